	.target	sm_80

	.elftype	@"ET_EXEC"


//--------------------- .note.nv.tkinfo           --------------------------
	.section	.note.nv.tkinfo,"",@"SHT_NOTE"
	.sectionflags	@"SHF_NOTE_NV_TKINFO"
	.tkinfo
        /*0018*/ 	.word	0x00000002
        /*0030*/ 	.string	""
        /*0030*/ 	.string	"ptxas"
        /*0030*/ 	.string	"Cuda compilation tools, release 13.0, V13.0.88"
        /*0030*/ 	.string	"Build cuda_13.0.r13.0/compiler.36424714_0"
        /*0030*/ 	.string	"-arch sm_80 -m 64 "



//--------------------- .note.nv.cuinfo           --------------------------
	.section	.note.nv.cuinfo,"",@"SHT_NOTE"
	.sectionflags	@"SHF_NOTE_NV_CUINFO"
        /*0018*/ 	.short	0x0002
        /*001a*/ 	.short	0x0050
        /*001c*/ 	.short	0x0082
	.zero		2


//--------------------- .nv.info                  --------------------------
	.section	.nv.info,"",@"SHT_CUDA_INFO"
	.align	4


	//----- nvinfo : EIATTR_REGCOUNT
	.align		4
        /*0000*/ 	.byte	0x04, 0x2f
        /*0002*/ 	.short	(.L_10 - .L_9)
	.align		4
.L_9:
        /*0004*/ 	.word	index@(_ZN10layer_norm13ln_fwd_kernelINS_13Kernel_traitsIfffffjLj5120ELj1ELj1ELj4ELj16ENS_18Kernel_traits_baseILj5120EfffffjLj128EEEEELb1ELb1ELb1ELb1EEEvNS_9FwdParamsE)
        /*0008*/ 	.word	0x000000fe


	//----- nvinfo : EIATTR_FRAME_SIZE
	.align		4
.L_10:
        /*000c*/ 	.byte	0x04, 0x11
        /*000e*/ 	.short	(.L_12 - .L_11)
	.align		4
.L_11:
        /*0010*/ 	.word	index@($__internal_159_$__cuda_sm70_shflsync_bfly_p)
        /*0014*/ 	.word	0x00000000


	//----- nvinfo : EIATTR_FRAME_SIZE
	.align		4
.L_12:
        /*0018*/ 	.byte	0x04, 0x11
        /*001a*/ 	.short	(.L_14 - .L_13)
	.align		4
.L_13:
        /*001c*/ 	.word	index@(_ZN10layer_norm13ln_fwd_kernelINS_13Kernel_traitsIfffffjLj5120ELj1ELj1ELj4ELj16ENS_18Kernel_traits_baseILj5120EfffffjLj128EEEEELb1ELb1ELb1ELb1EEEvNS_9FwdParamsE)
        /*0020*/ 	.word	0x00000000


	//----- nvinfo : EIATTR_REGCOUNT
	.align		4
.L_14:
        /*0024*/ 	.byte	0x04, 0x2f
        /*0026*/ 	.short	(.L_16 - .L_15)
	.align		4
.L_15:
        /*0028*/ 	.word	index@(_ZN10layer_norm13ln_fwd_kernelINS_13Kernel_traitsIfffffjLj5120ELj1ELj1ELj4ELj16ENS_18Kernel_traits_baseILj5120EfffffjLj128EEEEELb1ELb1ELb1ELb0EEEvNS_9FwdParamsE)
        /*002c*/ 	.word	0x000000e5


	//----- nvinfo : EIATTR_FRAME_SIZE
	.align		4
.L_16:
        /*0030*/ 	.byte	0x04, 0x11
        /*0032*/ 	.short	(.L_18 - .L_17)
	.align		4
.L_17:
        /*0034*/ 	.word	index@($__internal_158_$__cuda_sm70_shflsync_bfly_p)
        /*0038*/ 	.word	0x00000000


	//----- nvinfo : EIATTR_FRAME_SIZE
	.align		4
.L_18:
        /*003c*/ 	.byte	0x04, 0x11
        /*003e*/ 	.short	(.L_20 - .L_19)
	.align		4
.L_19:
        /*0040*/ 	.word	index@(_ZN10layer_norm13ln_fwd_kernelINS_13Kernel_traitsIfffffjLj5120ELj1ELj1ELj4ELj16ENS_18Kernel_traits_baseILj5120EfffffjLj128EEEEELb1ELb1ELb1ELb0EEEvNS_9FwdParamsE)
        /*0044*/ 	.word	0x00000000


	//----- nvinfo : EIATTR_REGCOUNT
	.align		4
.L_20:
        /*0048*/ 	.byte	0x04, 0x2f
        /*004a*/ 	.short	(.L_22 - .L_21)
	.align		4
.L_21:
        /*004c*/ 	.word	index@(_ZN10layer_norm13ln_fwd_kernelINS_13Kernel_traitsIfffffjLj5120ELj1ELj1ELj4ELj16ENS_18Kernel_traits_baseILj5120EfffffjLj128EEEEELb1ELb1ELb0ELb1EEEvNS_9FwdParamsE)
        /*0050*/ 	.word	0x000000ff


	//----- nvinfo : EIATTR_FRAME_SIZE
	.align		4
.L_22:
        /*0054*/ 	.byte	0x04, 0x11
        /*0056*/ 	.short	(.L_24 - .L_23)
	.align		4
.L_23:
        /*0058*/ 	.word	index@($__internal_157_$__cuda_sm70_shflsync_bfly_p)
        /*005c*/ 	.word	0x00000000


	//----- nvinfo : EIATTR_FRAME_SIZE
	.align		4
.L_24:
        /*0060*/ 	.byte	0x04, 0x11
        /*0062*/ 	.short	(.L_26 - .L_25)
	.align		4
.L_25:
        /*0064*/ 	.word	index@(_ZN10layer_norm13ln_fwd_kernelINS_13Kernel_traitsIfffffjLj5120ELj1ELj1ELj4ELj16ENS_18Kernel_traits_baseILj5120EfffffjLj128EEEEELb1ELb1ELb0ELb1EEEvNS_9FwdParamsE)
        /*0068*/ 	.word	0x00000000


	//----- nvinfo : EIATTR_REGCOUNT
	.align		4
.L_26:
        /*006c*/ 	.byte	0x04, 0x2f
        /*006e*/ 	.short	(.L_28 - .L_27)
	.align		4
.L_27:
        /*0070*/ 	.word	index@(_ZN10layer_norm13ln_fwd_kernelINS_13Kernel_traitsIfffffjLj5120ELj1ELj1ELj4ELj16ENS_18Kernel_traits_baseILj5120EfffffjLj128EEEEELb1ELb1ELb0ELb0EEEvNS_9FwdParamsE)
        /*0074*/ 	.word	0x000000df


	//----- nvinfo : EIATTR_FRAME_SIZE
	.align		4
.L_28:
        /*0078*/ 	.byte	0x04, 0x11
        /*007a*/ 	.short	(.L_30 - .L_29)
	.align		4
.L_29:
        /*007c*/ 	.word	index@($__internal_156_$__cuda_sm70_shflsync_bfly_p)
        /*0080*/ 	.word	0x00000000


	//----- nvinfo : EIATTR_FRAME_SIZE
	.align		4
.L_30:
        /*0084*/ 	.byte	0x04, 0x11
        /*0086*/ 	.short	(.L_32 - .L_31)
	.align		4
.L_31:
        /*0088*/ 	.word	index@(_ZN10layer_norm13ln_fwd_kernelINS_13Kernel_traitsIfffffjLj5120ELj1ELj1ELj4ELj16ENS_18Kernel_traits_baseILj5120EfffffjLj128EEEEELb1ELb1ELb0ELb0EEEvNS_9FwdParamsE)
        /*008c*/ 	.word	0x00000000


	//----- nvinfo : EIATTR_REGCOUNT
	.align		4
.L_32:
        /*0090*/ 	.byte	0x04, 0x2f
        /*0092*/ 	.short	(.L_34 - .L_33)
	.align		4
.L_33:
        /*0094*/ 	.word	index@(_ZN10layer_norm13ln_fwd_kernelINS_13Kernel_traitsIfffffjLj5120ELj1ELj1ELj4ELj16ENS_18Kernel_traits_baseILj5120EfffffjLj128EEEEELb1ELb0ELb1ELb1EEEvNS_9FwdParamsE)
        /*0098*/ 	.word	0x000000a7


	//----- nvinfo : EIATTR_FRAME_SIZE
	.align		4
.L_34:
        /*009c*/ 	.byte	0x04, 0x11
        /*009e*/ 	.short	(.L_36 - .L_35)
	.align		4
.L_35:
        /*00a0*/ 	.word	index@($__internal_155_$__cuda_sm70_shflsync_bfly_p)
        /*00a4*/ 	.word	0x00000000


	//----- nvinfo : EIATTR_FRAME_SIZE
	.align		4
.L_36:
        /*00a8*/ 	.byte	0x04, 0x11
        /*00aa*/ 	.short	(.L_38 - .L_37)
	.align		4
.L_37:
        /*00ac*/ 	.word	index@(_ZN10layer_norm13ln_fwd_kernelINS_13Kernel_traitsIfffffjLj5120ELj1ELj1ELj4ELj16ENS_18Kernel_traits_baseILj5120EfffffjLj128EEEEELb1ELb0ELb1ELb1EEEvNS_9FwdParamsE)
        /*00b0*/ 	.word	0x00000000


	//----- nvinfo : EIATTR_REGCOUNT
	.align		4
.L_38:
        /*00b4*/ 	.byte	0x04, 0x2f
        /*00b6*/ 	.short	(.L_40 - .L_39)
	.align		4
.L_39:
        /*00b8*/ 	.word	index@(_ZN10layer_norm13ln_fwd_kernelINS_13Kernel_traitsIfffffjLj5120ELj1ELj1ELj4ELj16ENS_18Kernel_traits_baseILj5120EfffffjLj128EEEEELb1ELb0ELb1ELb0EEEvNS_9FwdParamsE)
        /*00bc*/ 	.word	0x000000b1


	//----- nvinfo : EIATTR_FRAME_SIZE
	.align		4
.L_40:
        /*00c0*/ 	.byte	0x04, 0x11
        /*00c2*/ 	.short	(.L_42 - .L_41)
	.align		4
.L_41:
        /*00c4*/ 	.word	index@($__internal_154_$__cuda_sm70_shflsync_bfly_p)
        /*00c8*/ 	.word	0x00000000


	//----- nvinfo : EIATTR_FRAME_SIZE
	.align		4
.L_42:
        /*00cc*/ 	.byte	0x04, 0x11
        /*00ce*/ 	.short	(.L_44 - .L_43)
	.align		4
.L_43:
        /*00d0*/ 	.word	index@(_ZN10layer_norm13ln_fwd_kernelINS_13Kernel_traitsIfffffjLj5120ELj1ELj1ELj4ELj16ENS_18Kernel_traits_baseILj5120EfffffjLj128EEEEELb1ELb0ELb1ELb0EEEvNS_9FwdParamsE)
        /*00d4*/ 	.word	0x00000000


	//----- nvinfo : EIATTR_REGCOUNT
	.align		4
.L_44:
        /*00d8*/ 	.byte	0x04, 0x2f
        /*00da*/ 	.short	(.L_46 - .L_45)
	.align		4
.L_45:
        /*00dc*/ 	.word	index@(_ZN10layer_norm13ln_fwd_kernelINS_13Kernel_traitsIfffffjLj5120ELj1ELj1ELj4ELj16ENS_18Kernel_traits_baseILj5120EfffffjLj128EEEEELb1ELb0ELb0ELb1EEEvNS_9FwdParamsE)
        /*00e0*/ 	.word	0x000000a4


	//----- nvinfo : EIATTR_FRAME_SIZE
	.align		4
.L_46:
        /*00e4*/ 	.byte	0x04, 0x11
        /*00e6*/ 	.short	(.L_48 - .L_47)
	.align		4
.L_47:
        /*00e8*/ 	.word	index@($__internal_153_$__cuda_sm70_shflsync_bfly_p)
        /*00ec*/ 	.word	0x00000000


	//----- nvinfo : EIATTR_FRAME_SIZE
	.align		4
.L_48:
        /*00f0*/ 	.byte	0x04, 0x11
        /*00f2*/ 	.short	(.L_50 - .L_49)
	.align		4
.L_49:
        /*00f4*/ 	.word	index@(_ZN10layer_norm13ln_fwd_kernelINS_13Kernel_traitsIfffffjLj5120ELj1ELj1ELj4ELj16ENS_18Kernel_traits_baseILj5120EfffffjLj128EEEEELb1ELb0ELb0ELb1EEEvNS_9FwdParamsE)
        /*00f8*/ 	.word	0x00000000


	//----- nvinfo : EIATTR_REGCOUNT
	.align		4
.L_50:
        /*00fc*/ 	.byte	0x04, 0x2f
        /*00fe*/ 	.short	(.L_52 - .L_51)
	.align		4
.L_51:
        /*0100*/ 	.word	index@(_ZN10layer_norm13ln_fwd_kernelINS_13Kernel_traitsIfffffjLj5120ELj1ELj1ELj4ELj16ENS_18Kernel_traits_baseILj5120EfffffjLj128EEEEELb1ELb0ELb0ELb0EEEvNS_9FwdParamsE)
        /*0104*/ 	.word	0x000000a8


	//----- nvinfo : EIATTR_FRAME_SIZE
	.align		4
.L_52:
        /*0108*/ 	.byte	0x04, 0x11
        /*010a*/ 	.short	(.L_54 - .L_53)
	.align		4
.L_53:
        /*010c*/ 	.word	index@($__internal_152_$__cuda_sm70_shflsync_bfly_p)
        /*0110*/ 	.word	0x00000000


	//----- nvinfo : EIATTR_FRAME_SIZE
	.align		4
.L_54:
        /*0114*/ 	.byte	0x04, 0x11
        /*0116*/ 	.short	(.L_56 - .L_55)
	.align		4
.L_55:
        /*0118*/ 	.word	index@(_ZN10layer_norm13ln_fwd_kernelINS_13Kernel_traitsIfffffjLj5120ELj1ELj1ELj4ELj16ENS_18Kernel_traits_baseILj5120EfffffjLj128EEEEELb1ELb0ELb0ELb0EEEvNS_9FwdParamsE)
        /*011c*/ 	.word	0x00000000


	//----- nvinfo : EIATTR_REGCOUNT
	.align		4
.L_56:
        /*0120*/ 	.byte	0x04, 0x2f
        /*0122*/ 	.short	(.L_58 - .L_57)
	.align		4
.L_57:
        /*0124*/ 	.word	index@(_ZN10layer_norm13ln_fwd_kernelINS_13Kernel_traitsIfffffjLj5120ELj1ELj1ELj4ELj16ENS_18Kernel_traits_baseILj5120EfffffjLj128EEEEELb0ELb1ELb1ELb1EEEvNS_9FwdParamsE)
        /*0128*/ 	.word	0x000000de


	//----- nvinfo : EIATTR_FRAME_SIZE
	.align		4
.L_58:
        /*012c*/ 	.byte	0x04, 0x11
        /*012e*/ 	.short	(.L_60 - .L_59)
	.align		4
.L_59:
        /*0130*/ 	.word	index@($__internal_151_$__cuda_sm70_shflsync_bfly_p)
        /*0134*/ 	.word	0x00000000


	//----- nvinfo : EIATTR_FRAME_SIZE
	.align		4
.L_60:
        /*0138*/ 	.byte	0x04, 0x11
        /*013a*/ 	.short	(.L_62 - .L_61)
	.align		4
.L_61:
        /*013c*/ 	.word	index@(_ZN10layer_norm13ln_fwd_kernelINS_13Kernel_traitsIfffffjLj5120ELj1ELj1ELj4ELj16ENS_18Kernel_traits_baseILj5120EfffffjLj128EEEEELb0ELb1ELb1ELb1EEEvNS_9FwdParamsE)
        /*0140*/ 	.word	0x00000000


	//----- nvinfo : EIATTR_REGCOUNT
	.align		4
.L_62:
        /*0144*/ 	.byte	0x04, 0x2f
        /*0146*/ 	.short	(.L_64 - .L_63)
	.align		4
.L_63:
        /*0148*/ 	.word	index@(_ZN10layer_norm13ln_fwd_kernelINS_13Kernel_traitsIfffffjLj5120ELj1ELj1ELj4ELj16ENS_18Kernel_traits_baseILj5120EfffffjLj128EEEEELb0ELb1ELb1ELb0EEEvNS_9FwdParamsE)
        /*014c*/ 	.word	0x000000c5


	//----- nvinfo : EIATTR_FRAME_SIZE
	.align		4
.L_64:
        /*0150*/ 	.byte	0x04, 0x11
        /*0152*/ 	.short	(.L_66 - .L_65)
	.align		4
.L_65:
        /*0154*/ 	.word	index@($__internal_150_$__cuda_sm70_shflsync_bfly_p)
        /*0158*/ 	.word	0x00000000


	//----- nvinfo : EIATTR_FRAME_SIZE
	.align		4
.L_66:
        /*015c*/ 	.byte	0x04, 0x11
        /*015e*/ 	.short	(.L_68 - .L_67)
	.align		4
.L_67:
        /*0160*/ 	.word	index@(_ZN10layer_norm13ln_fwd_kernelINS_13Kernel_traitsIfffffjLj5120ELj1ELj1ELj4ELj16ENS_18Kernel_traits_baseILj5120EfffffjLj128EEEEELb0ELb1ELb1ELb0EEEvNS_9FwdParamsE)
        /*0164*/ 	.word	0x00000000


	//----- nvinfo : EIATTR_REGCOUNT
	.align		4
.L_68:
        /*0168*/ 	.byte	0x04, 0x2f
        /*016a*/ 	.short	(.L_70 - .L_69)
	.align		4
.L_69:
        /*016c*/ 	.word	index@(_ZN10layer_norm13ln_fwd_kernelINS_13Kernel_traitsIfffffjLj5120ELj1ELj1ELj4ELj16ENS_18Kernel_traits_baseILj5120EfffffjLj128EEEEELb0ELb1ELb0ELb1EEEvNS_9FwdParamsE)
        /*0170*/ 	.word	0x000000ce


	//----- nvinfo : EIATTR_FRAME_SIZE
	.align		4
.L_70:
        /*0174*/ 	.byte	0x04, 0x11
        /*0176*/ 	.short	(.L_72 - .L_71)
	.align		4
.L_71:
        /*0178*/ 	.word	index@($__internal_149_$__cuda_sm70_shflsync_bfly_p)
        /*017c*/ 	.word	0x00000000


	//----- nvinfo : EIATTR_FRAME_SIZE
	.align		4
.L_72:
        /*0180*/ 	.byte	0x04, 0x11
        /*0182*/ 	.short	(.L_74 - .L_73)
	.align		4
.L_73:
        /*0184*/ 	.word	index@(_ZN10layer_norm13ln_fwd_kernelINS_13Kernel_traitsIfffffjLj5120ELj1ELj1ELj4ELj16ENS_18Kernel_traits_baseILj5120EfffffjLj128EEEEELb0ELb1ELb0ELb1EEEvNS_9FwdParamsE)
        /*0188*/ 	.word	0x00000000


	//----- nvinfo : EIATTR_REGCOUNT
	.align		4
.L_74:
        /*018c*/ 	.byte	0x04, 0x2f
        /*018e*/ 	.short	(.L_76 - .L_75)
	.align		4
.L_75:
        /*0190*/ 	.word	index@(_ZN10layer_norm13ln_fwd_kernelINS_13Kernel_traitsIfffffjLj5120ELj1ELj1ELj4ELj16ENS_18Kernel_traits_baseILj5120EfffffjLj128EEEEELb0ELb1ELb0ELb0EEEvNS_9FwdParamsE)
        /*0194*/ 	.word	0x000000c2


	//----- nvinfo : EIATTR_FRAME_SIZE
	.align		4
.L_76:
        /*0198*/ 	.byte	0x04, 0x11
        /*019a*/ 	.short	(.L_78 - .L_77)
	.align		4
.L_77:
        /*019c*/ 	.word	index@($__internal_148_$__cuda_sm70_shflsync_bfly_p)
        /*01a0*/ 	.word	0x00000000


	//----- nvinfo : EIATTR_FRAME_SIZE
	.align		4
.L_78:
        /*01a4*/ 	.byte	0x04, 0x11
        /*01a6*/ 	.short	(.L_80 - .L_79)
	.align		4
.L_79:
        /*01a8*/ 	.word	index@(_ZN10layer_norm13ln_fwd_kernelINS_13Kernel_traitsIfffffjLj5120ELj1ELj1ELj4ELj16ENS_18Kernel_traits_baseILj5120EfffffjLj128EEEEELb0ELb1ELb0ELb0EEEvNS_9FwdParamsE)
        /*01ac*/ 	.word	0x00000000


	//----- nvinfo : EIATTR_REGCOUNT
	.align		4
.L_80:
        /*01b0*/ 	.byte	0x04, 0x2f
        /*01b2*/ 	.short	(.L_82 - .L_81)
	.align		4
.L_81:
        /*01b4*/ 	.word	index@(_ZN10layer_norm13ln_fwd_kernelINS_13Kernel_traitsIfffffjLj5120ELj1ELj1ELj4ELj16ENS_18Kernel_traits_baseILj5120EfffffjLj128EEEEELb0ELb0ELb1ELb1EEEvNS_9FwdParamsE)
        /*01b8*/ 	.word	0x000000a8


	//----- nvinfo : EIATTR_FRAME_SIZE
	.align		4
.L_82:
        /*01bc*/ 	.byte	0x04, 0x11
        /*01be*/ 	.short	(.L_84 - .L_83)
	.align		4
.L_83:
        /*01c0*/ 	.word	index@($__internal_147_$__cuda_sm70_shflsync_bfly_p)
        /*01c4*/ 	.word	0x00000000


	//----- nvinfo : EIATTR_FRAME_SIZE
	.align		4
.L_84:
        /*01c8*/ 	.byte	0x04, 0x11
        /*01ca*/ 	.short	(.L_86 - .L_85)
	.align		4
.L_85:
        /*01cc*/ 	.word	index@(_ZN10layer_norm13ln_fwd_kernelINS_13Kernel_traitsIfffffjLj5120ELj1ELj1ELj4ELj16ENS_18Kernel_traits_baseILj5120EfffffjLj128EEEEELb0ELb0ELb1ELb1EEEvNS_9FwdParamsE)
        /*01d0*/ 	.word	0x00000000


	//----- nvinfo : EIATTR_REGCOUNT
	.align		4
.L_86:
        /*01d4*/ 	.byte	0x04, 0x2f
        /*01d6*/ 	.short	(.L_88 - .L_87)
	.align		4
.L_87:
        /*01d8*/ 	.word	index@(_ZN10layer_norm13ln_fwd_kernelINS_13Kernel_traitsIfffffjLj5120ELj1ELj1ELj4ELj16ENS_18Kernel_traits_baseILj5120EfffffjLj128EEEEELb0ELb0ELb1ELb0EEEvNS_9FwdParamsE)
        /*01dc*/ 	.word	0x0000009c


	//----- nvinfo : EIATTR_FRAME_SIZE
	.align		4
.L_88:
        /*01e0*/ 	.byte	0x04, 0x11
        /*01e2*/ 	.short	(.L_90 - .L_89)
	.align		4
.L_89:
        /*01e4*/ 	.word	index@($__internal_146_$__cuda_sm70_shflsync_bfly_p)
        /*01e8*/ 	.word	0x00000000


	//----- nvinfo : EIATTR_FRAME_SIZE
	.align		4
.L_90:
        /*01ec*/ 	.byte	0x04, 0x11
        /*01ee*/ 	.short	(.L_92 - .L_91)
	.align		4
.L_91:
        /*01f0*/ 	.word	index@(_ZN10layer_norm13ln_fwd_kernelINS_13Kernel_traitsIfffffjLj5120ELj1ELj1ELj4ELj16ENS_18Kernel_traits_baseILj5120EfffffjLj128EEEEELb0ELb0ELb1ELb0EEEvNS_9FwdParamsE)
        /*01f4*/ 	.word	0x00000000


	//----- nvinfo : EIATTR_REGCOUNT
	.align		4
.L_92:
        /*01f8*/ 	.byte	0x04, 0x2f
        /*01fa*/ 	.short	(.L_94 - .L_93)
	.align		4
.L_93:
        /*01fc*/ 	.word	index@(_ZN10layer_norm13ln_fwd_kernelINS_13Kernel_traitsIfffffjLj5120ELj1ELj1ELj4ELj16ENS_18Kernel_traits_baseILj5120EfffffjLj128EEEEELb0ELb0ELb0ELb1EEEvNS_9FwdParamsE)
        /*0200*/ 	.word	0x000000a2


	//----- nvinfo : EIATTR_FRAME_SIZE
	.align		4
.L_94:
        /*0204*/ 	.byte	0x04, 0x11
        /*0206*/ 	.short	(.L_96 - .L_95)
	.align		4
.L_95:
        /*0208*/ 	.word	index@($__internal_145_$__cuda_sm70_shflsync_bfly_p)
        /*020c*/ 	.word	0x00000000


	//----- nvinfo : EIATTR_FRAME_SIZE
	.align		4
.L_96:
        /*0210*/ 	.byte	0x04, 0x11
        /*0212*/ 	.short	(.L_98 - .L_97)
	.align		4
.L_97:
        /*0214*/ 	.word	index@(_ZN10layer_norm13ln_fwd_kernelINS_13Kernel_traitsIfffffjLj5120ELj1ELj1ELj4ELj16ENS_18Kernel_traits_baseILj5120EfffffjLj128EEEEELb0ELb0ELb0ELb1EEEvNS_9FwdParamsE)
        /*0218*/ 	.word	0x00000000


	//----- nvinfo : EIATTR_REGCOUNT
	.align		4
.L_98:
        /*021c*/ 	.byte	0x04, 0x2f
        /*021e*/ 	.short	(.L_100 - .L_99)
	.align		4
.L_99:
        /*0220*/ 	.word	index@(_ZN10layer_norm13ln_fwd_kernelINS_13Kernel_traitsIfffffjLj5120ELj1ELj1ELj4ELj16ENS_18Kernel_traits_baseILj5120EfffffjLj128EEEEELb0ELb0ELb0ELb0EEEvNS_9FwdParamsE)
        /*0224*/ 	.word	0x000000a2


	//----- nvinfo : EIATTR_FRAME_SIZE
	.align		4
.L_100:
        /*0228*/ 	.byte	0x04, 0x11
        /*022a*/ 	.short	(.L_102 - .L_101)
	.align		4
.L_101:
        /*022c*/ 	.word	index@($__internal_144_$__cuda_sm70_shflsync_bfly_p)
        /*0230*/ 	.word	0x00000000


	//----- nvinfo : EIATTR_FRAME_SIZE
	.align		4
.L_102:
        /*0234*/ 	.byte	0x04, 0x11
        /*0236*/ 	.short	(.L_104 - .L_103)
	.align		4
.L_103:
        /*0238*/ 	.word	index@(_ZN10layer_norm13ln_fwd_kernelINS_13Kernel_traitsIfffffjLj5120ELj1ELj1ELj4ELj16ENS_18Kernel_traits_baseILj5120EfffffjLj128EEEEELb0ELb0ELb0ELb0EEEvNS_9FwdParamsE)
        /*023c*/ 	.word	0x00000000


	//----- nvinfo : EIATTR_REGCOUNT
	.align		4
.L_104:
        /*0240*/ 	.byte	0x04, 0x2f
        /*0242*/ 	.short	(.L_106 - .L_105)
	.align		4
.L_105:
        /*0244*/ 	.word	index@(_ZN10layer_norm13ln_fwd_kernelINS_13Kernel_traitsI6__halfffffjLj5120ELj1ELj1ELj4ELj16ENS_18Kernel_traits_baseILj5120ES2_ffffjLj128EEEEELb1ELb1ELb1ELb1EEEvNS_9FwdParamsE)
        /*0248*/ 	.word	0x000000ff


	//----- nvinfo : EIATTR_FRAME_SIZE
	.align		4
.L_106:
        /*024c*/ 	.byte	0x04, 0x11
        /*024e*/ 	.short	(.L_108 - .L_107)
	.align		4
.L_107:
        /*0250*/ 	.word	index@($__internal_143_$__cuda_sm70_shflsync_bfly_p)
        /*0254*/ 	.word	0x00000000


	//----- nvinfo : EIATTR_FRAME_SIZE
	.align		4
.L_108:
        /*0258*/ 	.byte	0x04, 0x11
        /*025a*/ 	.short	(.L_110 - .L_109)
	.align		4
.L_109:
        /*025c*/ 	.word	index@(_ZN10layer_norm13ln_fwd_kernelINS_13Kernel_traitsI6__halfffffjLj5120ELj1ELj1ELj4ELj16ENS_18Kernel_traits_baseILj5120ES2_ffffjLj128EEEEELb1ELb1ELb1ELb1EEEvNS_9FwdParamsE)
        /*0260*/ 	.word	0x00000000


	//----- nvinfo : EIATTR_REGCOUNT
	.align		4
.L_110:
        /*0264*/ 	.byte	0x04, 0x2f
        /*0266*/ 	.short	(.L_112 - .L_111)
	.align		4
.L_111:
        /*0268*/ 	.word	index@(_ZN10layer_norm13ln_fwd_kernelINS_13Kernel_traitsI6__halfffffjLj5120ELj1ELj1ELj4ELj16ENS_18Kernel_traits_baseILj5120ES2_ffffjLj128EEEEELb1ELb1ELb1ELb0EEEvNS_9FwdParamsE)
        /*026c*/ 	.word	0x000000e5


	//----- nvinfo : EIATTR_FRAME_SIZE
	.align		4
.L_112:
        /*0270*/ 	.byte	0x04, 0x11
        /*0272*/ 	.short	(.L_114 - .L_113)
	.align		4
.L_113:
        /*0274*/ 	.word	index@($__internal_142_$__cuda_sm70_shflsync_bfly_p)
        /*0278*/ 	.word	0x00000000


	//----- nvinfo : EIATTR_FRAME_SIZE
	.align		4
.L_114:
        /*027c*/ 	.byte	0x04, 0x11
        /*027e*/ 	.short	(.L_116 - .L_115)
	.align		4
.L_115:
        /*0280*/ 	.word	index@(_ZN10layer_norm13ln_fwd_kernelINS_13Kernel_traitsI6__halfffffjLj5120ELj1ELj1ELj4ELj16ENS_18Kernel_traits_baseILj5120ES2_ffffjLj128EEEEELb1ELb1ELb1ELb0EEEvNS_9FwdParamsE)
        /*0284*/ 	.word	0x00000000


	//----- nvinfo : EIATTR_REGCOUNT
	.align		4
.L_116:
        /*0288*/ 	.byte	0x04, 0x2f
        /*028a*/ 	.short	(.L_118 - .L_117)
	.align		4
.L_117:
        /*028c*/ 	.word	index@(_ZN10layer_norm13ln_fwd_kernelINS_13Kernel_traitsI6__halfffffjLj5120ELj1ELj1ELj4ELj16ENS_18Kernel_traits_baseILj5120ES2_ffffjLj128EEEEELb1ELb1ELb0ELb1EEEvNS_9FwdParamsE)
        /*0290*/ 	.word	0x000000ff


	//----- nvinfo : EIATTR_FRAME_SIZE
	.align		4
.L_118:
        /*0294*/ 	.byte	0x04, 0x11
        /*0296*/ 	.short	(.L_120 - .L_119)
	.align		4
.L_119:
        /*0298*/ 	.word	index@($__internal_141_$__cuda_sm70_shflsync_bfly_p)
        /*029c*/ 	.word	0x00000000


	//----- nvinfo : EIATTR_FRAME_SIZE
	.align		4
.L_120:
        /*02a0*/ 	.byte	0x04, 0x11
        /*02a2*/ 	.short	(.L_122 - .L_121)
	.align		4
.L_121:
        /*02a4*/ 	.word	index@(_ZN10layer_norm13ln_fwd_kernelINS_13Kernel_traitsI6__halfffffjLj5120ELj1ELj1ELj4ELj16ENS_18Kernel_traits_baseILj5120ES2_ffffjLj128EEEEELb1ELb1ELb0ELb1EEEvNS_9FwdParamsE)
        /*02a8*/ 	.word	0x00000000


	//----- nvinfo : EIATTR_REGCOUNT
	.align		4
.L_122:
        /*02ac*/ 	.byte	0x04, 0x2f
        /*02ae*/ 	.short	(.L_124 - .L_123)
	.align		4
.L_123:
        /*02b0*/ 	.word	index@(_ZN10layer_norm13ln_fwd_kernelINS_13Kernel_traitsI6__halfffffjLj5120ELj1ELj1ELj4ELj16ENS_18Kernel_traits_baseILj5120ES2_ffffjLj128EEEEELb1ELb1ELb0ELb0EEEvNS_9FwdParamsE)
        /*02b4*/ 	.word	0x000000de


	//----- nvinfo : EIATTR_FRAME_SIZE
	.align		4
.L_124:
        /*02b8*/ 	.byte	0x04, 0x11
        /*02ba*/ 	.short	(.L_126 - .L_125)
	.align		4
.L_125:
        /*02bc*/ 	.word	index@($__internal_140_$__cuda_sm70_shflsync_bfly_p)
        /*02c0*/ 	.word	0x00000000


	//----- nvinfo : EIATTR_FRAME_SIZE
	.align		4
.L_126:
        /*02c4*/ 	.byte	0x04, 0x11
        /*02c6*/ 	.short	(.L_128 - .L_127)
	.align		4
.L_127:
        /*02c8*/ 	.word	index@(_ZN10layer_norm13ln_fwd_kernelINS_13Kernel_traitsI6__halfffffjLj5120ELj1ELj1ELj4ELj16ENS_18Kernel_traits_baseILj5120ES2_ffffjLj128EEEEELb1ELb1ELb0ELb0EEEvNS_9FwdParamsE)
        /*02cc*/ 	.word	0x00000000


	//----- nvinfo : EIATTR_REGCOUNT
	.align		4
.L_128:
        /*02d0*/ 	.byte	0x04, 0x2f
        /*02d2*/ 	.short	(.L_130 - .L_129)
	.align		4
.L_129:
        /*02d4*/ 	.word	index@(_ZN10layer_norm13ln_fwd_kernelINS_13Kernel_traitsI6__halfffffjLj5120ELj1ELj1ELj4ELj16ENS_18Kernel_traits_baseILj5120ES2_ffffjLj128EEEEELb1ELb0ELb1ELb1EEEvNS_9FwdParamsE)
        /*02d8*/ 	.word	0x000000a7


	//----- nvinfo : EIATTR_FRAME_SIZE
	.align		4
.L_130:
        /*02dc*/ 	.byte	0x04, 0x11
        /*02de*/ 	.short	(.L_132 - .L_131)
	.align		4
.L_131:
        /*02e0*/ 	.word	index@($__internal_139_$__cuda_sm70_shflsync_bfly_p)
        /*02e4*/ 	.word	0x00000000


	//----- nvinfo : EIATTR_FRAME_SIZE
	.align		4
.L_132:
        /*02e8*/ 	.byte	0x04, 0x11
        /*02ea*/ 	.short	(.L_134 - .L_133)
	.align		4
.L_133:
        /*02ec*/ 	.word	index@(_ZN10layer_norm13ln_fwd_kernelINS_13Kernel_traitsI6__halfffffjLj5120ELj1ELj1ELj4ELj16ENS_18Kernel_traits_baseILj5120ES2_ffffjLj128EEEEELb1ELb0ELb1ELb1EEEvNS_9FwdParamsE)
        /*02f0*/ 	.word	0x00000000


	//----- nvinfo : EIATTR_REGCOUNT
	.align		4
.L_134:
        /*02f4*/ 	.byte	0x04, 0x2f
        /*02f6*/ 	.short	(.L_136 - .L_135)
	.align		4
.L_135:
        /*02f8*/ 	.word	index@(_ZN10layer_norm13ln_fwd_kernelINS_13Kernel_traitsI6__halfffffjLj5120ELj1ELj1ELj4ELj16ENS_18Kernel_traits_baseILj5120ES2_ffffjLj128EEEEELb1ELb0ELb1ELb0EEEvNS_9FwdParamsE)
        /*02fc*/ 	.word	0x000000ae


	//----- nvinfo : EIATTR_FRAME_SIZE
	.align		4
.L_136:
        /*0300*/ 	.byte	0x04, 0x11
        /*0302*/ 	.short	(.L_138 - .L_137)
	.align		4
.L_137:
        /*0304*/ 	.word	index@($__internal_138_$__cuda_sm70_shflsync_bfly_p)
        /*0308*/ 	.word	0x00000000


	//----- nvinfo : EIATTR_FRAME_SIZE
	.align		4
.L_138:
        /*030c*/ 	.byte	0x04, 0x11
        /*030e*/ 	.short	(.L_140 - .L_139)
	.align		4
.L_139:
        /*0310*/ 	.word	index@(_ZN10layer_norm13ln_fwd_kernelINS_13Kernel_traitsI6__halfffffjLj5120ELj1ELj1ELj4ELj16ENS_18Kernel_traits_baseILj5120ES2_ffffjLj128EEEEELb1ELb0ELb1ELb0EEEvNS_9FwdParamsE)
        /*0314*/ 	.word	0x00000000


	//----- nvinfo : EIATTR_REGCOUNT
	.align		4
.L_140:
        /*0318*/ 	.byte	0x04, 0x2f
        /*031a*/ 	.short	(.L_142 - .L_141)
	.align		4
.L_141:
        /*031c*/ 	.word	index@(_ZN10layer_norm13ln_fwd_kernelINS_13Kernel_traitsI6__halfffffjLj5120ELj1ELj1ELj4ELj16ENS_18Kernel_traits_baseILj5120ES2_ffffjLj128EEEEELb1ELb0ELb0ELb1EEEvNS_9FwdParamsE)
        /*0320*/ 	.word	0x000000a8


	//----- nvinfo : EIATTR_FRAME_SIZE
	.align		4
.L_142:
        /*0324*/ 	.byte	0x04, 0x11
        /*0326*/ 	.short	(.L_144 - .L_143)
	.align		4
.L_143:
        /*0328*/ 	.word	index@($__internal_137_$__cuda_sm70_shflsync_bfly_p)
        /*032c*/ 	.word	0x00000000


	//----- nvinfo : EIATTR_FRAME_SIZE
	.align		4
.L_144:
        /*0330*/ 	.byte	0x04, 0x11
        /*0332*/ 	.short	(.L_146 - .L_145)
	.align		4
.L_145:
        /*0334*/ 	.word	index@(_ZN10layer_norm13ln_fwd_kernelINS_13Kernel_traitsI6__halfffffjLj5120ELj1ELj1ELj4ELj16ENS_18Kernel_traits_baseILj5120ES2_ffffjLj128EEEEELb1ELb0ELb0ELb1EEEvNS_9FwdParamsE)
        /*0338*/ 	.word	0x00000000


	//----- nvinfo : EIATTR_REGCOUNT
	.align		4
.L_146:
        /*033c*/ 	.byte	0x04, 0x2f
        /*033e*/ 	.short	(.L_148 - .L_147)
	.align		4
.L_147:
        /*0340*/ 	.word	index@(_ZN10layer_norm13ln_fwd_kernelINS_13Kernel_traitsI6__halfffffjLj5120ELj1ELj1ELj4ELj16ENS_18Kernel_traits_baseILj5120ES2_ffffjLj128EEEEELb1ELb0ELb0ELb0EEEvNS_9FwdParamsE)
        /*0344*/ 	.word	0x000000a8


	//----- nvinfo : EIATTR_FRAME_SIZE
	.align		4
.L_148:
        /*0348*/ 	.byte	0x04, 0x11
        /*034a*/ 	.short	(.L_150 - .L_149)
	.align		4
.L_149:
        /*034c*/ 	.word	index@($__internal_136_$__cuda_sm70_shflsync_bfly_p)
        /*0350*/ 	.word	0x00000000


	//----- nvinfo : EIATTR_FRAME_SIZE
	.align		4
.L_150:
        /*0354*/ 	.byte	0x04, 0x11
        /*0356*/ 	.short	(.L_152 - .L_151)
	.align		4
.L_151:
        /*0358*/ 	.word	index@(_ZN10layer_norm13ln_fwd_kernelINS_13Kernel_traitsI6__halfffffjLj5120ELj1ELj1ELj4ELj16ENS_18Kernel_traits_baseILj5120ES2_ffffjLj128EEEEELb1ELb0ELb0ELb0EEEvNS_9FwdParamsE)
        /*035c*/ 	.word	0x00000000


	//----- nvinfo : EIATTR_REGCOUNT
	.align		4
.L_152:
        /*0360*/ 	.byte	0x04, 0x2f
        /*0362*/ 	.short	(.L_154 - .L_153)
	.align		4
.L_153:
        /*0364*/ 	.word	index@(_ZN10layer_norm13ln_fwd_kernelINS_13Kernel_traitsI6__halfffffjLj5120ELj1ELj1ELj4ELj16ENS_18Kernel_traits_baseILj5120ES2_ffffjLj128EEEEELb0ELb1ELb1ELb1EEEvNS_9FwdParamsE)
        /*0368*/ 	.word	0x000000db


	//----- nvinfo : EIATTR_FRAME_SIZE
	.align		4
.L_154:
        /*036c*/ 	.byte	0x04, 0x11
        /*036e*/ 	.short	(.L_156 - .L_155)
	.align		4
.L_155:
        /*0370*/ 	.word	index@($__internal_135_$__cuda_sm70_shflsync_bfly_p)
        /*0374*/ 	.word	0x00000000


	//----- nvinfo : EIATTR_FRAME_SIZE
	.align		4
.L_156:
        /*0378*/ 	.byte	0x04, 0x11
        /*037a*/ 	.short	(.L_158 - .L_157)
	.align		4
.L_157:
        /*037c*/ 	.word	index@(_ZN10layer_norm13ln_fwd_kernelINS_13Kernel_traitsI6__halfffffjLj5120ELj1ELj1ELj4ELj16ENS_18Kernel_traits_baseILj5120ES2_ffffjLj128EEEEELb0ELb1ELb1ELb1EEEvNS_9FwdParamsE)
        /*0380*/ 	.word	0x00000000


	//----- nvinfo : EIATTR_REGCOUNT
	.align		4
.L_158:
        /*0384*/ 	.byte	0x04, 0x2f
        /*0386*/ 	.short	(.L_160 - .L_159)
	.align		4
.L_159:
        /*0388*/ 	.word	index@(_ZN10layer_norm13ln_fwd_kernelINS_13Kernel_traitsI6__halfffffjLj5120ELj1ELj1ELj4ELj16ENS_18Kernel_traits_baseILj5120ES2_ffffjLj128EEEEELb0ELb1ELb1ELb0EEEvNS_9FwdParamsE)
        /*038c*/ 	.word	0x000000c5


	//----- nvinfo : EIATTR_FRAME_SIZE
	.align		4
.L_160:
        /*0390*/ 	.byte	0x04, 0x11
        /*0392*/ 	.short	(.L_162 - .L_161)
	.align		4
.L_161:
        /*0394*/ 	.word	index@($__internal_134_$__cuda_sm70_shflsync_bfly_p)
        /*0398*/ 	.word	0x00000000


	//----- nvinfo : EIATTR_FRAME_SIZE
	.align		4
.L_162:
        /*039c*/ 	.byte	0x04, 0x11
        /*039e*/ 	.short	(.L_164 - .L_163)
	.align		4
.L_163:
        /*03a0*/ 	.word	index@(_ZN10layer_norm13ln_fwd_kernelINS_13Kernel_traitsI6__halfffffjLj5120ELj1ELj1ELj4ELj16ENS_18Kernel_traits_baseILj5120ES2_ffffjLj128EEEEELb0ELb1ELb1ELb0EEEvNS_9FwdParamsE)
        /*03a4*/ 	.word	0x00000000


	//----- nvinfo : EIATTR_REGCOUNT
	.align		4
.L_164:
        /*03a8*/ 	.byte	0x04, 0x2f
        /*03aa*/ 	.short	(.L_166 - .L_165)
	.align		4
.L_165:
        /*03ac*/ 	.word	index@(_ZN10layer_norm13ln_fwd_kernelINS_13Kernel_traitsI6__halfffffjLj5120ELj1ELj1ELj4ELj16ENS_18Kernel_traits_baseILj5120ES2_ffffjLj128EEEEELb0ELb1ELb0ELb1EEEvNS_9FwdParamsE)
        /*03b0*/ 	.word	0x000000c8


	//----- nvinfo : EIATTR_FRAME_SIZE
	.align		4
.L_166:
        /*03b4*/ 	.byte	0x04, 0x11
        /*03b6*/ 	.short	(.L_168 - .L_167)
	.align		4
.L_167:
        /*03b8*/ 	.word	index@($__internal_133_$__cuda_sm70_shflsync_bfly_p)
        /*03bc*/ 	.word	0x00000000


	//----- nvinfo : EIATTR_FRAME_SIZE
	.align		4
.L_168:
        /*03c0*/ 	.byte	0x04, 0x11
        /*03c2*/ 	.short	(.L_170 - .L_169)
	.align		4
.L_169:
        /*03c4*/ 	.word	index@(_ZN10layer_norm13ln_fwd_kernelINS_13Kernel_traitsI6__halfffffjLj5120ELj1ELj1ELj4ELj16ENS_18Kernel_traits_baseILj5120ES2_ffffjLj128EEEEELb0ELb1ELb0ELb1EEEvNS_9FwdParamsE)
        /*03c8*/ 	.word	0x00000000


	//----- nvinfo : EIATTR_REGCOUNT
	.align		4
.L_170:
        /*03cc*/ 	.byte	0x04, 0x2f
        /*03ce*/ 	.short	(.L_172 - .L_171)
	.align		4
.L_171:
        /*03d0*/ 	.word	index@(_ZN10layer_norm13ln_fwd_kernelINS_13Kernel_traitsI6__halfffffjLj5120ELj1ELj1ELj4ELj16ENS_18Kernel_traits_baseILj5120ES2_ffffjLj128EEEEELb0ELb1ELb0ELb0EEEvNS_9FwdParamsE)
        /*03d4*/ 	.word	0x000000c1


	//----- nvinfo : EIATTR_FRAME_SIZE
	.align		4
.L_172:
        /*03d8*/ 	.byte	0x04, 0x11
        /*03da*/ 	.short	(.L_174 - .L_173)
	.align		4
.L_173:
        /*03dc*/ 	.word	index@($__internal_132_$__cuda_sm70_shflsync_bfly_p)
        /*03e0*/ 	.word	0x00000000


	//----- nvinfo : EIATTR_FRAME_SIZE
	.align		4
.L_174:
        /*03e4*/ 	.byte	0x04, 0x11
        /*03e6*/ 	.short	(.L_176 - .L_175)
	.align		4
.L_175:
        /*03e8*/ 	.word	index@(_ZN10layer_norm13ln_fwd_kernelINS_13Kernel_traitsI6__halfffffjLj5120ELj1ELj1ELj4ELj16ENS_18Kernel_traits_baseILj5120ES2_ffffjLj128EEEEELb0ELb1ELb0ELb0EEEvNS_9FwdParamsE)
        /*03ec*/ 	.word	0x00000000


	//----- nvinfo : EIATTR_REGCOUNT
	.align		4
.L_176:
        /*03f0*/ 	.byte	0x04, 0x2f
        /*03f2*/ 	.short	(.L_178 - .L_177)
	.align		4
.L_177:
        /*03f4*/ 	.word	index@(_ZN10layer_norm13ln_fwd_kernelINS_13Kernel_traitsI6__halfffffjLj5120ELj1ELj1ELj4ELj16ENS_18Kernel_traits_baseILj5120ES2_ffffjLj128EEEEELb0ELb0ELb1ELb1EEEvNS_9FwdParamsE)
        /*03f8*/ 	.word	0x000000a8


	//----- nvinfo : EIATTR_FRAME_SIZE
	.align		4
.L_178:
        /*03fc*/ 	.byte	0x04, 0x11
        /*03fe*/ 	.short	(.L_180 - .L_179)
	.align		4
.L_179:
        /*0400*/ 	.word	index@($__internal_131_$__cuda_sm70_shflsync_bfly_p)
        /*0404*/ 	.word	0x00000000


	//----- nvinfo : EIATTR_FRAME_SIZE
	.align		4
.L_180:
        /*0408*/ 	.byte	0x04, 0x11
        /*040a*/ 	.short	(.L_182 - .L_181)
	.align		4
.L_181:
        /*040c*/ 	.word	index@(_ZN10layer_norm13ln_fwd_kernelINS_13Kernel_traitsI6__halfffffjLj5120ELj1ELj1ELj4ELj16ENS_18Kernel_traits_baseILj5120ES2_ffffjLj128EEEEELb0ELb0ELb1ELb1EEEvNS_9FwdParamsE)
        /*0410*/ 	.word	0x00000000


	//----- nvinfo : EIATTR_REGCOUNT
	.align		4
.L_182:
        /*0414*/ 	.byte	0x04, 0x2f
        /*0416*/ 	.short	(.L_184 - .L_183)
	.align		4
.L_183:
        /*0418*/ 	.word	index@(_ZN10layer_norm13ln_fwd_kernelINS_13Kernel_traitsI6__halfffffjLj5120ELj1ELj1ELj4ELj16ENS_18Kernel_traits_baseILj5120ES2_ffffjLj128EEEEELb0ELb0ELb1ELb0EEEvNS_9FwdParamsE)
        /*041c*/ 	.word	0x0000009b


	//----- nvinfo : EIATTR_FRAME_SIZE
	.align		4
.L_184:
        /*0420*/ 	.byte	0x04, 0x11
        /*0422*/ 	.short	(.L_186 - .L_185)
	.align		4
.L_185:
        /*0424*/ 	.word	index@($__internal_130_$__cuda_sm70_shflsync_bfly_p)
        /*0428*/ 	.word	0x00000000


	//----- nvinfo : EIATTR_FRAME_SIZE
	.align		4
.L_186:
        /*042c*/ 	.byte	0x04, 0x11
        /*042e*/ 	.short	(.L_188 - .L_187)
	.align		4
.L_187:
        /*0430*/ 	.word	index@(_ZN10layer_norm13ln_fwd_kernelINS_13Kernel_traitsI6__halfffffjLj5120ELj1ELj1ELj4ELj16ENS_18Kernel_traits_baseILj5120ES2_ffffjLj128EEEEELb0ELb0ELb1ELb0EEEvNS_9FwdParamsE)
        /*0434*/ 	.word	0x00000000


	//----- nvinfo : EIATTR_REGCOUNT
	.align		4
.L_188:
        /*0438*/ 	.byte	0x04, 0x2f
        /*043a*/ 	.short	(.L_190 - .L_189)
	.align		4
.L_189:
        /*043c*/ 	.word	index@(_ZN10layer_norm13ln_fwd_kernelINS_13Kernel_traitsI6__halfffffjLj5120ELj1ELj1ELj4ELj16ENS_18Kernel_traits_baseILj5120ES2_ffffjLj128EEEEELb0ELb0ELb0ELb1EEEvNS_9FwdParamsE)
        /*0440*/ 	.word	0x0000009e


	//----- nvinfo : EIATTR_FRAME_SIZE
	.align		4
.L_190:
        /*0444*/ 	.byte	0x04, 0x11
        /*0446*/ 	.short	(.L_192 - .L_191)
	.align		4
.L_191:
        /*0448*/ 	.word	index@($__internal_129_$__cuda_sm70_shflsync_bfly_p)
        /*044c*/ 	.word	0x00000000


	//----- nvinfo : EIATTR_FRAME_SIZE
	.align		4
.L_192:
        /*0450*/ 	.byte	0x04, 0x11
        /*0452*/ 	.short	(.L_194 - .L_193)
	.align		4
.L_193:
        /*0454*/ 	.word	index@(_ZN10layer_norm13ln_fwd_kernelINS_13Kernel_traitsI6__halfffffjLj5120ELj1ELj1ELj4ELj16ENS_18Kernel_traits_baseILj5120ES2_ffffjLj128EEEEELb0ELb0ELb0ELb1EEEvNS_9FwdParamsE)
        /*0458*/ 	.word	0x00000000


	//----- nvinfo : EIATTR_REGCOUNT
	.align		4
.L_194:
        /*045c*/ 	.byte	0x04, 0x2f
        /*045e*/ 	.short	(.L_196 - .L_195)
	.align		4
.L_195:
        /*0460*/ 	.word	index@(_ZN10layer_norm13ln_fwd_kernelINS_13Kernel_traitsI6__halfffffjLj5120ELj1ELj1ELj4ELj16ENS_18Kernel_traits_baseILj5120ES2_ffffjLj128EEEEELb0ELb0ELb0ELb0EEEvNS_9FwdParamsE)
        /*0464*/ 	.word	0x0000009a


	//----- nvinfo : EIATTR_FRAME_SIZE
	.align		4
.L_196:
        /*0468*/ 	.byte	0x04, 0x11
        /*046a*/ 	.short	(.L_198 - .L_197)
	.align		4
.L_197:
        /*046c*/ 	.word	index@($__internal_128_$__cuda_sm70_shflsync_bfly_p)
        /*0470*/ 	.word	0x00000000


	//----- nvinfo : EIATTR_FRAME_SIZE
	.align		4
.L_198:
        /*0474*/ 	.byte	0x04, 0x11
        /*0476*/ 	.short	(.L_200 - .L_199)
	.align		4
.L_199:
        /*0478*/ 	.word	index@(_ZN10layer_norm13ln_fwd_kernelINS_13Kernel_traitsI6__halfffffjLj5120ELj1ELj1ELj4ELj16ENS_18Kernel_traits_baseILj5120ES2_ffffjLj128EEEEELb0ELb0ELb0ELb0EEEvNS_9FwdParamsE)
        /*047c*/ 	.word	0x00000000


	//----- nvinfo : EIATTR_REGCOUNT
	.align		4
.L_200:
        /*0480*/ 	.byte	0x04, 0x2f
        /*0482*/ 	.short	(.L_202 - .L_201)
	.align		4
.L_201:
        /*0484*/ 	.word	index@(_ZN10layer_norm13ln_fwd_kernelINS_13Kernel_traitsIf6__halffS2_fjLj5120ELj1ELj1ELj4ELj16ENS_18Kernel_traits_baseILj5120EfS2_fS2_fjLj128EEEEELb1ELb1ELb1ELb1EEEvNS_9FwdParamsE)
        /*0488*/ 	.word	0x000000ff


	//----- nvinfo : EIATTR_FRAME_SIZE
	.align		4
.L_202:
        /*048c*/ 	.byte	0x04, 0x11
        /*048e*/ 	.short	(.L_204 - .L_203)
	.align		4
.L_203:
        /*0490*/ 	.word	index@($__internal_127_$__cuda_sm70_shflsync_bfly_p)
        /*0494*/ 	.word	0x00000000


	//----- nvinfo : EIATTR_FRAME_SIZE
	.align		4
.L_204:
        /*0498*/ 	.byte	0x04, 0x11
        /*049a*/ 	.short	(.L_206 - .L_205)
	.align		4
.L_205:
        /*049c*/ 	.word	index@(_ZN10layer_norm13ln_fwd_kernelINS_13Kernel_traitsIf6__halffS2_fjLj5120ELj1ELj1ELj4ELj16ENS_18Kernel_traits_baseILj5120EfS2_fS2_fjLj128EEEEELb1ELb1ELb1ELb1EEEvNS_9FwdParamsE)
        /*04a0*/ 	.word	0x00000000


	//----- nvinfo : EIATTR_REGCOUNT
	.align		4
.L_206:
        /*04a4*/ 	.byte	0x04, 0x2f
        /*04a6*/ 	.short	(.L_208 - .L_207)
	.align		4
.L_207:
        /*04a8*/ 	.word	index@(_ZN10layer_norm13ln_fwd_kernelINS_13Kernel_traitsIf6__halffS2_fjLj5120ELj1ELj1ELj4ELj16ENS_18Kernel_traits_baseILj5120EfS2_fS2_fjLj128EEEEELb1ELb1ELb1ELb0EEEvNS_9FwdParamsE)
        /*04ac*/ 	.word	0x000000da


	//----- nvinfo : EIATTR_FRAME_SIZE
	.align		4
.L_208:
        /*04b0*/ 	.byte	0x04, 0x11
        /*04b2*/ 	.short	(.L_210 - .L_209)
	.align		4
.L_209:
        /*04b4*/ 	.word	index@($__internal_126_$__cuda_sm70_shflsync_bfly_p)
        /*04b8*/ 	.word	0x00000000


	//----- nvinfo : EIATTR_FRAME_SIZE
	.align		4
.L_210:
        /*04bc*/ 	.byte	0x04, 0x11
        /*04be*/ 	.short	(.L_212 - .L_211)
	.align		4
.L_211:
        /*04c0*/ 	.word	index@(_ZN10layer_norm13ln_fwd_kernelINS_13Kernel_traitsIf6__halffS2_fjLj5120ELj1ELj1ELj4ELj16ENS_18Kernel_traits_baseILj5120EfS2_fS2_fjLj128EEEEELb1ELb1ELb1ELb0EEEvNS_9FwdParamsE)
        /*04c4*/ 	.word	0x00000000


	//----- nvinfo : EIATTR_REGCOUNT
	.align		4
.L_212:
        /*04c8*/ 	.byte	0x04, 0x2f
        /*04ca*/ 	.short	(.L_214 - .L_213)
	.align		4
.L_213:
        /*04cc*/ 	.word	index@(_ZN10layer_norm13ln_fwd_kernelINS_13Kernel_traitsIf6__halffS2_fjLj5120ELj1ELj1ELj4ELj16ENS_18Kernel_traits_baseILj5120EfS2_fS2_fjLj128EEEEELb1ELb1ELb0ELb1EEEvNS_9FwdParamsE)
        /*04d0*/ 	.word	0x000000e5


	//----- nvinfo : EIATTR_FRAME_SIZE
	.align		4
.L_214:
        /*04d4*/ 	.byte	0x04, 0x11
        /*04d6*/ 	.short	(.L_216 - .L_215)
	.align		4
.L_215:
        /*04d8*/ 	.word	index@($__internal_125_$__cuda_sm70_shflsync_bfly_p)
        /*04dc*/ 	.word	0x00000000


	//----- nvinfo : EIATTR_FRAME_SIZE
	.align		4
.L_216:
        /*04e0*/ 	.byte	0x04, 0x11
        /*04e2*/ 	.short	(.L_218 - .L_217)
	.align		4
.L_217:
        /*04e4*/ 	.word	index@(_ZN10layer_norm13ln_fwd_kernelINS_13Kernel_traitsIf6__halffS2_fjLj5120ELj1ELj1ELj4ELj16ENS_18Kernel_traits_baseILj5120EfS2_fS2_fjLj128EEEEELb1ELb1ELb0ELb1EEEvNS_9FwdParamsE)
        /*04e8*/ 	.word	0x00000000


	//----- nvinfo : EIATTR_REGCOUNT
	.align		4
.L_218:
        /*04ec*/ 	.byte	0x04, 0x2f
        /*04ee*/ 	.short	(.L_220 - .L_219)
	.align		4
.L_219:
        /*04f0*/ 	.word	index@(_ZN10layer_norm13ln_fwd_kernelINS_13Kernel_traitsIf6__halffS2_fjLj5120ELj1ELj1ELj4ELj16ENS_18Kernel_traits_baseILj5120EfS2_fS2_fjLj128EEEEELb1ELb1ELb0ELb0EEEvNS_9FwdParamsE)
        /*04f4*/ 	.word	0x000000e2


	//----- nvinfo : EIATTR_FRAME_SIZE
	.align		4
.L_220:
        /*04f8*/ 	.byte	0x04, 0x11
        /*04fa*/ 	.short	(.L_222 - .L_221)
	.align		4
.L_221:
        /*04fc*/ 	.word	index@($__internal_124_$__cuda_sm70_shflsync_bfly_p)
        /*0500*/ 	.word	0x00000000


	//----- nvinfo : EIATTR_FRAME_SIZE
	.align		4
.L_222:
        /*0504*/ 	.byte	0x04, 0x11
        /*0506*/ 	.short	(.L_224 - .L_223)
	.align		4
.L_223:
        /*0508*/ 	.word	index@(_ZN10layer_norm13ln_fwd_kernelINS_13Kernel_traitsIf6__halffS2_fjLj5120ELj1ELj1ELj4ELj16ENS_18Kernel_traits_baseILj5120EfS2_fS2_fjLj128EEEEELb1ELb1ELb0ELb0EEEvNS_9FwdParamsE)
        /*050c*/ 	.word	0x00000000


	//----- nvinfo : EIATTR_REGCOUNT
	.align		4
.L_224:
        /*0510*/ 	.byte	0x04, 0x2f
        /*0512*/ 	.short	(.L_226 - .L_225)
	.align		4
.L_225:
        /*0514*/ 	.word	index@(_ZN10layer_norm13ln_fwd_kernelINS_13Kernel_traitsIf6__halffS2_fjLj5120ELj1ELj1ELj4ELj16ENS_18Kernel_traits_baseILj5120EfS2_fS2_fjLj128EEEEELb1ELb0ELb1ELb1EEEvNS_9FwdParamsE)
        /*0518*/ 	.word	0x000000a8


	//----- nvinfo : EIATTR_FRAME_SIZE
	.align		4
.L_226:
        /*051c*/ 	.byte	0x04, 0x11
        /*051e*/ 	.short	(.L_228 - .L_227)
	.align		4
.L_227:
        /*0520*/ 	.word	index@($__internal_123_$__cuda_sm70_shflsync_bfly_p)
        /*0524*/ 	.word	0x00000000


	//----- nvinfo : EIATTR_FRAME_SIZE
	.align		4
.L_228:
        /*0528*/ 	.byte	0x04, 0x11
        /*052a*/ 	.short	(.L_230 - .L_229)
	.align		4
.L_229:
        /*052c*/ 	.word	index@(_ZN10layer_norm13ln_fwd_kernelINS_13Kernel_traitsIf6__halffS2_fjLj5120ELj1ELj1ELj4ELj16ENS_18Kernel_traits_baseILj5120EfS2_fS2_fjLj128EEEEELb1ELb0ELb1ELb1EEEvNS_9FwdParamsE)
        /*0530*/ 	.word	0x00000000


	//----- nvinfo : EIATTR_REGCOUNT
	.align		4
.L_230:
        /*0534*/ 	.byte	0x04, 0x2f
        /*0536*/ 	.short	(.L_232 - .L_231)
	.align		4
.L_231:
        /*0538*/ 	.word	index@(_ZN10layer_norm13ln_fwd_kernelINS_13Kernel_traitsIf6__halffS2_fjLj5120ELj1ELj1ELj4ELj16ENS_18Kernel_traits_baseILj5120EfS2_fS2_fjLj128EEEEELb1ELb0ELb1ELb0EEEvNS_9FwdParamsE)
        /*053c*/ 	.word	0x000000b5


	//----- nvinfo : EIATTR_FRAME_SIZE
	.align		4
.L_232:
        /*0540*/ 	.byte	0x04, 0x11
        /*0542*/ 	.short	(.L_234 - .L_233)
	.align		4
.L_233:
        /*0544*/ 	.word	index@($__internal_122_$__cuda_sm70_shflsync_bfly_p)
        /*0548*/ 	.word	0x00000000


	//----- nvinfo : EIATTR_FRAME_SIZE
	.align		4
.L_234:
        /*054c*/ 	.byte	0x04, 0x11
        /*054e*/ 	.short	(.L_236 - .L_235)
	.align		4
.L_235:
        /*0550*/ 	.word	index@(_ZN10layer_norm13ln_fwd_kernelINS_13Kernel_traitsIf6__halffS2_fjLj5120ELj1ELj1ELj4ELj16ENS_18Kernel_traits_baseILj5120EfS2_fS2_fjLj128EEEEELb1ELb0ELb1ELb0EEEvNS_9FwdParamsE)
        /*0554*/ 	.word	0x00000000


	//----- nvinfo : EIATTR_REGCOUNT
	.align		4
.L_236:
        /*0558*/ 	.byte	0x04, 0x2f
        /*055a*/ 	.short	(.L_238 - .L_237)
	.align		4
.L_237:
        /*055c*/ 	.word	index@(_ZN10layer_norm13ln_fwd_kernelINS_13Kernel_traitsIf6__halffS2_fjLj5120ELj1ELj1ELj4ELj16ENS_18Kernel_traits_baseILj5120EfS2_fS2_fjLj128EEEEELb1ELb0ELb0ELb1EEEvNS_9FwdParamsE)
        /*0560*/ 	.word	0x000000a7


	//----- nvinfo : EIATTR_FRAME_SIZE
	.align		4
.L_238:
        /*0564*/ 	.byte	0x04, 0x11
        /*0566*/ 	.short	(.L_240 - .L_239)
	.align		4
.L_239:
        /*0568*/ 	.word	index@($__internal_121_$__cuda_sm70_shflsync_bfly_p)
        /*056c*/ 	.word	0x00000000


	//----- nvinfo : EIATTR_FRAME_SIZE
	.align		4
.L_240:
        /*0570*/ 	.byte	0x04, 0x11
        /*0572*/ 	.short	(.L_242 - .L_241)
	.align		4
.L_241:
        /*0574*/ 	.word	index@(_ZN10layer_norm13ln_fwd_kernelINS_13Kernel_traitsIf6__halffS2_fjLj5120ELj1ELj1ELj4ELj16ENS_18Kernel_traits_baseILj5120EfS2_fS2_fjLj128EEEEELb1ELb0ELb0ELb1EEEvNS_9FwdParamsE)
        /*0578*/ 	.word	0x00000000


	//----- nvinfo : EIATTR_REGCOUNT
	.align		4
.L_242:
        /*057c*/ 	.byte	0x04, 0x2f
        /*057e*/ 	.short	(.L_244 - .L_243)
	.align		4
.L_243:
        /*0580*/ 	.word	index@(_ZN10layer_norm13ln_fwd_kernelINS_13Kernel_traitsIf6__halffS2_fjLj5120ELj1ELj1ELj4ELj16ENS_18Kernel_traits_baseILj5120EfS2_fS2_fjLj128EEEEELb1ELb0ELb0ELb0EEEvNS_9FwdParamsE)
        /*0584*/ 	.word	0x000000a3


	//----- nvinfo : EIATTR_FRAME_SIZE
	.align		4
.L_244:
        /*0588*/ 	.byte	0x04, 0x11
        /*058a*/ 	.short	(.L_246 - .L_245)
	.align		4
.L_245:
        /*058c*/ 	.word	index@($__internal_120_$__cuda_sm70_shflsync_bfly_p)
        /*0590*/ 	.word	0x00000000


	//----- nvinfo : EIATTR_FRAME_SIZE
	.align		4
.L_246:
        /*0594*/ 	.byte	0x04, 0x11
        /*0596*/ 	.short	(.L_248 - .L_247)
	.align		4
.L_247:
        /*0598*/ 	.word	index@(_ZN10layer_norm13ln_fwd_kernelINS_13Kernel_traitsIf6__halffS2_fjLj5120ELj1ELj1ELj4ELj16ENS_18Kernel_traits_baseILj5120EfS2_fS2_fjLj128EEEEELb1ELb0ELb0ELb0EEEvNS_9FwdParamsE)
        /*059c*/ 	.word	0x00000000


	//----- nvinfo : EIATTR_REGCOUNT
	.align		4
.L_248:
        /*05a0*/ 	.byte	0x04, 0x2f
        /*05a2*/ 	.short	(.L_250 - .L_249)
	.align		4
.L_249:
        /*05a4*/ 	.word	index@(_ZN10layer_norm13ln_fwd_kernelINS_13Kernel_traitsIf6__halffS2_fjLj5120ELj1ELj1ELj4ELj16ENS_18Kernel_traits_baseILj5120EfS2_fS2_fjLj128EEEEELb0ELb1ELb1ELb1EEEvNS_9FwdParamsE)
        /*05a8*/ 	.word	0x000000e2


	//----- nvinfo : EIATTR_FRAME_SIZE
	.align		4
.L_250:
        /*05ac*/ 	.byte	0x04, 0x11
        /*05ae*/ 	.short	(.L_252 - .L_251)
	.align		4
.L_251:
        /*05b0*/ 	.word	index@($__internal_119_$__cuda_sm70_shflsync_bfly_p)
        /*05b4*/ 	.word	0x00000000


	//----- nvinfo : EIATTR_FRAME_SIZE
	.align		4
.L_252:
        /*05b8*/ 	.byte	0x04, 0x11
        /*05ba*/ 	.short	(.L_254 - .L_253)
	.align		4
.L_253:
        /*05bc*/ 	.word	index@(_ZN10layer_norm13ln_fwd_kernelINS_13Kernel_traitsIf6__halffS2_fjLj5120ELj1ELj1ELj4ELj16ENS_18Kernel_traits_baseILj5120EfS2_fS2_fjLj128EEEEELb0ELb1ELb1ELb1EEEvNS_9FwdParamsE)
        /*05c0*/ 	.word	0x00000000


	//----- nvinfo : EIATTR_REGCOUNT
	.align		4
.L_254:
        /*05c4*/ 	.byte	0x04, 0x2f
        /*05c6*/ 	.short	(.L_256 - .L_255)
	.align		4
.L_255:
        /*05c8*/ 	.word	index@(_ZN10layer_norm13ln_fwd_kernelINS_13Kernel_traitsIf6__halffS2_fjLj5120ELj1ELj1ELj4ELj16ENS_18Kernel_traits_baseILj5120EfS2_fS2_fjLj128EEEEELb0ELb1ELb1ELb0EEEvNS_9FwdParamsE)
        /*05cc*/ 	.word	0x000000c8


	//----- nvinfo : EIATTR_FRAME_SIZE
	.align		4
.L_256:
        /*05d0*/ 	.byte	0x04, 0x11
        /*05d2*/ 	.short	(.L_258 - .L_257)
	.align		4
.L_257:
        /*05d4*/ 	.word	index@($__internal_118_$__cuda_sm70_shflsync_bfly_p)
        /*05d8*/ 	.word	0x00000000


	//----- nvinfo : EIATTR_FRAME_SIZE
	.align		4
.L_258:
        /*05dc*/ 	.byte	0x04, 0x11
        /*05de*/ 	.short	(.L_260 - .L_259)
	.align		4
.L_259:
        /*05e0*/ 	.word	index@(_ZN10layer_norm13ln_fwd_kernelINS_13Kernel_traitsIf6__halffS2_fjLj5120ELj1ELj1ELj4ELj16ENS_18Kernel_traits_baseILj5120EfS2_fS2_fjLj128EEEEELb0ELb1ELb1ELb0EEEvNS_9FwdParamsE)
        /*05e4*/ 	.word	0x00000000


	//----- nvinfo : EIATTR_REGCOUNT
	.align		4
.L_260:
        /*05e8*/ 	.byte	0x04, 0x2f
        /*05ea*/ 	.short	(.L_262 - .L_261)
	.align		4
.L_261:
        /*05ec*/ 	.word	index@(_ZN10layer_norm13ln_fwd_kernelINS_13Kernel_traitsIf6__halffS2_fjLj5120ELj1ELj1ELj4ELj16ENS_18Kernel_traits_baseILj5120EfS2_fS2_fjLj128EEEEELb0ELb1ELb0ELb1EEEvNS_9FwdParamsE)
        /*05f0*/ 	.word	0x000000c4


	//----- nvinfo : EIATTR_FRAME_SIZE
	.align		4
.L_262:
        /*05f4*/ 	.byte	0x04, 0x11
        /*05f6*/ 	.short	(.L_264 - .L_263)
	.align		4
.L_263:
        /*05f8*/ 	.word	index@($__internal_117_$__cuda_sm70_shflsync_bfly_p)
        /*05fc*/ 	.word	0x00000000


	//----- nvinfo : EIATTR_FRAME_SIZE
	.align		4
.L_264:
        /*0600*/ 	.byte	0x04, 0x11
        /*0602*/ 	.short	(.L_266 - .L_265)
	.align		4
.L_265:
        /*0604*/ 	.word	index@(_ZN10layer_norm13ln_fwd_kernelINS_13Kernel_traitsIf6__halffS2_fjLj5120ELj1ELj1ELj4ELj16ENS_18Kernel_traits_baseILj5120EfS2_fS2_fjLj128EEEEELb0ELb1ELb0ELb1EEEvNS_9FwdParamsE)
        /*0608*/ 	.word	0x00000000


	//----- nvinfo : EIATTR_REGCOUNT
	.align		4
.L_266:
        /*060c*/ 	.byte	0x04, 0x2f
        /*060e*/ 	.short	(.L_268 - .L_267)
	.align		4
.L_267:
        /*0610*/ 	.word	index@(_ZN10layer_norm13ln_fwd_kernelINS_13Kernel_traitsIf6__halffS2_fjLj5120ELj1ELj1ELj4ELj16ENS_18Kernel_traits_baseILj5120EfS2_fS2_fjLj128EEEEELb0ELb1ELb0ELb0EEEvNS_9FwdParamsE)
        /*0614*/ 	.word	0x000000c4


	//----- nvinfo : EIATTR_FRAME_SIZE
	.align		4
.L_268:
        /*0618*/ 	.byte	0x04, 0x11
        /*061a*/ 	.short	(.L_270 - .L_269)
	.align		4
.L_269:
        /*061c*/ 	.word	index@($__internal_116_$__cuda_sm70_shflsync_bfly_p)
        /*0620*/ 	.word	0x00000000


	//----- nvinfo : EIATTR_FRAME_SIZE
	.align		4
.L_270:
        /*0624*/ 	.byte	0x04, 0x11
        /*0626*/ 	.short	(.L_272 - .L_271)
	.align		4
.L_271:
        /*0628*/ 	.word	index@(_ZN10layer_norm13ln_fwd_kernelINS_13Kernel_traitsIf6__halffS2_fjLj5120ELj1ELj1ELj4ELj16ENS_18Kernel_traits_baseILj5120EfS2_fS2_fjLj128EEEEELb0ELb1ELb0ELb0EEEvNS_9FwdParamsE)
        /*062c*/ 	.word	0x00000000


	//----- nvinfo : EIATTR_REGCOUNT
	.align		4
.L_272:
        /*0630*/ 	.byte	0x04, 0x2f
        /*0632*/ 	.short	(.L_274 - .L_273)
	.align		4
.L_273:
        /*0634*/ 	.word	index@(_ZN10layer_norm13ln_fwd_kernelINS_13Kernel_traitsIf6__halffS2_fjLj5120ELj1ELj1ELj4ELj16ENS_18Kernel_traits_baseILj5120EfS2_fS2_fjLj128EEEEELb0ELb0ELb1ELb1EEEvNS_9FwdParamsE)
        /*0638*/ 	.word	0x000000a8


	//----- nvinfo : EIATTR_FRAME_SIZE
	.align		4
.L_274:
        /*063c*/ 	.byte	0x04, 0x11
        /*063e*/ 	.short	(.L_276 - .L_275)
	.align		4
.L_275:
        /*0640*/ 	.word	index@($__internal_115_$__cuda_sm70_shflsync_bfly_p)
        /*0644*/ 	.word	0x00000000


	//----- nvinfo : EIATTR_FRAME_SIZE
	.align		4
.L_276:
        /*0648*/ 	.byte	0x04, 0x11
        /*064a*/ 	.short	(.L_278 - .L_277)
	.align		4
.L_277:
        /*064c*/ 	.word	index@(_ZN10layer_norm13ln_fwd_kernelINS_13Kernel_traitsIf6__halffS2_fjLj5120ELj1ELj1ELj4ELj16ENS_18Kernel_traits_baseILj5120EfS2_fS2_fjLj128EEEEELb0ELb0ELb1ELb1EEEvNS_9FwdParamsE)
        /*0650*/ 	.word	0x00000000


	//----- nvinfo : EIATTR_REGCOUNT
	.align		4
.L_278:
        /*0654*/ 	.byte	0x04, 0x2f
        /*0656*/ 	.short	(.L_280 - .L_279)
	.align		4
.L_279:
        /*0658*/ 	.word	index@(_ZN10layer_norm13ln_fwd_kernelINS_13Kernel_traitsIf6__halffS2_fjLj5120ELj1ELj1ELj4ELj16ENS_18Kernel_traits_baseILj5120EfS2_fS2_fjLj128EEEEELb0ELb0ELb1ELb0EEEvNS_9FwdParamsE)
        /*065c*/ 	.word	0x0000009f


	//----- nvinfo : EIATTR_FRAME_SIZE
	.align		4
.L_280:
        /*0660*/ 	.byte	0x04, 0x11
        /*0662*/ 	.short	(.L_282 - .L_281)
	.align		4
.L_281:
        /*0664*/ 	.word	index@($__internal_114_$__cuda_sm70_shflsync_bfly_p)
        /*0668*/ 	.word	0x00000000


	//----- nvinfo : EIATTR_FRAME_SIZE
	.align		4
.L_282:
        /*066c*/ 	.byte	0x04, 0x11
        /*066e*/ 	.short	(.L_284 - .L_283)
	.align		4
.L_283:
        /*0670*/ 	.word	index@(_ZN10layer_norm13ln_fwd_kernelINS_13Kernel_traitsIf6__halffS2_fjLj5120ELj1ELj1ELj4ELj16ENS_18Kernel_traits_baseILj5120EfS2_fS2_fjLj128EEEEELb0ELb0ELb1ELb0EEEvNS_9FwdParamsE)
        /*0674*/ 	.word	0x00000000


	//----- nvinfo : EIATTR_REGCOUNT
	.align		4
.L_284:
        /*0678*/ 	.byte	0x04, 0x2f
        /*067a*/ 	.short	(.L_286 - .L_285)
	.align		4
.L_285:
        /*067c*/ 	.word	index@(_ZN10layer_norm13ln_fwd_kernelINS_13Kernel_traitsIf6__halffS2_fjLj5120ELj1ELj1ELj4ELj16ENS_18Kernel_traits_baseILj5120EfS2_fS2_fjLj128EEEEELb0ELb0ELb0ELb1EEEvNS_9FwdParamsE)
        /*0680*/ 	.word	0x0000009f


	//----- nvinfo : EIATTR_FRAME_SIZE
	.align		4
.L_286:
        /*0684*/ 	.byte	0x04, 0x11
        /*0686*/ 	.short	(.L_288 - .L_287)
	.align		4
.L_287:
        /*0688*/ 	.word	index@($__internal_113_$__cuda_sm70_shflsync_bfly_p)
        /*068c*/ 	.word	0x00000000


	//----- nvinfo : EIATTR_FRAME_SIZE
	.align		4
.L_288:
        /*0690*/ 	.byte	0x04, 0x11
        /*0692*/ 	.short	(.L_290 - .L_289)
	.align		4
.L_289:
        /*0694*/ 	.word	index@(_ZN10layer_norm13ln_fwd_kernelINS_13Kernel_traitsIf6__halffS2_fjLj5120ELj1ELj1ELj4ELj16ENS_18Kernel_traits_baseILj5120EfS2_fS2_fjLj128EEEEELb0ELb0ELb0ELb1EEEvNS_9FwdParamsE)
        /*0698*/ 	.word	0x00000000


	//----- nvinfo : EIATTR_REGCOUNT
	.align		4
.L_290:
        /*069c*/ 	.byte	0x04, 0x2f
        /*069e*/ 	.short	(.L_292 - .L_291)
	.align		4
.L_291:
        /*06a0*/ 	.word	index@(_ZN10layer_norm13ln_fwd_kernelINS_13Kernel_traitsIf6__halffS2_fjLj5120ELj1ELj1ELj4ELj16ENS_18Kernel_traits_baseILj5120EfS2_fS2_fjLj128EEEEELb0ELb0ELb0ELb0EEEvNS_9FwdParamsE)
        /*06a4*/ 	.word	0x0000009c


	//----- nvinfo : EIATTR_FRAME_SIZE
	.align		4
.L_292:
        /*06a8*/ 	.byte	0x04, 0x11
        /*06aa*/ 	.short	(.L_294 - .L_293)
	.align		4
.L_293:
        /*06ac*/ 	.word	index@($__internal_112_$__cuda_sm70_shflsync_bfly_p)
        /*06b0*/ 	.word	0x00000000


	//----- nvinfo : EIATTR_FRAME_SIZE
	.align		4
.L_294:
        /*06b4*/ 	.byte	0x04, 0x11
        /*06b6*/ 	.short	(.L_296 - .L_295)
	.align		4
.L_295:
        /*06b8*/ 	.word	index@(_ZN10layer_norm13ln_fwd_kernelINS_13Kernel_traitsIf6__halffS2_fjLj5120ELj1ELj1ELj4ELj16ENS_18Kernel_traits_baseILj5120EfS2_fS2_fjLj128EEEEELb0ELb0ELb0ELb0EEEvNS_9FwdParamsE)
        /*06bc*/ 	.word	0x00000000


	//----- nvinfo : EIATTR_REGCOUNT
	.align		4
.L_296:
        /*06c0*/ 	.byte	0x04, 0x2f
        /*06c2*/ 	.short	(.L_298 - .L_297)
	.align		4
.L_297:
        /*06c4*/ 	.word	index@(_ZN10layer_norm13ln_fwd_kernelINS_13Kernel_traitsI6__halfS2_fS2_fjLj5120ELj1ELj1ELj4ELj16ENS_18Kernel_traits_baseILj5120ES2_S2_fS2_fjLj128EEEEELb1ELb1ELb1ELb1EEEvNS_9FwdParamsE)
        /*06c8*/ 	.word	0x000000a8


	//----- nvinfo : EIATTR_FRAME_SIZE
	.align		4
.L_298:
        /*06cc*/ 	.byte	0x04, 0x11
        /*06ce*/ 	.short	(.L_300 - .L_299)
	.align		4
.L_299:
        /*06d0*/ 	.word	index@($__internal_111_$__cuda_sm70_shflsync_bfly_p)
        /*06d4*/ 	.word	0x00000000


	//----- nvinfo : EIATTR_FRAME_SIZE
	.align		4
.L_300:
        /*06d8*/ 	.byte	0x04, 0x11
        /*06da*/ 	.short	(.L_302 - .L_301)
	.align		4
.L_301:
        /*06dc*/ 	.word	index@(_ZN10layer_norm13ln_fwd_kernelINS_13Kernel_traitsI6__halfS2_fS2_fjLj5120ELj1ELj1ELj4ELj16ENS_18Kernel_traits_baseILj5120ES2_S2_fS2_fjLj128EEEEELb1ELb1ELb1ELb1EEEvNS_9FwdParamsE)
        /*06e0*/ 	.word	0x00000000


	//----- nvinfo : EIATTR_REGCOUNT
	.align		4
.L_302:
        /*06e4*/ 	.byte	0x04, 0x2f
        /*06e6*/ 	.short	(.L_304 - .L_303)
	.align		4
.L_303:
        /*06e8*/ 	.word	index@(_ZN10layer_norm13ln_fwd_kernelINS_13Kernel_traitsI6__halfS2_fS2_fjLj5120ELj1ELj1ELj4ELj16ENS_18Kernel_traits_baseILj5120ES2_S2_fS2_fjLj128EEEEELb1ELb1ELb1ELb0EEEvNS_9FwdParamsE)
        /*06ec*/ 	.word	0x000000db


	//----- nvinfo : EIATTR_FRAME_SIZE
	.align		4
.L_304:
        /*06f0*/ 	.byte	0x04, 0x11
        /*06f2*/ 	.short	(.L_306 - .L_305)
	.align		4
.L_305:
        /*06f4*/ 	.word	index@($__internal_110_$__cuda_sm70_shflsync_bfly_p)
        /*06f8*/ 	.word	0x00000000


	//----- nvinfo : EIATTR_FRAME_SIZE
	.align		4
.L_306:
        /*06fc*/ 	.byte	0x04, 0x11
        /*06fe*/ 	.short	(.L_308 - .L_307)
	.align		4
.L_307:
        /*0700*/ 	.word	index@(_ZN10layer_norm13ln_fwd_kernelINS_13Kernel_traitsI6__halfS2_fS2_fjLj5120ELj1ELj1ELj4ELj16ENS_18Kernel_traits_baseILj5120ES2_S2_fS2_fjLj128EEEEELb1ELb1ELb1ELb0EEEvNS_9FwdParamsE)
        /*0704*/ 	.word	0x00000000


	//----- nvinfo : EIATTR_REGCOUNT
	.align		4
.L_308:
        /*0708*/ 	.byte	0x04, 0x2f
        /*070a*/ 	.short	(.L_310 - .L_309)
	.align		4
.L_309:
        /*070c*/ 	.word	index@(_ZN10layer_norm13ln_fwd_kernelINS_13Kernel_traitsI6__halfS2_fS2_fjLj5120ELj1ELj1ELj4ELj16ENS_18Kernel_traits_baseILj5120ES2_S2_fS2_fjLj128EEEEELb1ELb1ELb0ELb1EEEvNS_9FwdParamsE)
        /*0710*/ 	.word	0x000000a7


	//----- nvinfo : EIATTR_FRAME_SIZE
	.align		4
.L_310:
        /*0714*/ 	.byte	0x04, 0x11
        /*0716*/ 	.short	(.L_312 - .L_311)
	.align		4
.L_311:
        /*0718*/ 	.word	index@($__internal_109_$__cuda_sm70_shflsync_bfly_p)
        /*071c*/ 	.word	0x00000000


	//----- nvinfo : EIATTR_FRAME_SIZE
	.align		4
.L_312:
        /*0720*/ 	.byte	0x04, 0x11
        /*0722*/ 	.short	(.L_314 - .L_313)
	.align		4
.L_313:
        /*0724*/ 	.word	index@(_ZN10layer_norm13ln_fwd_kernelINS_13Kernel_traitsI6__halfS2_fS2_fjLj5120ELj1ELj1ELj4ELj16ENS_18Kernel_traits_baseILj5120ES2_S2_fS2_fjLj128EEEEELb1ELb1ELb0ELb1EEEvNS_9FwdParamsE)
        /*0728*/ 	.word	0x00000000


	//----- nvinfo : EIATTR_REGCOUNT
	.align		4
.L_314:
        /*072c*/ 	.byte	0x04, 0x2f
        /*072e*/ 	.short	(.L_316 - .L_315)
	.align		4
.L_315:
        /*0730*/ 	.word	index@(_ZN10layer_norm13ln_fwd_kernelINS_13Kernel_traitsI6__halfS2_fS2_fjLj5120ELj1ELj1ELj4ELj16ENS_18Kernel_traits_baseILj5120ES2_S2_fS2_fjLj128EEEEELb1ELb1ELb0ELb0EEEvNS_9FwdParamsE)
        /*0734*/ 	.word	0x000000e1


	//----- nvinfo : EIATTR_FRAME_SIZE
	.align		4
.L_316:
        /*0738*/ 	.byte	0x04, 0x11
        /*073a*/ 	.short	(.L_318 - .L_317)
	.align		4
.L_317:
        /*073c*/ 	.word	index@($__internal_108_$__cuda_sm70_shflsync_bfly_p)
        /*0740*/ 	.word	0x00000000


	//----- nvinfo : EIATTR_FRAME_SIZE
	.align		4
.L_318:
        /*0744*/ 	.byte	0x04, 0x11
        /*0746*/ 	.short	(.L_320 - .L_319)
	.align		4
.L_319:
        /*0748*/ 	.word	index@(_ZN10layer_norm13ln_fwd_kernelINS_13Kernel_traitsI6__halfS2_fS2_fjLj5120ELj1ELj1ELj4ELj16ENS_18Kernel_traits_baseILj5120ES2_S2_fS2_fjLj128EEEEELb1ELb1ELb0ELb0EEEvNS_9FwdParamsE)
        /*074c*/ 	.word	0x00000000


	//----- nvinfo : EIATTR_REGCOUNT
	.align		4
.L_320:
        /*0750*/ 	.byte	0x04, 0x2f
        /*0752*/ 	.short	(.L_322 - .L_321)
	.align		4
.L_321:
        /*0754*/ 	.word	index@(_ZN10layer_norm13ln_fwd_kernelINS_13Kernel_traitsI6__halfS2_fS2_fjLj5120ELj1ELj1ELj4ELj16ENS_18Kernel_traits_baseILj5120ES2_S2_fS2_fjLj128EEEEELb1ELb0ELb1ELb1EEEvNS_9FwdParamsE)
        /*0758*/ 	.word	0x000000a7


	//----- nvinfo : EIATTR_FRAME_SIZE
	.align		4
.L_322:
        /*075c*/ 	.byte	0x04, 0x11
        /*075e*/ 	.short	(.L_324 - .L_323)
	.align		4
.L_323:
        /*0760*/ 	.word	index@($__internal_107_$__cuda_sm70_shflsync_bfly_p)
        /*0764*/ 	.word	0x00000000


	//----- nvinfo : EIATTR_FRAME_SIZE
	.align		4
.L_324:
        /*0768*/ 	.byte	0x04, 0x11
        /*076a*/ 	.short	(.L_326 - .L_325)
	.align		4
.L_325:
        /*076c*/ 	.word	index@(_ZN10layer_norm13ln_fwd_kernelINS_13Kernel_traitsI6__halfS2_fS2_fjLj5120ELj1ELj1ELj4ELj16ENS_18Kernel_traits_baseILj5120ES2_S2_fS2_fjLj128EEEEELb1ELb0ELb1ELb1EEEvNS_9FwdParamsE)
        /*0770*/ 	.word	0x00000000


	//----- nvinfo : EIATTR_REGCOUNT
	.align		4
.L_326:
        /*0774*/ 	.byte	0x04, 0x2f
        /*0776*/ 	.short	(.L_328 - .L_327)
	.align		4
.L_327:
        /*0778*/ 	.word	index@(_ZN10layer_norm13ln_fwd_kernelINS_13Kernel_traitsI6__halfS2_fS2_fjLj5120ELj1ELj1ELj4ELj16ENS_18Kernel_traits_baseILj5120ES2_S2_fS2_fjLj128EEEEELb1ELb0ELb1ELb0EEEvNS_9FwdParamsE)
        /*077c*/ 	.word	0x000000b3


	//----- nvinfo : EIATTR_FRAME_SIZE
	.align		4
.L_328:
        /*0780*/ 	.byte	0x04, 0x11
        /*0782*/ 	.short	(.L_330 - .L_329)
	.align		4
.L_329:
        /*0784*/ 	.word	index@($__internal_106_$__cuda_sm70_shflsync_bfly_p)
        /*0788*/ 	.word	0x00000000


	//----- nvinfo : EIATTR_FRAME_SIZE
	.align		4
.L_330:
        /*078c*/ 	.byte	0x04, 0x11
        /*078e*/ 	.short	(.L_332 - .L_331)
	.align		4
.L_331:
        /*0790*/ 	.word	index@(_ZN10layer_norm13ln_fwd_kernelINS_13Kernel_traitsI6__halfS2_fS2_fjLj5120ELj1ELj1ELj4ELj16ENS_18Kernel_traits_baseILj5120ES2_S2_fS2_fjLj128EEEEELb1ELb0ELb1ELb0EEEvNS_9FwdParamsE)
        /*0794*/ 	.word	0x00000000


	//----- nvinfo : EIATTR_REGCOUNT
	.align		4
.L_332:
        /*0798*/ 	.byte	0x04, 0x2f
        /*079a*/ 	.short	(.L_334 - .L_333)
	.align		4
.L_333:
        /*079c*/ 	.word	index@(_ZN10layer_norm13ln_fwd_kernelINS_13Kernel_traitsI6__halfS2_fS2_fjLj5120ELj1ELj1ELj4ELj16ENS_18Kernel_traits_baseILj5120ES2_S2_fS2_fjLj128EEEEELb1ELb0ELb0ELb1EEEvNS_9FwdParamsE)
        /*07a0*/ 	.word	0x000000a7


	//----- nvinfo : EIATTR_FRAME_SIZE
	.align		4
.L_334:
        /*07a4*/ 	.byte	0x04, 0x11
        /*07a6*/ 	.short	(.L_336 - .L_335)
	.align		4
.L_335:
        /*07a8*/ 	.word	index@($__internal_105_$__cuda_sm70_shflsync_bfly_p)
        /*07ac*/ 	.word	0x00000000


	//----- nvinfo : EIATTR_FRAME_SIZE
	.align		4
.L_336:
        /*07b0*/ 	.byte	0x04, 0x11
        /*07b2*/ 	.short	(.L_338 - .L_337)
	.align		4
.L_337:
        /*07b4*/ 	.word	index@(_ZN10layer_norm13ln_fwd_kernelINS_13Kernel_traitsI6__halfS2_fS2_fjLj5120ELj1ELj1ELj4ELj16ENS_18Kernel_traits_baseILj5120ES2_S2_fS2_fjLj128EEEEELb1ELb0ELb0ELb1EEEvNS_9FwdParamsE)
        /*07b8*/ 	.word	0x00000000


	//----- nvinfo : EIATTR_REGCOUNT
	.align		4
.L_338:
        /*07bc*/ 	.byte	0x04, 0x2f
        /*07be*/ 	.short	(.L_340 - .L_339)
	.align		4
.L_339:
        /*07c0*/ 	.word	index@(_ZN10layer_norm13ln_fwd_kernelINS_13Kernel_traitsI6__halfS2_fS2_fjLj5120ELj1ELj1ELj4ELj16ENS_18Kernel_traits_baseILj5120ES2_S2_fS2_fjLj128EEEEELb1ELb0ELb0ELb0EEEvNS_9FwdParamsE)
        /*07c4*/ 	.word	0x000000a3


	//----- nvinfo : EIATTR_FRAME_SIZE
	.align		4
.L_340:
        /*07c8*/ 	.byte	0x04, 0x11
        /*07ca*/ 	.short	(.L_342 - .L_341)
	.align		4
.L_341:
        /*07cc*/ 	.word	index@($__internal_104_$__cuda_sm70_shflsync_bfly_p)
        /*07d0*/ 	.word	0x00000000


	//----- nvinfo : EIATTR_FRAME_SIZE
	.align		4
.L_342:
        /*07d4*/ 	.byte	0x04, 0x11
        /*07d6*/ 	.short	(.L_344 - .L_343)
	.align		4
.L_343:
        /*07d8*/ 	.word	index@(_ZN10layer_norm13ln_fwd_kernelINS_13Kernel_traitsI6__halfS2_fS2_fjLj5120ELj1ELj1ELj4ELj16ENS_18Kernel_traits_baseILj5120ES2_S2_fS2_fjLj128EEEEELb1ELb0ELb0ELb0EEEvNS_9FwdParamsE)
        /*07dc*/ 	.word	0x00000000


	//----- nvinfo : EIATTR_REGCOUNT
	.align		4
.L_344:
        /*07e0*/ 	.byte	0x04, 0x2f
        /*07e2*/ 	.short	(.L_346 - .L_345)
	.align		4
.L_345:
        /*07e4*/ 	.word	index@(_ZN10layer_norm13ln_fwd_kernelINS_13Kernel_traitsI6__halfS2_fS2_fjLj5120ELj1ELj1ELj4ELj16ENS_18Kernel_traits_baseILj5120ES2_S2_fS2_fjLj128EEEEELb0ELb1ELb1ELb1EEEvNS_9FwdParamsE)
        /*07e8*/ 	.word	0x000000d3


	//----- nvinfo : EIATTR_FRAME_SIZE
	.align		4
.L_346:
        /*07ec*/ 	.byte	0x04, 0x11
        /*07ee*/ 	.short	(.L_348 - .L_347)
	.align		4
.L_347:
        /*07f0*/ 	.word	index@($__internal_103_$__cuda_sm70_shflsync_bfly_p)
        /*07f4*/ 	.word	0x00000000


	//----- nvinfo : EIATTR_FRAME_SIZE
	.align		4
.L_348:
        /*07f8*/ 	.byte	0x04, 0x11
        /*07fa*/ 	.short	(.L_350 - .L_349)
	.align		4
.L_349:
        /*07fc*/ 	.word	index@(_ZN10layer_norm13ln_fwd_kernelINS_13Kernel_traitsI6__halfS2_fS2_fjLj5120ELj1ELj1ELj4ELj16ENS_18Kernel_traits_baseILj5120ES2_S2_fS2_fjLj128EEEEELb0ELb1ELb1ELb1EEEvNS_9FwdParamsE)
        /*0800*/ 	.word	0x00000000


	//----- nvinfo : EIATTR_REGCOUNT
	.align		4
.L_350:
        /*0804*/ 	.byte	0x04, 0x2f
        /*0806*/ 	.short	(.L_352 - .L_351)
	.align		4
.L_351:
        /*0808*/ 	.word	index@(_ZN10layer_norm13ln_fwd_kernelINS_13Kernel_traitsI6__halfS2_fS2_fjLj5120ELj1ELj1ELj4ELj16ENS_18Kernel_traits_baseILj5120ES2_S2_fS2_fjLj128EEEEELb0ELb1ELb1ELb0EEEvNS_9FwdParamsE)
        /*080c*/ 	.word	0x000000c7


	//----- nvinfo : EIATTR_FRAME_SIZE
	.align		4
.L_352:
        /*0810*/ 	.byte	0x04, 0x11
        /*0812*/ 	.short	(.L_354 - .L_353)
	.align		4
.L_353:
        /*0814*/ 	.word	index@($__internal_102_$__cuda_sm70_shflsync_bfly_p)
        /*0818*/ 	.word	0x00000000


	//----- nvinfo : EIATTR_FRAME_SIZE
	.align		4
.L_354:
        /*081c*/ 	.byte	0x04, 0x11
        /*081e*/ 	.short	(.L_356 - .L_355)
	.align		4
.L_355:
        /*0820*/ 	.word	index@(_ZN10layer_norm13ln_fwd_kernelINS_13Kernel_traitsI6__halfS2_fS2_fjLj5120ELj1ELj1ELj4ELj16ENS_18Kernel_traits_baseILj5120ES2_S2_fS2_fjLj128EEEEELb0ELb1ELb1ELb0EEEvNS_9FwdParamsE)
        /*0824*/ 	.word	0x00000000


	//----- nvinfo : EIATTR_REGCOUNT
	.align		4
.L_356:
        /*0828*/ 	.byte	0x04, 0x2f
        /*082a*/ 	.short	(.L_358 - .L_357)
	.align		4
.L_357:
        /*082c*/ 	.word	index@(_ZN10layer_norm13ln_fwd_kernelINS_13Kernel_traitsI6__halfS2_fS2_fjLj5120ELj1ELj1ELj4ELj16ENS_18Kernel_traits_baseILj5120ES2_S2_fS2_fjLj128EEEEELb0ELb1ELb0ELb1EEEvNS_9FwdParamsE)
        /*0830*/ 	.word	0x000000a3


	//----- nvinfo : EIATTR_FRAME_SIZE
	.align		4
.L_358:
        /*0834*/ 	.byte	0x04, 0x11
        /*0836*/ 	.short	(.L_360 - .L_359)
	.align		4
.L_359:
        /*0838*/ 	.word	index@($__internal_101_$__cuda_sm70_shflsync_bfly_p)
        /*083c*/ 	.word	0x00000000


	//----- nvinfo : EIATTR_FRAME_SIZE
	.align		4
.L_360:
        /*0840*/ 	.byte	0x04, 0x11
        /*0842*/ 	.short	(.L_362 - .L_361)
	.align		4
.L_361:
        /*0844*/ 	.word	index@(_ZN10layer_norm13ln_fwd_kernelINS_13Kernel_traitsI6__halfS2_fS2_fjLj5120ELj1ELj1ELj4ELj16ENS_18Kernel_traits_baseILj5120ES2_S2_fS2_fjLj128EEEEELb0ELb1ELb0ELb1EEEvNS_9FwdParamsE)
        /*0848*/ 	.word	0x00000000


	//----- nvinfo : EIATTR_REGCOUNT
	.align		4
.L_362:
        /*084c*/ 	.byte	0x04, 0x2f
        /*084e*/ 	.short	(.L_364 - .L_363)
	.align		4
.L_363:
        /*0850*/ 	.word	index@(_ZN10layer_norm13ln_fwd_kernelINS_13Kernel_traitsI6__halfS2_fS2_fjLj5120ELj1ELj1ELj4ELj16ENS_18Kernel_traits_baseILj5120ES2_S2_fS2_fjLj128EEEEELb0ELb1ELb0ELb0EEEvNS_9FwdParamsE)
        /*0854*/ 	.word	0x000000c3


	//----- nvinfo : EIATTR_FRAME_SIZE
	.align		4
.L_364:
        /*0858*/ 	.byte	0x04, 0x11
        /*085a*/ 	.short	(.L_366 - .L_365)
	.align		4
.L_365:
        /*085c*/ 	.word	index@($__internal_100_$__cuda_sm70_shflsync_bfly_p)
        /*0860*/ 	.word	0x00000000


	//----- nvinfo : EIATTR_FRAME_SIZE
	.align		4
.L_366:
        /*0864*/ 	.byte	0x04, 0x11
        /*0866*/ 	.short	(.L_368 - .L_367)
	.align		4
.L_367:
        /*0868*/ 	.word	index@(_ZN10layer_norm13ln_fwd_kernelINS_13Kernel_traitsI6__halfS2_fS2_fjLj5120ELj1ELj1ELj4ELj16ENS_18Kernel_traits_baseILj5120ES2_S2_fS2_fjLj128EEEEELb0ELb1ELb0ELb0EEEvNS_9FwdParamsE)
        /*086c*/ 	.word	0x00000000


	//----- nvinfo : EIATTR_REGCOUNT
	.align		4
.L_368:
        /*0870*/ 	.byte	0x04, 0x2f
        /*0872*/ 	.short	(.L_370 - .L_369)
	.align		4
.L_369:
        /*0874*/ 	.word	index@(_ZN10layer_norm13ln_fwd_kernelINS_13Kernel_traitsI6__halfS2_fS2_fjLj5120ELj1ELj1ELj4ELj16ENS_18Kernel_traits_baseILj5120ES2_S2_fS2_fjLj128EEEEELb0ELb0ELb1ELb1EEEvNS_9FwdParamsE)
        /*0878*/ 	.word	0x000000a7


	//----- nvinfo : EIATTR_FRAME_SIZE
	.align		4
.L_370:
        /*087c*/ 	.byte	0x04, 0x11
        /*087e*/ 	.short	(.L_372 - .L_371)
	.align		4
.L_371:
        /*0880*/ 	.word	index@($__internal_99_$__cuda_sm70_shflsync_bfly_p)
        /*0884*/ 	.word	0x00000000


	//----- nvinfo : EIATTR_FRAME_SIZE
	.align		4
.L_372:
        /*0888*/ 	.byte	0x04, 0x11
        /*088a*/ 	.short	(.L_374 - .L_373)
	.align		4
.L_373:
        /*088c*/ 	.word	index@(_ZN10layer_norm13ln_fwd_kernelINS_13Kernel_traitsI6__halfS2_fS2_fjLj5120ELj1ELj1ELj4ELj16ENS_18Kernel_traits_baseILj5120ES2_S2_fS2_fjLj128EEEEELb0ELb0ELb1ELb1EEEvNS_9FwdParamsE)
        /*0890*/ 	.word	0x00000000


	//----- nvinfo : EIATTR_REGCOUNT
	.align		4
.L_374:
        /*0894*/ 	.byte	0x04, 0x2f
        /*0896*/ 	.short	(.L_376 - .L_375)
	.align		4
.L_375:
        /*0898*/ 	.word	index@(_ZN10layer_norm13ln_fwd_kernelINS_13Kernel_traitsI6__halfS2_fS2_fjLj5120ELj1ELj1ELj4ELj16ENS_18Kernel_traits_baseILj5120ES2_S2_fS2_fjLj128EEEEELb0ELb0ELb1ELb0EEEvNS_9FwdParamsE)
        /*089c*/ 	.word	0x0000009e


	//----- nvinfo : EIATTR_FRAME_SIZE
	.align		4
.L_376:
        /*08a0*/ 	.byte	0x04, 0x11
        /*08a2*/ 	.short	(.L_378 - .L_377)
	.align		4
.L_377:
        /*08a4*/ 	.word	index@($__internal_98_$__cuda_sm70_shflsync_bfly_p)
        /*08a8*/ 	.word	0x00000000


	//----- nvinfo : EIATTR_FRAME_SIZE
	.align		4
.L_378:
        /*08ac*/ 	.byte	0x04, 0x11
        /*08ae*/ 	.short	(.L_380 - .L_379)
	.align		4
.L_379:
        /*08b0*/ 	.word	index@(_ZN10layer_norm13ln_fwd_kernelINS_13Kernel_traitsI6__halfS2_fS2_fjLj5120ELj1ELj1ELj4ELj16ENS_18Kernel_traits_baseILj5120ES2_S2_fS2_fjLj128EEEEELb0ELb0ELb1ELb0EEEvNS_9FwdParamsE)
        /*08b4*/ 	.word	0x00000000


	//----- nvinfo : EIATTR_REGCOUNT
	.align		4
.L_380:
        /*08b8*/ 	.byte	0x04, 0x2f
        /*08ba*/ 	.short	(.L_382 - .L_381)
	.align		4
.L_381:
        /*08bc*/ 	.word	index@(_ZN10layer_norm13ln_fwd_kernelINS_13Kernel_traitsI6__halfS2_fS2_fjLj5120ELj1ELj1ELj4ELj16ENS_18Kernel_traits_baseILj5120ES2_S2_fS2_fjLj128EEEEELb0ELb0ELb0ELb1EEEvNS_9FwdParamsE)
        /*08c0*/ 	.word	0x00000080


	//----- nvinfo : EIATTR_FRAME_SIZE
	.align		4
.L_382:
        /*08c4*/ 	.byte	0x04, 0x11
        /*08c6*/ 	.short	(.L_384 - .L_383)
	.align		4
.L_383:
        /*08c8*/ 	.word	index@($__internal_97_$__cuda_sm70_shflsync_bfly_p)
        /*08cc*/ 	.word	0x00000000


	//----- nvinfo : EIATTR_FRAME_SIZE
	.align		4
.L_384:
        /*08d0*/ 	.byte	0x04, 0x11
        /*08d2*/ 	.short	(.L_386 - .L_385)
	.align		4
.L_385:
        /*08d4*/ 	.word	index@(_ZN10layer_norm13ln_fwd_kernelINS_13Kernel_traitsI6__halfS2_fS2_fjLj5120ELj1ELj1ELj4ELj16ENS_18Kernel_traits_baseILj5120ES2_S2_fS2_fjLj128EEEEELb0ELb0ELb0ELb1EEEvNS_9FwdParamsE)
        /*08d8*/ 	.word	0x00000000


	//----- nvinfo : EIATTR_REGCOUNT
	.align		4
.L_386:
        /*08dc*/ 	.byte	0x04, 0x2f
        /*08de*/ 	.short	(.L_388 - .L_387)
	.align		4
.L_387:
        /*08e0*/ 	.word	index@(_ZN10layer_norm13ln_fwd_kernelINS_13Kernel_traitsI6__halfS2_fS2_fjLj5120ELj1ELj1ELj4ELj16ENS_18Kernel_traits_baseILj5120ES2_S2_fS2_fjLj128EEEEELb0ELb0ELb0ELb0EEEvNS_9FwdParamsE)
        /*08e4*/ 	.word	0x0000009c


	//----- nvinfo : EIATTR_FRAME_SIZE
	.align		4
.L_388:
        /*08e8*/ 	.byte	0x04, 0x11
        /*08ea*/ 	.short	(.L_390 - .L_389)
	.align		4
.L_389:
        /*08ec*/ 	.word	index@($__internal_96_$__cuda_sm70_shflsync_bfly_p)
        /*08f0*/ 	.word	0x00000000


	//----- nvinfo : EIATTR_FRAME_SIZE
	.align		4
.L_390:
        /*08f4*/ 	.byte	0x04, 0x11
        /*08f6*/ 	.short	(.L_392 - .L_391)
	.align		4
.L_391:
        /*08f8*/ 	.word	index@(_ZN10layer_norm13ln_fwd_kernelINS_13Kernel_traitsI6__halfS2_fS2_fjLj5120ELj1ELj1ELj4ELj16ENS_18Kernel_traits_baseILj5120ES2_S2_fS2_fjLj128EEEEELb0ELb0ELb0ELb0EEEvNS_9FwdParamsE)
        /*08fc*/ 	.word	0x00000000


	//----- nvinfo : EIATTR_REGCOUNT
	.align		4
.L_392:
        /*0900*/ 	.byte	0x04, 0x2f
        /*0902*/ 	.short	(.L_394 - .L_393)
	.align		4
.L_393:
        /*0904*/ 	.word	index@(_ZN10layer_norm13ln_fwd_kernelINS_13Kernel_traitsIf6__halfS2_S2_fjLj5120ELj1ELj1ELj4ELj16ENS_18Kernel_traits_baseILj5120EfS2_S2_S2_fjLj128EEEEELb1ELb1ELb1ELb1EEEvNS_9FwdParamsE)
        /*0908*/ 	.word	0x000000ff


	//----- nvinfo : EIATTR_FRAME_SIZE
	.align		4
.L_394:
        /*090c*/ 	.byte	0x04, 0x11
        /*090e*/ 	.short	(.L_396 - .L_395)
	.align		4
.L_395:
        /*0910*/ 	.word	index@($__internal_95_$__cuda_sm70_shflsync_bfly_p)
        /*0914*/ 	.word	0x00000000


	//----- nvinfo : EIATTR_FRAME_SIZE
	.align		4
.L_396:
        /*0918*/ 	.byte	0x04, 0x11
        /*091a*/ 	.short	(.L_398 - .L_397)
	.align		4
.L_397:
        /*091c*/ 	.word	index@(_ZN10layer_norm13ln_fwd_kernelINS_13Kernel_traitsIf6__halfS2_S2_fjLj5120ELj1ELj1ELj4ELj16ENS_18Kernel_traits_baseILj5120EfS2_S2_S2_fjLj128EEEEELb1ELb1ELb1ELb1EEEvNS_9FwdParamsE)
        /*0920*/ 	.word	0x00000000


	//----- nvinfo : EIATTR_REGCOUNT
	.align		4
.L_398:
        /*0924*/ 	.byte	0x04, 0x2f
        /*0926*/ 	.short	(.L_400 - .L_399)
	.align		4
.L_399:
        /*0928*/ 	.word	index@(_ZN10layer_norm13ln_fwd_kernelINS_13Kernel_traitsIf6__halfS2_S2_fjLj5120ELj1ELj1ELj4ELj16ENS_18Kernel_traits_baseILj5120EfS2_S2_S2_fjLj128EEEEELb1ELb1ELb1ELb0EEEvNS_9FwdParamsE)
        /*092c*/ 	.word	0x000000f6


	//----- nvinfo : EIATTR_FRAME_SIZE
	.align		4
.L_400:
        /*0930*/ 	.byte	0x04, 0x11
        /*0932*/ 	.short	(.L_402 - .L_401)
	.align		4
.L_401:
        /*0934*/ 	.word	index@($__internal_94_$__cuda_sm70_shflsync_bfly_p)
        /*0938*/ 	.word	0x00000000


	//----- nvinfo : EIATTR_FRAME_SIZE
	.align		4
.L_402:
        /*093c*/ 	.byte	0x04, 0x11
        /*093e*/ 	.short	(.L_404 - .L_403)
	.align		4
.L_403:
        /*0940*/ 	.word	index@(_ZN10layer_norm13ln_fwd_kernelINS_13Kernel_traitsIf6__halfS2_S2_fjLj5120ELj1ELj1ELj4ELj16ENS_18Kernel_traits_baseILj5120EfS2_S2_S2_fjLj128EEEEELb1ELb1ELb1ELb0EEEvNS_9FwdParamsE)
        /*0944*/ 	.word	0x00000000


	//----- nvinfo : EIATTR_REGCOUNT
	.align		4
.L_404:
        /*0948*/ 	.byte	0x04, 0x2f
        /*094a*/ 	.short	(.L_406 - .L_405)
	.align		4
.L_405:
        /*094c*/ 	.word	index@(_ZN10layer_norm13ln_fwd_kernelINS_13Kernel_traitsIf6__halfS2_S2_fjLj5120ELj1ELj1ELj4ELj16ENS_18Kernel_traits_baseILj5120EfS2_S2_S2_fjLj128EEEEELb1ELb1ELb0ELb1EEEvNS_9FwdParamsE)
        /*0950*/ 	.word	0x000000e9


	//----- nvinfo : EIATTR_FRAME_SIZE
	.align		4
.L_406:
        /*0954*/ 	.byte	0x04, 0x11
        /*0956*/ 	.short	(.L_408 - .L_407)
	.align		4
.L_407:
        /*0958*/ 	.word	index@($__internal_93_$__cuda_sm70_shflsync_bfly_p)
        /*095c*/ 	.word	0x00000000


	//----- nvinfo : EIATTR_FRAME_SIZE
	.align		4
.L_408:
        /*0960*/ 	.byte	0x04, 0x11
        /*0962*/ 	.short	(.L_410 - .L_409)
	.align		4
.L_409:
        /*0964*/ 	.word	index@(_ZN10layer_norm13ln_fwd_kernelINS_13Kernel_traitsIf6__halfS2_S2_fjLj5120ELj1ELj1ELj4ELj16ENS_18Kernel_traits_baseILj5120EfS2_S2_S2_fjLj128EEEEELb1ELb1ELb0ELb1EEEvNS_9FwdParamsE)
        /*0968*/ 	.word	0x00000000


	//----- nvinfo : EIATTR_REGCOUNT
	.align		4
.L_410:
        /*096c*/ 	.byte	0x04, 0x2f
        /*096e*/ 	.short	(.L_412 - .L_411)
	.align		4
.L_411:
        /*0970*/ 	.word	index@(_ZN10layer_norm13ln_fwd_kernelINS_13Kernel_traitsIf6__halfS2_S2_fjLj5120ELj1ELj1ELj4ELj16ENS_18Kernel_traits_baseILj5120EfS2_S2_S2_fjLj128EEEEELb1ELb1ELb0ELb0EEEvNS_9FwdParamsE)
        /*0974*/ 	.word	0x000000e6


	//----- nvinfo : EIATTR_FRAME_SIZE
	.align		4
.L_412:
        /*0978*/ 	.byte	0x04, 0x11
        /*097a*/ 	.short	(.L_414 - .L_413)
	.align		4
.L_413:
        /*097c*/ 	.word	index@($__internal_92_$__cuda_sm70_shflsync_bfly_p)
        /*0980*/ 	.word	0x00000000


	//----- nvinfo : EIATTR_FRAME_SIZE
	.align		4
.L_414:
        /*0984*/ 	.byte	0x04, 0x11
        /*0986*/ 	.short	(.L_416 - .L_415)
	.align		4
.L_415:
        /*0988*/ 	.word	index@(_ZN10layer_norm13ln_fwd_kernelINS_13Kernel_traitsIf6__halfS2_S2_fjLj5120ELj1ELj1ELj4ELj16ENS_18Kernel_traits_baseILj5120EfS2_S2_S2_fjLj128EEEEELb1ELb1ELb0ELb0EEEvNS_9FwdParamsE)
        /*098c*/ 	.word	0x00000000


	//----- nvinfo : EIATTR_REGCOUNT
	.align		4
.L_416:
        /*0990*/ 	.byte	0x04, 0x2f
        /*0992*/ 	.short	(.L_418 - .L_417)
	.align		4
.L_417:
        /*0994*/ 	.word	index@(_ZN10layer_norm13ln_fwd_kernelINS_13Kernel_traitsIf6__halfS2_S2_fjLj5120ELj1ELj1ELj4ELj16ENS_18Kernel_traits_baseILj5120EfS2_S2_S2_fjLj128EEEEELb1ELb0ELb1ELb1EEEvNS_9FwdParamsE)
        /*0998*/ 	.word	0x000000a7


	//----- nvinfo : EIATTR_FRAME_SIZE
	.align		4
.L_418:
        /*099c*/ 	.byte	0x04, 0x11
        /*099e*/ 	.short	(.L_420 - .L_419)
	.align		4
.L_419:
        /*09a0*/ 	.word	index@($__internal_91_$__cuda_sm70_shflsync_bfly_p)
        /*09a4*/ 	.word	0x00000000


	//----- nvinfo : EIATTR_FRAME_SIZE
	.align		4
.L_420:
        /*09a8*/ 	.byte	0x04, 0x11
        /*09aa*/ 	.short	(.L_422 - .L_421)
	.align		4
.L_421:
        /*09ac*/ 	.word	index@(_ZN10layer_norm13ln_fwd_kernelINS_13Kernel_traitsIf6__halfS2_S2_fjLj5120ELj1ELj1ELj4ELj16ENS_18Kernel_traits_baseILj5120EfS2_S2_S2_fjLj128EEEEELb1ELb0ELb1ELb1EEEvNS_9FwdParamsE)
        /*09b0*/ 	.word	0x00000000


	//----- nvinfo : EIATTR_REGCOUNT
	.align		4
.L_422:
        /*09b4*/ 	.byte	0x04, 0x2f
        /*09b6*/ 	.short	(.L_424 - .L_423)
	.align		4
.L_423:
        /*09b8*/ 	.word	index@(_ZN10layer_norm13ln_fwd_kernelINS_13Kernel_traitsIf6__halfS2_S2_fjLj5120ELj1ELj1ELj4ELj16ENS_18Kernel_traits_baseILj5120EfS2_S2_S2_fjLj128EEEEELb1ELb0ELb1ELb0EEEvNS_9FwdParamsE)
        /*09bc*/ 	.word	0x000000a8


	//----- nvinfo : EIATTR_FRAME_SIZE
	.align		4
.L_424:
        /*09c0*/ 	.byte	0x04, 0x11
        /*09c2*/ 	.short	(.L_426 - .L_425)
	.align		4
.L_425:
        /*09c4*/ 	.word	index@($__internal_90_$__cuda_sm70_shflsync_bfly_p)
        /*09c8*/ 	.word	0x00000000


	//----- nvinfo : EIATTR_FRAME_SIZE
	.align		4
.L_426:
        /*09cc*/ 	.byte	0x04, 0x11
        /*09ce*/ 	.short	(.L_428 - .L_427)
	.align		4
.L_427:
        /*09d0*/ 	.word	index@(_ZN10layer_norm13ln_fwd_kernelINS_13Kernel_traitsIf6__halfS2_S2_fjLj5120ELj1ELj1ELj4ELj16ENS_18Kernel_traits_baseILj5120EfS2_S2_S2_fjLj128EEEEELb1ELb0ELb1ELb0EEEvNS_9FwdParamsE)
        /*09d4*/ 	.word	0x00000008


	//----- nvinfo : EIATTR_REGCOUNT
	.align		4
.L_428:
        /*09d8*/ 	.byte	0x04, 0x2f
        /*09da*/ 	.short	(.L_430 - .L_429)
	.align		4
.L_429:
        /*09dc*/ 	.word	index@(_ZN10layer_norm13ln_fwd_kernelINS_13Kernel_traitsIf6__halfS2_S2_fjLj5120ELj1ELj1ELj4ELj16ENS_18Kernel_traits_baseILj5120EfS2_S2_S2_fjLj128EEEEELb1ELb0ELb0ELb1EEEvNS_9FwdParamsE)
        /*09e0*/ 	.word	0x000000a6


	//----- nvinfo : EIATTR_FRAME_SIZE
	.align		4
.L_430:
        /*09e4*/ 	.byte	0x04, 0x11
        /*09e6*/ 	.short	(.L_432 - .L_431)
	.align		4
.L_431:
        /*09e8*/ 	.word	index@($__internal_89_$__cuda_sm70_shflsync_bfly_p)
        /*09ec*/ 	.word	0x00000000


	//----- nvinfo : EIATTR_FRAME_SIZE
	.align		4
.L_432:
        /*09f0*/ 	.byte	0x04, 0x11
        /*09f2*/ 	.short	(.L_434 - .L_433)
	.align		4
.L_433:
        /*09f4*/ 	.word	index@(_ZN10layer_norm13ln_fwd_kernelINS_13Kernel_traitsIf6__halfS2_S2_fjLj5120ELj1ELj1ELj4ELj16ENS_18Kernel_traits_baseILj5120EfS2_S2_S2_fjLj128EEEEELb1ELb0ELb0ELb1EEEvNS_9FwdParamsE)
        /*09f8*/ 	.word	0x00000000


	//----- nvinfo : EIATTR_REGCOUNT
	.align		4
.L_434:
        /*09fc*/ 	.byte	0x04, 0x2f
        /*09fe*/ 	.short	(.L_436 - .L_435)
	.align		4
.L_435:
        /*0a00*/ 	.word	index@(_ZN10layer_norm13ln_fwd_kernelINS_13Kernel_traitsIf6__halfS2_S2_fjLj5120ELj1ELj1ELj4ELj16ENS_18Kernel_traits_baseILj5120EfS2_S2_S2_fjLj128EEEEELb1ELb0ELb0ELb0EEEvNS_9FwdParamsE)
        /*0a04*/ 	.word	0x0000009f


	//----- nvinfo : EIATTR_FRAME_SIZE
	.align		4
.L_436:
        /*0a08*/ 	.byte	0x04, 0x11
        /*0a0a*/ 	.short	(.L_438 - .L_437)
	.align		4
.L_437:
        /*0a0c*/ 	.word	index@($__internal_88_$__cuda_sm70_shflsync_bfly_p)
        /*0a10*/ 	.word	0x00000000


	//----- nvinfo : EIATTR_FRAME_SIZE
	.align		4
.L_438:
        /*0a14*/ 	.byte	0x04, 0x11
        /*0a16*/ 	.short	(.L_440 - .L_439)
	.align		4
.L_439:
        /*0a18*/ 	.word	index@(_ZN10layer_norm13ln_fwd_kernelINS_13Kernel_traitsIf6__halfS2_S2_fjLj5120ELj1ELj1ELj4ELj16ENS_18Kernel_traits_baseILj5120EfS2_S2_S2_fjLj128EEEEELb1ELb0ELb0ELb0EEEvNS_9FwdParamsE)
        /*0a1c*/ 	.word	0x00000000


	//----- nvinfo : EIATTR_REGCOUNT
	.align		4
.L_440:
        /*0a20*/ 	.byte	0x04, 0x2f
        /*0a22*/ 	.short	(.L_442 - .L_441)
	.align		4
.L_441:
        /*0a24*/ 	.word	index@(_ZN10layer_norm13ln_fwd_kernelINS_13Kernel_traitsIf6__halfS2_S2_fjLj5120ELj1ELj1ELj4ELj16ENS_18Kernel_traits_baseILj5120EfS2_S2_S2_fjLj128EEEEELb0ELb1ELb1ELb1EEEvNS_9FwdParamsE)
        /*0a28*/ 	.word	0x000000de


	//----- nvinfo : EIATTR_FRAME_SIZE
	.align		4
.L_442:
        /*0a2c*/ 	.byte	0x04, 0x11
        /*0a2e*/ 	.short	(.L_444 - .L_443)
	.align		4
.L_443:
        /*0a30*/ 	.word	index@($__internal_87_$__cuda_sm70_shflsync_bfly_p)
        /*0a34*/ 	.word	0x00000000


	//----- nvinfo : EIATTR_FRAME_SIZE
	.align		4
.L_444:
        /*0a38*/ 	.byte	0x04, 0x11
        /*0a3a*/ 	.short	(.L_446 - .L_445)
	.align		4
.L_445:
        /*0a3c*/ 	.word	index@(_ZN10layer_norm13ln_fwd_kernelINS_13Kernel_traitsIf6__halfS2_S2_fjLj5120ELj1ELj1ELj4ELj16ENS_18Kernel_traits_baseILj5120EfS2_S2_S2_fjLj128EEEEELb0ELb1ELb1ELb1EEEvNS_9FwdParamsE)
        /*0a40*/ 	.word	0x00000000


	//----- nvinfo : EIATTR_REGCOUNT
	.align		4
.L_446:
        /*0a44*/ 	.byte	0x04, 0x2f
        /*0a46*/ 	.short	(.L_448 - .L_447)
	.align		4
.L_447:
        /*0a48*/ 	.word	index@(_ZN10layer_norm13ln_fwd_kernelINS_13Kernel_traitsIf6__halfS2_S2_fjLj5120ELj1ELj1ELj4ELj16ENS_18Kernel_traits_baseILj5120EfS2_S2_S2_fjLj128EEEEELb0ELb1ELb1ELb0EEEvNS_9FwdParamsE)
        /*0a4c*/ 	.word	0x000000c4


	//----- nvinfo : EIATTR_FRAME_SIZE
	.align		4
.L_448:
        /*0a50*/ 	.byte	0x04, 0x11
        /*0a52*/ 	.short	(.L_450 - .L_449)
	.align		4
.L_449:
        /*0a54*/ 	.word	index@($__internal_86_$__cuda_sm70_shflsync_bfly_p)
        /*0a58*/ 	.word	0x00000000


	//----- nvinfo : EIATTR_FRAME_SIZE
	.align		4
.L_450:
        /*0a5c*/ 	.byte	0x04, 0x11
        /*0a5e*/ 	.short	(.L_452 - .L_451)
	.align		4
.L_451:
        /*0a60*/ 	.word	index@(_ZN10layer_norm13ln_fwd_kernelINS_13Kernel_traitsIf6__halfS2_S2_fjLj5120ELj1ELj1ELj4ELj16ENS_18Kernel_traits_baseILj5120EfS2_S2_S2_fjLj128EEEEELb0ELb1ELb1ELb0EEEvNS_9FwdParamsE)
        /*0a64*/ 	.word	0x00000000


	//----- nvinfo : EIATTR_REGCOUNT
	.align		4
.L_452:
        /*0a68*/ 	.byte	0x04, 0x2f
        /*0a6a*/ 	.short	(.L_454 - .L_453)
	.align		4
.L_453:
        /*0a6c*/ 	.word	index@(_ZN10layer_norm13ln_fwd_kernelINS_13Kernel_traitsIf6__halfS2_S2_fjLj5120ELj1ELj1ELj4ELj16ENS_18Kernel_traits_baseILj5120EfS2_S2_S2_fjLj128EEEEELb0ELb1ELb0ELb1EEEvNS_9FwdParamsE)
        /*0a70*/ 	.word	0x000000e3


	//----- nvinfo : EIATTR_FRAME_SIZE
	.align		4
.L_454:
        /*0a74*/ 	.byte	0x04, 0x11
        /*0a76*/ 	.short	(.L_456 - .L_455)
	.align		4
.L_455:
        /*0a78*/ 	.word	index@($__internal_85_$__cuda_sm70_shflsync_bfly_p)
        /*0a7c*/ 	.word	0x00000000


	//----- nvinfo : EIATTR_FRAME_SIZE
	.align		4
.L_456:
        /*0a80*/ 	.byte	0x04, 0x11
        /*0a82*/ 	.short	(.L_458 - .L_457)
	.align		4
.L_457:
        /*0a84*/ 	.word	index@(_ZN10layer_norm13ln_fwd_kernelINS_13Kernel_traitsIf6__halfS2_S2_fjLj5120ELj1ELj1ELj4ELj16ENS_18Kernel_traits_baseILj5120EfS2_S2_S2_fjLj128EEEEELb0ELb1ELb0ELb1EEEvNS_9FwdParamsE)
        /*0a88*/ 	.word	0x00000000


	//----- nvinfo : EIATTR_REGCOUNT
	.align		4
.L_458:
        /*0a8c*/ 	.byte	0x04, 0x2f
        /*0a8e*/ 	.short	(.L_460 - .L_459)
	.align		4
.L_459:
        /*0a90*/ 	.word	index@(_ZN10layer_norm13ln_fwd_kernelINS_13Kernel_traitsIf6__halfS2_S2_fjLj5120ELj1ELj1ELj4ELj16ENS_18Kernel_traits_baseILj5120EfS2_S2_S2_fjLj128EEEEELb0ELb1ELb0ELb0EEEvNS_9FwdParamsE)
        /*0a94*/ 	.word	0x000000c0


	//----- nvinfo : EIATTR_FRAME_SIZE
	.align		4
.L_460:
        /*0a98*/ 	.byte	0x04, 0x11
        /*0a9a*/ 	.short	(.L_462 - .L_461)
	.align		4
.L_461:
        /*0a9c*/ 	.word	index@($__internal_84_$__cuda_sm70_shflsync_bfly_p)
        /*0aa0*/ 	.word	0x00000000


	//----- nvinfo : EIATTR_FRAME_SIZE
	.align		4
.L_462:
        /*0aa4*/ 	.byte	0x04, 0x11
        /*0aa6*/ 	.short	(.L_464 - .L_463)
	.align		4
.L_463:
        /*0aa8*/ 	.word	index@(_ZN10layer_norm13ln_fwd_kernelINS_13Kernel_traitsIf6__halfS2_S2_fjLj5120ELj1ELj1ELj4ELj16ENS_18Kernel_traits_baseILj5120EfS2_S2_S2_fjLj128EEEEELb0ELb1ELb0ELb0EEEvNS_9FwdParamsE)
        /*0aac*/ 	.word	0x00000000


	//----- nvinfo : EIATTR_REGCOUNT
	.align		4
.L_464:
        /*0ab0*/ 	.byte	0x04, 0x2f
        /*0ab2*/ 	.short	(.L_466 - .L_465)
	.align		4
.L_465:
        /*0ab4*/ 	.word	index@(_ZN10layer_norm13ln_fwd_kernelINS_13Kernel_traitsIf6__halfS2_S2_fjLj5120ELj1ELj1ELj4ELj16ENS_18Kernel_traits_baseILj5120EfS2_S2_S2_fjLj128EEEEELb0ELb0ELb1ELb1EEEvNS_9FwdParamsE)
        /*0ab8*/ 	.word	0x000000a8


	//----- nvinfo : EIATTR_FRAME_SIZE
	.align		4
.L_466:
        /*0abc*/ 	.byte	0x04, 0x11
        /*0abe*/ 	.short	(.L_468 - .L_467)
	.align		4
.L_467:
        /*0ac0*/ 	.word	index@($__internal_83_$__cuda_sm70_shflsync_bfly_p)
        /*0ac4*/ 	.word	0x00000000


	//----- nvinfo : EIATTR_FRAME_SIZE
	.align		4
.L_468:
        /*0ac8*/ 	.byte	0x04, 0x11
        /*0aca*/ 	.short	(.L_470 - .L_469)
	.align		4
.L_469:
        /*0acc*/ 	.word	index@(_ZN10layer_norm13ln_fwd_kernelINS_13Kernel_traitsIf6__halfS2_S2_fjLj5120ELj1ELj1ELj4ELj16ENS_18Kernel_traits_baseILj5120EfS2_S2_S2_fjLj128EEEEELb0ELb0ELb1ELb1EEEvNS_9FwdParamsE)
        /*0ad0*/ 	.word	0x00000000


	//----- nvinfo : EIATTR_REGCOUNT
	.align		4
.L_470:
        /*0ad4*/ 	.byte	0x04, 0x2f
        /*0ad6*/ 	.short	(.L_472 - .L_471)
	.align		4
.L_471:
        /*0ad8*/ 	.word	index@(_ZN10layer_norm13ln_fwd_kernelINS_13Kernel_traitsIf6__halfS2_S2_fjLj5120ELj1ELj1ELj4ELj16ENS_18Kernel_traits_baseILj5120EfS2_S2_S2_fjLj128EEEEELb0ELb0ELb1ELb0EEEvNS_9FwdParamsE)
        /*0adc*/ 	.word	0x0000009b


	//----- nvinfo : EIATTR_FRAME_SIZE
	.align		4
.L_472:
        /*0ae0*/ 	.byte	0x04, 0x11
        /*0ae2*/ 	.short	(.L_474 - .L_473)
	.align		4
.L_473:
        /*0ae4*/ 	.word	index@($__internal_82_$__cuda_sm70_shflsync_bfly_p)
        /*0ae8*/ 	.word	0x00000000


	//----- nvinfo : EIATTR_FRAME_SIZE
	.align		4
.L_474:
        /*0aec*/ 	.byte	0x04, 0x11
        /*0aee*/ 	.short	(.L_476 - .L_475)
	.align		4
.L_475:
        /*0af0*/ 	.word	index@(_ZN10layer_norm13ln_fwd_kernelINS_13Kernel_traitsIf6__halfS2_S2_fjLj5120ELj1ELj1ELj4ELj16ENS_18Kernel_traits_baseILj5120EfS2_S2_S2_fjLj128EEEEELb0ELb0ELb1ELb0EEEvNS_9FwdParamsE)
        /*0af4*/ 	.word	0x00000000


	//----- nvinfo : EIATTR_REGCOUNT
	.align		4
.L_476:
        /*0af8*/ 	.byte	0x04, 0x2f
        /*0afa*/ 	.short	(.L_478 - .L_477)
	.align		4
.L_477:
        /*0afc*/ 	.word	index@(_ZN10layer_norm13ln_fwd_kernelINS_13Kernel_traitsIf6__halfS2_S2_fjLj5120ELj1ELj1ELj4ELj16ENS_18Kernel_traits_baseILj5120EfS2_S2_S2_fjLj128EEEEELb0ELb0ELb0ELb1EEEvNS_9FwdParamsE)
        /*0b00*/ 	.word	0x000000a8


	//----- nvinfo : EIATTR_FRAME_SIZE
	.align		4
.L_478:
        /*0b04*/ 	.byte	0x04, 0x11
        /*0b06*/ 	.short	(.L_480 - .L_479)
	.align		4
.L_479:
        /*0b08*/ 	.word	index@($__internal_81_$__cuda_sm70_shflsync_bfly_p)
        /*0b0c*/ 	.word	0x00000000


	//----- nvinfo : EIATTR_FRAME_SIZE
	.align		4
.L_480:
        /*0b10*/ 	.byte	0x04, 0x11
        /*0b12*/ 	.short	(.L_482 - .L_481)
	.align		4
.L_481:
        /*0b14*/ 	.word	index@(_ZN10layer_norm13ln_fwd_kernelINS_13Kernel_traitsIf6__halfS2_S2_fjLj5120ELj1ELj1ELj4ELj16ENS_18Kernel_traits_baseILj5120EfS2_S2_S2_fjLj128EEEEELb0ELb0ELb0ELb1EEEvNS_9FwdParamsE)
        /*0b18*/ 	.word	0x00000000


	//----- nvinfo : EIATTR_REGCOUNT
	.align		4
.L_482:
        /*0b1c*/ 	.byte	0x04, 0x2f
        /*0b1e*/ 	.short	(.L_484 - .L_483)
	.align		4
.L_483:
        /*0b20*/ 	.word	index@(_ZN10layer_norm13ln_fwd_kernelINS_13Kernel_traitsIf6__halfS2_S2_fjLj5120ELj1ELj1ELj4ELj16ENS_18Kernel_traits_baseILj5120EfS2_S2_S2_fjLj128EEEEELb0ELb0ELb0ELb0EEEvNS_9FwdParamsE)
        /*0b24*/ 	.word	0x000000a0


	//----- nvinfo : EIATTR_FRAME_SIZE
	.align		4
.L_484:
        /*0b28*/ 	.byte	0x04, 0x11
        /*0b2a*/ 	.short	(.L_486 - .L_485)
	.align		4
.L_485:
        /*0b2c*/ 	.word	index@($__internal_80_$__cuda_sm70_shflsync_bfly_p)
        /*0b30*/ 	.word	0x00000000


	//----- nvinfo : EIATTR_FRAME_SIZE
	.align		4
.L_486:
        /*0b34*/ 	.byte	0x04, 0x11
        /*0b36*/ 	.short	(.L_488 - .L_487)
	.align		4
.L_487:
        /*0b38*/ 	.word	index@(_ZN10layer_norm13ln_fwd_kernelINS_13Kernel_traitsIf6__halfS2_S2_fjLj5120ELj1ELj1ELj4ELj16ENS_18Kernel_traits_baseILj5120EfS2_S2_S2_fjLj128EEEEELb0ELb0ELb0ELb0EEEvNS_9FwdParamsE)
        /*0b3c*/ 	.word	0x00000000


	//----- nvinfo : EIATTR_REGCOUNT
	.align		4
.L_488:
        /*0b40*/ 	.byte	0x04, 0x2f
        /*0b42*/ 	.short	(.L_490 - .L_489)
	.align		4
.L_489:
        /*0b44*/ 	.word	index@(_ZN10layer_norm13ln_fwd_kernelINS_13Kernel_traitsIf13__nv_bfloat16fS2_fjLj5120ELj1ELj1ELj4ELj16ENS_18Kernel_traits_baseILj5120EfS2_fS2_fjLj128EEEEELb1ELb1ELb1ELb1EEEvNS_9FwdParamsE)
        /*0b48*/ 	.word	0x000000ff


	//----- nvinfo : EIATTR_FRAME_SIZE
	.align		4
.L_490:
        /*0b4c*/ 	.byte	0x04, 0x11
        /*0b4e*/ 	.short	(.L_492 - .L_491)
	.align		4
.L_491:
        /*0b50*/ 	.word	index@($__internal_79_$__cuda_sm70_shflsync_bfly_p)
        /*0b54*/ 	.word	0x00000000


	//----- nvinfo : EIATTR_FRAME_SIZE
	.align		4
.L_492:
        /*0b58*/ 	.byte	0x04, 0x11
        /*0b5a*/ 	.short	(.L_494 - .L_493)
	.align		4
.L_493:
        /*0b5c*/ 	.word	index@(_ZN10layer_norm13ln_fwd_kernelINS_13Kernel_traitsIf13__nv_bfloat16fS2_fjLj5120ELj1ELj1ELj4ELj16ENS_18Kernel_traits_baseILj5120EfS2_fS2_fjLj128EEEEELb1ELb1ELb1ELb1EEEvNS_9FwdParamsE)
        /*0b60*/ 	.word	0x00000000


	//----- nvinfo : EIATTR_REGCOUNT
	.align		4
.L_494:
        /*0b64*/ 	.byte	0x04, 0x2f
        /*0b66*/ 	.short	(.L_496 - .L_495)
	.align		4
.L_495:
        /*0b68*/ 	.word	index@(_ZN10layer_norm13ln_fwd_kernelINS_13Kernel_traitsIf13__nv_bfloat16fS2_fjLj5120ELj1ELj1ELj4ELj16ENS_18Kernel_traits_baseILj5120EfS2_fS2_fjLj128EEEEELb1ELb1ELb1ELb0EEEvNS_9FwdParamsE)
        /*0b6c*/ 	.word	0x000000da


	//----- nvinfo : EIATTR_FRAME_SIZE
	.align		4
.L_496:
        /*0b70*/ 	.byte	0x04, 0x11
        /*0b72*/ 	.short	(.L_498 - .L_497)
	.align		4
.L_497:
        /*0b74*/ 	.word	index@($__internal_78_$__cuda_sm70_shflsync_bfly_p)
        /*0b78*/ 	.word	0x00000000


	//----- nvinfo : EIATTR_FRAME_SIZE
	.align		4
.L_498:
        /*0b7c*/ 	.byte	0x04, 0x11
        /*0b7e*/ 	.short	(.L_500 - .L_499)
	.align		4
.L_499:
        /*0b80*/ 	.word	index@(_ZN10layer_norm13ln_fwd_kernelINS_13Kernel_traitsIf13__nv_bfloat16fS2_fjLj5120ELj1ELj1ELj4ELj16ENS_18Kernel_traits_baseILj5120EfS2_fS2_fjLj128EEEEELb1ELb1ELb1ELb0EEEvNS_9FwdParamsE)
        /*0b84*/ 	.word	0x00000000


	//----- nvinfo : EIATTR_REGCOUNT
	.align		4
.L_500:
        /*0b88*/ 	.byte	0x04, 0x2f
        /*0b8a*/ 	.short	(.L_502 - .L_501)
	.align		4
.L_501:
        /*0b8c*/ 	.word	index@(_ZN10layer_norm13ln_fwd_kernelINS_13Kernel_traitsIf13__nv_bfloat16fS2_fjLj5120ELj1ELj1ELj4ELj16ENS_18Kernel_traits_baseILj5120EfS2_fS2_fjLj128EEEEELb1ELb1ELb0ELb1EEEvNS_9FwdParamsE)
        /*0b90*/ 	.word	0x000000e5


	//----- nvinfo : EIATTR_FRAME_SIZE
	.align		4
.L_502:
        /*0b94*/ 	.byte	0x04, 0x11
        /*0b96*/ 	.short	(.L_504 - .L_503)
	.align		4
.L_503:
        /*0b98*/ 	.word	index@($__internal_77_$__cuda_sm70_shflsync_bfly_p)
        /*0b9c*/ 	.word	0x00000000


	//----- nvinfo : EIATTR_FRAME_SIZE
	.align		4
.L_504:
        /*0ba0*/ 	.byte	0x04, 0x11
        /*0ba2*/ 	.short	(.L_506 - .L_505)
	.align		4
.L_505:
        /*0ba4*/ 	.word	index@(_ZN10layer_norm13ln_fwd_kernelINS_13Kernel_traitsIf13__nv_bfloat16fS2_fjLj5120ELj1ELj1ELj4ELj16ENS_18Kernel_traits_baseILj5120EfS2_fS2_fjLj128EEEEELb1ELb1ELb0ELb1EEEvNS_9FwdParamsE)
        /*0ba8*/ 	.word	0x00000000


	//----- nvinfo : EIATTR_REGCOUNT
	.align		4
.L_506:
        /*0bac*/ 	.byte	0x04, 0x2f
        /*0bae*/ 	.short	(.L_508 - .L_507)
	.align		4
.L_507:
        /*0bb0*/ 	.word	index@(_ZN10layer_norm13ln_fwd_kernelINS_13Kernel_traitsIf13__nv_bfloat16fS2_fjLj5120ELj1ELj1ELj4ELj16ENS_18Kernel_traits_baseILj5120EfS2_fS2_fjLj128EEEEELb1ELb1ELb0ELb0EEEvNS_9FwdParamsE)
        /*0bb4*/ 	.word	0x000000e2


	//----- nvinfo : EIATTR_FRAME_SIZE
	.align		4
.L_508:
        /*0bb8*/ 	.byte	0x04, 0x11
        /*0bba*/ 	.short	(.L_510 - .L_509)
	.align		4
.L_509:
        /*0bbc*/ 	.word	index@($__internal_76_$__cuda_sm70_shflsync_bfly_p)
        /*0bc0*/ 	.word	0x00000000


	//----- nvinfo : EIATTR_FRAME_SIZE
	.align		4
.L_510:
        /*0bc4*/ 	.byte	0x04, 0x11
        /*0bc6*/ 	.short	(.L_512 - .L_511)
	.align		4
.L_511:
        /*0bc8*/ 	.word	index@(_ZN10layer_norm13ln_fwd_kernelINS_13Kernel_traitsIf13__nv_bfloat16fS2_fjLj5120ELj1ELj1ELj4ELj16ENS_18Kernel_traits_baseILj5120EfS2_fS2_fjLj128EEEEELb1ELb1ELb0ELb0EEEvNS_9FwdParamsE)
        /*0bcc*/ 	.word	0x00000000


	//----- nvinfo : EIATTR_REGCOUNT
	.align		4
.L_512:
        /*0bd0*/ 	.byte	0x04, 0x2f
        /*0bd2*/ 	.short	(.L_514 - .L_513)
	.align		4
.L_513:
        /*0bd4*/ 	.word	index@(_ZN10layer_norm13ln_fwd_kernelINS_13Kernel_traitsIf13__nv_bfloat16fS2_fjLj5120ELj1ELj1ELj4ELj16ENS_18Kernel_traits_baseILj5120EfS2_fS2_fjLj128EEEEELb1ELb0ELb1ELb1EEEvNS_9FwdParamsE)
        /*0bd8*/ 	.word	0x000000a8


	//----- nvinfo : EIATTR_FRAME_SIZE
	.align		4
.L_514:
        /*0bdc*/ 	.byte	0x04, 0x11
        /*0bde*/ 	.short	(.L_516 - .L_515)
	.align		4
.L_515:
        /*0be0*/ 	.word	index@($__internal_75_$__cuda_sm70_shflsync_bfly_p)
        /*0be4*/ 	.word	0x00000000


	//----- nvinfo : EIATTR_FRAME_SIZE
	.align		4
.L_516:
        /*0be8*/ 	.byte	0x04, 0x11
        /*0bea*/ 	.short	(.L_518 - .L_517)
	.align		4
.L_517:
        /*0bec*/ 	.word	index@(_ZN10layer_norm13ln_fwd_kernelINS_13Kernel_traitsIf13__nv_bfloat16fS2_fjLj5120ELj1ELj1ELj4ELj16ENS_18Kernel_traits_baseILj5120EfS2_fS2_fjLj128EEEEELb1ELb0ELb1ELb1EEEvNS_9FwdParamsE)
        /*0bf0*/ 	.word	0x00000000


	//----- nvinfo : EIATTR_REGCOUNT
	.align		4
.L_518:
        /*0bf4*/ 	.byte	0x04, 0x2f
        /*0bf6*/ 	.short	(.L_520 - .L_519)
	.align		4
.L_519:
        /*0bf8*/ 	.word	index@(_ZN10layer_norm13ln_fwd_kernelINS_13Kernel_traitsIf13__nv_bfloat16fS2_fjLj5120ELj1ELj1ELj4ELj16ENS_18Kernel_traits_baseILj5120EfS2_fS2_fjLj128EEEEELb1ELb0ELb1ELb0EEEvNS_9FwdParamsE)
        /*0bfc*/ 	.word	0x000000b5


	//----- nvinfo : EIATTR_FRAME_SIZE
	.align		4
.L_520:
        /*0c00*/ 	.byte	0x04, 0x11
        /*0c02*/ 	.short	(.L_522 - .L_521)
	.align		4
.L_521:
        /*0c04*/ 	.word	index@($__internal_74_$__cuda_sm70_shflsync_bfly_p)
        /*0c08*/ 	.word	0x00000000


	//----- nvinfo : EIATTR_FRAME_SIZE
	.align		4
.L_522:
        /*0c0c*/ 	.byte	0x04, 0x11
        /*0c0e*/ 	.short	(.L_524 - .L_523)
	.align		4
.L_523:
        /*0c10*/ 	.word	index@(_ZN10layer_norm13ln_fwd_kernelINS_13Kernel_traitsIf13__nv_bfloat16fS2_fjLj5120ELj1ELj1ELj4ELj16ENS_18Kernel_traits_baseILj5120EfS2_fS2_fjLj128EEEEELb1ELb0ELb1ELb0EEEvNS_9FwdParamsE)
        /*0c14*/ 	.word	0x00000000


	//----- nvinfo : EIATTR_REGCOUNT
	.align		4
.L_524:
        /*0c18*/ 	.byte	0x04, 0x2f
        /*0c1a*/ 	.short	(.L_526 - .L_525)
	.align		4
.L_525:
        /*0c1c*/ 	.word	index@(_ZN10layer_norm13ln_fwd_kernelINS_13Kernel_traitsIf13__nv_bfloat16fS2_fjLj5120ELj1ELj1ELj4ELj16ENS_18Kernel_traits_baseILj5120EfS2_fS2_fjLj128EEEEELb1ELb0ELb0ELb1EEEvNS_9FwdParamsE)
        /*0c20*/ 	.word	0x000000a7


	//----- nvinfo : EIATTR_FRAME_SIZE
	.align		4
.L_526:
        /*0c24*/ 	.byte	0x04, 0x11
        /*0c26*/ 	.short	(.L_528 - .L_527)
	.align		4
.L_527:
        /*0c28*/ 	.word	index@($__internal_73_$__cuda_sm70_shflsync_bfly_p)
        /*0c2c*/ 	.word	0x00000000


	//----- nvinfo : EIATTR_FRAME_SIZE
	.align		4
.L_528:
        /*0c30*/ 	.byte	0x04, 0x11
        /*0c32*/ 	.short	(.L_530 - .L_529)
	.align		4
.L_529:
        /*0c34*/ 	.word	index@(_ZN10layer_norm13ln_fwd_kernelINS_13Kernel_traitsIf13__nv_bfloat16fS2_fjLj5120ELj1ELj1ELj4ELj16ENS_18Kernel_traits_baseILj5120EfS2_fS2_fjLj128EEEEELb1ELb0ELb0ELb1EEEvNS_9FwdParamsE)
        /*0c38*/ 	.word	0x00000000


	//----- nvinfo : EIATTR_REGCOUNT
	.align		4
.L_530:
        /*0c3c*/ 	.byte	0x04, 0x2f
        /*0c3e*/ 	.short	(.L_532 - .L_531)
	.align		4
.L_531:
        /*0c40*/ 	.word	index@(_ZN10layer_norm13ln_fwd_kernelINS_13Kernel_traitsIf13__nv_bfloat16fS2_fjLj5120ELj1ELj1ELj4ELj16ENS_18Kernel_traits_baseILj5120EfS2_fS2_fjLj128EEEEELb1ELb0ELb0ELb0EEEvNS_9FwdParamsE)
        /*0c44*/ 	.word	0x000000a3


	//----- nvinfo : EIATTR_FRAME_SIZE
	.align		4
.L_532:
        /*0c48*/ 	.byte	0x04, 0x11
        /*0c4a*/ 	.short	(.L_534 - .L_533)
	.align		4
.L_533:
        /*0c4c*/ 	.word	index@($__internal_72_$__cuda_sm70_shflsync_bfly_p)
        /*0c50*/ 	.word	0x00000000


	//----- nvinfo : EIATTR_FRAME_SIZE
	.align		4
.L_534:
        /*0c54*/ 	.byte	0x04, 0x11
        /*0c56*/ 	.short	(.L_536 - .L_535)
	.align		4
.L_535:
        /*0c58*/ 	.word	index@(_ZN10layer_norm13ln_fwd_kernelINS_13Kernel_traitsIf13__nv_bfloat16fS2_fjLj5120ELj1ELj1ELj4ELj16ENS_18Kernel_traits_baseILj5120EfS2_fS2_fjLj128EEEEELb1ELb0ELb0ELb0EEEvNS_9FwdParamsE)
        /*0c5c*/ 	.word	0x00000000


	//----- nvinfo : EIATTR_REGCOUNT
	.align		4
.L_536:
        /*0c60*/ 	.byte	0x04, 0x2f
        /*0c62*/ 	.short	(.L_538 - .L_537)
	.align		4
.L_537:
        /*0c64*/ 	.word	index@(_ZN10layer_norm13ln_fwd_kernelINS_13Kernel_traitsIf13__nv_bfloat16fS2_fjLj5120ELj1ELj1ELj4ELj16ENS_18Kernel_traits_baseILj5120EfS2_fS2_fjLj128EEEEELb0ELb1ELb1ELb1EEEvNS_9FwdParamsE)
        /*0c68*/ 	.word	0x000000e2


	//----- nvinfo : EIATTR_FRAME_SIZE
	.align		4
.L_538:
        /*0c6c*/ 	.byte	0x04, 0x11
        /*0c6e*/ 	.short	(.L_540 - .L_539)
	.align		4
.L_539:
        /*0c70*/ 	.word	index@($__internal_71_$__cuda_sm70_shflsync_bfly_p)
        /*0c74*/ 	.word	0x00000000


	//----- nvinfo : EIATTR_FRAME_SIZE
	.align		4
.L_540:
        /*0c78*/ 	.byte	0x04, 0x11
        /*0c7a*/ 	.short	(.L_542 - .L_541)
	.align		4
.L_541:
        /*0c7c*/ 	.word	index@(_ZN10layer_norm13ln_fwd_kernelINS_13Kernel_traitsIf13__nv_bfloat16fS2_fjLj5120ELj1ELj1ELj4ELj16ENS_18Kernel_traits_baseILj5120EfS2_fS2_fjLj128EEEEELb0ELb1ELb1ELb1EEEvNS_9FwdParamsE)
        /*0c80*/ 	.word	0x00000000


	//----- nvinfo : EIATTR_REGCOUNT
	.align		4
.L_542:
        /*0c84*/ 	.byte	0x04, 0x2f
        /*0c86*/ 	.short	(.L_544 - .L_543)
	.align		4
.L_543:
        /*0c88*/ 	.word	index@(_ZN10layer_norm13ln_fwd_kernelINS_13Kernel_traitsIf13__nv_bfloat16fS2_fjLj5120ELj1ELj1ELj4ELj16ENS_18Kernel_traits_baseILj5120EfS2_fS2_fjLj128EEEEELb0ELb1ELb1ELb0EEEvNS_9FwdParamsE)
        /*0c8c*/ 	.word	0x000000c8


	//----- nvinfo : EIATTR_FRAME_SIZE
	.align		4
.L_544:
        /*0c90*/ 	.byte	0x04, 0x11
        /*0c92*/ 	.short	(.L_546 - .L_545)
	.align		4
.L_545:
        /*0c94*/ 	.word	index@($__internal_70_$__cuda_sm70_shflsync_bfly_p)
        /*0c98*/ 	.word	0x00000000


	//----- nvinfo : EIATTR_FRAME_SIZE
	.align		4
.L_546:
        /*0c9c*/ 	.byte	0x04, 0x11
        /*0c9e*/ 	.short	(.L_548 - .L_547)
	.align		4
.L_547:
        /*0ca0*/ 	.word	index@(_ZN10layer_norm13ln_fwd_kernelINS_13Kernel_traitsIf13__nv_bfloat16fS2_fjLj5120ELj1ELj1ELj4ELj16ENS_18Kernel_traits_baseILj5120EfS2_fS2_fjLj128EEEEELb0ELb1ELb1ELb0EEEvNS_9FwdParamsE)
        /*0ca4*/ 	.word	0x00000000


	//----- nvinfo : EIATTR_REGCOUNT
	.align		4
.L_548:
        /*0ca8*/ 	.byte	0x04, 0x2f
        /*0caa*/ 	.short	(.L_550 - .L_549)
	.align		4
.L_549:
        /*0cac*/ 	.word	index@(_ZN10layer_norm13ln_fwd_kernelINS_13Kernel_traitsIf13__nv_bfloat16fS2_fjLj5120ELj1ELj1ELj4ELj16ENS_18Kernel_traits_baseILj5120EfS2_fS2_fjLj128EEEEELb0ELb1ELb0ELb1EEEvNS_9FwdParamsE)
        /*0cb0*/ 	.word	0x000000c4


	//----- nvinfo : EIATTR_FRAME_SIZE
	.align		4
.L_550:
        /*0cb4*/ 	.byte	0x04, 0x11
        /*0cb6*/ 	.short	(.L_552 - .L_551)
	.align		4
.L_551:
        /*0cb8*/ 	.word	index@($__internal_69_$__cuda_sm70_shflsync_bfly_p)
        /*0cbc*/ 	.word	0x00000000


	//----- nvinfo : EIATTR_FRAME_SIZE
	.align		4
.L_552:
        /*0cc0*/ 	.byte	0x04, 0x11
        /*0cc2*/ 	.short	(.L_554 - .L_553)
	.align		4
.L_553:
        /*0cc4*/ 	.word	index@(_ZN10layer_norm13ln_fwd_kernelINS_13Kernel_traitsIf13__nv_bfloat16fS2_fjLj5120ELj1ELj1ELj4ELj16ENS_18Kernel_traits_baseILj5120EfS2_fS2_fjLj128EEEEELb0ELb1ELb0ELb1EEEvNS_9FwdParamsE)
        /*0cc8*/ 	.word	0x00000000


	//----- nvinfo : EIATTR_REGCOUNT
	.align		4
.L_554:
        /*0ccc*/ 	.byte	0x04, 0x2f
        /*0cce*/ 	.short	(.L_556 - .L_555)
	.align		4
.L_555:
        /*0cd0*/ 	.word	index@(_ZN10layer_norm13ln_fwd_kernelINS_13Kernel_traitsIf13__nv_bfloat16fS2_fjLj5120ELj1ELj1ELj4ELj16ENS_18Kernel_traits_baseILj5120EfS2_fS2_fjLj128EEEEELb0ELb1ELb0ELb0EEEvNS_9FwdParamsE)
        /*0cd4*/ 	.word	0x000000c4


	//----- nvinfo : EIATTR_FRAME_SIZE
	.align		4
.L_556:
        /*0cd8*/ 	.byte	0x04, 0x11
        /*0cda*/ 	.short	(.L_558 - .L_557)
	.align		4
.L_557:
        /*0cdc*/ 	.word	index@($__internal_68_$__cuda_sm70_shflsync_bfly_p)
        /*0ce0*/ 	.word	0x00000000


	//----- nvinfo : EIATTR_FRAME_SIZE
	.align		4
.L_558:
        /*0ce4*/ 	.byte	0x04, 0x11
        /*0ce6*/ 	.short	(.L_560 - .L_559)
	.align		4
.L_559:
        /*0ce8*/ 	.word	index@(_ZN10layer_norm13ln_fwd_kernelINS_13Kernel_traitsIf13__nv_bfloat16fS2_fjLj5120ELj1ELj1ELj4ELj16ENS_18Kernel_traits_baseILj5120EfS2_fS2_fjLj128EEEEELb0ELb1ELb0ELb0EEEvNS_9FwdParamsE)
        /*0cec*/ 	.word	0x00000000


	//----- nvinfo : EIATTR_REGCOUNT
	.align		4
.L_560:
        /*0cf0*/ 	.byte	0x04, 0x2f
        /*0cf2*/ 	.short	(.L_562 - .L_561)
	.align		4
.L_561:
        /*0cf4*/ 	.word	index@(_ZN10layer_norm13ln_fwd_kernelINS_13Kernel_traitsIf13__nv_bfloat16fS2_fjLj5120ELj1ELj1ELj4ELj16ENS_18Kernel_traits_baseILj5120EfS2_fS2_fjLj128EEEEELb0ELb0ELb1ELb1EEEvNS_9FwdParamsE)
        /*0cf8*/ 	.word	0x000000a8


	//----- nvinfo : EIATTR_FRAME_SIZE
	.align		4
.L_562:
        /*0cfc*/ 	.byte	0x04, 0x11
        /*0cfe*/ 	.short	(.L_564 - .L_563)
	.align		4
.L_563:
        /*0d00*/ 	.word	index@($__internal_67_$__cuda_sm70_shflsync_bfly_p)
        /*0d04*/ 	.word	0x00000000


	//----- nvinfo : EIATTR_FRAME_SIZE
	.align		4
.L_564:
        /*0d08*/ 	.byte	0x04, 0x11
        /*0d0a*/ 	.short	(.L_566 - .L_565)
	.align		4
.L_565:
        /*0d0c*/ 	.word	index@(_ZN10layer_norm13ln_fwd_kernelINS_13Kernel_traitsIf13__nv_bfloat16fS2_fjLj5120ELj1ELj1ELj4ELj16ENS_18Kernel_traits_baseILj5120EfS2_fS2_fjLj128EEEEELb0ELb0ELb1ELb1EEEvNS_9FwdParamsE)
        /*0d10*/ 	.word	0x00000000


	//----- nvinfo : EIATTR_REGCOUNT
	.align		4
.L_566:
        /*0d14*/ 	.byte	0x04, 0x2f
        /*0d16*/ 	.short	(.L_568 - .L_567)
	.align		4
.L_567:
        /*0d18*/ 	.word	index@(_ZN10layer_norm13ln_fwd_kernelINS_13Kernel_traitsIf13__nv_bfloat16fS2_fjLj5120ELj1ELj1ELj4ELj16ENS_18Kernel_traits_baseILj5120EfS2_fS2_fjLj128EEEEELb0ELb0ELb1ELb0EEEvNS_9FwdParamsE)
        /*0d1c*/ 	.word	0x0000009f


	//----- nvinfo : EIATTR_FRAME_SIZE
	.align		4
.L_568:
        /*0d20*/ 	.byte	0x04, 0x11
        /*0d22*/ 	.short	(.L_570 - .L_569)
	.align		4
.L_569:
        /*0d24*/ 	.word	index@($__internal_66_$__cuda_sm70_shflsync_bfly_p)
        /*0d28*/ 	.word	0x00000000


	//----- nvinfo : EIATTR_FRAME_SIZE
	.align		4
.L_570:
        /*0d2c*/ 	.byte	0x04, 0x11
        /*0d2e*/ 	.short	(.L_572 - .L_571)
	.align		4
.L_571:
        /*0d30*/ 	.word	index@(_ZN10layer_norm13ln_fwd_kernelINS_13Kernel_traitsIf13__nv_bfloat16fS2_fjLj5120ELj1ELj1ELj4ELj16ENS_18Kernel_traits_baseILj5120EfS2_fS2_fjLj128EEEEELb0ELb0ELb1ELb0EEEvNS_9FwdParamsE)
        /*0d34*/ 	.word	0x00000000


	//----- nvinfo : EIATTR_REGCOUNT
	.align		4
.L_572:
        /*0d38*/ 	.byte	0x04, 0x2f
        /*0d3a*/ 	.short	(.L_574 - .L_573)
	.align		4
.L_573:
        /*0d3c*/ 	.word	index@(_ZN10layer_norm13ln_fwd_kernelINS_13Kernel_traitsIf13__nv_bfloat16fS2_fjLj5120ELj1ELj1ELj4ELj16ENS_18Kernel_traits_baseILj5120EfS2_fS2_fjLj128EEEEELb0ELb0ELb0ELb1EEEvNS_9FwdParamsE)
        /*0d40*/ 	.word	0x0000009f


	//----- nvinfo : EIATTR_FRAME_SIZE
	.align		4
.L_574:
        /*0d44*/ 	.byte	0x04, 0x11
        /*0d46*/ 	.short	(.L_576 - .L_575)
	.align		4
.L_575:
        /*0d48*/ 	.word	index@($__internal_65_$__cuda_sm70_shflsync_bfly_p)
        /*0d4c*/ 	.word	0x00000000


	//----- nvinfo : EIATTR_FRAME_SIZE
	.align		4
.L_576:
        /*0d50*/ 	.byte	0x04, 0x11
        /*0d52*/ 	.short	(.L_578 - .L_577)
	.align		4
.L_577:
        /*0d54*/ 	.word	index@(_ZN10layer_norm13ln_fwd_kernelINS_13Kernel_traitsIf13__nv_bfloat16fS2_fjLj5120ELj1ELj1ELj4ELj16ENS_18Kernel_traits_baseILj5120EfS2_fS2_fjLj128EEEEELb0ELb0ELb0ELb1EEEvNS_9FwdParamsE)
        /*0d58*/ 	.word	0x00000000


	//----- nvinfo : EIATTR_REGCOUNT
	.align		4
.L_578:
        /*0d5c*/ 	.byte	0x04, 0x2f
        /*0d5e*/ 	.short	(.L_580 - .L_579)
	.align		4
.L_579:
        /*0d60*/ 	.word	index@(_ZN10layer_norm13ln_fwd_kernelINS_13Kernel_traitsIf13__nv_bfloat16fS2_fjLj5120ELj1ELj1ELj4ELj16ENS_18Kernel_traits_baseILj5120EfS2_fS2_fjLj128EEEEELb0ELb0ELb0ELb0EEEvNS_9FwdParamsE)
        /*0d64*/ 	.word	0x0000009c


	//----- nvinfo : EIATTR_FRAME_SIZE
	.align		4
.L_580:
        /*0d68*/ 	.byte	0x04, 0x11
        /*0d6a*/ 	.short	(.L_582 - .L_581)
	.align		4
.L_581:
        /*0d6c*/ 	.word	index@($__internal_64_$__cuda_sm70_shflsync_bfly_p)
        /*0d70*/ 	.word	0x00000000


	//----- nvinfo : EIATTR_FRAME_SIZE
	.align		4
.L_582:
        /*0d74*/ 	.byte	0x04, 0x11
        /*0d76*/ 	.short	(.L_584 - .L_583)
	.align		4
.L_583:
        /*0d78*/ 	.word	index@(_ZN10layer_norm13ln_fwd_kernelINS_13Kernel_traitsIf13__nv_bfloat16fS2_fjLj5120ELj1ELj1ELj4ELj16ENS_18Kernel_traits_baseILj5120EfS2_fS2_fjLj128EEEEELb0ELb0ELb0ELb0EEEvNS_9FwdParamsE)
        /*0d7c*/ 	.word	0x00000000


	//----- nvinfo : EIATTR_REGCOUNT
	.align		4
.L_584:
        /*0d80*/ 	.byte	0x04, 0x2f
        /*0d82*/ 	.short	(.L_586 - .L_585)
	.align		4
.L_585:
        /*0d84*/ 	.word	index@(_ZN10layer_norm13ln_fwd_kernelINS_13Kernel_traitsI13__nv_bfloat16S2_fS2_fjLj5120ELj1ELj1ELj4ELj16ENS_18Kernel_traits_baseILj5120ES2_S2_fS2_fjLj128EEEEELb1ELb1ELb1ELb1EEEvNS_9FwdParamsE)
        /*0d88*/ 	.word	0x000000a8


	//----- nvinfo : EIATTR_FRAME_SIZE
	.align		4
.L_586:
        /*0d8c*/ 	.byte	0x04, 0x11
        /*0d8e*/ 	.short	(.L_588 - .L_587)
	.align		4
.L_587:
        /*0d90*/ 	.word	index@($__internal_63_$__cuda_sm70_shflsync_bfly_p)
        /*0d94*/ 	.word	0x00000000


	//----- nvinfo : EIATTR_FRAME_SIZE
	.align		4
.L_588:
        /*0d98*/ 	.byte	0x04, 0x11
        /*0d9a*/ 	.short	(.L_590 - .L_589)
	.align		4
.L_589:
        /*0d9c*/ 	.word	index@(_ZN10layer_norm13ln_fwd_kernelINS_13Kernel_traitsI13__nv_bfloat16S2_fS2_fjLj5120ELj1ELj1ELj4ELj16ENS_18Kernel_traits_baseILj5120ES2_S2_fS2_fjLj128EEEEELb1ELb1ELb1ELb1EEEvNS_9FwdParamsE)
        /*0da0*/ 	.word	0x00000000


	//----- nvinfo : EIATTR_REGCOUNT
	.align		4
.L_590:
        /*0da4*/ 	.byte	0x04, 0x2f
        /*0da6*/ 	.short	(.L_592 - .L_591)
	.align		4
.L_591:
        /*0da8*/ 	.word	index@(_ZN10layer_norm13ln_fwd_kernelINS_13Kernel_traitsI13__nv_bfloat16S2_fS2_fjLj5120ELj1ELj1ELj4ELj16ENS_18Kernel_traits_baseILj5120ES2_S2_fS2_fjLj128EEEEELb1ELb1ELb1ELb0EEEvNS_9FwdParamsE)
        /*0dac*/ 	.word	0x000000db


	//----- nvinfo : EIATTR_FRAME_SIZE
	.align		4
.L_592:
        /*0db0*/ 	.byte	0x04, 0x11
        /*0db2*/ 	.short	(.L_594 - .L_593)
	.align		4
.L_593:
        /*0db4*/ 	.word	index@($__internal_62_$__cuda_sm70_shflsync_bfly_p)
        /*0db8*/ 	.word	0x00000000


	//----- nvinfo : EIATTR_FRAME_SIZE
	.align		4
.L_594:
        /*0dbc*/ 	.byte	0x04, 0x11
        /*0dbe*/ 	.short	(.L_596 - .L_595)
	.align		4
.L_595:
        /*0dc0*/ 	.word	index@(_ZN10layer_norm13ln_fwd_kernelINS_13Kernel_traitsI13__nv_bfloat16S2_fS2_fjLj5120ELj1ELj1ELj4ELj16ENS_18Kernel_traits_baseILj5120ES2_S2_fS2_fjLj128EEEEELb1ELb1ELb1ELb0EEEvNS_9FwdParamsE)
        /*0dc4*/ 	.word	0x00000000


	//----- nvinfo : EIATTR_REGCOUNT
	.align		4
.L_596:
        /*0dc8*/ 	.byte	0x04, 0x2f
        /*0dca*/ 	.short	(.L_598 - .L_597)
	.align		4
.L_597:
        /*0dcc*/ 	.word	index@(_ZN10layer_norm13ln_fwd_kernelINS_13Kernel_traitsI13__nv_bfloat16S2_fS2_fjLj5120ELj1ELj1ELj4ELj16ENS_18Kernel_traits_baseILj5120ES2_S2_fS2_fjLj128EEEEELb1ELb1ELb0ELb1EEEvNS_9FwdParamsE)
        /*0dd0*/ 	.word	0x000000a5


	//----- nvinfo : EIATTR_FRAME_SIZE
	.align		4
.L_598:
        /*0dd4*/ 	.byte	0x04, 0x11
        /*0dd6*/ 	.short	(.L_600 - .L_599)
	.align		4
.L_599:
        /*0dd8*/ 	.word	index@($__internal_61_$__cuda_sm70_shflsync_bfly_p)
        /*0ddc*/ 	.word	0x00000000


	//----- nvinfo : EIATTR_FRAME_SIZE
	.align		4
.L_600:
        /*0de0*/ 	.byte	0x04, 0x11
        /*0de2*/ 	.short	(.L_602 - .L_601)
	.align		4
.L_601:
        /*0de4*/ 	.word	index@(_ZN10layer_norm13ln_fwd_kernelINS_13Kernel_traitsI13__nv_bfloat16S2_fS2_fjLj5120ELj1ELj1ELj4ELj16ENS_18Kernel_traits_baseILj5120ES2_S2_fS2_fjLj128EEEEELb1ELb1ELb0ELb1EEEvNS_9FwdParamsE)
        /*0de8*/ 	.word	0x00000000


	//----- nvinfo : EIATTR_REGCOUNT
	.align		4
.L_602:
        /*0dec*/ 	.byte	0x04, 0x2f
        /*0dee*/ 	.short	(.L_604 - .L_603)
	.align		4
.L_603:
        /*0df0*/ 	.word	index@(_ZN10layer_norm13ln_fwd_kernelINS_13Kernel_traitsI13__nv_bfloat16S2_fS2_fjLj5120ELj1ELj1ELj4ELj16ENS_18Kernel_traits_baseILj5120ES2_S2_fS2_fjLj128EEEEELb1ELb1ELb0ELb0EEEvNS_9FwdParamsE)
        /*0df4*/ 	.word	0x000000e1


	//----- nvinfo : EIATTR_FRAME_SIZE
	.align		4
.L_604:
        /*0df8*/ 	.byte	0x04, 0x11
        /*0dfa*/ 	.short	(.L_606 - .L_605)
	.align		4
.L_605:
        /*0dfc*/ 	.word	index@($__internal_60_$__cuda_sm70_shflsync_bfly_p)
        /*0e00*/ 	.word	0x00000000


	//----- nvinfo : EIATTR_FRAME_SIZE
	.align		4
.L_606:
        /*0e04*/ 	.byte	0x04, 0x11
        /*0e06*/ 	.short	(.L_608 - .L_607)
	.align		4
.L_607:
        /*0e08*/ 	.word	index@(_ZN10layer_norm13ln_fwd_kernelINS_13Kernel_traitsI13__nv_bfloat16S2_fS2_fjLj5120ELj1ELj1ELj4ELj16ENS_18Kernel_traits_baseILj5120ES2_S2_fS2_fjLj128EEEEELb1ELb1ELb0ELb0EEEvNS_9FwdParamsE)
        /*0e0c*/ 	.word	0x00000000


	//----- nvinfo : EIATTR_REGCOUNT
	.align		4
.L_608:
        /*0e10*/ 	.byte	0x04, 0x2f
        /*0e12*/ 	.short	(.L_610 - .L_609)
	.align		4
.L_609:
        /*0e14*/ 	.word	index@(_ZN10layer_norm13ln_fwd_kernelINS_13Kernel_traitsI13__nv_bfloat16S2_fS2_fjLj5120ELj1ELj1ELj4ELj16ENS_18Kernel_traits_baseILj5120ES2_S2_fS2_fjLj128EEEEELb1ELb0ELb1ELb1EEEvNS_9FwdParamsE)
        /*0e18*/ 	.word	0x000000a7


	//----- nvinfo : EIATTR_FRAME_SIZE
	.align		4
.L_610:
        /*0e1c*/ 	.byte	0x04, 0x11
        /*0e1e*/ 	.short	(.L_612 - .L_611)
	.align		4
.L_611:
        /*0e20*/ 	.word	index@($__internal_59_$__cuda_sm70_shflsync_bfly_p)
        /*0e24*/ 	.word	0x00000000


	//----- nvinfo : EIATTR_FRAME_SIZE
	.align		4
.L_612:
        /*0e28*/ 	.byte	0x04, 0x11
        /*0e2a*/ 	.short	(.L_614 - .L_613)
	.align		4
.L_613:
        /*0e2c*/ 	.word	index@(_ZN10layer_norm13ln_fwd_kernelINS_13Kernel_traitsI13__nv_bfloat16S2_fS2_fjLj5120ELj1ELj1ELj4ELj16ENS_18Kernel_traits_baseILj5120ES2_S2_fS2_fjLj128EEEEELb1ELb0ELb1ELb1EEEvNS_9FwdParamsE)
        /*0e30*/ 	.word	0x00000000


	//----- nvinfo : EIATTR_REGCOUNT
	.align		4
.L_614:
        /*0e34*/ 	.byte	0x04, 0x2f
        /*0e36*/ 	.short	(.L_616 - .L_615)
	.align		4
.L_615:
        /*0e38*/ 	.word	index@(_ZN10layer_norm13ln_fwd_kernelINS_13Kernel_traitsI13__nv_bfloat16S2_fS2_fjLj5120ELj1ELj1ELj4ELj16ENS_18Kernel_traits_baseILj5120ES2_S2_fS2_fjLj128EEEEELb1ELb0ELb1ELb0EEEvNS_9FwdParamsE)
        /*0e3c*/ 	.word	0x000000b3


	//----- nvinfo : EIATTR_FRAME_SIZE
	.align		4
.L_616:
        /*0e40*/ 	.byte	0x04, 0x11
        /*0e42*/ 	.short	(.L_618 - .L_617)
	.align		4
.L_617:
        /*0e44*/ 	.word	index@($__internal_58_$__cuda_sm70_shflsync_bfly_p)
        /*0e48*/ 	.word	0x00000000


	//----- nvinfo : EIATTR_FRAME_SIZE
	.align		4
.L_618:
        /*0e4c*/ 	.byte	0x04, 0x11
        /*0e4e*/ 	.short	(.L_620 - .L_619)
	.align		4
.L_619:
        /*0e50*/ 	.word	index@(_ZN10layer_norm13ln_fwd_kernelINS_13Kernel_traitsI13__nv_bfloat16S2_fS2_fjLj5120ELj1ELj1ELj4ELj16ENS_18Kernel_traits_baseILj5120ES2_S2_fS2_fjLj128EEEEELb1ELb0ELb1ELb0EEEvNS_9FwdParamsE)
        /*0e54*/ 	.word	0x00000000


	//----- nvinfo : EIATTR_REGCOUNT
	.align		4
.L_620:
        /*0e58*/ 	.byte	0x04, 0x2f
        /*0e5a*/ 	.short	(.L_622 - .L_621)
	.align		4
.L_621:
        /*0e5c*/ 	.word	index@(_ZN10layer_norm13ln_fwd_kernelINS_13Kernel_traitsI13__nv_bfloat16S2_fS2_fjLj5120ELj1ELj1ELj4ELj16ENS_18Kernel_traits_baseILj5120ES2_S2_fS2_fjLj128EEEEELb1ELb0ELb0ELb1EEEvNS_9FwdParamsE)
        /*0e60*/ 	.word	0x000000a7


	//----- nvinfo : EIATTR_FRAME_SIZE
	.align		4
.L_622:
        /*0e64*/ 	.byte	0x04, 0x11
        /*0e66*/ 	.short	(.L_624 - .L_623)
	.align		4
.L_623:
        /*0e68*/ 	.word	index@($__internal_57_$__cuda_sm70_shflsync_bfly_p)
        /*0e6c*/ 	.word	0x00000000


	//----- nvinfo : EIATTR_FRAME_SIZE
	.align		4
.L_624:
        /*0e70*/ 	.byte	0x04, 0x11
        /*0e72*/ 	.short	(.L_626 - .L_625)
	.align		4
.L_625:
        /*0e74*/ 	.word	index@(_ZN10layer_norm13ln_fwd_kernelINS_13Kernel_traitsI13__nv_bfloat16S2_fS2_fjLj5120ELj1ELj1ELj4ELj16ENS_18Kernel_traits_baseILj5120ES2_S2_fS2_fjLj128EEEEELb1ELb0ELb0ELb1EEEvNS_9FwdParamsE)
        /*0e78*/ 	.word	0x00000000


	//----- nvinfo : EIATTR_REGCOUNT
	.align		4
.L_626:
        /*0e7c*/ 	.byte	0x04, 0x2f
        /*0e7e*/ 	.short	(.L_628 - .L_627)
	.align		4
.L_627:
        /*0e80*/ 	.word	index@(_ZN10layer_norm13ln_fwd_kernelINS_13Kernel_traitsI13__nv_bfloat16S2_fS2_fjLj5120ELj1ELj1ELj4ELj16ENS_18Kernel_traits_baseILj5120ES2_S2_fS2_fjLj128EEEEELb1ELb0ELb0ELb0EEEvNS_9FwdParamsE)
        /*0e84*/ 	.word	0x000000a5


	//----- nvinfo : EIATTR_FRAME_SIZE
	.align		4
.L_628:
        /*0e88*/ 	.byte	0x04, 0x11
        /*0e8a*/ 	.short	(.L_630 - .L_629)
	.align		4
.L_629:
        /*0e8c*/ 	.word	index@($__internal_56_$__cuda_sm70_shflsync_bfly_p)
        /*0e90*/ 	.word	0x00000000


	//----- nvinfo : EIATTR_FRAME_SIZE
	.align		4
.L_630:
        /*0e94*/ 	.byte	0x04, 0x11
        /*0e96*/ 	.short	(.L_632 - .L_631)
	.align		4
.L_631:
        /*0e98*/ 	.word	index@(_ZN10layer_norm13ln_fwd_kernelINS_13Kernel_traitsI13__nv_bfloat16S2_fS2_fjLj5120ELj1ELj1ELj4ELj16ENS_18Kernel_traits_baseILj5120ES2_S2_fS2_fjLj128EEEEELb1ELb0ELb0ELb0EEEvNS_9FwdParamsE)
        /*0e9c*/ 	.word	0x00000000


	//----- nvinfo : EIATTR_REGCOUNT
	.align		4
.L_632:
        /*0ea0*/ 	.byte	0x04, 0x2f
        /*0ea2*/ 	.short	(.L_634 - .L_633)
	.align		4
.L_633:
        /*0ea4*/ 	.word	index@(_ZN10layer_norm13ln_fwd_kernelINS_13Kernel_traitsI13__nv_bfloat16S2_fS2_fjLj5120ELj1ELj1ELj4ELj16ENS_18Kernel_traits_baseILj5120ES2_S2_fS2_fjLj128EEEEELb0ELb1ELb1ELb1EEEvNS_9FwdParamsE)
        /*0ea8*/ 	.word	0x000000cf


	//----- nvinfo : EIATTR_FRAME_SIZE
	.align		4
.L_634:
        /*0eac*/ 	.byte	0x04, 0x11
        /*0eae*/ 	.short	(.L_636 - .L_635)
	.align		4
.L_635:
        /*0eb0*/ 	.word	index@($__internal_55_$__cuda_sm70_shflsync_bfly_p)
        /*0eb4*/ 	.word	0x00000000


	//----- nvinfo : EIATTR_FRAME_SIZE
	.align		4
.L_636:
        /*0eb8*/ 	.byte	0x04, 0x11
        /*0eba*/ 	.short	(.L_638 - .L_637)
	.align		4
.L_637:
        /*0ebc*/ 	.word	index@(_ZN10layer_norm13ln_fwd_kernelINS_13Kernel_traitsI13__nv_bfloat16S2_fS2_fjLj5120ELj1ELj1ELj4ELj16ENS_18Kernel_traits_baseILj5120ES2_S2_fS2_fjLj128EEEEELb0ELb1ELb1ELb1EEEvNS_9FwdParamsE)
        /*0ec0*/ 	.word	0x00000000


	//----- nvinfo : EIATTR_REGCOUNT
	.align		4
.L_638:
        /*0ec4*/ 	.byte	0x04, 0x2f
        /*0ec6*/ 	.short	(.L_640 - .L_639)
	.align		4
.L_639:
        /*0ec8*/ 	.word	index@(_ZN10layer_norm13ln_fwd_kernelINS_13Kernel_traitsI13__nv_bfloat16S2_fS2_fjLj5120ELj1ELj1ELj4ELj16ENS_18Kernel_traits_baseILj5120ES2_S2_fS2_fjLj128EEEEELb0ELb1ELb1ELb0EEEvNS_9FwdParamsE)
        /*0ecc*/ 	.word	0x000000c7


	//----- nvinfo : EIATTR_FRAME_SIZE
	.align		4
.L_640:
        /*0ed0*/ 	.byte	0x04, 0x11
        /*0ed2*/ 	.short	(.L_642 - .L_641)
	.align		4
.L_641:
        /*0ed4*/ 	.word	index@($__internal_54_$__cuda_sm70_shflsync_bfly_p)
        /*0ed8*/ 	.word	0x00000000


	//----- nvinfo : EIATTR_FRAME_SIZE
	.align		4
.L_642:
        /*0edc*/ 	.byte	0x04, 0x11
        /*0ede*/ 	.short	(.L_644 - .L_643)
	.align		4
.L_643:
        /*0ee0*/ 	.word	index@(_ZN10layer_norm13ln_fwd_kernelINS_13Kernel_traitsI13__nv_bfloat16S2_fS2_fjLj5120ELj1ELj1ELj4ELj16ENS_18Kernel_traits_baseILj5120ES2_S2_fS2_fjLj128EEEEELb0ELb1ELb1ELb0EEEvNS_9FwdParamsE)
        /*0ee4*/ 	.word	0x00000000


	//----- nvinfo : EIATTR_REGCOUNT
	.align		4
.L_644:
        /*0ee8*/ 	.byte	0x04, 0x2f
        /*0eea*/ 	.short	(.L_646 - .L_645)
	.align		4
.L_645:
        /*0eec*/ 	.word	index@(_ZN10layer_norm13ln_fwd_kernelINS_13Kernel_traitsI13__nv_bfloat16S2_fS2_fjLj5120ELj1ELj1ELj4ELj16ENS_18Kernel_traits_baseILj5120ES2_S2_fS2_fjLj128EEEEELb0ELb1ELb0ELb1EEEvNS_9FwdParamsE)
        /*0ef0*/ 	.word	0x000000a3


	//----- nvinfo : EIATTR_FRAME_SIZE
	.align		4
.L_646:
        /*0ef4*/ 	.byte	0x04, 0x11
        /*0ef6*/ 	.short	(.L_648 - .L_647)
	.align		4
.L_647:
        /*0ef8*/ 	.word	index@($__internal_53_$__cuda_sm70_shflsync_bfly_p)
        /*0efc*/ 	.word	0x00000000


	//----- nvinfo : EIATTR_FRAME_SIZE
	.align		4
.L_648:
        /*0f00*/ 	.byte	0x04, 0x11
        /*0f02*/ 	.short	(.L_650 - .L_649)
	.align		4
.L_649:
        /*0f04*/ 	.word	index@(_ZN10layer_norm13ln_fwd_kernelINS_13Kernel_traitsI13__nv_bfloat16S2_fS2_fjLj5120ELj1ELj1ELj4ELj16ENS_18Kernel_traits_baseILj5120ES2_S2_fS2_fjLj128EEEEELb0ELb1ELb0ELb1EEEvNS_9FwdParamsE)
        /*0f08*/ 	.word	0x00000000


	//----- nvinfo : EIATTR_REGCOUNT
	.align		4
.L_650:
        /*0f0c*/ 	.byte	0x04, 0x2f
        /*0f0e*/ 	.short	(.L_652 - .L_651)
	.align		4
.L_651:
        /*0f10*/ 	.word	index@(_ZN10layer_norm13ln_fwd_kernelINS_13Kernel_traitsI13__nv_bfloat16S2_fS2_fjLj5120ELj1ELj1ELj4ELj16ENS_18Kernel_traits_baseILj5120ES2_S2_fS2_fjLj128EEEEELb0ELb1ELb0ELb0EEEvNS_9FwdParamsE)
        /*0f14*/ 	.word	0x000000c3


	//----- nvinfo : EIATTR_FRAME_SIZE
	.align		4
.L_652:
        /*0f18*/ 	.byte	0x04, 0x11
        /*0f1a*/ 	.short	(.L_654 - .L_653)
	.align		4
.L_653:
        /*0f1c*/ 	.word	index@($__internal_52_$__cuda_sm70_shflsync_bfly_p)
        /*0f20*/ 	.word	0x00000000


	//----- nvinfo : EIATTR_FRAME_SIZE
	.align		4
.L_654:
        /*0f24*/ 	.byte	0x04, 0x11
        /*0f26*/ 	.short	(.L_656 - .L_655)
	.align		4
.L_655:
        /*0f28*/ 	.word	index@(_ZN10layer_norm13ln_fwd_kernelINS_13Kernel_traitsI13__nv_bfloat16S2_fS2_fjLj5120ELj1ELj1ELj4ELj16ENS_18Kernel_traits_baseILj5120ES2_S2_fS2_fjLj128EEEEELb0ELb1ELb0ELb0EEEvNS_9FwdParamsE)
        /*0f2c*/ 	.word	0x00000000


	//----- nvinfo : EIATTR_REGCOUNT
	.align		4
.L_656:
        /*0f30*/ 	.byte	0x04, 0x2f
        /*0f32*/ 	.short	(.L_658 - .L_657)
	.align		4
.L_657:
        /*0f34*/ 	.word	index@(_ZN10layer_norm13ln_fwd_kernelINS_13Kernel_traitsI13__nv_bfloat16S2_fS2_fjLj5120ELj1ELj1ELj4ELj16ENS_18Kernel_traits_baseILj5120ES2_S2_fS2_fjLj128EEEEELb0ELb0ELb1ELb1EEEvNS_9FwdParamsE)
        /*0f38*/ 	.word	0x000000a7


	//----- nvinfo : EIATTR_FRAME_SIZE
	.align		4
.L_658:
        /*0f3c*/ 	.byte	0x04, 0x11
        /*0f3e*/ 	.short	(.L_660 - .L_659)
	.align		4
.L_659:
        /*0f40*/ 	.word	index@($__internal_51_$__cuda_sm70_shflsync_bfly_p)
        /*0f44*/ 	.word	0x00000000


	//----- nvinfo : EIATTR_FRAME_SIZE
	.align		4
.L_660:
        /*0f48*/ 	.byte	0x04, 0x11
        /*0f4a*/ 	.short	(.L_662 - .L_661)
	.align		4
.L_661:
        /*0f4c*/ 	.word	index@(_ZN10layer_norm13ln_fwd_kernelINS_13Kernel_traitsI13__nv_bfloat16S2_fS2_fjLj5120ELj1ELj1ELj4ELj16ENS_18Kernel_traits_baseILj5120ES2_S2_fS2_fjLj128EEEEELb0ELb0ELb1ELb1EEEvNS_9FwdParamsE)
        /*0f50*/ 	.word	0x00000000


	//----- nvinfo : EIATTR_REGCOUNT
	.align		4
.L_662:
        /*0f54*/ 	.byte	0x04, 0x2f
        /*0f56*/ 	.short	(.L_664 - .L_663)
	.align		4
.L_663:
        /*0f58*/ 	.word	index@(_ZN10layer_norm13ln_fwd_kernelINS_13Kernel_traitsI13__nv_bfloat16S2_fS2_fjLj5120ELj1ELj1ELj4ELj16ENS_18Kernel_traits_baseILj5120ES2_S2_fS2_fjLj128EEEEELb0ELb0ELb1ELb0EEEvNS_9FwdParamsE)
        /*0f5c*/ 	.word	0x0000009e


	//----- nvinfo : EIATTR_FRAME_SIZE
	.align		4
.L_664:
        /*0f60*/ 	.byte	0x04, 0x11
        /*0f62*/ 	.short	(.L_666 - .L_665)
	.align		4
.L_665:
        /*0f64*/ 	.word	index@($__internal_50_$__cuda_sm70_shflsync_bfly_p)
        /*0f68*/ 	.word	0x00000000


	//----- nvinfo : EIATTR_FRAME_SIZE
	.align		4
.L_666:
        /*0f6c*/ 	.byte	0x04, 0x11
        /*0f6e*/ 	.short	(.L_668 - .L_667)
	.align		4
.L_667:
        /*0f70*/ 	.word	index@(_ZN10layer_norm13ln_fwd_kernelINS_13Kernel_traitsI13__nv_bfloat16S2_fS2_fjLj5120ELj1ELj1ELj4ELj16ENS_18Kernel_traits_baseILj5120ES2_S2_fS2_fjLj128EEEEELb0ELb0ELb1ELb0EEEvNS_9FwdParamsE)
        /*0f74*/ 	.word	0x00000000


	//----- nvinfo : EIATTR_REGCOUNT
	.align		4
.L_668:
        /*0f78*/ 	.byte	0x04, 0x2f
        /*0f7a*/ 	.short	(.L_670 - .L_669)
	.align		4
.L_669:
        /*0f7c*/ 	.word	index@(_ZN10layer_norm13ln_fwd_kernelINS_13Kernel_traitsI13__nv_bfloat16S2_fS2_fjLj5120ELj1ELj1ELj4ELj16ENS_18Kernel_traits_baseILj5120ES2_S2_fS2_fjLj128EEEEELb0ELb0ELb0ELb1EEEvNS_9FwdParamsE)
        /*0f80*/ 	.word	0x00000080


	//----- nvinfo : EIATTR_FRAME_SIZE
	.align		4
.L_670:
        /*0f84*/ 	.byte	0x04, 0x11
        /*0f86*/ 	.short	(.L_672 - .L_671)
	.align		4
.L_671:
        /*0f88*/ 	.word	index@($__internal_49_$__cuda_sm70_shflsync_bfly_p)
        /*0f8c*/ 	.word	0x00000000


	//----- nvinfo : EIATTR_FRAME_SIZE
	.align		4
.L_672:
        /*0f90*/ 	.byte	0x04, 0x11
        /*0f92*/ 	.short	(.L_674 - .L_673)
	.align		4
.L_673:
        /*0f94*/ 	.word	index@(_ZN10layer_norm13ln_fwd_kernelINS_13Kernel_traitsI13__nv_bfloat16S2_fS2_fjLj5120ELj1ELj1ELj4ELj16ENS_18Kernel_traits_baseILj5120ES2_S2_fS2_fjLj128EEEEELb0ELb0ELb0ELb1EEEvNS_9FwdParamsE)
        /*0f98*/ 	.word	0x00000000


	//----- nvinfo : EIATTR_REGCOUNT
	.align		4
.L_674:
        /*0f9c*/ 	.byte	0x04, 0x2f
        /*0f9e*/ 	.short	(.L_676 - .L_675)
	.align		4
.L_675:
        /*0fa0*/ 	.word	index@(_ZN10layer_norm13ln_fwd_kernelINS_13Kernel_traitsI13__nv_bfloat16S2_fS2_fjLj5120ELj1ELj1ELj4ELj16ENS_18Kernel_traits_baseILj5120ES2_S2_fS2_fjLj128EEEEELb0ELb0ELb0ELb0EEEvNS_9FwdParamsE)
        /*0fa4*/ 	.word	0x0000009b


	//----- nvinfo : EIATTR_FRAME_SIZE
	.align		4
.L_676:
        /*0fa8*/ 	.byte	0x04, 0x11
        /*0faa*/ 	.short	(.L_678 - .L_677)
	.align		4
.L_677:
        /*0fac*/ 	.word	index@($__internal_48_$__cuda_sm70_shflsync_bfly_p)
        /*0fb0*/ 	.word	0x00000000


	//----- nvinfo : EIATTR_FRAME_SIZE
	.align		4
.L_678:
        /*0fb4*/ 	.byte	0x04, 0x11
        /*0fb6*/ 	.short	(.L_680 - .L_679)
	.align		4
.L_679:
        /*0fb8*/ 	.word	index@(_ZN10layer_norm13ln_fwd_kernelINS_13Kernel_traitsI13__nv_bfloat16S2_fS2_fjLj5120ELj1ELj1ELj4ELj16ENS_18Kernel_traits_baseILj5120ES2_S2_fS2_fjLj128EEEEELb0ELb0ELb0ELb0EEEvNS_9FwdParamsE)
        /*0fbc*/ 	.word	0x00000000


	//----- nvinfo : EIATTR_REGCOUNT
	.align		4
.L_680:
        /*0fc0*/ 	.byte	0x04, 0x2f
        /*0fc2*/ 	.short	(.L_682 - .L_681)
	.align		4
.L_681:
        /*0fc4*/ 	.word	index@(_ZN10layer_norm13ln_fwd_kernelINS_13Kernel_traitsIf13__nv_bfloat16S2_S2_fjLj5120ELj1ELj1ELj4ELj16ENS_18Kernel_traits_baseILj5120EfS2_S2_S2_fjLj128EEEEELb1ELb1ELb1ELb1EEEvNS_9FwdParamsE)
        /*0fc8*/ 	.word	0x000000ff


	//----- nvinfo : EIATTR_FRAME_SIZE
	.align		4
.L_682:
        /*0fcc*/ 	.byte	0x04, 0x11
        /*0fce*/ 	.short	(.L_684 - .L_683)
	.align		4
.L_683:
        /*0fd0*/ 	.word	index@($__internal_47_$__cuda_sm70_shflsync_bfly_p)
        /*0fd4*/ 	.word	0x00000000


	//----- nvinfo : EIATTR_FRAME_SIZE
	.align		4
.L_684:
        /*0fd8*/ 	.byte	0x04, 0x11
        /*0fda*/ 	.short	(.L_686 - .L_685)
	.align		4
.L_685:
        /*0fdc*/ 	.word	index@(_ZN10layer_norm13ln_fwd_kernelINS_13Kernel_traitsIf13__nv_bfloat16S2_S2_fjLj5120ELj1ELj1ELj4ELj16ENS_18Kernel_traits_baseILj5120EfS2_S2_S2_fjLj128EEEEELb1ELb1ELb1ELb1EEEvNS_9FwdParamsE)
        /*0fe0*/ 	.word	0x00000000


	//----- nvinfo : EIATTR_REGCOUNT
	.align		4
.L_686:
        /*0fe4*/ 	.byte	0x04, 0x2f
        /*0fe6*/ 	.short	(.L_688 - .L_687)
	.align		4
.L_687:
        /*0fe8*/ 	.word	index@(_ZN10layer_norm13ln_fwd_kernelINS_13Kernel_traitsIf13__nv_bfloat16S2_S2_fjLj5120ELj1ELj1ELj4ELj16ENS_18Kernel_traits_baseILj5120EfS2_S2_S2_fjLj128EEEEELb1ELb1ELb1ELb0EEEvNS_9FwdParamsE)
        /*0fec*/ 	.word	0x000000f6


	//----- nvinfo : EIATTR_FRAME_SIZE
	.align		4
.L_688:
        /*0ff0*/ 	.byte	0x04, 0x11
        /*0ff2*/ 	.short	(.L_690 - .L_689)
	.align		4
.L_689:
        /*0ff4*/ 	.word	index@($__internal_46_$__cuda_sm70_shflsync_bfly_p)
        /*0ff8*/ 	.word	0x00000000


	//----- nvinfo : EIATTR_FRAME_SIZE
	.align		4
.L_690:
        /*0ffc*/ 	.byte	0x04, 0x11
        /*0ffe*/ 	.short	(.L_692 - .L_691)
	.align		4
.L_691:
        /*1000*/ 	.word	index@(_ZN10layer_norm13ln_fwd_kernelINS_13Kernel_traitsIf13__nv_bfloat16S2_S2_fjLj5120ELj1ELj1ELj4ELj16ENS_18Kernel_traits_baseILj5120EfS2_S2_S2_fjLj128EEEEELb1ELb1ELb1ELb0EEEvNS_9FwdParamsE)
        /*1004*/ 	.word	0x00000000


	//----- nvinfo : EIATTR_REGCOUNT
	.align		4
.L_692:
        /*1008*/ 	.byte	0x04, 0x2f
        /*100a*/ 	.short	(.L_694 - .L_693)
	.align		4
.L_693:
        /*100c*/ 	.word	index@(_ZN10layer_norm13ln_fwd_kernelINS_13Kernel_traitsIf13__nv_bfloat16S2_S2_fjLj5120ELj1ELj1ELj4ELj16ENS_18Kernel_traits_baseILj5120EfS2_S2_S2_fjLj128EEEEELb1ELb1ELb0ELb1EEEvNS_9FwdParamsE)
        /*1010*/ 	.word	0x000000e9


	//----- nvinfo : EIATTR_FRAME_SIZE
	.align		4
.L_694:
        /*1014*/ 	.byte	0x04, 0x11
        /*1016*/ 	.short	(.L_696 - .L_695)
	.align		4
.L_695:
        /*1018*/ 	.word	index@($__internal_45_$__cuda_sm70_shflsync_bfly_p)
        /*101c*/ 	.word	0x00000000


	//----- nvinfo : EIATTR_FRAME_SIZE
	.align		4
.L_696:
        /*1020*/ 	.byte	0x04, 0x11
        /*1022*/ 	.short	(.L_698 - .L_697)
	.align		4
.L_697:
        /*1024*/ 	.word	index@(_ZN10layer_norm13ln_fwd_kernelINS_13Kernel_traitsIf13__nv_bfloat16S2_S2_fjLj5120ELj1ELj1ELj4ELj16ENS_18Kernel_traits_baseILj5120EfS2_S2_S2_fjLj128EEEEELb1ELb1ELb0ELb1EEEvNS_9FwdParamsE)
        /*1028*/ 	.word	0x00000000


	//----- nvinfo : EIATTR_REGCOUNT
	.align		4
.L_698:
        /*102c*/ 	.byte	0x04, 0x2f
        /*102e*/ 	.short	(.L_700 - .L_699)
	.align		4
.L_699:
        /*1030*/ 	.word	index@(_ZN10layer_norm13ln_fwd_kernelINS_13Kernel_traitsIf13__nv_bfloat16S2_S2_fjLj5120ELj1ELj1ELj4ELj16ENS_18Kernel_traits_baseILj5120EfS2_S2_S2_fjLj128EEEEELb1ELb1ELb0ELb0EEEvNS_9FwdParamsE)
        /*1034*/ 	.word	0x000000e6


	//----- nvinfo : EIATTR_FRAME_SIZE
	.align		4
.L_700:
        /*1038*/ 	.byte	0x04, 0x11
        /*103a*/ 	.short	(.L_702 - .L_701)
	.align		4
.L_701:
        /*103c*/ 	.word	index@($__internal_44_$__cuda_sm70_shflsync_bfly_p)
        /*1040*/ 	.word	0x00000000


	//----- nvinfo : EIATTR_FRAME_SIZE
	.align		4
.L_702:
        /*1044*/ 	.byte	0x04, 0x11
        /*1046*/ 	.short	(.L_704 - .L_703)
	.align		4
.L_703:
        /*1048*/ 	.word	index@(_ZN10layer_norm13ln_fwd_kernelINS_13Kernel_traitsIf13__nv_bfloat16S2_S2_fjLj5120ELj1ELj1ELj4ELj16ENS_18Kernel_traits_baseILj5120EfS2_S2_S2_fjLj128EEEEELb1ELb1ELb0ELb0EEEvNS_9FwdParamsE)
        /*104c*/ 	.word	0x00000000


	//----- nvinfo : EIATTR_REGCOUNT
	.align		4
.L_704:
        /*1050*/ 	.byte	0x04, 0x2f
        /*1052*/ 	.short	(.L_706 - .L_705)
	.align		4
.L_705:
        /*1054*/ 	.word	index@(_ZN10layer_norm13ln_fwd_kernelINS_13Kernel_traitsIf13__nv_bfloat16S2_S2_fjLj5120ELj1ELj1ELj4ELj16ENS_18Kernel_traits_baseILj5120EfS2_S2_S2_fjLj128EEEEELb1ELb0ELb1ELb1EEEvNS_9FwdParamsE)
        /*1058*/ 	.word	0x000000a7


	//----- nvinfo : EIATTR_FRAME_SIZE
	.align		4
.L_706:
        /*105c*/ 	.byte	0x04, 0x11
        /*105e*/ 	.short	(.L_708 - .L_707)
	.align		4
.L_707:
        /*1060*/ 	.word	index@($__internal_43_$__cuda_sm70_shflsync_bfly_p)
        /*1064*/ 	.word	0x00000000


	//----- nvinfo : EIATTR_FRAME_SIZE
	.align		4
.L_708:
        /*1068*/ 	.byte	0x04, 0x11
        /*106a*/ 	.short	(.L_710 - .L_709)
	.align		4
.L_709:
        /*106c*/ 	.word	index@(_ZN10layer_norm13ln_fwd_kernelINS_13Kernel_traitsIf13__nv_bfloat16S2_S2_fjLj5120ELj1ELj1ELj4ELj16ENS_18Kernel_traits_baseILj5120EfS2_S2_S2_fjLj128EEEEELb1ELb0ELb1ELb1EEEvNS_9FwdParamsE)
        /*1070*/ 	.word	0x00000000


	//----- nvinfo : EIATTR_REGCOUNT
	.align		4
.L_710:
        /*1074*/ 	.byte	0x04, 0x2f
        /*1076*/ 	.short	(.L_712 - .L_711)
	.align		4
.L_711:
        /*1078*/ 	.word	index@(_ZN10layer_norm13ln_fwd_kernelINS_13Kernel_traitsIf13__nv_bfloat16S2_S2_fjLj5120ELj1ELj1ELj4ELj16ENS_18Kernel_traits_baseILj5120EfS2_S2_S2_fjLj128EEEEELb1ELb0ELb1ELb0EEEvNS_9FwdParamsE)
        /*107c*/ 	.word	0x000000a8


	//----- nvinfo : EIATTR_FRAME_SIZE
	.align		4
.L_712:
        /*1080*/ 	.byte	0x04, 0x11
        /*1082*/ 	.short	(.L_714 - .L_713)
	.align		4
.L_713:
        /*1084*/ 	.word	index@($__internal_42_$__cuda_sm70_shflsync_bfly_p)
        /*1088*/ 	.word	0x00000000


	//----- nvinfo : EIATTR_FRAME_SIZE
	.align		4
.L_714:
        /*108c*/ 	.byte	0x04, 0x11
        /*108e*/ 	.short	(.L_716 - .L_715)
	.align		4
.L_715:
        /*1090*/ 	.word	index@(_ZN10layer_norm13ln_fwd_kernelINS_13Kernel_traitsIf13__nv_bfloat16S2_S2_fjLj5120ELj1ELj1ELj4ELj16ENS_18Kernel_traits_baseILj5120EfS2_S2_S2_fjLj128EEEEELb1ELb0ELb1ELb0EEEvNS_9FwdParamsE)
        /*1094*/ 	.word	0x00000008


	//----- nvinfo : EIATTR_REGCOUNT
	.align		4
.L_716:
        /*1098*/ 	.byte	0x04, 0x2f
        /*109a*/ 	.short	(.L_718 - .L_717)
	.align		4
.L_717:
        /*109c*/ 	.word	index@(_ZN10layer_norm13ln_fwd_kernelINS_13Kernel_traitsIf13__nv_bfloat16S2_S2_fjLj5120ELj1ELj1ELj4ELj16ENS_18Kernel_traits_baseILj5120EfS2_S2_S2_fjLj128EEEEELb1ELb0ELb0ELb1EEEvNS_9FwdParamsE)
        /*10a0*/ 	.word	0x000000a6


	//----- nvinfo : EIATTR_FRAME_SIZE
	.align		4
.L_718:
        /*10a4*/ 	.byte	0x04, 0x11
        /*10a6*/ 	.short	(.L_720 - .L_719)
	.align		4
.L_719:
        /*10a8*/ 	.word	index@($__internal_41_$__cuda_sm70_shflsync_bfly_p)
        /*10ac*/ 	.word	0x00000000


	//----- nvinfo : EIATTR_FRAME_SIZE
	.align		4
.L_720:
        /*10b0*/ 	.byte	0x04, 0x11
        /*10b2*/ 	.short	(.L_722 - .L_721)
	.align		4
.L_721:
        /*10b4*/ 	.word	index@(_ZN10layer_norm13ln_fwd_kernelINS_13Kernel_traitsIf13__nv_bfloat16S2_S2_fjLj5120ELj1ELj1ELj4ELj16ENS_18Kernel_traits_baseILj5120EfS2_S2_S2_fjLj128EEEEELb1ELb0ELb0ELb1EEEvNS_9FwdParamsE)
        /*10b8*/ 	.word	0x00000000


	//----- nvinfo : EIATTR_REGCOUNT
	.align		4
.L_722:
        /*10bc*/ 	.byte	0x04, 0x2f
        /*10be*/ 	.short	(.L_724 - .L_723)
	.align		4
.L_723:
        /*10c0*/ 	.word	index@(_ZN10layer_norm13ln_fwd_kernelINS_13Kernel_traitsIf13__nv_bfloat16S2_S2_fjLj5120ELj1ELj1ELj4ELj16ENS_18Kernel_traits_baseILj5120EfS2_S2_S2_fjLj128EEEEELb1ELb0ELb0ELb0EEEvNS_9FwdParamsE)
        /*10c4*/ 	.word	0x0000009f


	//----- nvinfo : EIATTR_FRAME_SIZE
	.align		4
.L_724:
        /*10c8*/ 	.byte	0x04, 0x11
        /*10ca*/ 	.short	(.L_726 - .L_725)
	.align		4
.L_725:
        /*10cc*/ 	.word	index@($__internal_40_$__cuda_sm70_shflsync_bfly_p)
        /*10d0*/ 	.word	0x00000000


	//----- nvinfo : EIATTR_FRAME_SIZE
	.align		4
.L_726:
        /*10d4*/ 	.byte	0x04, 0x11
        /*10d6*/ 	.short	(.L_728 - .L_727)
	.align		4
.L_727:
        /*10d8*/ 	.word	index@(_ZN10layer_norm13ln_fwd_kernelINS_13Kernel_traitsIf13__nv_bfloat16S2_S2_fjLj5120ELj1ELj1ELj4ELj16ENS_18Kernel_traits_baseILj5120EfS2_S2_S2_fjLj128EEEEELb1ELb0ELb0ELb0EEEvNS_9FwdParamsE)
        /*10dc*/ 	.word	0x00000000


	//----- nvinfo : EIATTR_REGCOUNT
	.align		4
.L_728:
        /*10e0*/ 	.byte	0x04, 0x2f
        /*10e2*/ 	.short	(.L_730 - .L_729)
	.align		4
.L_729:
        /*10e4*/ 	.word	index@(_ZN10layer_norm13ln_fwd_kernelINS_13Kernel_traitsIf13__nv_bfloat16S2_S2_fjLj5120ELj1ELj1ELj4ELj16ENS_18Kernel_traits_baseILj5120EfS2_S2_S2_fjLj128EEEEELb0ELb1ELb1ELb1EEEvNS_9FwdParamsE)
        /*10e8*/ 	.word	0x000000de


	//----- nvinfo : EIATTR_FRAME_SIZE
	.align		4
.L_730:
        /*10ec*/ 	.byte	0x04, 0x11
        /*10ee*/ 	.short	(.L_732 - .L_731)
	.align		4
.L_731:
        /*10f0*/ 	.word	index@($__internal_39_$__cuda_sm70_shflsync_bfly_p)
        /*10f4*/ 	.word	0x00000000


	//----- nvinfo : EIATTR_FRAME_SIZE
	.align		4
.L_732:
        /*10f8*/ 	.byte	0x04, 0x11
        /*10fa*/ 	.short	(.L_734 - .L_733)
	.align		4
.L_733:
        /*10fc*/ 	.word	index@(_ZN10layer_norm13ln_fwd_kernelINS_13Kernel_traitsIf13__nv_bfloat16S2_S2_fjLj5120ELj1ELj1ELj4ELj16ENS_18Kernel_traits_baseILj5120EfS2_S2_S2_fjLj128EEEEELb0ELb1ELb1ELb1EEEvNS_9FwdParamsE)
        /*1100*/ 	.word	0x00000000


	//----- nvinfo : EIATTR_REGCOUNT
	.align		4
.L_734:
        /*1104*/ 	.byte	0x04, 0x2f
        /*1106*/ 	.short	(.L_736 - .L_735)
	.align		4
.L_735:
        /*1108*/ 	.word	index@(_ZN10layer_norm13ln_fwd_kernelINS_13Kernel_traitsIf13__nv_bfloat16S2_S2_fjLj5120ELj1ELj1ELj4ELj16ENS_18Kernel_traits_baseILj5120EfS2_S2_S2_fjLj128EEEEELb0ELb1ELb1ELb0EEEvNS_9FwdParamsE)
        /*110c*/ 	.word	0x000000c4


	//----- nvinfo : EIATTR_FRAME_SIZE
	.align		4
.L_736:
        /*1110*/ 	.byte	0x04, 0x11
        /*1112*/ 	.short	(.L_738 - .L_737)
	.align		4
.L_737:
        /*1114*/ 	.word	index@($__internal_38_$__cuda_sm70_shflsync_bfly_p)
        /*1118*/ 	.word	0x00000000


	//----- nvinfo : EIATTR_FRAME_SIZE
	.align		4
.L_738:
        /*111c*/ 	.byte	0x04, 0x11
        /*111e*/ 	.short	(.L_740 - .L_739)
	.align		4
.L_739:
        /*1120*/ 	.word	index@(_ZN10layer_norm13ln_fwd_kernelINS_13Kernel_traitsIf13__nv_bfloat16S2_S2_fjLj5120ELj1ELj1ELj4ELj16ENS_18Kernel_traits_baseILj5120EfS2_S2_S2_fjLj128EEEEELb0ELb1ELb1ELb0EEEvNS_9FwdParamsE)
        /*1124*/ 	.word	0x00000000


	//----- nvinfo : EIATTR_REGCOUNT
	.align		4
.L_740:
        /*1128*/ 	.byte	0x04, 0x2f
        /*112a*/ 	.short	(.L_742 - .L_741)
	.align		4
.L_741:
        /*112c*/ 	.word	index@(_ZN10layer_norm13ln_fwd_kernelINS_13Kernel_traitsIf13__nv_bfloat16S2_S2_fjLj5120ELj1ELj1ELj4ELj16ENS_18Kernel_traits_baseILj5120EfS2_S2_S2_fjLj128EEEEELb0ELb1ELb0ELb1EEEvNS_9FwdParamsE)
        /*1130*/ 	.word	0x000000e3


	//----- nvinfo : EIATTR_FRAME_SIZE
	.align		4
.L_742:
        /*1134*/ 	.byte	0x04, 0x11
        /*1136*/ 	.short	(.L_744 - .L_743)
	.align		4
.L_743:
        /*1138*/ 	.word	index@($__internal_37_$__cuda_sm70_shflsync_bfly_p)
        /*113c*/ 	.word	0x00000000


	//----- nvinfo : EIATTR_FRAME_SIZE
	.align		4
.L_744:
        /*1140*/ 	.byte	0x04, 0x11
        /*1142*/ 	.short	(.L_746 - .L_745)
	.align		4
.L_745:
        /*1144*/ 	.word	index@(_ZN10layer_norm13ln_fwd_kernelINS_13Kernel_traitsIf13__nv_bfloat16S2_S2_fjLj5120ELj1ELj1ELj4ELj16ENS_18Kernel_traits_baseILj5120EfS2_S2_S2_fjLj128EEEEELb0ELb1ELb0ELb1EEEvNS_9FwdParamsE)
        /*1148*/ 	.word	0x00000000


	//----- nvinfo : EIATTR_REGCOUNT
	.align		4
.L_746:
        /*114c*/ 	.byte	0x04, 0x2f
        /*114e*/ 	.short	(.L_748 - .L_747)
	.align		4
.L_747:
        /*1150*/ 	.word	index@(_ZN10layer_norm13ln_fwd_kernelINS_13Kernel_traitsIf13__nv_bfloat16S2_S2_fjLj5120ELj1ELj1ELj4ELj16ENS_18Kernel_traits_baseILj5120EfS2_S2_S2_fjLj128EEEEELb0ELb1ELb0ELb0EEEvNS_9FwdParamsE)
        /*1154*/ 	.word	0x000000c0


	//----- nvinfo : EIATTR_FRAME_SIZE
	.align		4
.L_748:
        /*1158*/ 	.byte	0x04, 0x11
        /*115a*/ 	.short	(.L_750 - .L_749)
	.align		4
.L_749:
        /*115c*/ 	.word	index@($__internal_36_$__cuda_sm70_shflsync_bfly_p)
        /*1160*/ 	.word	0x00000000


	//----- nvinfo : EIATTR_FRAME_SIZE
	.align		4
.L_750:
        /*1164*/ 	.byte	0x04, 0x11
        /*1166*/ 	.short	(.L_752 - .L_751)
	.align		4
.L_751:
        /*1168*/ 	.word	index@(_ZN10layer_norm13ln_fwd_kernelINS_13Kernel_traitsIf13__nv_bfloat16S2_S2_fjLj5120ELj1ELj1ELj4ELj16ENS_18Kernel_traits_baseILj5120EfS2_S2_S2_fjLj128EEEEELb0ELb1ELb0ELb0EEEvNS_9FwdParamsE)
        /*116c*/ 	.word	0x00000000


	//----- nvinfo : EIATTR_REGCOUNT
	.align		4
.L_752:
        /*1170*/ 	.byte	0x04, 0x2f
        /*1172*/ 	.short	(.L_754 - .L_753)
	.align		4
.L_753:
        /*1174*/ 	.word	index@(_ZN10layer_norm13ln_fwd_kernelINS_13Kernel_traitsIf13__nv_bfloat16S2_S2_fjLj5120ELj1ELj1ELj4ELj16ENS_18Kernel_traits_baseILj5120EfS2_S2_S2_fjLj128EEEEELb0ELb0ELb1ELb1EEEvNS_9FwdParamsE)
        /*1178*/ 	.word	0x000000a8


	//----- nvinfo : EIATTR_FRAME_SIZE
	.align		4
.L_754:
        /*117c*/ 	.byte	0x04, 0x11
        /*117e*/ 	.short	(.L_756 - .L_755)
	.align		4
.L_755:
        /*1180*/ 	.word	index@($__internal_35_$__cuda_sm70_shflsync_bfly_p)
        /*1184*/ 	.word	0x00000000


	//----- nvinfo : EIATTR_FRAME_SIZE
	.align		4
.L_756:
        /*1188*/ 	.byte	0x04, 0x11
        /*118a*/ 	.short	(.L_758 - .L_757)
	.align		4
.L_757:
        /*118c*/ 	.word	index@(_ZN10layer_norm13ln_fwd_kernelINS_13Kernel_traitsIf13__nv_bfloat16S2_S2_fjLj5120ELj1ELj1ELj4ELj16ENS_18Kernel_traits_baseILj5120EfS2_S2_S2_fjLj128EEEEELb0ELb0ELb1ELb1EEEvNS_9FwdParamsE)
        /*1190*/ 	.word	0x00000000


	//----- nvinfo : EIATTR_REGCOUNT
	.align		4
.L_758:
        /*1194*/ 	.byte	0x04, 0x2f
        /*1196*/ 	.short	(.L_760 - .L_759)
	.align		4
.L_759:
        /*1198*/ 	.word	index@(_ZN10layer_norm13ln_fwd_kernelINS_13Kernel_traitsIf13__nv_bfloat16S2_S2_fjLj5120ELj1ELj1ELj4ELj16ENS_18Kernel_traits_baseILj5120EfS2_S2_S2_fjLj128EEEEELb0ELb0ELb1ELb0EEEvNS_9FwdParamsE)
        /*119c*/ 	.word	0x0000009b


	//----- nvinfo : EIATTR_FRAME_SIZE
	.align		4
.L_760:
        /*11a0*/ 	.byte	0x04, 0x11
        /*11a2*/ 	.short	(.L_762 - .L_761)
	.align		4
.L_761:
        /*11a4*/ 	.word	index@($__internal_34_$__cuda_sm70_shflsync_bfly_p)
        /*11a8*/ 	.word	0x00000000


	//----- nvinfo : EIATTR_FRAME_SIZE
	.align		4
.L_762:
        /*11ac*/ 	.byte	0x04, 0x11
        /*11ae*/ 	.short	(.L_764 - .L_763)
	.align		4
.L_763:
        /*11b0*/ 	.word	index@(_ZN10layer_norm13ln_fwd_kernelINS_13Kernel_traitsIf13__nv_bfloat16S2_S2_fjLj5120ELj1ELj1ELj4ELj16ENS_18Kernel_traits_baseILj5120EfS2_S2_S2_fjLj128EEEEELb0ELb0ELb1ELb0EEEvNS_9FwdParamsE)
        /*11b4*/ 	.word	0x00000000


	//----- nvinfo : EIATTR_REGCOUNT
	.align		4
.L_764:
        /*11b8*/ 	.byte	0x04, 0x2f
        /*11ba*/ 	.short	(.L_766 - .L_765)
	.align		4
.L_765:
        /*11bc*/ 	.word	index@(_ZN10layer_norm13ln_fwd_kernelINS_13Kernel_traitsIf13__nv_bfloat16S2_S2_fjLj5120ELj1ELj1ELj4ELj16ENS_18Kernel_traits_baseILj5120EfS2_S2_S2_fjLj128EEEEELb0ELb0ELb0ELb1EEEvNS_9FwdParamsE)
        /*11c0*/ 	.word	0x000000a8


	//----- nvinfo : EIATTR_FRAME_SIZE
	.align		4
.L_766:
        /*11c4*/ 	.byte	0x04, 0x11
        /*11c6*/ 	.short	(.L_768 - .L_767)
	.align		4
.L_767:
        /*11c8*/ 	.word	index@($__internal_33_$__cuda_sm70_shflsync_bfly_p)
        /*11cc*/ 	.word	0x00000000


	//----- nvinfo : EIATTR_FRAME_SIZE
	.align		4
.L_768:
        /*11d0*/ 	.byte	0x04, 0x11
        /*11d2*/ 	.short	(.L_770 - .L_769)
	.align		4
.L_769:
        /*11d4*/ 	.word	index@(_ZN10layer_norm13ln_fwd_kernelINS_13Kernel_traitsIf13__nv_bfloat16S2_S2_fjLj5120ELj1ELj1ELj4ELj16ENS_18Kernel_traits_baseILj5120EfS2_S2_S2_fjLj128EEEEELb0ELb0ELb0ELb1EEEvNS_9FwdParamsE)
        /*11d8*/ 	.word	0x00000000


	//----- nvinfo : EIATTR_REGCOUNT
	.align		4
.L_770:
        /*11dc*/ 	.byte	0x04, 0x2f
        /*11de*/ 	.short	(.L_772 - .L_771)
	.align		4
.L_771:
        /*11e0*/ 	.word	index@(_ZN10layer_norm13ln_fwd_kernelINS_13Kernel_traitsIf13__nv_bfloat16S2_S2_fjLj5120ELj1ELj1ELj4ELj16ENS_18Kernel_traits_baseILj5120EfS2_S2_S2_fjLj128EEEEELb0ELb0ELb0ELb0EEEvNS_9FwdParamsE)
        /*11e4*/ 	.word	0x000000a0


	//----- nvinfo : EIATTR_FRAME_SIZE
	.align		4
.L_772:
        /*11e8*/ 	.byte	0x04, 0x11
        /*11ea*/ 	.short	(.L_774 - .L_773)
	.align		4
.L_773:
        /*11ec*/ 	.word	index@($__internal_32_$__cuda_sm70_shflsync_bfly_p)
        /*11f0*/ 	.word	0x00000000


	//----- nvinfo : EIATTR_FRAME_SIZE
	.align		4
.L_774:
        /*11f4*/ 	.byte	0x04, 0x11
        /*11f6*/ 	.short	(.L_776 - .L_775)
	.align		4
.L_775:
        /*11f8*/ 	.word	index@(_ZN10layer_norm13ln_fwd_kernelINS_13Kernel_traitsIf13__nv_bfloat16S2_S2_fjLj5120ELj1ELj1ELj4ELj16ENS_18Kernel_traits_baseILj5120EfS2_S2_S2_fjLj128EEEEELb0ELb0ELb0ELb0EEEvNS_9FwdParamsE)
        /*11fc*/ 	.word	0x00000000


	//----- nvinfo : EIATTR_REGCOUNT
	.align		4
.L_776:
        /*1200*/ 	.byte	0x04, 0x2f
        /*1202*/ 	.short	(.L_778 - .L_777)
	.align		4
.L_777:
        /*1204*/ 	.word	index@(_ZN10layer_norm13ln_fwd_kernelINS_13Kernel_traitsI6__halfS2_S2_S2_fjLj5120ELj1ELj1ELj4ELj16ENS_18Kernel_traits_baseILj5120ES2_S2_S2_S2_fjLj128EEEEELb1ELb1ELb1ELb1EEEvNS_9FwdParamsE)
        /*1208*/ 	.word	0x000000a7


	//----- nvinfo : EIATTR_FRAME_SIZE
	.align		4
.L_778:
        /*120c*/ 	.byte	0x04, 0x11
        /*120e*/ 	.short	(.L_780 - .L_779)
	.align		4
.L_779:
        /*1210*/ 	.word	index@($__internal_31_$__cuda_sm70_shflsync_bfly_p)
        /*1214*/ 	.word	0x00000000


	//----- nvinfo : EIATTR_FRAME_SIZE
	.align		4
.L_780:
        /*1218*/ 	.byte	0x04, 0x11
        /*121a*/ 	.short	(.L_782 - .L_781)
	.align		4
.L_781:
        /*121c*/ 	.word	index@(_ZN10layer_norm13ln_fwd_kernelINS_13Kernel_traitsI6__halfS2_S2_S2_fjLj5120ELj1ELj1ELj4ELj16ENS_18Kernel_traits_baseILj5120ES2_S2_S2_S2_fjLj128EEEEELb1ELb1ELb1ELb1EEEvNS_9FwdParamsE)
        /*1220*/ 	.word	0x00000000


	//----- nvinfo : EIATTR_REGCOUNT
	.align		4
.L_782:
        /*1224*/ 	.byte	0x04, 0x2f
        /*1226*/ 	.short	(.L_784 - .L_783)
	.align		4
.L_783:
        /*1228*/ 	.word	index@(_ZN10layer_norm13ln_fwd_kernelINS_13Kernel_traitsI6__halfS2_S2_S2_fjLj5120ELj1ELj1ELj4ELj16ENS_18Kernel_traits_baseILj5120ES2_S2_S2_S2_fjLj128EEEEELb1ELb1ELb1ELb0EEEvNS_9FwdParamsE)
        /*122c*/ 	.word	0x000000fe


	//----- nvinfo : EIATTR_FRAME_SIZE
	.align		4
.L_784:
        /*1230*/ 	.byte	0x04, 0x11
        /*1232*/ 	.short	(.L_786 - .L_785)
	.align		4
.L_785:
        /*1234*/ 	.word	index@($__internal_30_$__cuda_sm70_shflsync_bfly_p)
        /*1238*/ 	.word	0x00000000


	//----- nvinfo : EIATTR_FRAME_SIZE
	.align		4
.L_786:
        /*123c*/ 	.byte	0x04, 0x11
        /*123e*/ 	.short	(.L_788 - .L_787)
	.align		4
.L_787:
        /*1240*/ 	.word	index@(_ZN10layer_norm13ln_fwd_kernelINS_13Kernel_traitsI6__halfS2_S2_S2_fjLj5120ELj1ELj1ELj4ELj16ENS_18Kernel_traits_baseILj5120ES2_S2_S2_S2_fjLj128EEEEELb1ELb1ELb1ELb0EEEvNS_9FwdParamsE)
        /*1244*/ 	.word	0x00000000


	//----- nvinfo : EIATTR_REGCOUNT
	.align		4
.L_788:
        /*1248*/ 	.byte	0x04, 0x2f
        /*124a*/ 	.short	(.L_790 - .L_789)
	.align		4
.L_789:
        /*124c*/ 	.word	index@(_ZN10layer_norm13ln_fwd_kernelINS_13Kernel_traitsI6__halfS2_S2_S2_fjLj5120ELj1ELj1ELj4ELj16ENS_18Kernel_traits_baseILj5120ES2_S2_S2_S2_fjLj128EEEEELb1ELb1ELb0ELb1EEEvNS_9FwdParamsE)
        /*1250*/ 	.word	0x000000a6


	//----- nvinfo : EIATTR_FRAME_SIZE
	.align		4
.L_790:
        /*1254*/ 	.byte	0x04, 0x11
        /*1256*/ 	.short	(.L_792 - .L_791)
	.align		4
.L_791:
        /*1258*/ 	.word	index@($__internal_29_$__cuda_sm70_shflsync_bfly_p)
        /*125c*/ 	.word	0x00000000


	//----- nvinfo : EIATTR_FRAME_SIZE
	.align		4
.L_792:
        /*1260*/ 	.byte	0x04, 0x11
        /*1262*/ 	.short	(.L_794 - .L_793)
	.align		4
.L_793:
        /*1264*/ 	.word	index@(_ZN10layer_norm13ln_fwd_kernelINS_13Kernel_traitsI6__halfS2_S2_S2_fjLj5120ELj1ELj1ELj4ELj16ENS_18Kernel_traits_baseILj5120ES2_S2_S2_S2_fjLj128EEEEELb1ELb1ELb0ELb1EEEvNS_9FwdParamsE)
        /*1268*/ 	.word	0x00000000


	//----- nvinfo : EIATTR_REGCOUNT
	.align		4
.L_794:
        /*126c*/ 	.byte	0x04, 0x2f
        /*126e*/ 	.short	(.L_796 - .L_795)
	.align		4
.L_795:
        /*1270*/ 	.word	index@(_ZN10layer_norm13ln_fwd_kernelINS_13Kernel_traitsI6__halfS2_S2_S2_fjLj5120ELj1ELj1ELj4ELj16ENS_18Kernel_traits_baseILj5120ES2_S2_S2_S2_fjLj128EEEEELb1ELb1ELb0ELb0EEEvNS_9FwdParamsE)
        /*1274*/ 	.word	0x000000fe


	//----- nvinfo : EIATTR_FRAME_SIZE
	.align		4
.L_796:
        /*1278*/ 	.byte	0x04, 0x11
        /*127a*/ 	.short	(.L_798 - .L_797)
	.align		4
.L_797:
        /*127c*/ 	.word	index@($__internal_28_$__cuda_sm70_shflsync_bfly_p)
        /*1280*/ 	.word	0x00000000


	//----- nvinfo : EIATTR_FRAME_SIZE
	.align		4
.L_798:
        /*1284*/ 	.byte	0x04, 0x11
        /*1286*/ 	.short	(.L_800 - .L_799)
	.align		4
.L_799:
        /*1288*/ 	.word	index@(_ZN10layer_norm13ln_fwd_kernelINS_13Kernel_traitsI6__halfS2_S2_S2_fjLj5120ELj1ELj1ELj4ELj16ENS_18Kernel_traits_baseILj5120ES2_S2_S2_S2_fjLj128EEEEELb1ELb1ELb0ELb0EEEvNS_9FwdParamsE)
        /*128c*/ 	.word	0x00000000


	//----- nvinfo : EIATTR_REGCOUNT
	.align		4
.L_800:
        /*1290*/ 	.byte	0x04, 0x2f
        /*1292*/ 	.short	(.L_802 - .L_801)
	.align		4
.L_801:
        /*1294*/ 	.word	index@(_ZN10layer_norm13ln_fwd_kernelINS_13Kernel_traitsI6__halfS2_S2_S2_fjLj5120ELj1ELj1ELj4ELj16ENS_18Kernel_traits_baseILj5120ES2_S2_S2_S2_fjLj128EEEEELb1ELb0ELb1ELb1EEEvNS_9FwdParamsE)
        /*1298*/ 	.word	0x000000a8


	//----- nvinfo : EIATTR_FRAME_SIZE
	.align		4
.L_802:
        /*129c*/ 	.byte	0x04, 0x11
        /*129e*/ 	.short	(.L_804 - .L_803)
	.align		4
.L_803:
        /*12a0*/ 	.word	index@($__internal_27_$__cuda_sm70_shflsync_bfly_p)
        /*12a4*/ 	.word	0x00000000


	//----- nvinfo : EIATTR_FRAME_SIZE
	.align		4
.L_804:
        /*12a8*/ 	.byte	0x04, 0x11
        /*12aa*/ 	.short	(.L_806 - .L_805)
	.align		4
.L_805:
        /*12ac*/ 	.word	index@(_ZN10layer_norm13ln_fwd_kernelINS_13Kernel_traitsI6__halfS2_S2_S2_fjLj5120ELj1ELj1ELj4ELj16ENS_18Kernel_traits_baseILj5120ES2_S2_S2_S2_fjLj128EEEEELb1ELb0ELb1ELb1EEEvNS_9FwdParamsE)
        /*12b0*/ 	.word	0x00000000


	//----- nvinfo : EIATTR_REGCOUNT
	.align		4
.L_806:
        /*12b4*/ 	.byte	0x04, 0x2f
        /*12b6*/ 	.short	(.L_808 - .L_807)
	.align		4
.L_807:
        /*12b8*/ 	.word	index@(_ZN10layer_norm13ln_fwd_kernelINS_13Kernel_traitsI6__halfS2_S2_S2_fjLj5120ELj1ELj1ELj4ELj16ENS_18Kernel_traits_baseILj5120ES2_S2_S2_S2_fjLj128EEEEELb1ELb0ELb1ELb0EEEvNS_9FwdParamsE)
        /*12bc*/ 	.word	0x000000a8


	//----- nvinfo : EIATTR_FRAME_SIZE
	.align		4
.L_808:
        /*12c0*/ 	.byte	0x04, 0x11
        /*12c2*/ 	.short	(.L_810 - .L_809)
	.align		4
.L_809:
        /*12c4*/ 	.word	index@($__internal_26_$__cuda_sm70_shflsync_bfly_p)
        /*12c8*/ 	.word	0x00000000


	//----- nvinfo : EIATTR_FRAME_SIZE
	.align		4
.L_810:
        /*12cc*/ 	.byte	0x04, 0x11
        /*12ce*/ 	.short	(.L_812 - .L_811)
	.align		4
.L_811:
        /*12d0*/ 	.word	index@(_ZN10layer_norm13ln_fwd_kernelINS_13Kernel_traitsI6__halfS2_S2_S2_fjLj5120ELj1ELj1ELj4ELj16ENS_18Kernel_traits_baseILj5120ES2_S2_S2_S2_fjLj128EEEEELb1ELb0ELb1ELb0EEEvNS_9FwdParamsE)
        /*12d4*/ 	.word	0x00000008


	//----- nvinfo : EIATTR_REGCOUNT
	.align		4
.L_812:
        /*12d8*/ 	.byte	0x04, 0x2f
        /*12da*/ 	.short	(.L_814 - .L_813)
	.align		4
.L_813:
        /*12dc*/ 	.word	index@(_ZN10layer_norm13ln_fwd_kernelINS_13Kernel_traitsI6__halfS2_S2_S2_fjLj5120ELj1ELj1ELj4ELj16ENS_18Kernel_traits_baseILj5120ES2_S2_S2_S2_fjLj128EEEEELb1ELb0ELb0ELb1EEEvNS_9FwdParamsE)
        /*12e0*/ 	.word	0x000000a7


	//----- nvinfo : EIATTR_FRAME_SIZE
	.align		4
.L_814:
        /*12e4*/ 	.byte	0x04, 0x11
        /*12e6*/ 	.short	(.L_816 - .L_815)
	.align		4
.L_815:
        /*12e8*/ 	.word	index@($__internal_25_$__cuda_sm70_shflsync_bfly_p)
        /*12ec*/ 	.word	0x00000000


	//----- nvinfo : EIATTR_FRAME_SIZE
	.align		4
.L_816:
        /*12f0*/ 	.byte	0x04, 0x11
        /*12f2*/ 	.short	(.L_818 - .L_817)
	.align		4
.L_817:
        /*12f4*/ 	.word	index@(_ZN10layer_norm13ln_fwd_kernelINS_13Kernel_traitsI6__halfS2_S2_S2_fjLj5120ELj1ELj1ELj4ELj16ENS_18Kernel_traits_baseILj5120ES2_S2_S2_S2_fjLj128EEEEELb1ELb0ELb0ELb1EEEvNS_9FwdParamsE)
        /*12f8*/ 	.word	0x00000000


	//----- nvinfo : EIATTR_REGCOUNT
	.align		4
.L_818:
        /*12fc*/ 	.byte	0x04, 0x2f
        /*12fe*/ 	.short	(.L_820 - .L_819)
	.align		4
.L_819:
        /*1300*/ 	.word	index@(_ZN10layer_norm13ln_fwd_kernelINS_13Kernel_traitsI6__halfS2_S2_S2_fjLj5120ELj1ELj1ELj4ELj16ENS_18Kernel_traits_baseILj5120ES2_S2_S2_S2_fjLj128EEEEELb1ELb0ELb0ELb0EEEvNS_9FwdParamsE)
        /*1304*/ 	.word	0x0000009f


	//----- nvinfo : EIATTR_FRAME_SIZE
	.align		4
.L_820:
        /*1308*/ 	.byte	0x04, 0x11
        /*130a*/ 	.short	(.L_822 - .L_821)
	.align		4
.L_821:
        /*130c*/ 	.word	index@($__internal_24_$__cuda_sm70_shflsync_bfly_p)
        /*1310*/ 	.word	0x00000000


	//----- nvinfo : EIATTR_FRAME_SIZE
	.align		4
.L_822:
        /*1314*/ 	.byte	0x04, 0x11
        /*1316*/ 	.short	(.L_824 - .L_823)
	.align		4
.L_823:
        /*1318*/ 	.word	index@(_ZN10layer_norm13ln_fwd_kernelINS_13Kernel_traitsI6__halfS2_S2_S2_fjLj5120ELj1ELj1ELj4ELj16ENS_18Kernel_traits_baseILj5120ES2_S2_S2_S2_fjLj128EEEEELb1ELb0ELb0ELb0EEEvNS_9FwdParamsE)
        /*131c*/ 	.word	0x00000000


	//----- nvinfo : EIATTR_REGCOUNT
	.align		4
.L_824:
        /*1320*/ 	.byte	0x04, 0x2f
        /*1322*/ 	.short	(.L_826 - .L_825)
	.align		4
.L_825:
        /*1324*/ 	.word	index@(_ZN10layer_norm13ln_fwd_kernelINS_13Kernel_traitsI6__halfS2_S2_S2_fjLj5120ELj1ELj1ELj4ELj16ENS_18Kernel_traits_baseILj5120ES2_S2_S2_S2_fjLj128EEEEELb0ELb1ELb1ELb1EEEvNS_9FwdParamsE)
        /*1328*/ 	.word	0x000000e6


	//----- nvinfo : EIATTR_FRAME_SIZE
	.align		4
.L_826:
        /*132c*/ 	.byte	0x04, 0x11
        /*132e*/ 	.short	(.L_828 - .L_827)
	.align		4
.L_827:
        /*1330*/ 	.word	index@($__internal_23_$__cuda_sm70_shflsync_bfly_p)
        /*1334*/ 	.word	0x00000000


	//----- nvinfo : EIATTR_FRAME_SIZE
	.align		4
.L_828:
        /*1338*/ 	.byte	0x04, 0x11
        /*133a*/ 	.short	(.L_830 - .L_829)
	.align		4
.L_829:
        /*133c*/ 	.word	index@(_ZN10layer_norm13ln_fwd_kernelINS_13Kernel_traitsI6__halfS2_S2_S2_fjLj5120ELj1ELj1ELj4ELj16ENS_18Kernel_traits_baseILj5120ES2_S2_S2_S2_fjLj128EEEEELb0ELb1ELb1ELb1EEEvNS_9FwdParamsE)
        /*1340*/ 	.word	0x00000000


	//----- nvinfo : EIATTR_REGCOUNT
	.align		4
.L_830:
        /*1344*/ 	.byte	0x04, 0x2f
        /*1346*/ 	.short	(.L_832 - .L_831)
	.align		4
.L_831:
        /*1348*/ 	.word	index@(_ZN10layer_norm13ln_fwd_kernelINS_13Kernel_traitsI6__halfS2_S2_S2_fjLj5120ELj1ELj1ELj4ELj16ENS_18Kernel_traits_baseILj5120ES2_S2_S2_S2_fjLj128EEEEELb0ELb1ELb1ELb0EEEvNS_9FwdParamsE)
        /*134c*/ 	.word	0x000000e2


	//----- nvinfo : EIATTR_FRAME_SIZE
	.align		4
.L_832:
        /*1350*/ 	.byte	0x04, 0x11
        /*1352*/ 	.short	(.L_834 - .L_833)
	.align		4
.L_833:
        /*1354*/ 	.word	index@($__internal_22_$__cuda_sm70_shflsync_bfly_p)
        /*1358*/ 	.word	0x00000000


	//----- nvinfo : EIATTR_FRAME_SIZE
	.align		4
.L_834:
        /*135c*/ 	.byte	0x04, 0x11
        /*135e*/ 	.short	(.L_836 - .L_835)
	.align		4
.L_835:
        /*1360*/ 	.word	index@(_ZN10layer_norm13ln_fwd_kernelINS_13Kernel_traitsI6__halfS2_S2_S2_fjLj5120ELj1ELj1ELj4ELj16ENS_18Kernel_traits_baseILj5120ES2_S2_S2_S2_fjLj128EEEEELb0ELb1ELb1ELb0EEEvNS_9FwdParamsE)
        /*1364*/ 	.word	0x00000000


	//----- nvinfo : EIATTR_REGCOUNT
	.align		4
.L_836:
        /*1368*/ 	.byte	0x04, 0x2f
        /*136a*/ 	.short	(.L_838 - .L_837)
	.align		4
.L_837:
        /*136c*/ 	.word	index@(_ZN10layer_norm13ln_fwd_kernelINS_13Kernel_traitsI6__halfS2_S2_S2_fjLj5120ELj1ELj1ELj4ELj16ENS_18Kernel_traits_baseILj5120ES2_S2_S2_S2_fjLj128EEEEELb0ELb1ELb0ELb1EEEvNS_9FwdParamsE)
        /*1370*/ 	.word	0x000000e0


	//----- nvinfo : EIATTR_FRAME_SIZE
	.align		4
.L_838:
        /*1374*/ 	.byte	0x04, 0x11
        /*1376*/ 	.short	(.L_840 - .L_839)
	.align		4
.L_839:
        /*1378*/ 	.word	index@($__internal_21_$__cuda_sm70_shflsync_bfly_p)
        /*137c*/ 	.word	0x00000000


	//----- nvinfo : EIATTR_FRAME_SIZE
	.align		4
.L_840:
        /*1380*/ 	.byte	0x04, 0x11
        /*1382*/ 	.short	(.L_842 - .L_841)
	.align		4
.L_841:
        /*1384*/ 	.word	index@(_ZN10layer_norm13ln_fwd_kernelINS_13Kernel_traitsI6__halfS2_S2_S2_fjLj5120ELj1ELj1ELj4ELj16ENS_18Kernel_traits_baseILj5120ES2_S2_S2_S2_fjLj128EEEEELb0ELb1ELb0ELb1EEEvNS_9FwdParamsE)
        /*1388*/ 	.word	0x00000000


	//----- nvinfo : EIATTR_REGCOUNT
	.align		4
.L_842:
        /*138c*/ 	.byte	0x04, 0x2f
        /*138e*/ 	.short	(.L_844 - .L_843)
	.align		4
.L_843:
        /*1390*/ 	.word	index@(_ZN10layer_norm13ln_fwd_kernelINS_13Kernel_traitsI6__halfS2_S2_S2_fjLj5120ELj1ELj1ELj4ELj16ENS_18Kernel_traits_baseILj5120ES2_S2_S2_S2_fjLj128EEEEELb0ELb1ELb0ELb0EEEvNS_9FwdParamsE)
        /*1394*/ 	.word	0x000000e0


	//----- nvinfo : EIATTR_FRAME_SIZE
	.align		4
.L_844:
        /*1398*/ 	.byte	0x04, 0x11
        /*139a*/ 	.short	(.L_846 - .L_845)
	.align		4
.L_845:
        /*139c*/ 	.word	index@($__internal_20_$__cuda_sm70_shflsync_bfly_p)
        /*13a0*/ 	.word	0x00000000


	//----- nvinfo : EIATTR_FRAME_SIZE
	.align		4
.L_846:
        /*13a4*/ 	.byte	0x04, 0x11
        /*13a6*/ 	.short	(.L_848 - .L_847)
	.align		4
.L_847:
        /*13a8*/ 	.word	index@(_ZN10layer_norm13ln_fwd_kernelINS_13Kernel_traitsI6__halfS2_S2_S2_fjLj5120ELj1ELj1ELj4ELj16ENS_18Kernel_traits_baseILj5120ES2_S2_S2_S2_fjLj128EEEEELb0ELb1ELb0ELb0EEEvNS_9FwdParamsE)
        /*13ac*/ 	.word	0x00000000


	//----- nvinfo : EIATTR_REGCOUNT
	.align		4
.L_848:
        /*13b0*/ 	.byte	0x04, 0x2f
        /*13b2*/ 	.short	(.L_850 - .L_849)
	.align		4
.L_849:
        /*13b4*/ 	.word	index@(_ZN10layer_norm13ln_fwd_kernelINS_13Kernel_traitsI6__halfS2_S2_S2_fjLj5120ELj1ELj1ELj4ELj16ENS_18Kernel_traits_baseILj5120ES2_S2_S2_S2_fjLj128EEEEELb0ELb0ELb1ELb1EEEvNS_9FwdParamsE)
        /*13b8*/ 	.word	0x000000a8


	//----- nvinfo : EIATTR_FRAME_SIZE
	.align		4
.L_850:
        /*13bc*/ 	.byte	0x04, 0x11
        /*13be*/ 	.short	(.L_852 - .L_851)
	.align		4
.L_851:
        /*13c0*/ 	.word	index@($__internal_19_$__cuda_sm70_shflsync_bfly_p)
        /*13c4*/ 	.word	0x00000000


	//----- nvinfo : EIATTR_FRAME_SIZE
	.align		4
.L_852:
        /*13c8*/ 	.byte	0x04, 0x11
        /*13ca*/ 	.short	(.L_854 - .L_853)
	.align		4
.L_853:
        /*13cc*/ 	.word	index@(_ZN10layer_norm13ln_fwd_kernelINS_13Kernel_traitsI6__halfS2_S2_S2_fjLj5120ELj1ELj1ELj4ELj16ENS_18Kernel_traits_baseILj5120ES2_S2_S2_S2_fjLj128EEEEELb0ELb0ELb1ELb1EEEvNS_9FwdParamsE)
        /*13d0*/ 	.word	0x00000000


	//----- nvinfo : EIATTR_REGCOUNT
	.align		4
.L_854:
        /*13d4*/ 	.byte	0x04, 0x2f
        /*13d6*/ 	.short	(.L_856 - .L_855)
	.align		4
.L_855:
        /*13d8*/ 	.word	index@(_ZN10layer_norm13ln_fwd_kernelINS_13Kernel_traitsI6__halfS2_S2_S2_fjLj5120ELj1ELj1ELj4ELj16ENS_18Kernel_traits_baseILj5120ES2_S2_S2_S2_fjLj128EEEEELb0ELb0ELb1ELb0EEEvNS_9FwdParamsE)
        /*13dc*/ 	.word	0x0000009b


	//----- nvinfo : EIATTR_FRAME_SIZE
	.align		4
.L_856:
        /*13e0*/ 	.byte	0x04, 0x11
        /*13e2*/ 	.short	(.L_858 - .L_857)
	.align		4
.L_857:
        /*13e4*/ 	.word	index@($__internal_18_$__cuda_sm70_shflsync_bfly_p)
        /*13e8*/ 	.word	0x00000000


	//----- nvinfo : EIATTR_FRAME_SIZE
	.align		4
.L_858:
        /*13ec*/ 	.byte	0x04, 0x11
        /*13ee*/ 	.short	(.L_860 - .L_859)
	.align		4
.L_859:
        /*13f0*/ 	.word	index@(_ZN10layer_norm13ln_fwd_kernelINS_13Kernel_traitsI6__halfS2_S2_S2_fjLj5120ELj1ELj1ELj4ELj16ENS_18Kernel_traits_baseILj5120ES2_S2_S2_S2_fjLj128EEEEELb0ELb0ELb1ELb0EEEvNS_9FwdParamsE)
        /*13f4*/ 	.word	0x00000000


	//----- nvinfo : EIATTR_REGCOUNT
	.align		4
.L_860:
        /*13f8*/ 	.byte	0x04, 0x2f
        /*13fa*/ 	.short	(.L_862 - .L_861)
	.align		4
.L_861:
        /*13fc*/ 	.word	index@(_ZN10layer_norm13ln_fwd_kernelINS_13Kernel_traitsI6__halfS2_S2_S2_fjLj5120ELj1ELj1ELj4ELj16ENS_18Kernel_traits_baseILj5120ES2_S2_S2_S2_fjLj128EEEEELb0ELb0ELb0ELb1EEEvNS_9FwdParamsE)
        /*1400*/ 	.word	0x000000a8


	//----- nvinfo : EIATTR_FRAME_SIZE
	.align		4
.L_862:
        /*1404*/ 	.byte	0x04, 0x11
        /*1406*/ 	.short	(.L_864 - .L_863)
	.align		4
.L_863:
        /*1408*/ 	.word	index@($__internal_17_$__cuda_sm70_shflsync_bfly_p)
        /*140c*/ 	.word	0x00000000


	//----- nvinfo : EIATTR_FRAME_SIZE
	.align		4
.L_864:
        /*1410*/ 	.byte	0x04, 0x11
        /*1412*/ 	.short	(.L_866 - .L_865)
	.align		4
.L_865:
        /*1414*/ 	.word	index@(_ZN10layer_norm13ln_fwd_kernelINS_13Kernel_traitsI6__halfS2_S2_S2_fjLj5120ELj1ELj1ELj4ELj16ENS_18Kernel_traits_baseILj5120ES2_S2_S2_S2_fjLj128EEEEELb0ELb0ELb0ELb1EEEvNS_9FwdParamsE)
        /*1418*/ 	.word	0x00000000


	//----- nvinfo : EIATTR_REGCOUNT
	.align		4
.L_866:
        /*141c*/ 	.byte	0x04, 0x2f
        /*141e*/ 	.short	(.L_868 - .L_867)
	.align		4
.L_867:
        /*1420*/ 	.word	index@(_ZN10layer_norm13ln_fwd_kernelINS_13Kernel_traitsI6__halfS2_S2_S2_fjLj5120ELj1ELj1ELj4ELj16ENS_18Kernel_traits_baseILj5120ES2_S2_S2_S2_fjLj128EEEEELb0ELb0ELb0ELb0EEEvNS_9FwdParamsE)
        /*1424*/ 	.word	0x0000009b


	//----- nvinfo : EIATTR_FRAME_SIZE
	.align		4
.L_868:
        /*1428*/ 	.byte	0x04, 0x11
        /*142a*/ 	.short	(.L_870 - .L_869)
	.align		4
.L_869:
        /*142c*/ 	.word	index@($__internal_16_$__cuda_sm70_shflsync_bfly_p)
        /*1430*/ 	.word	0x00000000


	//----- nvinfo : EIATTR_FRAME_SIZE
	.align		4
.L_870:
        /*1434*/ 	.byte	0x04, 0x11
        /*1436*/ 	.short	(.L_872 - .L_871)
	.align		4
.L_871:
        /*1438*/ 	.word	index@(_ZN10layer_norm13ln_fwd_kernelINS_13Kernel_traitsI6__halfS2_S2_S2_fjLj5120ELj1ELj1ELj4ELj16ENS_18Kernel_traits_baseILj5120ES2_S2_S2_S2_fjLj128EEEEELb0ELb0ELb0ELb0EEEvNS_9FwdParamsE)
        /*143c*/ 	.word	0x00000000


	//----- nvinfo : EIATTR_REGCOUNT
	.align		4
.L_872:
        /*1440*/ 	.byte	0x04, 0x2f
        /*1442*/ 	.short	(.L_874 - .L_873)
	.align		4
.L_873:
        /*1444*/ 	.word	index@(_ZN10layer_norm13ln_fwd_kernelINS_13Kernel_traitsI13__nv_bfloat16S2_S2_S2_fjLj5120ELj1ELj1ELj4ELj16ENS_18Kernel_traits_baseILj5120ES2_S2_S2_S2_fjLj128EEEEELb1ELb1ELb1ELb1EEEvNS_9FwdParamsE)
        /*1448*/ 	.word	0x000000a7


	//----- nvinfo : EIATTR_FRAME_SIZE
	.align		4
.L_874:
        /*144c*/ 	.byte	0x04, 0x11
        /*144e*/ 	.short	(.L_876 - .L_875)
	.align		4
.L_875:
        /*1450*/ 	.word	index@($__internal_15_$__cuda_sm70_shflsync_bfly_p)
        /*1454*/ 	.word	0x00000000


	//----- nvinfo : EIATTR_FRAME_SIZE
	.align		4
.L_876:
        /*1458*/ 	.byte	0x04, 0x11
        /*145a*/ 	.short	(.L_878 - .L_877)
	.align		4
.L_877:
        /*145c*/ 	.word	index@(_ZN10layer_norm13ln_fwd_kernelINS_13Kernel_traitsI13__nv_bfloat16S2_S2_S2_fjLj5120ELj1ELj1ELj4ELj16ENS_18Kernel_traits_baseILj5120ES2_S2_S2_S2_fjLj128EEEEELb1ELb1ELb1ELb1EEEvNS_9FwdParamsE)
        /*1460*/ 	.word	0x00000000


	//----- nvinfo : EIATTR_REGCOUNT
	.align		4
.L_878:
        /*1464*/ 	.byte	0x04, 0x2f
        /*1466*/ 	.short	(.L_880 - .L_879)
	.align		4
.L_879:
        /*1468*/ 	.word	index@(_ZN10layer_norm13ln_fwd_kernelINS_13Kernel_traitsI13__nv_bfloat16S2_S2_S2_fjLj5120ELj1ELj1ELj4ELj16ENS_18Kernel_traits_baseILj5120ES2_S2_S2_S2_fjLj128EEEEELb1ELb1ELb1ELb0EEEvNS_9FwdParamsE)
        /*146c*/ 	.word	0x000000eb


	//----- nvinfo : EIATTR_FRAME_SIZE
	.align		4
.L_880:
        /*1470*/ 	.byte	0x04, 0x11
        /*1472*/ 	.short	(.L_882 - .L_881)
	.align		4
.L_881:
        /*1474*/ 	.word	index@($__internal_14_$__cuda_sm70_shflsync_bfly_p)
        /*1478*/ 	.word	0x00000000


	//----- nvinfo : EIATTR_FRAME_SIZE
	.align		4
.L_882:
        /*147c*/ 	.byte	0x04, 0x11
        /*147e*/ 	.short	(.L_884 - .L_883)
	.align		4
.L_883:
        /*1480*/ 	.word	index@(_ZN10layer_norm13ln_fwd_kernelINS_13Kernel_traitsI13__nv_bfloat16S2_S2_S2_fjLj5120ELj1ELj1ELj4ELj16ENS_18Kernel_traits_baseILj5120ES2_S2_S2_S2_fjLj128EEEEELb1ELb1ELb1ELb0EEEvNS_9FwdParamsE)
        /*1484*/ 	.word	0x00000000


	//----- nvinfo : EIATTR_REGCOUNT
	.align		4
.L_884:
        /*1488*/ 	.byte	0x04, 0x2f
        /*148a*/ 	.short	(.L_886 - .L_885)
	.align		4
.L_885:
        /*148c*/ 	.word	index@(_ZN10layer_norm13ln_fwd_kernelINS_13Kernel_traitsI13__nv_bfloat16S2_S2_S2_fjLj5120ELj1ELj1ELj4ELj16ENS_18Kernel_traits_baseILj5120ES2_S2_S2_S2_fjLj128EEEEELb1ELb1ELb0ELb1EEEvNS_9FwdParamsE)
        /*1490*/ 	.word	0x000000a8


	//----- nvinfo : EIATTR_FRAME_SIZE
	.align		4
.L_886:
        /*1494*/ 	.byte	0x04, 0x11
        /*1496*/ 	.short	(.L_888 - .L_887)
	.align		4
.L_887:
        /*1498*/ 	.word	index@($__internal_13_$__cuda_sm70_shflsync_bfly_p)
        /*149c*/ 	.word	0x00000000


	//----- nvinfo : EIATTR_FRAME_SIZE
	.align		4
.L_888:
        /*14a0*/ 	.byte	0x04, 0x11
        /*14a2*/ 	.short	(.L_890 - .L_889)
	.align		4
.L_889:
        /*14a4*/ 	.word	index@(_ZN10layer_norm13ln_fwd_kernelINS_13Kernel_traitsI13__nv_bfloat16S2_S2_S2_fjLj5120ELj1ELj1ELj4ELj16ENS_18Kernel_traits_baseILj5120ES2_S2_S2_S2_fjLj128EEEEELb1ELb1ELb0ELb1EEEvNS_9FwdParamsE)
        /*14a8*/ 	.word	0x00000000


	//----- nvinfo : EIATTR_REGCOUNT
	.align		4
.L_890:
        /*14ac*/ 	.byte	0x04, 0x2f
        /*14ae*/ 	.short	(.L_892 - .L_891)
	.align		4
.L_891:
        /*14b0*/ 	.word	index@(_ZN10layer_norm13ln_fwd_kernelINS_13Kernel_traitsI13__nv_bfloat16S2_S2_S2_fjLj5120ELj1ELj1ELj4ELj16ENS_18Kernel_traits_baseILj5120ES2_S2_S2_S2_fjLj128EEEEELb1ELb1ELb0ELb0EEEvNS_9FwdParamsE)
        /*14b4*/ 	.word	0x000000fe


	//----- nvinfo : EIATTR_FRAME_SIZE
	.align		4
.L_892:
        /*14b8*/ 	.byte	0x04, 0x11
        /*14ba*/ 	.short	(.L_894 - .L_893)
	.align		4
.L_893:
        /*14bc*/ 	.word	index@($__internal_12_$__cuda_sm70_shflsync_bfly_p)
        /*14c0*/ 	.word	0x00000000


	//----- nvinfo : EIATTR_FRAME_SIZE
	.align		4
.L_894:
        /*14c4*/ 	.byte	0x04, 0x11
        /*14c6*/ 	.short	(.L_896 - .L_895)
	.align		4
.L_895:
        /*14c8*/ 	.word	index@(_ZN10layer_norm13ln_fwd_kernelINS_13Kernel_traitsI13__nv_bfloat16S2_S2_S2_fjLj5120ELj1ELj1ELj4ELj16ENS_18Kernel_traits_baseILj5120ES2_S2_S2_S2_fjLj128EEEEELb1ELb1ELb0ELb0EEEvNS_9FwdParamsE)
        /*14cc*/ 	.word	0x00000000


	//----- nvinfo : EIATTR_REGCOUNT
	.align		4
.L_896:
        /*14d0*/ 	.byte	0x04, 0x2f
        /*14d2*/ 	.short	(.L_898 - .L_897)
	.align		4
.L_897:
        /*14d4*/ 	.word	index@(_ZN10layer_norm13ln_fwd_kernelINS_13Kernel_traitsI13__nv_bfloat16S2_S2_S2_fjLj5120ELj1ELj1ELj4ELj16ENS_18Kernel_traits_baseILj5120ES2_S2_S2_S2_fjLj128EEEEELb1ELb0ELb1ELb1EEEvNS_9FwdParamsE)
        /*14d8*/ 	.word	0x000000a8


	//----- nvinfo : EIATTR_FRAME_SIZE
	.align		4
.L_898:
        /*14dc*/ 	.byte	0x04, 0x11
        /*14de*/ 	.short	(.L_900 - .L_899)
	.align		4
.L_899:
        /*14e0*/ 	.word	index@($__internal_11_$__cuda_sm70_shflsync_bfly_p)
        /*14e4*/ 	.word	0x00000000


	//----- nvinfo : EIATTR_FRAME_SIZE
	.align		4
.L_900:
        /*14e8*/ 	.byte	0x04, 0x11
        /*14ea*/ 	.short	(.L_902 - .L_901)
	.align		4
.L_901:
        /*14ec*/ 	.word	index@(_ZN10layer_norm13ln_fwd_kernelINS_13Kernel_traitsI13__nv_bfloat16S2_S2_S2_fjLj5120ELj1ELj1ELj4ELj16ENS_18Kernel_traits_baseILj5120ES2_S2_S2_S2_fjLj128EEEEELb1ELb0ELb1ELb1EEEvNS_9FwdParamsE)
        /*14f0*/ 	.word	0x00000000


	//----- nvinfo : EIATTR_REGCOUNT
	.align		4
.L_902:
        /*14f4*/ 	.byte	0x04, 0x2f
        /*14f6*/ 	.short	(.L_904 - .L_903)
	.align		4
.L_903:
        /*14f8*/ 	.word	index@(_ZN10layer_norm13ln_fwd_kernelINS_13Kernel_traitsI13__nv_bfloat16S2_S2_S2_fjLj5120ELj1ELj1ELj4ELj16ENS_18Kernel_traits_baseILj5120ES2_S2_S2_S2_fjLj128EEEEELb1ELb0ELb1ELb0EEEvNS_9FwdParamsE)
        /*14fc*/ 	.word	0x000000a8


	//----- nvinfo : EIATTR_FRAME_SIZE
	.align		4
.L_904:
        /*1500*/ 	.byte	0x04, 0x11
        /*1502*/ 	.short	(.L_906 - .L_905)
	.align		4
.L_905:
        /*1504*/ 	.word	index@($__internal_10_$__cuda_sm70_shflsync_bfly_p)
        /*1508*/ 	.word	0x00000000


	//----- nvinfo : EIATTR_FRAME_SIZE
	.align		4
.L_906:
        /*150c*/ 	.byte	0x04, 0x11
        /*150e*/ 	.short	(.L_908 - .L_907)
	.align		4
.L_907:
        /*1510*/ 	.word	index@(_ZN10layer_norm13ln_fwd_kernelINS_13Kernel_traitsI13__nv_bfloat16S2_S2_S2_fjLj5120ELj1ELj1ELj4ELj16ENS_18Kernel_traits_baseILj5120ES2_S2_S2_S2_fjLj128EEEEELb1ELb0ELb1ELb0EEEvNS_9FwdParamsE)
        /*1514*/ 	.word	0x00000008


	//----- nvinfo : EIATTR_REGCOUNT
	.align		4
.L_908:
        /*1518*/ 	.byte	0x04, 0x2f
        /*151a*/ 	.short	(.L_910 - .L_909)
	.align		4
.L_909:
        /*151c*/ 	.word	index@(_ZN10layer_norm13ln_fwd_kernelINS_13Kernel_traitsI13__nv_bfloat16S2_S2_S2_fjLj5120ELj1ELj1ELj4ELj16ENS_18Kernel_traits_baseILj5120ES2_S2_S2_S2_fjLj128EEEEELb1ELb0ELb0ELb1EEEvNS_9FwdParamsE)
        /*1520*/ 	.word	0x000000a7


	//----- nvinfo : EIATTR_FRAME_SIZE
	.align		4
.L_910:
        /*1524*/ 	.byte	0x04, 0x11
        /*1526*/ 	.short	(.L_912 - .L_911)
	.align		4
.L_911:
        /*1528*/ 	.word	index@($__internal_9_$__cuda_sm70_shflsync_bfly_p)
        /*152c*/ 	.word	0x00000000


	//----- nvinfo : EIATTR_FRAME_SIZE
	.align		4
.L_912:
        /*1530*/ 	.byte	0x04, 0x11
        /*1532*/ 	.short	(.L_914 - .L_913)
	.align		4
.L_913:
        /*1534*/ 	.word	index@(_ZN10layer_norm13ln_fwd_kernelINS_13Kernel_traitsI13__nv_bfloat16S2_S2_S2_fjLj5120ELj1ELj1ELj4ELj16ENS_18Kernel_traits_baseILj5120ES2_S2_S2_S2_fjLj128EEEEELb1ELb0ELb0ELb1EEEvNS_9FwdParamsE)
        /*1538*/ 	.word	0x00000000


	//----- nvinfo : EIATTR_REGCOUNT
	.align		4
.L_914:
        /*153c*/ 	.byte	0x04, 0x2f
        /*153e*/ 	.short	(.L_916 - .L_915)
	.align		4
.L_915:
        /*1540*/ 	.word	index@(_ZN10layer_norm13ln_fwd_kernelINS_13Kernel_traitsI13__nv_bfloat16S2_S2_S2_fjLj5120ELj1ELj1ELj4ELj16ENS_18Kernel_traits_baseILj5120ES2_S2_S2_S2_fjLj128EEEEELb1ELb0ELb0ELb0EEEvNS_9FwdParamsE)
        /*1544*/ 	.word	0x0000009f


	//----- nvinfo : EIATTR_FRAME_SIZE
	.align		4
.L_916:
        /*1548*/ 	.byte	0x04, 0x11
        /*154a*/ 	.short	(.L_918 - .L_917)
	.align		4
.L_917:
        /*154c*/ 	.word	index@($__internal_8_$__cuda_sm70_shflsync_bfly_p)
        /*1550*/ 	.word	0x00000000


	//----- nvinfo : EIATTR_FRAME_SIZE
	.align		4
.L_918:
        /*1554*/ 	.byte	0x04, 0x11
        /*1556*/ 	.short	(.L_920 - .L_919)
	.align		4
.L_919:
        /*1558*/ 	.word	index@(_ZN10layer_norm13ln_fwd_kernelINS_13Kernel_traitsI13__nv_bfloat16S2_S2_S2_fjLj5120ELj1ELj1ELj4ELj16ENS_18Kernel_traits_baseILj5120ES2_S2_S2_S2_fjLj128EEEEELb1ELb0ELb0ELb0EEEvNS_9FwdParamsE)
        /*155c*/ 	.word	0x00000000


	//----- nvinfo : EIATTR_REGCOUNT
	.align		4
.L_920:
        /*1560*/ 	.byte	0x04, 0x2f
        /*1562*/ 	.short	(.L_922 - .L_921)
	.align		4
.L_921:
        /*1564*/ 	.word	index@(_ZN10layer_norm13ln_fwd_kernelINS_13Kernel_traitsI13__nv_bfloat16S2_S2_S2_fjLj5120ELj1ELj1ELj4ELj16ENS_18Kernel_traits_baseILj5120ES2_S2_S2_S2_fjLj128EEEEELb0ELb1ELb1ELb1EEEvNS_9FwdParamsE)
        /*1568*/ 	.word	0x000000e6


	//----- nvinfo : EIATTR_FRAME_SIZE
	.align		4
.L_922:
        /*156c*/ 	.byte	0x04, 0x11
        /*156e*/ 	.short	(.L_924 - .L_923)
	.align		4
.L_923:
        /*1570*/ 	.word	index@($__internal_7_$__cuda_sm70_shflsync_bfly_p)
        /*1574*/ 	.word	0x00000000


	//----- nvinfo : EIATTR_FRAME_SIZE
	.align		4
.L_924:
        /*1578*/ 	.byte	0x04, 0x11
        /*157a*/ 	.short	(.L_926 - .L_925)
	.align		4
.L_925:
        /*157c*/ 	.word	index@(_ZN10layer_norm13ln_fwd_kernelINS_13Kernel_traitsI13__nv_bfloat16S2_S2_S2_fjLj5120ELj1ELj1ELj4ELj16ENS_18Kernel_traits_baseILj5120ES2_S2_S2_S2_fjLj128EEEEELb0ELb1ELb1ELb1EEEvNS_9FwdParamsE)
        /*1580*/ 	.word	0x00000000


	//----- nvinfo : EIATTR_REGCOUNT
	.align		4
.L_926:
        /*1584*/ 	.byte	0x04, 0x2f
        /*1586*/ 	.short	(.L_928 - .L_927)
	.align		4
.L_927:
        /*1588*/ 	.word	index@(_ZN10layer_norm13ln_fwd_kernelINS_13Kernel_traitsI13__nv_bfloat16S2_S2_S2_fjLj5120ELj1ELj1ELj4ELj16ENS_18Kernel_traits_baseILj5120ES2_S2_S2_S2_fjLj128EEEEELb0ELb1ELb1ELb0EEEvNS_9FwdParamsE)
        /*158c*/ 	.word	0x000000e6


	//----- nvinfo : EIATTR_FRAME_SIZE
	.align		4
.L_928:
        /*1590*/ 	.byte	0x04, 0x11
        /*1592*/ 	.short	(.L_930 - .L_929)
	.align		4
.L_929:
        /*1594*/ 	.word	index@($__internal_6_$__cuda_sm70_shflsync_bfly_p)
        /*1598*/ 	.word	0x00000000


	//----- nvinfo : EIATTR_FRAME_SIZE
	.align		4
.L_930:
        /*159c*/ 	.byte	0x04, 0x11
        /*159e*/ 	.short	(.L_932 - .L_931)
	.align		4
.L_931:
        /*15a0*/ 	.word	index@(_ZN10layer_norm13ln_fwd_kernelINS_13Kernel_traitsI13__nv_bfloat16S2_S2_S2_fjLj5120ELj1ELj1ELj4ELj16ENS_18Kernel_traits_baseILj5120ES2_S2_S2_S2_fjLj128EEEEELb0ELb1ELb1ELb0EEEvNS_9FwdParamsE)
        /*15a4*/ 	.word	0x00000000


	//----- nvinfo : EIATTR_REGCOUNT
	.align		4
.L_932:
        /*15a8*/ 	.byte	0x04, 0x2f
        /*15aa*/ 	.short	(.L_934 - .L_933)
	.align		4
.L_933:
        /*15ac*/ 	.word	index@(_ZN10layer_norm13ln_fwd_kernelINS_13Kernel_traitsI13__nv_bfloat16S2_S2_S2_fjLj5120ELj1ELj1ELj4ELj16ENS_18Kernel_traits_baseILj5120ES2_S2_S2_S2_fjLj128EEEEELb0ELb1ELb0ELb1EEEvNS_9FwdParamsE)
        /*15b0*/ 	.word	0x000000de


	//----- nvinfo : EIATTR_FRAME_SIZE
	.align		4
.L_934:
        /*15b4*/ 	.byte	0x04, 0x11
        /*15b6*/ 	.short	(.L_936 - .L_935)
	.align		4
.L_935:
        /*15b8*/ 	.word	index@($__internal_5_$__cuda_sm70_shflsync_bfly_p)
        /*15bc*/ 	.word	0x00000000


	//----- nvinfo : EIATTR_FRAME_SIZE
	.align		4
.L_936:
        /*15c0*/ 	.byte	0x04, 0x11
        /*15c2*/ 	.short	(.L_938 - .L_937)
	.align		4
.L_937:
        /*15c4*/ 	.word	index@(_ZN10layer_norm13ln_fwd_kernelINS_13Kernel_traitsI13__nv_bfloat16S2_S2_S2_fjLj5120ELj1ELj1ELj4ELj16ENS_18Kernel_traits_baseILj5120ES2_S2_S2_S2_fjLj128EEEEELb0ELb1ELb0ELb1EEEvNS_9FwdParamsE)
        /*15c8*/ 	.word	0x00000000


	//----- nvinfo : EIATTR_REGCOUNT
	.align		4
.L_938:
        /*15cc*/ 	.byte	0x04, 0x2f
        /*15ce*/ 	.short	(.L_940 - .L_939)
	.align		4
.L_939:
        /*15d0*/ 	.word	index@(_ZN10layer_norm13ln_fwd_kernelINS_13Kernel_traitsI13__nv_bfloat16S2_S2_S2_fjLj5120ELj1ELj1ELj4ELj16ENS_18Kernel_traits_baseILj5120ES2_S2_S2_S2_fjLj128EEEEELb0ELb1ELb0ELb0EEEvNS_9FwdParamsE)
        /*15d4*/ 	.word	0x000000e4


	//----- nvinfo : EIATTR_FRAME_SIZE
	.align		4
.L_940:
        /*15d8*/ 	.byte	0x04, 0x11
        /*15da*/ 	.short	(.L_942 - .L_941)
	.align		4
.L_941:
        /*15dc*/ 	.word	index@($__internal_4_$__cuda_sm70_shflsync_bfly_p)
        /*15e0*/ 	.word	0x00000000


	//----- nvinfo : EIATTR_FRAME_SIZE
	.align		4
.L_942:
        /*15e4*/ 	.byte	0x04, 0x11
        /*15e6*/ 	.short	(.L_944 - .L_943)
	.align		4
.L_943:
        /*15e8*/ 	.word	index@(_ZN10layer_norm13ln_fwd_kernelINS_13Kernel_traitsI13__nv_bfloat16S2_S2_S2_fjLj5120ELj1ELj1ELj4ELj16ENS_18Kernel_traits_baseILj5120ES2_S2_S2_S2_fjLj128EEEEELb0ELb1ELb0ELb0EEEvNS_9FwdParamsE)
        /*15ec*/ 	.word	0x00000000


	//----- nvinfo : EIATTR_REGCOUNT
	.align		4
.L_944:
        /*15f0*/ 	.byte	0x04, 0x2f
        /*15f2*/ 	.short	(.L_946 - .L_945)
	.align		4
.L_945:
        /*15f4*/ 	.word	index@(_ZN10layer_norm13ln_fwd_kernelINS_13Kernel_traitsI13__nv_bfloat16S2_S2_S2_fjLj5120ELj1ELj1ELj4ELj16ENS_18Kernel_traits_baseILj5120ES2_S2_S2_S2_fjLj128EEEEELb0ELb0ELb1ELb1EEEvNS_9FwdParamsE)
        /*15f8*/ 	.word	0x000000a8


	//----- nvinfo : EIATTR_FRAME_SIZE
	.align		4
.L_946:
        /*15fc*/ 	.byte	0x04, 0x11
        /*15fe*/ 	.short	(.L_948 - .L_947)
	.align		4
.L_947:
        /*1600*/ 	.word	index@($__internal_3_$__cuda_sm70_shflsync_bfly_p)
        /*1604*/ 	.word	0x00000000


	//----- nvinfo : EIATTR_FRAME_SIZE
	.align		4
.L_948:
        /*1608*/ 	.byte	0x04, 0x11
        /*160a*/ 	.short	(.L_950 - .L_949)
	.align		4
.L_949:
        /*160c*/ 	.word	index@(_ZN10layer_norm13ln_fwd_kernelINS_13Kernel_traitsI13__nv_bfloat16S2_S2_S2_fjLj5120ELj1ELj1ELj4ELj16ENS_18Kernel_traits_baseILj5120ES2_S2_S2_S2_fjLj128EEEEELb0ELb0ELb1ELb1EEEvNS_9FwdParamsE)
        /*1610*/ 	.word	0x00000000


	//----- nvinfo : EIATTR_REGCOUNT
	.align		4
.L_950:
        /*1614*/ 	.byte	0x04, 0x2f
        /*1616*/ 	.short	(.L_952 - .L_951)
	.align		4
.L_951:
        /*1618*/ 	.word	index@(_ZN10layer_norm13ln_fwd_kernelINS_13Kernel_traitsI13__nv_bfloat16S2_S2_S2_fjLj5120ELj1ELj1ELj4ELj16ENS_18Kernel_traits_baseILj5120ES2_S2_S2_S2_fjLj128EEEEELb0ELb0ELb1ELb0EEEvNS_9FwdParamsE)
        /*161c*/ 	.word	0x0000009b


	//----- nvinfo : EIATTR_FRAME_SIZE
	.align		4
.L_952:
        /*1620*/ 	.byte	0x04, 0x11
        /*1622*/ 	.short	(.L_954 - .L_953)
	.align		4
.L_953:
        /*1624*/ 	.word	index@($__internal_2_$__cuda_sm70_shflsync_bfly_p)
        /*1628*/ 	.word	0x00000000


	//----- nvinfo : EIATTR_FRAME_SIZE
	.align		4
.L_954:
        /*162c*/ 	.byte	0x04, 0x11
        /*162e*/ 	.short	(.L_956 - .L_955)
	.align		4
.L_955:
        /*1630*/ 	.word	index@(_ZN10layer_norm13ln_fwd_kernelINS_13Kernel_traitsI13__nv_bfloat16S2_S2_S2_fjLj5120ELj1ELj1ELj4ELj16ENS_18Kernel_traits_baseILj5120ES2_S2_S2_S2_fjLj128EEEEELb0ELb0ELb1ELb0EEEvNS_9FwdParamsE)
        /*1634*/ 	.word	0x00000000


	//----- nvinfo : EIATTR_REGCOUNT
	.align		4
.L_956:
        /*1638*/ 	.byte	0x04, 0x2f
        /*163a*/ 	.short	(.L_958 - .L_957)
	.align		4
.L_957:
        /*163c*/ 	.word	index@(_ZN10layer_norm13ln_fwd_kernelINS_13Kernel_traitsI13__nv_bfloat16S2_S2_S2_fjLj5120ELj1ELj1ELj4ELj16ENS_18Kernel_traits_baseILj5120ES2_S2_S2_S2_fjLj128EEEEELb0ELb0ELb0ELb1EEEvNS_9FwdParamsE)
        /*1640*/ 	.word	0x000000a8


	//----- nvinfo : EIATTR_FRAME_SIZE
	.align		4
.L_958:
        /*1644*/ 	.byte	0x04, 0x11
        /*1646*/ 	.short	(.L_960 - .L_959)
	.align		4
.L_959:
        /*1648*/ 	.word	index@($__internal_1_$__cuda_sm70_shflsync_bfly_p)
        /*164c*/ 	.word	0x00000000


	//----- nvinfo : EIATTR_FRAME_SIZE
	.align		4
.L_960:
        /*1650*/ 	.byte	0x04, 0x11
        /*1652*/ 	.short	(.L_962 - .L_961)
	.align		4
.L_961:
        /*1654*/ 	.word	index@(_ZN10layer_norm13ln_fwd_kernelINS_13Kernel_traitsI13__nv_bfloat16S2_S2_S2_fjLj5120ELj1ELj1ELj4ELj16ENS_18Kernel_traits_baseILj5120ES2_S2_S2_S2_fjLj128EEEEELb0ELb0ELb0ELb1EEEvNS_9FwdParamsE)
        /*1658*/ 	.word	0x00000000


	//----- nvinfo : EIATTR_REGCOUNT
	.align		4
.L_962:
        /*165c*/ 	.byte	0x04, 0x2f
        /*165e*/ 	.short	(.L_964 - .L_963)
	.align		4
.L_963:
        /*1660*/ 	.word	index@(_ZN10layer_norm13ln_fwd_kernelINS_13Kernel_traitsI13__nv_bfloat16S2_S2_S2_fjLj5120ELj1ELj1ELj4ELj16ENS_18Kernel_traits_baseILj5120ES2_S2_S2_S2_fjLj128EEEEELb0ELb0ELb0ELb0EEEvNS_9FwdParamsE)
        /*1664*/ 	.word	0x0000009b


	//----- nvinfo : EIATTR_FRAME_SIZE
	.align		4
.L_964:
        /*1668*/ 	.byte	0x04, 0x11
        /*166a*/ 	.short	(.L_966 - .L_965)
	.align		4
.L_965:
        /*166c*/ 	.word	index@($__internal_0_$__cuda_sm70_shflsync_bfly_p)
        /*1670*/ 	.word	0x00000000


	//----- nvinfo : EIATTR_FRAME_SIZE
	.align		4
.L_966:
        /*1674*/ 	.byte	0x04, 0x11
        /*1676*/ 	.short	(.L_968 - .L_967)
	.align		4
.L_967:
        /*1678*/ 	.word	index@(_ZN10layer_norm13ln_fwd_kernelINS_13Kernel_traitsI13__nv_bfloat16S2_S2_S2_fjLj5120ELj1ELj1ELj4ELj16ENS_18Kernel_traits_baseILj5120ES2_S2_S2_S2_fjLj128EEEEELb0ELb0ELb0ELb0EEEvNS_9FwdParamsE)
        /*167c*/ 	.word	0x00000000


	//----- nvinfo : EIATTR_MIN_STACK_SIZE
	.align		4
.L_968:
        /*1680*/ 	.byte	0x04, 0x12
        /*1682*/ 	.short	(.L_970 - .L_969)
	.align		4
.L_969:
        /*1684*/ 	.word	index@(_ZN10layer_norm13ln_fwd_kernelINS_13Kernel_traitsI13__nv_bfloat16S2_S2_S2_fjLj5120ELj1ELj1ELj4ELj16ENS_18Kernel_traits_baseILj5120ES2_S2_S2_S2_fjLj128EEEEELb0ELb0ELb0ELb0EEEvNS_9FwdParamsE)
        /*1688*/ 	.word	0x00000000


	//----- nvinfo : EIATTR_MIN_STACK_SIZE
	.align		4
.L_970:
        /*168c*/ 	.byte	0x04, 0x12
        /*168e*/ 	.short	(.L_972 - .L_971)
	.align		4
.L_971:
        /*1690*/ 	.word	index@(_ZN10layer_norm13ln_fwd_kernelINS_13Kernel_traitsI13__nv_bfloat16S2_S2_S2_fjLj5120ELj1ELj1ELj4ELj16ENS_18Kernel_traits_baseILj5120ES2_S2_S2_S2_fjLj128EEEEELb0ELb0ELb0ELb1EEEvNS_9FwdParamsE)
        /*1694*/ 	.word	0x00000000


	//----- nvinfo : EIATTR_MIN_STACK_SIZE
	.align		4
.L_972:
        /*1698*/ 	.byte	0x04, 0x12
        /*169a*/ 	.short	(.L_974 - .L_973)
	.align		4
.L_973:
        /*169c*/ 	.word	index@(_ZN10layer_norm13ln_fwd_kernelINS_13Kernel_traitsI13__nv_bfloat16S2_S2_S2_fjLj5120ELj1ELj1ELj4ELj16ENS_18Kernel_traits_baseILj5120ES2_S2_S2_S2_fjLj128EEEEELb0ELb0ELb1ELb0EEEvNS_9FwdParamsE)
        /*16a0*/ 	.word	0x00000000


	//----- nvinfo : EIATTR_MIN_STACK_SIZE
	.align		4
.L_974:
        /*16a4*/ 	.byte	0x04, 0x12
        /*16a6*/ 	.short	(.L_976 - .L_975)
	.align		4
.L_975:
        /*16a8*/ 	.word	index@(_ZN10layer_norm13ln_fwd_kernelINS_13Kernel_traitsI13__nv_bfloat16S2_S2_S2_fjLj5120ELj1ELj1ELj4ELj16ENS_18Kernel_traits_baseILj5120ES2_S2_S2_S2_fjLj128EEEEELb0ELb0ELb1ELb1EEEvNS_9FwdParamsE)
        /*16ac*/ 	.word	0x00000000


	//----- nvinfo : EIATTR_MIN_STACK_SIZE
	.align		4
.L_976:
        /*16b0*/ 	.byte	0x04, 0x12
        /*16b2*/ 	.short	(.L_978 - .L_977)
	.align		4
.L_977:
        /*16b4*/ 	.word	index@(_ZN10layer_norm13ln_fwd_kernelINS_13Kernel_traitsI13__nv_bfloat16S2_S2_S2_fjLj5120ELj1ELj1ELj4ELj16ENS_18Kernel_traits_baseILj5120ES2_S2_S2_S2_fjLj128EEEEELb0ELb1ELb0ELb0EEEvNS_9FwdParamsE)
        /*16b8*/ 	.word	0x00000000


	//----- nvinfo : EIATTR_MIN_STACK_SIZE
	.align		4
.L_978:
        /*16bc*/ 	.byte	0x04, 0x12
        /*16be*/ 	.short	(.L_980 - .L_979)
	.align		4
.L_979:
        /*16c0*/ 	.word	index@(_ZN10layer_norm13ln_fwd_kernelINS_13Kernel_traitsI13__nv_bfloat16S2_S2_S2_fjLj5120ELj1ELj1ELj4ELj16ENS_18Kernel_traits_baseILj5120ES2_S2_S2_S2_fjLj128EEEEELb0ELb1ELb0ELb1EEEvNS_9FwdParamsE)
        /*16c4*/ 	.word	0x00000000


	//----- nvinfo : EIATTR_MIN_STACK_SIZE
	.align		4
.L_980:
        /*16c8*/ 	.byte	0x04, 0x12
        /*16ca*/ 	.short	(.L_982 - .L_981)
	.align		4
.L_981:
        /*16cc*/ 	.word	index@(_ZN10layer_norm13ln_fwd_kernelINS_13Kernel_traitsI13__nv_bfloat16S2_S2_S2_fjLj5120ELj1ELj1ELj4ELj16ENS_18Kernel_traits_baseILj5120ES2_S2_S2_S2_fjLj128EEEEELb0ELb1ELb1ELb0EEEvNS_9FwdParamsE)
        /*16d0*/ 	.word	0x00000000


	//----- nvinfo : EIATTR_MIN_STACK_SIZE
	.align		4
.L_982:
        /*16d4*/ 	.byte	0x04, 0x12
        /*16d6*/ 	.short	(.L_984 - .L_983)
	.align		4
.L_983:
        /*16d8*/ 	.word	index@(_ZN10layer_norm13ln_fwd_kernelINS_13Kernel_traitsI13__nv_bfloat16S2_S2_S2_fjLj5120ELj1ELj1ELj4ELj16ENS_18Kernel_traits_baseILj5120ES2_S2_S2_S2_fjLj128EEEEELb0ELb1ELb1ELb1EEEvNS_9FwdParamsE)
        /*16dc*/ 	.word	0x00000000


	//----- nvinfo : EIATTR_MIN_STACK_SIZE
	.align		4
.L_984:
        /*16e0*/ 	.byte	0x04, 0x12
        /*16e2*/ 	.short	(.L_986 - .L_985)
	.align		4
.L_985:
        /*16e4*/ 	.word	index@(_ZN10layer_norm13ln_fwd_kernelINS_13Kernel_traitsI13__nv_bfloat16S2_S2_S2_fjLj5120ELj1ELj1ELj4ELj16ENS_18Kernel_traits_baseILj5120ES2_S2_S2_S2_fjLj128EEEEELb1ELb0ELb0ELb0EEEvNS_9FwdParamsE)
        /*16e8*/ 	.word	0x00000000


	//----- nvinfo : EIATTR_MIN_STACK_SIZE
	.align		4
.L_986:
        /*16ec*/ 	.byte	0x04, 0x12
        /*16ee*/ 	.short	(.L_988 - .L_987)
	.align		4
.L_987:
        /*16f0*/ 	.word	index@(_ZN10layer_norm13ln_fwd_kernelINS_13Kernel_traitsI13__nv_bfloat16S2_S2_S2_fjLj5120ELj1ELj1ELj4ELj16ENS_18Kernel_traits_baseILj5120ES2_S2_S2_S2_fjLj128EEEEELb1ELb0ELb0ELb1EEEvNS_9FwdParamsE)
        /*16f4*/ 	.word	0x00000000


	//----- nvinfo : EIATTR_MIN_STACK_SIZE
	.align		4
.L_988:
        /*16f8*/ 	.byte	0x04, 0x12
        /*16fa*/ 	.short	(.L_990 - .L_989)
	.align		4
.L_989:
        /*16fc*/ 	.word	index@(_ZN10layer_norm13ln_fwd_kernelINS_13Kernel_traitsI13__nv_bfloat16S2_S2_S2_fjLj5120ELj1ELj1ELj4ELj16ENS_18Kernel_traits_baseILj5120ES2_S2_S2_S2_fjLj128EEEEELb1ELb0ELb1ELb0EEEvNS_9FwdParamsE)
        /*1700*/ 	.word	0x00000008


	//----- nvinfo : EIATTR_MIN_STACK_SIZE
	.align		4
.L_990:
        /*1704*/ 	.byte	0x04, 0x12
        /*1706*/ 	.short	(.L_992 - .L_991)
	.align		4
.L_991:
        /*1708*/ 	.word	index@(_ZN10layer_norm13ln_fwd_kernelINS_13Kernel_traitsI13__nv_bfloat16S2_S2_S2_fjLj5120ELj1ELj1ELj4ELj16ENS_18Kernel_traits_baseILj5120ES2_S2_S2_S2_fjLj128EEEEELb1ELb0ELb1ELb1EEEvNS_9FwdParamsE)
        /*170c*/ 	.word	0x00000000


	//----- nvinfo : EIATTR_MIN_STACK_SIZE
	.align		4
.L_992:
        /*1710*/ 	.byte	0x04, 0x12
        /*1712*/ 	.short	(.L_994 - .L_993)
	.align		4
.L_993:
        /*1714*/ 	.word	index@(_ZN10layer_norm13ln_fwd_kernelINS_13Kernel_traitsI13__nv_bfloat16S2_S2_S2_fjLj5120ELj1ELj1ELj4ELj16ENS_18Kernel_traits_baseILj5120ES2_S2_S2_S2_fjLj128EEEEELb1ELb1ELb0ELb0EEEvNS_9FwdParamsE)
        /*1718*/ 	.word	0x00000000


	//----- nvinfo : EIATTR_MIN_STACK_SIZE
	.align		4
.L_994:
        /*171c*/ 	.byte	0x04, 0x12
        /*171e*/ 	.short	(.L_996 - .L_995)
	.align		4
.L_995:
        /*1720*/ 	.word	index@(_ZN10layer_norm13ln_fwd_kernelINS_13Kernel_traitsI13__nv_bfloat16S2_S2_S2_fjLj5120ELj1ELj1ELj4ELj16ENS_18Kernel_traits_baseILj5120ES2_S2_S2_S2_fjLj128EEEEELb1ELb1ELb0ELb1EEEvNS_9FwdParamsE)
        /*1724*/ 	.word	0x00000000


	//----- nvinfo : EIATTR_MIN_STACK_SIZE
	.align		4
.L_996:
        /*1728*/ 	.byte	0x04, 0x12
        /*172a*/ 	.short	(.L_998 - .L_997)
	.align		4
.L_997:
        /*172c*/ 	.word	index@(_ZN10layer_norm13ln_fwd_kernelINS_13Kernel_traitsI13__nv_bfloat16S2_S2_S2_fjLj5120ELj1ELj1ELj4ELj16ENS_18Kernel_traits_baseILj5120ES2_S2_S2_S2_fjLj128EEEEELb1ELb1ELb1ELb0EEEvNS_9FwdParamsE)
        /*1730*/ 	.word	0x00000000


	//----- nvinfo : EIATTR_MIN_STACK_SIZE
	.align		4
.L_998:
        /*1734*/ 	.byte	0x04, 0x12
        /*1736*/ 	.short	(.L_1000 - .L_999)
	.align		4
.L_999:
        /*1738*/ 	.word	index@(_ZN10layer_norm13ln_fwd_kernelINS_13Kernel_traitsI13__nv_bfloat16S2_S2_S2_fjLj5120ELj1ELj1ELj4ELj16ENS_18Kernel_traits_baseILj5120ES2_S2_S2_S2_fjLj128EEEEELb1ELb1ELb1ELb1EEEvNS_9FwdParamsE)
        /*173c*/ 	.word	0x00000000


	//----- nvinfo : EIATTR_MIN_STACK_SIZE
	.align		4
.L_1000:
        /*1740*/ 	.byte	0x04, 0x12
        /*1742*/ 	.short	(.L_1002 - .L_1001)
	.align		4
.L_1001:
        /*1744*/ 	.word	index@(_ZN10layer_norm13ln_fwd_kernelINS_13Kernel_traitsI6__halfS2_S2_S2_fjLj5120ELj1ELj1ELj4ELj16ENS_18Kernel_traits_baseILj5120ES2_S2_S2_S2_fjLj128EEEEELb0ELb0ELb0ELb0EEEvNS_9FwdParamsE)
        /*1748*/ 	.word	0x00000000


	//----- nvinfo : EIATTR_MIN_STACK_SIZE
	.align		4
.L_1002:
        /*174c*/ 	.byte	0x04, 0x12
        /*174e*/ 	.short	(.L_1004 - .L_1003)
	.align		4
.L_1003:
        /*1750*/ 	.word	index@(_ZN10layer_norm13ln_fwd_kernelINS_13Kernel_traitsI6__halfS2_S2_S2_fjLj5120ELj1ELj1ELj4ELj16ENS_18Kernel_traits_baseILj5120ES2_S2_S2_S2_fjLj128EEEEELb0ELb0ELb0ELb1EEEvNS_9FwdParamsE)
        /*1754*/ 	.word	0x00000000


	//----- nvinfo : EIATTR_MIN_STACK_SIZE
	.align		4
.L_1004:
        /*1758*/ 	.byte	0x04, 0x12
        /*175a*/ 	.short	(.L_1006 - .L_1005)
	.align		4
.L_1005:
        /*175c*/ 	.word	index@(_ZN10layer_norm13ln_fwd_kernelINS_13Kernel_traitsI6__halfS2_S2_S2_fjLj5120ELj1ELj1ELj4ELj16ENS_18Kernel_traits_baseILj5120ES2_S2_S2_S2_fjLj128EEEEELb0ELb0ELb1ELb0EEEvNS_9FwdParamsE)
        /*1760*/ 	.word	0x00000000


	//----- nvinfo : EIATTR_MIN_STACK_SIZE
	.align		4
.L_1006:
        /*1764*/ 	.byte	0x04, 0x12
        /*1766*/ 	.short	(.L_1008 - .L_1007)
	.align		4
.L_1007:
        /*1768*/ 	.word	index@(_ZN10layer_norm13ln_fwd_kernelINS_13Kernel_traitsI6__halfS2_S2_S2_fjLj5120ELj1ELj1ELj4ELj16ENS_18Kernel_traits_baseILj5120ES2_S2_S2_S2_fjLj128EEEEELb0ELb0ELb1ELb1EEEvNS_9FwdParamsE)
        /*176c*/ 	.word	0x00000000


	//----- nvinfo : EIATTR_MIN_STACK_SIZE
	.align		4
.L_1008:
        /*1770*/ 	.byte	0x04, 0x12
        /*1772*/ 	.short	(.L_1010 - .L_1009)
	.align		4
.L_1009:
        /*1774*/ 	.word	index@(_ZN10layer_norm13ln_fwd_kernelINS_13Kernel_traitsI6__halfS2_S2_S2_fjLj5120ELj1ELj1ELj4ELj16ENS_18Kernel_traits_baseILj5120ES2_S2_S2_S2_fjLj128EEEEELb0ELb1ELb0ELb0EEEvNS_9FwdParamsE)
        /*1778*/ 	.word	0x00000000


	//----- nvinfo : EIATTR_MIN_STACK_SIZE
	.align		4
.L_1010:
        /*177c*/ 	.byte	0x04, 0x12
        /*177e*/ 	.short	(.L_1012 - .L_1011)
	.align		4
.L_1011:
        /*1780*/ 	.word	index@(_ZN10layer_norm13ln_fwd_kernelINS_13Kernel_traitsI6__halfS2_S2_S2_fjLj5120ELj1ELj1ELj4ELj16ENS_18Kernel_traits_baseILj5120ES2_S2_S2_S2_fjLj128EEEEELb0ELb1ELb0ELb1EEEvNS_9FwdParamsE)
        /*1784*/ 	.word	0x00000000


	//----- nvinfo : EIATTR_MIN_STACK_SIZE
	.align		4
.L_1012:
        /*1788*/ 	.byte	0x04, 0x12
        /*178a*/ 	.short	(.L_1014 - .L_1013)
	.align		4
.L_1013:
        /*178c*/ 	.word	index@(_ZN10layer_norm13ln_fwd_kernelINS_13Kernel_traitsI6__halfS2_S2_S2_fjLj5120ELj1ELj1ELj4ELj16ENS_18Kernel_traits_baseILj5120ES2_S2_S2_S2_fjLj128EEEEELb0ELb1ELb1ELb0EEEvNS_9FwdParamsE)
        /*1790*/ 	.word	0x00000000


	//----- nvinfo : EIATTR_MIN_STACK_SIZE
	.align		4
.L_1014:
        /*1794*/ 	.byte	0x04, 0x12
        /*1796*/ 	.short	(.L_1016 - .L_1015)
	.align		4
.L_1015:
        /*1798*/ 	.word	index@(_ZN10layer_norm13ln_fwd_kernelINS_13Kernel_traitsI6__halfS2_S2_S2_fjLj5120ELj1ELj1ELj4ELj16ENS_18Kernel_traits_baseILj5120ES2_S2_S2_S2_fjLj128EEEEELb0ELb1ELb1ELb1EEEvNS_9FwdParamsE)
        /*179c*/ 	.word	0x00000000


	//----- nvinfo : EIATTR_MIN_STACK_SIZE
	.align		4
.L_1016:
        /*17a0*/ 	.byte	0x04, 0x12
        /*17a2*/ 	.short	(.L_1018 - .L_1017)
	.align		4
.L_1017:
        /*17a4*/ 	.word	index@(_ZN10layer_norm13ln_fwd_kernelINS_13Kernel_traitsI6__halfS2_S2_S2_fjLj5120ELj1ELj1ELj4ELj16ENS_18Kernel_traits_baseILj5120ES2_S2_S2_S2_fjLj128EEEEELb1ELb0ELb0ELb0EEEvNS_9FwdParamsE)
        /*17a8*/ 	.word	0x00000000


	//----- nvinfo : EIATTR_MIN_STACK_SIZE
	.align		4
.L_1018:
        /*17ac*/ 	.byte	0x04, 0x12
        /*17ae*/ 	.short	(.L_1020 - .L_1019)
	.align		4
.L_1019:
        /*17b0*/ 	.word	index@(_ZN10layer_norm13ln_fwd_kernelINS_13Kernel_traitsI6__halfS2_S2_S2_fjLj5120ELj1ELj1ELj4ELj16ENS_18Kernel_traits_baseILj5120ES2_S2_S2_S2_fjLj128EEEEELb1ELb0ELb0ELb1EEEvNS_9FwdParamsE)
        /*17b4*/ 	.word	0x00000000


	//----- nvinfo : EIATTR_MIN_STACK_SIZE
	.align		4
.L_1020:
        /*17b8*/ 	.byte	0x04, 0x12
        /*17ba*/ 	.short	(.L_1022 - .L_1021)
	.align		4
.L_1021:
        /*17bc*/ 	.word	index@(_ZN10layer_norm13ln_fwd_kernelINS_13Kernel_traitsI6__halfS2_S2_S2_fjLj5120ELj1ELj1ELj4ELj16ENS_18Kernel_traits_baseILj5120ES2_S2_S2_S2_fjLj128EEEEELb1ELb0ELb1ELb0EEEvNS_9FwdParamsE)
        /*17c0*/ 	.word	0x00000008


	//----- nvinfo : EIATTR_MIN_STACK_SIZE
	.align		4
.L_1022:
        /*17c4*/ 	.byte	0x04, 0x12
        /*17c6*/ 	.short	(.L_1024 - .L_1023)
	.align		4
.L_1023:
        /*17c8*/ 	.word	index@(_ZN10layer_norm13ln_fwd_kernelINS_13Kernel_traitsI6__halfS2_S2_S2_fjLj5120ELj1ELj1ELj4ELj16ENS_18Kernel_traits_baseILj5120ES2_S2_S2_S2_fjLj128EEEEELb1ELb0ELb1ELb1EEEvNS_9FwdParamsE)
        /*17cc*/ 	.word	0x00000000


	//----- nvinfo : EIATTR_MIN_STACK_SIZE
	.align		4
.L_1024:
        /*17d0*/ 	.byte	0x04, 0x12
        /*17d2*/ 	.short	(.L_1026 - .L_1025)
	.align		4
.L_1025:
        /*17d4*/ 	.word	index@(_ZN10layer_norm13ln_fwd_kernelINS_13Kernel_traitsI6__halfS2_S2_S2_fjLj5120ELj1ELj1ELj4ELj16ENS_18Kernel_traits_baseILj5120ES2_S2_S2_S2_fjLj128EEEEELb1ELb1ELb0ELb0EEEvNS_9FwdParamsE)
        /*17d8*/ 	.word	0x00000000


	//----- nvinfo : EIATTR_MIN_STACK_SIZE
	.align		4
.L_1026:
        /*17dc*/ 	.byte	0x04, 0x12
        /*17de*/ 	.short	(.L_1028 - .L_1027)
	.align		4
.L_1027:
        /*17e0*/ 	.word	index@(_ZN10layer_norm13ln_fwd_kernelINS_13Kernel_traitsI6__halfS2_S2_S2_fjLj5120ELj1ELj1ELj4ELj16ENS_18Kernel_traits_baseILj5120ES2_S2_S2_S2_fjLj128EEEEELb1ELb1ELb0ELb1EEEvNS_9FwdParamsE)
        /*17e4*/ 	.word	0x00000000


	//----- nvinfo : EIATTR_MIN_STACK_SIZE
	.align		4
.L_1028:
        /*17e8*/ 	.byte	0x04, 0x12
        /*17ea*/ 	.short	(.L_1030 - .L_1029)
	.align		4
.L_1029:
        /*17ec*/ 	.word	index@(_ZN10layer_norm13ln_fwd_kernelINS_13Kernel_traitsI6__halfS2_S2_S2_fjLj5120ELj1ELj1ELj4ELj16ENS_18Kernel_traits_baseILj5120ES2_S2_S2_S2_fjLj128EEEEELb1ELb1ELb1ELb0EEEvNS_9FwdParamsE)
        /*17f0*/ 	.word	0x00000000


	//----- nvinfo : EIATTR_MIN_STACK_SIZE
	.align		4
.L_1030:
        /*17f4*/ 	.byte	0x04, 0x12
        /*17f6*/ 	.short	(.L_1032 - .L_1031)
	.align		4
.L_1031:
        /*17f8*/ 	.word	index@(_ZN10layer_norm13ln_fwd_kernelINS_13Kernel_traitsI6__halfS2_S2_S2_fjLj5120ELj1ELj1ELj4ELj16ENS_18Kernel_traits_baseILj5120ES2_S2_S2_S2_fjLj128EEEEELb1ELb1ELb1ELb1EEEvNS_9FwdParamsE)
        /*17fc*/ 	.word	0x00000000


	//----- nvinfo : EIATTR_MIN_STACK_SIZE
	.align		4
.L_1032:
        /*1800*/ 	.byte	0x04, 0x12
        /*1802*/ 	.short	(.L_1034 - .L_1033)
	.align		4
.L_1033:
        /*1804*/ 	.word	index@(_ZN10layer_norm13ln_fwd_kernelINS_13Kernel_traitsIf13__nv_bfloat16S2_S2_fjLj5120ELj1ELj1ELj4ELj16ENS_18Kernel_traits_baseILj5120EfS2_S2_S2_fjLj128EEEEELb0ELb0ELb0ELb0EEEvNS_9FwdParamsE)
        /*1808*/ 	.word	0x00000000


	//----- nvinfo : EIATTR_MIN_STACK_SIZE
	.align		4
.L_1034:
        /*180c*/ 	.byte	0x04, 0x12
        /*180e*/ 	.short	(.L_1036 - .L_1035)
	.align		4
.L_1035:
        /*1810*/ 	.word	index@(_ZN10layer_norm13ln_fwd_kernelINS_13Kernel_traitsIf13__nv_bfloat16S2_S2_fjLj5120ELj1ELj1ELj4ELj16ENS_18Kernel_traits_baseILj5120EfS2_S2_S2_fjLj128EEEEELb0ELb0ELb0ELb1EEEvNS_9FwdParamsE)
        /*1814*/ 	.word	0x00000000


	//----- nvinfo : EIATTR_MIN_STACK_SIZE
	.align		4
.L_1036:
        /*1818*/ 	.byte	0x04, 0x12
        /*181a*/ 	.short	(.L_1038 - .L_1037)
	.align		4
.L_1037:
        /*181c*/ 	.word	index@(_ZN10layer_norm13ln_fwd_kernelINS_13Kernel_traitsIf13__nv_bfloat16S2_S2_fjLj5120ELj1ELj1ELj4ELj16ENS_18Kernel_traits_baseILj5120EfS2_S2_S2_fjLj128EEEEELb0ELb0ELb1ELb0EEEvNS_9FwdParamsE)
        /*1820*/ 	.word	0x00000000


	//----- nvinfo : EIATTR_MIN_STACK_SIZE
	.align		4
.L_1038:
        /*1824*/ 	.byte	0x04, 0x12
        /*1826*/ 	.short	(.L_1040 - .L_1039)
	.align		4
.L_1039:
        /*1828*/ 	.word	index@(_ZN10layer_norm13ln_fwd_kernelINS_13Kernel_traitsIf13__nv_bfloat16S2_S2_fjLj5120ELj1ELj1ELj4ELj16ENS_18Kernel_traits_baseILj5120EfS2_S2_S2_fjLj128EEEEELb0ELb0ELb1ELb1EEEvNS_9FwdParamsE)
        /*182c*/ 	.word	0x00000000


	//----- nvinfo : EIATTR_MIN_STACK_SIZE
	.align		4
.L_1040:
        /*1830*/ 	.byte	0x04, 0x12
        /*1832*/ 	.short	(.L_1042 - .L_1041)
	.align		4
.L_1041:
        /*1834*/ 	.word	index@(_ZN10layer_norm13ln_fwd_kernelINS_13Kernel_traitsIf13__nv_bfloat16S2_S2_fjLj5120ELj1ELj1ELj4ELj16ENS_18Kernel_traits_baseILj5120EfS2_S2_S2_fjLj128EEEEELb0ELb1ELb0ELb0EEEvNS_9FwdParamsE)
        /*1838*/ 	.word	0x00000000


	//----- nvinfo : EIATTR_MIN_STACK_SIZE
	.align		4
.L_1042:
        /*183c*/ 	.byte	0x04, 0x12
        /*183e*/ 	.short	(.L_1044 - .L_1043)
	.align		4
.L_1043:
        /*1840*/ 	.word	index@(_ZN10layer_norm13ln_fwd_kernelINS_13Kernel_traitsIf13__nv_bfloat16S2_S2_fjLj5120ELj1ELj1ELj4ELj16ENS_18Kernel_traits_baseILj5120EfS2_S2_S2_fjLj128EEEEELb0ELb1ELb0ELb1EEEvNS_9FwdParamsE)
        /*1844*/ 	.word	0x00000000


	//----- nvinfo : EIATTR_MIN_STACK_SIZE
	.align		4
.L_1044:
        /*1848*/ 	.byte	0x04, 0x12
        /*184a*/ 	.short	(.L_1046 - .L_1045)
	.align		4
.L_1045:
        /*184c*/ 	.word	index@(_ZN10layer_norm13ln_fwd_kernelINS_13Kernel_traitsIf13__nv_bfloat16S2_S2_fjLj5120ELj1ELj1ELj4ELj16ENS_18Kernel_traits_baseILj5120EfS2_S2_S2_fjLj128EEEEELb0ELb1ELb1ELb0EEEvNS_9FwdParamsE)
        /*1850*/ 	.word	0x00000000


	//----- nvinfo : EIATTR_MIN_STACK_SIZE
	.align		4
.L_1046:
        /*1854*/ 	.byte	0x04, 0x12
        /*1856*/ 	.short	(.L_1048 - .L_1047)
	.align		4
.L_1047:
        /*1858*/ 	.word	index@(_ZN10layer_norm13ln_fwd_kernelINS_13Kernel_traitsIf13__nv_bfloat16S2_S2_fjLj5120ELj1ELj1ELj4ELj16ENS_18Kernel_traits_baseILj5120EfS2_S2_S2_fjLj128EEEEELb0ELb1ELb1ELb1EEEvNS_9FwdParamsE)
        /*185c*/ 	.word	0x00000000


	//----- nvinfo : EIATTR_MIN_STACK_SIZE
	.align		4
.L_1048:
        /*1860*/ 	.byte	0x04, 0x12
        /*1862*/ 	.short	(.L_1050 - .L_1049)
	.align		4
.L_1049:
        /*1864*/ 	.word	index@(_ZN10layer_norm13ln_fwd_kernelINS_13Kernel_traitsIf13__nv_bfloat16S2_S2_fjLj5120ELj1ELj1ELj4ELj16ENS_18Kernel_traits_baseILj5120EfS2_S2_S2_fjLj128EEEEELb1ELb0ELb0ELb0EEEvNS_9FwdParamsE)
        /*1868*/ 	.word	0x00000000


	//----- nvinfo : EIATTR_MIN_STACK_SIZE
	.align		4
.L_1050:
        /*186c*/ 	.byte	0x04, 0x12
        /*186e*/ 	.short	(.L_1052 - .L_1051)
	.align		4
.L_1051:
        /*1870*/ 	.word	index@(_ZN10layer_norm13ln_fwd_kernelINS_13Kernel_traitsIf13__nv_bfloat16S2_S2_fjLj5120ELj1ELj1ELj4ELj16ENS_18Kernel_traits_baseILj5120EfS2_S2_S2_fjLj128EEEEELb1ELb0ELb0ELb1EEEvNS_9FwdParamsE)
        /*1874*/ 	.word	0x00000000


	//----- nvinfo : EIATTR_MIN_STACK_SIZE
	.align		4
.L_1052:
        /*1878*/ 	.byte	0x04, 0x12
        /*187a*/ 	.short	(.L_1054 - .L_1053)
	.align		4
.L_1053:
        /*187c*/ 	.word	index@(_ZN10layer_norm13ln_fwd_kernelINS_13Kernel_traitsIf13__nv_bfloat16S2_S2_fjLj5120ELj1ELj1ELj4ELj16ENS_18Kernel_traits_baseILj5120EfS2_S2_S2_fjLj128EEEEELb1ELb0ELb1ELb0EEEvNS_9FwdParamsE)
        /*1880*/ 	.word	0x00000008


	//----- nvinfo : EIATTR_MIN_STACK_SIZE
	.align		4
.L_1054:
        /*1884*/ 	.byte	0x04, 0x12
        /*1886*/ 	.short	(.L_1056 - .L_1055)
	.align		4
.L_1055:
        /*1888*/ 	.word	index@(_ZN10layer_norm13ln_fwd_kernelINS_13Kernel_traitsIf13__nv_bfloat16S2_S2_fjLj5120ELj1ELj1ELj4ELj16ENS_18Kernel_traits_baseILj5120EfS2_S2_S2_fjLj128EEEEELb1ELb0ELb1ELb1EEEvNS_9FwdParamsE)
        /*188c*/ 	.word	0x00000000


	//----- nvinfo : EIATTR_MIN_STACK_SIZE
	.align		4
.L_1056:
        /*1890*/ 	.byte	0x04, 0x12
        /*1892*/ 	.short	(.L_1058 - .L_1057)
	.align		4
.L_1057:
        /*1894*/ 	.word	index@(_ZN10layer_norm13ln_fwd_kernelINS_13Kernel_traitsIf13__nv_bfloat16S2_S2_fjLj5120ELj1ELj1ELj4ELj16ENS_18Kernel_traits_baseILj5120EfS2_S2_S2_fjLj128EEEEELb1ELb1ELb0ELb0EEEvNS_9FwdParamsE)
        /*1898*/ 	.word	0x00000000


	//----- nvinfo : EIATTR_MIN_STACK_SIZE
	.align		4
.L_1058:
        /*189c*/ 	.byte	0x04, 0x12
        /*189e*/ 	.short	(.L_1060 - .L_1059)
	.align		4
.L_1059:
        /*18a0*/ 	.word	index@(_ZN10layer_norm13ln_fwd_kernelINS_13Kernel_traitsIf13__nv_bfloat16S2_S2_fjLj5120ELj1ELj1ELj4ELj16ENS_18Kernel_traits_baseILj5120EfS2_S2_S2_fjLj128EEEEELb1ELb1ELb0ELb1EEEvNS_9FwdParamsE)
        /*18a4*/ 	.word	0x00000000


	//----- nvinfo : EIATTR_MIN_STACK_SIZE
	.align		4
.L_1060:
        /*18a8*/ 	.byte	0x04, 0x12
        /*18aa*/ 	.short	(.L_1062 - .L_1061)
	.align		4
.L_1061:
        /*18ac*/ 	.word	index@(_ZN10layer_norm13ln_fwd_kernelINS_13Kernel_traitsIf13__nv_bfloat16S2_S2_fjLj5120ELj1ELj1ELj4ELj16ENS_18Kernel_traits_baseILj5120EfS2_S2_S2_fjLj128EEEEELb1ELb1ELb1ELb0EEEvNS_9FwdParamsE)
        /*18b0*/ 	.word	0x00000000


	//----- nvinfo : EIATTR_MIN_STACK_SIZE
	.align		4
.L_1062:
        /*18b4*/ 	.byte	0x04, 0x12
        /*18b6*/ 	.short	(.L_1064 - .L_1063)
	.align		4
.L_1063:
        /*18b8*/ 	.word	index@(_ZN10layer_norm13ln_fwd_kernelINS_13Kernel_traitsIf13__nv_bfloat16S2_S2_fjLj5120ELj1ELj1ELj4ELj16ENS_18Kernel_traits_baseILj5120EfS2_S2_S2_fjLj128EEEEELb1ELb1ELb1ELb1EEEvNS_9FwdParamsE)
        /*18bc*/ 	.word	0x00000000


	//----- nvinfo : EIATTR_MIN_STACK_SIZE
	.align		4
.L_1064:
        /*18c0*/ 	.byte	0x04, 0x12
        /*18c2*/ 	.short	(.L_1066 - .L_1065)
	.align		4
.L_1065:
        /*18c4*/ 	.word	index@(_ZN10layer_norm13ln_fwd_kernelINS_13Kernel_traitsI13__nv_bfloat16S2_fS2_fjLj5120ELj1ELj1ELj4ELj16ENS_18Kernel_traits_baseILj5120ES2_S2_fS2_fjLj128EEEEELb0ELb0ELb0ELb0EEEvNS_9FwdParamsE)
        /*18c8*/ 	.word	0x00000000


	//----- nvinfo : EIATTR_MIN_STACK_SIZE
	.align		4
.L_1066:
        /*18cc*/ 	.byte	0x04, 0x12
        /*18ce*/ 	.short	(.L_1068 - .L_1067)
	.align		4
.L_1067:
        /*18d0*/ 	.word	index@(_ZN10layer_norm13ln_fwd_kernelINS_13Kernel_traitsI13__nv_bfloat16S2_fS2_fjLj5120ELj1ELj1ELj4ELj16ENS_18Kernel_traits_baseILj5120ES2_S2_fS2_fjLj128EEEEELb0ELb0ELb0ELb1EEEvNS_9FwdParamsE)
        /*18d4*/ 	.word	0x00000000


	//----- nvinfo : EIATTR_MIN_STACK_SIZE
	.align		4
.L_1068:
        /*18d8*/ 	.byte	0x04, 0x12
        /*18da*/ 	.short	(.L_1070 - .L_1069)
	.align		4
.L_1069:
        /*18dc*/ 	.word	index@(_ZN10layer_norm13ln_fwd_kernelINS_13Kernel_traitsI13__nv_bfloat16S2_fS2_fjLj5120ELj1ELj1ELj4ELj16ENS_18Kernel_traits_baseILj5120ES2_S2_fS2_fjLj128EEEEELb0ELb0ELb1ELb0EEEvNS_9FwdParamsE)
        /*18e0*/ 	.word	0x00000000


	//----- nvinfo : EIATTR_MIN_STACK_SIZE
	.align		4
.L_1070:
        /*18e4*/ 	.byte	0x04, 0x12
        /*18e6*/ 	.short	(.L_1072 - .L_1071)
	.align		4
.L_1071:
        /*18e8*/ 	.word	index@(_ZN10layer_norm13ln_fwd_kernelINS_13Kernel_traitsI13__nv_bfloat16S2_fS2_fjLj5120ELj1ELj1ELj4ELj16ENS_18Kernel_traits_baseILj5120ES2_S2_fS2_fjLj128EEEEELb0ELb0ELb1ELb1EEEvNS_9FwdParamsE)
        /*18ec*/ 	.word	0x00000000


	//----- nvinfo : EIATTR_MIN_STACK_SIZE
	.align		4
.L_1072:
        /*18f0*/ 	.byte	0x04, 0x12
        /*18f2*/ 	.short	(.L_1074 - .L_1073)
	.align		4
.L_1073:
        /*18f4*/ 	.word	index@(_ZN10layer_norm13ln_fwd_kernelINS_13Kernel_traitsI13__nv_bfloat16S2_fS2_fjLj5120ELj1ELj1ELj4ELj16ENS_18Kernel_traits_baseILj5120ES2_S2_fS2_fjLj128EEEEELb0ELb1ELb0ELb0EEEvNS_9FwdParamsE)
        /*18f8*/ 	.word	0x00000000


	//----- nvinfo : EIATTR_MIN_STACK_SIZE
	.align		4
.L_1074:
        /*18fc*/ 	.byte	0x04, 0x12
        /*18fe*/ 	.short	(.L_1076 - .L_1075)
	.align		4
.L_1075:
        /*1900*/ 	.word	index@(_ZN10layer_norm13ln_fwd_kernelINS_13Kernel_traitsI13__nv_bfloat16S2_fS2_fjLj5120ELj1ELj1ELj4ELj16ENS_18Kernel_traits_baseILj5120ES2_S2_fS2_fjLj128EEEEELb0ELb1ELb0ELb1EEEvNS_9FwdParamsE)
        /*1904*/ 	.word	0x00000000


	//----- nvinfo : EIATTR_MIN_STACK_SIZE
	.align		4
.L_1076:
        /*1908*/ 	.byte	0x04, 0x12
        /*190a*/ 	.short	(.L_1078 - .L_1077)
	.align		4
.L_1077:
        /*190c*/ 	.word	index@(_ZN10layer_norm13ln_fwd_kernelINS_13Kernel_traitsI13__nv_bfloat16S2_fS2_fjLj5120ELj1ELj1ELj4ELj16ENS_18Kernel_traits_baseILj5120ES2_S2_fS2_fjLj128EEEEELb0ELb1ELb1ELb0EEEvNS_9FwdParamsE)
        /*1910*/ 	.word	0x00000000


	//----- nvinfo : EIATTR_MIN_STACK_SIZE
	.align		4
.L_1078:
        /*1914*/ 	.byte	0x04, 0x12
        /*1916*/ 	.short	(.L_1080 - .L_1079)
	.align		4
.L_1079:
        /*1918*/ 	.word	index@(_ZN10layer_norm13ln_fwd_kernelINS_13Kernel_traitsI13__nv_bfloat16S2_fS2_fjLj5120ELj1ELj1ELj4ELj16ENS_18Kernel_traits_baseILj5120ES2_S2_fS2_fjLj128EEEEELb0ELb1ELb1ELb1EEEvNS_9FwdParamsE)
        /*191c*/ 	.word	0x00000000


	//----- nvinfo : EIATTR_MIN_STACK_SIZE
	.align		4
.L_1080:
        /*1920*/ 	.byte	0x04, 0x12
        /*1922*/ 	.short	(.L_1082 - .L_1081)
	.align		4
.L_1081:
        /*1924*/ 	.word	index@(_ZN10layer_norm13ln_fwd_kernelINS_13Kernel_traitsI13__nv_bfloat16S2_fS2_fjLj5120ELj1ELj1ELj4ELj16ENS_18Kernel_traits_baseILj5120ES2_S2_fS2_fjLj128EEEEELb1ELb0ELb0ELb0EEEvNS_9FwdParamsE)
        /*1928*/ 	.word	0x00000000


	//----- nvinfo : EIATTR_MIN_STACK_SIZE
	.align		4
.L_1082:
        /*192c*/ 	.byte	0x04, 0x12
        /*192e*/ 	.short	(.L_1084 - .L_1083)
	.align		4
.L_1083:
        /*1930*/ 	.word	index@(_ZN10layer_norm13ln_fwd_kernelINS_13Kernel_traitsI13__nv_bfloat16S2_fS2_fjLj5120ELj1ELj1ELj4ELj16ENS_18Kernel_traits_baseILj5120ES2_S2_fS2_fjLj128EEEEELb1ELb0ELb0ELb1EEEvNS_9FwdParamsE)
        /*1934*/ 	.word	0x00000000


	//----- nvinfo : EIATTR_MIN_STACK_SIZE
	.align		4
.L_1084:
        /*1938*/ 	.byte	0x04, 0x12
        /*193a*/ 	.short	(.L_1086 - .L_1085)
	.align		4
.L_1085:
        /*193c*/ 	.word	index@(_ZN10layer_norm13ln_fwd_kernelINS_13Kernel_traitsI13__nv_bfloat16S2_fS2_fjLj5120ELj1ELj1ELj4ELj16ENS_18Kernel_traits_baseILj5120ES2_S2_fS2_fjLj128EEEEELb1ELb0ELb1ELb0EEEvNS_9FwdParamsE)
        /*1940*/ 	.word	0x00000000


	//----- nvinfo : EIATTR_MIN_STACK_SIZE
	.align		4
.L_1086:
        /*1944*/ 	.byte	0x04, 0x12
        /*1946*/ 	.short	(.L_1088 - .L_1087)
	.align		4
.L_1087:
        /*1948*/ 	.word	index@(_ZN10layer_norm13ln_fwd_kernelINS_13Kernel_traitsI13__nv_bfloat16S2_fS2_fjLj5120ELj1ELj1ELj4ELj16ENS_18Kernel_traits_baseILj5120ES2_S2_fS2_fjLj128EEEEELb1ELb0ELb1ELb1EEEvNS_9FwdParamsE)
        /*194c*/ 	.word	0x00000000


	//----- nvinfo : EIATTR_MIN_STACK_SIZE
	.align		4
.L_1088:
        /*1950*/ 	.byte	0x04, 0x12
        /*1952*/ 	.short	(.L_1090 - .L_1089)
	.align		4
.L_1089:
        /*1954*/ 	.word	index@(_ZN10layer_norm13ln_fwd_kernelINS_13Kernel_traitsI13__nv_bfloat16S2_fS2_fjLj5120ELj1ELj1ELj4ELj16ENS_18Kernel_traits_baseILj5120ES2_S2_fS2_fjLj128EEEEELb1ELb1ELb0ELb0EEEvNS_9FwdParamsE)
        /*1958*/ 	.word	0x00000000


	//----- nvinfo : EIATTR_MIN_STACK_SIZE
	.align		4
.L_1090:
        /*195c*/ 	.byte	0x04, 0x12
        /*195e*/ 	.short	(.L_1092 - .L_1091)
	.align		4
.L_1091:
        /*1960*/ 	.word	index@(_ZN10layer_norm13ln_fwd_kernelINS_13Kernel_traitsI13__nv_bfloat16S2_fS2_fjLj5120ELj1ELj1ELj4ELj16ENS_18Kernel_traits_baseILj5120ES2_S2_fS2_fjLj128EEEEELb1ELb1ELb0ELb1EEEvNS_9FwdParamsE)
        /*1964*/ 	.word	0x00000000


	//----- nvinfo : EIATTR_MIN_STACK_SIZE
	.align		4
.L_1092:
        /*1968*/ 	.byte	0x04, 0x12
        /*196a*/ 	.short	(.L_1094 - .L_1093)
	.align		4
.L_1093:
        /*196c*/ 	.word	index@(_ZN10layer_norm13ln_fwd_kernelINS_13Kernel_traitsI13__nv_bfloat16S2_fS2_fjLj5120ELj1ELj1ELj4ELj16ENS_18Kernel_traits_baseILj5120ES2_S2_fS2_fjLj128EEEEELb1ELb1ELb1ELb0EEEvNS_9FwdParamsE)
        /*1970*/ 	.word	0x00000000


	//----- nvinfo : EIATTR_MIN_STACK_SIZE
	.align		4
.L_1094:
        /*1974*/ 	.byte	0x04, 0x12
        /*1976*/ 	.short	(.L_1096 - .L_1095)
	.align		4
.L_1095:
        /*1978*/ 	.word	index@(_ZN10layer_norm13ln_fwd_kernelINS_13Kernel_traitsI13__nv_bfloat16S2_fS2_fjLj5120ELj1ELj1ELj4ELj16ENS_18Kernel_traits_baseILj5120ES2_S2_fS2_fjLj128EEEEELb1ELb1ELb1ELb1EEEvNS_9FwdParamsE)
        /*197c*/ 	.word	0x00000000


	//----- nvinfo : EIATTR_MIN_STACK_SIZE
	.align		4
.L_1096:
        /*1980*/ 	.byte	0x04, 0x12
        /*1982*/ 	.short	(.L_1098 - .L_1097)
	.align		4
.L_1097:
        /*1984*/ 	.word	index@(_ZN10layer_norm13ln_fwd_kernelINS_13Kernel_traitsIf13__nv_bfloat16fS2_fjLj5120ELj1ELj1ELj4ELj16ENS_18Kernel_traits_baseILj5120EfS2_fS2_fjLj128EEEEELb0ELb0ELb0ELb0EEEvNS_9FwdParamsE)
        /*1988*/ 	.word	0x00000000


	//----- nvinfo : EIATTR_MIN_STACK_SIZE
	.align		4
.L_1098:
        /*198c*/ 	.byte	0x04, 0x12
        /*198e*/ 	.short	(.L_1100 - .L_1099)
	.align		4
.L_1099:
        /*1990*/ 	.word	index@(_ZN10layer_norm13ln_fwd_kernelINS_13Kernel_traitsIf13__nv_bfloat16fS2_fjLj5120ELj1ELj1ELj4ELj16ENS_18Kernel_traits_baseILj5120EfS2_fS2_fjLj128EEEEELb0ELb0ELb0ELb1EEEvNS_9FwdParamsE)
        /*1994*/ 	.word	0x00000000


	//----- nvinfo : EIATTR_MIN_STACK_SIZE
	.align		4
.L_1100:
        /*1998*/ 	.byte	0x04, 0x12
        /*199a*/ 	.short	(.L_1102 - .L_1101)
	.align		4
.L_1101:
        /*199c*/ 	.word	index@(_ZN10layer_norm13ln_fwd_kernelINS_13Kernel_traitsIf13__nv_bfloat16fS2_fjLj5120ELj1ELj1ELj4ELj16ENS_18Kernel_traits_baseILj5120EfS2_fS2_fjLj128EEEEELb0ELb0ELb1ELb0EEEvNS_9FwdParamsE)
        /*19a0*/ 	.word	0x00000000


	//----- nvinfo : EIATTR_MIN_STACK_SIZE
	.align		4
.L_1102:
        /*19a4*/ 	.byte	0x04, 0x12
        /*19a6*/ 	.short	(.L_1104 - .L_1103)
	.align		4
.L_1103:
        /*19a8*/ 	.word	index@(_ZN10layer_norm13ln_fwd_kernelINS_13Kernel_traitsIf13__nv_bfloat16fS2_fjLj5120ELj1ELj1ELj4ELj16ENS_18Kernel_traits_baseILj5120EfS2_fS2_fjLj128EEEEELb0ELb0ELb1ELb1EEEvNS_9FwdParamsE)
        /*19ac*/ 	.word	0x00000000


	//----- nvinfo : EIATTR_MIN_STACK_SIZE
	.align		4
.L_1104:
        /*19b0*/ 	.byte	0x04, 0x12
        /*19b2*/ 	.short	(.L_1106 - .L_1105)
	.align		4
.L_1105:
        /*19b4*/ 	.word	index@(_ZN10layer_norm13ln_fwd_kernelINS_13Kernel_traitsIf13__nv_bfloat16fS2_fjLj5120ELj1ELj1ELj4ELj16ENS_18Kernel_traits_baseILj5120EfS2_fS2_fjLj128EEEEELb0ELb1ELb0ELb0EEEvNS_9FwdParamsE)
        /*19b8*/ 	.word	0x00000000


	//----- nvinfo : EIATTR_MIN_STACK_SIZE
	.align		4
.L_1106:
        /*19bc*/ 	.byte	0x04, 0x12
        /*19be*/ 	.short	(.L_1108 - .L_1107)
	.align		4
.L_1107:
        /*19c0*/ 	.word	index@(_ZN10layer_norm13ln_fwd_kernelINS_13Kernel_traitsIf13__nv_bfloat16fS2_fjLj5120ELj1ELj1ELj4ELj16ENS_18Kernel_traits_baseILj5120EfS2_fS2_fjLj128EEEEELb0ELb1ELb0ELb1EEEvNS_9FwdParamsE)
        /*19c4*/ 	.word	0x00000000


	//----- nvinfo : EIATTR_MIN_STACK_SIZE
	.align		4
.L_1108:
        /*19c8*/ 	.byte	0x04, 0x12
        /*19ca*/ 	.short	(.L_1110 - .L_1109)
	.align		4
.L_1109:
        /*19cc*/ 	.word	index@(_ZN10layer_norm13ln_fwd_kernelINS_13Kernel_traitsIf13__nv_bfloat16fS2_fjLj5120ELj1ELj1ELj4ELj16ENS_18Kernel_traits_baseILj5120EfS2_fS2_fjLj128EEEEELb0ELb1ELb1ELb0EEEvNS_9FwdParamsE)
        /*19d0*/ 	.word	0x00000000


	//----- nvinfo : EIATTR_MIN_STACK_SIZE
	.align		4
.L_1110:
        /*19d4*/ 	.byte	0x04, 0x12
        /*19d6*/ 	.short	(.L_1112 - .L_1111)
	.align		4
.L_1111:
        /*19d8*/ 	.word	index@(_ZN10layer_norm13ln_fwd_kernelINS_13Kernel_traitsIf13__nv_bfloat16fS2_fjLj5120ELj1ELj1ELj4ELj16ENS_18Kernel_traits_baseILj5120EfS2_fS2_fjLj128EEEEELb0ELb1ELb1ELb1EEEvNS_9FwdParamsE)
        /*19dc*/ 	.word	0x00000000


	//----- nvinfo : EIATTR_MIN_STACK_SIZE
	.align		4
.L_1112:
        /*19e0*/ 	.byte	0x04, 0x12
        /*19e2*/ 	.short	(.L_1114 - .L_1113)
	.align		4
.L_1113:
        /*19e4*/ 	.word	index@(_ZN10layer_norm13ln_fwd_kernelINS_13Kernel_traitsIf13__nv_bfloat16fS2_fjLj5120ELj1ELj1ELj4ELj16ENS_18Kernel_traits_baseILj5120EfS2_fS2_fjLj128EEEEELb1ELb0ELb0ELb0EEEvNS_9FwdParamsE)
        /*19e8*/ 	.word	0x00000000


	//----- nvinfo : EIATTR_MIN_STACK_SIZE
	.align		4
.L_1114:
        /*19ec*/ 	.byte	0x04, 0x12
        /*19ee*/ 	.short	(.L_1116 - .L_1115)
	.align		4
.L_1115:
        /*19f0*/ 	.word	index@(_ZN10layer_norm13ln_fwd_kernelINS_13Kernel_traitsIf13__nv_bfloat16fS2_fjLj5120ELj1ELj1ELj4ELj16ENS_18Kernel_traits_baseILj5120EfS2_fS2_fjLj128EEEEELb1ELb0ELb0ELb1EEEvNS_9FwdParamsE)
        /*19f4*/ 	.word	0x00000000


	//----- nvinfo : EIATTR_MIN_STACK_SIZE
	.align		4
.L_1116:
        /*19f8*/ 	.byte	0x04, 0x12
        /*19fa*/ 	.short	(.L_1118 - .L_1117)
	.align		4
.L_1117:
        /*19fc*/ 	.word	index@(_ZN10layer_norm13ln_fwd_kernelINS_13Kernel_traitsIf13__nv_bfloat16fS2_fjLj5120ELj1ELj1ELj4ELj16ENS_18Kernel_traits_baseILj5120EfS2_fS2_fjLj128EEEEELb1ELb0ELb1ELb0EEEvNS_9FwdParamsE)
        /*1a00*/ 	.word	0x00000000


	//----- nvinfo : EIATTR_MIN_STACK_SIZE
	.align		4
.L_1118:
        /*1a04*/ 	.byte	0x04, 0x12
        /*1a06*/ 	.short	(.L_1120 - .L_1119)
	.align		4
.L_1119:
        /*1a08*/ 	.word	index@(_ZN10layer_norm13ln_fwd_kernelINS_13Kernel_traitsIf13__nv_bfloat16fS2_fjLj5120ELj1ELj1ELj4ELj16ENS_18Kernel_traits_baseILj5120EfS2_fS2_fjLj128EEEEELb1ELb0ELb1ELb1EEEvNS_9FwdParamsE)
        /*1a0c*/ 	.word	0x00000000


	//----- nvinfo : EIATTR_MIN_STACK_SIZE
	.align		4
.L_1120:
        /*1a10*/ 	.byte	0x04, 0x12
        /*1a12*/ 	.short	(.L_1122 - .L_1121)
	.align		4
.L_1121:
        /*1a14*/ 	.word	index@(_ZN10layer_norm13ln_fwd_kernelINS_13Kernel_traitsIf13__nv_bfloat16fS2_fjLj5120ELj1ELj1ELj4ELj16ENS_18Kernel_traits_baseILj5120EfS2_fS2_fjLj128EEEEELb1ELb1ELb0ELb0EEEvNS_9FwdParamsE)
        /*1a18*/ 	.word	0x00000000


	//----- nvinfo : EIATTR_MIN_STACK_SIZE
	.align		4
.L_1122:
        /*1a1c*/ 	.byte	0x04, 0x12
        /*1a1e*/ 	.short	(.L_1124 - .L_1123)
	.align		4
.L_1123:
        /*1a20*/ 	.word	index@(_ZN10layer_norm13ln_fwd_kernelINS_13Kernel_traitsIf13__nv_bfloat16fS2_fjLj5120ELj1ELj1ELj4ELj16ENS_18Kernel_traits_baseILj5120EfS2_fS2_fjLj128EEEEELb1ELb1ELb0ELb1EEEvNS_9FwdParamsE)
        /*1a24*/ 	.word	0x00000000


	//----- nvinfo : EIATTR_MIN_STACK_SIZE
	.align		4
.L_1124:
        /*1a28*/ 	.byte	0x04, 0x12
        /*1a2a*/ 	.short	(.L_1126 - .L_1125)
	.align		4
.L_1125:
        /*1a2c*/ 	.word	index@(_ZN10layer_norm13ln_fwd_kernelINS_13Kernel_traitsIf13__nv_bfloat16fS2_fjLj5120ELj1ELj1ELj4ELj16ENS_18Kernel_traits_baseILj5120EfS2_fS2_fjLj128EEEEELb1ELb1ELb1ELb0EEEvNS_9FwdParamsE)
        /*1a30*/ 	.word	0x00000000


	//----- nvinfo : EIATTR_MIN_STACK_SIZE
	.align		4
.L_1126:
        /*1a34*/ 	.byte	0x04, 0x12
        /*1a36*/ 	.short	(.L_1128 - .L_1127)
	.align		4
.L_1127:
        /*1a38*/ 	.word	index@(_ZN10layer_norm13ln_fwd_kernelINS_13Kernel_traitsIf13__nv_bfloat16fS2_fjLj5120ELj1ELj1ELj4ELj16ENS_18Kernel_traits_baseILj5120EfS2_fS2_fjLj128EEEEELb1ELb1ELb1ELb1EEEvNS_9FwdParamsE)
        /*1a3c*/ 	.word	0x00000000


	//----- nvinfo : EIATTR_MIN_STACK_SIZE
	.align		4
.L_1128:
        /*1a40*/ 	.byte	0x04, 0x12
        /*1a42*/ 	.short	(.L_1130 - .L_1129)
	.align		4
.L_1129:
        /*1a44*/ 	.word	index@(_ZN10layer_norm13ln_fwd_kernelINS_13Kernel_traitsIf6__halfS2_S2_fjLj5120ELj1ELj1ELj4ELj16ENS_18Kernel_traits_baseILj5120EfS2_S2_S2_fjLj128EEEEELb0ELb0ELb0ELb0EEEvNS_9FwdParamsE)
        /*1a48*/ 	.word	0x00000000


	//----- nvinfo : EIATTR_MIN_STACK_SIZE
	.align		4
.L_1130:
        /*1a4c*/ 	.byte	0x04, 0x12
        /*1a4e*/ 	.short	(.L_1132 - .L_1131)
	.align		4
.L_1131:
        /*1a50*/ 	.word	index@(_ZN10layer_norm13ln_fwd_kernelINS_13Kernel_traitsIf6__halfS2_S2_fjLj5120ELj1ELj1ELj4ELj16ENS_18Kernel_traits_baseILj5120EfS2_S2_S2_fjLj128EEEEELb0ELb0ELb0ELb1EEEvNS_9FwdParamsE)
        /*1a54*/ 	.word	0x00000000


	//----- nvinfo : EIATTR_MIN_STACK_SIZE
	.align		4
.L_1132:
        /*1a58*/ 	.byte	0x04, 0x12
        /*1a5a*/ 	.short	(.L_1134 - .L_1133)
	.align		4
.L_1133:
        /*1a5c*/ 	.word	index@(_ZN10layer_norm13ln_fwd_kernelINS_13Kernel_traitsIf6__halfS2_S2_fjLj5120ELj1ELj1ELj4ELj16ENS_18Kernel_traits_baseILj5120EfS2_S2_S2_fjLj128EEEEELb0ELb0ELb1ELb0EEEvNS_9FwdParamsE)
        /*1a60*/ 	.word	0x00000000


	//----- nvinfo : EIATTR_MIN_STACK_SIZE
	.align		4
.L_1134:
        /*1a64*/ 	.byte	0x04, 0x12
        /*1a66*/ 	.short	(.L_1136 - .L_1135)
	.align		4
.L_1135:
        /*1a68*/ 	.word	index@(_ZN10layer_norm13ln_fwd_kernelINS_13Kernel_traitsIf6__halfS2_S2_fjLj5120ELj1ELj1ELj4ELj16ENS_18Kernel_traits_baseILj5120EfS2_S2_S2_fjLj128EEEEELb0ELb0ELb1ELb1EEEvNS_9FwdParamsE)
        /*1a6c*/ 	.word	0x00000000


	//----- nvinfo : EIATTR_MIN_STACK_SIZE
	.align		4
.L_1136:
        /*1a70*/ 	.byte	0x04, 0x12
        /*1a72*/ 	.short	(.L_1138 - .L_1137)
	.align		4
.L_1137:
        /*1a74*/ 	.word	index@(_ZN10layer_norm13ln_fwd_kernelINS_13Kernel_traitsIf6__halfS2_S2_fjLj5120ELj1ELj1ELj4ELj16ENS_18Kernel_traits_baseILj5120EfS2_S2_S2_fjLj128EEEEELb0ELb1ELb0ELb0EEEvNS_9FwdParamsE)
        /*1a78*/ 	.word	0x00000000


	//----- nvinfo : EIATTR_MIN_STACK_SIZE
	.align		4
.L_1138:
        /*1a7c*/ 	.byte	0x04, 0x12
        /*1a7e*/ 	.short	(.L_1140 - .L_1139)
	.align		4
.L_1139:
        /*1a80*/ 	.word	index@(_ZN10layer_norm13ln_fwd_kernelINS_13Kernel_traitsIf6__halfS2_S2_fjLj5120ELj1ELj1ELj4ELj16ENS_18Kernel_traits_baseILj5120EfS2_S2_S2_fjLj128EEEEELb0ELb1ELb0ELb1EEEvNS_9FwdParamsE)
        /*1a84*/ 	.word	0x00000000


	//----- nvinfo : EIATTR_MIN_STACK_SIZE
	.align		4
.L_1140:
        /*1a88*/ 	.byte	0x04, 0x12
        /*1a8a*/ 	.short	(.L_1142 - .L_1141)
	.align		4
.L_1141:
        /*1a8c*/ 	.word	index@(_ZN10layer_norm13ln_fwd_kernelINS_13Kernel_traitsIf6__halfS2_S2_fjLj5120ELj1ELj1ELj4ELj16ENS_18Kernel_traits_baseILj5120EfS2_S2_S2_fjLj128EEEEELb0ELb1ELb1ELb0EEEvNS_9FwdParamsE)
        /*1a90*/ 	.word	0x00000000


	//----- nvinfo : EIATTR_MIN_STACK_SIZE
	.align		4
.L_1142:
        /*1a94*/ 	.byte	0x04, 0x12
        /*1a96*/ 	.short	(.L_1144 - .L_1143)
	.align		4
.L_1143:
        /*1a98*/ 	.word	index@(_ZN10layer_norm13ln_fwd_kernelINS_13Kernel_traitsIf6__halfS2_S2_fjLj5120ELj1ELj1ELj4ELj16ENS_18Kernel_traits_baseILj5120EfS2_S2_S2_fjLj128EEEEELb0ELb1ELb1ELb1EEEvNS_9FwdParamsE)
        /*1a9c*/ 	.word	0x00000000


	//----- nvinfo : EIATTR_MIN_STACK_SIZE
	.align		4
.L_1144:
        /*1aa0*/ 	.byte	0x04, 0x12
        /*1aa2*/ 	.short	(.L_1146 - .L_1145)
	.align		4
.L_1145:
        /*1aa4*/ 	.word	index@(_ZN10layer_norm13ln_fwd_kernelINS_13Kernel_traitsIf6__halfS2_S2_fjLj5120ELj1ELj1ELj4ELj16ENS_18Kernel_traits_baseILj5120EfS2_S2_S2_fjLj128EEEEELb1ELb0ELb0ELb0EEEvNS_9FwdParamsE)
        /*1aa8*/ 	.word	0x00000000


	//----- nvinfo : EIATTR_MIN_STACK_SIZE
	.align		4
.L_1146:
        /*1aac*/ 	.byte	0x04, 0x12
        /*1aae*/ 	.short	(.L_1148 - .L_1147)
	.align		4
.L_1147:
        /*1ab0*/ 	.word	index@(_ZN10layer_norm13ln_fwd_kernelINS_13Kernel_traitsIf6__halfS2_S2_fjLj5120ELj1ELj1ELj4ELj16ENS_18Kernel_traits_baseILj5120EfS2_S2_S2_fjLj128EEEEELb1ELb0ELb0ELb1EEEvNS_9FwdParamsE)
        /*1ab4*/ 	.word	0x00000000


	//----- nvinfo : EIATTR_MIN_STACK_SIZE
	.align		4
.L_1148:
        /*1ab8*/ 	.byte	0x04, 0x12
        /*1aba*/ 	.short	(.L_1150 - .L_1149)
	.align		4
.L_1149:
        /*1abc*/ 	.word	index@(_ZN10layer_norm13ln_fwd_kernelINS_13Kernel_traitsIf6__halfS2_S2_fjLj5120ELj1ELj1ELj4ELj16ENS_18Kernel_traits_baseILj5120EfS2_S2_S2_fjLj128EEEEELb1ELb0ELb1ELb0EEEvNS_9FwdParamsE)
        /*1ac0*/ 	.word	0x00000008


	//----- nvinfo : EIATTR_MIN_STACK_SIZE
	.align		4
.L_1150:
        /*1ac4*/ 	.byte	0x04, 0x12
        /*1ac6*/ 	.short	(.L_1152 - .L_1151)
	.align		4
.L_1151:
        /*1ac8*/ 	.word	index@(_ZN10layer_norm13ln_fwd_kernelINS_13Kernel_traitsIf6__halfS2_S2_fjLj5120ELj1ELj1ELj4ELj16ENS_18Kernel_traits_baseILj5120EfS2_S2_S2_fjLj128EEEEELb1ELb0ELb1ELb1EEEvNS_9FwdParamsE)
        /*1acc*/ 	.word	0x00000000


	//----- nvinfo : EIATTR_MIN_STACK_SIZE
	.align		4
.L_1152:
        /*1ad0*/ 	.byte	0x04, 0x12
        /*1ad2*/ 	.short	(.L_1154 - .L_1153)
	.align		4
.L_1153:
        /*1ad4*/ 	.word	index@(_ZN10layer_norm13ln_fwd_kernelINS_13Kernel_traitsIf6__halfS2_S2_fjLj5120ELj1ELj1ELj4ELj16ENS_18Kernel_traits_baseILj5120EfS2_S2_S2_fjLj128EEEEELb1ELb1ELb0ELb0EEEvNS_9FwdParamsE)
        /*1ad8*/ 	.word	0x00000000


	//----- nvinfo : EIATTR_MIN_STACK_SIZE
	.align		4
.L_1154:
        /*1adc*/ 	.byte	0x04, 0x12
        /*1ade*/ 	.short	(.L_1156 - .L_1155)
	.align		4
.L_1155:
        /*1ae0*/ 	.word	index@(_ZN10layer_norm13ln_fwd_kernelINS_13Kernel_traitsIf6__halfS2_S2_fjLj5120ELj1ELj1ELj4ELj16ENS_18Kernel_traits_baseILj5120EfS2_S2_S2_fjLj128EEEEELb1ELb1ELb0ELb1EEEvNS_9FwdParamsE)
        /*1ae4*/ 	.word	0x00000000


	//----- nvinfo : EIATTR_MIN_STACK_SIZE
	.align		4
.L_1156:
        /*1ae8*/ 	.byte	0x04, 0x12
        /*1aea*/ 	.short	(.L_1158 - .L_1157)
	.align		4
.L_1157:
        /*1aec*/ 	.word	index@(_ZN10layer_norm13ln_fwd_kernelINS_13Kernel_traitsIf6__halfS2_S2_fjLj5120ELj1ELj1ELj4ELj16ENS_18Kernel_traits_baseILj5120EfS2_S2_S2_fjLj128EEEEELb1ELb1ELb1ELb0EEEvNS_9FwdParamsE)
        /*1af0*/ 	.word	0x00000000


	//----- nvinfo : EIATTR_MIN_STACK_SIZE
	.align		4
.L_1158:
        /*1af4*/ 	.byte	0x04, 0x12
        /*1af6*/ 	.short	(.L_1160 - .L_1159)
	.align		4
.L_1159:
        /*1af8*/ 	.word	index@(_ZN10layer_norm13ln_fwd_kernelINS_13Kernel_traitsIf6__halfS2_S2_fjLj5120ELj1ELj1ELj4ELj16ENS_18Kernel_traits_baseILj5120EfS2_S2_S2_fjLj128EEEEELb1ELb1ELb1ELb1EEEvNS_9FwdParamsE)
        /*1afc*/ 	.word	0x00000000


	//----- nvinfo : EIATTR_MIN_STACK_SIZE
	.align		4
.L_1160:
        /*1b00*/ 	.byte	0x04, 0x12
        /*1b02*/ 	.short	(.L_1162 - .L_1161)
	.align		4
.L_1161:
        /*1b04*/ 	.word	index@(_ZN10layer_norm13ln_fwd_kernelINS_13Kernel_traitsI6__halfS2_fS2_fjLj5120ELj1ELj1ELj4ELj16ENS_18Kernel_traits_baseILj5120ES2_S2_fS2_fjLj128EEEEELb0ELb0ELb0ELb0EEEvNS_9FwdParamsE)
        /*1b08*/ 	.word	0x00000000


	//----- nvinfo : EIATTR_MIN_STACK_SIZE
	.align		4
.L_1162:
        /*1b0c*/ 	.byte	0x04, 0x12
        /*1b0e*/ 	.short	(.L_1164 - .L_1163)
	.align		4
.L_1163:
        /*1b10*/ 	.word	index@(_ZN10layer_norm13ln_fwd_kernelINS_13Kernel_traitsI6__halfS2_fS2_fjLj5120ELj1ELj1ELj4ELj16ENS_18Kernel_traits_baseILj5120ES2_S2_fS2_fjLj128EEEEELb0ELb0ELb0ELb1EEEvNS_9FwdParamsE)
        /*1b14*/ 	.word	0x00000000


	//----- nvinfo : EIATTR_MIN_STACK_SIZE
	.align		4
.L_1164:
        /*1b18*/ 	.byte	0x04, 0x12
        /*1b1a*/ 	.short	(.L_1166 - .L_1165)
	.align		4
.L_1165:
        /*1b1c*/ 	.word	index@(_ZN10layer_norm13ln_fwd_kernelINS_13Kernel_traitsI6__halfS2_fS2_fjLj5120ELj1ELj1ELj4ELj16ENS_18Kernel_traits_baseILj5120ES2_S2_fS2_fjLj128EEEEELb0ELb0ELb1ELb0EEEvNS_9FwdParamsE)
        /*1b20*/ 	.word	0x00000000


	//----- nvinfo : EIATTR_MIN_STACK_SIZE
	.align		4
.L_1166:
        /*1b24*/ 	.byte	0x04, 0x12
        /*1b26*/ 	.short	(.L_1168 - .L_1167)
	.align		4
.L_1167:
        /*1b28*/ 	.word	index@(_ZN10layer_norm13ln_fwd_kernelINS_13Kernel_traitsI6__halfS2_fS2_fjLj5120ELj1ELj1ELj4ELj16ENS_18Kernel_traits_baseILj5120ES2_S2_fS2_fjLj128EEEEELb0ELb0ELb1ELb1EEEvNS_9FwdParamsE)
        /*1b2c*/ 	.word	0x00000000


	//----- nvinfo : EIATTR_MIN_STACK_SIZE
	.align		4
.L_1168:
        /*1b30*/ 	.byte	0x04, 0x12
        /*1b32*/ 	.short	(.L_1170 - .L_1169)
	.align		4
.L_1169:
        /*1b34*/ 	.word	index@(_ZN10layer_norm13ln_fwd_kernelINS_13Kernel_traitsI6__halfS2_fS2_fjLj5120ELj1ELj1ELj4ELj16ENS_18Kernel_traits_baseILj5120ES2_S2_fS2_fjLj128EEEEELb0ELb1ELb0ELb0EEEvNS_9FwdParamsE)
        /*1b38*/ 	.word	0x00000000


	//----- nvinfo : EIATTR_MIN_STACK_SIZE
	.align		4
.L_1170:
        /*1b3c*/ 	.byte	0x04, 0x12
        /*1b3e*/ 	.short	(.L_1172 - .L_1171)
	.align		4
.L_1171:
        /*1b40*/ 	.word	index@(_ZN10layer_norm13ln_fwd_kernelINS_13Kernel_traitsI6__halfS2_fS2_fjLj5120ELj1ELj1ELj4ELj16ENS_18Kernel_traits_baseILj5120ES2_S2_fS2_fjLj128EEEEELb0ELb1ELb0ELb1EEEvNS_9FwdParamsE)
        /*1b44*/ 	.word	0x00000000


	//----- nvinfo : EIATTR_MIN_STACK_SIZE
	.align		4
.L_1172:
        /*1b48*/ 	.byte	0x04, 0x12
        /*1b4a*/ 	.short	(.L_1174 - .L_1173)
	.align		4
.L_1173:
        /*1b4c*/ 	.word	index@(_ZN10layer_norm13ln_fwd_kernelINS_13Kernel_traitsI6__halfS2_fS2_fjLj5120ELj1ELj1ELj4ELj16ENS_18Kernel_traits_baseILj5120ES2_S2_fS2_fjLj128EEEEELb0ELb1ELb1ELb0EEEvNS_9FwdParamsE)
        /*1b50*/ 	.word	0x00000000


	//----- nvinfo : EIATTR_MIN_STACK_SIZE
	.align		4
.L_1174:
        /*1b54*/ 	.byte	0x04, 0x12
        /*1b56*/ 	.short	(.L_1176 - .L_1175)
	.align		4
.L_1175:
        /*1b58*/ 	.word	index@(_ZN10layer_norm13ln_fwd_kernelINS_13Kernel_traitsI6__halfS2_fS2_fjLj5120ELj1ELj1ELj4ELj16ENS_18Kernel_traits_baseILj5120ES2_S2_fS2_fjLj128EEEEELb0ELb1ELb1ELb1EEEvNS_9FwdParamsE)
        /*1b5c*/ 	.word	0x00000000


	//----- nvinfo : EIATTR_MIN_STACK_SIZE
	.align		4
.L_1176:
        /*1b60*/ 	.byte	0x04, 0x12
        /*1b62*/ 	.short	(.L_1178 - .L_1177)
	.align		4
.L_1177:
        /*1b64*/ 	.word	index@(_ZN10layer_norm13ln_fwd_kernelINS_13Kernel_traitsI6__halfS2_fS2_fjLj5120ELj1ELj1ELj4ELj16ENS_18Kernel_traits_baseILj5120ES2_S2_fS2_fjLj128EEEEELb1ELb0ELb0ELb0EEEvNS_9FwdParamsE)
        /*1b68*/ 	.word	0x00000000


	//----- nvinfo : EIATTR_MIN_STACK_SIZE
	.align		4
.L_1178:
        /*1b6c*/ 	.byte	0x04, 0x12
        /*1b6e*/ 	.short	(.L_1180 - .L_1179)
	.align		4
.L_1179:
        /*1b70*/ 	.word	index@(_ZN10layer_norm13ln_fwd_kernelINS_13Kernel_traitsI6__halfS2_fS2_fjLj5120ELj1ELj1ELj4ELj16ENS_18Kernel_traits_baseILj5120ES2_S2_fS2_fjLj128EEEEELb1ELb0ELb0ELb1EEEvNS_9FwdParamsE)
        /*1b74*/ 	.word	0x00000000


	//----- nvinfo : EIATTR_MIN_STACK_SIZE
	.align		4
.L_1180:
        /*1b78*/ 	.byte	0x04, 0x12
        /*1b7a*/ 	.short	(.L_1182 - .L_1181)
	.align		4
.L_1181:
        /*1b7c*/ 	.word	index@(_ZN10layer_norm13ln_fwd_kernelINS_13Kernel_traitsI6__halfS2_fS2_fjLj5120ELj1ELj1ELj4ELj16ENS_18Kernel_traits_baseILj5120ES2_S2_fS2_fjLj128EEEEELb1ELb0ELb1ELb0EEEvNS_9FwdParamsE)
        /*1b80*/ 	.word	0x00000000


	//----- nvinfo : EIATTR_MIN_STACK_SIZE
	.align		4
.L_1182:
        /*1b84*/ 	.byte	0x04, 0x12
        /*1b86*/ 	.short	(.L_1184 - .L_1183)
	.align		4
.L_1183:
        /*1b88*/ 	.word	index@(_ZN10layer_norm13ln_fwd_kernelINS_13Kernel_traitsI6__halfS2_fS2_fjLj5120ELj1ELj1ELj4ELj16ENS_18Kernel_traits_baseILj5120ES2_S2_fS2_fjLj128EEEEELb1ELb0ELb1ELb1EEEvNS_9FwdParamsE)
        /*1b8c*/ 	.word	0x00000000


	//----- nvinfo : EIATTR_MIN_STACK_SIZE
	.align		4
.L_1184:
        /*1b90*/ 	.byte	0x04, 0x12
        /*1b92*/ 	.short	(.L_1186 - .L_1185)
	.align		4
.L_1185:
        /*1b94*/ 	.word	index@(_ZN10layer_norm13ln_fwd_kernelINS_13Kernel_traitsI6__halfS2_fS2_fjLj5120ELj1ELj1ELj4ELj16ENS_18Kernel_traits_baseILj5120ES2_S2_fS2_fjLj128EEEEELb1ELb1ELb0ELb0EEEvNS_9FwdParamsE)
        /*1b98*/ 	.word	0x00000000


	//----- nvinfo : EIATTR_MIN_STACK_SIZE
	.align		4
.L_1186:
        /*1b9c*/ 	.byte	0x04, 0x12
        /*1b9e*/ 	.short	(.L_1188 - .L_1187)
	.align		4
.L_1187:
        /*1ba0*/ 	.word	index@(_ZN10layer_norm13ln_fwd_kernelINS_13Kernel_traitsI6__halfS2_fS2_fjLj5120ELj1ELj1ELj4ELj16ENS_18Kernel_traits_baseILj5120ES2_S2_fS2_fjLj128EEEEELb1ELb1ELb0ELb1EEEvNS_9FwdParamsE)
        /*1ba4*/ 	.word	0x00000000


	//----- nvinfo : EIATTR_MIN_STACK_SIZE
	.align		4
.L_1188:
        /*1ba8*/ 	.byte	0x04, 0x12
        /*1baa*/ 	.short	(.L_1190 - .L_1189)
	.align		4
.L_1189:
        /*1bac*/ 	.word	index@(_ZN10layer_norm13ln_fwd_kernelINS_13Kernel_traitsI6__halfS2_fS2_fjLj5120ELj1ELj1ELj4ELj16ENS_18Kernel_traits_baseILj5120ES2_S2_fS2_fjLj128EEEEELb1ELb1ELb1ELb0EEEvNS_9FwdParamsE)
        /*1bb0*/ 	.word	0x00000000


	//----- nvinfo : EIATTR_MIN_STACK_SIZE
	.align		4
.L_1190:
        /*1bb4*/ 	.byte	0x04, 0x12
        /*1bb6*/ 	.short	(.L_1192 - .L_1191)
	.align		4
.L_1191:
        /*1bb8*/ 	.word	index@(_ZN10layer_norm13ln_fwd_kernelINS_13Kernel_traitsI6__halfS2_fS2_fjLj5120ELj1ELj1ELj4ELj16ENS_18Kernel_traits_baseILj5120ES2_S2_fS2_fjLj128EEEEELb1ELb1ELb1ELb1EEEvNS_9FwdParamsE)
        /*1bbc*/ 	.word	0x00000000


	//----- nvinfo : EIATTR_MIN_STACK_SIZE
	.align		4
.L_1192:
        /*1bc0*/ 	.byte	0x04, 0x12
        /*1bc2*/ 	.short	(.L_1194 - .L_1193)
	.align		4
.L_1193:
        /*1bc4*/ 	.word	index@(_ZN10layer_norm13ln_fwd_kernelINS_13Kernel_traitsIf6__halffS2_fjLj5120ELj1ELj1ELj4ELj16ENS_18Kernel_traits_baseILj5120EfS2_fS2_fjLj128EEEEELb0ELb0ELb0ELb0EEEvNS_9FwdParamsE)
        /*1bc8*/ 	.word	0x00000000


	//----- nvinfo : EIATTR_MIN_STACK_SIZE
	.align		4
.L_1194:
        /*1bcc*/ 	.byte	0x04, 0x12
        /*1bce*/ 	.short	(.L_1196 - .L_1195)
	.align		4
.L_1195:
        /*1bd0*/ 	.word	index@(_ZN10layer_norm13ln_fwd_kernelINS_13Kernel_traitsIf6__halffS2_fjLj5120ELj1ELj1ELj4ELj16ENS_18Kernel_traits_baseILj5120EfS2_fS2_fjLj128EEEEELb0ELb0ELb0ELb1EEEvNS_9FwdParamsE)
        /*1bd4*/ 	.word	0x00000000


	//----- nvinfo : EIATTR_MIN_STACK_SIZE
	.align		4
.L_1196:
        /*1bd8*/ 	.byte	0x04, 0x12
        /*1bda*/ 	.short	(.L_1198 - .L_1197)
	.align		4
.L_1197:
        /*1bdc*/ 	.word	index@(_ZN10layer_norm13ln_fwd_kernelINS_13Kernel_traitsIf6__halffS2_fjLj5120ELj1ELj1ELj4ELj16ENS_18Kernel_traits_baseILj5120EfS2_fS2_fjLj128EEEEELb0ELb0ELb1ELb0EEEvNS_9FwdParamsE)
        /*1be0*/ 	.word	0x00000000


	//----- nvinfo : EIATTR_MIN_STACK_SIZE
	.align		4
.L_1198:
        /*1be4*/ 	.byte	0x04, 0x12
        /*1be6*/ 	.short	(.L_1200 - .L_1199)
	.align		4
.L_1199:
        /*1be8*/ 	.word	index@(_ZN10layer_norm13ln_fwd_kernelINS_13Kernel_traitsIf6__halffS2_fjLj5120ELj1ELj1ELj4ELj16ENS_18Kernel_traits_baseILj5120EfS2_fS2_fjLj128EEEEELb0ELb0ELb1ELb1EEEvNS_9FwdParamsE)
        /*1bec*/ 	.word	0x00000000


	//----- nvinfo : EIATTR_MIN_STACK_SIZE
	.align		4
.L_1200:
        /*1bf0*/ 	.byte	0x04, 0x12
        /*1bf2*/ 	.short	(.L_1202 - .L_1201)
	.align		4
.L_1201:
        /*1bf4*/ 	.word	index@(_ZN10layer_norm13ln_fwd_kernelINS_13Kernel_traitsIf6__halffS2_fjLj5120ELj1ELj1ELj4ELj16ENS_18Kernel_traits_baseILj5120EfS2_fS2_fjLj128EEEEELb0ELb1ELb0ELb0EEEvNS_9FwdParamsE)
        /*1bf8*/ 	.word	0x00000000


	//----- nvinfo : EIATTR_MIN_STACK_SIZE
	.align		4
.L_1202:
        /*1bfc*/ 	.byte	0x04, 0x12
        /*1bfe*/ 	.short	(.L_1204 - .L_1203)
	.align		4
.L_1203:
        /*1c00*/ 	.word	index@(_ZN10layer_norm13ln_fwd_kernelINS_13Kernel_traitsIf6__halffS2_fjLj5120ELj1ELj1ELj4ELj16ENS_18Kernel_traits_baseILj5120EfS2_fS2_fjLj128EEEEELb0ELb1ELb0ELb1EEEvNS_9FwdParamsE)
        /*1c04*/ 	.word	0x00000000


	//----- nvinfo : EIATTR_MIN_STACK_SIZE
	.align		4
.L_1204:
        /*1c08*/ 	.byte	0x04, 0x12
        /*1c0a*/ 	.short	(.L_1206 - .L_1205)
	.align		4
.L_1205:
        /*1c0c*/ 	.word	index@(_ZN10layer_norm13ln_fwd_kernelINS_13Kernel_traitsIf6__halffS2_fjLj5120ELj1ELj1ELj4ELj16ENS_18Kernel_traits_baseILj5120EfS2_fS2_fjLj128EEEEELb0ELb1ELb1ELb0EEEvNS_9FwdParamsE)
        /*1c10*/ 	.word	0x00000000


	//----- nvinfo : EIATTR_MIN_STACK_SIZE
	.align		4
.L_1206:
        /*1c14*/ 	.byte	0x04, 0x12
        /*1c16*/ 	.short	(.L_1208 - .L_1207)
	.align		4
.L_1207:
        /*1c18*/ 	.word	index@(_ZN10layer_norm13ln_fwd_kernelINS_13Kernel_traitsIf6__halffS2_fjLj5120ELj1ELj1ELj4ELj16ENS_18Kernel_traits_baseILj5120EfS2_fS2_fjLj128EEEEELb0ELb1ELb1ELb1EEEvNS_9FwdParamsE)
        /*1c1c*/ 	.word	0x00000000


	//----- nvinfo : EIATTR_MIN_STACK_SIZE
	.align		4
.L_1208:
        /*1c20*/ 	.byte	0x04, 0x12
        /*1c22*/ 	.short	(.L_1210 - .L_1209)
	.align		4
.L_1209:
        /*1c24*/ 	.word	index@(_ZN10layer_norm13ln_fwd_kernelINS_13Kernel_traitsIf6__halffS2_fjLj5120ELj1ELj1ELj4ELj16ENS_18Kernel_traits_baseILj5120EfS2_fS2_fjLj128EEEEELb1ELb0ELb0ELb0EEEvNS_9FwdParamsE)
        /*1c28*/ 	.word	0x00000000


	//----- nvinfo : EIATTR_MIN_STACK_SIZE
	.align		4
.L_1210:
        /*1c2c*/ 	.byte	0x04, 0x12
        /*1c2e*/ 	.short	(.L_1212 - .L_1211)
	.align		4
.L_1211:
        /*1c30*/ 	.word	index@(_ZN10layer_norm13ln_fwd_kernelINS_13Kernel_traitsIf6__halffS2_fjLj5120ELj1ELj1ELj4ELj16ENS_18Kernel_traits_baseILj5120EfS2_fS2_fjLj128EEEEELb1ELb0ELb0ELb1EEEvNS_9FwdParamsE)
        /*1c34*/ 	.word	0x00000000


	//----- nvinfo : EIATTR_MIN_STACK_SIZE
	.align		4
.L_1212:
        /*1c38*/ 	.byte	0x04, 0x12
        /*1c3a*/ 	.short	(.L_1214 - .L_1213)
	.align		4
.L_1213:
        /*1c3c*/ 	.word	index@(_ZN10layer_norm13ln_fwd_kernelINS_13Kernel_traitsIf6__halffS2_fjLj5120ELj1ELj1ELj4ELj16ENS_18Kernel_traits_baseILj5120EfS2_fS2_fjLj128EEEEELb1ELb0ELb1ELb0EEEvNS_9FwdParamsE)
        /*1c40*/ 	.word	0x00000000


	//----- nvinfo : EIATTR_MIN_STACK_SIZE
	.align		4
.L_1214:
        /*1c44*/ 	.byte	0x04, 0x12
        /*1c46*/ 	.short	(.L_1216 - .L_1215)
	.align		4
.L_1215:
        /*1c48*/ 	.word	index@(_ZN10layer_norm13ln_fwd_kernelINS_13Kernel_traitsIf6__halffS2_fjLj5120ELj1ELj1ELj4ELj16ENS_18Kernel_traits_baseILj5120EfS2_fS2_fjLj128EEEEELb1ELb0ELb1ELb1EEEvNS_9FwdParamsE)
        /*1c4c*/ 	.word	0x00000000


	//----- nvinfo : EIATTR_MIN_STACK_SIZE
	.align		4
.L_1216:
        /*1c50*/ 	.byte	0x04, 0x12
        /*1c52*/ 	.short	(.L_1218 - .L_1217)
	.align		4
.L_1217:
        /*1c54*/ 	.word	index@(_ZN10layer_norm13ln_fwd_kernelINS_13Kernel_traitsIf6__halffS2_fjLj5120ELj1ELj1ELj4ELj16ENS_18Kernel_traits_baseILj5120EfS2_fS2_fjLj128EEEEELb1ELb1ELb0ELb0EEEvNS_9FwdParamsE)
        /*1c58*/ 	.word	0x00000000


	//----- nvinfo : EIATTR_MIN_STACK_SIZE
	.align		4
.L_1218:
        /*1c5c*/ 	.byte	0x04, 0x12
        /*1c5e*/ 	.short	(.L_1220 - .L_1219)
	.align		4
.L_1219:
        /*1c60*/ 	.word	index@(_ZN10layer_norm13ln_fwd_kernelINS_13Kernel_traitsIf6__halffS2_fjLj5120ELj1ELj1ELj4ELj16ENS_18Kernel_traits_baseILj5120EfS2_fS2_fjLj128EEEEELb1ELb1ELb0ELb1EEEvNS_9FwdParamsE)
        /*1c64*/ 	.word	0x00000000


	//----- nvinfo : EIATTR_MIN_STACK_SIZE
	.align		4
.L_1220:
        /*1c68*/ 	.byte	0x04, 0x12
        /*1c6a*/ 	.short	(.L_1222 - .L_1221)
	.align		4
.L_1221:
        /*1c6c*/ 	.word	index@(_ZN10layer_norm13ln_fwd_kernelINS_13Kernel_traitsIf6__halffS2_fjLj5120ELj1ELj1ELj4ELj16ENS_18Kernel_traits_baseILj5120EfS2_fS2_fjLj128EEEEELb1ELb1ELb1ELb0EEEvNS_9FwdParamsE)
        /*1c70*/ 	.word	0x00000000


	//----- nvinfo : EIATTR_MIN_STACK_SIZE
	.align		4
.L_1222:
        /*1c74*/ 	.byte	0x04, 0x12
        /*1c76*/ 	.short	(.L_1224 - .L_1223)
	.align		4
.L_1223:
        /*1c78*/ 	.word	index@(_ZN10layer_norm13ln_fwd_kernelINS_13Kernel_traitsIf6__halffS2_fjLj5120ELj1ELj1ELj4ELj16ENS_18Kernel_traits_baseILj5120EfS2_fS2_fjLj128EEEEELb1ELb1ELb1ELb1EEEvNS_9FwdParamsE)
        /*1c7c*/ 	.word	0x00000000


	//----- nvinfo : EIATTR_MIN_STACK_SIZE
	.align		4
.L_1224:
        /*1c80*/ 	.byte	0x04, 0x12
        /*1c82*/ 	.short	(.L_1226 - .L_1225)
	.align		4
.L_1225:
        /*1c84*/ 	.word	index@(_ZN10layer_norm13ln_fwd_kernelINS_13Kernel_traitsI6__halfffffjLj5120ELj1ELj1ELj4ELj16ENS_18Kernel_traits_baseILj5120ES2_ffffjLj128EEEEELb0ELb0ELb0ELb0EEEvNS_9FwdParamsE)
        /*1c88*/ 	.word	0x00000000


	//----- nvinfo : EIATTR_MIN_STACK_SIZE
	.align		4
.L_1226:
        /*1c8c*/ 	.byte	0x04, 0x12
        /*1c8e*/ 	.short	(.L_1228 - .L_1227)
	.align		4
.L_1227:
        /*1c90*/ 	.word	index@(_ZN10layer_norm13ln_fwd_kernelINS_13Kernel_traitsI6__halfffffjLj5120ELj1ELj1ELj4ELj16ENS_18Kernel_traits_baseILj5120ES2_ffffjLj128EEEEELb0ELb0ELb0ELb1EEEvNS_9FwdParamsE)
        /*1c94*/ 	.word	0x00000000


	//----- nvinfo : EIATTR_MIN_STACK_SIZE
	.align		4
.L_1228:
        /*1c98*/ 	.byte	0x04, 0x12
        /*1c9a*/ 	.short	(.L_1230 - .L_1229)
	.align		4
.L_1229:
        /*1c9c*/ 	.word	index@(_ZN10layer_norm13ln_fwd_kernelINS_13Kernel_traitsI6__halfffffjLj5120ELj1ELj1ELj4ELj16ENS_18Kernel_traits_baseILj5120ES2_ffffjLj128EEEEELb0ELb0ELb1ELb0EEEvNS_9FwdParamsE)
        /*1ca0*/ 	.word	0x00000000


	//----- nvinfo : EIATTR_MIN_STACK_SIZE
	.align		4
.L_1230:
        /*1ca4*/ 	.byte	0x04, 0x12
        /*1ca6*/ 	.short	(.L_1232 - .L_1231)
	.align		4
.L_1231:
        /*1ca8*/ 	.word	index@(_ZN10layer_norm13ln_fwd_kernelINS_13Kernel_traitsI6__halfffffjLj5120ELj1ELj1ELj4ELj16ENS_18Kernel_traits_baseILj5120ES2_ffffjLj128EEEEELb0ELb0ELb1ELb1EEEvNS_9FwdParamsE)
        /*1cac*/ 	.word	0x00000000


	//----- nvinfo : EIATTR_MIN_STACK_SIZE
	.align		4
.L_1232:
        /*1cb0*/ 	.byte	0x04, 0x12
        /*1cb2*/ 	.short	(.L_1234 - .L_1233)
	.align		4
.L_1233:
        /*1cb4*/ 	.word	index@(_ZN10layer_norm13ln_fwd_kernelINS_13Kernel_traitsI6__halfffffjLj5120ELj1ELj1ELj4ELj16ENS_18Kernel_traits_baseILj5120ES2_ffffjLj128EEEEELb0ELb1ELb0ELb0EEEvNS_9FwdParamsE)
        /*1cb8*/ 	.word	0x00000000


	//----- nvinfo : EIATTR_MIN_STACK_SIZE
	.align		4
.L_1234:
        /*1cbc*/ 	.byte	0x04, 0x12
        /*1cbe*/ 	.short	(.L_1236 - .L_1235)
	.align		4
.L_1235:
        /*1cc0*/ 	.word	index@(_ZN10layer_norm13ln_fwd_kernelINS_13Kernel_traitsI6__halfffffjLj5120ELj1ELj1ELj4ELj16ENS_18Kernel_traits_baseILj5120ES2_ffffjLj128EEEEELb0ELb1ELb0ELb1EEEvNS_9FwdParamsE)
        /*1cc4*/ 	.word	0x00000000


	//----- nvinfo : EIATTR_MIN_STACK_SIZE
	.align		4
.L_1236:
        /*1cc8*/ 	.byte	0x04, 0x12
        /*1cca*/ 	.short	(.L_1238 - .L_1237)
	.align		4
.L_1237:
        /*1ccc*/ 	.word	index@(_ZN10layer_norm13ln_fwd_kernelINS_13Kernel_traitsI6__halfffffjLj5120ELj1ELj1ELj4ELj16ENS_18Kernel_traits_baseILj5120ES2_ffffjLj128EEEEELb0ELb1ELb1ELb0EEEvNS_9FwdParamsE)
        /*1cd0*/ 	.word	0x00000000


	//----- nvinfo : EIATTR_MIN_STACK_SIZE
	.align		4
.L_1238:
        /*1cd4*/ 	.byte	0x04, 0x12
        /*1cd6*/ 	.short	(.L_1240 - .L_1239)
	.align		4
.L_1239:
        /*1cd8*/ 	.word	index@(_ZN10layer_norm13ln_fwd_kernelINS_13Kernel_traitsI6__halfffffjLj5120ELj1ELj1ELj4ELj16ENS_18Kernel_traits_baseILj5120ES2_ffffjLj128EEEEELb0ELb1ELb1ELb1EEEvNS_9FwdParamsE)
        /*1cdc*/ 	.word	0x00000000


	//----- nvinfo : EIATTR_MIN_STACK_SIZE
	.align		4
.L_1240:
        /*1ce0*/ 	.byte	0x04, 0x12
        /*1ce2*/ 	.short	(.L_1242 - .L_1241)
	.align		4
.L_1241:
        /*1ce4*/ 	.word	index@(_ZN10layer_norm13ln_fwd_kernelINS_13Kernel_traitsI6__halfffffjLj5120ELj1ELj1ELj4ELj16ENS_18Kernel_traits_baseILj5120ES2_ffffjLj128EEEEELb1ELb0ELb0ELb0EEEvNS_9FwdParamsE)
        /*1ce8*/ 	.word	0x00000000


	//----- nvinfo : EIATTR_MIN_STACK_SIZE
	.align		4
.L_1242:
        /*1cec*/ 	.byte	0x04, 0x12
        /*1cee*/ 	.short	(.L_1244 - .L_1243)
	.align		4
.L_1243:
        /*1cf0*/ 	.word	index@(_ZN10layer_norm13ln_fwd_kernelINS_13Kernel_traitsI6__halfffffjLj5120ELj1ELj1ELj4ELj16ENS_18Kernel_traits_baseILj5120ES2_ffffjLj128EEEEELb1ELb0ELb0ELb1EEEvNS_9FwdParamsE)
        /*1cf4*/ 	.word	0x00000000


	//----- nvinfo : EIATTR_MIN_STACK_SIZE
	.align		4
.L_1244:
        /*1cf8*/ 	.byte	0x04, 0x12
        /*1cfa*/ 	.short	(.L_1246 - .L_1245)
	.align		4
.L_1245:
        /*1cfc*/ 	.word	index@(_ZN10layer_norm13ln_fwd_kernelINS_13Kernel_traitsI6__halfffffjLj5120ELj1ELj1ELj4ELj16ENS_18Kernel_traits_baseILj5120ES2_ffffjLj128EEEEELb1ELb0ELb1ELb0EEEvNS_9FwdParamsE)
        /*1d00*/ 	.word	0x00000000


	//----- nvinfo : EIATTR_MIN_STACK_SIZE
	.align		4
.L_1246:
        /*1d04*/ 	.byte	0x04, 0x12
        /*1d06*/ 	.short	(.L_1248 - .L_1247)
	.align		4
.L_1247:
        /*1d08*/ 	.word	index@(_ZN10layer_norm13ln_fwd_kernelINS_13Kernel_traitsI6__halfffffjLj5120ELj1ELj1ELj4ELj16ENS_18Kernel_traits_baseILj5120ES2_ffffjLj128EEEEELb1ELb0ELb1ELb1EEEvNS_9FwdParamsE)
        /*1d0c*/ 	.word	0x00000000


	//----- nvinfo : EIATTR_MIN_STACK_SIZE
	.align		4
.L_1248:
        /*1d10*/ 	.byte	0x04, 0x12
        /*1d12*/ 	.short	(.L_1250 - .L_1249)
	.align		4
.L_1249:
        /*1d14*/ 	.word	index@(_ZN10layer_norm13ln_fwd_kernelINS_13Kernel_traitsI6__halfffffjLj5120ELj1ELj1ELj4ELj16ENS_18Kernel_traits_baseILj5120ES2_ffffjLj128EEEEELb1ELb1ELb0ELb0EEEvNS_9FwdParamsE)
        /*1d18*/ 	.word	0x00000000


	//----- nvinfo : EIATTR_MIN_STACK_SIZE
	.align		4
.L_1250:
        /*1d1c*/ 	.byte	0x04, 0x12
        /*1d1e*/ 	.short	(.L_1252 - .L_1251)
	.align		4
.L_1251:
        /*1d20*/ 	.word	index@(_ZN10layer_norm13ln_fwd_kernelINS_13Kernel_traitsI6__halfffffjLj5120ELj1ELj1ELj4ELj16ENS_18Kernel_traits_baseILj5120ES2_ffffjLj128EEEEELb1ELb1ELb0ELb1EEEvNS_9FwdParamsE)
        /*1d24*/ 	.word	0x00000000


	//----- nvinfo : EIATTR_MIN_STACK_SIZE
	.align		4
.L_1252:
        /*1d28*/ 	.byte	0x04, 0x12
        /*1d2a*/ 	.short	(.L_1254 - .L_1253)
	.align		4
.L_1253:
        /*1d2c*/ 	.word	index@(_ZN10layer_norm13ln_fwd_kernelINS_13Kernel_traitsI6__halfffffjLj5120ELj1ELj1ELj4ELj16ENS_18Kernel_traits_baseILj5120ES2_ffffjLj128EEEEELb1ELb1ELb1ELb0EEEvNS_9FwdParamsE)
        /*1d30*/ 	.word	0x00000000


	//----- nvinfo : EIATTR_MIN_STACK_SIZE
	.align		4
.L_1254:
        /*1d34*/ 	.byte	0x04, 0x12
        /*1d36*/ 	.short	(.L_1256 - .L_1255)
	.align		4
.L_1255:
        /*1d38*/ 	.word	index@(_ZN10layer_norm13ln_fwd_kernelINS_13Kernel_traitsI6__halfffffjLj5120ELj1ELj1ELj4ELj16ENS_18Kernel_traits_baseILj5120ES2_ffffjLj128EEEEELb1ELb1ELb1ELb1EEEvNS_9FwdParamsE)
        /*1d3c*/ 	.word	0x00000000


	//----- nvinfo : EIATTR_MIN_STACK_SIZE
	.align		4
.L_1256:
        /*1d40*/ 	.byte	0x04, 0x12
        /*1d42*/ 	.short	(.L_1258 - .L_1257)
	.align		4
.L_1257:
        /*1d44*/ 	.word	index@(_ZN10layer_norm13ln_fwd_kernelINS_13Kernel_traitsIfffffjLj5120ELj1ELj1ELj4ELj16ENS_18Kernel_traits_baseILj5120EfffffjLj128EEEEELb0ELb0ELb0ELb0EEEvNS_9FwdParamsE)
        /*1d48*/ 	.word	0x00000000


	//----- nvinfo : EIATTR_MIN_STACK_SIZE
	.align		4
.L_1258:
        /*1d4c*/ 	.byte	0x04, 0x12
        /*1d4e*/ 	.short	(.L_1260 - .L_1259)
	.align		4
.L_1259:
        /*1d50*/ 	.word	index@(_ZN10layer_norm13ln_fwd_kernelINS_13Kernel_traitsIfffffjLj5120ELj1ELj1ELj4ELj16ENS_18Kernel_traits_baseILj5120EfffffjLj128EEEEELb0ELb0ELb0ELb1EEEvNS_9FwdParamsE)
        /*1d54*/ 	.word	0x00000000


	//----- nvinfo : EIATTR_MIN_STACK_SIZE
	.align		4
.L_1260:
        /*1d58*/ 	.byte	0x04, 0x12
        /*1d5a*/ 	.short	(.L_1262 - .L_1261)
	.align		4
.L_1261:
        /*1d5c*/ 	.word	index@(_ZN10layer_norm13ln_fwd_kernelINS_13Kernel_traitsIfffffjLj5120ELj1ELj1ELj4ELj16ENS_18Kernel_traits_baseILj5120EfffffjLj128EEEEELb0ELb0ELb1ELb0EEEvNS_9FwdParamsE)
        /*1d60*/ 	.word	0x00000000


	//----- nvinfo : EIATTR_MIN_STACK_SIZE
	.align		4
.L_1262:
        /*1d64*/ 	.byte	0x04, 0x12
        /*1d66*/ 	.short	(.L_1264 - .L_1263)
	.align		4
.L_1263:
        /*1d68*/ 	.word	index@(_ZN10layer_norm13ln_fwd_kernelINS_13Kernel_traitsIfffffjLj5120ELj1ELj1ELj4ELj16ENS_18Kernel_traits_baseILj5120EfffffjLj128EEEEELb0ELb0ELb1ELb1EEEvNS_9FwdParamsE)
        /*1d6c*/ 	.word	0x00000000


	//----- nvinfo : EIATTR_MIN_STACK_SIZE
	.align		4
.L_1264:
        /*1d70*/ 	.byte	0x04, 0x12
        /*1d72*/ 	.short	(.L_1266 - .L_1265)
	.align		4
.L_1265:
        /*1d74*/ 	.word	index@(_ZN10layer_norm13ln_fwd_kernelINS_13Kernel_traitsIfffffjLj5120ELj1ELj1ELj4ELj16ENS_18Kernel_traits_baseILj5120EfffffjLj128EEEEELb0ELb1ELb0ELb0EEEvNS_9FwdParamsE)
        /*1d78*/ 	.word	0x00000000


	//----- nvinfo : EIATTR_MIN_STACK_SIZE
	.align		4
.L_1266:
        /*1d7c*/ 	.byte	0x04, 0x12
        /*1d7e*/ 	.short	(.L_1268 - .L_1267)
	.align		4
.L_1267:
        /*1d80*/ 	.word	index@(_ZN10layer_norm13ln_fwd_kernelINS_13Kernel_traitsIfffffjLj5120ELj1ELj1ELj4ELj16ENS_18Kernel_traits_baseILj5120EfffffjLj128EEEEELb0ELb1ELb0ELb1EEEvNS_9FwdParamsE)
        /*1d84*/ 	.word	0x00000000


	//----- nvinfo : EIATTR_MIN_STACK_SIZE
	.align		4
.L_1268:
        /*1d88*/ 	.byte	0x04, 0x12
        /*1d8a*/ 	.short	(.L_1270 - .L_1269)
	.align		4
.L_1269:
        /*1d8c*/ 	.word	index@(_ZN10layer_norm13ln_fwd_kernelINS_13Kernel_traitsIfffffjLj5120ELj1ELj1ELj4ELj16ENS_18Kernel_traits_baseILj5120EfffffjLj128EEEEELb0ELb1ELb1ELb0EEEvNS_9FwdParamsE)
        /*1d90*/ 	.word	0x00000000


	//----- nvinfo : EIATTR_MIN_STACK_SIZE
	.align		4
.L_1270:
        /*1d94*/ 	.byte	0x04, 0x12
        /*1d96*/ 	.short	(.L_1272 - .L_1271)
	.align		4
.L_1271:
        /*1d98*/ 	.word	index@(_ZN10layer_norm13ln_fwd_kernelINS_13Kernel_traitsIfffffjLj5120ELj1ELj1ELj4ELj16ENS_18Kernel_traits_baseILj5120EfffffjLj128EEEEELb0ELb1ELb1ELb1EEEvNS_9FwdParamsE)
        /*1d9c*/ 	.word	0x00000000


	//----- nvinfo : EIATTR_MIN_STACK_SIZE
	.align		4
.L_1272:
        /*1da0*/ 	.byte	0x04, 0x12
        /*1da2*/ 	.short	(.L_1274 - .L_1273)
	.align		4
.L_1273:
        /*1da4*/ 	.word	index@(_ZN10layer_norm13ln_fwd_kernelINS_13Kernel_traitsIfffffjLj5120ELj1ELj1ELj4ELj16ENS_18Kernel_traits_baseILj5120EfffffjLj128EEEEELb1ELb0ELb0ELb0EEEvNS_9FwdParamsE)
        /*1da8*/ 	.word	0x00000000


	//----- nvinfo : EIATTR_MIN_STACK_SIZE
	.align		4
.L_1274:
        /*1dac*/ 	.byte	0x04, 0x12
        /*1dae*/ 	.short	(.L_1276 - .L_1275)
	.align		4
.L_1275:
        /*1db0*/ 	.word	index@(_ZN10layer_norm13ln_fwd_kernelINS_13Kernel_traitsIfffffjLj5120ELj1ELj1ELj4ELj16ENS_18Kernel_traits_baseILj5120EfffffjLj128EEEEELb1ELb0ELb0ELb1EEEvNS_9FwdParamsE)
        /*1db4*/ 	.word	0x00000000


	//----- nvinfo : EIATTR_MIN_STACK_SIZE
	.align		4
.L_1276:
        /*1db8*/ 	.byte	0x04, 0x12
        /*1dba*/ 	.short	(.L_1278 - .L_1277)
	.align		4
.L_1277:
        /*1dbc*/ 	.word	index@(_ZN10layer_norm13ln_fwd_kernelINS_13Kernel_traitsIfffffjLj5120ELj1ELj1ELj4ELj16ENS_18Kernel_traits_baseILj5120EfffffjLj128EEEEELb1ELb0ELb1ELb0EEEvNS_9FwdParamsE)
        /*1dc0*/ 	.word	0x00000000


	//----- nvinfo : EIATTR_MIN_STACK_SIZE
	.align		4
.L_1278:
        /*1dc4*/ 	.byte	0x04, 0x12
        /*1dc6*/ 	.short	(.L_1280 - .L_1279)
	.align		4
.L_1279:
        /*1dc8*/ 	.word	index@(_ZN10layer_norm13ln_fwd_kernelINS_13Kernel_traitsIfffffjLj5120ELj1ELj1ELj4ELj16ENS_18Kernel_traits_baseILj5120EfffffjLj128EEEEELb1ELb0ELb1ELb1EEEvNS_9FwdParamsE)
        /*1dcc*/ 	.word	0x00000000


	//----- nvinfo : EIATTR_MIN_STACK_SIZE
	.align		4
.L_1280:
        /*1dd0*/ 	.byte	0x04, 0x12
        /*1dd2*/ 	.short	(.L_1282 - .L_1281)
	.align		4
.L_1281:
        /*1dd4*/ 	.word	index@(_ZN10layer_norm13ln_fwd_kernelINS_13Kernel_traitsIfffffjLj5120ELj1ELj1ELj4ELj16ENS_18Kernel_traits_baseILj5120EfffffjLj128EEEEELb1ELb1ELb0ELb0EEEvNS_9FwdParamsE)
        /*1dd8*/ 	.word	0x00000000


	//----- nvinfo : EIATTR_MIN_STACK_SIZE
	.align		4
.L_1282:
        /*1ddc*/ 	.byte	0x04, 0x12
        /*1dde*/ 	.short	(.L_1284 - .L_1283)
	.align		4
.L_1283:
        /*1de0*/ 	.word	index@(_ZN10layer_norm13ln_fwd_kernelINS_13Kernel_traitsIfffffjLj5120ELj1ELj1ELj4ELj16ENS_18Kernel_traits_baseILj5120EfffffjLj128EEEEELb1ELb1ELb0ELb1EEEvNS_9FwdParamsE)
        /*1de4*/ 	.word	0x00000000


	//----- nvinfo : EIATTR_MIN_STACK_SIZE
	.align		4
.L_1284:
        /*1de8*/ 	.byte	0x04, 0x12
        /*1dea*/ 	.short	(.L_1286 - .L_1285)
	.align		4
.L_1285:
        /*1dec*/ 	.word	index@(_ZN10layer_norm13ln_fwd_kernelINS_13Kernel_traitsIfffffjLj5120ELj1ELj1ELj4ELj16ENS_18Kernel_traits_baseILj5120EfffffjLj128EEEEELb1ELb1ELb1ELb0EEEvNS_9FwdParamsE)
        /*1df0*/ 	.word	0x00000000


	//----- nvinfo : EIATTR_MIN_STACK_SIZE
	.align		4
.L_1286:
        /*1df4*/ 	.byte	0x04, 0x12
        /*1df6*/ 	.short	(.L_1288 - .L_1287)
	.align		4
.L_1287:
        /*1df8*/ 	.word	index@(_ZN10layer_norm13ln_fwd_kernelINS_13Kernel_traitsIfffffjLj5120ELj1ELj1ELj4ELj16ENS_18Kernel_traits_baseILj5120EfffffjLj128EEEEELb1ELb1ELb1ELb1EEEvNS_9FwdParamsE)
        /*1dfc*/ 	.word	0x00000000
.L_1288:


//--------------------- .nv.info._ZN10layer_norm13ln_fwd_kernelINS_13Kernel_traitsI13__nv_bfloat16S2_S2_S2_fjLj5120ELj1ELj1ELj4ELj16ENS_18Kernel_traits_baseILj5120ES2_S2_S2_S2_fjLj128EEEEELb0ELb0ELb0ELb0EEEvNS_9FwdParamsE --------------------------
	.section	.nv.info._ZN10layer_norm13ln_fwd_kernelINS_13Kernel_traitsI13__nv_bfloat16S2_S2_S2_fjLj5120ELj1ELj1ELj4ELj16ENS_18Kernel_traits_baseILj5120ES2_S2_S2_S2_fjLj128EEEEELb0ELb0ELb0ELb0EEEvNS_9FwdParamsE,"",@"SHT_CUDA_INFO"
	.sectionflags	@""
	.align	4


	//----- nvinfo : EIATTR_CUDA_API_VERSION
	.align		4
        /*0000*/ 	.byte	0x04, 0x37
        /*0002*/ 	.short	(.L_1290 - .L_1289)
.L_1289:
        /*0004*/ 	.word	0x00000082


	//----- nvinfo : EIATTR_SW2861232_WAR
	.align		4
.L_1290:
        /*0008*/ 	.byte	0x01, 0x35
	.zero		2


	//----- nvinfo : EIATTR_PARAM_CBANK
	.align		4
        /*000c*/ 	.byte	0x04, 0x0a
        /*000e*/ 	.short	(.L_1292 - .L_1291)
	.align		4
.L_1291:
        /*0010*/ 	.word	index@(.nv.constant0._ZN10layer_norm13ln_fwd_kernelINS_13Kernel_traitsI13__nv_bfloat16S2_S2_S2_fjLj5120ELj1ELj1ELj4ELj16ENS_18Kernel_traits_baseILj5120ES2_S2_S2_S2_fjLj128EEEEELb0ELb0ELb0ELb0EEEvNS_9FwdParamsE)
        /*0014*/ 	.short	0x0160
        /*0016*/ 	.short	0x00e8


	//----- nvinfo : EIATTR_CBANK_PARAM_SIZE
	.align		4
.L_1292:
        /*0018*/ 	.byte	0x03, 0x19
        /*001a*/ 	.short	0x00e8


	//----- nvinfo : EIATTR_KPARAM_INFO
	.align		4
        /*001c*/ 	.byte	0x04, 0x17
        /*001e*/ 	.short	(.L_1294 - .L_1293)
.L_1293:
        /*0020*/ 	.word	0x00000000
        /*0024*/ 	.short	0x0000
        /*0026*/ 	.short	0x0000
        /*0028*/ 	.byte	0x00, 0xf0, 0xa1, 0x03


	//----- nvinfo : EIATTR_MAXREG_COUNT
	.align		4
.L_1294:
        /*002c*/ 	.byte	0x03, 0x1b
        /*002e*/ 	.short	0x00ff


	//----- nvinfo : EIATTR_NUM_BARRIERS
	.align		4
        /*0030*/ 	.byte	0x02, 0x4c
        /*0032*/ 	.byte	0x01
	.zero		1


	//----- nvinfo : EIATTR_MERCURY_ISA_VERSION
	.align		4
        /*0034*/ 	.byte	0x03, 0x5f
        /*0036*/ 	.short	0x0000


	//----- nvinfo : EIATTR_COOP_GROUP_MASK_REGIDS
	.align		4
        /*0038*/ 	.byte	0x04, 0x29
        /*003a*/ 	.short	(.L_1296 - .L_1295)


	//   ....[0]....
.L_1295:
        /*003c*/ 	.word	0xffffffff


	//   ....[1]....
        /*0040*/ 	.word	0xffffffff


	//   ....[2]....
        /*0044*/ 	.word	0xffffffff


	//   ....[3]....
        /*0048*/ 	.word	0xffffffff


	//   ....[4]....
        /*004c*/ 	.word	0xffffffff


	//   ....[5]....
        /*0050*/ 	.word	0xffffffff


	//   ....[6]....
        /*0054*/ 	.word	0xffffffff


	//   ....[7]....
        /*0058*/ 	.word	0xffffffff


	//   ....[8]....
        /*005c*/ 	.word	0xffffffff


	//   ....[9]....
        /*0060*/ 	.word	0xffffffff


	//   ....[10]....
        /*0064*/ 	.word	0xffffffff


	//   ....[11]....
        /*0068*/ 	.word	0xffffffff


	//   ....[12]....
        /*006c*/ 	.word	0xffffffff


	//   ....[13]....
        /*0070*/ 	.word	0xffffffff


	//   ....[14]....
        /*0074*/ 	.word	0xffffffff


	//   ....[15]....
        /*0078*/ 	.word	0xffffffff


	//   ....[16]....
        /*007c*/ 	.word	0xffffffff


	//   ....[17]....
        /*0080*/ 	.word	0xffffffff


	//   ....[18]....
        /*0084*/ 	.word	0xffffffff


	//   ....[19]....
        /*0088*/ 	.word	0xffffffff


	//   ....[20]....
        /*008c*/ 	.word	0xffffffff


	//   ....[21]....
        /*0090*/ 	.word	0xffffffff


	//   ....[22]....
        /*0094*/ 	.word	0xffffffff


	//   ....[23]....
        /*0098*/ 	.word	0xffffffff


	//   ....[24]....
        /*009c*/ 	.word	0xffffffff


	//   ....[25]....
        /*00a0*/ 	.word	0xffffffff


	//   ....[26]....
        /*00a4*/ 	.word	0xffffffff


	//   ....[27]....
        /*00a8*/ 	.word	0xffffffff


	//----- nvinfo : EIATTR_COOP_GROUP_INSTR_OFFSETS
	.align		4
.L_1296:
        /*00ac*/ 	.byte	0x04, 0x28
        /*00ae*/ 	.short	(.L_1298 - .L_1297)


	//   ....[0]....
.L_1297:
        /*00b0*/ 	.word	0x00002c10


	//   ....[1]....
        /*00b4*/ 	.word	0x00002c40


	//   ....[2]....
        /*00b8*/ 	.word	0x00002c60


	//   ....[3]....
        /*00bc*/ 	.word	0x00002c80


	//   ....[4]....
        /*00c0*/ 	.word	0x00002ca0


	//   ....[5]....
        /*00c4*/ 	.word	0x000031e0


	//   ....[6]....
        /*00c8*/ 	.word	0x00003200


	//   ....[7]....
        /*00cc*/ 	.word	0x00003220


	//   ....[8]....
        /*00d0*/ 	.word	0x00003240


	//   ....[9]....
        /*00d4*/ 	.word	0x00003260


	//   ....[10]....
        /*00d8*/ 	.word	0x00003370


	//   ....[11]....
        /*00dc*/ 	.word	0x000033c0


	//   ....[12]....
        /*00e0*/ 	.word	0x000033f0


	//   ....[13]....
        /*00e4*/ 	.word	0x00003400


	//   ....[14]....
        /*00e8*/ 	.word	0x000034a0


	//   ....[15]....
        /*00ec*/ 	.word	0x000034e0


	//   ....[16]....
        /*00f0*/ 	.word	0x00003580


	//   ....[17]....
        /*00f4*/ 	.word	0x000035b0


	//   ....[18]....
        /*00f8*/ 	.word	0x00004250


	//   ....[19]....
        /*00fc*/ 	.word	0x000042c0


	//   ....[20]....
        /*0100*/ 	.word	0x00004320


	//   ....[21]....
        /*0104*/ 	.word	0x00004380


	//   ....[22]....
        /*0108*/ 	.word	0x000043e0


	//   ....[23]....
        /*010c*/ 	.word	0x00004960


	//   ....[24]....
        /*0110*/ 	.word	0x000049c0


	//   ....[25]....
        /*0114*/ 	.word	0x00004a20


	//   ....[26]....
        /*0118*/ 	.word	0x00004a80


	//   ....[27]....
        /*011c*/ 	.word	0x00004af0


	//----- nvinfo : EIATTR_EXIT_INSTR_OFFSETS
	.align		4
.L_1298:
        /*0120*/ 	.byte	0x04, 0x1c
        /*0122*/ 	.short	(.L_1300 - .L_1299)


	//   ....[0]....
.L_1299:
        /*0124*/ 	.word	0x000005d0


	//   ....[1]....
        /*0128*/ 	.word	0x000041f0


	//----- nvinfo : EIATTR_MAX_THREADS
	.align		4
.L_1300:
        /*012c*/ 	.byte	0x04, 0x05
        /*012e*/ 	.short	(.L_1302 - .L_1301)
.L_1301:
        /*0130*/ 	.word	0x00000080
        /*0134*/ 	.word	0x00000001
        /*0138*/ 	.word	0x00000001


	//----- nvinfo : EIATTR_CRS_STACK_SIZE
	.align		4
.L_1302:
        /*013c*/ 	.byte	0x04, 0x1e
        /*013e*/ 	.short	(.L_1304 - .L_1303)
.L_1303:
        /*0140*/ 	.word	0x00000000
.L_1304:


//--------------------- .nv.info._ZN10layer_norm13ln_fwd_kernelINS_13Kernel_traitsI13__nv_bfloat16S2_S2_S2_fjLj5120ELj1ELj1ELj4ELj16ENS_18Kernel_traits_baseILj5120ES2_S2_S2_S2_fjLj128EEEEELb0ELb0ELb0ELb1EEEvNS_9FwdParamsE --------------------------
	.section	.nv.info._ZN10layer_norm13ln_fwd_kernelINS_13Kernel_traitsI13__nv_bfloat16S2_S2_S2_fjLj5120ELj1ELj1ELj4ELj16ENS_18Kernel_traits_baseILj5120ES2_S2_S2_S2_fjLj128EEEEELb0ELb0ELb0ELb1EEEvNS_9FwdParamsE,"",@"SHT_CUDA_INFO"
	.sectionflags	@""
	.align	4


	//----- nvinfo : EIATTR_CUDA_API_VERSION
	.align		4
        /*0000*/ 	.byte	0x04, 0x37
        /*0002*/ 	.short	(.L_1306 - .L_1305)
.L_1305:
        /*0004*/ 	.word	0x00000082


	//----- nvinfo : EIATTR_SW2861232_WAR
	.align		4
.L_1306:
        /*0008*/ 	.byte	0x01, 0x35
	.zero		2


	//----- nvinfo : EIATTR_PARAM_CBANK
	.align		4
        /*000c*/ 	.byte	0x04, 0x0a
        /*000e*/ 	.short	(.L_1308 - .L_1307)
	.align		4
.L_1307:
        /*0010*/ 	.word	index@(.nv.constant0._ZN10layer_norm13ln_fwd_kernelINS_13Kernel_traitsI13__nv_bfloat16S2_S2_S2_fjLj5120ELj1ELj1ELj4ELj16ENS_18Kernel_traits_baseILj5120ES2_S2_S2_S2_fjLj128EEEEELb0ELb0ELb0ELb1EEEvNS_9FwdParamsE)
        /*0014*/ 	.short	0x0160
        /*0016*/ 	.short	0x00e8


	//----- nvinfo : EIATTR_CBANK_PARAM_SIZE
	.align		4
.L_1308:
        /*0018*/ 	.byte	0x03, 0x19
        /*001a*/ 	.short	0x00e8


	//----- nvinfo : EIATTR_KPARAM_INFO
	.align		4
        /*001c*/ 	.byte	0x04, 0x17
        /*001e*/ 	.short	(.L_1310 - .L_1309)
.L_1309:
        /*0020*/ 	.word	0x00000000
        /*0024*/ 	.short	0x0000
        /*0026*/ 	.short	0x0000
        /*0028*/ 	.byte	0x00, 0xf0, 0xa1, 0x03


	//----- nvinfo : EIATTR_MAXREG_COUNT
	.align		4
.L_1310:
        /*002c*/ 	.byte	0x03, 0x1b
        /*002e*/ 	.short	0x00ff


	//----- nvinfo : EIATTR_NUM_BARRIERS
	.align		4
        /*0030*/ 	.byte	0x02, 0x4c
        /*0032*/ 	.byte	0x01
	.zero		1


	//----- nvinfo : EIATTR_MERCURY_ISA_VERSION
	.align		4
        /*0034*/ 	.byte	0x03, 0x5f
        /*0036*/ 	.short	0x0000


	//----- nvinfo : EIATTR_COOP_GROUP_MASK_REGIDS
	.align		4
        /*0038*/ 	.byte	0x04, 0x29
        /*003a*/ 	.short	(.L_1312 - .L_1311)


	//   ....[0]....
.L_1311:
        /*003c*/ 	.word	0xffffffff


	//   ....[1]....
        /*0040*/ 	.word	0xffffffff


	//   ....[2]....
        /*0044*/ 	.word	0xffffffff


	//   ....[3]....
        /*0048*/ 	.word	0xffffffff


	//   ....[4]....
        /*004c*/ 	.word	0xffffffff


	//   ....[5]....
        /*0050*/ 	.word	0xffffffff


	//   ....[6]....
        /*0054*/ 	.word	0xffffffff


	//   ....[7]....
        /*0058*/ 	.word	0xffffffff


	//   ....[8]....
        /*005c*/ 	.word	0xffffffff


	//   ....[9]....
        /*0060*/ 	.word	0xffffffff


	//   ....[10]....
        /*0064*/ 	.word	0xffffffff


	//   ....[11]....
        /*0068*/ 	.word	0xffffffff


	//   ....[12]....
        /*006c*/ 	.word	0xffffffff


	//   ....[13]....
        /*0070*/ 	.word	0xffffffff


	//   ....[14]....
        /*0074*/ 	.word	0xffffffff


	//   ....[15]....
        /*0078*/ 	.word	0xffffffff


	//   ....[16]....
        /*007c*/ 	.word	0xffffffff


	//   ....[17]....
        /*0080*/ 	.word	0xffffffff


	//   ....[18]....
        /*0084*/ 	.word	0xffffffff


	//   ....[19]....
        /*0088*/ 	.word	0xffffffff


	//   ....[20]....
        /*008c*/ 	.word	0xffffffff


	//   ....[21]....
        /*0090*/ 	.word	0xffffffff


	//   ....[22]....
        /*0094*/ 	.word	0xffffffff


	//   ....[23]....
        /*0098*/ 	.word	0xffffffff


	//   ....[24]....
        /*009c*/ 	.word	0xffffffff


	//   ....[25]....
        /*00a0*/ 	.word	0xffffffff


	//   ....[26]....
        /*00a4*/ 	.word	0xffffffff


	//   ....[27]....
        /*00a8*/ 	.word	0xffffffff


	//----- nvinfo : EIATTR_COOP_GROUP_INSTR_OFFSETS
	.align		4
.L_1312:
        /*00ac*/ 	.byte	0x04, 0x28
        /*00ae*/ 	.short	(.L_1314 - .L_1313)


	//   ....[0]....
.L_1313:
        /*00b0*/ 	.word	0x00002390


	//   ....[1]....
        /*00b4*/ 	.word	0x000023c0


	//   ....[2]....
        /*00b8*/ 	.word	0x000023e0


	//   ....[3]....
        /*00bc*/ 	.word	0x00002400


	//   ....[4]....
        /*00c0*/ 	.word	0x00002420


	//   ....[5]....
        /*00c4*/ 	.word	0x00002950


	//   ....[6]....
        /*00c8*/ 	.word	0x00002970


	//   ....[7]....
        /*00cc*/ 	.word	0x00002990


	//   ....[8]....
        /*00d0*/ 	.word	0x000029b0


	//   ....[9]....
        /*00d4*/ 	.word	0x000029d0


	//   ....[10]....
        /*00d8*/ 	.word	0x00002aa0


	//   ....[11]....
        /*00dc*/ 	.word	0x00002af0


	//   ....[12]....
        /*00e0*/ 	.word	0x00002b10


	//   ....[13]....
        /*00e4*/ 	.word	0x00002b30


	//   ....[14]....
        /*00e8*/ 	.word	0x00002be0


	//   ....[15]....
        /*00ec*/ 	.word	0x00002c30


	//   ....[16]....
        /*00f0*/ 	.word	0x00002ce0


	//   ....[17]....
        /*00f4*/ 	.word	0x00002d10


	//   ....[18]....
        /*00f8*/ 	.word	0x000039a0


	//   ....[19]....
        /*00fc*/ 	.word	0x00003a10


	//   ....[20]....
        /*0100*/ 	.word	0x00003a70


	//   ....[21]....
        /*0104*/ 	.word	0x00003ad0


	//   ....[22]....
        /*0108*/ 	.word	0x00003b30


	//   ....[23]....
        /*010c*/ 	.word	0x000040a0


	//   ....[24]....
        /*0110*/ 	.word	0x00004100


	//   ....[25]....
        /*0114*/ 	.word	0x00004160


	//   ....[26]....
        /*0118*/ 	.word	0x000041c0


	//   ....[27]....
        /*011c*/ 	.word	0x00004220


	//----- nvinfo : EIATTR_EXIT_INSTR_OFFSETS
	.align		4
.L_1314:
        /*0120*/ 	.byte	0x04, 0x1c
        /*0122*/ 	.short	(.L_1316 - .L_1315)


	//   ....[0]....
.L_1315:
        /*0124*/ 	.word	0x00000140


	//   ....[1]....
        /*0128*/ 	.word	0x00003950


	//----- nvinfo : EIATTR_MAX_THREADS
	.align		4
.L_1316:
        /*012c*/ 	.byte	0x04, 0x05
        /*012e*/ 	.short	(.L_1318 - .L_1317)
.L_1317:
        /*0130*/ 	.word	0x00000080
        /*0134*/ 	.word	0x00000001
        /*0138*/ 	.word	0x00000001


	//----- nvinfo : EIATTR_CRS_STACK_SIZE
	.align		4
.L_1318:
        /*013c*/ 	.byte	0x04, 0x1e
        /*013e*/ 	.short	(.L_1320 - .L_1319)
.L_1319:
        /*0140*/ 	.word	0x00000000
.L_1320:


//--------------------- .nv.info._ZN10layer_norm13ln_fwd_kernelINS_13Kernel_traitsI13__nv_bfloat16S2_S2_S2_fjLj5120ELj1ELj1ELj4ELj16ENS_18Kernel_traits_baseILj5120ES2_S2_S2_S2_fjLj128EEEEELb0ELb0ELb1ELb0EEEvNS_9FwdParamsE --------------------------
	.section	.nv.info._ZN10layer_norm13ln_fwd_kernelINS_13Kernel_traitsI13__nv_bfloat16S2_S2_S2_fjLj5120ELj1ELj1ELj4ELj16ENS_18Kernel_traits_baseILj5120ES2_S2_S2_S2_fjLj128EEEEELb0ELb0ELb1ELb0EEEvNS_9FwdParamsE,"",@"SHT_CUDA_INFO"
	.sectionflags	@""
	.align	4


	//----- nvinfo : EIATTR_CUDA_API_VERSION
	.align		4
        /*0000*/ 	.byte	0x04, 0x37
        /*0002*/ 	.short	(.L_1322 - .L_1321)
.L_1321:
        /*0004*/ 	.word	0x00000082


	//----- nvinfo : EIATTR_SW2861232_WAR
	.align		4
.L_1322:
        /*0008*/ 	.byte	0x01, 0x35
	.zero		2


	//----- nvinfo : EIATTR_PARAM_CBANK
	.align		4
        /*000c*/ 	.byte	0x04, 0x0a
        /*000e*/ 	.short	(.L_1324 - .L_1323)
	.align		4
.L_1323:
        /*0010*/ 	.word	index@(.nv.constant0._ZN10layer_norm13ln_fwd_kernelINS_13Kernel_traitsI13__nv_bfloat16S2_S2_S2_fjLj5120ELj1ELj1ELj4ELj16ENS_18Kernel_traits_baseILj5120ES2_S2_S2_S2_fjLj128EEEEELb0ELb0ELb1ELb0EEEvNS_9FwdParamsE)
        /*0014*/ 	.short	0x0160
        /*0016*/ 	.short	0x00e8


	//----- nvinfo : EIATTR_CBANK_PARAM_SIZE
	.align		4
.L_1324:
        /*0018*/ 	.byte	0x03, 0x19
        /*001a*/ 	.short	0x00e8


	//----- nvinfo : EIATTR_KPARAM_INFO
	.align		4
        /*001c*/ 	.byte	0x04, 0x17
        /*001e*/ 	.short	(.L_1326 - .L_1325)
.L_1325:
        /*0020*/ 	.word	0x00000000
        /*0024*/ 	.short	0x0000
        /*0026*/ 	.short	0x0000
        /*0028*/ 	.byte	0x00, 0xf0, 0xa1, 0x03


	//----- nvinfo : EIATTR_MAXREG_COUNT
	.align		4
.L_1326:
        /*002c*/ 	.byte	0x03, 0x1b
        /*002e*/ 	.short	0x00ff


	//----- nvinfo : EIATTR_NUM_BARRIERS
	.align		4
        /*0030*/ 	.byte	0x02, 0x4c
        /*0032*/ 	.byte	0x01
	.zero		1


	//----- nvinfo : EIATTR_MERCURY_ISA_VERSION
	.align		4
        /*0034*/ 	.byte	0x03, 0x5f
        /*0036*/ 	.short	0x0000


	//----- nvinfo : EIATTR_COOP_GROUP_MASK_REGIDS
	.align		4
        /*0038*/ 	.byte	0x04, 0x29
        /*003a*/ 	.short	(.L_1328 - .L_1327)


	//   ....[0]....
.L_1327:
        /*003c*/ 	.word	0xffffffff


	//   ....[1]....
        /*0040*/ 	.word	0xffffffff


	//   ....[2]....
        /*0044*/ 	.word	0xffffffff


	//   ....[3]....
        /*0048*/ 	.word	0xffffffff


	//   ....[4]....
        /*004c*/ 	.word	0xffffffff


	//   ....[5]....
        /*0050*/ 	.word	0xffffffff


	//   ....[6]....
        /*0054*/ 	.word	0xffffffff


	//   ....[7]....
        /*0058*/ 	.word	0xffffffff


	//   ....[8]....
        /*005c*/ 	.word	0xffffffff


	//   ....[9]....
        /*0060*/ 	.word	0xffffffff


	//   ....[10]....
        /*0064*/ 	.word	0xffffffff


	//   ....[11]....
        /*0068*/ 	.word	0xffffffff


	//   ....[12]....
        /*006c*/ 	.word	0xffffffff


	//   ....[13]....
        /*0070*/ 	.word	0xffffffff


	//   ....[14]....
        /*0074*/ 	.word	0xffffffff


	//   ....[15]....
        /*0078*/ 	.word	0xffffffff


	//   ....[16]....
        /*007c*/ 	.word	0xffffffff


	//   ....[17]....
        /*0080*/ 	.word	0xffffffff


	//   ....[18]....
        /*0084*/ 	.word	0xffffffff


	//   ....[19]....
        /*0088*/ 	.word	0xffffffff


	//   ....[20]....
        /*008c*/ 	.word	0xffffffff


	//   ....[21]....
        /*0090*/ 	.word	0xffffffff


	//   ....[22]....
        /*0094*/ 	.word	0xffffffff


	//   ....[23]....
        /*0098*/ 	.word	0xffffffff


	//   ....[24]....
        /*009c*/ 	.word	0xffffffff


	//   ....[25]....
        /*00a0*/ 	.word	0xffffffff


	//   ....[26]....
        /*00a4*/ 	.word	0xffffffff


	//   ....[27]....
        /*00a8*/ 	.word	0xffffffff


	//----- nvinfo : EIATTR_COOP_GROUP_INSTR_OFFSETS
	.align		4
.L_1328:
        /*00ac*/ 	.byte	0x04, 0x28
        /*00ae*/ 	.short	(.L_1330 - .L_1329)


	//   ....[0]....
.L_1329:
        /*00b0*/ 	.word	0x00003230


	//   ....[1]....
        /*00b4*/ 	.word	0x00003260


	//   ....[2]....
        /*00b8*/ 	.word	0x00003280


	//   ....[3]....
        /*00bc*/ 	.word	0x000032a0


	//   ....[4]....
        /*00c0*/ 	.word	0x000032c0


	//   ....[5]....
        /*00c4*/ 	.word	0x00003800


	//   ....[6]....
        /*00c8*/ 	.word	0x00003820


	//   ....[7]....
        /*00cc*/ 	.word	0x00003840


	//   ....[8]....
        /*00d0*/ 	.word	0x00003860


	//   ....[9]....
        /*00d4*/ 	.word	0x00003880


	//   ....[10]....
        /*00d8*/ 	.word	0x000039a0


	//   ....[11]....
        /*00dc*/ 	.word	0x000039f0


	//   ....[12]....
        /*00e0*/ 	.word	0x00003a20


	//   ....[13]....
        /*00e4*/ 	.word	0x00003a30


	//   ....[14]....
        /*00e8*/ 	.word	0x00003ad0


	//   ....[15]....
        /*00ec*/ 	.word	0x00003b10


	//   ....[16]....
        /*00f0*/ 	.word	0x00003bd0


	//   ....[17]....
        /*00f4*/ 	.word	0x00003c10


	//   ....[18]....
        /*00f8*/ 	.word	0x000048d0


	//   ....[19]....
        /*00fc*/ 	.word	0x00004940


	//   ....[20]....
        /*0100*/ 	.word	0x000049a0


	//   ....[21]....
        /*0104*/ 	.word	0x00004a00


	//   ....[22]....
        /*0108*/ 	.word	0x00004a60


	//   ....[23]....
        /*010c*/ 	.word	0x00004fe0


	//   ....[24]....
        /*0110*/ 	.word	0x00005040


	//   ....[25]....
        /*0114*/ 	.word	0x000050a0


	//   ....[26]....
        /*0118*/ 	.word	0x00005100


	//   ....[27]....
        /*011c*/ 	.word	0x00005170


	//----- nvinfo : EIATTR_EXIT_INSTR_OFFSETS
	.align		4
.L_1330:
        /*0120*/ 	.byte	0x04, 0x1c
        /*0122*/ 	.short	(.L_1332 - .L_1331)


	//   ....[0]....
.L_1331:
        /*0124*/ 	.word	0x00000580


	//   ....[1]....
        /*0128*/ 	.word	0x00004880


	//----- nvinfo : EIATTR_MAX_THREADS
	.align		4
.L_1332:
        /*012c*/ 	.byte	0x04, 0x05
        /*012e*/ 	.short	(.L_1334 - .L_1333)
.L_1333:
        /*0130*/ 	.word	0x00000080
        /*0134*/ 	.word	0x00000001
        /*0138*/ 	.word	0x00000001


	//----- nvinfo : EIATTR_CRS_STACK_SIZE
	.align		4
.L_1334:
        /*013c*/ 	.byte	0x04, 0x1e
        /*013e*/ 	.short	(.L_1336 - .L_1335)
.L_1335:
        /*0140*/ 	.word	0x00000000
.L_1336:


//--------------------- .nv.info._ZN10layer_norm13ln_fwd_kernelINS_13Kernel_traitsI13__nv_bfloat16S2_S2_S2_fjLj5120ELj1ELj1ELj4ELj16ENS_18Kernel_traits_baseILj5120ES2_S2_S2_S2_fjLj128EEEEELb0ELb0ELb1ELb1EEEvNS_9FwdParamsE --------------------------
	.section	.nv.info._ZN10layer_norm13ln_fwd_kernelINS_13Kernel_traitsI13__nv_bfloat16S2_S2_S2_fjLj5120ELj1ELj1ELj4ELj16ENS_18Kernel_traits_baseILj5120ES2_S2_S2_S2_fjLj128EEEEELb0ELb0ELb1ELb1EEEvNS_9FwdParamsE,"",@"SHT_CUDA_INFO"
	.sectionflags	@""
	.align	4


	//----- nvinfo : EIATTR_CUDA_API_VERSION
	.align		4
        /*0000*/ 	.byte	0x04, 0x37
        /*0002*/ 	.short	(.L_1338 - .L_1337)
.L_1337:
        /*0004*/ 	.word	0x00000082


	//----- nvinfo : EIATTR_SW2861232_WAR
	.align		4
.L_1338:
        /*0008*/ 	.byte	0x01, 0x35
	.zero		2


	//----- nvinfo : EIATTR_PARAM_CBANK
	.align		4
        /*000c*/ 	.byte	0x04, 0x0a
        /*000e*/ 	.short	(.L_1340 - .L_1339)
	.align		4
.L_1339:
        /*0010*/ 	.word	index@(.nv.constant0._ZN10layer_norm13ln_fwd_kernelINS_13Kernel_traitsI13__nv_bfloat16S2_S2_S2_fjLj5120ELj1ELj1ELj4ELj16ENS_18Kernel_traits_baseILj5120ES2_S2_S2_S2_fjLj128EEEEELb0ELb0ELb1ELb1EEEvNS_9FwdParamsE)
        /*0014*/ 	.short	0x0160
        /*0016*/ 	.short	0x00e8


	//----- nvinfo : EIATTR_CBANK_PARAM_SIZE
	.align		4
.L_1340:
        /*0018*/ 	.byte	0x03, 0x19
        /*001a*/ 	.short	0x00e8


	//----- nvinfo : EIATTR_KPARAM_INFO
	.align		4
        /*001c*/ 	.byte	0x04, 0x17
        /*001e*/ 	.short	(.L_1342 - .L_1341)
.L_1341:
        /*0020*/ 	.word	0x00000000
        /*0024*/ 	.short	0x0000
        /*0026*/ 	.short	0x0000
        /*0028*/ 	.byte	0x00, 0xf0, 0xa1, 0x03


	//----- nvinfo : EIATTR_MAXREG_COUNT
	.align		4
.L_1342:
        /*002c*/ 	.byte	0x03, 0x1b
        /*002e*/ 	.short	0x00ff


	//----- nvinfo : EIATTR_NUM_BARRIERS
	.align		4
        /*0030*/ 	.byte	0x02, 0x4c
        /*0032*/ 	.byte	0x01
	.zero		1


	//----- nvinfo : EIATTR_MERCURY_ISA_VERSION
	.align		4
        /*0034*/ 	.byte	0x03, 0x5f
        /*0036*/ 	.short	0x0000


	//----- nvinfo : EIATTR_COOP_GROUP_MASK_REGIDS
	.align		4
        /*0038*/ 	.byte	0x04, 0x29
        /*003a*/ 	.short	(.L_1344 - .L_1343)


	//   ....[0]....
.L_1343:
        /*003c*/ 	.word	0xffffffff


	//   ....[1]....
        /*0040*/ 	.word	0xffffffff


	//   ....[2]....
        /*0044*/ 	.word	0xffffffff


	//   ....[3]....
        /*0048*/ 	.word	0xffffffff


	//   ....[4]....
        /*004c*/ 	.word	0xffffffff


	//   ....[5]....
        /*0050*/ 	.word	0xffffffff


	//   ....[6]....
        /*0054*/ 	.word	0xffffffff


	//   ....[7]....
        /*0058*/ 	.word	0xffffffff


	//   ....[8]....
        /*005c*/ 	.word	0xffffffff


	//   ....[9]....
        /*0060*/ 	.word	0xffffffff


	//   ....[10]....
        /*0064*/ 	.word	0xffffffff


	//   ....[11]....
        /*0068*/ 	.word	0xffffffff


	//   ....[12]....
        /*006c*/ 	.word	0xffffffff


	//   ....[13]....
        /*0070*/ 	.word	0xffffffff


	//   ....[14]....
        /*0074*/ 	.word	0xffffffff


	//   ....[15]....
        /*0078*/ 	.word	0xffffffff


	//   ....[16]....
        /*007c*/ 	.word	0xffffffff


	//   ....[17]....
        /*0080*/ 	.word	0xffffffff


	//   ....[18]....
        /*0084*/ 	.word	0xffffffff


	//   ....[19]....
        /*0088*/ 	.word	0xffffffff


	//   ....[20]....
        /*008c*/ 	.word	0xffffffff


	//   ....[21]....
        /*0090*/ 	.word	0xffffffff


	//   ....[22]....
        /*0094*/ 	.word	0xffffffff


	//   ....[23]....
        /*0098*/ 	.word	0xffffffff


	//   ....[24]....
        /*009c*/ 	.word	0xffffffff


	//   ....[25]....
        /*00a0*/ 	.word	0xffffffff


	//   ....[26]....
        /*00a4*/ 	.word	0xffffffff


	//   ....[27]....
        /*00a8*/ 	.word	0xffffffff


	//----- nvinfo : EIATTR_COOP_GROUP_INSTR_OFFSETS
	.align		4
.L_1344:
        /*00ac*/ 	.byte	0x04, 0x28
        /*00ae*/ 	.short	(.L_1346 - .L_1345)


	//   ....[0]....
.L_1345:
        /*00b0*/ 	.word	0x00002b00


	//   ....[1]....
        /*00b4*/ 	.word	0x00002b30


	//   ....[2]....
        /*00b8*/ 	.word	0x00002b50


	//   ....[3]....
        /*00bc*/ 	.word	0x00002b70


	//   ....[4]....
        /*00c0*/ 	.word	0x00002b90


	//   ....[5]....
        /*00c4*/ 	.word	0x000030c0


	//   ....[6]....
        /*00c8*/ 	.word	0x000030e0


	//   ....[7]....
        /*00cc*/ 	.word	0x00003100


	//   ....[8]....
        /*00d0*/ 	.word	0x00003120


	//   ....[9]....
        /*00d4*/ 	.word	0x00003140


	//   ....[10]....
        /*00d8*/ 	.word	0x00003230


	//   ....[11]....
        /*00dc*/ 	.word	0x00003280


	//   ....[12]....
        /*00e0*/ 	.word	0x000032a0


	//   ....[13]....
        /*00e4*/ 	.word	0x000032c0


	//   ....[14]....
        /*00e8*/ 	.word	0x00003350


	//   ....[15]....
        /*00ec*/ 	.word	0x000033a0


	//   ....[16]....
        /*00f0*/ 	.word	0x00003460


	//   ....[17]....
        /*00f4*/ 	.word	0x00003470


	//   ....[18]....
        /*00f8*/ 	.word	0x00004020


	//   ....[19]....
        /*00fc*/ 	.word	0x00004090


	//   ....[20]....
        /*0100*/ 	.word	0x000040f0


	//   ....[21]....
        /*0104*/ 	.word	0x00004150


	//   ....[22]....
        /*0108*/ 	.word	0x000041b0


	//   ....[23]....
        /*010c*/ 	.word	0x00004720


	//   ....[24]....
        /*0110*/ 	.word	0x00004780


	//   ....[25]....
        /*0114*/ 	.word	0x000047e0


	//   ....[26]....
        /*0118*/ 	.word	0x00004840


	//   ....[27]....
        /*011c*/ 	.word	0x000048a0


	//----- nvinfo : EIATTR_EXIT_INSTR_OFFSETS
	.align		4
.L_1346:
        /*0120*/ 	.byte	0x04, 0x1c
        /*0122*/ 	.short	(.L_1348 - .L_1347)


	//   ....[0]....
.L_1347:
        /*0124*/ 	.word	0x00000140


	//   ....[1]....
        /*0128*/ 	.word	0x00003fd0


	//----- nvinfo : EIATTR_MAX_THREADS
	.align		4
.L_1348:
        /*012c*/ 	.byte	0x04, 0x05
        /*012e*/ 	.short	(.L_1350 - .L_1349)
.L_1349:
        /*0130*/ 	.word	0x00000080
        /*0134*/ 	.word	0x00000001
        /*0138*/ 	.word	0x00000001


	//----- nvinfo : EIATTR_CRS_STACK_SIZE
	.align		4
.L_1350:
        /*013c*/ 	.byte	0x04, 0x1e
        /*013e*/ 	.short	(.L_1352 - .L_1351)
.L_1351:
        /*0140*/ 	.word	0x00000000
.L_1352:


//--------------------- .nv.info._ZN10layer_norm13ln_fwd_kernelINS_13Kernel_traitsI13__nv_bfloat16S2_S2_S2_fjLj5120ELj1ELj1ELj4ELj16ENS_18Kernel_traits_baseILj5120ES2_S2_S2_S2_fjLj128EEEEELb0ELb1ELb0ELb0EEEvNS_9FwdParamsE --------------------------
	.section	.nv.info._ZN10layer_norm13ln_fwd_kernelINS_13Kernel_traitsI13__nv_bfloat16S2_S2_S2_fjLj5120ELj1ELj1ELj4ELj16ENS_18Kernel_traits_baseILj5120ES2_S2_S2_S2_fjLj128EEEEELb0ELb1ELb0ELb0EEEvNS_9FwdParamsE,"",@"SHT_CUDA_INFO"
	.sectionflags	@""
	.align	4


	//----- nvinfo : EIATTR_CUDA_API_VERSION
	.align		4
        /*0000*/ 	.byte	0x04, 0x37
        /*0002*/ 	.short	(.L_1354 - .L_1353)
.L_1353:
        /*0004*/ 	.word	0x00000082


	//----- nvinfo : EIATTR_SW2861232_WAR
	.align		4
.L_1354:
        /*0008*/ 	.byte	0x01, 0x35
	.zero		2


	//----- nvinfo : EIATTR_PARAM_CBANK
	.align		4
        /*000c*/ 	.byte	0x04, 0x0a
        /*000e*/ 	.short	(.L_1356 - .L_1355)
	.align		4
.L_1355:
        /*0010*/ 	.word	index@(.nv.constant0._ZN10layer_norm13ln_fwd_kernelINS_13Kernel_traitsI13__nv_bfloat16S2_S2_S2_fjLj5120ELj1ELj1ELj4ELj16ENS_18Kernel_traits_baseILj5120ES2_S2_S2_S2_fjLj128EEEEELb0ELb1ELb0ELb0EEEvNS_9FwdParamsE)
        /*0014*/ 	.short	0x0160
        /*0016*/ 	.short	0x00e8


	//----- nvinfo : EIATTR_CBANK_PARAM_SIZE
	.align		4
.L_1356:
        /*0018*/ 	.byte	0x03, 0x19
        /*001a*/ 	.short	0x00e8


	//----- nvinfo : EIATTR_KPARAM_INFO
	.align		4
        /*001c*/ 	.byte	0x04, 0x17
        /*001e*/ 	.short	(.L_1358 - .L_1357)
.L_1357:
        /*0020*/ 	.word	0x00000000
        /*0024*/ 	.short	0x0000
        /*0026*/ 	.short	0x0000
        /*0028*/ 	.byte	0x00, 0xf0, 0xa1, 0x03


	//----- nvinfo : EIATTR_MAXREG_COUNT
	.align		4
.L_1358:
        /*002c*/ 	.byte	0x03, 0x1b
        /*002e*/ 	.short	0x00ff


	//----- nvinfo : EIATTR_NUM_BARRIERS
	.align		4
        /*0030*/ 	.byte	0x02, 0x4c
        /*0032*/ 	.byte	0x01
	.zero		1


	//----- nvinfo : EIATTR_MERCURY_ISA_VERSION
	.align		4
        /*0034*/ 	.byte	0x03, 0x5f
        /*0036*/ 	.short	0x0000


	//----- nvinfo : EIATTR_COOP_GROUP_MASK_REGIDS
	.align		4
        /*0038*/ 	.byte	0x04, 0x29
        /*003a*/ 	.short	(.L_1360 - .L_1359)


	//   ....[0]....
.L_1359:
        /*003c*/ 	.word	0xffffffff


	//   ....[1]....
        /*0040*/ 	.word	0xffffffff


	//   ....[2]....
        /*0044*/ 	.word	0xffffffff


	//   ....[3]....
        /*0048*/ 	.word	0xffffffff


	//   ....[4]....
        /*004c*/ 	.word	0xffffffff


	//   ....[5]....
        /*0050*/ 	.word	0xffffffff


	//   ....[6]....
        /*0054*/ 	.word	0xffffffff


	//   ....[7]....
        /*0058*/ 	.word	0xffffffff


	//   ....[8]....
        /*005c*/ 	.word	0xffffffff


	//   ....[9]....
        /*0060*/ 	.word	0xffffffff


	//   ....[10]....
        /*0064*/ 	.word	0xffffffff


	//   ....[11]....
        /*0068*/ 	.word	0xffffffff


	//   ....[12]....
        /*006c*/ 	.word	0xffffffff


	//   ....[13]....
        /*0070*/ 	.word	0xffffffff


	//   ....[14]....
        /*0074*/ 	.word	0xffffffff


	//   ....[15]....
        /*0078*/ 	.word	0xffffffff


	//   ....[16]....
        /*007c*/ 	.word	0xffffffff


	//   ....[17]....
        /*0080*/ 	.word	0xffffffff


	//   ....[18]....
        /*0084*/ 	.word	0xffffffff


	//   ....[19]....
        /*0088*/ 	.word	0xffffffff


	//   ....[20]....
        /*008c*/ 	.word	0xffffffff


	//   ....[21]....
        /*0090*/ 	.word	0xffffffff


	//   ....[22]....
        /*0094*/ 	.word	0xffffffff


	//   ....[23]....
        /*0098*/ 	.word	0xffffffff


	//   ....[24]....
        /*009c*/ 	.word	0xffffffff


	//   ....[25]....
        /*00a0*/ 	.word	0xffffffff


	//   ....[26]....
        /*00a4*/ 	.word	0xffffffff


	//   ....[27]....
        /*00a8*/ 	.word	0xffffffff


	//----- nvinfo : EIATTR_COOP_GROUP_INSTR_OFFSETS
	.align		4
.L_1360:
        /*00ac*/ 	.byte	0x04, 0x28
        /*00ae*/ 	.short	(.L_1362 - .L_1361)


	//   ....[0]....
.L_1361:
        /*00b0*/ 	.word	0x000025c0


	//   ....[1]....
        /*00b4*/ 	.word	0x000025f0


	//   ....[2]....
        /*00b8*/ 	.word	0x00002610


	//   ....[3]....
        /*00bc*/ 	.word	0x00002630


	//   ....[4]....
        /*00c0*/ 	.word	0x00002650


	//   ....[5]....
        /*00c4*/ 	.word	0x00002b90


	//   ....[6]....
        /*00c8*/ 	.word	0x00002bb0


	//   ....[7]....
        /*00cc*/ 	.word	0x00002bd0


	//   ....[8]....
        /*00d0*/ 	.word	0x00002bf0


	//   ....[9]....
        /*00d4*/ 	.word	0x00002c10


	//   ....[10]....
        /*00d8*/ 	.word	0x00002d30


	//   ....[11]....
        /*00dc*/ 	.word	0x00002d80


	//   ....[12]....
        /*00e0*/ 	.word	0x00002da0


	//   ....[13]....
        /*00e4*/ 	.word	0x00002dc0


	//   ....[14]....
        /*00e8*/ 	.word	0x00002e50


	//   ....[15]....
        /*00ec*/ 	.word	0x00002ea0


	//   ....[16]....
        /*00f0*/ 	.word	0x00002f60


	//   ....[17]....
        /*00f4*/ 	.word	0x00002f70


	//   ....[18]....
        /*00f8*/ 	.word	0x00003bf0


	//   ....[19]....
        /*00fc*/ 	.word	0x00003c50


	//   ....[20]....
        /*0100*/ 	.word	0x00003cb0


	//   ....[21]....
        /*0104*/ 	.word	0x00003d10


	//   ....[22]....
        /*0108*/ 	.word	0x00003d70


	//   ....[23]....
        /*010c*/ 	.word	0x000042f0


	//   ....[24]....
        /*0110*/ 	.word	0x00004350


	//   ....[25]....
        /*0114*/ 	.word	0x000043b0


	//   ....[26]....
        /*0118*/ 	.word	0x00004410


	//   ....[27]....
        /*011c*/ 	.word	0x00004480


	//----- nvinfo : EIATTR_EXIT_INSTR_OFFSETS
	.align		4
.L_1362:
        /*0120*/ 	.byte	0x04, 0x1c
        /*0122*/ 	.short	(.L_1364 - .L_1363)


	//   ....[0]....
.L_1363:
        /*0124*/ 	.word	0x00000670


	//   ....[1]....
        /*0128*/ 	.word	0x00003b90


	//----- nvinfo : EIATTR_MAX_THREADS
	.align		4
.L_1364:
        /*012c*/ 	.byte	0x04, 0x05
        /*012e*/ 	.short	(.L_1366 - .L_1365)
.L_1365:
        /*0130*/ 	.word	0x00000080
        /*0134*/ 	.word	0x00000001
        /*0138*/ 	.word	0x00000001


	//----- nvinfo : EIATTR_CRS_STACK_SIZE
	.align		4
.L_1366:
        /*013c*/ 	.byte	0x04, 0x1e
        /*013e*/ 	.short	(.L_1368 - .L_1367)
.L_1367:
        /*0140*/ 	.word	0x00000000
.L_1368:


//--------------------- .nv.info._ZN10layer_norm13ln_fwd_kernelINS_13Kernel_traitsI13__nv_bfloat16S2_S2_S2_fjLj5120ELj1ELj1ELj4ELj16ENS_18Kernel_traits_baseILj5120ES2_S2_S2_S2_fjLj128EEEEELb0ELb1ELb0ELb1EEEvNS_9FwdParamsE --------------------------
	.section	.nv.info._ZN10layer_norm13ln_fwd_kernelINS_13Kernel_traitsI13__nv_bfloat16S2_S2_S2_fjLj5120ELj1ELj1ELj4ELj16ENS_18Kernel_traits_baseILj5120ES2_S2_S2_S2_fjLj128EEEEELb0ELb1ELb0ELb1EEEvNS_9FwdParamsE,"",@"SHT_CUDA_INFO"
	.sectionflags	@""
	.align	4


	//----- nvinfo : EIATTR_CUDA_API_VERSION
	.align		4
        /*0000*/ 	.byte	0x04, 0x37
        /*0002*/ 	.short	(.L_1370 - .L_1369)
.L_1369:
        /*0004*/ 	.word	0x00000082


	//----- nvinfo : EIATTR_SW2861232_WAR
	.align		4
.L_1370:
        /*0008*/ 	.byte	0x01, 0x35
	.zero		2


	//----- nvinfo : EIATTR_PARAM_CBANK
	.align		4
        /*000c*/ 	.byte	0x04, 0x0a
        /*000e*/ 	.short	(.L_1372 - .L_1371)
	.align		4
.L_1371:
        /*0010*/ 	.word	index@(.nv.constant0._ZN10layer_norm13ln_fwd_kernelINS_13Kernel_traitsI13__nv_bfloat16S2_S2_S2_fjLj5120ELj1ELj1ELj4ELj16ENS_18Kernel_traits_baseILj5120ES2_S2_S2_S2_fjLj128EEEEELb0ELb1ELb0ELb1EEEvNS_9FwdParamsE)
        /*0014*/ 	.short	0x0160
        /*0016*/ 	.short	0x00e8


	//----- nvinfo : EIATTR_CBANK_PARAM_SIZE
	.align		4
.L_1372:
        /*0018*/ 	.byte	0x03, 0x19
        /*001a*/ 	.short	0x00e8


	//----- nvinfo : EIATTR_KPARAM_INFO
	.align		4
        /*001c*/ 	.byte	0x04, 0x17
        /*001e*/ 	.short	(.L_1374 - .L_1373)
.L_1373:
        /*0020*/ 	.word	0x00000000
        /*0024*/ 	.short	0x0000
        /*0026*/ 	.short	0x0000
        /*0028*/ 	.byte	0x00, 0xf0, 0xa1, 0x03


	//----- nvinfo : EIATTR_MAXREG_COUNT
	.align		4
.L_1374:
        /*002c*/ 	.byte	0x03, 0x1b
        /*002e*/ 	.short	0x00ff


	//----- nvinfo : EIATTR_NUM_BARRIERS
	.align		4
        /*0030*/ 	.byte	0x02, 0x4c
        /*0032*/ 	.byte	0x01
	.zero		1


	//----- nvinfo : EIATTR_MERCURY_ISA_VERSION
	.align		4
        /*0034*/ 	.byte	0x03, 0x5f
        /*0036*/ 	.short	0x0000


	//----- nvinfo : EIATTR_COOP_GROUP_MASK_REGIDS
	.align		4
        /*0038*/ 	.byte	0x04, 0x29
        /*003a*/ 	.short	(.L_1376 - .L_1375)


	//   ....[0]....
.L_1375:
        /*003c*/ 	.word	0xffffffff


	//   ....[1]....
        /*0040*/ 	.word	0xffffffff


	//   ....[2]....
        /*0044*/ 	.word	0xffffffff


	//   ....[3]....
        /*0048*/ 	.word	0xffffffff


	//   ....[4]....
        /*004c*/ 	.word	0xffffffff


	//   ....[5]....
        /*0050*/ 	.word	0xffffffff


	//   ....[6]....
        /*0054*/ 	.word	0xffffffff


	//   ....[7]....
        /*0058*/ 	.word	0xffffffff


	//   ....[8]....
        /*005c*/ 	.word	0xffffffff


	//   ....[9]....
        /*0060*/ 	.word	0xffffffff


	//   ....[10]....
        /*0064*/ 	.word	0xffffffff


	//   ....[11]....
        /*0068*/ 	.word	0xffffffff


	//   ....[12]....
        /*006c*/ 	.word	0xffffffff


	//   ....[13]....
        /*0070*/ 	.word	0xffffffff


	//   ....[14]....
        /*0074*/ 	.word	0xffffffff


	//   ....[15]....
        /*0078*/ 	.word	0xffffffff


	//   ....[16]....
        /*007c*/ 	.word	0xffffffff


	//   ....[17]....
        /*0080*/ 	.word	0xffffffff


	//   ....[18]....
        /*0084*/ 	.word	0xffffffff


	//   ....[19]....
        /*0088*/ 	.word	0xffffffff


	//   ....[20]....
        /*008c*/ 	.word	0xffffffff


	//   ....[21]....
        /*0090*/ 	.word	0xffffffff


	//   ....[22]....
        /*0094*/ 	.word	0xffffffff


	//   ....[23]....
        /*0098*/ 	.word	0xffffffff


	//   ....[24]....
        /*009c*/ 	.word	0xffffffff


	//   ....[25]....
        /*00a0*/ 	.word	0xffffffff


	//   ....[26]....
        /*00a4*/ 	.word	0xffffffff


	//   ....[27]....
        /*00a8*/ 	.word	0xffffffff


	//----- nvinfo : EIATTR_COOP_GROUP_INSTR_OFFSETS
	.align		4
.L_1376:
        /*00ac*/ 	.byte	0x04, 0x28
        /*00ae*/ 	.short	(.L_1378 - .L_1377)


	//   ....[0]....
.L_1377:
        /*00b0*/ 	.word	0x00001ee0


	//   ....[1]....
        /*00b4*/ 	.word	0x00001f10


	//   ....[2]....
        /*00b8*/ 	.word	0x00001f30


	//   ....[3]....
        /*00bc*/ 	.word	0x00001f50


	//   ....[4]....
        /*00c0*/ 	.word	0x00001f70


	//   ....[5]....
        /*00c4*/ 	.word	0x000024a0


	//   ....[6]....
        /*00c8*/ 	.word	0x000024c0


	//   ....[7]....
        /*00cc*/ 	.word	0x000024e0


	//   ....[8]....
        /*00d0*/ 	.word	0x00002500


	//   ....[9]....
        /*00d4*/ 	.word	0x00002520


	//   ....[10]....
        /*00d8*/ 	.word	0x000025f0


	//   ....[11]....
        /*00dc*/ 	.word	0x00002660


	//   ....[12]....
        /*00e0*/ 	.word	0x00002690


	//   ....[13]....
        /*00e4*/ 	.word	0x000026a0


	//   ....[14]....
        /*00e8*/ 	.word	0x00002740


	//   ....[15]....
        /*00ec*/ 	.word	0x00002780


	//   ....[16]....
        /*00f0*/ 	.word	0x00002840


	//   ....[17]....
        /*00f4*/ 	.word	0x00002870


	//   ....[18]....
        /*00f8*/ 	.word	0x00003420


	//   ....[19]....
        /*00fc*/ 	.word	0x00003490


	//   ....[20]....
        /*0100*/ 	.word	0x000034f0


	//   ....[21]....
        /*0104*/ 	.word	0x00003550


	//   ....[22]....
        /*0108*/ 	.word	0x000035b0


	//   ....[23]....
        /*010c*/ 	.word	0x00003b20


	//   ....[24]....
        /*0110*/ 	.word	0x00003b80


	//   ....[25]....
        /*0114*/ 	.word	0x00003be0


	//   ....[26]....
        /*0118*/ 	.word	0x00003c40


	//   ....[27]....
        /*011c*/ 	.word	0x00003ca0


	//----- nvinfo : EIATTR_EXIT_INSTR_OFFSETS
	.align		4
.L_1378:
        /*0120*/ 	.byte	0x04, 0x1c
        /*0122*/ 	.short	(.L_1380 - .L_1379)


	//   ....[0]....
.L_1379:
        /*0124*/ 	.word	0x00000150


	//   ....[1]....
        /*0128*/ 	.word	0x000033c0


	//----- nvinfo : EIATTR_MAX_THREADS
	.align		4
.L_1380:
        /*012c*/ 	.byte	0x04, 0x05
        /*012e*/ 	.short	(.L_1382 - .L_1381)
.L_1381:
        /*0130*/ 	.word	0x00000080
        /*0134*/ 	.word	0x00000001
        /*0138*/ 	.word	0x00000001


	//----- nvinfo : EIATTR_CRS_STACK_SIZE
	.align		4
.L_1382:
        /*013c*/ 	.byte	0x04, 0x1e
        /*013e*/ 	.short	(.L_1384 - .L_1383)
.L_1383:
        /*0140*/ 	.word	0x00000000
.L_1384:


//--------------------- .nv.info._ZN10layer_norm13ln_fwd_kernelINS_13Kernel_traitsI13__nv_bfloat16S2_S2_S2_fjLj5120ELj1ELj1ELj4ELj16ENS_18Kernel_traits_baseILj5120ES2_S2_S2_S2_fjLj128EEEEELb0ELb1ELb1ELb0EEEvNS_9FwdParamsE --------------------------
	.section	.nv.info._ZN10layer_norm13ln_fwd_kernelINS_13Kernel_traitsI13__nv_bfloat16S2_S2_S2_fjLj5120ELj1ELj1ELj4ELj16ENS_18Kernel_traits_baseILj5120ES2_S2_S2_S2_fjLj128EEEEELb0ELb1ELb1ELb0EEEvNS_9FwdParamsE,"",@"SHT_CUDA_INFO"
	.sectionflags	@""
	.align	4


	//----- nvinfo : EIATTR_CUDA_API_VERSION
	.align		4
        /*0000*/ 	.byte	0x04, 0x37
        /*0002*/ 	.short	(.L_1386 - .L_1385)
.L_1385:
        /*0004*/ 	.word	0x00000082


	//----- nvinfo : EIATTR_SW2861232_WAR
	.align		4
.L_1386:
        /*0008*/ 	.byte	0x01, 0x35
	.zero		2


	//----- nvinfo : EIATTR_PARAM_CBANK
	.align		4
        /*000c*/ 	.byte	0x04, 0x0a
        /*000e*/ 	.short	(.L_1388 - .L_1387)
	.align		4
.L_1387:
        /*0010*/ 	.word	index@(.nv.constant0._ZN10layer_norm13ln_fwd_kernelINS_13Kernel_traitsI13__nv_bfloat16S2_S2_S2_fjLj5120ELj1ELj1ELj4ELj16ENS_18Kernel_traits_baseILj5120ES2_S2_S2_S2_fjLj128EEEEELb0ELb1ELb1ELb0EEEvNS_9FwdParamsE)
        /*0014*/ 	.short	0x0160
        /*0016*/ 	.short	0x00e8


	//----- nvinfo : EIATTR_CBANK_PARAM_SIZE
	.align		4
.L_1388:
        /*0018*/ 	.byte	0x03, 0x19
        /*001a*/ 	.short	0x00e8


	//----- nvinfo : EIATTR_KPARAM_INFO
	.align		4
        /*001c*/ 	.byte	0x04, 0x17
        /*001e*/ 	.short	(.L_1390 - .L_1389)
.L_1389:
        /*0020*/ 	.word	0x00000000
        /*0024*/ 	.short	0x0000
        /*0026*/ 	.short	0x0000
        /*0028*/ 	.byte	0x00, 0xf0, 0xa1, 0x03


	//----- nvinfo : EIATTR_MAXREG_COUNT
	.align		4
.L_1390:
        /*002c*/ 	.byte	0x03, 0x1b
        /*002e*/ 	.short	0x00ff


	//----- nvinfo : EIATTR_NUM_BARRIERS
	.align		4
        /*0030*/ 	.byte	0x02, 0x4c
        /*0032*/ 	.byte	0x01
	.zero		1


	//----- nvinfo : EIATTR_MERCURY_ISA_VERSION
	.align		4
        /*0034*/ 	.byte	0x03, 0x5f
        /*0036*/ 	.short	0x0000


	//----- nvinfo : EIATTR_COOP_GROUP_MASK_REGIDS
	.align		4
        /*0038*/ 	.byte	0x04, 0x29
        /*003a*/ 	.short	(.L_1392 - .L_1391)


	//   ....[0]....
.L_1391:
        /*003c*/ 	.word	0xffffffff


	//   ....[1]....
        /*0040*/ 	.word	0xffffffff


	//   ....[2]....
        /*0044*/ 	.word	0xffffffff


	//   ....[3]....
        /*0048*/ 	.word	0xffffffff


	//   ....[4]....
        /*004c*/ 	.word	0xffffffff


	//   ....[5]....
        /*0050*/ 	.word	0xffffffff


	//   ....[6]....
        /*0054*/ 	.word	0xffffffff


	//   ....[7]....
        /*0058*/ 	.word	0xffffffff


	//   ....[8]....
        /*005c*/ 	.word	0xffffffff


	//   ....[9]....
        /*0060*/ 	.word	0xffffffff


	//   ....[10]....
        /*0064*/ 	.word	0xffffffff


	//   ....[11]....
        /*0068*/ 	.word	0xffffffff


	//   ....[12]....
        /*006c*/ 	.word	0xffffffff


	//   ....[13]....
        /*0070*/ 	.word	0xffffffff


	//   ....[14]....
        /*0074*/ 	.word	0xffffffff


	//   ....[15]....
        /*0078*/ 	.word	0xffffffff


	//   ....[16]....
        /*007c*/ 	.word	0xffffffff


	//   ....[17]....
        /*0080*/ 	.word	0xffffffff


	//   ....[18]....
        /*0084*/ 	.word	0xffffffff


	//   ....[19]....
        /*0088*/ 	.word	0xffffffff


	//   ....[20]....
        /*008c*/ 	.word	0xffffffff


	//   ....[21]....
        /*0090*/ 	.word	0xffffffff


	//   ....[22]....
        /*0094*/ 	.word	0xffffffff


	//   ....[23]....
        /*0098*/ 	.word	0xffffffff


	//   ....[24]....
        /*009c*/ 	.word	0xffffffff


	//   ....[25]....
        /*00a0*/ 	.word	0xffffffff


	//   ....[26]....
        /*00a4*/ 	.word	0xffffffff


	//   ....[27]....
        /*00a8*/ 	.word	0xffffffff


	//----- nvinfo : EIATTR_COOP_GROUP_INSTR_OFFSETS
	.align		4
.L_1392:
        /*00ac*/ 	.byte	0x04, 0x28
        /*00ae*/ 	.short	(.L_1394 - .L_1393)


	//   ....[0]....
.L_1393:
        /*00b0*/ 	.word	0x00003820


	//   ....[1]....
        /*00b4*/ 	.word	0x00003850


	//   ....[2]....
        /*00b8*/ 	.word	0x00003870


	//   ....[3]....
        /*00bc*/ 	.word	0x00003890


	//   ....[4]....
        /*00c0*/ 	.word	0x000038b0


	//   ....[5]....
        /*00c4*/ 	.word	0x00003df0


	//   ....[6]....
        /*00c8*/ 	.word	0x00003e10


	//   ....[7]....
        /*00cc*/ 	.word	0x00003e30


	//   ....[8]....
        /*00d0*/ 	.word	0x00003e50


	//   ....[9]....
        /*00d4*/ 	.word	0x00003e70


	//   ....[10]....
        /*00d8*/ 	.word	0x00003f90


	//   ....[11]....
        /*00dc*/ 	.word	0x00003fd0


	//   ....[12]....
        /*00e0*/ 	.word	0x00003ff0


	//   ....[13]....
        /*00e4*/ 	.word	0x00004010


	//   ....[14]....
        /*00e8*/ 	.word	0x000040a0


	//   ....[15]....
        /*00ec*/ 	.word	0x00004100


	//   ....[16]....
        /*00f0*/ 	.word	0x000041c0


	//   ....[17]....
        /*00f4*/ 	.word	0x000041f0


	//   ....[18]....
        /*00f8*/ 	.word	0x00004ed0


	//   ....[19]....
        /*00fc*/ 	.word	0x00004f30


	//   ....[20]....
        /*0100*/ 	.word	0x00004f90


	//   ....[21]....
        /*0104*/ 	.word	0x00004ff0


	//   ....[22]....
        /*0108*/ 	.word	0x00005050


	//   ....[23]....
        /*010c*/ 	.word	0x000055d0


	//   ....[24]....
        /*0110*/ 	.word	0x00005630


	//   ....[25]....
        /*0114*/ 	.word	0x00005690


	//   ....[26]....
        /*0118*/ 	.word	0x000056f0


	//   ....[27]....
        /*011c*/ 	.word	0x00005760


	//----- nvinfo : EIATTR_EXIT_INSTR_OFFSETS
	.align		4
.L_1394:
        /*0120*/ 	.byte	0x04, 0x1c
        /*0122*/ 	.short	(.L_1396 - .L_1395)


	//   ....[0]....
.L_1395:
        /*0124*/ 	.word	0x00000670


	//   ....[1]....
        /*0128*/ 	.word	0x00004e70


	//----- nvinfo : EIATTR_MAX_THREADS
	.align		4
.L_1396:
        /*012c*/ 	.byte	0x04, 0x05
        /*012e*/ 	.short	(.L_1398 - .L_1397)
.L_1397:
        /*0130*/ 	.word	0x00000080
        /*0134*/ 	.word	0x00000001
        /*0138*/ 	.word	0x00000001


	//----- nvinfo : EIATTR_CRS_STACK_SIZE
	.align		4
.L_1398:
        /*013c*/ 	.byte	0x04, 0x1e
        /*013e*/ 	.short	(.L_1400 - .L_1399)
.L_1399:
        /*0140*/ 	.word	0x00000000
.L_1400:


//--------------------- .nv.info._ZN10layer_norm13ln_fwd_kernelINS_13Kernel_traitsI13__nv_bfloat16S2_S2_S2_fjLj5120ELj1ELj1ELj4ELj16ENS_18Kernel_traits_baseILj5120ES2_S2_S2_S2_fjLj128EEEEELb0ELb1ELb1ELb1EEEvNS_9FwdParamsE --------------------------
	.section	.nv.info._ZN10layer_norm13ln_fwd_kernelINS_13Kernel_traitsI13__nv_bfloat16S2_S2_S2_fjLj5120ELj1ELj1ELj4ELj16ENS_18Kernel_traits_baseILj5120ES2_S2_S2_S2_fjLj128EEEEELb0ELb1ELb1ELb1EEEvNS_9FwdParamsE,"",@"SHT_CUDA_INFO"
	.sectionflags	@""
	.align	4


	//----- nvinfo : EIATTR_CUDA_API_VERSION
	.align		4
        /*0000*/ 	.byte	0x04, 0x37
        /*0002*/ 	.short	(.L_1402 - .L_1401)
.L_1401:
        /*0004*/ 	.word	0x00000082


	//----- nvinfo : EIATTR_SW2861232_WAR
	.align		4
.L_1402:
        /*0008*/ 	.byte	0x01, 0x35
	.zero		2


	//----- nvinfo : EIATTR_PARAM_CBANK
	.align		4
        /*000c*/ 	.byte	0x04, 0x0a
        /*000e*/ 	.short	(.L_1404 - .L_1403)
	.align		4
.L_1403:
        /*0010*/ 	.word	index@(.nv.constant0._ZN10layer_norm13ln_fwd_kernelINS_13Kernel_traitsI13__nv_bfloat16S2_S2_S2_fjLj5120ELj1ELj1ELj4ELj16ENS_18Kernel_traits_baseILj5120ES2_S2_S2_S2_fjLj128EEEEELb0ELb1ELb1ELb1EEEvNS_9FwdParamsE)
        /*0014*/ 	.short	0x0160
        /*0016*/ 	.short	0x00e8


	//----- nvinfo : EIATTR_CBANK_PARAM_SIZE
	.align		4
.L_1404:
        /*0018*/ 	.byte	0x03, 0x19
        /*001a*/ 	.short	0x00e8


	//----- nvinfo : EIATTR_KPARAM_INFO
	.align		4
        /*001c*/ 	.byte	0x04, 0x17
        /*001e*/ 	.short	(.L_1406 - .L_1405)
.L_1405:
        /*0020*/ 	.word	0x00000000
        /*0024*/ 	.short	0x0000
        /*0026*/ 	.short	0x0000
        /*0028*/ 	.byte	0x00, 0xf0, 0xa1, 0x03


	//----- nvinfo : EIATTR_MAXREG_COUNT
	.align		4
.L_1406:
        /*002c*/ 	.byte	0x03, 0x1b
        /*002e*/ 	.short	0x00ff


	//----- nvinfo : EIATTR_NUM_BARRIERS
	.align		4
        /*0030*/ 	.byte	0x02, 0x4c
        /*0032*/ 	.byte	0x01
	.zero		1


	//----- nvinfo : EIATTR_MERCURY_ISA_VERSION
	.align		4
        /*0034*/ 	.byte	0x03, 0x5f
        /*0036*/ 	.short	0x0000


	//----- nvinfo : EIATTR_COOP_GROUP_MASK_REGIDS
	.align		4
        /*0038*/ 	.byte	0x04, 0x29
        /*003a*/ 	.short	(.L_1408 - .L_1407)


	//   ....[0]....
.L_1407:
        /*003c*/ 	.word	0xffffffff


	//   ....[1]....
        /*0040*/ 	.word	0xffffffff


	//   ....[2]....
        /*0044*/ 	.word	0xffffffff


	//   ....[3]....
        /*0048*/ 	.word	0xffffffff


	//   ....[4]....
        /*004c*/ 	.word	0xffffffff


	//   ....[5]....
        /*0050*/ 	.word	0xffffffff


	//   ....[6]....
        /*0054*/ 	.word	0xffffffff


	//   ....[7]....
        /*0058*/ 	.word	0xffffffff


	//   ....[8]....
        /*005c*/ 	.word	0xffffffff


	//   ....[9]....
        /*0060*/ 	.word	0xffffffff


	//   ....[10]....
        /*0064*/ 	.word	0xffffffff


	//   ....[11]....
        /*0068*/ 	.word	0xffffffff


	//   ....[12]....
        /*006c*/ 	.word	0xffffffff


	//   ....[13]....
        /*0070*/ 	.word	0xffffffff


	//   ....[14]....
        /*0074*/ 	.word	0xffffffff


	//   ....[15]....
        /*0078*/ 	.word	0xffffffff


	//   ....[16]....
        /*007c*/ 	.word	0xffffffff


	//   ....[17]....
        /*0080*/ 	.word	0xffffffff


	//   ....[18]....
        /*0084*/ 	.word	0xffffffff


	//   ....[19]....
        /*0088*/ 	.word	0xffffffff


	//   ....[20]....
        /*008c*/ 	.word	0xffffffff


	//   ....[21]....
        /*0090*/ 	.word	0xffffffff


	//   ....[22]....
        /*0094*/ 	.word	0xffffffff


	//   ....[23]....
        /*0098*/ 	.word	0xffffffff


	//   ....[24]....
        /*009c*/ 	.word	0xffffffff


	//   ....[25]....
        /*00a0*/ 	.word	0xffffffff


	//   ....[26]....
        /*00a4*/ 	.word	0xffffffff


	//   ....[27]....
        /*00a8*/ 	.word	0xffffffff


	//----- nvinfo : EIATTR_COOP_GROUP_INSTR_OFFSETS
	.align		4
.L_1408:
        /*00ac*/ 	.byte	0x04, 0x28
        /*00ae*/ 	.short	(.L_1410 - .L_1409)


	//   ....[0]....
.L_1409:
        /*00b0*/ 	.word	0x00002f50


	//   ....[1]....
        /*00b4*/ 	.word	0x00002f80


	//   ....[2]....
        /*00b8*/ 	.word	0x00002fa0


	//   ....[3]....
        /*00bc*/ 	.word	0x00002fc0


	//   ....[4]....
        /*00c0*/ 	.word	0x00002fe0


	//   ....[5]....
        /*00c4*/ 	.word	0x00003510


	//   ....[6]....
        /*00c8*/ 	.word	0x00003530


	//   ....[7]....
        /*00cc*/ 	.word	0x00003550


	//   ....[8]....
        /*00d0*/ 	.word	0x00003570


	//   ....[9]....
        /*00d4*/ 	.word	0x00003590


	//   ....[10]....
        /*00d8*/ 	.word	0x00003680


	//   ....[11]....
        /*00dc*/ 	.word	0x000036d0


	//   ....[12]....
        /*00e0*/ 	.word	0x00003700


	//   ....[13]....
        /*00e4*/ 	.word	0x00003710


	//   ....[14]....
        /*00e8*/ 	.word	0x000037a0


	//   ....[15]....
        /*00ec*/ 	.word	0x000037f0


	//   ....[16]....
        /*00f0*/ 	.word	0x000038b0


	//   ....[17]....
        /*00f4*/ 	.word	0x000038c0


	//   ....[18]....
        /*00f8*/ 	.word	0x000045a0


	//   ....[19]....
        /*00fc*/ 	.word	0x00004610


	//   ....[20]....
        /*0100*/ 	.word	0x00004670


	//   ....[21]....
        /*0104*/ 	.word	0x000046d0


	//   ....[22]....
        /*0108*/ 	.word	0x00004730


	//   ....[23]....
        /*010c*/ 	.word	0x00004ca0


	//   ....[24]....
        /*0110*/ 	.word	0x00004d00


	//   ....[25]....
        /*0114*/ 	.word	0x00004d60


	//   ....[26]....
        /*0118*/ 	.word	0x00004dc0


	//   ....[27]....
        /*011c*/ 	.word	0x00004e20


	//----- nvinfo : EIATTR_EXIT_INSTR_OFFSETS
	.align		4
.L_1410:
        /*0120*/ 	.byte	0x04, 0x1c
        /*0122*/ 	.short	(.L_1412 - .L_1411)


	//   ....[0]....
.L_1411:
        /*0124*/ 	.word	0x00000150


	//   ....[1]....
        /*0128*/ 	.word	0x00004540


	//----- nvinfo : EIATTR_MAX_THREADS
	.align		4
.L_1412:
        /*012c*/ 	.byte	0x04, 0x05
        /*012e*/ 	.short	(.L_1414 - .L_1413)
.L_1413:
        /*0130*/ 	.word	0x00000080
        /*0134*/ 	.word	0x00000001
        /*0138*/ 	.word	0x00000001


	//----- nvinfo : EIATTR_CRS_STACK_SIZE
	.align		4
.L_1414:
        /*013c*/ 	.byte	0x04, 0x1e
        /*013e*/ 	.short	(.L_1416 - .L_1415)
.L_1415:
        /*0140*/ 	.word	0x00000000
.L_1416:


//--------------------- .nv.info._ZN10layer_norm13ln_fwd_kernelINS_13Kernel_traitsI13__nv_bfloat16S2_S2_S2_fjLj5120ELj1ELj1ELj4ELj16ENS_18Kernel_traits_baseILj5120ES2_S2_S2_S2_fjLj128EEEEELb1ELb0ELb0ELb0EEEvNS_9FwdParamsE --------------------------
	.section	.nv.info._ZN10layer_norm13ln_fwd_kernelINS_13Kernel_traitsI13__nv_bfloat16S2_S2_S2_fjLj5120ELj1ELj1ELj4ELj16ENS_18Kernel_traits_baseILj5120ES2_S2_S2_S2_fjLj128EEEEELb1ELb0ELb0ELb0EEEvNS_9FwdParamsE,"",@"SHT_CUDA_INFO"
	.sectionflags	@""
	.align	4


	//----- nvinfo : EIATTR_CUDA_API_VERSION
	.align		4
        /*0000*/ 	.byte	0x04, 0x37
        /*0002*/ 	.short	(.L_1418 - .L_1417)
.L_1417:
        /*0004*/ 	.word	0x00000082


	//----- nvinfo : EIATTR_SW2861232_WAR
	.align		4
.L_1418:
        /*0008*/ 	.byte	0x01, 0x35
	.zero		2


	//----- nvinfo : EIATTR_PARAM_CBANK
	.align		4
        /*000c*/ 	.byte	0x04, 0x0a
        /*000e*/ 	.short	(.L_1420 - .L_1419)
	.align		4
.L_1419:
        /*0010*/ 	.word	index@(.nv.constant0._ZN10layer_norm13ln_fwd_kernelINS_13Kernel_traitsI13__nv_bfloat16S2_S2_S2_fjLj5120ELj1ELj1ELj4ELj16ENS_18Kernel_traits_baseILj5120ES2_S2_S2_S2_fjLj128EEEEELb1ELb0ELb0ELb0EEEvNS_9FwdParamsE)
        /*0014*/ 	.short	0x0160
        /*0016*/ 	.short	0x00e8


	//----- nvinfo : EIATTR_CBANK_PARAM_SIZE
	.align		4
.L_1420:
        /*0018*/ 	.byte	0x03, 0x19
        /*001a*/ 	.short	0x00e8


	//----- nvinfo : EIATTR_KPARAM_INFO
	.align		4
        /*001c*/ 	.byte	0x04, 0x17
        /*001e*/ 	.short	(.L_1422 - .L_1421)
.L_1421:
        /*0020*/ 	.word	0x00000000
        /*0024*/ 	.short	0x0000
        /*0026*/ 	.short	0x0000
        /*0028*/ 	.byte	0x00, 0xf0, 0xa1, 0x03


	//----- nvinfo : EIATTR_MAXREG_COUNT
	.align		4
.L_1422:
        /*002c*/ 	.byte	0x03, 0x1b
        /*002e*/ 	.short	0x00ff


	//----- nvinfo : EIATTR_NUM_BARRIERS
	.align		4
        /*0030*/ 	.byte	0x02, 0x4c
        /*0032*/ 	.byte	0x01
	.zero		1


	//----- nvinfo : EIATTR_MERCURY_ISA_VERSION
	.align		4
        /*0034*/ 	.byte	0x03, 0x5f
        /*0036*/ 	.short	0x0000


	//----- nvinfo : EIATTR_COOP_GROUP_MASK_REGIDS
	.align		4
        /*0038*/ 	.byte	0x04, 0x29
        /*003a*/ 	.short	(.L_1424 - .L_1423)


	//   ....[0]....
.L_1423:
        /*003c*/ 	.word	0xffffffff


	//   ....[1]....
        /*0040*/ 	.word	0xffffffff


	//   ....[2]....
        /*0044*/ 	.word	0xffffffff


	//   ....[3]....
        /*0048*/ 	.word	0xffffffff


	//   ....[4]....
        /*004c*/ 	.word	0xffffffff


	//   ....[5]....
        /*0050*/ 	.word	0xffffffff


	//   ....[6]....
        /*0054*/ 	.word	0xffffffff


	//   ....[7]....
        /*0058*/ 	.word	0xffffffff


	//   ....[8]....
        /*005c*/ 	.word	0xffffffff


	//   ....[9]....
        /*0060*/ 	.word	0xffffffff


	//   ....[10]....
        /*0064*/ 	.word	0xffffffff


	//   ....[11]....
        /*0068*/ 	.word	0xffffffff


	//   ....[12]....
        /*006c*/ 	.word	0xffffffff


	//   ....[13]....
        /*0070*/ 	.word	0xffffffff


	//   ....[14]....
        /*0074*/ 	.word	0xffffffff


	//   ....[15]....
        /*0078*/ 	.word	0xffffffff


	//   ....[16]....
        /*007c*/ 	.word	0xffffffff


	//   ....[17]....
        /*0080*/ 	.word	0xffffffff


	//   ....[18]....
        /*0084*/ 	.word	0xffffffff


	//   ....[19]....
        /*0088*/ 	.word	0xffffffff


	//   ....[20]....
        /*008c*/ 	.word	0xffffffff


	//   ....[21]....
        /*0090*/ 	.word	0xffffffff


	//   ....[22]....
        /*0094*/ 	.word	0xffffffff


	//   ....[23]....
        /*0098*/ 	.word	0xffffffff


	//   ....[24]....
        /*009c*/ 	.word	0xffffffff


	//   ....[25]....
        /*00a0*/ 	.word	0xffffffff


	//   ....[26]....
        /*00a4*/ 	.word	0xffffffff


	//   ....[27]....
        /*00a8*/ 	.word	0xffffffff


	//----- nvinfo : EIATTR_COOP_GROUP_INSTR_OFFSETS
	.align		4
.L_1424:
        /*00ac*/ 	.byte	0x04, 0x28
        /*00ae*/ 	.short	(.L_1426 - .L_1425)


	//   ....[0]....
.L_1425:
        /*00b0*/ 	.word	0x0000f8f0


	//   ....[1]....
        /*00b4*/ 	.word	0x0000f920


	//   ....[2]....
        /*00b8*/ 	.word	0x0000f950


	//   ....[3]....
        /*00bc*/ 	.word	0x0000f970


	//   ....[4]....
        /*00c0*/ 	.word	0x0000f990


	//   ....[5]....
        /*00c4*/ 	.word	0x0000fed0


	//   ....[6]....
        /*00c8*/ 	.word	0x0000fef0


	//   ....[7]....
        /*00cc*/ 	.word	0x0000ff10


	//   ....[8]....
        /*00d0*/ 	.word	0x0000ff30


	//   ....[9]....
        /*00d4*/ 	.word	0x0000ff50


	//   ....[10]....
        /*00d8*/ 	.word	0x00010080


	//   ....[11]....
        /*00dc*/ 	.word	0x000100d0


	//   ....[12]....
        /*00e0*/ 	.word	0x00010100


	//   ....[13]....
        /*00e4*/ 	.word	0x00010110


	//   ....[14]....
        /*00e8*/ 	.word	0x00010190


	//   ....[15]....
        /*00ec*/ 	.word	0x00010200


	//   ....[16]....
        /*00f0*/ 	.word	0x000102c0


	//   ....[17]....
        /*00f4*/ 	.word	0x000102d0


	//   ....[18]....
        /*00f8*/ 	.word	0x00010f60


	//   ....[19]....
        /*00fc*/ 	.word	0x00010fd0


	//   ....[20]....
        /*0100*/ 	.word	0x00011030


	//   ....[21]....
        /*0104*/ 	.word	0x00011090


	//   ....[22]....
        /*0108*/ 	.word	0x000110f0


	//   ....[23]....
        /*010c*/ 	.word	0x00011680


	//   ....[24]....
        /*0110*/ 	.word	0x000116e0


	//   ....[25]....
        /*0114*/ 	.word	0x00011740


	//   ....[26]....
        /*0118*/ 	.word	0x000117a0


	//   ....[27]....
        /*011c*/ 	.word	0x00011810


	//----- nvinfo : EIATTR_EXIT_INSTR_OFFSETS
	.align		4
.L_1426:
        /*0120*/ 	.byte	0x04, 0x1c
        /*0122*/ 	.short	(.L_1428 - .L_1427)


	//   ....[0]....
.L_1427:
        /*0124*/ 	.word	0x00000a80


	//   ....[1]....
        /*0128*/ 	.word	0x00010f00


	//----- nvinfo : EIATTR_MAX_THREADS
	.align		4
.L_1428:
        /*012c*/ 	.byte	0x04, 0x05
        /*012e*/ 	.short	(.L_1430 - .L_1429)
.L_1429:
        /*0130*/ 	.word	0x00000080
        /*0134*/ 	.word	0x00000001
        /*0138*/ 	.word	0x00000001


	//----- nvinfo : EIATTR_CRS_STACK_SIZE
	.align		4
.L_1430:
        /*013c*/ 	.byte	0x04, 0x1e
        /*013e*/ 	.short	(.L_1432 - .L_1431)
.L_1431:
        /*0140*/ 	.word	0x00000000
.L_1432:


//--------------------- .nv.info._ZN10layer_norm13ln_fwd_kernelINS_13Kernel_traitsI13__nv_bfloat16S2_S2_S2_fjLj5120ELj1ELj1ELj4ELj16ENS_18Kernel_traits_baseILj5120ES2_S2_S2_S2_fjLj128EEEEELb1ELb0ELb0ELb1EEEvNS_9FwdParamsE --------------------------
	.section	.nv.info._ZN10layer_norm13ln_fwd_kernelINS_13Kernel_traitsI13__nv_bfloat16S2_S2_S2_fjLj5120ELj1ELj1ELj4ELj16ENS_18Kernel_traits_baseILj5120ES2_S2_S2_S2_fjLj128EEEEELb1ELb0ELb0ELb1EEEvNS_9FwdParamsE,"",@"SHT_CUDA_INFO"
	.sectionflags	@""
	.align	4


	//----- nvinfo : EIATTR_CUDA_API_VERSION
	.align		4
        /*0000*/ 	.byte	0x04, 0x37
        /*0002*/ 	.short	(.L_1434 - .L_1433)
.L_1433:
        /*0004*/ 	.word	0x00000082


	//----- nvinfo : EIATTR_SW2861232_WAR
	.align		4
.L_1434:
        /*0008*/ 	.byte	0x01, 0x35
	.zero		2


	//----- nvinfo : EIATTR_PARAM_CBANK
	.align		4
        /*000c*/ 	.byte	0x04, 0x0a
        /*000e*/ 	.short	(.L_1436 - .L_1435)
	.align		4
.L_1435:
        /*0010*/ 	.word	index@(.nv.constant0._ZN10layer_norm13ln_fwd_kernelINS_13Kernel_traitsI13__nv_bfloat16S2_S2_S2_fjLj5120ELj1ELj1ELj4ELj16ENS_18Kernel_traits_baseILj5120ES2_S2_S2_S2_fjLj128EEEEELb1ELb0ELb0ELb1EEEvNS_9FwdParamsE)
        /*0014*/ 	.short	0x0160
        /*0016*/ 	.short	0x00e8


	//----- nvinfo : EIATTR_CBANK_PARAM_SIZE
	.align		4
.L_1436:
        /*0018*/ 	.byte	0x03, 0x19
        /*001a*/ 	.short	0x00e8


	//----- nvinfo : EIATTR_KPARAM_INFO
	.align		4
        /*001c*/ 	.byte	0x04, 0x17
        /*001e*/ 	.short	(.L_1438 - .L_1437)
.L_1437:
        /*0020*/ 	.word	0x00000000
        /*0024*/ 	.short	0x0000
        /*0026*/ 	.short	0x0000
        /*0028*/ 	.byte	0x00, 0xf0, 0xa1, 0x03


	//----- nvinfo : EIATTR_MAXREG_COUNT
	.align		4
.L_1438:
        /*002c*/ 	.byte	0x03, 0x1b
        /*002e*/ 	.short	0x00ff


	//----- nvinfo : EIATTR_NUM_BARRIERS
	.align		4
        /*0030*/ 	.byte	0x02, 0x4c
        /*0032*/ 	.byte	0x01
	.zero		1


	//----- nvinfo : EIATTR_MERCURY_ISA_VERSION
	.align		4
        /*0034*/ 	.byte	0x03, 0x5f
        /*0036*/ 	.short	0x0000


	//----- nvinfo : EIATTR_COOP_GROUP_MASK_REGIDS
	.align		4
        /*0038*/ 	.byte	0x04, 0x29
        /*003a*/ 	.short	(.L_1440 - .L_1439)


	//   ....[0]....
.L_1439:
        /*003c*/ 	.word	0xffffffff


	//   ....[1]....
        /*0040*/ 	.word	0xffffffff


	//   ....[2]....
        /*0044*/ 	.word	0xffffffff


	//   ....[3]....
        /*0048*/ 	.word	0xffffffff


	//   ....[4]....
        /*004c*/ 	.word	0xffffffff


	//   ....[5]....
        /*0050*/ 	.word	0xffffffff


	//   ....[6]....
        /*0054*/ 	.word	0xffffffff


	//   ....[7]....
        /*0058*/ 	.word	0xffffffff


	//   ....[8]....
        /*005c*/ 	.word	0xffffffff


	//   ....[9]....
        /*0060*/ 	.word	0xffffffff


	//   ....[10]....
        /*0064*/ 	.word	0xffffffff


	//   ....[11]....
        /*0068*/ 	.word	0xffffffff


	//   ....[12]....
        /*006c*/ 	.word	0xffffffff


	//   ....[13]....
        /*0070*/ 	.word	0xffffffff


	//   ....[14]....
        /*0074*/ 	.word	0xffffffff


	//   ....[15]....
        /*0078*/ 	.word	0xffffffff


	//   ....[16]....
        /*007c*/ 	.word	0xffffffff


	//   ....[17]....
        /*0080*/ 	.word	0xffffffff


	//   ....[18]....
        /*0084*/ 	.word	0xffffffff


	//   ....[19]....
        /*0088*/ 	.word	0xffffffff


	//   ....[20]....
        /*008c*/ 	.word	0xffffffff


	//   ....[21]....
        /*0090*/ 	.word	0xffffffff


	//   ....[22]....
        /*0094*/ 	.word	0xffffffff


	//   ....[23]....
        /*0098*/ 	.word	0xffffffff


	//   ....[24]....
        /*009c*/ 	.word	0xffffffff


	//   ....[25]....
        /*00a0*/ 	.word	0xffffffff


	//   ....[26]....
        /*00a4*/ 	.word	0xffffffff


	//   ....[27]....
        /*00a8*/ 	.word	0xffffffff


	//----- nvinfo : EIATTR_COOP_GROUP_INSTR_OFFSETS
	.align		4
.L_1440:
        /*00ac*/ 	.byte	0x04, 0x28
        /*00ae*/ 	.short	(.L_1442 - .L_1441)


	//   ....[0]....
.L_1441:
        /*00b0*/ 	.word	0x0000ed30


	//   ....[1]....
        /*00b4*/ 	.word	0x0000ed60


	//   ....[2]....
        /*00b8*/ 	.word	0x0000ed80


	//   ....[3]....
        /*00bc*/ 	.word	0x0000eda0


	//   ....[4]....
        /*00c0*/ 	.word	0x0000edc0


	//   ....[5]....
        /*00c4*/ 	.word	0x0000f2f0


	//   ....[6]....
        /*00c8*/ 	.word	0x0000f310


	//   ....[7]....
        /*00cc*/ 	.word	0x0000f330


	//   ....[8]....
        /*00d0*/ 	.word	0x0000f350


	//   ....[9]....
        /*00d4*/ 	.word	0x0000f370


	//   ....[10]....
        /*00d8*/ 	.word	0x0000f480


	//   ....[11]....
        /*00dc*/ 	.word	0x0000f4d0


	//   ....[12]....
        /*00e0*/ 	.word	0x0000f500


	//   ....[13]....
        /*00e4*/ 	.word	0x0000f510


	//   ....[14]....
        /*00e8*/ 	.word	0x0000f590


	//   ....[15]....
        /*00ec*/ 	.word	0x0000f5f0


	//   ....[16]....
        /*00f0*/ 	.word	0x0000f6b0


	//   ....[17]....
        /*00f4*/ 	.word	0x0000f6d0


	//   ....[18]....
        /*00f8*/ 	.word	0x00010480


	//   ....[19]....
        /*00fc*/ 	.word	0x000104f0


	//   ....[20]....
        /*0100*/ 	.word	0x00010550


	//   ....[21]....
        /*0104*/ 	.word	0x000105b0


	//   ....[22]....
        /*0108*/ 	.word	0x00010610


	//   ....[23]....
        /*010c*/ 	.word	0x00010b80


	//   ....[24]....
        /*0110*/ 	.word	0x00010be0


	//   ....[25]....
        /*0114*/ 	.word	0x00010c40


	//   ....[26]....
        /*0118*/ 	.word	0x00010ca0


	//   ....[27]....
        /*011c*/ 	.word	0x00010d00


	//----- nvinfo : EIATTR_EXIT_INSTR_OFFSETS
	.align		4
.L_1442:
        /*0120*/ 	.byte	0x04, 0x1c
        /*0122*/ 	.short	(.L_1444 - .L_1443)


	//   ....[0]....
.L_1443:
        /*0124*/ 	.word	0x00000590


	//   ....[1]....
        /*0128*/ 	.word	0x00010420


	//----- nvinfo : EIATTR_MAX_THREADS
	.align		4
.L_1444:
        /*012c*/ 	.byte	0x04, 0x05
        /*012e*/ 	.short	(.L_1446 - .L_1445)
.L_1445:
        /*0130*/ 	.word	0x00000080
        /*0134*/ 	.word	0x00000001
        /*0138*/ 	.word	0x00000001


	//----- nvinfo : EIATTR_CRS_STACK_SIZE
	.align		4
.L_1446:
        /*013c*/ 	.byte	0x04, 0x1e
        /*013e*/ 	.short	(.L_1448 - .L_1447)
.L_1447:
        /*0140*/ 	.word	0x00000000
.L_1448:


//--------------------- .nv.info._ZN10layer_norm13ln_fwd_kernelINS_13Kernel_traitsI13__nv_bfloat16S2_S2_S2_fjLj5120ELj1ELj1ELj4ELj16ENS_18Kernel_traits_baseILj5120ES2_S2_S2_S2_fjLj128EEEEELb1ELb0ELb1ELb0EEEvNS_9FwdParamsE --------------------------
	.section	.nv.info._ZN10layer_norm13ln_fwd_kernelINS_13Kernel_traitsI13__nv_bfloat16S2_S2_S2_fjLj5120ELj1ELj1ELj4ELj16ENS_18Kernel_traits_baseILj5120ES2_S2_S2_S2_fjLj128EEEEELb1ELb0ELb1ELb0EEEvNS_9FwdParamsE,"",@"SHT_CUDA_INFO"
	.sectionflags	@""
	.align	4


	//----- nvinfo : EIATTR_CUDA_API_VERSION
	.align		4
        /*0000*/ 	.byte	0x04, 0x37
        /*0002*/ 	.short	(.L_1450 - .L_1449)
.L_1449:
        /*0004*/ 	.word	0x00000082


	//----- nvinfo : EIATTR_SW2861232_WAR
	.align		4
.L_1450:
        /*0008*/ 	.byte	0x01, 0x35
	.zero		2


	//----- nvinfo : EIATTR_PARAM_CBANK
	.align		4
        /*000c*/ 	.byte	0x04, 0x0a
        /*000e*/ 	.short	(.L_1452 - .L_1451)
	.align		4
.L_1451:
        /*0010*/ 	.word	index@(.nv.constant0._ZN10layer_norm13ln_fwd_kernelINS_13Kernel_traitsI13__nv_bfloat16S2_S2_S2_fjLj5120ELj1ELj1ELj4ELj16ENS_18Kernel_traits_baseILj5120ES2_S2_S2_S2_fjLj128EEEEELb1ELb0ELb1ELb0EEEvNS_9FwdParamsE)
        /*0014*/ 	.short	0x0160
        /*0016*/ 	.short	0x00e8


	//----- nvinfo : EIATTR_CBANK_PARAM_SIZE
	.align		4
.L_1452:
        /*0018*/ 	.byte	0x03, 0x19
        /*001a*/ 	.short	0x00e8


	//----- nvinfo : EIATTR_KPARAM_INFO
	.align		4
        /*001c*/ 	.byte	0x04, 0x17
        /*001e*/ 	.short	(.L_1454 - .L_1453)
.L_1453:
        /*0020*/ 	.word	0x00000000
        /*0024*/ 	.short	0x0000
        /*0026*/ 	.short	0x0000
        /*0028*/ 	.byte	0x00, 0xf0, 0xa1, 0x03


	//----- nvinfo : EIATTR_MAXREG_COUNT
	.align		4
.L_1454:
        /*002c*/ 	.byte	0x03, 0x1b
        /*002e*/ 	.short	0x00ff


	//----- nvinfo : EIATTR_NUM_BARRIERS
	.align		4
        /*0030*/ 	.byte	0x02, 0x4c
        /*0032*/ 	.byte	0x01
	.zero		1


	//----- nvinfo : EIATTR_ANNOTATIONS
	.align		4
        /*0034*/ 	.byte	0x04, 0x55
        /*0036*/ 	.short	(.L_1456 - .L_1455)


	//   ....[0]....
.L_1455:
        /*0038*/ 	.word	0x00000001
        /*003c*/ 	.byte	0x80, 0x0a, 0x00, 0x00, 0x01, 0x00, 0x00, 0x00, 0x40, 0x20, 0x01, 0x00


	//----- nvinfo : EIATTR_MERCURY_ISA_VERSION
	.align		4
.L_1456:
        /*0048*/ 	.byte	0x03, 0x5f
        /*004a*/ 	.short	0x0000


	//----- nvinfo : EIATTR_COOP_GROUP_MASK_REGIDS
	.align		4
        /*004c*/ 	.byte	0x04, 0x29
        /*004e*/ 	.short	(.L_1458 - .L_1457)


	//   ....[0]....
.L_1457:
        /*0050*/ 	.word	0xffffffff


	//   ....[1]....
        /*0054*/ 	.word	0xffffffff


	//   ....[2]....
        /*0058*/ 	.word	0xffffffff


	//   ....[3]....
        /*005c*/ 	.word	0xffffffff


	//   ....[4]....
        /*0060*/ 	.word	0xffffffff


	//   ....[5]....
        /*0064*/ 	.word	0xffffffff


	//   ....[6]....
        /*0068*/ 	.word	0xffffffff


	//   ....[7]....
        /*006c*/ 	.word	0xffffffff


	//   ....[8]....
        /*0070*/ 	.word	0xffffffff


	//   ....[9]....
        /*0074*/ 	.word	0xffffffff


	//   ....[10]....
        /*0078*/ 	.word	0xffffffff


	//   ....[11]....
        /*007c*/ 	.word	0xffffffff


	//   ....[12]....
        /*0080*/ 	.word	0xffffffff


	//   ....[13]....
        /*0084*/ 	.word	0xffffffff


	//   ....[14]....
        /*0088*/ 	.word	0xffffffff


	//   ....[15]....
        /*008c*/ 	.word	0xffffffff


	//   ....[16]....
        /*0090*/ 	.word	0xffffffff


	//   ....[17]....
        /*0094*/ 	.word	0xffffffff


	//   ....[18]....
        /*0098*/ 	.word	0xffffffff


	//   ....[19]....
        /*009c*/ 	.word	0xffffffff


	//   ....[20]....
        /*00a0*/ 	.word	0xffffffff


	//   ....[21]....
        /*00a4*/ 	.word	0xffffffff


	//   ....[22]....
        /*00a8*/ 	.word	0xffffffff


	//   ....[23]....
        /*00ac*/ 	.word	0xffffffff


	//   ....[24]....
        /*00b0*/ 	.word	0xffffffff


	//   ....[25]....
        /*00b4*/ 	.word	0xffffffff


	//   ....[26]....
        /*00b8*/ 	.word	0xffffffff


	//   ....[27]....
        /*00bc*/ 	.word	0xffffffff


	//----- nvinfo : EIATTR_COOP_GROUP_INSTR_OFFSETS
	.align		4
.L_1458:
        /*00c0*/ 	.byte	0x04, 0x28
        /*00c2*/ 	.short	(.L_1460 - .L_1459)


	//   ....[0]....
.L_1459:
        /*00c4*/ 	.word	0x00011520


	//   ....[1]....
        /*00c8*/ 	.word	0x00011550


	//   ....[2]....
        /*00cc*/ 	.word	0x00011570


	//   ....[3]....
        /*00d0*/ 	.word	0x00011590


	//   ....[4]....
        /*00d4*/ 	.word	0x000115b0


	//   ....[5]....
        /*00d8*/ 	.word	0x00011af0


	//   ....[6]....
        /*00dc*/ 	.word	0x00011b10


	//   ....[7]....
        /*00e0*/ 	.word	0x00011b30


	//   ....[8]....
        /*00e4*/ 	.word	0x00011b50


	//   ....[9]....
        /*00e8*/ 	.word	0x00011b70


	//   ....[10]....
        /*00ec*/ 	.word	0x00011c90


	//   ....[11]....
        /*00f0*/ 	.word	0x00011cd0


	//   ....[12]....
        /*00f4*/ 	.word	0x00011ce0


	//   ....[13]....
        /*00f8*/ 	.word	0x00011d70


	//   ....[14]....
        /*00fc*/ 	.word	0x00011df0


	//   ....[15]....
        /*0100*/ 	.word	0x00011e20


	//   ....[16]....
        /*0104*/ 	.word	0x00011e90


	//   ....[17]....
        /*0108*/ 	.word	0x00011f00


	//   ....[18]....
        /*010c*/ 	.word	0x00012bf0


	//   ....[19]....
        /*0110*/ 	.word	0x00012c60


	//   ....[20]....
        /*0114*/ 	.word	0x00012cd0


	//   ....[21]....
        /*0118*/ 	.word	0x00012d40


	//   ....[22]....
        /*011c*/ 	.word	0x00012db0


	//   ....[23]....
        /*0120*/ 	.word	0x00013330


	//   ....[24]....
        /*0124*/ 	.word	0x00013390


	//   ....[25]....
        /*0128*/ 	.word	0x000133f0


	//   ....[26]....
        /*012c*/ 	.word	0x00013450


	//   ....[27]....
        /*0130*/ 	.word	0x000134b0


	//----- nvinfo : EIATTR_EXIT_INSTR_OFFSETS
	.align		4
.L_1460:
        /*0134*/ 	.byte	0x04, 0x1c
        /*0136*/ 	.short	(.L_1462 - .L_1461)


	//   ....[0]....
.L_1461:
        /*0138*/ 	.word	0x00000a20


	//   ....[1]....
        /*013c*/ 	.word	0x00012b90


	//----- nvinfo : EIATTR_MAX_THREADS
	.align		4
.L_1462:
        /*0140*/ 	.byte	0x04, 0x05
        /*0142*/ 	.short	(.L_1464 - .L_1463)
.L_1463:
        /*0144*/ 	.word	0x00000080
        /*0148*/ 	.word	0x00000001
        /*014c*/ 	.word	0x00000001


	//----- nvinfo : EIATTR_CRS_STACK_SIZE
	.align		4
.L_1464:
        /*0150*/ 	.byte	0x04, 0x1e
        /*0152*/ 	.short	(.L_1466 - .L_1465)
.L_1465:
        /*0154*/ 	.word	0x00000000
.L_1466:


//--------------------- .nv.info._ZN10layer_norm13ln_fwd_kernelINS_13Kernel_traitsI13__nv_bfloat16S2_S2_S2_fjLj5120ELj1ELj1ELj4ELj16ENS_18Kernel_traits_baseILj5120ES2_S2_S2_S2_fjLj128EEEEELb1ELb0ELb1ELb1EEEvNS_9FwdParamsE --------------------------
	.section	.nv.info._ZN10layer_norm13ln_fwd_kernelINS_13Kernel_traitsI13__nv_bfloat16S2_S2_S2_fjLj5120ELj1ELj1ELj4ELj16ENS_18Kernel_traits_baseILj5120ES2_S2_S2_S2_fjLj128EEEEELb1ELb0ELb1ELb1EEEvNS_9FwdParamsE,"",@"SHT_CUDA_INFO"
	.sectionflags	@""
	.align	4


	//----- nvinfo : EIATTR_CUDA_API_VERSION
	.align		4
        /*0000*/ 	.byte	0x04, 0x37
        /*0002*/ 	.short	(.L_1468 - .L_1467)
.L_1467:
        /*0004*/ 	.word	0x00000082


	//----- nvinfo : EIATTR_SW2861232_WAR
	.align		4
.L_1468:
        /*0008*/ 	.byte	0x01, 0x35
	.zero		2


	//----- nvinfo : EIATTR_PARAM_CBANK
	.align		4
        /*000c*/ 	.byte	0x04, 0x0a
        /*000e*/ 	.short	(.L_1470 - .L_1469)
	.align		4
.L_1469:
        /*0010*/ 	.word	index@(.nv.constant0._ZN10layer_norm13ln_fwd_kernelINS_13Kernel_traitsI13__nv_bfloat16S2_S2_S2_fjLj5120ELj1ELj1ELj4ELj16ENS_18Kernel_traits_baseILj5120ES2_S2_S2_S2_fjLj128EEEEELb1ELb0ELb1ELb1EEEvNS_9FwdParamsE)
        /*0014*/ 	.short	0x0160
        /*0016*/ 	.short	0x00e8


	//----- nvinfo : EIATTR_CBANK_PARAM_SIZE
	.align		4
.L_1470:
        /*0018*/ 	.byte	0x03, 0x19
        /*001a*/ 	.short	0x00e8


	//----- nvinfo : EIATTR_KPARAM_INFO
	.align		4
        /*001c*/ 	.byte	0x04, 0x17
        /*001e*/ 	.short	(.L_1472 - .L_1471)
.L_1471:
        /*0020*/ 	.word	0x00000000
        /*0024*/ 	.short	0x0000
        /*0026*/ 	.short	0x0000
        /*0028*/ 	.byte	0x00, 0xf0, 0xa1, 0x03


	//----- nvinfo : EIATTR_MAXREG_COUNT
	.align		4
.L_1472:
        /*002c*/ 	.byte	0x03, 0x1b
        /*002e*/ 	.short	0x00ff


	//----- nvinfo : EIATTR_NUM_BARRIERS
	.align		4
        /*0030*/ 	.byte	0x02, 0x4c
        /*0032*/ 	.byte	0x01
	.zero		1


	//----- nvinfo : EIATTR_MERCURY_ISA_VERSION
	.align		4
        /*0034*/ 	.byte	0x03, 0x5f
        /*0036*/ 	.short	0x0000


	//----- nvinfo : EIATTR_COOP_GROUP_MASK_REGIDS
	.align		4
        /*0038*/ 	.byte	0x04, 0x29
        /*003a*/ 	.short	(.L_1474 - .L_1473)


	//   ....[0]....
.L_1473:
        /*003c*/ 	.word	0xffffffff


	//   ....[1]....
        /*0040*/ 	.word	0xffffffff


	//   ....[2]....
        /*0044*/ 	.word	0xffffffff


	//   ....[3]....
        /*0048*/ 	.word	0xffffffff


	//   ....[4]....
        /*004c*/ 	.word	0xffffffff


	//   ....[5]....
        /*0050*/ 	.word	0xffffffff


	//   ....[6]....
        /*0054*/ 	.word	0xffffffff


	//   ....[7]....
        /*0058*/ 	.word	0xffffffff


	//   ....[8]....
        /*005c*/ 	.word	0xffffffff


	//   ....[9]....
        /*0060*/ 	.word	0xffffffff


	//   ....[10]....
        /*0064*/ 	.word	0xffffffff


	//   ....[11]....
        /*0068*/ 	.word	0xffffffff


	//   ....[12]....
        /*006c*/ 	.word	0xffffffff


	//   ....[13]....
        /*0070*/ 	.word	0xffffffff


	//   ....[14]....
        /*0074*/ 	.word	0xffffffff


	//   ....[15]....
        /*0078*/ 	.word	0xffffffff


	//   ....[16]....
        /*007c*/ 	.word	0xffffffff


	//   ....[17]....
        /*0080*/ 	.word	0xffffffff


	//   ....[18]....
        /*0084*/ 	.word	0xffffffff


	//   ....[19]....
        /*0088*/ 	.word	0xffffffff


	//   ....[20]....
        /*008c*/ 	.word	0xffffffff


	//   ....[21]....
        /*0090*/ 	.word	0xffffffff


	//   ....[22]....
        /*0094*/ 	.word	0xffffffff


	//   ....[23]....
        /*0098*/ 	.word	0xffffffff


	//   ....[24]....
        /*009c*/ 	.word	0xffffffff


	//   ....[25]....
        /*00a0*/ 	.word	0xffffffff


	//   ....[26]....
        /*00a4*/ 	.word	0xffffffff


	//   ....[27]....
        /*00a8*/ 	.word	0xffffffff


	//----- nvinfo : EIATTR_COOP_GROUP_INSTR_OFFSETS
	.align		4
.L_1474:
        /*00ac*/ 	.byte	0x04, 0x28
        /*00ae*/ 	.short	(.L_1476 - .L_1475)


	//   ....[0]....
.L_1475:
        /*00b0*/ 	.word	0x00010930


	//   ....[1]....
        /*00b4*/ 	.word	0x00010960


	//   ....[2]....
        /*00b8*/ 	.word	0x00010980


	//   ....[3]....
        /*00bc*/ 	.word	0x000109a0


	//   ....[4]....
        /*00c0*/ 	.word	0x000109c0


	//   ....[5]....
        /*00c4*/ 	.word	0x00010ef0


	//   ....[6]....
        /*00c8*/ 	.word	0x00010f10


	//   ....[7]....
        /*00cc*/ 	.word	0x00010f30


	//   ....[8]....
        /*00d0*/ 	.word	0x00010f50


	//   ....[9]....
        /*00d4*/ 	.word	0x00010f70


	//   ....[10]....
        /*00d8*/ 	.word	0x00011080


	//   ....[11]....
        /*00dc*/ 	.word	0x000110d0


	//   ....[12]....
        /*00e0*/ 	.word	0x00011110


	//   ....[13]....
        /*00e4*/ 	.word	0x00011120


	//   ....[14]....
        /*00e8*/ 	.word	0x000111c0


	//   ....[15]....
        /*00ec*/ 	.word	0x00011200


	//   ....[16]....
        /*00f0*/ 	.word	0x00011290


	//   ....[17]....
        /*00f4*/ 	.word	0x000112d0


	//   ....[18]....
        /*00f8*/ 	.word	0x00012100


	//   ....[19]....
        /*00fc*/ 	.word	0x00012170


	//   ....[20]....
        /*0100*/ 	.word	0x000121d0


	//   ....[21]....
        /*0104*/ 	.word	0x00012230


	//   ....[22]....
        /*0108*/ 	.word	0x00012290


	//   ....[23]....
        /*010c*/ 	.word	0x00012800


	//   ....[24]....
        /*0110*/ 	.word	0x00012860


	//   ....[25]....
        /*0114*/ 	.word	0x000128c0


	//   ....[26]....
        /*0118*/ 	.word	0x00012920


	//   ....[27]....
        /*011c*/ 	.word	0x00012980


	//----- nvinfo : EIATTR_EXIT_INSTR_OFFSETS
	.align		4
.L_1476:
        /*0120*/ 	.byte	0x04, 0x1c
        /*0122*/ 	.short	(.L_1478 - .L_1477)


	//   ....[0]....
.L_1477:
        /*0124*/ 	.word	0x00000590


	//   ....[1]....
        /*0128*/ 	.word	0x000120b0


	//----- nvinfo : EIATTR_MAX_THREADS
	.align		4
.L_1478:
        /*012c*/ 	.byte	0x04, 0x05
        /*012e*/ 	.short	(.L_1480 - .L_1479)
.L_1479:
        /*0130*/ 	.word	0x00000080
        /*0134*/ 	.word	0x00000001
        /*0138*/ 	.word	0x00000001


	//----- nvinfo : EIATTR_CRS_STACK_SIZE
	.align		4
.L_1480:
        /*013c*/ 	.byte	0x04, 0x1e
        /*013e*/ 	.short	(.L_1482 - .L_1481)
.L_1481:
        /*0140*/ 	.word	0x00000000
.L_1482:


//--------------------- .nv.info._ZN10layer_norm13ln_fwd_kernelINS_13Kernel_traitsI13__nv_bfloat16S2_S2_S2_fjLj5120ELj1ELj1ELj4ELj16ENS_18Kernel_traits_baseILj5120ES2_S2_S2_S2_fjLj128EEEEELb1ELb1ELb0ELb0EEEvNS_9FwdParamsE --------------------------
	.section	.nv.info._ZN10layer_norm13ln_fwd_kernelINS_13Kernel_traitsI13__nv_bfloat16S2_S2_S2_fjLj5120ELj1ELj1ELj4ELj16ENS_18Kernel_traits_baseILj5120ES2_S2_S2_S2_fjLj128EEEEELb1ELb1ELb0ELb0EEEvNS_9FwdParamsE,"",@"SHT_CUDA_INFO"
	.sectionflags	@""
	.align	4


	//----- nvinfo : EIATTR_CUDA_API_VERSION
	.align		4
        /*0000*/ 	.byte	0x04, 0x37
        /*0002*/ 	.short	(.L_1484 - .L_1483)
.L_1483:
        /*0004*/ 	.word	0x00000082


	//----- nvinfo : EIATTR_SW2861232_WAR
	.align		4
.L_1484:
        /*0008*/ 	.byte	0x01, 0x35
	.zero		2


	//----- nvinfo : EIATTR_PARAM_CBANK
	.align		4
        /*000c*/ 	.byte	0x04, 0x0a
        /*000e*/ 	.short	(.L_1486 - .L_1485)
	.align		4
.L_1485:
        /*0010*/ 	.word	index@(.nv.constant0._ZN10layer_norm13ln_fwd_kernelINS_13Kernel_traitsI13__nv_bfloat16S2_S2_S2_fjLj5120ELj1ELj1ELj4ELj16ENS_18Kernel_traits_baseILj5120ES2_S2_S2_S2_fjLj128EEEEELb1ELb1ELb0ELb0EEEvNS_9FwdParamsE)
        /*0014*/ 	.short	0x0160
        /*0016*/ 	.short	0x00e8


	//----- nvinfo : EIATTR_CBANK_PARAM_SIZE
	.align		4
.L_1486:
        /*0018*/ 	.byte	0x03, 0x19
        /*001a*/ 	.short	0x00e8


	//----- nvinfo : EIATTR_KPARAM_INFO
	.align		4
        /*001c*/ 	.byte	0x04, 0x17
        /*001e*/ 	.short	(.L_1488 - .L_1487)
.L_1487:
        /*0020*/ 	.word	0x00000000
        /*0024*/ 	.short	0x0000
        /*0026*/ 	.short	0x0000
        /*0028*/ 	.byte	0x00, 0xf0, 0xa1, 0x03


	//----- nvinfo : EIATTR_MAXREG_COUNT
	.align		4
.L_1488:
        /*002c*/ 	.byte	0x03, 0x1b
        /*002e*/ 	.short	0x00ff


	//----- nvinfo : EIATTR_NUM_BARRIERS
	.align		4
        /*0030*/ 	.byte	0x02, 0x4c
        /*0032*/ 	.byte	0x01
	.zero		1


	//----- nvinfo : EIATTR_MERCURY_ISA_VERSION
	.align		4
        /*0034*/ 	.byte	0x03, 0x5f
        /*0036*/ 	.short	0x0000


	//----- nvinfo : EIATTR_COOP_GROUP_MASK_REGIDS
	.align		4
        /*0038*/ 	.byte	0x04, 0x29
        /*003a*/ 	.short	(.L_1490 - .L_1489)


	//   ....[0]....
.L_1489:
        /*003c*/ 	.word	0xffffffff


	//   ....[1]....
        /*0040*/ 	.word	0xffffffff


	//   ....[2]....
        /*0044*/ 	.word	0xffffffff


	//   ....[3]....
        /*0048*/ 	.word	0xffffffff


	//   ....[4]....
        /*004c*/ 	.word	0xffffffff


	//   ....[5]....
        /*0050*/ 	.word	0xffffffff


	//   ....[6]....
        /*0054*/ 	.word	0xffffffff


	//   ....[7]....
        /*0058*/ 	.word	0xffffffff


	//   ....[8]....
        /*005c*/ 	.word	0xffffffff


	//   ....[9]....
        /*0060*/ 	.word	0xffffffff


	//   ....[10]....
        /*0064*/ 	.word	0xffffffff


	//   ....[11]....
        /*0068*/ 	.word	0xffffffff


	//   ....[12]....
        /*006c*/ 	.word	0xffffffff


	//   ....[13]....
        /*0070*/ 	.word	0xffffffff


	//   ....[14]....
        /*0074*/ 	.word	0xffffffff


	//   ....[15]....
        /*0078*/ 	.word	0xffffffff


	//   ....[16]....
        /*007c*/ 	.word	0xffffffff


	//   ....[17]....
        /*0080*/ 	.word	0xffffffff


	//   ....[18]....
        /*0084*/ 	.word	0xffffffff


	//   ....[19]....
        /*0088*/ 	.word	0xffffffff


	//   ....[20]....
        /*008c*/ 	.word	0xffffffff


	//   ....[21]....
        /*0090*/ 	.word	0xffffffff


	//   ....[22]....
        /*0094*/ 	.word	0xffffffff


	//   ....[23]....
        /*0098*/ 	.word	0xffffffff


	//   ....[24]....
        /*009c*/ 	.word	0xffffffff


	//   ....[25]....
        /*00a0*/ 	.word	0xffffffff


	//   ....[26]....
        /*00a4*/ 	.word	0xffffffff


	//   ....[27]....
        /*00a8*/ 	.word	0xffffffff


	//----- nvinfo : EIATTR_COOP_GROUP_INSTR_OFFSETS
	.align		4
.L_1490:
        /*00ac*/ 	.byte	0x04, 0x28
        /*00ae*/ 	.short	(.L_1492 - .L_1491)


	//   ....[0]....
.L_1491:
        /*00b0*/ 	.word	0x0000feb0


	//   ....[1]....
        /*00b4*/ 	.word	0x0000fee0


	//   ....[2]....
        /*00b8*/ 	.word	0x0000ff10


	//   ....[3]....
        /*00bc*/ 	.word	0x0000ff30


	//   ....[4]....
        /*00c0*/ 	.word	0x0000ff50


	//   ....[5]....
        /*00c4*/ 	.word	0x00010490


	//   ....[6]....
        /*00c8*/ 	.word	0x000104b0


	//   ....[7]....
        /*00cc*/ 	.word	0x000104d0


	//   ....[8]....
        /*00d0*/ 	.word	0x000104f0


	//   ....[9]....
        /*00d4*/ 	.word	0x00010510


	//   ....[10]....
        /*00d8*/ 	.word	0x00010640


	//   ....[11]....
        /*00dc*/ 	.word	0x00010690


	//   ....[12]....
        /*00e0*/ 	.word	0x000106c0


	//   ....[13]....
        /*00e4*/ 	.word	0x000106d0


	//   ....[14]....
        /*00e8*/ 	.word	0x00010750


	//   ....[15]....
        /*00ec*/ 	.word	0x000107b0


	//   ....[16]....
        /*00f0*/ 	.word	0x00010870


	//   ....[17]....
        /*00f4*/ 	.word	0x00010880


	//   ....[18]....
        /*00f8*/ 	.word	0x00011520


	//   ....[19]....
        /*00fc*/ 	.word	0x00011590


	//   ....[20]....
        /*0100*/ 	.word	0x000115f0


	//   ....[21]....
        /*0104*/ 	.word	0x00011650


	//   ....[22]....
        /*0108*/ 	.word	0x000116b0


	//   ....[23]....
        /*010c*/ 	.word	0x00011c40


	//   ....[24]....
        /*0110*/ 	.word	0x00011ca0


	//   ....[25]....
        /*0114*/ 	.word	0x00011d00


	//   ....[26]....
        /*0118*/ 	.word	0x00011d60


	//   ....[27]....
        /*011c*/ 	.word	0x00011dd0


	//----- nvinfo : EIATTR_EXIT_INSTR_OFFSETS
	.align		4
.L_1492:
        /*0120*/ 	.byte	0x04, 0x1c
        /*0122*/ 	.short	(.L_1494 - .L_1493)


	//   ....[0]....
.L_1493:
        /*0124*/ 	.word	0x000009f0


	//   ....[1]....
        /*0128*/ 	.word	0x000114c0


	//----- nvinfo : EIATTR_MAX_THREADS
	.align		4
.L_1494:
        /*012c*/ 	.byte	0x04, 0x05
        /*012e*/ 	.short	(.L_1496 - .L_1495)
.L_1495:
        /*0130*/ 	.word	0x00000080
        /*0134*/ 	.word	0x00000001
        /*0138*/ 	.word	0x00000001


	//----- nvinfo : EIATTR_CRS_STACK_SIZE
	.align		4
.L_1496:
        /*013c*/ 	.byte	0x04, 0x1e
        /*013e*/ 	.short	(.L_1498 - .L_1497)
.L_1497:
        /*0140*/ 	.word	0x00000000
.L_1498:


//--------------------- .nv.info._ZN10layer_norm13ln_fwd_kernelINS_13Kernel_traitsI13__nv_bfloat16S2_S2_S2_fjLj5120ELj1ELj1ELj4ELj16ENS_18Kernel_traits_baseILj5120ES2_S2_S2_S2_fjLj128EEEEELb1ELb1ELb0ELb1EEEvNS_9FwdParamsE --------------------------
	.section	.nv.info._ZN10layer_norm13ln_fwd_kernelINS_13Kernel_traitsI13__nv_bfloat16S2_S2_S2_fjLj5120ELj1ELj1ELj4ELj16ENS_18Kernel_traits_baseILj5120ES2_S2_S2_S2_fjLj128EEEEELb1ELb1ELb0ELb1EEEvNS_9FwdParamsE,"",@"SHT_CUDA_INFO"
	.sectionflags	@""
	.align	4


	//----- nvinfo : EIATTR_CUDA_API_VERSION
	.align		4
        /*0000*/ 	.byte	0x04, 0x37
        /*0002*/ 	.short	(.L_1500 - .L_1499)
.L_1499:
        /*0004*/ 	.word	0x00000082


	//----- nvinfo : EIATTR_SW2861232_WAR
	.align		4
.L_1500:
        /*0008*/ 	.byte	0x01, 0x35
	.zero		2


	//----- nvinfo : EIATTR_PARAM_CBANK
	.align		4
        /*000c*/ 	.byte	0x04, 0x0a
        /*000e*/ 	.short	(.L_1502 - .L_1501)
	.align		4
.L_1501:
        /*0010*/ 	.word	index@(.nv.constant0._ZN10layer_norm13ln_fwd_kernelINS_13Kernel_traitsI13__nv_bfloat16S2_S2_S2_fjLj5120ELj1ELj1ELj4ELj16ENS_18Kernel_traits_baseILj5120ES2_S2_S2_S2_fjLj128EEEEELb1ELb1ELb0ELb1EEEvNS_9FwdParamsE)
        /*0014*/ 	.short	0x0160
        /*0016*/ 	.short	0x00e8


	//----- nvinfo : EIATTR_CBANK_PARAM_SIZE
	.align		4
.L_1502:
        /*0018*/ 	.byte	0x03, 0x19
        /*001a*/ 	.short	0x00e8


	//----- nvinfo : EIATTR_KPARAM_INFO
	.align		4
        /*001c*/ 	.byte	0x04, 0x17
        /*001e*/ 	.short	(.L_1504 - .L_1503)
.L_1503:
        /*0020*/ 	.word	0x00000000
        /*0024*/ 	.short	0x0000
        /*0026*/ 	.short	0x0000
        /*0028*/ 	.byte	0x00, 0xf0, 0xa1, 0x03


	//----- nvinfo : EIATTR_MAXREG_COUNT
	.align		4
.L_1504:
        /*002c*/ 	.byte	0x03, 0x1b
        /*002e*/ 	.short	0x00ff


	//----- nvinfo : EIATTR_NUM_BARRIERS
	.align		4
        /*0030*/ 	.byte	0x02, 0x4c
        /*0032*/ 	.byte	0x01
	.zero		1


	//----- nvinfo : EIATTR_MERCURY_ISA_VERSION
	.align		4
        /*0034*/ 	.byte	0x03, 0x5f
        /*0036*/ 	.short	0x0000


	//----- nvinfo : EIATTR_COOP_GROUP_MASK_REGIDS
	.align		4
        /*0038*/ 	.byte	0x04, 0x29
        /*003a*/ 	.short	(.L_1506 - .L_1505)


	//   ....[0]....
.L_1505:
        /*003c*/ 	.word	0xffffffff


	//   ....[1]....
        /*0040*/ 	.word	0xffffffff


	//   ....[2]....
        /*0044*/ 	.word	0xffffffff


	//   ....[3]....
        /*0048*/ 	.word	0xffffffff


	//   ....[4]....
        /*004c*/ 	.word	0xffffffff


	//   ....[5]....
        /*0050*/ 	.word	0xffffffff


	//   ....[6]....
        /*0054*/ 	.word	0xffffffff


	//   ....[7]....
        /*0058*/ 	.word	0xffffffff


	//   ....[8]....
        /*005c*/ 	.word	0xffffffff


	//   ....[9]....
        /*0060*/ 	.word	0xffffffff


	//   ....[10]....
        /*0064*/ 	.word	0xffffffff


	//   ....[11]....
        /*0068*/ 	.word	0xffffffff


	//   ....[12]....
        /*006c*/ 	.word	0xffffffff


	//   ....[13]....
        /*0070*/ 	.word	0xffffffff


	//   ....[14]....
        /*0074*/ 	.word	0xffffffff


	//   ....[15]....
        /*0078*/ 	.word	0xffffffff


	//   ....[16]....
        /*007c*/ 	.word	0xffffffff


	//   ....[17]....
        /*0080*/ 	.word	0xffffffff


	//   ....[18]....
        /*0084*/ 	.word	0xffffffff


	//   ....[19]....
        /*0088*/ 	.word	0xffffffff


	//   ....[20]....
        /*008c*/ 	.word	0xffffffff


	//   ....[21]....
        /*0090*/ 	.word	0xffffffff


	//   ....[22]....
        /*0094*/ 	.word	0xffffffff


	//   ....[23]....
        /*0098*/ 	.word	0xffffffff


	//   ....[24]....
        /*009c*/ 	.word	0xffffffff


	//   ....[25]....
        /*00a0*/ 	.word	0xffffffff


	//   ....[26]....
        /*00a4*/ 	.word	0xffffffff


	//   ....[27]....
        /*00a8*/ 	.word	0xffffffff


	//----- nvinfo : EIATTR_COOP_GROUP_INSTR_OFFSETS
	.align		4
.L_1506:
        /*00ac*/ 	.byte	0x04, 0x28
        /*00ae*/ 	.short	(.L_1508 - .L_1507)


	//   ....[0]....
.L_1507:
        /*00b0*/ 	.word	0x0000f290


	//   ....[1]....
        /*00b4*/ 	.word	0x0000f2c0


	//   ....[2]....
        /*00b8*/ 	.word	0x0000f2e0


	//   ....[3]....
        /*00bc*/ 	.word	0x0000f300


	//   ....[4]....
        /*00c0*/ 	.word	0x0000f320


	//   ....[5]....
        /*00c4*/ 	.word	0x0000f850


	//   ....[6]....
        /*00c8*/ 	.word	0x0000f870


	//   ....[7]....
        /*00cc*/ 	.word	0x0000f890


	//   ....[8]....
        /*00d0*/ 	.word	0x0000f8b0


	//   ....[9]....
        /*00d4*/ 	.word	0x0000f8d0


	//   ....[10]....
        /*00d8*/ 	.word	0x0000fa00


	//   ....[11]....
        /*00dc*/ 	.word	0x0000fa30


	//   ....[12]....
        /*00e0*/ 	.word	0x0000fa50


	//   ....[13]....
        /*00e4*/ 	.word	0x0000fa60


	//   ....[14]....
        /*00e8*/ 	.word	0x0000fb30


	//   ....[15]....
        /*00ec*/ 	.word	0x0000fb50


	//   ....[16]....
        /*00f0*/ 	.word	0x0000fbe0


	//   ....[17]....
        /*00f4*/ 	.word	0x0000fc40


	//   ....[18]....
        /*00f8*/ 	.word	0x00010a10


	//   ....[19]....
        /*00fc*/ 	.word	0x00010a80


	//   ....[20]....
        /*0100*/ 	.word	0x00010ae0


	//   ....[21]....
        /*0104*/ 	.word	0x00010b40


	//   ....[22]....
        /*0108*/ 	.word	0x00010ba0


	//   ....[23]....
        /*010c*/ 	.word	0x00011110


	//   ....[24]....
        /*0110*/ 	.word	0x00011170


	//   ....[25]....
        /*0114*/ 	.word	0x000111d0


	//   ....[26]....
        /*0118*/ 	.word	0x00011230


	//   ....[27]....
        /*011c*/ 	.word	0x00011290


	//----- nvinfo : EIATTR_EXIT_INSTR_OFFSETS
	.align		4
.L_1508:
        /*0120*/ 	.byte	0x04, 0x1c
        /*0122*/ 	.short	(.L_1510 - .L_1509)


	//   ....[0]....
.L_1509:
        /*0124*/ 	.word	0x00000580


	//   ....[1]....
        /*0128*/ 	.word	0x000109c0


	//----- nvinfo : EIATTR_MAX_THREADS
	.align		4
.L_1510:
        /*012c*/ 	.byte	0x04, 0x05
        /*012e*/ 	.short	(.L_1512 - .L_1511)
.L_1511:
        /*0130*/ 	.word	0x00000080
        /*0134*/ 	.word	0x00000001
        /*0138*/ 	.word	0x00000001


	//----- nvinfo : EIATTR_CRS_STACK_SIZE
	.align		4
.L_1512:
        /*013c*/ 	.byte	0x04, 0x1e
        /*013e*/ 	.short	(.L_1514 - .L_1513)
.L_1513:
        /*0140*/ 	.word	0x00000000
.L_1514:


//--------------------- .nv.info._ZN10layer_norm13ln_fwd_kernelINS_13Kernel_traitsI13__nv_bfloat16S2_S2_S2_fjLj5120ELj1ELj1ELj4ELj16ENS_18Kernel_traits_baseILj5120ES2_S2_S2_S2_fjLj128EEEEELb1ELb1ELb1ELb0EEEvNS_9FwdParamsE --------------------------
	.section	.nv.info._ZN10layer_norm13ln_fwd_kernelINS_13Kernel_traitsI13__nv_bfloat16S2_S2_S2_fjLj5120ELj1ELj1ELj4ELj16ENS_18Kernel_traits_baseILj5120ES2_S2_S2_S2_fjLj128EEEEELb1ELb1ELb1ELb0EEEvNS_9FwdParamsE,"",@"SHT_CUDA_INFO"
	.sectionflags	@""
	.align	4


	//----- nvinfo : EIATTR_CUDA_API_VERSION
	.align		4
        /*0000*/ 	.byte	0x04, 0x37
        /*0002*/ 	.short	(.L_1516 - .L_1515)
.L_1515:
        /*0004*/ 	.word	0x00000082


	//----- nvinfo : EIATTR_SW2861232_WAR
	.align		4
.L_1516:
        /*0008*/ 	.byte	0x01, 0x35
	.zero		2


	//----- nvinfo : EIATTR_PARAM_CBANK
	.align		4
        /*000c*/ 	.byte	0x04, 0x0a
        /*000e*/ 	.short	(.L_1518 - .L_1517)
	.align		4
.L_1517:
        /*0010*/ 	.word	index@(.nv.constant0._ZN10layer_norm13ln_fwd_kernelINS_13Kernel_traitsI13__nv_bfloat16S2_S2_S2_fjLj5120ELj1ELj1ELj4ELj16ENS_18Kernel_traits_baseILj5120ES2_S2_S2_S2_fjLj128EEEEELb1ELb1ELb1ELb0EEEvNS_9FwdParamsE)
        /*0014*/ 	.short	0x0160
        /*0016*/ 	.short	0x00e8


	//----- nvinfo : EIATTR_CBANK_PARAM_SIZE
	.align		4
.L_1518:
        /*0018*/ 	.byte	0x03, 0x19
        /*001a*/ 	.short	0x00e8


	//----- nvinfo : EIATTR_KPARAM_INFO
	.align		4
        /*001c*/ 	.byte	0x04, 0x17
        /*001e*/ 	.short	(.L_1520 - .L_1519)
.L_1519:
        /*0020*/ 	.word	0x00000000
        /*0024*/ 	.short	0x0000
        /*0026*/ 	.short	0x0000
        /*0028*/ 	.byte	0x00, 0xf0, 0xa1, 0x03


	//----- nvinfo : EIATTR_MAXREG_COUNT
	.align		4
.L_1520:
        /*002c*/ 	.byte	0x03, 0x1b
        /*002e*/ 	.short	0x00ff


	//----- nvinfo : EIATTR_NUM_BARRIERS
	.align		4
        /*0030*/ 	.byte	0x02, 0x4c
        /*0032*/ 	.byte	0x01
	.zero		1


	//----- nvinfo : EIATTR_MERCURY_ISA_VERSION
	.align		4
        /*0034*/ 	.byte	0x03, 0x5f
        /*0036*/ 	.short	0x0000


	//----- nvinfo : EIATTR_COOP_GROUP_MASK_REGIDS
	.align		4
        /*0038*/ 	.byte	0x04, 0x29
        /*003a*/ 	.short	(.L_1522 - .L_1521)


	//   ....[0]....
.L_1521:
        /*003c*/ 	.word	0xffffffff


	//   ....[1]....
        /*0040*/ 	.word	0xffffffff


	//   ....[2]....
        /*0044*/ 	.word	0xffffffff


	//   ....[3]....
        /*0048*/ 	.word	0xffffffff


	//   ....[4]....
        /*004c*/ 	.word	0xffffffff


	//   ....[5]....
        /*0050*/ 	.word	0xffffffff


	//   ....[6]....
        /*0054*/ 	.word	0xffffffff


	//   ....[7]....
        /*0058*/ 	.word	0xffffffff


	//   ....[8]....
        /*005c*/ 	.word	0xffffffff


	//   ....[9]....
        /*0060*/ 	.word	0xffffffff


	//   ....[10]....
        /*0064*/ 	.word	0xffffffff


	//   ....[11]....
        /*0068*/ 	.word	0xffffffff


	//   ....[12]....
        /*006c*/ 	.word	0xffffffff


	//   ....[13]....
        /*0070*/ 	.word	0xffffffff


	//   ....[14]....
        /*0074*/ 	.word	0xffffffff


	//   ....[15]....
        /*0078*/ 	.word	0xffffffff


	//   ....[16]....
        /*007c*/ 	.word	0xffffffff


	//   ....[17]....
        /*0080*/ 	.word	0xffffffff


	//   ....[18]....
        /*0084*/ 	.word	0xffffffff


	//   ....[19]....
        /*0088*/ 	.word	0xffffffff


	//   ....[20]....
        /*008c*/ 	.word	0xffffffff


	//   ....[21]....
        /*0090*/ 	.word	0xffffffff


	//   ....[22]....
        /*0094*/ 	.word	0xffffffff


	//   ....[23]....
        /*0098*/ 	.word	0xffffffff


	//   ....[24]....
        /*009c*/ 	.word	0xffffffff


	//   ....[25]....
        /*00a0*/ 	.word	0xffffffff


	//   ....[26]....
        /*00a4*/ 	.word	0xffffffff


	//   ....[27]....
        /*00a8*/ 	.word	0xffffffff


	//----- nvinfo : EIATTR_COOP_GROUP_INSTR_OFFSETS
	.align		4
.L_1522:
        /*00ac*/ 	.byte	0x04, 0x28
        /*00ae*/ 	.short	(.L_1524 - .L_1523)


	//   ....[0]....
.L_1523:
        /*00b0*/ 	.word	0x00011900


	//   ....[1]....
        /*00b4*/ 	.word	0x00011930


	//   ....[2]....
        /*00b8*/ 	.word	0x00011950


	//   ....[3]....
        /*00bc*/ 	.word	0x00011970


	//   ....[4]....
        /*00c0*/ 	.word	0x00011990


	//   ....[5]....
        /*00c4*/ 	.word	0x00011ed0


	//   ....[6]....
        /*00c8*/ 	.word	0x00011ef0


	//   ....[7]....
        /*00cc*/ 	.word	0x00011f10


	//   ....[8]....
        /*00d0*/ 	.word	0x00011f30


	//   ....[9]....
        /*00d4*/ 	.word	0x00011f50


	//   ....[10]....
        /*00d8*/ 	.word	0x00012070


	//   ....[11]....
        /*00dc*/ 	.word	0x000120c0


	//   ....[12]....
        /*00e0*/ 	.word	0x000120f0


	//   ....[13]....
        /*00e4*/ 	.word	0x00012100


	//   ....[14]....
        /*00e8*/ 	.word	0x00012180


	//   ....[15]....
        /*00ec*/ 	.word	0x000121e0


	//   ....[16]....
        /*00f0*/ 	.word	0x000122c0


	//   ....[17]....
        /*00f4*/ 	.word	0x000122e0


	//   ....[18]....
        /*00f8*/ 	.word	0x00012fc0


	//   ....[19]....
        /*00fc*/ 	.word	0x00013030


	//   ....[20]....
        /*0100*/ 	.word	0x00013090


	//   ....[21]....
        /*0104*/ 	.word	0x000130f0


	//   ....[22]....
        /*0108*/ 	.word	0x00013150


	//   ....[23]....
        /*010c*/ 	.word	0x000136d0


	//   ....[24]....
        /*0110*/ 	.word	0x00013730


	//   ....[25]....
        /*0114*/ 	.word	0x00013790


	//   ....[26]....
        /*0118*/ 	.word	0x000137f0


	//   ....[27]....
        /*011c*/ 	.word	0x00013860


	//----- nvinfo : EIATTR_EXIT_INSTR_OFFSETS
	.align		4
.L_1524:
        /*0120*/ 	.byte	0x04, 0x1c
        /*0122*/ 	.short	(.L_1526 - .L_1525)


	//   ....[0]....
.L_1525:
        /*0124*/ 	.word	0x00000980


	//   ....[1]....
        /*0128*/ 	.word	0x00012f60


	//----- nvinfo : EIATTR_MAX_THREADS
	.align		4
.L_1526:
        /*012c*/ 	.byte	0x04, 0x05
        /*012e*/ 	.short	(.L_1528 - .L_1527)
.L_1527:
        /*0130*/ 	.word	0x00000080
        /*0134*/ 	.word	0x00000001
        /*0138*/ 	.word	0x00000001


	//----- nvinfo : EIATTR_CRS_STACK_SIZE
	.align		4
.L_1528:
        /*013c*/ 	.byte	0x04, 0x1e
        /*013e*/ 	.short	(.L_1530 - .L_1529)
.L_1529:
        /*0140*/ 	.word	0x00000000
.L_1530:


//--------------------- .nv.info._ZN10layer_norm13ln_fwd_kernelINS_13Kernel_traitsI13__nv_bfloat16S2_S2_S2_fjLj5120ELj1ELj1ELj4ELj16ENS_18Kernel_traits_baseILj5120ES2_S2_S2_S2_fjLj128EEEEELb1ELb1ELb1ELb1EEEvNS_9FwdParamsE --------------------------
	.section	.nv.info._ZN10layer_norm13ln_fwd_kernelINS_13Kernel_traitsI13__nv_bfloat16S2_S2_S2_fjLj5120ELj1ELj1ELj4ELj16ENS_18Kernel_traits_baseILj5120ES2_S2_S2_S2_fjLj128EEEEELb1ELb1ELb1ELb1EEEvNS_9FwdParamsE,"",@"SHT_CUDA_INFO"
	.sectionflags	@""
	.align	4


	//----- nvinfo : EIATTR_CUDA_API_VERSION
	.align		4
        /*0000*/ 	.byte	0x04, 0x37
        /*0002*/ 	.short	(.L_1532 - .L_1531)
.L_1531:
        /*0004*/ 	.word	0x00000082


	//----- nvinfo : EIATTR_SW2861232_WAR
	.align		4
.L_1532:
        /*0008*/ 	.byte	0x01, 0x35
	.zero		2


	//----- nvinfo : EIATTR_PARAM_CBANK
	.align		4
        /*000c*/ 	.byte	0x04, 0x0a
        /*000e*/ 	.short	(.L_1534 - .L_1533)
	.align		4
.L_1533:
        /*0010*/ 	.word	index@(.nv.constant0._ZN10layer_norm13ln_fwd_kernelINS_13Kernel_traitsI13__nv_bfloat16S2_S2_S2_fjLj5120ELj1ELj1ELj4ELj16ENS_18Kernel_traits_baseILj5120ES2_S2_S2_S2_fjLj128EEEEELb1ELb1ELb1ELb1EEEvNS_9FwdParamsE)
        /*0014*/ 	.short	0x0160
        /*0016*/ 	.short	0x00e8


	//----- nvinfo : EIATTR_CBANK_PARAM_SIZE
	.align		4
.L_1534:
        /*0018*/ 	.byte	0x03, 0x19
        /*001a*/ 	.short	0x00e8


	//----- nvinfo : EIATTR_KPARAM_INFO
	.align		4
        /*001c*/ 	.byte	0x04, 0x17
        /*001e*/ 	.short	(.L_1536 - .L_1535)
.L_1535:
        /*0020*/ 	.word	0x00000000
        /*0024*/ 	.short	0x0000
        /*0026*/ 	.short	0x0000
        /*0028*/ 	.byte	0x00, 0xf0, 0xa1, 0x03


	//----- nvinfo : EIATTR_MAXREG_COUNT
	.align		4
.L_1536:
        /*002c*/ 	.byte	0x03, 0x1b
        /*002e*/ 	.short	0x00ff


	//----- nvinfo : EIATTR_NUM_BARRIERS
	.align		4
        /*0030*/ 	.byte	0x02, 0x4c
        /*0032*/ 	.byte	0x01
	.zero		1


	//----- nvinfo : EIATTR_MERCURY_ISA_VERSION
	.align		4
        /*0034*/ 	.byte	0x03, 0x5f
        /*0036*/ 	.short	0x0000


	//----- nvinfo : EIATTR_COOP_GROUP_MASK_REGIDS
	.align		4
        /*0038*/ 	.byte	0x04, 0x29
        /*003a*/ 	.short	(.L_1538 - .L_1537)


	//   ....[0]....
.L_1537:
        /*003c*/ 	.word	0xffffffff


	//   ....[1]....
        /*0040*/ 	.word	0xffffffff


	//   ....[2]....
        /*0044*/ 	.word	0xffffffff


	//   ....[3]....
        /*0048*/ 	.word	0xffffffff


	//   ....[4]....
        /*004c*/ 	.word	0xffffffff


	//   ....[5]....
        /*0050*/ 	.word	0xffffffff


	//   ....[6]....
        /*0054*/ 	.word	0xffffffff


	//   ....[7]....
        /*0058*/ 	.word	0xffffffff


	//   ....[8]....
        /*005c*/ 	.word	0xffffffff


	//   ....[9]....
        /*0060*/ 	.word	0xffffffff


	//   ....[10]....
        /*0064*/ 	.word	0xffffffff


	//   ....[11]....
        /*0068*/ 	.word	0xffffffff


	//   ....[12]....
        /*006c*/ 	.word	0xffffffff


	//   ....[13]....
        /*0070*/ 	.word	0xffffffff


	//   ....[14]....
        /*0074*/ 	.word	0xffffffff


	//   ....[15]....
        /*0078*/ 	.word	0xffffffff


	//   ....[16]....
        /*007c*/ 	.word	0xffffffff


	//   ....[17]....
        /*0080*/ 	.word	0xffffffff


	//   ....[18]....
        /*0084*/ 	.word	0xffffffff


	//   ....[19]....
        /*0088*/ 	.word	0xffffffff


	//   ....[20]....
        /*008c*/ 	.word	0xffffffff


	//   ....[21]....
        /*0090*/ 	.word	0xffffffff


	//   ....[22]....
        /*0094*/ 	.word	0xffffffff


	//   ....[23]....
        /*0098*/ 	.word	0xffffffff


	//   ....[24]....
        /*009c*/ 	.word	0xffffffff


	//   ....[25]....
        /*00a0*/ 	.word	0xffffffff


	//   ....[26]....
        /*00a4*/ 	.word	0xffffffff


	//   ....[27]....
        /*00a8*/ 	.word	0xffffffff


	//----- nvinfo : EIATTR_COOP_GROUP_INSTR_OFFSETS
	.align		4
.L_1538:
        /*00ac*/ 	.byte	0x04, 0x28
        /*00ae*/ 	.short	(.L_1540 - .L_1539)


	//   ....[0]....
.L_1539:
        /*00b0*/ 	.word	0x00010da0


	//   ....[1]....
        /*00b4*/ 	.word	0x00010dd0


	//   ....[2]....
        /*00b8*/ 	.word	0x00010df0


	//   ....[3]....
        /*00bc*/ 	.word	0x00010e10


	//   ....[4]....
        /*00c0*/ 	.word	0x00010e30


	//   ....[5]....
        /*00c4*/ 	.word	0x00011360


	//   ....[6]....
        /*00c8*/ 	.word	0x00011380


	//   ....[7]....
        /*00cc*/ 	.word	0x000113a0


	//   ....[8]....
        /*00d0*/ 	.word	0x000113c0


	//   ....[9]....
        /*00d4*/ 	.word	0x000113e0


	//   ....[10]....
        /*00d8*/ 	.word	0x00011510


	//   ....[11]....
        /*00dc*/ 	.word	0x00011570


	//   ....[12]....
        /*00e0*/ 	.word	0x00011580


	//   ....[13]....
        /*00e4*/ 	.word	0x000115d0


	//   ....[14]....
        /*00e8*/ 	.word	0x00011630


	//   ....[15]....
        /*00ec*/ 	.word	0x00011640


	//   ....[16]....
        /*00f0*/ 	.word	0x00011760


	//   ....[17]....
        /*00f4*/ 	.word	0x00011770


	//   ....[18]....
        /*00f8*/ 	.word	0x000125a0


	//   ....[19]....
        /*00fc*/ 	.word	0x00012600


	//   ....[20]....
        /*0100*/ 	.word	0x00012660


	//   ....[21]....
        /*0104*/ 	.word	0x000126c0


	//   ....[22]....
        /*0108*/ 	.word	0x00012720


	//   ....[23]....
        /*010c*/ 	.word	0x00012c90


	//   ....[24]....
        /*0110*/ 	.word	0x00012cf0


	//   ....[25]....
        /*0114*/ 	.word	0x00012d50


	//   ....[26]....
        /*0118*/ 	.word	0x00012db0


	//   ....[27]....
        /*011c*/ 	.word	0x00012e10


	//----- nvinfo : EIATTR_EXIT_INSTR_OFFSETS
	.align		4
.L_1540:
        /*0120*/ 	.byte	0x04, 0x1c
        /*0122*/ 	.short	(.L_1542 - .L_1541)


	//   ....[0]....
.L_1541:
        /*0124*/ 	.word	0x000005c0


	//   ....[1]....
        /*0128*/ 	.word	0x00012550


	//----- nvinfo : EIATTR_MAX_THREADS
	.align		4
.L_1542:
        /*012c*/ 	.byte	0x04, 0x05
        /*012e*/ 	.short	(.L_1544 - .L_1543)
.L_1543:
        /*0130*/ 	.word	0x00000080
        /*0134*/ 	.word	0x00000001
        /*0138*/ 	.word	0x00000001


	//----- nvinfo : EIATTR_CRS_STACK_SIZE
	.align		4
.L_1544:
        /*013c*/ 	.byte	0x04, 0x1e
        /*013e*/ 	.short	(.L_1546 - .L_1545)
.L_1545:
        /*0140*/ 	.word	0x00000000
.L_1546:


//--------------------- .nv.info._ZN10layer_norm13ln_fwd_kernelINS_13Kernel_traitsI6__halfS2_S2_S2_fjLj5120ELj1ELj1ELj4ELj16ENS_18Kernel_traits_baseILj5120ES2_S2_S2_S2_fjLj128EEEEELb0ELb0ELb0ELb0EEEvNS_9FwdParamsE --------------------------
	.section	.nv.info._ZN10layer_norm13ln_fwd_kernelINS_13Kernel_traitsI6__halfS2_S2_S2_fjLj5120ELj1ELj1ELj4ELj16ENS_18Kernel_traits_baseILj5120ES2_S2_S2_S2_fjLj128EEEEELb0ELb0ELb0ELb0EEEvNS_9FwdParamsE,"",@"SHT_CUDA_INFO"
	.sectionflags	@""
	.align	4


	//----- nvinfo : EIATTR_CUDA_API_VERSION
	.align		4
        /*0000*/ 	.byte	0x04, 0x37
        /*0002*/ 	.short	(.L_1548 - .L_1547)
.L_1547:
        /*0004*/ 	.word	0x00000082


	//----- nvinfo : EIATTR_SW2861232_WAR
	.align		4
.L_1548:
        /*0008*/ 	.byte	0x01, 0x35
	.zero		2


	//----- nvinfo : EIATTR_PARAM_CBANK
	.align		4
        /*000c*/ 	.byte	0x04, 0x0a
        /*000e*/ 	.short	(.L_1550 - .L_1549)
	.align		4
.L_1549:
        /*0010*/ 	.word	index@(.nv.constant0._ZN10layer_norm13ln_fwd_kernelINS_13Kernel_traitsI6__halfS2_S2_S2_fjLj5120ELj1ELj1ELj4ELj16ENS_18Kernel_traits_baseILj5120ES2_S2_S2_S2_fjLj128EEEEELb0ELb0ELb0ELb0EEEvNS_9FwdParamsE)
        /*0014*/ 	.short	0x0160
        /*0016*/ 	.short	0x00e8


	//----- nvinfo : EIATTR_CBANK_PARAM_SIZE
	.align		4
.L_1550:
        /*0018*/ 	.byte	0x03, 0x19
        /*001a*/ 	.short	0x00e8


	//----- nvinfo : EIATTR_KPARAM_INFO
	.align		4
        /*001c*/ 	.byte	0x04, 0x17
        /*001e*/ 	.short	(.L_1552 - .L_1551)
.L_1551:
        /*0020*/ 	.word	0x00000000
        /*0024*/ 	.short	0x0000
        /*0026*/ 	.short	0x0000
        /*0028*/ 	.byte	0x00, 0xf0, 0xa1, 0x03


	//----- nvinfo : EIATTR_MAXREG_COUNT
	.align		4
.L_1552:
        /*002c*/ 	.byte	0x03, 0x1b
        /*002e*/ 	.short	0x00ff


	//----- nvinfo : EIATTR_NUM_BARRIERS
	.align		4
        /*0030*/ 	.byte	0x02, 0x4c
        /*0032*/ 	.byte	0x01
	.zero		1


	//----- nvinfo : EIATTR_MERCURY_ISA_VERSION
	.align		4
        /*0034*/ 	.byte	0x03, 0x5f
        /*0036*/ 	.short	0x0000


	//----- nvinfo : EIATTR_COOP_GROUP_MASK_REGIDS
	.align		4
        /*0038*/ 	.byte	0x04, 0x29
        /*003a*/ 	.short	(.L_1554 - .L_1553)


	//   ....[0]....
.L_1553:
        /*003c*/ 	.word	0xffffffff


	//   ....[1]....
        /*0040*/ 	.word	0xffffffff


	//   ....[2]....
        /*0044*/ 	.word	0xffffffff


	//   ....[3]....
        /*0048*/ 	.word	0xffffffff


	//   ....[4]....
        /*004c*/ 	.word	0xffffffff


	//   ....[5]....
        /*0050*/ 	.word	0xffffffff


	//   ....[6]....
        /*0054*/ 	.word	0xffffffff


	//   ....[7]....
        /*0058*/ 	.word	0xffffffff


	//   ....[8]....
        /*005c*/ 	.word	0xffffffff


	//   ....[9]....
        /*0060*/ 	.word	0xffffffff


	//   ....[10]....
        /*0064*/ 	.word	0xffffffff


	//   ....[11]....
        /*0068*/ 	.word	0xffffffff


	//   ....[12]....
        /*006c*/ 	.word	0xffffffff


	//   ....[13]....
        /*0070*/ 	.word	0xffffffff


	//   ....[14]....
        /*0074*/ 	.word	0xffffffff


	//   ....[15]....
        /*0078*/ 	.word	0xffffffff


	//   ....[16]....
        /*007c*/ 	.word	0xffffffff


	//   ....[17]....
        /*0080*/ 	.word	0xffffffff


	//   ....[18]....
        /*0084*/ 	.word	0xffffffff


	//   ....[19]....
        /*0088*/ 	.word	0xffffffff


	//   ....[20]....
        /*008c*/ 	.word	0xffffffff


	//   ....[21]....
        /*0090*/ 	.word	0xffffffff


	//   ....[22]....
        /*0094*/ 	.word	0xffffffff


	//   ....[23]....
        /*0098*/ 	.word	0xffffffff


	//   ....[24]....
        /*009c*/ 	.word	0xffffffff


	//   ....[25]....
        /*00a0*/ 	.word	0xffffffff


	//   ....[26]....
        /*00a4*/ 	.word	0xffffffff


	//   ....[27]....
        /*00a8*/ 	.word	0xffffffff


	//----- nvinfo : EIATTR_COOP_GROUP_INSTR_OFFSETS
	.align		4
.L_1554:
        /*00ac*/ 	.byte	0x04, 0x28
        /*00ae*/ 	.short	(.L_1556 - .L_1555)


	//   ....[0]....
.L_1555:
        /*00b0*/ 	.word	0x00002c10


	//   ....[1]....
        /*00b4*/ 	.word	0x00002c40


	//   ....[2]....
        /*00b8*/ 	.word	0x00002c60


	//   ....[3]....
        /*00bc*/ 	.word	0x00002c80


	//   ....[4]....
        /*00c0*/ 	.word	0x00002ca0


	//   ....[5]....
        /*00c4*/ 	.word	0x000031e0


	//   ....[6]....
        /*00c8*/ 	.word	0x00003200


	//   ....[7]....
        /*00cc*/ 	.word	0x00003220


	//   ....[8]....
        /*00d0*/ 	.word	0x00003240


	//   ....[9]....
        /*00d4*/ 	.word	0x00003260


	//   ....[10]....
        /*00d8*/ 	.word	0x00003370


	//   ....[11]....
        /*00dc*/ 	.word	0x000033c0


	//   ....[12]....
        /*00e0*/ 	.word	0x000033f0


	//   ....[13]....
        /*00e4*/ 	.word	0x00003400


	//   ....[14]....
        /*00e8*/ 	.word	0x000034a0


	//   ....[15]....
        /*00ec*/ 	.word	0x000034e0


	//   ....[16]....
        /*00f0*/ 	.word	0x00003580


	//   ....[17]....
        /*00f4*/ 	.word	0x000035b0


	//   ....[18]....
        /*00f8*/ 	.word	0x00004250


	//   ....[19]....
        /*00fc*/ 	.word	0x000042c0


	//   ....[20]....
        /*0100*/ 	.word	0x00004320


	//   ....[21]....
        /*0104*/ 	.word	0x00004380


	//   ....[22]....
        /*0108*/ 	.word	0x000043e0


	//   ....[23]....
        /*010c*/ 	.word	0x00004960


	//   ....[24]....
        /*0110*/ 	.word	0x000049c0


	//   ....[25]....
        /*0114*/ 	.word	0x00004a20


	//   ....[26]....
        /*0118*/ 	.word	0x00004a80


	//   ....[27]....
        /*011c*/ 	.word	0x00004af0


	//----- nvinfo : EIATTR_EXIT_INSTR_OFFSETS
	.align		4
.L_1556:
        /*0120*/ 	.byte	0x04, 0x1c
        /*0122*/ 	.short	(.L_1558 - .L_1557)


	//   ....[0]....
.L_1557:
        /*0124*/ 	.word	0x000005d0


	//   ....[1]....
        /*0128*/ 	.word	0x000041f0


	//----- nvinfo : EIATTR_MAX_THREADS
	.align		4
.L_1558:
        /*012c*/ 	.byte	0x04, 0x05
        /*012e*/ 	.short	(.L_1560 - .L_1559)
.L_1559:
        /*0130*/ 	.word	0x00000080
        /*0134*/ 	.word	0x00000001
        /*0138*/ 	.word	0x00000001


	//----- nvinfo : EIATTR_CRS_STACK_SIZE
	.align		4
.L_1560:
        /*013c*/ 	.byte	0x04, 0x1e
        /*013e*/ 	.short	(.L_1562 - .L_1561)
.L_1561:
        /*0140*/ 	.word	0x00000000
.L_1562:


//--------------------- .nv.info._ZN10layer_norm13ln_fwd_kernelINS_13Kernel_traitsI6__halfS2_S2_S2_fjLj5120ELj1ELj1ELj4ELj16ENS_18Kernel_traits_baseILj5120ES2_S2_S2_S2_fjLj128EEEEELb0ELb0ELb0ELb1EEEvNS_9FwdParamsE --------------------------
	.section	.nv.info._ZN10layer_norm13ln_fwd_kernelINS_13Kernel_traitsI6__halfS2_S2_S2_fjLj5120ELj1ELj1ELj4ELj16ENS_18Kernel_traits_baseILj5120ES2_S2_S2_S2_fjLj128EEEEELb0ELb0ELb0ELb1EEEvNS_9FwdParamsE,"",@"SHT_CUDA_INFO"
	.sectionflags	@""
	.align	4


	//----- nvinfo : EIATTR_CUDA_API_VERSION
	.align		4
        /*0000*/ 	.byte	0x04, 0x37
        /*0002*/ 	.short	(.L_1564 - .L_1563)
.L_1563:
        /*0004*/ 	.word	0x00000082


	//----- nvinfo : EIATTR_SW2861232_WAR
	.align		4
.L_1564:
        /*0008*/ 	.byte	0x01, 0x35
	.zero		2


	//----- nvinfo : EIATTR_PARAM_CBANK
	.align		4
        /*000c*/ 	.byte	0x04, 0x0a
        /*000e*/ 	.short	(.L_1566 - .L_1565)
	.align		4
.L_1565:
        /*0010*/ 	.word	index@(.nv.constant0._ZN10layer_norm13ln_fwd_kernelINS_13Kernel_traitsI6__halfS2_S2_S2_fjLj5120ELj1ELj1ELj4ELj16ENS_18Kernel_traits_baseILj5120ES2_S2_S2_S2_fjLj128EEEEELb0ELb0ELb0ELb1EEEvNS_9FwdParamsE)
        /*0014*/ 	.short	0x0160
        /*0016*/ 	.short	0x00e8


	//----- nvinfo : EIATTR_CBANK_PARAM_SIZE
	.align		4
.L_1566:
        /*0018*/ 	.byte	0x03, 0x19
        /*001a*/ 	.short	0x00e8


	//----- nvinfo : EIATTR_KPARAM_INFO
	.align		4
        /*001c*/ 	.byte	0x04, 0x17
        /*001e*/ 	.short	(.L_1568 - .L_1567)
.L_1567:
        /*0020*/ 	.word	0x00000000
        /*0024*/ 	.short	0x0000
        /*0026*/ 	.short	0x0000
        /*0028*/ 	.byte	0x00, 0xf0, 0xa1, 0x03


	//----- nvinfo : EIATTR_MAXREG_COUNT
	.align		4
.L_1568:
        /*002c*/ 	.byte	0x03, 0x1b
        /*002e*/ 	.short	0x00ff


	//----- nvinfo : EIATTR_NUM_BARRIERS
	.align		4
        /*0030*/ 	.byte	0x02, 0x4c
        /*0032*/ 	.byte	0x01
	.zero		1


	//----- nvinfo : EIATTR_MERCURY_ISA_VERSION
	.align		4
        /*0034*/ 	.byte	0x03, 0x5f
        /*0036*/ 	.short	0x0000


	//----- nvinfo : EIATTR_COOP_GROUP_MASK_REGIDS
	.align		4
        /*0038*/ 	.byte	0x04, 0x29
        /*003a*/ 	.short	(.L_1570 - .L_1569)


	//   ....[0]....
.L_1569:
        /*003c*/ 	.word	0xffffffff


	//   ....[1]....
        /*0040*/ 	.word	0xffffffff


	//   ....[2]....
        /*0044*/ 	.word	0xffffffff


	//   ....[3]....
        /*0048*/ 	.word	0xffffffff


	//   ....[4]....
        /*004c*/ 	.word	0xffffffff


	//   ....[5]....
        /*0050*/ 	.word	0xffffffff


	//   ....[6]....
        /*0054*/ 	.word	0xffffffff


	//   ....[7]....
        /*0058*/ 	.word	0xffffffff


	//   ....[8]....
        /*005c*/ 	.word	0xffffffff


	//   ....[9]....
        /*0060*/ 	.word	0xffffffff


	//   ....[10]....
        /*0064*/ 	.word	0xffffffff


	//   ....[11]....
        /*0068*/ 	.word	0xffffffff


	//   ....[12]....
        /*006c*/ 	.word	0xffffffff


	//   ....[13]....
        /*0070*/ 	.word	0xffffffff


	//   ....[14]....
        /*0074*/ 	.word	0xffffffff


	//   ....[15]....
        /*0078*/ 	.word	0xffffffff


	//   ....[16]....
        /*007c*/ 	.word	0xffffffff


	//   ....[17]....
        /*0080*/ 	.word	0xffffffff


	//   ....[18]....
        /*0084*/ 	.word	0xffffffff


	//   ....[19]....
        /*0088*/ 	.word	0xffffffff


	//   ....[20]....
        /*008c*/ 	.word	0xffffffff


	//   ....[21]....
        /*0090*/ 	.word	0xffffffff


	//   ....[22]....
        /*0094*/ 	.word	0xffffffff


	//   ....[23]....
        /*0098*/ 	.word	0xffffffff


	//   ....[24]....
        /*009c*/ 	.word	0xffffffff


	//   ....[25]....
        /*00a0*/ 	.word	0xffffffff


	//   ....[26]....
        /*00a4*/ 	.word	0xffffffff


	//   ....[27]....
        /*00a8*/ 	.word	0xffffffff


	//----- nvinfo : EIATTR_COOP_GROUP_INSTR_OFFSETS
	.align		4
.L_1570:
        /*00ac*/ 	.byte	0x04, 0x28
        /*00ae*/ 	.short	(.L_1572 - .L_1571)


	//   ....[0]....
.L_1571:
        /*00b0*/ 	.word	0x00002390


	//   ....[1]....
        /*00b4*/ 	.word	0x000023c0


	//   ....[2]....
        /*00b8*/ 	.word	0x000023e0


	//   ....[3]....
        /*00bc*/ 	.word	0x00002400


	//   ....[4]....
        /*00c0*/ 	.word	0x00002420


	//   ....[5]....
        /*00c4*/ 	.word	0x00002950


	//   ....[6]....
        /*00c8*/ 	.word	0x00002970


	//   ....[7]....
        /*00cc*/ 	.word	0x00002990


	//   ....[8]....
        /*00d0*/ 	.word	0x000029b0


	//   ....[9]....
        /*00d4*/ 	.word	0x000029d0


	//   ....[10]....
        /*00d8*/ 	.word	0x00002aa0


	//   ....[11]....
        /*00dc*/ 	.word	0x00002af0


	//   ....[12]....
        /*00e0*/ 	.word	0x00002b10


	//   ....[13]....
        /*00e4*/ 	.word	0x00002b20


	//   ....[14]....
        /*00e8*/ 	.word	0x00002be0


	//   ....[15]....
        /*00ec*/ 	.word	0x00002c30


	//   ....[16]....
        /*00f0*/ 	.word	0x00002ce0


	//   ....[17]....
        /*00f4*/ 	.word	0x00002d10


	//   ....[18]....
        /*00f8*/ 	.word	0x000039a0


	//   ....[19]....
        /*00fc*/ 	.word	0x00003a10


	//   ....[20]....
        /*0100*/ 	.word	0x00003a70


	//   ....[21]....
        /*0104*/ 	.word	0x00003ad0


	//   ....[22]....
        /*0108*/ 	.word	0x00003b30


	//   ....[23]....
        /*010c*/ 	.word	0x000040a0


	//   ....[24]....
        /*0110*/ 	.word	0x00004100


	//   ....[25]....
        /*0114*/ 	.word	0x00004160


	//   ....[26]....
        /*0118*/ 	.word	0x000041c0


	//   ....[27]....
        /*011c*/ 	.word	0x00004220


	//----- nvinfo : EIATTR_EXIT_INSTR_OFFSETS
	.align		4
.L_1572:
        /*0120*/ 	.byte	0x04, 0x1c
        /*0122*/ 	.short	(.L_1574 - .L_1573)


	//   ....[0]....
.L_1573:
        /*0124*/ 	.word	0x00000140


	//   ....[1]....
        /*0128*/ 	.word	0x00003950


	//----- nvinfo : EIATTR_MAX_THREADS
	.align		4
.L_1574:
        /*012c*/ 	.byte	0x04, 0x05
        /*012e*/ 	.short	(.L_1576 - .L_1575)
.L_1575:
        /*0130*/ 	.word	0x00000080
        /*0134*/ 	.word	0x00000001
        /*0138*/ 	.word	0x00000001


	//----- nvinfo : EIATTR_CRS_STACK_SIZE
	.align		4
.L_1576:
        /*013c*/ 	.byte	0x04, 0x1e
        /*013e*/ 	.short	(.L_1578 - .L_1577)
.L_1577:
        /*0140*/ 	.word	0x00000000
.L_1578:


//--------------------- .nv.info._ZN10layer_norm13ln_fwd_kernelINS_13Kernel_traitsI6__halfS2_S2_S2_fjLj5120ELj1ELj1ELj4ELj16ENS_18Kernel_traits_baseILj5120ES2_S2_S2_S2_fjLj128EEEEELb0ELb0ELb1ELb0EEEvNS_9FwdParamsE --------------------------
	.section	.nv.info._ZN10layer_norm13ln_fwd_kernelINS_13Kernel_traitsI6__halfS2_S2_S2_fjLj5120ELj1ELj1ELj4ELj16ENS_18Kernel_traits_baseILj5120ES2_S2_S2_S2_fjLj128EEEEELb0ELb0ELb1ELb0EEEvNS_9FwdParamsE,"",@"SHT_CUDA_INFO"
	.sectionflags	@""
	.align	4


	//----- nvinfo : EIATTR_CUDA_API_VERSION
	.align		4
        /*0000*/ 	.byte	0x04, 0x37
        /*0002*/ 	.short	(.L_1580 - .L_1579)
.L_1579:
        /*0004*/ 	.word	0x00000082


	//----- nvinfo : EIATTR_SW2861232_WAR
	.align		4
.L_1580:
        /*0008*/ 	.byte	0x01, 0x35
	.zero		2


	//----- nvinfo : EIATTR_PARAM_CBANK
	.align		4
        /*000c*/ 	.byte	0x04, 0x0a
        /*000e*/ 	.short	(.L_1582 - .L_1581)
	.align		4
.L_1581:
        /*0010*/ 	.word	index@(.nv.constant0._ZN10layer_norm13ln_fwd_kernelINS_13Kernel_traitsI6__halfS2_S2_S2_fjLj5120ELj1ELj1ELj4ELj16ENS_18Kernel_traits_baseILj5120ES2_S2_S2_S2_fjLj128EEEEELb0ELb0ELb1ELb0EEEvNS_9FwdParamsE)
        /*0014*/ 	.short	0x0160
        /*0016*/ 	.short	0x00e8


	//----- nvinfo : EIATTR_CBANK_PARAM_SIZE
	.align		4
.L_1582:
        /*0018*/ 	.byte	0x03, 0x19
        /*001a*/ 	.short	0x00e8


	//----- nvinfo : EIATTR_KPARAM_INFO
	.align		4
        /*001c*/ 	.byte	0x04, 0x17
        /*001e*/ 	.short	(.L_1584 - .L_1583)
.L_1583:
        /*0020*/ 	.word	0x00000000
        /*0024*/ 	.short	0x0000
        /*0026*/ 	.short	0x0000
        /*0028*/ 	.byte	0x00, 0xf0, 0xa1, 0x03


	//----- nvinfo : EIATTR_MAXREG_COUNT
	.align		4
.L_1584:
        /*002c*/ 	.byte	0x03, 0x1b
        /*002e*/ 	.short	0x00ff


	//----- nvinfo : EIATTR_NUM_BARRIERS
	.align		4
        /*0030*/ 	.byte	0x02, 0x4c
        /*0032*/ 	.byte	0x01
	.zero		1


	//----- nvinfo : EIATTR_MERCURY_ISA_VERSION
	.align		4
        /*0034*/ 	.byte	0x03, 0x5f
        /*0036*/ 	.short	0x0000


	//----- nvinfo : EIATTR_COOP_GROUP_MASK_REGIDS
	.align		4
        /*0038*/ 	.byte	0x04, 0x29
        /*003a*/ 	.short	(.L_1586 - .L_1585)


	//   ....[0]....
.L_1585:
        /*003c*/ 	.word	0xffffffff


	//   ....[1]....
        /*0040*/ 	.word	0xffffffff


	//   ....[2]....
        /*0044*/ 	.word	0xffffffff


	//   ....[3]....
        /*0048*/ 	.word	0xffffffff


	//   ....[4]....
        /*004c*/ 	.word	0xffffffff


	//   ....[5]....
        /*0050*/ 	.word	0xffffffff


	//   ....[6]....
        /*0054*/ 	.word	0xffffffff


	//   ....[7]....
        /*0058*/ 	.word	0xffffffff


	//   ....[8]....
        /*005c*/ 	.word	0xffffffff


	//   ....[9]....
        /*0060*/ 	.word	0xffffffff


	//   ....[10]....
        /*0064*/ 	.word	0xffffffff


	//   ....[11]....
        /*0068*/ 	.word	0xffffffff


	//   ....[12]....
        /*006c*/ 	.word	0xffffffff


	//   ....[13]....
        /*0070*/ 	.word	0xffffffff


	//   ....[14]....
        /*0074*/ 	.word	0xffffffff


	//   ....[15]....
        /*0078*/ 	.word	0xffffffff


	//   ....[16]....
        /*007c*/ 	.word	0xffffffff


	//   ....[17]....
        /*0080*/ 	.word	0xffffffff


	//   ....[18]....
        /*0084*/ 	.word	0xffffffff


	//   ....[19]....
        /*0088*/ 	.word	0xffffffff


	//   ....[20]....
        /*008c*/ 	.word	0xffffffff


	//   ....[21]....
        /*0090*/ 	.word	0xffffffff


	//   ....[22]....
        /*0094*/ 	.word	0xffffffff


	//   ....[23]....
        /*0098*/ 	.word	0xffffffff


	//   ....[24]....
        /*009c*/ 	.word	0xffffffff


	//   ....[25]....
        /*00a0*/ 	.word	0xffffffff


	//   ....[26]....
        /*00a4*/ 	.word	0xffffffff


	//   ....[27]....
        /*00a8*/ 	.word	0xffffffff


	//----- nvinfo : EIATTR_COOP_GROUP_INSTR_OFFSETS
	.align		4
.L_1586:
        /*00ac*/ 	.byte	0x04, 0x28
        /*00ae*/ 	.short	(.L_1588 - .L_1587)


	//   ....[0]....
.L_1587:
        /*00b0*/ 	.word	0x00003230


	//   ....[1]....
        /*00b4*/ 	.word	0x00003260


	//   ....[2]....
        /*00b8*/ 	.word	0x00003280


	//   ....[3]....
        /*00bc*/ 	.word	0x000032a0


	//   ....[4]....
        /*00c0*/ 	.word	0x000032c0


	//   ....[5]....
        /*00c4*/ 	.word	0x00003800


	//   ....[6]....
        /*00c8*/ 	.word	0x00003820


	//   ....[7]....
        /*00cc*/ 	.word	0x00003840


	//   ....[8]....
        /*00d0*/ 	.word	0x00003860


	//   ....[9]....
        /*00d4*/ 	.word	0x00003880


	//   ....[10]....
        /*00d8*/ 	.word	0x000039a0


	//   ....[11]....
        /*00dc*/ 	.word	0x000039f0


	//   ....[12]....
        /*00e0*/ 	.word	0x00003a20


	//   ....[13]....
        /*00e4*/ 	.word	0x00003a30


	//   ....[14]....
        /*00e8*/ 	.word	0x00003ad0


	//   ....[15]....
        /*00ec*/ 	.word	0x00003b10


	//   ....[16]....
        /*00f0*/ 	.word	0x00003bd0


	//   ....[17]....
        /*00f4*/ 	.word	0x00003c10


	//   ....[18]....
        /*00f8*/ 	.word	0x000048d0


	//   ....[19]....
        /*00fc*/ 	.word	0x00004940


	//   ....[20]....
        /*0100*/ 	.word	0x000049a0


	//   ....[21]....
        /*0104*/ 	.word	0x00004a00


	//   ....[22]....
        /*0108*/ 	.word	0x00004a60


	//   ....[23]....
        /*010c*/ 	.word	0x00004fe0


	//   ....[24]....
        /*0110*/ 	.word	0x00005040


	//   ....[25]....
        /*0114*/ 	.word	0x000050a0


	//   ....[26]....
        /*0118*/ 	.word	0x00005100


	//   ....[27]....
        /*011c*/ 	.word	0x00005170


	//----- nvinfo : EIATTR_EXIT_INSTR_OFFSETS
	.align		4
.L_1588:
        /*0120*/ 	.byte	0x04, 0x1c
        /*0122*/ 	.short	(.L_1590 - .L_1589)


	//   ....[0]....
.L_1589:
        /*0124*/ 	.word	0x00000580


	//   ....[1]....
        /*0128*/ 	.word	0x00004880


	//----- nvinfo : EIATTR_MAX_THREADS
	.align		4
.L_1590:
        /*012c*/ 	.byte	0x04, 0x05
        /*012e*/ 	.short	(.L_1592 - .L_1591)
.L_1591:
        /*0130*/ 	.word	0x00000080
        /*0134*/ 	.word	0x00000001
        /*0138*/ 	.word	0x00000001


	//----- nvinfo : EIATTR_CRS_STACK_SIZE
	.align		4
.L_1592:
        /*013c*/ 	.byte	0x04, 0x1e
        /*013e*/ 	.short	(.L_1594 - .L_1593)
.L_1593:
        /*0140*/ 	.word	0x00000000
.L_1594:


//--------------------- .nv.info._ZN10layer_norm13ln_fwd_kernelINS_13Kernel_traitsI6__halfS2_S2_S2_fjLj5120ELj1ELj1ELj4ELj16ENS_18Kernel_traits_baseILj5120ES2_S2_S2_S2_fjLj128EEEEELb0ELb0ELb1ELb1EEEvNS_9FwdParamsE --------------------------
	.section	.nv.info._ZN10layer_norm13ln_fwd_kernelINS_13Kernel_traitsI6__halfS2_S2_S2_fjLj5120ELj1ELj1ELj4ELj16ENS_18Kernel_traits_baseILj5120ES2_S2_S2_S2_fjLj128EEEEELb0ELb0ELb1ELb1EEEvNS_9FwdParamsE,"",@"SHT_CUDA_INFO"
	.sectionflags	@""
	.align	4


	//----- nvinfo : EIATTR_CUDA_API_VERSION
	.align		4
        /*0000*/ 	.byte	0x04, 0x37
        /*0002*/ 	.short	(.L_1596 - .L_1595)
.L_1595:
        /*0004*/ 	.word	0x00000082


	//----- nvinfo : EIATTR_SW2861232_WAR
	.align		4
.L_1596:
        /*0008*/ 	.byte	0x01, 0x35
	.zero		2


	//----- nvinfo : EIATTR_PARAM_CBANK
	.align		4
        /*000c*/ 	.byte	0x04, 0x0a
        /*000e*/ 	.short	(.L_1598 - .L_1597)
	.align		4
.L_1597:
        /*0010*/ 	.word	index@(.nv.constant0._ZN10layer_norm13ln_fwd_kernelINS_13Kernel_traitsI6__halfS2_S2_S2_fjLj5120ELj1ELj1ELj4ELj16ENS_18Kernel_traits_baseILj5120ES2_S2_S2_S2_fjLj128EEEEELb0ELb0ELb1ELb1EEEvNS_9FwdParamsE)
        /*0014*/ 	.short	0x0160
        /*0016*/ 	.short	0x00e8


	//----- nvinfo : EIATTR_CBANK_PARAM_SIZE
	.align		4
.L_1598:
        /*0018*/ 	.byte	0x03, 0x19
        /*001a*/ 	.short	0x00e8


	//----- nvinfo : EIATTR_KPARAM_INFO
	.align		4
        /*001c*/ 	.byte	0x04, 0x17
        /*001e*/ 	.short	(.L_1600 - .L_1599)
.L_1599:
        /*0020*/ 	.word	0x00000000
        /*0024*/ 	.short	0x0000
        /*0026*/ 	.short	0x0000
        /*0028*/ 	.byte	0x00, 0xf0, 0xa1, 0x03


	//----- nvinfo : EIATTR_MAXREG_COUNT
	.align		4
.L_1600:
        /*002c*/ 	.byte	0x03, 0x1b
        /*002e*/ 	.short	0x00ff


	//----- nvinfo : EIATTR_NUM_BARRIERS
	.align		4
        /*0030*/ 	.byte	0x02, 0x4c
        /*0032*/ 	.byte	0x01
	.zero		1


	//----- nvinfo : EIATTR_MERCURY_ISA_VERSION
	.align		4
        /*0034*/ 	.byte	0x03, 0x5f
        /*0036*/ 	.short	0x0000


	//----- nvinfo : EIATTR_COOP_GROUP_MASK_REGIDS
	.align		4
        /*0038*/ 	.byte	0x04, 0x29
        /*003a*/ 	.short	(.L_1602 - .L_1601)


	//   ....[0]....
.L_1601:
        /*003c*/ 	.word	0xffffffff


	//   ....[1]....
        /*0040*/ 	.word	0xffffffff


	//   ....[2]....
        /*0044*/ 	.word	0xffffffff


	//   ....[3]....
        /*0048*/ 	.word	0xffffffff


	//   ....[4]....
        /*004c*/ 	.word	0xffffffff


	//   ....[5]....
        /*0050*/ 	.word	0xffffffff


	//   ....[6]....
        /*0054*/ 	.word	0xffffffff


	//   ....[7]....
        /*0058*/ 	.word	0xffffffff


	//   ....[8]....
        /*005c*/ 	.word	0xffffffff


	//   ....[9]....
        /*0060*/ 	.word	0xffffffff


	//   ....[10]....
        /*0064*/ 	.word	0xffffffff


	//   ....[11]....
        /*0068*/ 	.word	0xffffffff


	//   ....[12]....
        /*006c*/ 	.word	0xffffffff


	//   ....[13]....
        /*0070*/ 	.word	0xffffffff


	//   ....[14]....
        /*0074*/ 	.word	0xffffffff


	//   ....[15]....
        /*0078*/ 	.word	0xffffffff


	//   ....[16]....
        /*007c*/ 	.word	0xffffffff


	//   ....[17]....
        /*0080*/ 	.word	0xffffffff


	//   ....[18]....
        /*0084*/ 	.word	0xffffffff


	//   ....[19]....
        /*0088*/ 	.word	0xffffffff


	//   ....[20]....
        /*008c*/ 	.word	0xffffffff


	//   ....[21]....
        /*0090*/ 	.word	0xffffffff


	//   ....[22]....
        /*0094*/ 	.word	0xffffffff


	//   ....[23]....
        /*0098*/ 	.word	0xffffffff


	//   ....[24]....
        /*009c*/ 	.word	0xffffffff


	//   ....[25]....
        /*00a0*/ 	.word	0xffffffff


	//   ....[26]....
        /*00a4*/ 	.word	0xffffffff


	//   ....[27]....
        /*00a8*/ 	.word	0xffffffff


	//----- nvinfo : EIATTR_COOP_GROUP_INSTR_OFFSETS
	.align		4
.L_1602:
        /*00ac*/ 	.byte	0x04, 0x28
        /*00ae*/ 	.short	(.L_1604 - .L_1603)


	//   ....[0]....
.L_1603:
        /*00b0*/ 	.word	0x00002b00


	//   ....[1]....
        /*00b4*/ 	.word	0x00002b30


	//   ....[2]....
        /*00b8*/ 	.word	0x00002b50


	//   ....[3]....
        /*00bc*/ 	.word	0x00002b70


	//   ....[4]....
        /*00c0*/ 	.word	0x00002b90


	//   ....[5]....
        /*00c4*/ 	.word	0x000030c0


	//   ....[6]....
        /*00c8*/ 	.word	0x000030e0


	//   ....[7]....
        /*00cc*/ 	.word	0x00003100


	//   ....[8]....
        /*00d0*/ 	.word	0x00003120


	//   ....[9]....
        /*00d4*/ 	.word	0x00003140


	//   ....[10]....
        /*00d8*/ 	.word	0x00003230


	//   ....[11]....
        /*00dc*/ 	.word	0x00003280


	//   ....[12]....
        /*00e0*/ 	.word	0x000032a0


	//   ....[13]....
        /*00e4*/ 	.word	0x000032c0


	//   ....[14]....
        /*00e8*/ 	.word	0x00003350


	//   ....[15]....
        /*00ec*/ 	.word	0x000033a0


	//   ....[16]....
        /*00f0*/ 	.word	0x00003460


	//   ....[17]....
        /*00f4*/ 	.word	0x00003470


	//   ....[18]....
        /*00f8*/ 	.word	0x00004020


	//   ....[19]....
        /*00fc*/ 	.word	0x00004090


	//   ....[20]....
        /*0100*/ 	.word	0x000040f0


	//   ....[21]....
        /*0104*/ 	.word	0x00004150


	//   ....[22]....
        /*0108*/ 	.word	0x000041b0


	//   ....[23]....
        /*010c*/ 	.word	0x00004720


	//   ....[24]....
        /*0110*/ 	.word	0x00004780


	//   ....[25]....
        /*0114*/ 	.word	0x000047e0


	//   ....[26]....
        /*0118*/ 	.word	0x00004840


	//   ....[27]....
        /*011c*/ 	.word	0x000048a0


	//----- nvinfo : EIATTR_EXIT_INSTR_OFFSETS
	.align		4
.L_1604:
        /*0120*/ 	.byte	0x04, 0x1c
        /*0122*/ 	.short	(.L_1606 - .L_1605)


	//   ....[0]....
.L_1605:
        /*0124*/ 	.word	0x00000140


	//   ....[1]....
        /*0128*/ 	.word	0x00003fd0


	//----- nvinfo : EIATTR_MAX_THREADS
	.align		4
.L_1606:
        /*012c*/ 	.byte	0x04, 0x05
        /*012e*/ 	.short	(.L_1608 - .L_1607)
.L_1607:
        /*0130*/ 	.word	0x00000080
        /*0134*/ 	.word	0x00000001
        /*0138*/ 	.word	0x00000001


	//----- nvinfo : EIATTR_CRS_STACK_SIZE
	.align		4
.L_1608:
        /*013c*/ 	.byte	0x04, 0x1e
        /*013e*/ 	.short	(.L_1610 - .L_1609)
.L_1609:
        /*0140*/ 	.word	0x00000000
.L_1610:


//--------------------- .nv.info._ZN10layer_norm13ln_fwd_kernelINS_13Kernel_traitsI6__halfS2_S2_S2_fjLj5120ELj1ELj1ELj4ELj16ENS_18Kernel_traits_baseILj5120ES2_S2_S2_S2_fjLj128EEEEELb0ELb1ELb0ELb0EEEvNS_9FwdParamsE --------------------------
	.section	.nv.info._ZN10layer_norm13ln_fwd_kernelINS_13Kernel_traitsI6__halfS2_S2_S2_fjLj5120ELj1ELj1ELj4ELj16ENS_18Kernel_traits_baseILj5120ES2_S2_S2_S2_fjLj128EEEEELb0ELb1ELb0ELb0EEEvNS_9FwdParamsE,"",@"SHT_CUDA_INFO"
	.sectionflags	@""
	.align	4


	//----- nvinfo : EIATTR_CUDA_API_VERSION
	.align		4
        /*0000*/ 	.byte	0x04, 0x37
        /*0002*/ 	.short	(.L_1612 - .L_1611)
.L_1611:
        /*0004*/ 	.word	0x00000082


	//----- nvinfo : EIATTR_SW2861232_WAR
	.align		4
.L_1612:
        /*0008*/ 	.byte	0x01, 0x35
	.zero		2


	//----- nvinfo : EIATTR_PARAM_CBANK
	.align		4
        /*000c*/ 	.byte	0x04, 0x0a
        /*000e*/ 	.short	(.L_1614 - .L_1613)
	.align		4
.L_1613:
        /*0010*/ 	.word	index@(.nv.constant0._ZN10layer_norm13ln_fwd_kernelINS_13Kernel_traitsI6__halfS2_S2_S2_fjLj5120ELj1ELj1ELj4ELj16ENS_18Kernel_traits_baseILj5120ES2_S2_S2_S2_fjLj128EEEEELb0ELb1ELb0ELb0EEEvNS_9FwdParamsE)
        /*0014*/ 	.short	0x0160
        /*0016*/ 	.short	0x00e8


	//----- nvinfo : EIATTR_CBANK_PARAM_SIZE
	.align		4
.L_1614:
        /*0018*/ 	.byte	0x03, 0x19
        /*001a*/ 	.short	0x00e8


	//----- nvinfo : EIATTR_KPARAM_INFO
	.align		4
        /*001c*/ 	.byte	0x04, 0x17
        /*001e*/ 	.short	(.L_1616 - .L_1615)
.L_1615:
        /*0020*/ 	.word	0x00000000
        /*0024*/ 	.short	0x0000
        /*0026*/ 	.short	0x0000
        /*0028*/ 	.byte	0x00, 0xf0, 0xa1, 0x03


	//----- nvinfo : EIATTR_MAXREG_COUNT
	.align		4
.L_1616:
        /*002c*/ 	.byte	0x03, 0x1b
        /*002e*/ 	.short	0x00ff


	//----- nvinfo : EIATTR_NUM_BARRIERS
	.align		4
        /*0030*/ 	.byte	0x02, 0x4c
        /*0032*/ 	.byte	0x01
	.zero		1


	//----- nvinfo : EIATTR_MERCURY_ISA_VERSION
	.align		4
        /*0034*/ 	.byte	0x03, 0x5f
        /*0036*/ 	.short	0x0000


	//----- nvinfo : EIATTR_COOP_GROUP_MASK_REGIDS
	.align		4
        /*0038*/ 	.byte	0x04, 0x29
        /*003a*/ 	.short	(.L_1618 - .L_1617)


	//   ....[0]....
.L_1617:
        /*003c*/ 	.word	0xffffffff


	//   ....[1]....
        /*0040*/ 	.word	0xffffffff


	//   ....[2]....
        /*0044*/ 	.word	0xffffffff


	//   ....[3]....
        /*0048*/ 	.word	0xffffffff


	//   ....[4]....
        /*004c*/ 	.word	0xffffffff


	//   ....[5]....
        /*0050*/ 	.word	0xffffffff


	//   ....[6]....
        /*0054*/ 	.word	0xffffffff


	//   ....[7]....
        /*0058*/ 	.word	0xffffffff


	//   ....[8]....
        /*005c*/ 	.word	0xffffffff


	//   ....[9]....
        /*0060*/ 	.word	0xffffffff


	//   ....[10]....
        /*0064*/ 	.word	0xffffffff


	//   ....[11]....
        /*0068*/ 	.word	0xffffffff


	//   ....[12]....
        /*006c*/ 	.word	0xffffffff


	//   ....[13]....
        /*0070*/ 	.word	0xffffffff


	//   ....[14]....
        /*0074*/ 	.word	0xffffffff


	//   ....[15]....
        /*0078*/ 	.word	0xffffffff


	//   ....[16]....
        /*007c*/ 	.word	0xffffffff


	//   ....[17]....
        /*0080*/ 	.word	0xffffffff


	//   ....[18]....
        /*0084*/ 	.word	0xffffffff


	//   ....[19]....
        /*0088*/ 	.word	0xffffffff


	//   ....[20]....
        /*008c*/ 	.word	0xffffffff


	//   ....[21]....
        /*0090*/ 	.word	0xffffffff


	//   ....[22]....
        /*0094*/ 	.word	0xffffffff


	//   ....[23]....
        /*0098*/ 	.word	0xffffffff


	//   ....[24]....
        /*009c*/ 	.word	0xffffffff


	//   ....[25]....
        /*00a0*/ 	.word	0xffffffff


	//   ....[26]....
        /*00a4*/ 	.word	0xffffffff


	//   ....[27]....
        /*00a8*/ 	.word	0xffffffff


	//----- nvinfo : EIATTR_COOP_GROUP_INSTR_OFFSETS
	.align		4
.L_1618:
        /*00ac*/ 	.byte	0x04, 0x28
        /*00ae*/ 	.short	(.L_1620 - .L_1619)


	//   ....[0]....
.L_1619:
        /*00b0*/ 	.word	0x000025c0


	//   ....[1]....
        /*00b4*/ 	.word	0x000025f0


	//   ....[2]....
        /*00b8*/ 	.word	0x00002610


	//   ....[3]....
        /*00bc*/ 	.word	0x00002630


	//   ....[4]....
        /*00c0*/ 	.word	0x00002650


	//   ....[5]....
        /*00c4*/ 	.word	0x00002b90


	//   ....[6]....
        /*00c8*/ 	.word	0x00002bb0


	//   ....[7]....
        /*00cc*/ 	.word	0x00002bd0


	//   ....[8]....
        /*00d0*/ 	.word	0x00002bf0


	//   ....[9]....
        /*00d4*/ 	.word	0x00002c10


	//   ....[10]....
        /*00d8*/ 	.word	0x00002d30


	//   ....[11]....
        /*00dc*/ 	.word	0x00002d80


	//   ....[12]....
        /*00e0*/ 	.word	0x00002da0


	//   ....[13]....
        /*00e4*/ 	.word	0x00002dc0


	//   ....[14]....
        /*00e8*/ 	.word	0x00002e50


	//   ....[15]....
        /*00ec*/ 	.word	0x00002ea0


	//   ....[16]....
        /*00f0*/ 	.word	0x00002f60


	//   ....[17]....
        /*00f4*/ 	.word	0x00002f70


	//   ....[18]....
        /*00f8*/ 	.word	0x00003bf0


	//   ....[19]....
        /*00fc*/ 	.word	0x00003c50


	//   ....[20]....
        /*0100*/ 	.word	0x00003cb0


	//   ....[21]....
        /*0104*/ 	.word	0x00003d10


	//   ....[22]....
        /*0108*/ 	.word	0x00003d70


	//   ....[23]....
        /*010c*/ 	.word	0x000042f0


	//   ....[24]....
        /*0110*/ 	.word	0x00004350


	//   ....[25]....
        /*0114*/ 	.word	0x000043b0


	//   ....[26]....
        /*0118*/ 	.word	0x00004410


	//   ....[27]....
        /*011c*/ 	.word	0x00004480


	//----- nvinfo : EIATTR_EXIT_INSTR_OFFSETS
	.align		4
.L_1620:
        /*0120*/ 	.byte	0x04, 0x1c
        /*0122*/ 	.short	(.L_1622 - .L_1621)


	//   ....[0]....
.L_1621:
        /*0124*/ 	.word	0x00000670


	//   ....[1]....
        /*0128*/ 	.word	0x00003b90


	//----- nvinfo : EIATTR_MAX_THREADS
	.align		4
.L_1622:
        /*012c*/ 	.byte	0x04, 0x05
        /*012e*/ 	.short	(.L_1624 - .L_1623)
.L_1623:
        /*0130*/ 	.word	0x00000080
        /*0134*/ 	.word	0x00000001
        /*0138*/ 	.word	0x00000001


	//----- nvinfo : EIATTR_CRS_STACK_SIZE
	.align		4
.L_1624:
        /*013c*/ 	.byte	0x04, 0x1e
        /*013e*/ 	.short	(.L_1626 - .L_1625)
.L_1625:
        /*0140*/ 	.word	0x00000000
.L_1626:


//--------------------- .nv.info._ZN10layer_norm13ln_fwd_kernelINS_13Kernel_traitsI6__halfS2_S2_S2_fjLj5120ELj1ELj1ELj4ELj16ENS_18Kernel_traits_baseILj5120ES2_S2_S2_S2_fjLj128EEEEELb0ELb1ELb0ELb1EEEvNS_9FwdParamsE --------------------------
	.section	.nv.info._ZN10layer_norm13ln_fwd_kernelINS_13Kernel_traitsI6__halfS2_S2_S2_fjLj5120ELj1ELj1ELj4ELj16ENS_18Kernel_traits_baseILj5120ES2_S2_S2_S2_fjLj128EEEEELb0ELb1ELb0ELb1EEEvNS_9FwdParamsE,"",@"SHT_CUDA_INFO"
	.sectionflags	@""
	.align	4


	//----- nvinfo : EIATTR_CUDA_API_VERSION
	.align		4
        /*0000*/ 	.byte	0x04, 0x37
        /*0002*/ 	.short	(.L_1628 - .L_1627)
.L_1627:
        /*0004*/ 	.word	0x00000082


	//----- nvinfo : EIATTR_SW2861232_WAR
	.align		4
.L_1628:
        /*0008*/ 	.byte	0x01, 0x35
	.zero		2


	//----- nvinfo : EIATTR_PARAM_CBANK
	.align		4
        /*000c*/ 	.byte	0x04, 0x0a
        /*000e*/ 	.short	(.L_1630 - .L_1629)
	.align		4
.L_1629:
        /*0010*/ 	.word	index@(.nv.constant0._ZN10layer_norm13ln_fwd_kernelINS_13Kernel_traitsI6__halfS2_S2_S2_fjLj5120ELj1ELj1ELj4ELj16ENS_18Kernel_traits_baseILj5120ES2_S2_S2_S2_fjLj128EEEEELb0ELb1ELb0ELb1EEEvNS_9FwdParamsE)
        /*0014*/ 	.short	0x0160
        /*0016*/ 	.short	0x00e8


	//----- nvinfo : EIATTR_CBANK_PARAM_SIZE
	.align		4
.L_1630:
        /*0018*/ 	.byte	0x03, 0x19
        /*001a*/ 	.short	0x00e8


	//----- nvinfo : EIATTR_KPARAM_INFO
	.align		4
        /*001c*/ 	.byte	0x04, 0x17
        /*001e*/ 	.short	(.L_1632 - .L_1631)
.L_1631:
        /*0020*/ 	.word	0x00000000
        /*0024*/ 	.short	0x0000
        /*0026*/ 	.short	0x0000
        /*0028*/ 	.byte	0x00, 0xf0, 0xa1, 0x03


	//----- nvinfo : EIATTR_MAXREG_COUNT
	.align		4
.L_1632:
        /*002c*/ 	.byte	0x03, 0x1b
        /*002e*/ 	.short	0x00ff


	//----- nvinfo : EIATTR_NUM_BARRIERS
	.align		4
        /*0030*/ 	.byte	0x02, 0x4c
        /*0032*/ 	.byte	0x01
	.zero		1


	//----- nvinfo : EIATTR_MERCURY_ISA_VERSION
	.align		4
        /*0034*/ 	.byte	0x03, 0x5f
        /*0036*/ 	.short	0x0000


	//----- nvinfo : EIATTR_COOP_GROUP_MASK_REGIDS
	.align		4
        /*0038*/ 	.byte	0x04, 0x29
        /*003a*/ 	.short	(.L_1634 - .L_1633)


	//   ....[0]....
.L_1633:
        /*003c*/ 	.word	0xffffffff


	//   ....[1]....
        /*0040*/ 	.word	0xffffffff


	//   ....[2]....
        /*0044*/ 	.word	0xffffffff


	//   ....[3]....
        /*0048*/ 	.word	0xffffffff


	//   ....[4]....
        /*004c*/ 	.word	0xffffffff


	//   ....[5]....
        /*0050*/ 	.word	0xffffffff


	//   ....[6]....
        /*0054*/ 	.word	0xffffffff


	//   ....[7]....
        /*0058*/ 	.word	0xffffffff


	//   ....[8]....
        /*005c*/ 	.word	0xffffffff


	//   ....[9]....
        /*0060*/ 	.word	0xffffffff


	//   ....[10]....
        /*0064*/ 	.word	0xffffffff


	//   ....[11]....
        /*0068*/ 	.word	0xffffffff


	//   ....[12]....
        /*006c*/ 	.word	0xffffffff


	//   ....[13]....
        /*0070*/ 	.word	0xffffffff


	//   ....[14]....
        /*0074*/ 	.word	0xffffffff


	//   ....[15]....
        /*0078*/ 	.word	0xffffffff


	//   ....[16]....
        /*007c*/ 	.word	0xffffffff


	//   ....[17]....
        /*0080*/ 	.word	0xffffffff


	//   ....[18]....
        /*0084*/ 	.word	0xffffffff


	//   ....[19]....
        /*0088*/ 	.word	0xffffffff


	//   ....[20]....
        /*008c*/ 	.word	0xffffffff


	//   ....[21]....
        /*0090*/ 	.word	0xffffffff


	//   ....[22]....
        /*0094*/ 	.word	0xffffffff


	//   ....[23]....
        /*0098*/ 	.word	0xffffffff


	//   ....[24]....
        /*009c*/ 	.word	0xffffffff


	//   ....[25]....
        /*00a0*/ 	.word	0xffffffff


	//   ....[26]....
        /*00a4*/ 	.word	0xffffffff


	//   ....[27]....
        /*00a8*/ 	.word	0xffffffff


	//----- nvinfo : EIATTR_COOP_GROUP_INSTR_OFFSETS
	.align		4
.L_1634:
        /*00ac*/ 	.byte	0x04, 0x28
        /*00ae*/ 	.short	(.L_1636 - .L_1635)


	//   ....[0]....
.L_1635:
        /*00b0*/ 	.word	0x00001ee0


	//   ....[1]....
        /*00b4*/ 	.word	0x00001f10


	//   ....[2]....
        /*00b8*/ 	.word	0x00001f30


	//   ....[3]....
        /*00bc*/ 	.word	0x00001f50


	//   ....[4]....
        /*00c0*/ 	.word	0x00001f70


	//   ....[5]....
        /*00c4*/ 	.word	0x000024a0


	//   ....[6]....
        /*00c8*/ 	.word	0x000024c0


	//   ....[7]....
        /*00cc*/ 	.word	0x000024e0


	//   ....[8]....
        /*00d0*/ 	.word	0x00002500


	//   ....[9]....
        /*00d4*/ 	.word	0x00002520


	//   ....[10]....
        /*00d8*/ 	.word	0x000025f0


	//   ....[11]....
        /*00dc*/ 	.word	0x00002660


	//   ....[12]....
        /*00e0*/ 	.word	0x00002690


	//   ....[13]....
        /*00e4*/ 	.word	0x000026a0


	//   ....[14]....
        /*00e8*/ 	.word	0x00002740


	//   ....[15]....
        /*00ec*/ 	.word	0x00002780


	//   ....[16]....
        /*00f0*/ 	.word	0x00002840


	//   ....[17]....
        /*00f4*/ 	.word	0x00002870


	//   ....[18]....
        /*00f8*/ 	.word	0x00003420


	//   ....[19]....
        /*00fc*/ 	.word	0x00003490


	//   ....[20]....
        /*0100*/ 	.word	0x000034f0


	//   ....[21]....
        /*0104*/ 	.word	0x00003550


	//   ....[22]....
        /*0108*/ 	.word	0x000035b0


	//   ....[23]....
        /*010c*/ 	.word	0x00003b20


	//   ....[24]....
        /*0110*/ 	.word	0x00003b80


	//   ....[25]....
        /*0114*/ 	.word	0x00003be0


	//   ....[26]....
        /*0118*/ 	.word	0x00003c40


	//   ....[27]....
        /*011c*/ 	.word	0x00003ca0


	//----- nvinfo : EIATTR_EXIT_INSTR_OFFSETS
	.align		4
.L_1636:
        /*0120*/ 	.byte	0x04, 0x1c
        /*0122*/ 	.short	(.L_1638 - .L_1637)


	//   ....[0]....
.L_1637:
        /*0124*/ 	.word	0x00000150


	//   ....[1]....
        /*0128*/ 	.word	0x000033c0


	//----- nvinfo : EIATTR_MAX_THREADS
	.align		4
.L_1638:
        /*012c*/ 	.byte	0x04, 0x05
        /*012e*/ 	.short	(.L_1640 - .L_1639)
.L_1639:
        /*0130*/ 	.word	0x00000080
        /*0134*/ 	.word	0x00000001
        /*0138*/ 	.word	0x00000001


	//----- nvinfo : EIATTR_CRS_STACK_SIZE
	.align		4
.L_1640:
        /*013c*/ 	.byte	0x04, 0x1e
        /*013e*/ 	.short	(.L_1642 - .L_1641)
.L_1641:
        /*0140*/ 	.word	0x00000000
.L_1642:


//--------------------- .nv.info._ZN10layer_norm13ln_fwd_kernelINS_13Kernel_traitsI6__halfS2_S2_S2_fjLj5120ELj1ELj1ELj4ELj16ENS_18Kernel_traits_baseILj5120ES2_S2_S2_S2_fjLj128EEEEELb0ELb1ELb1ELb0EEEvNS_9FwdParamsE --------------------------
	.section	.nv.info._ZN10layer_norm13ln_fwd_kernelINS_13Kernel_traitsI6__halfS2_S2_S2_fjLj5120ELj1ELj1ELj4ELj16ENS_18Kernel_traits_baseILj5120ES2_S2_S2_S2_fjLj128EEEEELb0ELb1ELb1ELb0EEEvNS_9FwdParamsE,"",@"SHT_CUDA_INFO"
	.sectionflags	@""
	.align	4


	//----- nvinfo : EIATTR_CUDA_API_VERSION
	.align		4
        /*0000*/ 	.byte	0x04, 0x37
        /*0002*/ 	.short	(.L_1644 - .L_1643)
.L_1643:
        /*0004*/ 	.word	0x00000082


	//----- nvinfo : EIATTR_SW2861232_WAR
	.align		4
.L_1644:
        /*0008*/ 	.byte	0x01, 0x35
	.zero		2


	//----- nvinfo : EIATTR_PARAM_CBANK
	.align		4
        /*000c*/ 	.byte	0x04, 0x0a
        /*000e*/ 	.short	(.L_1646 - .L_1645)
	.align		4
.L_1645:
        /*0010*/ 	.word	index@(.nv.constant0._ZN10layer_norm13ln_fwd_kernelINS_13Kernel_traitsI6__halfS2_S2_S2_fjLj5120ELj1ELj1ELj4ELj16ENS_18Kernel_traits_baseILj5120ES2_S2_S2_S2_fjLj128EEEEELb0ELb1ELb1ELb0EEEvNS_9FwdParamsE)
        /*0014*/ 	.short	0x0160
        /*0016*/ 	.short	0x00e8


	//----- nvinfo : EIATTR_CBANK_PARAM_SIZE
	.align		4
.L_1646:
        /*0018*/ 	.byte	0x03, 0x19
        /*001a*/ 	.short	0x00e8


	//----- nvinfo : EIATTR_KPARAM_INFO
	.align		4
        /*001c*/ 	.byte	0x04, 0x17
        /*001e*/ 	.short	(.L_1648 - .L_1647)
.L_1647:
        /*0020*/ 	.word	0x00000000
        /*0024*/ 	.short	0x0000
        /*0026*/ 	.short	0x0000
        /*0028*/ 	.byte	0x00, 0xf0, 0xa1, 0x03


	//----- nvinfo : EIATTR_MAXREG_COUNT
	.align		4
.L_1648:
        /*002c*/ 	.byte	0x03, 0x1b
        /*002e*/ 	.short	0x00ff


	//----- nvinfo : EIATTR_NUM_BARRIERS
	.align		4
        /*0030*/ 	.byte	0x02, 0x4c
        /*0032*/ 	.byte	0x01
	.zero		1


	//----- nvinfo : EIATTR_MERCURY_ISA_VERSION
	.align		4
        /*0034*/ 	.byte	0x03, 0x5f
        /*0036*/ 	.short	0x0000


	//----- nvinfo : EIATTR_COOP_GROUP_MASK_REGIDS
	.align		4
        /*0038*/ 	.byte	0x04, 0x29
        /*003a*/ 	.short	(.L_1650 - .L_1649)


	//   ....[0]....
.L_1649:
        /*003c*/ 	.word	0xffffffff


	//   ....[1]....
        /*0040*/ 	.word	0xffffffff


	//   ....[2]....
        /*0044*/ 	.word	0xffffffff


	//   ....[3]....
        /*0048*/ 	.word	0xffffffff


	//   ....[4]....
        /*004c*/ 	.word	0xffffffff


	//   ....[5]....
        /*0050*/ 	.word	0xffffffff


	//   ....[6]....
        /*0054*/ 	.word	0xffffffff


	//   ....[7]....
        /*0058*/ 	.word	0xffffffff


	//   ....[8]....
        /*005c*/ 	.word	0xffffffff


	//   ....[9]....
        /*0060*/ 	.word	0xffffffff


	//   ....[10]....
        /*0064*/ 	.word	0xffffffff


	//   ....[11]....
        /*0068*/ 	.word	0xffffffff


	//   ....[12]....
        /*006c*/ 	.word	0xffffffff


	//   ....[13]....
        /*0070*/ 	.word	0xffffffff


	//   ....[14]....
        /*0074*/ 	.word	0xffffffff


	//   ....[15]....
        /*0078*/ 	.word	0xffffffff


	//   ....[16]....
        /*007c*/ 	.word	0xffffffff


	//   ....[17]....
        /*0080*/ 	.word	0xffffffff


	//   ....[18]....
        /*0084*/ 	.word	0xffffffff


	//   ....[19]....
        /*0088*/ 	.word	0xffffffff


	//   ....[20]....
        /*008c*/ 	.word	0xffffffff


	//   ....[21]....
        /*0090*/ 	.word	0xffffffff


	//   ....[22]....
        /*0094*/ 	.word	0xffffffff


	//   ....[23]....
        /*0098*/ 	.word	0xffffffff


	//   ....[24]....
        /*009c*/ 	.word	0xffffffff


	//   ....[25]....
        /*00a0*/ 	.word	0xffffffff


	//   ....[26]....
        /*00a4*/ 	.word	0xffffffff


	//   ....[27]....
        /*00a8*/ 	.word	0xffffffff


	//----- nvinfo : EIATTR_COOP_GROUP_INSTR_OFFSETS
	.align		4
.L_1650:
        /*00ac*/ 	.byte	0x04, 0x28
        /*00ae*/ 	.short	(.L_1652 - .L_1651)


	//   ....[0]....
.L_1651:
        /*00b0*/ 	.word	0x00003820


	//   ....[1]....
        /*00b4*/ 	.word	0x00003850


	//   ....[2]....
        /*00b8*/ 	.word	0x00003870


	//   ....[3]....
        /*00bc*/ 	.word	0x00003890


	//   ....[4]....
        /*00c0*/ 	.word	0x000038b0


	//   ....[5]....
        /*00c4*/ 	.word	0x00003df0


	//   ....[6]....
        /*00c8*/ 	.word	0x00003e10


	//   ....[7]....
        /*00cc*/ 	.word	0x00003e30


	//   ....[8]....
        /*00d0*/ 	.word	0x00003e50


	//   ....[9]....
        /*00d4*/ 	.word	0x00003e70


	//   ....[10]....
        /*00d8*/ 	.word	0x00003f90


	//   ....[11]....
        /*00dc*/ 	.word	0x00003fd0


	//   ....[12]....
        /*00e0*/ 	.word	0x00004000


	//   ....[13]....
        /*00e4*/ 	.word	0x00004010


	//   ....[14]....
        /*00e8*/ 	.word	0x000040a0


	//   ....[15]....
        /*00ec*/ 	.word	0x00004100


	//   ....[16]....
        /*00f0*/ 	.word	0x000041c0


	//   ....[17]....
        /*00f4*/ 	.word	0x000041f0


	//   ....[18]....
        /*00f8*/ 	.word	0x00004ed0


	//   ....[19]....
        /*00fc*/ 	.word	0x00004f30


	//   ....[20]....
        /*0100*/ 	.word	0x00004f90


	//   ....[21]....
        /*0104*/ 	.word	0x00004ff0


	//   ....[22]....
        /*0108*/ 	.word	0x00005050


	//   ....[23]....
        /*010c*/ 	.word	0x000055d0


	//   ....[24]....
        /*0110*/ 	.word	0x00005630


	//   ....[25]....
        /*0114*/ 	.word	0x00005690


	//   ....[26]....
        /*0118*/ 	.word	0x000056f0


	//   ....[27]....
        /*011c*/ 	.word	0x00005760


	//----- nvinfo : EIATTR_EXIT_INSTR_OFFSETS
	.align		4
.L_1652:
        /*0120*/ 	.byte	0x04, 0x1c
        /*0122*/ 	.short	(.L_1654 - .L_1653)


	//   ....[0]....
.L_1653:
        /*0124*/ 	.word	0x00000670


	//   ....[1]....
        /*0128*/ 	.word	0x00004e70


	//----- nvinfo : EIATTR_MAX_THREADS
	.align		4
.L_1654:
        /*012c*/ 	.byte	0x04, 0x05
        /*012e*/ 	.short	(.L_1656 - .L_1655)
.L_1655:
        /*0130*/ 	.word	0x00000080
        /*0134*/ 	.word	0x00000001
        /*0138*/ 	.word	0x00000001


	//----- nvinfo : EIATTR_CRS_STACK_SIZE
	.align		4
.L_1656:
        /*013c*/ 	.byte	0x04, 0x1e
        /*013e*/ 	.short	(.L_1658 - .L_1657)
.L_1657:
        /*0140*/ 	.word	0x00000000
.L_1658:


//--------------------- .nv.info._ZN10layer_norm13ln_fwd_kernelINS_13Kernel_traitsI6__halfS2_S2_S2_fjLj5120ELj1ELj1ELj4ELj16ENS_18Kernel_traits_baseILj5120ES2_S2_S2_S2_fjLj128EEEEELb0ELb1ELb1ELb1EEEvNS_9FwdParamsE --------------------------
	.section	.nv.info._ZN10layer_norm13ln_fwd_kernelINS_13Kernel_traitsI6__halfS2_S2_S2_fjLj5120ELj1ELj1ELj4ELj16ENS_18Kernel_traits_baseILj5120ES2_S2_S2_S2_fjLj128EEEEELb0ELb1ELb1ELb1EEEvNS_9FwdParamsE,"",@"SHT_CUDA_INFO"
	.sectionflags	@""
	.align	4


	//----- nvinfo : EIATTR_CUDA_API_VERSION
	.align		4
        /*0000*/ 	.byte	0x04, 0x37
        /*0002*/ 	.short	(.L_1660 - .L_1659)
.L_1659:
        /*0004*/ 	.word	0x00000082


	//----- nvinfo : EIATTR_SW2861232_WAR
	.align		4
.L_1660:
        /*0008*/ 	.byte	0x01, 0x35
	.zero		2


	//----- nvinfo : EIATTR_PARAM_CBANK
	.align		4
        /*000c*/ 	.byte	0x04, 0x0a
        /*000e*/ 	.short	(.L_1662 - .L_1661)
	.align		4
.L_1661:
        /*0010*/ 	.word	index@(.nv.constant0._ZN10layer_norm13ln_fwd_kernelINS_13Kernel_traitsI6__halfS2_S2_S2_fjLj5120ELj1ELj1ELj4ELj16ENS_18Kernel_traits_baseILj5120ES2_S2_S2_S2_fjLj128EEEEELb0ELb1ELb1ELb1EEEvNS_9FwdParamsE)
        /*0014*/ 	.short	0x0160
        /*0016*/ 	.short	0x00e8


	//----- nvinfo : EIATTR_CBANK_PARAM_SIZE
	.align		4
.L_1662:
        /*0018*/ 	.byte	0x03, 0x19
        /*001a*/ 	.short	0x00e8


	//----- nvinfo : EIATTR_KPARAM_INFO
	.align		4
        /*001c*/ 	.byte	0x04, 0x17
        /*001e*/ 	.short	(.L_1664 - .L_1663)
.L_1663:
        /*0020*/ 	.word	0x00000000
        /*0024*/ 	.short	0x0000
        /*0026*/ 	.short	0x0000
        /*0028*/ 	.byte	0x00, 0xf0, 0xa1, 0x03


	//----- nvinfo : EIATTR_MAXREG_COUNT
	.align		4
.L_1664:
        /*002c*/ 	.byte	0x03, 0x1b
        /*002e*/ 	.short	0x00ff


	//----- nvinfo : EIATTR_NUM_BARRIERS
	.align		4
        /*0030*/ 	.byte	0x02, 0x4c
        /*0032*/ 	.byte	0x01
	.zero		1


	//----- nvinfo : EIATTR_MERCURY_ISA_VERSION
	.align		4
        /*0034*/ 	.byte	0x03, 0x5f
        /*0036*/ 	.short	0x0000


	//----- nvinfo : EIATTR_COOP_GROUP_MASK_REGIDS
	.align		4
        /*0038*/ 	.byte	0x04, 0x29
        /*003a*/ 	.short	(.L_1666 - .L_1665)


	//   ....[0]....
.L_1665:
        /*003c*/ 	.word	0xffffffff


	//   ....[1]....
        /*0040*/ 	.word	0xffffffff


	//   ....[2]....
        /*0044*/ 	.word	0xffffffff


	//   ....[3]....
        /*0048*/ 	.word	0xffffffff


	//   ....[4]....
        /*004c*/ 	.word	0xffffffff


	//   ....[5]....
        /*0050*/ 	.word	0xffffffff


	//   ....[6]....
        /*0054*/ 	.word	0xffffffff


	//   ....[7]....
        /*0058*/ 	.word	0xffffffff


	//   ....[8]....
        /*005c*/ 	.word	0xffffffff


	//   ....[9]....
        /*0060*/ 	.word	0xffffffff


	//   ....[10]....
        /*0064*/ 	.word	0xffffffff


	//   ....[11]....
        /*0068*/ 	.word	0xffffffff


	//   ....[12]....
        /*006c*/ 	.word	0xffffffff


	//   ....[13]....
        /*0070*/ 	.word	0xffffffff


	//   ....[14]....
        /*0074*/ 	.word	0xffffffff


	//   ....[15]....
        /*0078*/ 	.word	0xffffffff


	//   ....[16]....
        /*007c*/ 	.word	0xffffffff


	//   ....[17]....
        /*0080*/ 	.word	0xffffffff


	//   ....[18]....
        /*0084*/ 	.word	0xffffffff


	//   ....[19]....
        /*0088*/ 	.word	0xffffffff


	//   ....[20]....
        /*008c*/ 	.word	0xffffffff


	//   ....[21]....
        /*0090*/ 	.word	0xffffffff


	//   ....[22]....
        /*0094*/ 	.word	0xffffffff


	//   ....[23]....
        /*0098*/ 	.word	0xffffffff


	//   ....[24]....
        /*009c*/ 	.word	0xffffffff


	//   ....[25]....
        /*00a0*/ 	.word	0xffffffff


	//   ....[26]....
        /*00a4*/ 	.word	0xffffffff


	//   ....[27]....
        /*00a8*/ 	.word	0xffffffff


	//----- nvinfo : EIATTR_COOP_GROUP_INSTR_OFFSETS
	.align		4
.L_1666:
        /*00ac*/ 	.byte	0x04, 0x28
        /*00ae*/ 	.short	(.L_1668 - .L_1667)


	//   ....[0]....
.L_1667:
        /*00b0*/ 	.word	0x00002f50


	//   ....[1]....
        /*00b4*/ 	.word	0x00002f80


	//   ....[2]....
        /*00b8*/ 	.word	0x00002fa0


	//   ....[3]....
        /*00bc*/ 	.word	0x00002fc0


	//   ....[4]....
        /*00c0*/ 	.word	0x00002fe0


	//   ....[5]....
        /*00c4*/ 	.word	0x00003510


	//   ....[6]....
        /*00c8*/ 	.word	0x00003530


	//   ....[7]....
        /*00cc*/ 	.word	0x00003550


	//   ....[8]....
        /*00d0*/ 	.word	0x00003570


	//   ....[9]....
        /*00d4*/ 	.word	0x00003590


	//   ....[10]....
        /*00d8*/ 	.word	0x00003680


	//   ....[11]....
        /*00dc*/ 	.word	0x000036d0


	//   ....[12]....
        /*00e0*/ 	.word	0x00003700


	//   ....[13]....
        /*00e4*/ 	.word	0x00003710


	//   ....[14]....
        /*00e8*/ 	.word	0x000037a0


	//   ....[15]....
        /*00ec*/ 	.word	0x000037f0


	//   ....[16]....
        /*00f0*/ 	.word	0x000038b0


	//   ....[17]....
        /*00f4*/ 	.word	0x000038c0


	//   ....[18]....
        /*00f8*/ 	.word	0x000045a0


	//   ....[19]....
        /*00fc*/ 	.word	0x00004610


	//   ....[20]....
        /*0100*/ 	.word	0x00004670


	//   ....[21]....
        /*0104*/ 	.word	0x000046d0


	//   ....[22]....
        /*0108*/ 	.word	0x00004730


	//   ....[23]....
        /*010c*/ 	.word	0x00004ca0


	//   ....[24]....
        /*0110*/ 	.word	0x00004d00


	//   ....[25]....
        /*0114*/ 	.word	0x00004d60


	//   ....[26]....
        /*0118*/ 	.word	0x00004dc0


	//   ....[27]....
        /*011c*/ 	.word	0x00004e20


	//----- nvinfo : EIATTR_EXIT_INSTR_OFFSETS
	.align		4
.L_1668:
        /*0120*/ 	.byte	0x04, 0x1c
        /*0122*/ 	.short	(.L_1670 - .L_1669)


	//   ....[0]....
.L_1669:
        /*0124*/ 	.word	0x00000150


	//   ....[1]....
        /*0128*/ 	.word	0x00004540


	//----- nvinfo : EIATTR_MAX_THREADS
	.align		4
.L_1670:
        /*012c*/ 	.byte	0x04, 0x05
        /*012e*/ 	.short	(.L_1672 - .L_1671)
.L_1671:
        /*0130*/ 	.word	0x00000080
        /*0134*/ 	.word	0x00000001
        /*0138*/ 	.word	0x00000001


	//----- nvinfo : EIATTR_CRS_STACK_SIZE
	.align		4
.L_1672:
        /*013c*/ 	.byte	0x04, 0x1e
        /*013e*/ 	.short	(.L_1674 - .L_1673)
.L_1673:
        /*0140*/ 	.word	0x00000000
.L_1674:


//--------------------- .nv.info._ZN10layer_norm13ln_fwd_kernelINS_13Kernel_traitsI6__halfS2_S2_S2_fjLj5120ELj1ELj1ELj4ELj16ENS_18Kernel_traits_baseILj5120ES2_S2_S2_S2_fjLj128EEEEELb1ELb0ELb0ELb0EEEvNS_9FwdParamsE --------------------------
	.section	.nv.info._ZN10layer_norm13ln_fwd_kernelINS_13Kernel_traitsI6__halfS2_S2_S2_fjLj5120ELj1ELj1ELj4ELj16ENS_18Kernel_traits_baseILj5120ES2_S2_S2_S2_fjLj128EEEEELb1ELb0ELb0ELb0EEEvNS_9FwdParamsE,"",@"SHT_CUDA_INFO"
	.sectionflags	@""
	.align	4


	//----- nvinfo : EIATTR_CUDA_API_VERSION
	.align		4
        /*0000*/ 	.byte	0x04, 0x37
        /*0002*/ 	.short	(.L_1676 - .L_1675)
.L_1675:
        /*0004*/ 	.word	0x00000082


	//----- nvinfo : EIATTR_SW2861232_WAR
	.align		4
.L_1676:
        /*0008*/ 	.byte	0x01, 0x35
	.zero		2


	//----- nvinfo : EIATTR_PARAM_CBANK
	.align		4
        /*000c*/ 	.byte	0x04, 0x0a
        /*000e*/ 	.short	(.L_1678 - .L_1677)
	.align		4
.L_1677:
        /*0010*/ 	.word	index@(.nv.constant0._ZN10layer_norm13ln_fwd_kernelINS_13Kernel_traitsI6__halfS2_S2_S2_fjLj5120ELj1ELj1ELj4ELj16ENS_18Kernel_traits_baseILj5120ES2_S2_S2_S2_fjLj128EEEEELb1ELb0ELb0ELb0EEEvNS_9FwdParamsE)
        /*0014*/ 	.short	0x0160
        /*0016*/ 	.short	0x00e8


	//----- nvinfo : EIATTR_CBANK_PARAM_SIZE
	.align		4
.L_1678:
        /*0018*/ 	.byte	0x03, 0x19
        /*001a*/ 	.short	0x00e8


	//----- nvinfo : EIATTR_KPARAM_INFO
	.align		4
        /*001c*/ 	.byte	0x04, 0x17
        /*001e*/ 	.short	(.L_1680 - .L_1679)
.L_1679:
        /*0020*/ 	.word	0x00000000
        /*0024*/ 	.short	0x0000
        /*0026*/ 	.short	0x0000
        /*0028*/ 	.byte	0x00, 0xf0, 0xa1, 0x03


	//----- nvinfo : EIATTR_MAXREG_COUNT
	.align		4
.L_1680:
        /*002c*/ 	.byte	0x03, 0x1b
        /*002e*/ 	.short	0x00ff


	//----- nvinfo : EIATTR_NUM_BARRIERS
	.align		4
        /*0030*/ 	.byte	0x02, 0x4c
        /*0032*/ 	.byte	0x01
	.zero		1


	//----- nvinfo : EIATTR_MERCURY_ISA_VERSION
	.align		4
        /*0034*/ 	.byte	0x03, 0x5f
        /*0036*/ 	.short	0x0000


	//----- nvinfo : EIATTR_COOP_GROUP_MASK_REGIDS
	.align		4
        /*0038*/ 	.byte	0x04, 0x29
        /*003a*/ 	.short	(.L_1682 - .L_1681)


	//   ....[0]....
.L_1681:
        /*003c*/ 	.word	0xffffffff


	//   ....[1]....
        /*0040*/ 	.word	0xffffffff


	//   ....[2]....
        /*0044*/ 	.word	0xffffffff


	//   ....[3]....
        /*0048*/ 	.word	0xffffffff


	//   ....[4]....
        /*004c*/ 	.word	0xffffffff


	//   ....[5]....
        /*0050*/ 	.word	0xffffffff


	//   ....[6]....
        /*0054*/ 	.word	0xffffffff


	//   ....[7]....
        /*0058*/ 	.word	0xffffffff


	//   ....[8]....
        /*005c*/ 	.word	0xffffffff


	//   ....[9]....
        /*0060*/ 	.word	0xffffffff


	//   ....[10]....
        /*0064*/ 	.word	0xffffffff


	//   ....[11]....
        /*0068*/ 	.word	0xffffffff


	//   ....[12]....
        /*006c*/ 	.word	0xffffffff


	//   ....[13]....
        /*0070*/ 	.word	0xffffffff


	//   ....[14]....
        /*0074*/ 	.word	0xffffffff


	//   ....[15]....
        /*0078*/ 	.word	0xffffffff


	//   ....[16]....
        /*007c*/ 	.word	0xffffffff


	//   ....[17]....
        /*0080*/ 	.word	0xffffffff


	//   ....[18]....
        /*0084*/ 	.word	0xffffffff


	//   ....[19]....
        /*0088*/ 	.word	0xffffffff


	//   ....[20]....
        /*008c*/ 	.word	0xffffffff


	//   ....[21]....
        /*0090*/ 	.word	0xffffffff


	//   ....[22]....
        /*0094*/ 	.word	0xffffffff


	//   ....[23]....
        /*0098*/ 	.word	0xffffffff


	//   ....[24]....
        /*009c*/ 	.word	0xffffffff


	//   ....[25]....
        /*00a0*/ 	.word	0xffffffff


	//   ....[26]....
        /*00a4*/ 	.word	0xffffffff


	//   ....[27]....
        /*00a8*/ 	.word	0xffffffff


	//----- nvinfo : EIATTR_COOP_GROUP_INSTR_OFFSETS
	.align		4
.L_1682:
        /*00ac*/ 	.byte	0x04, 0x28
        /*00ae*/ 	.short	(.L_1684 - .L_1683)


	//   ....[0]....
.L_1683:
        /*00b0*/ 	.word	0x0000f8f0


	//   ....[1]....
        /*00b4*/ 	.word	0x0000f920


	//   ....[2]....
        /*00b8*/ 	.word	0x0000f950


	//   ....[3]....
        /*00bc*/ 	.word	0x0000f970


	//   ....[4]....
        /*00c0*/ 	.word	0x0000f990


	//   ....[5]....
        /*00c4*/ 	.word	0x0000fed0


	//   ....[6]....
        /*00c8*/ 	.word	0x0000fef0


	//   ....[7]....
        /*00cc*/ 	.word	0x0000ff10


	//   ....[8]....
        /*00d0*/ 	.word	0x0000ff30


	//   ....[9]....
        /*00d4*/ 	.word	0x0000ff50


	//   ....[10]....
        /*00d8*/ 	.word	0x00010080


	//   ....[11]....
        /*00dc*/ 	.word	0x000100d0


	//   ....[12]....
        /*00e0*/ 	.word	0x00010100


	//   ....[13]....
        /*00e4*/ 	.word	0x00010110


	//   ....[14]....
        /*00e8*/ 	.word	0x00010190


	//   ....[15]....
        /*00ec*/ 	.word	0x00010200


	//   ....[16]....
        /*00f0*/ 	.word	0x000102c0


	//   ....[17]....
        /*00f4*/ 	.word	0x000102d0


	//   ....[18]....
        /*00f8*/ 	.word	0x00010f60


	//   ....[19]....
        /*00fc*/ 	.word	0x00010fd0


	//   ....[20]....
        /*0100*/ 	.word	0x00011030


	//   ....[21]....
        /*0104*/ 	.word	0x00011090


	//   ....[22]....
        /*0108*/ 	.word	0x000110f0


	//   ....[23]....
        /*010c*/ 	.word	0x00011680


	//   ....[24]....
        /*0110*/ 	.word	0x000116e0


	//   ....[25]....
        /*0114*/ 	.word	0x00011740


	//   ....[26]....
        /*0118*/ 	.word	0x000117a0


	//   ....[27]....
        /*011c*/ 	.word	0x00011810


	//----- nvinfo : EIATTR_EXIT_INSTR_OFFSETS
	.align		4
.L_1684:
        /*0120*/ 	.byte	0x04, 0x1c
        /*0122*/ 	.short	(.L_1686 - .L_1685)


	//   ....[0]....
.L_1685:
        /*0124*/ 	.word	0x00000a80


	//   ....[1]....
        /*0128*/ 	.word	0x00010f00


	//----- nvinfo : EIATTR_MAX_THREADS
	.align		4
.L_1686:
        /*012c*/ 	.byte	0x04, 0x05
        /*012e*/ 	.short	(.L_1688 - .L_1687)
.L_1687:
        /*0130*/ 	.word	0x00000080
        /*0134*/ 	.word	0x00000001
        /*0138*/ 	.word	0x00000001


	//----- nvinfo : EIATTR_CRS_STACK_SIZE
	.align		4
.L_1688:
        /*013c*/ 	.byte	0x04, 0x1e
        /*013e*/ 	.short	(.L_1690 - .L_1689)
.L_1689:
        /*0140*/ 	.word	0x00000000
.L_1690:


//--------------------- .nv.info._ZN10layer_norm13ln_fwd_kernelINS_13Kernel_traitsI6__halfS2_S2_S2_fjLj5120ELj1ELj1ELj4ELj16ENS_18Kernel_traits_baseILj5120ES2_S2_S2_S2_fjLj128EEEEELb1ELb0ELb0ELb1EEEvNS_9FwdParamsE --------------------------
	.section	.nv.info._ZN10layer_norm13ln_fwd_kernelINS_13Kernel_traitsI6__halfS2_S2_S2_fjLj5120ELj1ELj1ELj4ELj16ENS_18Kernel_traits_baseILj5120ES2_S2_S2_S2_fjLj128EEEEELb1ELb0ELb0ELb1EEEvNS_9FwdParamsE,"",@"SHT_CUDA_INFO"
	.sectionflags	@""
	.align	4


	//----- nvinfo : EIATTR_CUDA_API_VERSION
	.align		4
        /*0000*/ 	.byte	0x04, 0x37
        /*0002*/ 	.short	(.L_1692 - .L_1691)
.L_1691:
        /*0004*/ 	.word	0x00000082


	//----- nvinfo : EIATTR_SW2861232_WAR
	.align		4
.L_1692:
        /*0008*/ 	.byte	0x01, 0x35
	.zero		2


	//----- nvinfo : EIATTR_PARAM_CBANK
	.align		4
        /*000c*/ 	.byte	0x04, 0x0a
        /*000e*/ 	.short	(.L_1694 - .L_1693)
	.align		4
.L_1693:
        /*0010*/ 	.word	index@(.nv.constant0._ZN10layer_norm13ln_fwd_kernelINS_13Kernel_traitsI6__halfS2_S2_S2_fjLj5120ELj1ELj1ELj4ELj16ENS_18Kernel_traits_baseILj5120ES2_S2_S2_S2_fjLj128EEEEELb1ELb0ELb0ELb1EEEvNS_9FwdParamsE)
        /*0014*/ 	.short	0x0160
        /*0016*/ 	.short	0x00e8


	//----- nvinfo : EIATTR_CBANK_PARAM_SIZE
	.align		4
.L_1694:
        /*0018*/ 	.byte	0x03, 0x19
        /*001a*/ 	.short	0x00e8


	//----- nvinfo : EIATTR_KPARAM_INFO
	.align		4
        /*001c*/ 	.byte	0x04, 0x17
        /*001e*/ 	.short	(.L_1696 - .L_1695)
.L_1695:
        /*0020*/ 	.word	0x00000000
        /*0024*/ 	.short	0x0000
        /*0026*/ 	.short	0x0000
        /*0028*/ 	.byte	0x00, 0xf0, 0xa1, 0x03


	//----- nvinfo : EIATTR_MAXREG_COUNT
	.align		4
.L_1696:
        /*002c*/ 	.byte	0x03, 0x1b
        /*002e*/ 	.short	0x00ff


	//----- nvinfo : EIATTR_NUM_BARRIERS
	.align		4
        /*0030*/ 	.byte	0x02, 0x4c
        /*0032*/ 	.byte	0x01
	.zero		1


	//----- nvinfo : EIATTR_MERCURY_ISA_VERSION
	.align		4
        /*0034*/ 	.byte	0x03, 0x5f
        /*0036*/ 	.short	0x0000


	//----- nvinfo : EIATTR_COOP_GROUP_MASK_REGIDS
	.align		4
        /*0038*/ 	.byte	0x04, 0x29
        /*003a*/ 	.short	(.L_1698 - .L_1697)


	//   ....[0]....
.L_1697:
        /*003c*/ 	.word	0xffffffff


	//   ....[1]....
        /*0040*/ 	.word	0xffffffff


	//   ....[2]....
        /*0044*/ 	.word	0xffffffff


	//   ....[3]....
        /*0048*/ 	.word	0xffffffff


	//   ....[4]....
        /*004c*/ 	.word	0xffffffff


	//   ....[5]....
        /*0050*/ 	.word	0xffffffff


	//   ....[6]....
        /*0054*/ 	.word	0xffffffff


	//   ....[7]....
        /*0058*/ 	.word	0xffffffff


	//   ....[8]....
        /*005c*/ 	.word	0xffffffff


	//   ....[9]....
        /*0060*/ 	.word	0xffffffff


	//   ....[10]....
        /*0064*/ 	.word	0xffffffff


	//   ....[11]....
        /*0068*/ 	.word	0xffffffff


	//   ....[12]....
        /*006c*/ 	.word	0xffffffff


	//   ....[13]....
        /*0070*/ 	.word	0xffffffff


	//   ....[14]....
        /*0074*/ 	.word	0xffffffff


	//   ....[15]....
        /*0078*/ 	.word	0xffffffff


	//   ....[16]....
        /*007c*/ 	.word	0xffffffff


	//   ....[17]....
        /*0080*/ 	.word	0xffffffff


	//   ....[18]....
        /*0084*/ 	.word	0xffffffff


	//   ....[19]....
        /*0088*/ 	.word	0xffffffff


	//   ....[20]....
        /*008c*/ 	.word	0xffffffff


	//   ....[21]....
        /*0090*/ 	.word	0xffffffff


	//   ....[22]....
        /*0094*/ 	.word	0xffffffff


	//   ....[23]....
        /*0098*/ 	.word	0xffffffff


	//   ....[24]....
        /*009c*/ 	.word	0xffffffff


	//   ....[25]....
        /*00a0*/ 	.word	0xffffffff


	//   ....[26]....
        /*00a4*/ 	.word	0xffffffff


	//   ....[27]....
        /*00a8*/ 	.word	0xffffffff


	//----- nvinfo : EIATTR_COOP_GROUP_INSTR_OFFSETS
	.align		4
.L_1698:
        /*00ac*/ 	.byte	0x04, 0x28
        /*00ae*/ 	.short	(.L_1700 - .L_1699)


	//   ....[0]....
.L_1699:
        /*00b0*/ 	.word	0x0000e990


	//   ....[1]....
        /*00b4*/ 	.word	0x0000e9c0


	//   ....[2]....
        /*00b8*/ 	.word	0x0000e9e0


	//   ....[3]....
        /*00bc*/ 	.word	0x0000ea00


	//   ....[4]....
        /*00c0*/ 	.word	0x0000ea20


	//   ....[5]....
        /*00c4*/ 	.word	0x0000ef50


	//   ....[6]....
        /*00c8*/ 	.word	0x0000ef70


	//   ....[7]....
        /*00cc*/ 	.word	0x0000ef90


	//   ....[8]....
        /*00d0*/ 	.word	0x0000efb0


	//   ....[9]....
        /*00d4*/ 	.word	0x0000efd0


	//   ....[10]....
        /*00d8*/ 	.word	0x0000f0d0


	//   ....[11]....
        /*00dc*/ 	.word	0x0000f130


	//   ....[12]....
        /*00e0*/ 	.word	0x0000f160


	//   ....[13]....
        /*00e4*/ 	.word	0x0000f170


	//   ....[14]....
        /*00e8*/ 	.word	0x0000f1f0


	//   ....[15]....
        /*00ec*/ 	.word	0x0000f250


	//   ....[16]....
        /*00f0*/ 	.word	0x0000f300


	//   ....[17]....
        /*00f4*/ 	.word	0x0000f330


	//   ....[18]....
        /*00f8*/ 	.word	0x000100e0


	//   ....[19]....
        /*00fc*/ 	.word	0x00010150


	//   ....[20]....
        /*0100*/ 	.word	0x000101b0


	//   ....[21]....
        /*0104*/ 	.word	0x00010210


	//   ....[22]....
        /*0108*/ 	.word	0x00010270


	//   ....[23]....
        /*010c*/ 	.word	0x000107e0


	//   ....[24]....
        /*0110*/ 	.word	0x00010840


	//   ....[25]....
        /*0114*/ 	.word	0x000108a0


	//   ....[26]....
        /*0118*/ 	.word	0x00010900


	//   ....[27]....
        /*011c*/ 	.word	0x00010960


	//----- nvinfo : EIATTR_EXIT_INSTR_OFFSETS
	.align		4
.L_1700:
        /*0120*/ 	.byte	0x04, 0x1c
        /*0122*/ 	.short	(.L_1702 - .L_1701)


	//   ....[0]....
.L_1701:
        /*0124*/ 	.word	0x00000590


	//   ....[1]....
        /*0128*/ 	.word	0x00010080


	//----- nvinfo : EIATTR_MAX_THREADS
	.align		4
.L_1702:
        /*012c*/ 	.byte	0x04, 0x05
        /*012e*/ 	.short	(.L_1704 - .L_1703)
.L_1703:
        /*0130*/ 	.word	0x00000080
        /*0134*/ 	.word	0x00000001
        /*0138*/ 	.word	0x00000001


	//----- nvinfo : EIATTR_CRS_STACK_SIZE
	.align		4
.L_1704:
        /*013c*/ 	.byte	0x04, 0x1e
        /*013e*/ 	.short	(.L_1706 - .L_1705)
.L_1705:
        /*0140*/ 	.word	0x00000000
.L_1706:


//--------------------- .nv.info._ZN10layer_norm13ln_fwd_kernelINS_13Kernel_traitsI6__halfS2_S2_S2_fjLj5120ELj1ELj1ELj4ELj16ENS_18Kernel_traits_baseILj5120ES2_S2_S2_S2_fjLj128EEEEELb1ELb0ELb1ELb0EEEvNS_9FwdParamsE --------------------------
	.section	.nv.info._ZN10layer_norm13ln_fwd_kernelINS_13Kernel_traitsI6__halfS2_S2_S2_fjLj5120ELj1ELj1ELj4ELj16ENS_18Kernel_traits_baseILj5120ES2_S2_S2_S2_fjLj128EEEEELb1ELb0ELb1ELb0EEEvNS_9FwdParamsE,"",@"SHT_CUDA_INFO"
	.sectionflags	@""
	.align	4


	//----- nvinfo : EIATTR_CUDA_API_VERSION
	.align		4
        /*0000*/ 	.byte	0x04, 0x37
        /*0002*/ 	.short	(.L_1708 - .L_1707)
.L_1707:
        /*0004*/ 	.word	0x00000082


	//----- nvinfo : EIATTR_SW2861232_WAR
	.align		4
.L_1708:
        /*0008*/ 	.byte	0x01, 0x35
	.zero		2


	//----- nvinfo : EIATTR_PARAM_CBANK
	.align		4
        /*000c*/ 	.byte	0x04, 0x0a
        /*000e*/ 	.short	(.L_1710 - .L_1709)
	.align		4
.L_1709:
        /*0010*/ 	.word	index@(.nv.constant0._ZN10layer_norm13ln_fwd_kernelINS_13Kernel_traitsI6__halfS2_S2_S2_fjLj5120ELj1ELj1ELj4ELj16ENS_18Kernel_traits_baseILj5120ES2_S2_S2_S2_fjLj128EEEEELb1ELb0ELb1ELb0EEEvNS_9FwdParamsE)
        /*0014*/ 	.short	0x0160
        /*0016*/ 	.short	0x00e8


	//----- nvinfo : EIATTR_CBANK_PARAM_SIZE
	.align		4
.L_1710:
        /*0018*/ 	.byte	0x03, 0x19
        /*001a*/ 	.short	0x00e8


	//----- nvinfo : EIATTR_KPARAM_INFO
	.align		4
        /*001c*/ 	.byte	0x04, 0x17
        /*001e*/ 	.short	(.L_1712 - .L_1711)
.L_1711:
        /*0020*/ 	.word	0x00000000
        /*0024*/ 	.short	0x0000
        /*0026*/ 	.short	0x0000
        /*0028*/ 	.byte	0x00, 0xf0, 0xa1, 0x03


	//----- nvinfo : EIATTR_MAXREG_COUNT
	.align		4
.L_1712:
        /*002c*/ 	.byte	0x03, 0x1b
        /*002e*/ 	.short	0x00ff


	//----- nvinfo : EIATTR_NUM_BARRIERS
	.align		4
        /*0030*/ 	.byte	0x02, 0x4c
        /*0032*/ 	.byte	0x01
	.zero		1


	//----- nvinfo : EIATTR_ANNOTATIONS
	.align		4
        /*0034*/ 	.byte	0x04, 0x55
        /*0036*/ 	.short	(.L_1714 - .L_1713)


	//   ....[0]....
.L_1713:
        /*0038*/ 	.word	0x00000001
        /*003c*/ 	.byte	0x80, 0x0a, 0x00, 0x00, 0x01, 0x00, 0x00, 0x00, 0xc0, 0x1d, 0x01, 0x00


	//----- nvinfo : EIATTR_MERCURY_ISA_VERSION
	.align		4
.L_1714:
        /*0048*/ 	.byte	0x03, 0x5f
        /*004a*/ 	.short	0x0000


	//----- nvinfo : EIATTR_COOP_GROUP_MASK_REGIDS
	.align		4
        /*004c*/ 	.byte	0x04, 0x29
        /*004e*/ 	.short	(.L_1716 - .L_1715)


	//   ....[0]....
.L_1715:
        /*0050*/ 	.word	0xffffffff


	//   ....[1]....
        /*0054*/ 	.word	0xffffffff


	//   ....[2]....
        /*0058*/ 	.word	0xffffffff


	//   ....[3]....
        /*005c*/ 	.word	0xffffffff


	//   ....[4]....
        /*0060*/ 	.word	0xffffffff


	//   ....[5]....
        /*0064*/ 	.word	0xffffffff


	//   ....[6]....
        /*0068*/ 	.word	0xffffffff


	//   ....[7]....
        /*006c*/ 	.word	0xffffffff


	//   ....[8]....
        /*0070*/ 	.word	0xffffffff


	//   ....[9]....
        /*0074*/ 	.word	0xffffffff


	//   ....[10]....
        /*0078*/ 	.word	0xffffffff


	//   ....[11]....
        /*007c*/ 	.word	0xffffffff


	//   ....[12]....
        /*0080*/ 	.word	0xffffffff


	//   ....[13]....
        /*0084*/ 	.word	0xffffffff


	//   ....[14]....
        /*0088*/ 	.word	0xffffffff


	//   ....[15]....
        /*008c*/ 	.word	0xffffffff


	//   ....[16]....
        /*0090*/ 	.word	0xffffffff


	//   ....[17]....
        /*0094*/ 	.word	0xffffffff


	//   ....[18]....
        /*0098*/ 	.word	0xffffffff


	//   ....[19]....
        /*009c*/ 	.word	0xffffffff


	//   ....[20]....
        /*00a0*/ 	.word	0xffffffff


	//   ....[21]....
        /*00a4*/ 	.word	0xffffffff


	//   ....[22]....
        /*00a8*/ 	.word	0xffffffff


	//   ....[23]....
        /*00ac*/ 	.word	0xffffffff


	//   ....[24]....
        /*00b0*/ 	.word	0xffffffff


	//   ....[25]....
        /*00b4*/ 	.word	0xffffffff


	//   ....[26]....
        /*00b8*/ 	.word	0xffffffff


	//   ....[27]....
        /*00bc*/ 	.word	0xffffffff


	//----- nvinfo : EIATTR_COOP_GROUP_INSTR_OFFSETS
	.align		4
.L_1716:
        /*00c0*/ 	.byte	0x04, 0x28
        /*00c2*/ 	.short	(.L_1718 - .L_1717)


	//   ....[0]....
.L_1717:
        /*00c4*/ 	.word	0x000112a0


	//   ....[1]....
        /*00c8*/ 	.word	0x000112d0


	//   ....[2]....
        /*00cc*/ 	.word	0x000112f0


	//   ....[3]....
        /*00d0*/ 	.word	0x00011310


	//   ....[4]....
        /*00d4*/ 	.word	0x00011330


	//   ....[5]....
        /*00d8*/ 	.word	0x00011870


	//   ....[6]....
        /*00dc*/ 	.word	0x00011890


	//   ....[7]....
        /*00e0*/ 	.word	0x000118b0


	//   ....[8]....
        /*00e4*/ 	.word	0x000118d0


	//   ....[9]....
        /*00e8*/ 	.word	0x000118f0


	//   ....[10]....
        /*00ec*/ 	.word	0x00011a10


	//   ....[11]....
        /*00f0*/ 	.word	0x00011a50


	//   ....[12]....
        /*00f4*/ 	.word	0x00011a60


	//   ....[13]....
        /*00f8*/ 	.word	0x00011af0


	//   ....[14]....
        /*00fc*/ 	.word	0x00011b70


	//   ....[15]....
        /*0100*/ 	.word	0x00011ba0


	//   ....[16]....
        /*0104*/ 	.word	0x00011c10


	//   ....[17]....
        /*0108*/ 	.word	0x00011c80


	//   ....[18]....
        /*010c*/ 	.word	0x00012970


	//   ....[19]....
        /*0110*/ 	.word	0x000129e0


	//   ....[20]....
        /*0114*/ 	.word	0x00012a50


	//   ....[21]....
        /*0118*/ 	.word	0x00012ac0


	//   ....[22]....
        /*011c*/ 	.word	0x00012b30


	//   ....[23]....
        /*0120*/ 	.word	0x000130b0


	//   ....[24]....
        /*0124*/ 	.word	0x00013110


	//   ....[25]....
        /*0128*/ 	.word	0x00013170


	//   ....[26]....
        /*012c*/ 	.word	0x000131d0


	//   ....[27]....
        /*0130*/ 	.word	0x00013230


	//----- nvinfo : EIATTR_EXIT_INSTR_OFFSETS
	.align		4
.L_1718:
        /*0134*/ 	.byte	0x04, 0x1c
        /*0136*/ 	.short	(.L_1720 - .L_1719)


	//   ....[0]....
.L_1719:
        /*0138*/ 	.word	0x00000a20


	//   ....[1]....
        /*013c*/ 	.word	0x00012910


	//----- nvinfo : EIATTR_MAX_THREADS
	.align		4
.L_1720:
        /*0140*/ 	.byte	0x04, 0x05
        /*0142*/ 	.short	(.L_1722 - .L_1721)
.L_1721:
        /*0144*/ 	.word	0x00000080
        /*0148*/ 	.word	0x00000001
        /*014c*/ 	.word	0x00000001


	//----- nvinfo : EIATTR_CRS_STACK_SIZE
	.align		4
.L_1722:
        /*0150*/ 	.byte	0x04, 0x1e
        /*0152*/ 	.short	(.L_1724 - .L_1723)
.L_1723:
        /*0154*/ 	.word	0x00000000
.L_1724:


//--------------------- .nv.info._ZN10layer_norm13ln_fwd_kernelINS_13Kernel_traitsI6__halfS2_S2_S2_fjLj5120ELj1ELj1ELj4ELj16ENS_18Kernel_traits_baseILj5120ES2_S2_S2_S2_fjLj128EEEEELb1ELb0ELb1ELb1EEEvNS_9FwdParamsE --------------------------
	.section	.nv.info._ZN10layer_norm13ln_fwd_kernelINS_13Kernel_traitsI6__halfS2_S2_S2_fjLj5120ELj1ELj1ELj4ELj16ENS_18Kernel_traits_baseILj5120ES2_S2_S2_S2_fjLj128EEEEELb1ELb0ELb1ELb1EEEvNS_9FwdParamsE,"",@"SHT_CUDA_INFO"
	.sectionflags	@""
	.align	4


	//----- nvinfo : EIATTR_CUDA_API_VERSION
	.align		4
        /*0000*/ 	.byte	0x04, 0x37
        /*0002*/ 	.short	(.L_1726 - .L_1725)
.L_1725:
        /*0004*/ 	.word	0x00000082


	//----- nvinfo : EIATTR_SW2861232_WAR
	.align		4
.L_1726:
        /*0008*/ 	.byte	0x01, 0x35
	.zero		2


	//----- nvinfo : EIATTR_PARAM_CBANK
	.align		4
        /*000c*/ 	.byte	0x04, 0x0a
        /*000e*/ 	.short	(.L_1728 - .L_1727)
	.align		4
.L_1727:
        /*0010*/ 	.word	index@(.nv.constant0._ZN10layer_norm13ln_fwd_kernelINS_13Kernel_traitsI6__halfS2_S2_S2_fjLj5120ELj1ELj1ELj4ELj16ENS_18Kernel_traits_baseILj5120ES2_S2_S2_S2_fjLj128EEEEELb1ELb0ELb1ELb1EEEvNS_9FwdParamsE)
        /*0014*/ 	.short	0x0160
        /*0016*/ 	.short	0x00e8


	//----- nvinfo : EIATTR_CBANK_PARAM_SIZE
	.align		4
.L_1728:
        /*0018*/ 	.byte	0x03, 0x19
        /*001a*/ 	.short	0x00e8


	//----- nvinfo : EIATTR_KPARAM_INFO
	.align		4
        /*001c*/ 	.byte	0x04, 0x17
        /*001e*/ 	.short	(.L_1730 - .L_1729)
.L_1729:
        /*0020*/ 	.word	0x00000000
        /*0024*/ 	.short	0x0000
        /*0026*/ 	.short	0x0000
        /*0028*/ 	.byte	0x00, 0xf0, 0xa1, 0x03


	//----- nvinfo : EIATTR_MAXREG_COUNT
	.align		4
.L_1730:
        /*002c*/ 	.byte	0x03, 0x1b
        /*002e*/ 	.short	0x00ff


	//----- nvinfo : EIATTR_NUM_BARRIERS
	.align		4
        /*0030*/ 	.byte	0x02, 0x4c
        /*0032*/ 	.byte	0x01
	.zero		1


	//----- nvinfo : EIATTR_MERCURY_ISA_VERSION
	.align		4
        /*0034*/ 	.byte	0x03, 0x5f
        /*0036*/ 	.short	0x0000


	//----- nvinfo : EIATTR_COOP_GROUP_MASK_REGIDS
	.align		4
        /*0038*/ 	.byte	0x04, 0x29
        /*003a*/ 	.short	(.L_1732 - .L_1731)


	//   ....[0]....
.L_1731:
        /*003c*/ 	.word	0xffffffff


	//   ....[1]....
        /*0040*/ 	.word	0xffffffff


	//   ....[2]....
        /*0044*/ 	.word	0xffffffff


	//   ....[3]....
        /*0048*/ 	.word	0xffffffff


	//   ....[4]....
        /*004c*/ 	.word	0xffffffff


	//   ....[5]....
        /*0050*/ 	.word	0xffffffff


	//   ....[6]....
        /*0054*/ 	.word	0xffffffff


	//   ....[7]....
        /*0058*/ 	.word	0xffffffff


	//   ....[8]....
        /*005c*/ 	.word	0xffffffff


	//   ....[9]....
        /*0060*/ 	.word	0xffffffff


	//   ....[10]....
        /*0064*/ 	.word	0xffffffff


	//   ....[11]....
        /*0068*/ 	.word	0xffffffff


	//   ....[12]....
        /*006c*/ 	.word	0xffffffff


	//   ....[13]....
        /*0070*/ 	.word	0xffffffff


	//   ....[14]....
        /*0074*/ 	.word	0xffffffff


	//   ....[15]....
        /*0078*/ 	.word	0xffffffff


	//   ....[16]....
        /*007c*/ 	.word	0xffffffff


	//   ....[17]....
        /*0080*/ 	.word	0xffffffff


	//   ....[18]....
        /*0084*/ 	.word	0xffffffff


	//   ....[19]....
        /*0088*/ 	.word	0xffffffff


	//   ....[20]....
        /*008c*/ 	.word	0xffffffff


	//   ....[21]....
        /*0090*/ 	.word	0xffffffff


	//   ....[22]....
        /*0094*/ 	.word	0xffffffff


	//   ....[23]....
        /*0098*/ 	.word	0xffffffff


	//   ....[24]....
        /*009c*/ 	.word	0xffffffff


	//   ....[25]....
        /*00a0*/ 	.word	0xffffffff


	//   ....[26]....
        /*00a4*/ 	.word	0xffffffff


	//   ....[27]....
        /*00a8*/ 	.word	0xffffffff


	//----- nvinfo : EIATTR_COOP_GROUP_INSTR_OFFSETS
	.align		4
.L_1732:
        /*00ac*/ 	.byte	0x04, 0x28
        /*00ae*/ 	.short	(.L_1734 - .L_1733)


	//   ....[0]....
.L_1733:
        /*00b0*/ 	.word	0x00010430


	//   ....[1]....
        /*00b4*/ 	.word	0x00010460


	//   ....[2]....
        /*00b8*/ 	.word	0x00010480


	//   ....[3]....
        /*00bc*/ 	.word	0x000104a0


	//   ....[4]....
        /*00c0*/ 	.word	0x000104c0


	//   ....[5]....
        /*00c4*/ 	.word	0x000109f0


	//   ....[6]....
        /*00c8*/ 	.word	0x00010a10


	//   ....[7]....
        /*00cc*/ 	.word	0x00010a30


	//   ....[8]....
        /*00d0*/ 	.word	0x00010a50


	//   ....[9]....
        /*00d4*/ 	.word	0x00010a70


	//   ....[10]....
        /*00d8*/ 	.word	0x00010b80


	//   ....[11]....
        /*00dc*/ 	.word	0x00010bd0


	//   ....[12]....
        /*00e0*/ 	.word	0x00010c10


	//   ....[13]....
        /*00e4*/ 	.word	0x00010c30


	//   ....[14]....
        /*00e8*/ 	.word	0x00010cc0


	//   ....[15]....
        /*00ec*/ 	.word	0x00010d00


	//   ....[16]....
        /*00f0*/ 	.word	0x00010d90


	//   ....[17]....
        /*00f4*/ 	.word	0x00010dd0


	//   ....[18]....
        /*00f8*/ 	.word	0x00011c00


	//   ....[19]....
        /*00fc*/ 	.word	0x00011c70


	//   ....[20]....
        /*0100*/ 	.word	0x00011cd0


	//   ....[21]....
        /*0104*/ 	.word	0x00011d30


	//   ....[22]....
        /*0108*/ 	.word	0x00011d90


	//   ....[23]....
        /*010c*/ 	.word	0x00012300


	//   ....[24]....
        /*0110*/ 	.word	0x00012360


	//   ....[25]....
        /*0114*/ 	.word	0x000123c0


	//   ....[26]....
        /*0118*/ 	.word	0x00012420


	//   ....[27]....
        /*011c*/ 	.word	0x00012480


	//----- nvinfo : EIATTR_EXIT_INSTR_OFFSETS
	.align		4
.L_1734:
        /*0120*/ 	.byte	0x04, 0x1c
        /*0122*/ 	.short	(.L_1736 - .L_1735)


	//   ....[0]....
.L_1735:
        /*0124*/ 	.word	0x00000590


	//   ....[1]....
        /*0128*/ 	.word	0x00011bb0


	//----- nvinfo : EIATTR_MAX_THREADS
	.align		4
.L_1736:
        /*012c*/ 	.byte	0x04, 0x05
        /*012e*/ 	.short	(.L_1738 - .L_1737)
.L_1737:
        /*0130*/ 	.word	0x00000080
        /*0134*/ 	.word	0x00000001
        /*0138*/ 	.word	0x00000001


	//----- nvinfo : EIATTR_CRS_STACK_SIZE
	.align		4
.L_1738:
        /*013c*/ 	.byte	0x04, 0x1e
        /*013e*/ 	.short	(.L_1740 - .L_1739)
.L_1739:
        /*0140*/ 	.word	0x00000000
.L_1740:


//--------------------- .nv.info._ZN10layer_norm13ln_fwd_kernelINS_13Kernel_traitsI6__halfS2_S2_S2_fjLj5120ELj1ELj1ELj4ELj16ENS_18Kernel_traits_baseILj5120ES2_S2_S2_S2_fjLj128EEEEELb1ELb1ELb0ELb0EEEvNS_9FwdParamsE --------------------------
	.section	.nv.info._ZN10layer_norm13ln_fwd_kernelINS_13Kernel_traitsI6__halfS2_S2_S2_fjLj5120ELj1ELj1ELj4ELj16ENS_18Kernel_traits_baseILj5120ES2_S2_S2_S2_fjLj128EEEEELb1ELb1ELb0ELb0EEEvNS_9FwdParamsE,"",@"SHT_CUDA_INFO"
	.sectionflags	@""
	.align	4


	//----- nvinfo : EIATTR_CUDA_API_VERSION
	.align		4
        /*0000*/ 	.byte	0x04, 0x37
        /*0002*/ 	.short	(.L_1742 - .L_1741)
.L_1741:
        /*0004*/ 	.word	0x00000082


	//----- nvinfo : EIATTR_SW2861232_WAR
	.align		4
.L_1742:
        /*0008*/ 	.byte	0x01, 0x35
	.zero		2


	//----- nvinfo : EIATTR_PARAM_CBANK
	.align		4
        /*000c*/ 	.byte	0x04, 0x0a
        /*000e*/ 	.short	(.L_1744 - .L_1743)
	.align		4
.L_1743:
        /*0010*/ 	.word	index@(.nv.constant0._ZN10layer_norm13ln_fwd_kernelINS_13Kernel_traitsI6__halfS2_S2_S2_fjLj5120ELj1ELj1ELj4ELj16ENS_18Kernel_traits_baseILj5120ES2_S2_S2_S2_fjLj128EEEEELb1ELb1ELb0ELb0EEEvNS_9FwdParamsE)
        /*0014*/ 	.short	0x0160
        /*0016*/ 	.short	0x00e8


	//----- nvinfo : EIATTR_CBANK_PARAM_SIZE
	.align		4
.L_1744:
        /*0018*/ 	.byte	0x03, 0x19
        /*001a*/ 	.short	0x00e8


	//----- nvinfo : EIATTR_KPARAM_INFO
	.align		4
        /*001c*/ 	.byte	0x04, 0x17
        /*001e*/ 	.short	(.L_1746 - .L_1745)
.L_1745:
        /*0020*/ 	.word	0x00000000
        /*0024*/ 	.short	0x0000
        /*0026*/ 	.short	0x0000
        /*0028*/ 	.byte	0x00, 0xf0, 0xa1, 0x03


	//----- nvinfo : EIATTR_MAXREG_COUNT
	.align		4
.L_1746:
        /*002c*/ 	.byte	0x03, 0x1b
        /*002e*/ 	.short	0x00ff


	//----- nvinfo : EIATTR_NUM_BARRIERS
	.align		4
        /*0030*/ 	.byte	0x02, 0x4c
        /*0032*/ 	.byte	0x01
	.zero		1


	//----- nvinfo : EIATTR_MERCURY_ISA_VERSION
	.align		4
        /*0034*/ 	.byte	0x03, 0x5f
        /*0036*/ 	.short	0x0000


	//----- nvinfo : EIATTR_COOP_GROUP_MASK_REGIDS
	.align		4
        /*0038*/ 	.byte	0x04, 0x29
        /*003a*/ 	.short	(.L_1748 - .L_1747)


	//   ....[0]....
.L_1747:
        /*003c*/ 	.word	0xffffffff


	//   ....[1]....
        /*0040*/ 	.word	0xffffffff


	//   ....[2]....
        /*0044*/ 	.word	0xffffffff


	//   ....[3]....
        /*0048*/ 	.word	0xffffffff


	//   ....[4]....
        /*004c*/ 	.word	0xffffffff


	//   ....[5]....
        /*0050*/ 	.word	0xffffffff


	//   ....[6]....
        /*0054*/ 	.word	0xffffffff


	//   ....[7]....
        /*0058*/ 	.word	0xffffffff


	//   ....[8]....
        /*005c*/ 	.word	0xffffffff


	//   ....[9]....
        /*0060*/ 	.word	0xffffffff


	//   ....[10]....
        /*0064*/ 	.word	0xffffffff


	//   ....[11]....
        /*0068*/ 	.word	0xffffffff


	//   ....[12]....
        /*006c*/ 	.word	0xffffffff


	//   ....[13]....
        /*0070*/ 	.word	0xffffffff


	//   ....[14]....
        /*0074*/ 	.word	0xffffffff


	//   ....[15]....
        /*0078*/ 	.word	0xffffffff


	//   ....[16]....
        /*007c*/ 	.word	0xffffffff


	//   ....[17]....
        /*0080*/ 	.word	0xffffffff


	//   ....[18]....
        /*0084*/ 	.word	0xffffffff


	//   ....[19]....
        /*0088*/ 	.word	0xffffffff


	//   ....[20]....
        /*008c*/ 	.word	0xffffffff


	//   ....[21]....
        /*0090*/ 	.word	0xffffffff


	//   ....[22]....
        /*0094*/ 	.word	0xffffffff


	//   ....[23]....
        /*0098*/ 	.word	0xffffffff


	//   ....[24]....
        /*009c*/ 	.word	0xffffffff


	//   ....[25]....
        /*00a0*/ 	.word	0xffffffff


	//   ....[26]....
        /*00a4*/ 	.word	0xffffffff


	//   ....[27]....
        /*00a8*/ 	.word	0xffffffff


	//----- nvinfo : EIATTR_COOP_GROUP_INSTR_OFFSETS
	.align		4
.L_1748:
        /*00ac*/ 	.byte	0x04, 0x28
        /*00ae*/ 	.short	(.L_1750 - .L_1749)


	//   ....[0]....
.L_1749:
        /*00b0*/ 	.word	0x0000feb0


	//   ....[1]....
        /*00b4*/ 	.word	0x0000fee0


	//   ....[2]....
        /*00b8*/ 	.word	0x0000ff10


	//   ....[3]....
        /*00bc*/ 	.word	0x0000ff30


	//   ....[4]....
        /*00c0*/ 	.word	0x0000ff50


	//   ....[5]....
        /*00c4*/ 	.word	0x00010490


	//   ....[6]....
        /*00c8*/ 	.word	0x000104b0


	//   ....[7]....
        /*00cc*/ 	.word	0x000104d0


	//   ....[8]....
        /*00d0*/ 	.word	0x000104f0


	//   ....[9]....
        /*00d4*/ 	.word	0x00010510


	//   ....[10]....
        /*00d8*/ 	.word	0x00010640


	//   ....[11]....
        /*00dc*/ 	.word	0x00010690


	//   ....[12]....
        /*00e0*/ 	.word	0x000106c0


	//   ....[13]....
        /*00e4*/ 	.word	0x000106d0


	//   ....[14]....
        /*00e8*/ 	.word	0x00010750


	//   ....[15]....
        /*00ec*/ 	.word	0x000107b0


	//   ....[16]....
        /*00f0*/ 	.word	0x00010870


	//   ....[17]....
        /*00f4*/ 	.word	0x00010880


	//   ....[18]....
        /*00f8*/ 	.word	0x00011520


	//   ....[19]....
        /*00fc*/ 	.word	0x00011590


	//   ....[20]....
        /*0100*/ 	.word	0x000115f0


	//   ....[21]....
        /*0104*/ 	.word	0x00011650


	//   ....[22]....
        /*0108*/ 	.word	0x000116b0


	//   ....[23]....
        /*010c*/ 	.word	0x00011c40


	//   ....[24]....
        /*0110*/ 	.word	0x00011ca0


	//   ....[25]....
        /*0114*/ 	.word	0x00011d00


	//   ....[26]....
        /*0118*/ 	.word	0x00011d60


	//   ....[27]....
        /*011c*/ 	.word	0x00011dd0


	//----- nvinfo : EIATTR_EXIT_INSTR_OFFSETS
	.align		4
.L_1750:
        /*0120*/ 	.byte	0x04, 0x1c
        /*0122*/ 	.short	(.L_1752 - .L_1751)


	//   ....[0]....
.L_1751:
        /*0124*/ 	.word	0x000009f0


	//   ....[1]....
        /*0128*/ 	.word	0x000114c0


	//----- nvinfo : EIATTR_MAX_THREADS
	.align		4
.L_1752:
        /*012c*/ 	.byte	0x04, 0x05
        /*012e*/ 	.short	(.L_1754 - .L_1753)
.L_1753:
        /*0130*/ 	.word	0x00000080
        /*0134*/ 	.word	0x00000001
        /*0138*/ 	.word	0x00000001


	//----- nvinfo : EIATTR_CRS_STACK_SIZE
	.align		4
.L_1754:
        /*013c*/ 	.byte	0x04, 0x1e
        /*013e*/ 	.short	(.L_1756 - .L_1755)
.L_1755:
        /*0140*/ 	.word	0x00000000
.L_1756:


//--------------------- .nv.info._ZN10layer_norm13ln_fwd_kernelINS_13Kernel_traitsI6__halfS2_S2_S2_fjLj5120ELj1ELj1ELj4ELj16ENS_18Kernel_traits_baseILj5120ES2_S2_S2_S2_fjLj128EEEEELb1ELb1ELb0ELb1EEEvNS_9FwdParamsE --------------------------
	.section	.nv.info._ZN10layer_norm13ln_fwd_kernelINS_13Kernel_traitsI6__halfS2_S2_S2_fjLj5120ELj1ELj1ELj4ELj16ENS_18Kernel_traits_baseILj5120ES2_S2_S2_S2_fjLj128EEEEELb1ELb1ELb0ELb1EEEvNS_9FwdParamsE,"",@"SHT_CUDA_INFO"
	.sectionflags	@""
	.align	4


	//----- nvinfo : EIATTR_CUDA_API_VERSION
	.align		4
        /*0000*/ 	.byte	0x04, 0x37
        /*0002*/ 	.short	(.L_1758 - .L_1757)
.L_1757:
        /*0004*/ 	.word	0x00000082


	//----- nvinfo : EIATTR_SW2861232_WAR
	.align		4
.L_1758:
        /*0008*/ 	.byte	0x01, 0x35
	.zero		2


	//----- nvinfo : EIATTR_PARAM_CBANK
	.align		4
        /*000c*/ 	.byte	0x04, 0x0a
        /*000e*/ 	.short	(.L_1760 - .L_1759)
	.align		4
.L_1759:
        /*0010*/ 	.word	index@(.nv.constant0._ZN10layer_norm13ln_fwd_kernelINS_13Kernel_traitsI6__halfS2_S2_S2_fjLj5120ELj1ELj1ELj4ELj16ENS_18Kernel_traits_baseILj5120ES2_S2_S2_S2_fjLj128EEEEELb1ELb1ELb0ELb1EEEvNS_9FwdParamsE)
        /*0014*/ 	.short	0x0160
        /*0016*/ 	.short	0x00e8


	//----- nvinfo : EIATTR_CBANK_PARAM_SIZE
	.align		4
.L_1760:
        /*0018*/ 	.byte	0x03, 0x19
        /*001a*/ 	.short	0x00e8


	//----- nvinfo : EIATTR_KPARAM_INFO
	.align		4
        /*001c*/ 	.byte	0x04, 0x17
        /*001e*/ 	.short	(.L_1762 - .L_1761)
.L_1761:
        /*0020*/ 	.word	0x00000000
        /*0024*/ 	.short	0x0000
        /*0026*/ 	.short	0x0000
        /*0028*/ 	.byte	0x00, 0xf0, 0xa1, 0x03


	//----- nvinfo : EIATTR_MAXREG_COUNT
	.align		4
.L_1762:
        /*002c*/ 	.byte	0x03, 0x1b
        /*002e*/ 	.short	0x00ff


	//----- nvinfo : EIATTR_NUM_BARRIERS
	.align		4
        /*0030*/ 	.byte	0x02, 0x4c
        /*0032*/ 	.byte	0x01
	.zero		1


	//----- nvinfo : EIATTR_MERCURY_ISA_VERSION
	.align		4
        /*0034*/ 	.byte	0x03, 0x5f
        /*0036*/ 	.short	0x0000


	//----- nvinfo : EIATTR_COOP_GROUP_MASK_REGIDS
	.align		4
        /*0038*/ 	.byte	0x04, 0x29
        /*003a*/ 	.short	(.L_1764 - .L_1763)


	//   ....[0]....
.L_1763:
        /*003c*/ 	.word	0xffffffff


	//   ....[1]....
        /*0040*/ 	.word	0xffffffff


	//   ....[2]....
        /*0044*/ 	.word	0xffffffff


	//   ....[3]....
        /*0048*/ 	.word	0xffffffff


	//   ....[4]....
        /*004c*/ 	.word	0xffffffff


	//   ....[5]....
        /*0050*/ 	.word	0xffffffff


	//   ....[6]....
        /*0054*/ 	.word	0xffffffff


	//   ....[7]....
        /*0058*/ 	.word	0xffffffff


	//   ....[8]....
        /*005c*/ 	.word	0xffffffff


	//   ....[9]....
        /*0060*/ 	.word	0xffffffff


	//   ....[10]....
        /*0064*/ 	.word	0xffffffff


	//   ....[11]....
        /*0068*/ 	.word	0xffffffff


	//   ....[12]....
        /*006c*/ 	.word	0xffffffff


	//   ....[13]....
        /*0070*/ 	.word	0xffffffff


	//   ....[14]....
        /*0074*/ 	.word	0xffffffff


	//   ....[15]....
        /*0078*/ 	.word	0xffffffff


	//   ....[16]....
        /*007c*/ 	.word	0xffffffff


	//   ....[17]....
        /*0080*/ 	.word	0xffffffff


	//   ....[18]....
        /*0084*/ 	.word	0xffffffff


	//   ....[19]....
        /*0088*/ 	.word	0xffffffff


	//   ....[20]....
        /*008c*/ 	.word	0xffffffff


	//   ....[21]....
        /*0090*/ 	.word	0xffffffff


	//   ....[22]....
        /*0094*/ 	.word	0xffffffff


	//   ....[23]....
        /*0098*/ 	.word	0xffffffff


	//   ....[24]....
        /*009c*/ 	.word	0xffffffff


	//   ....[25]....
        /*00a0*/ 	.word	0xffffffff


	//   ....[26]....
        /*00a4*/ 	.word	0xffffffff


	//   ....[27]....
        /*00a8*/ 	.word	0xffffffff


	//----- nvinfo : EIATTR_COOP_GROUP_INSTR_OFFSETS
	.align		4
.L_1764:
        /*00ac*/ 	.byte	0x04, 0x28
        /*00ae*/ 	.short	(.L_1766 - .L_1765)


	//   ....[0]....
.L_1765:
        /*00b0*/ 	.word	0x0000f000


	//   ....[1]....
        /*00b4*/ 	.word	0x0000f030


	//   ....[2]....
        /*00b8*/ 	.word	0x0000f050


	//   ....[3]....
        /*00bc*/ 	.word	0x0000f070


	//   ....[4]....
        /*00c0*/ 	.word	0x0000f090


	//   ....[5]....
        /*00c4*/ 	.word	0x0000f5c0


	//   ....[6]....
        /*00c8*/ 	.word	0x0000f5e0


	//   ....[7]....
        /*00cc*/ 	.word	0x0000f600


	//   ....[8]....
        /*00d0*/ 	.word	0x0000f620


	//   ....[9]....
        /*00d4*/ 	.word	0x0000f640


	//   ....[10]....
        /*00d8*/ 	.word	0x0000f780


	//   ....[11]....
        /*00dc*/ 	.word	0x0000f7c0


	//   ....[12]....
        /*00e0*/ 	.word	0x0000f7e0


	//   ....[13]....
        /*00e4*/ 	.word	0x0000f7f0


	//   ....[14]....
        /*00e8*/ 	.word	0x0000f8a0


	//   ....[15]....
        /*00ec*/ 	.word	0x0000f8e0


	//   ....[16]....
        /*00f0*/ 	.word	0x0000f9a0


	//   ....[17]....
        /*00f4*/ 	.word	0x0000f9e0


	//   ....[18]....
        /*00f8*/ 	.word	0x00010790


	//   ....[19]....
        /*00fc*/ 	.word	0x00010800


	//   ....[20]....
        /*0100*/ 	.word	0x00010860


	//   ....[21]....
        /*0104*/ 	.word	0x000108c0


	//   ....[22]....
        /*0108*/ 	.word	0x00010920


	//   ....[23]....
        /*010c*/ 	.word	0x00010e90


	//   ....[24]....
        /*0110*/ 	.word	0x00010ef0


	//   ....[25]....
        /*0114*/ 	.word	0x00010f50


	//   ....[26]....
        /*0118*/ 	.word	0x00010fb0


	//   ....[27]....
        /*011c*/ 	.word	0x00011010


	//----- nvinfo : EIATTR_EXIT_INSTR_OFFSETS
	.align		4
.L_1766:
        /*0120*/ 	.byte	0x04, 0x1c
        /*0122*/ 	.short	(.L_1768 - .L_1767)


	//   ....[0]....
.L_1767:
        /*0124*/ 	.word	0x00000560


	//   ....[1]....
        /*0128*/ 	.word	0x00010730


	//----- nvinfo : EIATTR_MAX_THREADS
	.align		4
.L_1768:
        /*012c*/ 	.byte	0x04, 0x05
        /*012e*/ 	.short	(.L_1770 - .L_1769)
.L_1769:
        /*0130*/ 	.word	0x00000080
        /*0134*/ 	.word	0x00000001
        /*0138*/ 	.word	0x00000001


	//----- nvinfo : EIATTR_CRS_STACK_SIZE
	.align		4
.L_1770:
        /*013c*/ 	.byte	0x04, 0x1e
        /*013e*/ 	.short	(.L_1772 - .L_1771)
.L_1771:
        /*0140*/ 	.word	0x00000000
.L_1772:


//--------------------- .nv.info._ZN10layer_norm13ln_fwd_kernelINS_13Kernel_traitsI6__halfS2_S2_S2_fjLj5120ELj1ELj1ELj4ELj16ENS_18Kernel_traits_baseILj5120ES2_S2_S2_S2_fjLj128EEEEELb1ELb1ELb1ELb0EEEvNS_9FwdParamsE --------------------------
	.section	.nv.info._ZN10layer_norm13ln_fwd_kernelINS_13Kernel_traitsI6__halfS2_S2_S2_fjLj5120ELj1ELj1ELj4ELj16ENS_18Kernel_traits_baseILj5120ES2_S2_S2_S2_fjLj128EEEEELb1ELb1ELb1ELb0EEEvNS_9FwdParamsE,"",@"SHT_CUDA_INFO"
	.sectionflags	@""
	.align	4


	//----- nvinfo : EIATTR_CUDA_API_VERSION
	.align		4
        /*0000*/ 	.byte	0x04, 0x37
        /*0002*/ 	.short	(.L_1774 - .L_1773)
.L_1773:
        /*0004*/ 	.word	0x00000082


	//----- nvinfo : EIATTR_SW2861232_WAR
	.align		4
.L_1774:
        /*0008*/ 	.byte	0x01, 0x35
	.zero		2


	//----- nvinfo : EIATTR_PARAM_CBANK
	.align		4
        /*000c*/ 	.byte	0x04, 0x0a
        /*000e*/ 	.short	(.L_1776 - .L_1775)
	.align		4
.L_1775:
        /*0010*/ 	.word	index@(.nv.constant0._ZN10layer_norm13ln_fwd_kernelINS_13Kernel_traitsI6__halfS2_S2_S2_fjLj5120ELj1ELj1ELj4ELj16ENS_18Kernel_traits_baseILj5120ES2_S2_S2_S2_fjLj128EEEEELb1ELb1ELb1ELb0EEEvNS_9FwdParamsE)
        /*0014*/ 	.short	0x0160
        /*0016*/ 	.short	0x00e8


	//----- nvinfo : EIATTR_CBANK_PARAM_SIZE
	.align		4
.L_1776:
        /*0018*/ 	.byte	0x03, 0x19
        /*001a*/ 	.short	0x00e8


	//----- nvinfo : EIATTR_KPARAM_INFO
	.align		4
        /*001c*/ 	.byte	0x04, 0x17
        /*001e*/ 	.short	(.L_1778 - .L_1777)
.L_1777:
        /*0020*/ 	.word	0x00000000
        /*0024*/ 	.short	0x0000
        /*0026*/ 	.short	0x0000
        /*0028*/ 	.byte	0x00, 0xf0, 0xa1, 0x03


	//----- nvinfo : EIATTR_MAXREG_COUNT
	.align		4
.L_1778:
        /*002c*/ 	.byte	0x03, 0x1b
        /*002e*/ 	.short	0x00ff


	//----- nvinfo : EIATTR_NUM_BARRIERS
	.align		4
        /*0030*/ 	.byte	0x02, 0x4c
        /*0032*/ 	.byte	0x01
	.zero		1


	//----- nvinfo : EIATTR_MERCURY_ISA_VERSION
	.align		4
        /*0034*/ 	.byte	0x03, 0x5f
        /*0036*/ 	.short	0x0000


	//----- nvinfo : EIATTR_COOP_GROUP_MASK_REGIDS
	.align		4
        /*0038*/ 	.byte	0x04, 0x29
        /*003a*/ 	.short	(.L_1780 - .L_1779)


	//   ....[0]....
.L_1779:
        /*003c*/ 	.word	0xffffffff


	//   ....[1]....
        /*0040*/ 	.word	0xffffffff


	//   ....[2]....
        /*0044*/ 	.word	0xffffffff


	//   ....[3]....
        /*0048*/ 	.word	0xffffffff


	//   ....[4]....
        /*004c*/ 	.word	0xffffffff


	//   ....[5]....
        /*0050*/ 	.word	0xffffffff


	//   ....[6]....
        /*0054*/ 	.word	0xffffffff


	//   ....[7]....
        /*0058*/ 	.word	0xffffffff


	//   ....[8]....
        /*005c*/ 	.word	0xffffffff


	//   ....[9]....
        /*0060*/ 	.word	0xffffffff


	//   ....[10]....
        /*0064*/ 	.word	0xffffffff


	//   ....[11]....
        /*0068*/ 	.word	0xffffffff


	//   ....[12]....
        /*006c*/ 	.word	0xffffffff


	//   ....[13]....
        /*0070*/ 	.word	0xffffffff


	//   ....[14]....
        /*0074*/ 	.word	0xffffffff


	//   ....[15]....
        /*0078*/ 	.word	0xffffffff


	//   ....[16]....
        /*007c*/ 	.word	0xffffffff


	//   ....[17]....
        /*0080*/ 	.word	0xffffffff


	//   ....[18]....
        /*0084*/ 	.word	0xffffffff


	//   ....[19]....
        /*0088*/ 	.word	0xffffffff


	//   ....[20]....
        /*008c*/ 	.word	0xffffffff


	//   ....[21]....
        /*0090*/ 	.word	0xffffffff


	//   ....[22]....
        /*0094*/ 	.word	0xffffffff


	//   ....[23]....
        /*0098*/ 	.word	0xffffffff


	//   ....[24]....
        /*009c*/ 	.word	0xffffffff


	//   ....[25]....
        /*00a0*/ 	.word	0xffffffff


	//   ....[26]....
        /*00a4*/ 	.word	0xffffffff


	//   ....[27]....
        /*00a8*/ 	.word	0xffffffff


	//----- nvinfo : EIATTR_COOP_GROUP_INSTR_OFFSETS
	.align		4
.L_1780:
        /*00ac*/ 	.byte	0x04, 0x28
        /*00ae*/ 	.short	(.L_1782 - .L_1781)


	//   ....[0]....
.L_1781:
        /*00b0*/ 	.word	0x000118d0


	//   ....[1]....
        /*00b4*/ 	.word	0x00011900


	//   ....[2]....
        /*00b8*/ 	.word	0x00011920


	//   ....[3]....
        /*00bc*/ 	.word	0x00011940


	//   ....[4]....
        /*00c0*/ 	.word	0x00011960


	//   ....[5]....
        /*00c4*/ 	.word	0x00011ea0


	//   ....[6]....
        /*00c8*/ 	.word	0x00011ec0


	//   ....[7]....
        /*00cc*/ 	.word	0x00011ee0


	//   ....[8]....
        /*00d0*/ 	.word	0x00011f00


	//   ....[9]....
        /*00d4*/ 	.word	0x00011f20


	//   ....[10]....
        /*00d8*/ 	.word	0x00012040


	//   ....[11]....
        /*00dc*/ 	.word	0x00012090


	//   ....[12]....
        /*00e0*/ 	.word	0x000120c0


	//   ....[13]....
        /*00e4*/ 	.word	0x000120d0


	//   ....[14]....
        /*00e8*/ 	.word	0x00012160


	//   ....[15]....
        /*00ec*/ 	.word	0x000121c0


	//   ....[16]....
        /*00f0*/ 	.word	0x000122a0


	//   ....[17]....
        /*00f4*/ 	.word	0x000122c0


	//   ....[18]....
        /*00f8*/ 	.word	0x00012f90


	//   ....[19]....
        /*00fc*/ 	.word	0x00013000


	//   ....[20]....
        /*0100*/ 	.word	0x00013060


	//   ....[21]....
        /*0104*/ 	.word	0x000130c0


	//   ....[22]....
        /*0108*/ 	.word	0x00013120


	//   ....[23]....
        /*010c*/ 	.word	0x000136a0


	//   ....[24]....
        /*0110*/ 	.word	0x00013700


	//   ....[25]....
        /*0114*/ 	.word	0x00013760


	//   ....[26]....
        /*0118*/ 	.word	0x000137c0


	//   ....[27]....
        /*011c*/ 	.word	0x00013830


	//----- nvinfo : EIATTR_EXIT_INSTR_OFFSETS
	.align		4
.L_1782:
        /*0120*/ 	.byte	0x04, 0x1c
        /*0122*/ 	.short	(.L_1784 - .L_1783)


	//   ....[0]....
.L_1783:
        /*0124*/ 	.word	0x00000980


	//   ....[1]....
        /*0128*/ 	.word	0x00012f30


	//----- nvinfo : EIATTR_MAX_THREADS
	.align		4
.L_1784:
        /*012c*/ 	.byte	0x04, 0x05
        /*012e*/ 	.short	(.L_1786 - .L_1785)
.L_1785:
        /*0130*/ 	.word	0x00000080
        /*0134*/ 	.word	0x00000001
        /*0138*/ 	.word	0x00000001


	//----- nvinfo : EIATTR_CRS_STACK_SIZE
	.align		4
.L_1786:
        /*013c*/ 	.byte	0x04, 0x1e
        /*013e*/ 	.short	(.L_1788 - .L_1787)
.L_1787:
        /*0140*/ 	.word	0x00000000
.L_1788:


//--------------------- .nv.info._ZN10layer_norm13ln_fwd_kernelINS_13Kernel_traitsI6__halfS2_S2_S2_fjLj5120ELj1ELj1ELj4ELj16ENS_18Kernel_traits_baseILj5120ES2_S2_S2_S2_fjLj128EEEEELb1ELb1ELb1ELb1EEEvNS_9FwdParamsE --------------------------
	.section	.nv.info._ZN10layer_norm13ln_fwd_kernelINS_13Kernel_traitsI6__halfS2_S2_S2_fjLj5120ELj1ELj1ELj4ELj16ENS_18Kernel_traits_baseILj5120ES2_S2_S2_S2_fjLj128EEEEELb1ELb1ELb1ELb1EEEvNS_9FwdParamsE,"",@"SHT_CUDA_INFO"
	.sectionflags	@""
	.align	4


	//----- nvinfo : EIATTR_CUDA_API_VERSION
	.align		4
        /*0000*/ 	.byte	0x04, 0x37
        /*0002*/ 	.short	(.L_1790 - .L_1789)
.L_1789:
        /*0004*/ 	.word	0x00000082


	//----- nvinfo : EIATTR_SW2861232_WAR
	.align		4
.L_1790:
        /*0008*/ 	.byte	0x01, 0x35
	.zero		2


	//----- nvinfo : EIATTR_PARAM_CBANK
	.align		4
        /*000c*/ 	.byte	0x04, 0x0a
        /*000e*/ 	.short	(.L_1792 - .L_1791)
	.align		4
.L_1791:
        /*0010*/ 	.word	index@(.nv.constant0._ZN10layer_norm13ln_fwd_kernelINS_13Kernel_traitsI6__halfS2_S2_S2_fjLj5120ELj1ELj1ELj4ELj16ENS_18Kernel_traits_baseILj5120ES2_S2_S2_S2_fjLj128EEEEELb1ELb1ELb1ELb1EEEvNS_9FwdParamsE)
        /*0014*/ 	.short	0x0160
        /*0016*/ 	.short	0x00e8


	//----- nvinfo : EIATTR_CBANK_PARAM_SIZE
	.align		4
.L_1792:
        /*0018*/ 	.byte	0x03, 0x19
        /*001a*/ 	.short	0x00e8


	//----- nvinfo : EIATTR_KPARAM_INFO
	.align		4
        /*001c*/ 	.byte	0x04, 0x17
        /*001e*/ 	.short	(.L_1794 - .L_1793)
.L_1793:
        /*0020*/ 	.word	0x00000000
        /*0024*/ 	.short	0x0000
        /*0026*/ 	.short	0x0000
        /*0028*/ 	.byte	0x00, 0xf0, 0xa1, 0x03


	//----- nvinfo : EIATTR_MAXREG_COUNT
	.align		4
.L_1794:
        /*002c*/ 	.byte	0x03, 0x1b
        /*002e*/ 	.short	0x00ff


	//----- nvinfo : EIATTR_NUM_BARRIERS
	.align		4
        /*0030*/ 	.byte	0x02, 0x4c
        /*0032*/ 	.byte	0x01
	.zero		1


	//----- nvinfo : EIATTR_MERCURY_ISA_VERSION
	.align		4
        /*0034*/ 	.byte	0x03, 0x5f
        /*0036*/ 	.short	0x0000


	//----- nvinfo : EIATTR_COOP_GROUP_MASK_REGIDS
	.align		4
        /*0038*/ 	.byte	0x04, 0x29
        /*003a*/ 	.short	(.L_1796 - .L_1795)


	//   ....[0]....
.L_1795:
        /*003c*/ 	.word	0xffffffff


	//   ....[1]....
        /*0040*/ 	.word	0xffffffff


	//   ....[2]....
        /*0044*/ 	.word	0xffffffff


	//   ....[3]....
        /*0048*/ 	.word	0xffffffff


	//   ....[4]....
        /*004c*/ 	.word	0xffffffff


	//   ....[5]....
        /*0050*/ 	.word	0xffffffff


	//   ....[6]....
        /*0054*/ 	.word	0xffffffff


	//   ....[7]....
        /*0058*/ 	.word	0xffffffff


	//   ....[8]....
        /*005c*/ 	.word	0xffffffff


	//   ....[9]....
        /*0060*/ 	.word	0xffffffff


	//   ....[10]....
        /*0064*/ 	.word	0xffffffff


	//   ....[11]....
        /*0068*/ 	.word	0xffffffff


	//   ....[12]....
        /*006c*/ 	.word	0xffffffff


	//   ....[13]....
        /*0070*/ 	.word	0xffffffff


	//   ....[14]....
        /*0074*/ 	.word	0xffffffff


	//   ....[15]....
        /*0078*/ 	.word	0xffffffff


	//   ....[16]....
        /*007c*/ 	.word	0xffffffff


	//   ....[17]....
        /*0080*/ 	.word	0xffffffff


	//   ....[18]....
        /*0084*/ 	.word	0xffffffff


	//   ....[19]....
        /*0088*/ 	.word	0xffffffff


	//   ....[20]....
        /*008c*/ 	.word	0xffffffff


	//   ....[21]....
        /*0090*/ 	.word	0xffffffff


	//   ....[22]....
        /*0094*/ 	.word	0xffffffff


	//   ....[23]....
        /*0098*/ 	.word	0xffffffff


	//   ....[24]....
        /*009c*/ 	.word	0xffffffff


	//   ....[25]....
        /*00a0*/ 	.word	0xffffffff


	//   ....[26]....
        /*00a4*/ 	.word	0xffffffff


	//   ....[27]....
        /*00a8*/ 	.word	0xffffffff


	//----- nvinfo : EIATTR_COOP_GROUP_INSTR_OFFSETS
	.align		4
.L_1796:
        /*00ac*/ 	.byte	0x04, 0x28
        /*00ae*/ 	.short	(.L_1798 - .L_1797)


	//   ....[0]....
.L_1797:
        /*00b0*/ 	.word	0x00010d50


	//   ....[1]....
        /*00b4*/ 	.word	0x00010d80


	//   ....[2]....
        /*00b8*/ 	.word	0x00010da0


	//   ....[3]....
        /*00bc*/ 	.word	0x00010dc0


	//   ....[4]....
        /*00c0*/ 	.word	0x00010de0


	//   ....[5]....
        /*00c4*/ 	.word	0x00011310


	//   ....[6]....
        /*00c8*/ 	.word	0x00011330


	//   ....[7]....
        /*00cc*/ 	.word	0x00011350


	//   ....[8]....
        /*00d0*/ 	.word	0x00011370


	//   ....[9]....
        /*00d4*/ 	.word	0x00011390


	//   ....[10]....
        /*00d8*/ 	.word	0x000114b0


	//   ....[11]....
        /*00dc*/ 	.word	0x00011520


	//   ....[12]....
        /*00e0*/ 	.word	0x00011530


	//   ....[13]....
        /*00e4*/ 	.word	0x00011580


	//   ....[14]....
        /*00e8*/ 	.word	0x000115e0


	//   ....[15]....
        /*00ec*/ 	.word	0x000115f0


	//   ....[16]....
        /*00f0*/ 	.word	0x00011710


	//   ....[17]....
        /*00f4*/ 	.word	0x00011720


	//   ....[18]....
        /*00f8*/ 	.word	0x00012550


	//   ....[19]....
        /*00fc*/ 	.word	0x000125b0


	//   ....[20]....
        /*0100*/ 	.word	0x00012610


	//   ....[21]....
        /*0104*/ 	.word	0x00012670


	//   ....[22]....
        /*0108*/ 	.word	0x000126d0


	//   ....[23]....
        /*010c*/ 	.word	0x00012c40


	//   ....[24]....
        /*0110*/ 	.word	0x00012ca0


	//   ....[25]....
        /*0114*/ 	.word	0x00012d00


	//   ....[26]....
        /*0118*/ 	.word	0x00012d60


	//   ....[27]....
        /*011c*/ 	.word	0x00012dc0


	//----- nvinfo : EIATTR_EXIT_INSTR_OFFSETS
	.align		4
.L_1798:
        /*0120*/ 	.byte	0x04, 0x1c
        /*0122*/ 	.short	(.L_1800 - .L_1799)


	//   ....[0]....
.L_1799:
        /*0124*/ 	.word	0x000005c0


	//   ....[1]....
        /*0128*/ 	.word	0x00012500


	//----- nvinfo : EIATTR_MAX_THREADS
	.align		4
.L_1800:
        /*012c*/ 	.byte	0x04, 0x05
        /*012e*/ 	.short	(.L_1802 - .L_1801)
.L_1801:
        /*0130*/ 	.word	0x00000080
        /*0134*/ 	.word	0x00000001
        /*0138*/ 	.word	0x00000001


	//----- nvinfo : EIATTR_CRS_STACK_SIZE
	.align		4
.L_1802:
        /*013c*/ 	.byte	0x04, 0x1e
        /*013e*/ 	.short	(.L_1804 - .L_1803)
.L_1803:
        /*0140*/ 	.word	0x00000000
.L_1804:


//--------------------- .nv.info._ZN10layer_norm13ln_fwd_kernelINS_13Kernel_traitsIf13__nv_bfloat16S2_S2_fjLj5120ELj1ELj1ELj4ELj16ENS_18Kernel_traits_baseILj5120EfS2_S2_S2_fjLj128EEEEELb0ELb0ELb0ELb0EEEvNS_9FwdParamsE --------------------------
	.section	.nv.info._ZN10layer_norm13ln_fwd_kernelINS_13Kernel_traitsIf13__nv_bfloat16S2_S2_fjLj5120ELj1ELj1ELj4ELj16ENS_18Kernel_traits_baseILj5120EfS2_S2_S2_fjLj128EEEEELb0ELb0ELb0ELb0EEEvNS_9FwdParamsE,"",@"SHT_CUDA_INFO"
	.sectionflags	@""
	.align	4


	//----- nvinfo : EIATTR_CUDA_API_VERSION
	.align		4
        /*0000*/ 	.byte	0x04, 0x37
        /*0002*/ 	.short	(.L_1806 - .L_1805)
.L_1805:
        /*0004*/ 	.word	0x00000082


	//----- nvinfo : EIATTR_SW2861232_WAR
	.align		4
.L_1806:
        /*0008*/ 	.byte	0x01, 0x35
	.zero		2


	//----- nvinfo : EIATTR_PARAM_CBANK
	.align		4
        /*000c*/ 	.byte	0x04, 0x0a
        /*000e*/ 	.short	(.L_1808 - .L_1807)
	.align		4
.L_1807:
        /*0010*/ 	.word	index@(.nv.constant0._ZN10layer_norm13ln_fwd_kernelINS_13Kernel_traitsIf13__nv_bfloat16S2_S2_fjLj5120ELj1ELj1ELj4ELj16ENS_18Kernel_traits_baseILj5120EfS2_S2_S2_fjLj128EEEEELb0ELb0ELb0ELb0EEEvNS_9FwdParamsE)
        /*0014*/ 	.short	0x0160
        /*0016*/ 	.short	0x00e8


	//----- nvinfo : EIATTR_CBANK_PARAM_SIZE
	.align		4
.L_1808:
        /*0018*/ 	.byte	0x03, 0x19
        /*001a*/ 	.short	0x00e8


	//----- nvinfo : EIATTR_KPARAM_INFO
	.align		4
        /*001c*/ 	.byte	0x04, 0x17
        /*001e*/ 	.short	(.L_1810 - .L_1809)
.L_1809:
        /*0020*/ 	.word	0x00000000
        /*0024*/ 	.short	0x0000
        /*0026*/ 	.short	0x0000
        /*0028*/ 	.byte	0x00, 0xf0, 0xa1, 0x03


	//----- nvinfo : EIATTR_MAXREG_COUNT
	.align		4
.L_1810:
        /*002c*/ 	.byte	0x03, 0x1b
        /*002e*/ 	.short	0x00ff


	//----- nvinfo : EIATTR_NUM_BARRIERS
	.align		4
        /*0030*/ 	.byte	0x02, 0x4c
        /*0032*/ 	.byte	0x01
	.zero		1


	//----- nvinfo : EIATTR_MERCURY_ISA_VERSION
	.align		4
        /*0034*/ 	.byte	0x03, 0x5f
        /*0036*/ 	.short	0x0000


	//----- nvinfo : EIATTR_COOP_GROUP_MASK_REGIDS
	.align		4
        /*0038*/ 	.byte	0x04, 0x29
        /*003a*/ 	.short	(.L_1812 - .L_1811)


	//   ....[0]....
.L_1811:
        /*003c*/ 	.word	0xffffffff


	//   ....[1]....
        /*0040*/ 	.word	0xffffffff


	//   ....[2]....
        /*0044*/ 	.word	0xffffffff


	//   ....[3]....
        /*0048*/ 	.word	0xffffffff


	//   ....[4]....
        /*004c*/ 	.word	0xffffffff


	//   ....[5]....
        /*0050*/ 	.word	0xffffffff


	//   ....[6]....
        /*0054*/ 	.word	0xffffffff


	//   ....[7]....
        /*0058*/ 	.word	0xffffffff


	//   ....[8]....
        /*005c*/ 	.word	0xffffffff


	//   ....[9]....
        /*0060*/ 	.word	0xffffffff


	//   ....[10]....
        /*0064*/ 	.word	0xffffffff


	//   ....[11]....
        /*0068*/ 	.word	0xffffffff


	//   ....[12]....
        /*006c*/ 	.word	0xffffffff


	//   ....[13]....
        /*0070*/ 	.word	0xffffffff


	//   ....[14]....
        /*0074*/ 	.word	0xffffffff


	//   ....[15]....
        /*0078*/ 	.word	0xffffffff


	//   ....[16]....
        /*007c*/ 	.word	0xffffffff


	//   ....[17]....
        /*0080*/ 	.word	0xffffffff


	//   ....[18]....
        /*0084*/ 	.word	0xffffffff


	//   ....[19]....
        /*0088*/ 	.word	0xffffffff


	//   ....[20]....
        /*008c*/ 	.word	0xffffffff


	//   ....[21]....
        /*0090*/ 	.word	0xffffffff


	//   ....[22]....
        /*0094*/ 	.word	0xffffffff


	//   ....[23]....
        /*0098*/ 	.word	0xffffffff


	//   ....[24]....
        /*009c*/ 	.word	0xffffffff


	//   ....[25]....
        /*00a0*/ 	.word	0xffffffff


	//   ....[26]....
        /*00a4*/ 	.word	0xffffffff


	//   ....[27]....
        /*00a8*/ 	.word	0xffffffff


	//----- nvinfo : EIATTR_COOP_GROUP_INSTR_OFFSETS
	.align		4
.L_1812:
        /*00ac*/ 	.byte	0x04, 0x28
        /*00ae*/ 	.short	(.L_1814 - .L_1813)


	//   ....[0]....
.L_1813:
        /*00b0*/ 	.word	0x00002850


	//   ....[1]....
        /*00b4*/ 	.word	0x00002880


	//   ....[2]....
        /*00b8*/ 	.word	0x000028a0


	//   ....[3]....
        /*00bc*/ 	.word	0x000028c0


	//   ....[4]....
        /*00c0*/ 	.word	0x000028e0


	//   ....[5]....
        /*00c4*/ 	.word	0x00002e20


	//   ....[6]....
        /*00c8*/ 	.word	0x00002e40


	//   ....[7]....
        /*00cc*/ 	.word	0x00002e60


	//   ....[8]....
        /*00d0*/ 	.word	0x00002e80


	//   ....[9]....
        /*00d4*/ 	.word	0x00002ea0


	//   ....[10]....
        /*00d8*/ 	.word	0x00002fb0


	//   ....[11]....
        /*00dc*/ 	.word	0x00003000


	//   ....[12]....
        /*00e0*/ 	.word	0x00003030


	//   ....[13]....
        /*00e4*/ 	.word	0x00003050


	//   ....[14]....
        /*00e8*/ 	.word	0x000030f0


	//   ....[15]....
        /*00ec*/ 	.word	0x00003130


	//   ....[16]....
        /*00f0*/ 	.word	0x000031c0


	//   ....[17]....
        /*00f4*/ 	.word	0x000031f0


	//   ....[18]....
        /*00f8*/ 	.word	0x00003e90


	//   ....[19]....
        /*00fc*/ 	.word	0x00003f00


	//   ....[20]....
        /*0100*/ 	.word	0x00003f60


	//   ....[21]....
        /*0104*/ 	.word	0x00003fc0


	//   ....[22]....
        /*0108*/ 	.word	0x00004020


	//   ....[23]....
        /*010c*/ 	.word	0x000045a0


	//   ....[24]....
        /*0110*/ 	.word	0x00004600


	//   ....[25]....
        /*0114*/ 	.word	0x00004660


	//   ....[26]....
        /*0118*/ 	.word	0x000046c0


	//   ....[27]....
        /*011c*/ 	.word	0x00004730


	//----- nvinfo : EIATTR_EXIT_INSTR_OFFSETS
	.align		4
.L_1814:
        /*0120*/ 	.byte	0x04, 0x1c
        /*0122*/ 	.short	(.L_1816 - .L_1815)


	//   ....[0]....
.L_1815:
        /*0124*/ 	.word	0x000006d0


	//   ....[1]....
        /*0128*/ 	.word	0x00003e30


	//----- nvinfo : EIATTR_MAX_THREADS
	.align		4
.L_1816:
        /*012c*/ 	.byte	0x04, 0x05
        /*012e*/ 	.short	(.L_1818 - .L_1817)
.L_1817:
        /*0130*/ 	.word	0x00000080
        /*0134*/ 	.word	0x00000001
        /*0138*/ 	.word	0x00000001


	//----- nvinfo : EIATTR_CRS_STACK_SIZE
	.align		4
.L_1818:
        /*013c*/ 	.byte	0x04, 0x1e
        /*013e*/ 	.short	(.L_1820 - .L_1819)
.L_1819:
        /*0140*/ 	.word	0x00000000
.L_1820:


//--------------------- .nv.info._ZN10layer_norm13ln_fwd_kernelINS_13Kernel_traitsIf13__nv_bfloat16S2_S2_fjLj5120ELj1ELj1ELj4ELj16ENS_18Kernel_traits_baseILj5120EfS2_S2_S2_fjLj128EEEEELb0ELb0ELb0ELb1EEEvNS_9FwdParamsE --------------------------
	.section	.nv.info._ZN10layer_norm13ln_fwd_kernelINS_13Kernel_traitsIf13__nv_bfloat16S2_S2_fjLj5120ELj1ELj1ELj4ELj16ENS_18Kernel_traits_baseILj5120EfS2_S2_S2_fjLj128EEEEELb0ELb0ELb0ELb1EEEvNS_9FwdParamsE,"",@"SHT_CUDA_INFO"
	.sectionflags	@""
	.align	4


	//----- nvinfo : EIATTR_CUDA_API_VERSION
	.align		4
        /*0000*/ 	.byte	0x04, 0x37
        /*0002*/ 	.short	(.L_1822 - .L_1821)
.L_1821:
        /*0004*/ 	.word	0x00000082


	//----- nvinfo : EIATTR_SW2861232_WAR
	.align		4
.L_1822:
        /*0008*/ 	.byte	0x01, 0x35
	.zero		2


	//----- nvinfo : EIATTR_PARAM_CBANK
	.align		4
        /*000c*/ 	.byte	0x04, 0x0a
        /*000e*/ 	.short	(.L_1824 - .L_1823)
	.align		4
.L_1823:
        /*0010*/ 	.word	index@(.nv.constant0._ZN10layer_norm13ln_fwd_kernelINS_13Kernel_traitsIf13__nv_bfloat16S2_S2_fjLj5120ELj1ELj1ELj4ELj16ENS_18Kernel_traits_baseILj5120EfS2_S2_S2_fjLj128EEEEELb0ELb0ELb0ELb1EEEvNS_9FwdParamsE)
        /*0014*/ 	.short	0x0160
        /*0016*/ 	.short	0x00e8


	//----- nvinfo : EIATTR_CBANK_PARAM_SIZE
	.align		4
.L_1824:
        /*0018*/ 	.byte	0x03, 0x19
        /*001a*/ 	.short	0x00e8


	//----- nvinfo : EIATTR_KPARAM_INFO
	.align		4
        /*001c*/ 	.byte	0x04, 0x17
        /*001e*/ 	.short	(.L_1826 - .L_1825)
.L_1825:
        /*0020*/ 	.word	0x00000000
        /*0024*/ 	.short	0x0000
        /*0026*/ 	.short	0x0000
        /*0028*/ 	.byte	0x00, 0xf0, 0xa1, 0x03


	//----- nvinfo : EIATTR_MAXREG_COUNT
	.align		4
.L_1826:
        /*002c*/ 	.byte	0x03, 0x1b
        /*002e*/ 	.short	0x00ff


	//----- nvinfo : EIATTR_NUM_BARRIERS
	.align		4
        /*0030*/ 	.byte	0x02, 0x4c
        /*0032*/ 	.byte	0x01
	.zero		1


	//----- nvinfo : EIATTR_MERCURY_ISA_VERSION
	.align		4
        /*0034*/ 	.byte	0x03, 0x5f
        /*0036*/ 	.short	0x0000


	//----- nvinfo : EIATTR_COOP_GROUP_MASK_REGIDS
	.align		4
        /*0038*/ 	.byte	0x04, 0x29
        /*003a*/ 	.short	(.L_1828 - .L_1827)


	//   ....[0]....
.L_1827:
        /*003c*/ 	.word	0xffffffff


	//   ....[1]....
        /*0040*/ 	.word	0xffffffff


	//   ....[2]....
        /*0044*/ 	.word	0xffffffff


	//   ....[3]....
        /*0048*/ 	.word	0xffffffff


	//   ....[4]....
        /*004c*/ 	.word	0xffffffff


	//   ....[5]....
        /*0050*/ 	.word	0xffffffff


	//   ....[6]....
        /*0054*/ 	.word	0xffffffff


	//   ....[7]....
        /*0058*/ 	.word	0xffffffff


	//   ....[8]....
        /*005c*/ 	.word	0xffffffff


	//   ....[9]....
        /*0060*/ 	.word	0xffffffff


	//   ....[10]....
        /*0064*/ 	.word	0xffffffff


	//   ....[11]....
        /*0068*/ 	.word	0xffffffff


	//   ....[12]....
        /*006c*/ 	.word	0xffffffff


	//   ....[13]....
        /*0070*/ 	.word	0xffffffff


	//   ....[14]....
        /*0074*/ 	.word	0xffffffff


	//   ....[15]....
        /*0078*/ 	.word	0xffffffff


	//   ....[16]....
        /*007c*/ 	.word	0xffffffff


	//   ....[17]....
        /*0080*/ 	.word	0xffffffff


	//   ....[18]....
        /*0084*/ 	.word	0xffffffff


	//   ....[19]....
        /*0088*/ 	.word	0xffffffff


	//   ....[20]....
        /*008c*/ 	.word	0xffffffff


	//   ....[21]....
        /*0090*/ 	.word	0xffffffff


	//   ....[22]....
        /*0094*/ 	.word	0xffffffff


	//   ....[23]....
        /*0098*/ 	.word	0xffffffff


	//   ....[24]....
        /*009c*/ 	.word	0xffffffff


	//   ....[25]....
        /*00a0*/ 	.word	0xffffffff


	//   ....[26]....
        /*00a4*/ 	.word	0xffffffff


	//   ....[27]....
        /*00a8*/ 	.word	0xffffffff


	//----- nvinfo : EIATTR_COOP_GROUP_INSTR_OFFSETS
	.align		4
.L_1828:
        /*00ac*/ 	.byte	0x04, 0x28
        /*00ae*/ 	.short	(.L_1830 - .L_1829)


	//   ....[0]....
.L_1829:
        /*00b0*/ 	.word	0x00002090


	//   ....[1]....
        /*00b4*/ 	.word	0x000020c0


	//   ....[2]....
        /*00b8*/ 	.word	0x000020e0


	//   ....[3]....
        /*00bc*/ 	.word	0x00002100


	//   ....[4]....
        /*00c0*/ 	.word	0x00002120


	//   ....[5]....
        /*00c4*/ 	.word	0x00002650


	//   ....[6]....
        /*00c8*/ 	.word	0x00002670


	//   ....[7]....
        /*00cc*/ 	.word	0x00002690


	//   ....[8]....
        /*00d0*/ 	.word	0x000026b0


	//   ....[9]....
        /*00d4*/ 	.word	0x000026d0


	//   ....[10]....
        /*00d8*/ 	.word	0x000027d0


	//   ....[11]....
        /*00dc*/ 	.word	0x00002820


	//   ....[12]....
        /*00e0*/ 	.word	0x00002850


	//   ....[13]....
        /*00e4*/ 	.word	0x00002860


	//   ....[14]....
        /*00e8*/ 	.word	0x000028f0


	//   ....[15]....
        /*00ec*/ 	.word	0x00002940


	//   ....[16]....
        /*00f0*/ 	.word	0x00002a20


	//   ....[17]....
        /*00f4*/ 	.word	0x00002a50


	//   ....[18]....
        /*00f8*/ 	.word	0x00003560


	//   ....[19]....
        /*00fc*/ 	.word	0x000035d0


	//   ....[20]....
        /*0100*/ 	.word	0x00003630


	//   ....[21]....
        /*0104*/ 	.word	0x00003690


	//   ....[22]....
        /*0108*/ 	.word	0x000036f0


	//   ....[23]....
        /*010c*/ 	.word	0x00003c60


	//   ....[24]....
        /*0110*/ 	.word	0x00003cc0


	//   ....[25]....
        /*0114*/ 	.word	0x00003d20


	//   ....[26]....
        /*0118*/ 	.word	0x00003d80


	//   ....[27]....
        /*011c*/ 	.word	0x00003de0


	//----- nvinfo : EIATTR_EXIT_INSTR_OFFSETS
	.align		4
.L_1830:
        /*0120*/ 	.byte	0x04, 0x1c
        /*0122*/ 	.short	(.L_1832 - .L_1831)


	//   ....[0]....
.L_1831:
        /*0124*/ 	.word	0x000002c0


	//   ....[1]....
        /*0128*/ 	.word	0x00003510


	//----- nvinfo : EIATTR_MAX_THREADS
	.align		4
.L_1832:
        /*012c*/ 	.byte	0x04, 0x05
        /*012e*/ 	.short	(.L_1834 - .L_1833)
.L_1833:
        /*0130*/ 	.word	0x00000080
        /*0134*/ 	.word	0x00000001
        /*0138*/ 	.word	0x00000001


	//----- nvinfo : EIATTR_CRS_STACK_SIZE
	.align		4
.L_1834:
        /*013c*/ 	.byte	0x04, 0x1e
        /*013e*/ 	.short	(.L_1836 - .L_1835)
.L_1835:
        /*0140*/ 	.word	0x00000000
.L_1836:


//--------------------- .nv.info._ZN10layer_norm13ln_fwd_kernelINS_13Kernel_traitsIf13__nv_bfloat16S2_S2_fjLj5120ELj1ELj1ELj4ELj16ENS_18Kernel_traits_baseILj5120EfS2_S2_S2_fjLj128EEEEELb0ELb0ELb1ELb0EEEvNS_9FwdParamsE --------------------------
	.section	.nv.info._ZN10layer_norm13ln_fwd_kernelINS_13Kernel_traitsIf13__nv_bfloat16S2_S2_fjLj5120ELj1ELj1ELj4ELj16ENS_18Kernel_traits_baseILj5120EfS2_S2_S2_fjLj128EEEEELb0ELb0ELb1ELb0EEEvNS_9FwdParamsE,"",@"SHT_CUDA_INFO"
	.sectionflags	@""
	.align	4


	//----- nvinfo : EIATTR_CUDA_API_VERSION
	.align		4
        /*0000*/ 	.byte	0x04, 0x37
        /*0002*/ 	.short	(.L_1838 - .L_1837)
.L_1837:
        /*0004*/ 	.word	0x00000082


	//----- nvinfo : EIATTR_SW2861232_WAR
	.align		4
.L_1838:
        /*0008*/ 	.byte	0x01, 0x35
	.zero		2


	//----- nvinfo : EIATTR_PARAM_CBANK
	.align		4
        /*000c*/ 	.byte	0x04, 0x0a
        /*000e*/ 	.short	(.L_1840 - .L_1839)
	.align		4
.L_1839:
        /*0010*/ 	.word	index@(.nv.constant0._ZN10layer_norm13ln_fwd_kernelINS_13Kernel_traitsIf13__nv_bfloat16S2_S2_fjLj5120ELj1ELj1ELj4ELj16ENS_18Kernel_traits_baseILj5120EfS2_S2_S2_fjLj128EEEEELb0ELb0ELb1ELb0EEEvNS_9FwdParamsE)
        /*0014*/ 	.short	0x0160
        /*0016*/ 	.short	0x00e8


	//----- nvinfo : EIATTR_CBANK_PARAM_SIZE
	.align		4
.L_1840:
        /*0018*/ 	.byte	0x03, 0x19
        /*001a*/ 	.short	0x00e8


	//----- nvinfo : EIATTR_KPARAM_INFO
	.align		4
        /*001c*/ 	.byte	0x04, 0x17
        /*001e*/ 	.short	(.L_1842 - .L_1841)
.L_1841:
        /*0020*/ 	.word	0x00000000
        /*0024*/ 	.short	0x0000
        /*0026*/ 	.short	0x0000
        /*0028*/ 	.byte	0x00, 0xf0, 0xa1, 0x03


	//----- nvinfo : EIATTR_MAXREG_COUNT
	.align		4
.L_1842:
        /*002c*/ 	.byte	0x03, 0x1b
        /*002e*/ 	.short	0x00ff


	//----- nvinfo : EIATTR_NUM_BARRIERS
	.align		4
        /*0030*/ 	.byte	0x02, 0x4c
        /*0032*/ 	.byte	0x01
	.zero		1


	//----- nvinfo : EIATTR_MERCURY_ISA_VERSION
	.align		4
        /*0034*/ 	.byte	0x03, 0x5f
        /*0036*/ 	.short	0x0000


	//----- nvinfo : EIATTR_COOP_GROUP_MASK_REGIDS
	.align		4
        /*0038*/ 	.byte	0x04, 0x29
        /*003a*/ 	.short	(.L_1844 - .L_1843)


	//   ....[0]....
.L_1843:
        /*003c*/ 	.word	0xffffffff


	//   ....[1]....
        /*0040*/ 	.word	0xffffffff


	//   ....[2]....
        /*0044*/ 	.word	0xffffffff


	//   ....[3]....
        /*0048*/ 	.word	0xffffffff


	//   ....[4]....
        /*004c*/ 	.word	0xffffffff


	//   ....[5]....
        /*0050*/ 	.word	0xffffffff


	//   ....[6]....
        /*0054*/ 	.word	0xffffffff


	//   ....[7]....
        /*0058*/ 	.word	0xffffffff


	//   ....[8]....
        /*005c*/ 	.word	0xffffffff


	//   ....[9]....
        /*0060*/ 	.word	0xffffffff


	//   ....[10]....
        /*0064*/ 	.word	0xffffffff


	//   ....[11]....
        /*0068*/ 	.word	0xffffffff


	//   ....[12]....
        /*006c*/ 	.word	0xffffffff


	//   ....[13]....
        /*0070*/ 	.word	0xffffffff


	//   ....[14]....
        /*0074*/ 	.word	0xffffffff


	//   ....[15]....
        /*0078*/ 	.word	0xffffffff


	//   ....[16]....
        /*007c*/ 	.word	0xffffffff


	//   ....[17]....
        /*0080*/ 	.word	0xffffffff


	//   ....[18]....
        /*0084*/ 	.word	0xffffffff


	//   ....[19]....
        /*0088*/ 	.word	0xffffffff


	//   ....[20]....
        /*008c*/ 	.word	0xffffffff


	//   ....[21]....
        /*0090*/ 	.word	0xffffffff


	//   ....[22]....
        /*0094*/ 	.word	0xffffffff


	//   ....[23]....
        /*0098*/ 	.word	0xffffffff


	//   ....[24]....
        /*009c*/ 	.word	0xffffffff


	//   ....[25]....
        /*00a0*/ 	.word	0xffffffff


	//   ....[26]....
        /*00a4*/ 	.word	0xffffffff


	//   ....[27]....
        /*00a8*/ 	.word	0xffffffff


	//----- nvinfo : EIATTR_COOP_GROUP_INSTR_OFFSETS
	.align		4
.L_1844:
        /*00ac*/ 	.byte	0x04, 0x28
        /*00ae*/ 	.short	(.L_1846 - .L_1845)


	//   ....[0]....
.L_1845:
        /*00b0*/ 	.word	0x00002e70


	//   ....[1]....
        /*00b4*/ 	.word	0x00002ea0


	//   ....[2]....
        /*00b8*/ 	.word	0x00002ec0


	//   ....[3]....
        /*00bc*/ 	.word	0x00002ee0


	//   ....[4]....
        /*00c0*/ 	.word	0x00002f00


	//   ....[5]....
        /*00c4*/ 	.word	0x00003440


	//   ....[6]....
        /*00c8*/ 	.word	0x00003460


	//   ....[7]....
        /*00cc*/ 	.word	0x00003480


	//   ....[8]....
        /*00d0*/ 	.word	0x000034a0


	//   ....[9]....
        /*00d4*/ 	.word	0x000034c0


	//   ....[10]....
        /*00d8*/ 	.word	0x000035e0


	//   ....[11]....
        /*00dc*/ 	.word	0x00003620


	//   ....[12]....
        /*00e0*/ 	.word	0x00003650


	//   ....[13]....
        /*00e4*/ 	.word	0x00003670


	//   ....[14]....
        /*00e8*/ 	.word	0x00003710


	//   ....[15]....
        /*00ec*/ 	.word	0x00003750


	//   ....[16]....
        /*00f0*/ 	.word	0x00003800


	//   ....[17]....
        /*00f4*/ 	.word	0x00003840


	//   ....[18]....
        /*00f8*/ 	.word	0x00004510


	//   ....[19]....
        /*00fc*/ 	.word	0x00004580


	//   ....[20]....
        /*0100*/ 	.word	0x000045e0


	//   ....[21]....
        /*0104*/ 	.word	0x00004640


	//   ....[22]....
        /*0108*/ 	.word	0x000046a0


	//   ....[23]....
        /*010c*/ 	.word	0x00004c20


	//   ....[24]....
        /*0110*/ 	.word	0x00004c80


	//   ....[25]....
        /*0114*/ 	.word	0x00004ce0


	//   ....[26]....
        /*0118*/ 	.word	0x00004d40


	//   ....[27]....
        /*011c*/ 	.word	0x00004db0


	//----- nvinfo : EIATTR_EXIT_INSTR_OFFSETS
	.align		4
.L_1846:
        /*0120*/ 	.byte	0x04, 0x1c
        /*0122*/ 	.short	(.L_1848 - .L_1847)


	//   ....[0]....
.L_1847:
        /*0124*/ 	.word	0x000006c0


	//   ....[1]....
        /*0128*/ 	.word	0x000044c0


	//----- nvinfo : EIATTR_MAX_THREADS
	.align		4
.L_1848:
        /*012c*/ 	.byte	0x04, 0x05
        /*012e*/ 	.short	(.L_1850 - .L_1849)
.L_1849:
        /*0130*/ 	.word	0x00000080
        /*0134*/ 	.word	0x00000001
        /*0138*/ 	.word	0x00000001


	//----- nvinfo : EIATTR_CRS_STACK_SIZE
	.align		4
.L_1850:
        /*013c*/ 	.byte	0x04, 0x1e
        /*013e*/ 	.short	(.L_1852 - .L_1851)
.L_1851:
        /*0140*/ 	.word	0x00000000
.L_1852:


//--------------------- .nv.info._ZN10layer_norm13ln_fwd_kernelINS_13Kernel_traitsIf13__nv_bfloat16S2_S2_fjLj5120ELj1ELj1ELj4ELj16ENS_18Kernel_traits_baseILj5120EfS2_S2_S2_fjLj128EEEEELb0ELb0ELb1ELb1EEEvNS_9FwdParamsE --------------------------
	.section	.nv.info._ZN10layer_norm13ln_fwd_kernelINS_13Kernel_traitsIf13__nv_bfloat16S2_S2_fjLj5120ELj1ELj1ELj4ELj16ENS_18Kernel_traits_baseILj5120EfS2_S2_S2_fjLj128EEEEELb0ELb0ELb1ELb1EEEvNS_9FwdParamsE,"",@"SHT_CUDA_INFO"
	.sectionflags	@""
	.align	4


	//----- nvinfo : EIATTR_CUDA_API_VERSION
	.align		4
        /*0000*/ 	.byte	0x04, 0x37
        /*0002*/ 	.short	(.L_1854 - .L_1853)
.L_1853:
        /*0004*/ 	.word	0x00000082


	//----- nvinfo : EIATTR_SW2861232_WAR
	.align		4
.L_1854:
        /*0008*/ 	.byte	0x01, 0x35
	.zero		2


	//----- nvinfo : EIATTR_PARAM_CBANK
	.align		4
        /*000c*/ 	.byte	0x04, 0x0a
        /*000e*/ 	.short	(.L_1856 - .L_1855)
	.align		4
.L_1855:
        /*0010*/ 	.word	index@(.nv.constant0._ZN10layer_norm13ln_fwd_kernelINS_13Kernel_traitsIf13__nv_bfloat16S2_S2_fjLj5120ELj1ELj1ELj4ELj16ENS_18Kernel_traits_baseILj5120EfS2_S2_S2_fjLj128EEEEELb0ELb0ELb1ELb1EEEvNS_9FwdParamsE)
        /*0014*/ 	.short	0x0160
        /*0016*/ 	.short	0x00e8


	//----- nvinfo : EIATTR_CBANK_PARAM_SIZE
	.align		4
.L_1856:
        /*0018*/ 	.byte	0x03, 0x19
        /*001a*/ 	.short	0x00e8


	//----- nvinfo : EIATTR_KPARAM_INFO
	.align		4
        /*001c*/ 	.byte	0x04, 0x17
        /*001e*/ 	.short	(.L_1858 - .L_1857)
.L_1857:
        /*0020*/ 	.word	0x00000000
        /*0024*/ 	.short	0x0000
        /*0026*/ 	.short	0x0000
        /*0028*/ 	.byte	0x00, 0xf0, 0xa1, 0x03


	//----- nvinfo : EIATTR_MAXREG_COUNT
	.align		4
.L_1858:
        /*002c*/ 	.byte	0x03, 0x1b
        /*002e*/ 	.short	0x00ff


	//----- nvinfo : EIATTR_NUM_BARRIERS
	.align		4
        /*0030*/ 	.byte	0x02, 0x4c
        /*0032*/ 	.byte	0x01
	.zero		1


	//----- nvinfo : EIATTR_MERCURY_ISA_VERSION
	.align		4
        /*0034*/ 	.byte	0x03, 0x5f
        /*0036*/ 	.short	0x0000


	//----- nvinfo : EIATTR_COOP_GROUP_MASK_REGIDS
	.align		4
        /*0038*/ 	.byte	0x04, 0x29
        /*003a*/ 	.short	(.L_1860 - .L_1859)


	//   ....[0]....
.L_1859:
        /*003c*/ 	.word	0xffffffff


	//   ....[1]....
        /*0040*/ 	.word	0xffffffff


	//   ....[2]....
        /*0044*/ 	.word	0xffffffff


	//   ....[3]....
        /*0048*/ 	.word	0xffffffff


	//   ....[4]....
        /*004c*/ 	.word	0xffffffff


	//   ....[5]....
        /*0050*/ 	.word	0xffffffff


	//   ....[6]....
        /*0054*/ 	.word	0xffffffff


	//   ....[7]....
        /*0058*/ 	.word	0xffffffff


	//   ....[8]....
        /*005c*/ 	.word	0xffffffff


	//   ....[9]....
        /*0060*/ 	.word	0xffffffff


	//   ....[10]....
        /*0064*/ 	.word	0xffffffff


	//   ....[11]....
        /*0068*/ 	.word	0xffffffff


	//   ....[12]....
        /*006c*/ 	.word	0xffffffff


	//   ....[13]....
        /*0070*/ 	.word	0xffffffff


	//   ....[14]....
        /*0074*/ 	.word	0xffffffff


	//   ....[15]....
        /*0078*/ 	.word	0xffffffff


	//   ....[16]....
        /*007c*/ 	.word	0xffffffff


	//   ....[17]....
        /*0080*/ 	.word	0xffffffff


	//   ....[18]....
        /*0084*/ 	.word	0xffffffff


	//   ....[19]....
        /*0088*/ 	.word	0xffffffff


	//   ....[20]....
        /*008c*/ 	.word	0xffffffff


	//   ....[21]....
        /*0090*/ 	.word	0xffffffff


	//   ....[22]....
        /*0094*/ 	.word	0xffffffff


	//   ....[23]....
        /*0098*/ 	.word	0xffffffff


	//   ....[24]....
        /*009c*/ 	.word	0xffffffff


	//   ....[25]....
        /*00a0*/ 	.word	0xffffffff


	//   ....[26]....
        /*00a4*/ 	.word	0xffffffff


	//   ....[27]....
        /*00a8*/ 	.word	0xffffffff


	//----- nvinfo : EIATTR_COOP_GROUP_INSTR_OFFSETS
	.align		4
.L_1860:
        /*00ac*/ 	.byte	0x04, 0x28
        /*00ae*/ 	.short	(.L_1862 - .L_1861)


	//   ....[0]....
.L_1861:
        /*00b0*/ 	.word	0x00002740


	//   ....[1]....
        /*00b4*/ 	.word	0x00002770


	//   ....[2]....
        /*00b8*/ 	.word	0x00002790


	//   ....[3]....
        /*00bc*/ 	.word	0x000027b0


	//   ....[4]....
        /*00c0*/ 	.word	0x000027d0


	//   ....[5]....
        /*00c4*/ 	.word	0x00002d00


	//   ....[6]....
        /*00c8*/ 	.word	0x00002d20


	//   ....[7]....
        /*00cc*/ 	.word	0x00002d40


	//   ....[8]....
        /*00d0*/ 	.word	0x00002d60


	//   ....[9]....
        /*00d4*/ 	.word	0x00002d80


	//   ....[10]....
        /*00d8*/ 	.word	0x00002e70


	//   ....[11]....
        /*00dc*/ 	.word	0x00002ec0


	//   ....[12]....
        /*00e0*/ 	.word	0x00002ee0


	//   ....[13]....
        /*00e4*/ 	.word	0x00002f00


	//   ....[14]....
        /*00e8*/ 	.word	0x00002f90


	//   ....[15]....
        /*00ec*/ 	.word	0x00002fe0


	//   ....[16]....
        /*00f0*/ 	.word	0x000030a0


	//   ....[17]....
        /*00f4*/ 	.word	0x000030b0


	//   ....[18]....
        /*00f8*/ 	.word	0x00003c60


	//   ....[19]....
        /*00fc*/ 	.word	0x00003cd0


	//   ....[20]....
        /*0100*/ 	.word	0x00003d30


	//   ....[21]....
        /*0104*/ 	.word	0x00003d90


	//   ....[22]....
        /*0108*/ 	.word	0x00003df0


	//   ....[23]....
        /*010c*/ 	.word	0x00004360


	//   ....[24]....
        /*0110*/ 	.word	0x000043c0


	//   ....[25]....
        /*0114*/ 	.word	0x00004420


	//   ....[26]....
        /*0118*/ 	.word	0x00004480


	//   ....[27]....
        /*011c*/ 	.word	0x000044e0


	//----- nvinfo : EIATTR_EXIT_INSTR_OFFSETS
	.align		4
.L_1862:
        /*0120*/ 	.byte	0x04, 0x1c
        /*0122*/ 	.short	(.L_1864 - .L_1863)


	//   ....[0]....
.L_1863:
        /*0124*/ 	.word	0x000002d0


	//   ....[1]....
        /*0128*/ 	.word	0x00003c10


	//----- nvinfo : EIATTR_MAX_THREADS
	.align		4
.L_1864:
        /*012c*/ 	.byte	0x04, 0x05
        /*012e*/ 	.short	(.L_1866 - .L_1865)
.L_1865:
        /*0130*/ 	.word	0x00000080
        /*0134*/ 	.word	0x00000001
        /*0138*/ 	.word	0x00000001


	//----- nvinfo : EIATTR_CRS_STACK_SIZE
	.align		4
.L_1866:
        /*013c*/ 	.byte	0x04, 0x1e
        /*013e*/ 	.short	(.L_1868 - .L_1867)
.L_1867:
        /*0140*/ 	.word	0x00000000
.L_1868:


//--------------------- .nv.info._ZN10layer_norm13ln_fwd_kernelINS_13Kernel_traitsIf13__nv_bfloat16S2_S2_fjLj5120ELj1ELj1ELj4ELj16ENS_18Kernel_traits_baseILj5120EfS2_S2_S2_fjLj128EEEEELb0ELb1ELb0ELb0EEEvNS_9FwdParamsE --------------------------
	.section	.nv.info._ZN10layer_norm13ln_fwd_kernelINS_13Kernel_traitsIf13__nv_bfloat16S2_S2_fjLj5120ELj1ELj1ELj4ELj16ENS_18Kernel_traits_baseILj5120EfS2_S2_S2_fjLj128EEEEELb0ELb1ELb0ELb0EEEvNS_9FwdParamsE,"",@"SHT_CUDA_INFO"
	.sectionflags	@""
	.align	4


	//----- nvinfo : EIATTR_CUDA_API_VERSION
	.align		4
        /*0000*/ 	.byte	0x04, 0x37
        /*0002*/ 	.short	(.L_1870 - .L_1869)
.L_1869:
        /*0004*/ 	.word	0x00000082


	//----- nvinfo : EIATTR_SW2861232_WAR
	.align		4
.L_1870:
        /*0008*/ 	.byte	0x01, 0x35
	.zero		2


	//----- nvinfo : EIATTR_PARAM_CBANK
	.align		4
        /*000c*/ 	.byte	0x04, 0x0a
        /*000e*/ 	.short	(.L_1872 - .L_1871)
	.align		4
.L_1871:
        /*0010*/ 	.word	index@(.nv.constant0._ZN10layer_norm13ln_fwd_kernelINS_13Kernel_traitsIf13__nv_bfloat16S2_S2_fjLj5120ELj1ELj1ELj4ELj16ENS_18Kernel_traits_baseILj5120EfS2_S2_S2_fjLj128EEEEELb0ELb1ELb0ELb0EEEvNS_9FwdParamsE)
        /*0014*/ 	.short	0x0160
        /*0016*/ 	.short	0x00e8


	//----- nvinfo : EIATTR_CBANK_PARAM_SIZE
	.align		4
.L_1872:
        /*0018*/ 	.byte	0x03, 0x19
        /*001a*/ 	.short	0x00e8


	//----- nvinfo : EIATTR_KPARAM_INFO
	.align		4
        /*001c*/ 	.byte	0x04, 0x17
        /*001e*/ 	.short	(.L_1874 - .L_1873)
.L_1873:
        /*0020*/ 	.word	0x00000000
        /*0024*/ 	.short	0x0000
        /*0026*/ 	.short	0x0000
        /*0028*/ 	.byte	0x00, 0xf0, 0xa1, 0x03


	//----- nvinfo : EIATTR_MAXREG_COUNT
	.align		4
.L_1874:
        /*002c*/ 	.byte	0x03, 0x1b
        /*002e*/ 	.short	0x00ff


	//----- nvinfo : EIATTR_NUM_BARRIERS
	.align		4
        /*0030*/ 	.byte	0x02, 0x4c
        /*0032*/ 	.byte	0x01
	.zero		1


	//----- nvinfo : EIATTR_MERCURY_ISA_VERSION
	.align		4
        /*0034*/ 	.byte	0x03, 0x5f
        /*0036*/ 	.short	0x0000


	//----- nvinfo : EIATTR_COOP_GROUP_MASK_REGIDS
	.align		4
        /*0038*/ 	.byte	0x04, 0x29
        /*003a*/ 	.short	(.L_1876 - .L_1875)


	//   ....[0]....
.L_1875:
        /*003c*/ 	.word	0xffffffff


	//   ....[1]....
        /*0040*/ 	.word	0xffffffff


	//   ....[2]....
        /*0044*/ 	.word	0xffffffff


	//   ....[3]....
        /*0048*/ 	.word	0xffffffff


	//   ....[4]....
        /*004c*/ 	.word	0xffffffff


	//   ....[5]....
        /*0050*/ 	.word	0xffffffff


	//   ....[6]....
        /*0054*/ 	.word	0xffffffff


	//   ....[7]....
        /*0058*/ 	.word	0xffffffff


	//   ....[8]....
        /*005c*/ 	.word	0xffffffff


	//   ....[9]....
        /*0060*/ 	.word	0xffffffff


	//   ....[10]....
        /*0064*/ 	.word	0xffffffff


	//   ....[11]....
        /*0068*/ 	.word	0xffffffff


	//   ....[12]....
        /*006c*/ 	.word	0xffffffff


	//   ....[13]....
        /*0070*/ 	.word	0xffffffff


	//   ....[14]....
        /*0074*/ 	.word	0xffffffff


	//   ....[15]....
        /*0078*/ 	.word	0xffffffff


	//   ....[16]....
        /*007c*/ 	.word	0xffffffff


	//   ....[17]....
        /*0080*/ 	.word	0xffffffff


	//   ....[18]....
        /*0084*/ 	.word	0xffffffff


	//   ....[19]....
        /*0088*/ 	.word	0xffffffff


	//   ....[20]....
        /*008c*/ 	.word	0xffffffff


	//   ....[21]....
        /*0090*/ 	.word	0xffffffff


	//   ....[22]....
        /*0094*/ 	.word	0xffffffff


	//   ....[23]....
        /*0098*/ 	.word	0xffffffff


	//   ....[24]....
        /*009c*/ 	.word	0xffffffff


	//   ....[25]....
        /*00a0*/ 	.word	0xffffffff


	//   ....[26]....
        /*00a4*/ 	.word	0xffffffff


	//   ....[27]....
        /*00a8*/ 	.word	0xffffffff


	//----- nvinfo : EIATTR_COOP_GROUP_INSTR_OFFSETS
	.align		4
.L_1876:
        /*00ac*/ 	.byte	0x04, 0x28
        /*00ae*/ 	.short	(.L_1878 - .L_1877)


	//   ....[0]....
.L_1877:
        /*00b0*/ 	.word	0x00001fd0


	//   ....[1]....
        /*00b4*/ 	.word	0x00002000


	//   ....[2]....
        /*00b8*/ 	.word	0x00002020


	//   ....[3]....
        /*00bc*/ 	.word	0x00002040


	//   ....[4]....
        /*00c0*/ 	.word	0x00002060


	//   ....[5]....
        /*00c4*/ 	.word	0x000025a0


	//   ....[6]....
        /*00c8*/ 	.word	0x000025c0


	//   ....[7]....
        /*00cc*/ 	.word	0x000025e0


	//   ....[8]....
        /*00d0*/ 	.word	0x00002600


	//   ....[9]....
        /*00d4*/ 	.word	0x00002620


	//   ....[10]....
        /*00d8*/ 	.word	0x00002740


	//   ....[11]....
        /*00dc*/ 	.word	0x00002790


	//   ....[12]....
        /*00e0*/ 	.word	0x000027c0


	//   ....[13]....
        /*00e4*/ 	.word	0x000027e0


	//   ....[14]....
        /*00e8*/ 	.word	0x00002890


	//   ....[15]....
        /*00ec*/ 	.word	0x000028c0


	//   ....[16]....
        /*00f0*/ 	.word	0x00002950


	//   ....[17]....
        /*00f4*/ 	.word	0x00002980


	//   ....[18]....
        /*00f8*/ 	.word	0x00003600


	//   ....[19]....
        /*00fc*/ 	.word	0x00003660


	//   ....[20]....
        /*0100*/ 	.word	0x000036c0


	//   ....[21]....
        /*0104*/ 	.word	0x00003720


	//   ....[22]....
        /*0108*/ 	.word	0x00003780


	//   ....[23]....
        /*010c*/ 	.word	0x00003d10


	//   ....[24]....
        /*0110*/ 	.word	0x00003d70


	//   ....[25]....
        /*0114*/ 	.word	0x00003dd0


	//   ....[26]....
        /*0118*/ 	.word	0x00003e30


	//   ....[27]....
        /*011c*/ 	.word	0x00003e90


	//----- nvinfo : EIATTR_EXIT_INSTR_OFFSETS
	.align		4
.L_1878:
        /*0120*/ 	.byte	0x04, 0x1c
        /*0122*/ 	.short	(.L_1880 - .L_1879)


	//   ....[0]....
.L_1879:
        /*0124*/ 	.word	0x00000800


	//   ....[1]....
        /*0128*/ 	.word	0x000035a0


	//----- nvinfo : EIATTR_MAX_THREADS
	.align		4
.L_1880:
        /*012c*/ 	.byte	0x04, 0x05
        /*012e*/ 	.short	(.L_1882 - .L_1881)
.L_1881:
        /*0130*/ 	.word	0x00000080
        /*0134*/ 	.word	0x00000001
        /*0138*/ 	.word	0x00000001


	//----- nvinfo : EIATTR_CRS_STACK_SIZE
	.align		4
.L_1882:
        /*013c*/ 	.byte	0x04, 0x1e
        /*013e*/ 	.short	(.L_1884 - .L_1883)
.L_1883:
        /*0140*/ 	.word	0x00000000
.L_1884:


//--------------------- .nv.info._ZN10layer_norm13ln_fwd_kernelINS_13Kernel_traitsIf13__nv_bfloat16S2_S2_fjLj5120ELj1ELj1ELj4ELj16ENS_18Kernel_traits_baseILj5120EfS2_S2_S2_fjLj128EEEEELb0ELb1ELb0ELb1EEEvNS_9FwdParamsE --------------------------
	.section	.nv.info._ZN10layer_norm13ln_fwd_kernelINS_13Kernel_traitsIf13__nv_bfloat16S2_S2_fjLj5120ELj1ELj1ELj4ELj16ENS_18Kernel_traits_baseILj5120EfS2_S2_S2_fjLj128EEEEELb0ELb1ELb0ELb1EEEvNS_9FwdParamsE,"",@"SHT_CUDA_INFO"
	.sectionflags	@""
	.align	4


	//----- nvinfo : EIATTR_CUDA_API_VERSION
	.align		4
        /*0000*/ 	.byte	0x04, 0x37
        /*0002*/ 	.short	(.L_1886 - .L_1885)
.L_1885:
        /*0004*/ 	.word	0x00000082


	//----- nvinfo : EIATTR_SW2861232_WAR
	.align		4
.L_1886:
        /*0008*/ 	.byte	0x01, 0x35
	.zero		2


	//----- nvinfo : EIATTR_PARAM_CBANK
	.align		4
        /*000c*/ 	.byte	0x04, 0x0a
        /*000e*/ 	.short	(.L_1888 - .L_1887)
	.align		4
.L_1887:
        /*0010*/ 	.word	index@(.nv.constant0._ZN10layer_norm13ln_fwd_kernelINS_13Kernel_traitsIf13__nv_bfloat16S2_S2_fjLj5120ELj1ELj1ELj4ELj16ENS_18Kernel_traits_baseILj5120EfS2_S2_S2_fjLj128EEEEELb0ELb1ELb0ELb1EEEvNS_9FwdParamsE)
        /*0014*/ 	.short	0x0160
        /*0016*/ 	.short	0x00e8


	//----- nvinfo : EIATTR_CBANK_PARAM_SIZE
	.align		4
.L_1888:
        /*0018*/ 	.byte	0x03, 0x19
        /*001a*/ 	.short	0x00e8


	//----- nvinfo : EIATTR_KPARAM_INFO
	.align		4
        /*001c*/ 	.byte	0x04, 0x17
        /*001e*/ 	.short	(.L_1890 - .L_1889)
.L_1889:
        /*0020*/ 	.word	0x00000000
        /*0024*/ 	.short	0x0000
        /*0026*/ 	.short	0x0000
        /*0028*/ 	.byte	0x00, 0xf0, 0xa1, 0x03


	//----- nvinfo : EIATTR_MAXREG_COUNT
	.align		4
.L_1890:
        /*002c*/ 	.byte	0x03, 0x1b
        /*002e*/ 	.short	0x00ff


	//----- nvinfo : EIATTR_NUM_BARRIERS
	.align		4
        /*0030*/ 	.byte	0x02, 0x4c
        /*0032*/ 	.byte	0x01
	.zero		1


	//----- nvinfo : EIATTR_MERCURY_ISA_VERSION
	.align		4
        /*0034*/ 	.byte	0x03, 0x5f
        /*0036*/ 	.short	0x0000


	//----- nvinfo : EIATTR_COOP_GROUP_MASK_REGIDS
	.align		4
        /*0038*/ 	.byte	0x04, 0x29
        /*003a*/ 	.short	(.L_1892 - .L_1891)


	//   ....[0]....
.L_1891:
        /*003c*/ 	.word	0xffffffff


	//   ....[1]....
        /*0040*/ 	.word	0xffffffff


	//   ....[2]....
        /*0044*/ 	.word	0xffffffff


	//   ....[3]....
        /*0048*/ 	.word	0xffffffff


	//   ....[4]....
        /*004c*/ 	.word	0xffffffff


	//   ....[5]....
        /*0050*/ 	.word	0xffffffff


	//   ....[6]....
        /*0054*/ 	.word	0xffffffff


	//   ....[7]....
        /*0058*/ 	.word	0xffffffff


	//   ....[8]....
        /*005c*/ 	.word	0xffffffff


	//   ....[9]....
        /*0060*/ 	.word	0xffffffff


	//   ....[10]....
        /*0064*/ 	.word	0xffffffff


	//   ....[11]....
        /*0068*/ 	.word	0xffffffff


	//   ....[12]....
        /*006c*/ 	.word	0xffffffff


	//   ....[13]....
        /*0070*/ 	.word	0xffffffff


	//   ....[14]....
        /*0074*/ 	.word	0xffffffff


	//   ....[15]....
        /*0078*/ 	.word	0xffffffff


	//   ....[16]....
        /*007c*/ 	.word	0xffffffff


	//   ....[17]....
        /*0080*/ 	.word	0xffffffff


	//   ....[18]....
        /*0084*/ 	.word	0xffffffff


	//   ....[19]....
        /*0088*/ 	.word	0xffffffff


	//   ....[20]....
        /*008c*/ 	.word	0xffffffff


	//   ....[21]....
        /*0090*/ 	.word	0xffffffff


	//   ....[22]....
        /*0094*/ 	.word	0xffffffff


	//   ....[23]....
        /*0098*/ 	.word	0xffffffff


	//   ....[24]....
        /*009c*/ 	.word	0xffffffff


	//   ....[25]....
        /*00a0*/ 	.word	0xffffffff


	//   ....[26]....
        /*00a4*/ 	.word	0xffffffff


	//   ....[27]....
        /*00a8*/ 	.word	0xffffffff


	//----- nvinfo : EIATTR_COOP_GROUP_INSTR_OFFSETS
	.align		4
.L_1892:
        /*00ac*/ 	.byte	0x04, 0x28
        /*00ae*/ 	.short	(.L_1894 - .L_1893)


	//   ....[0]....
.L_1893:
        /*00b0*/ 	.word	0x00001950


	//   ....[1]....
        /*00b4*/ 	.word	0x00001980


	//   ....[2]....
        /*00b8*/ 	.word	0x000019a0


	//   ....[3]....
        /*00bc*/ 	.word	0x000019c0


	//   ....[4]....
        /*00c0*/ 	.word	0x000019e0


	//   ....[5]....
        /*00c4*/ 	.word	0x00001f10


	//   ....[6]....
        /*00c8*/ 	.word	0x00001f30


	//   ....[7]....
        /*00cc*/ 	.word	0x00001f50


	//   ....[8]....
        /*00d0*/ 	.word	0x00001f70


	//   ....[9]....
        /*00d4*/ 	.word	0x00001f90


	//   ....[10]....
        /*00d8*/ 	.word	0x00002060


	//   ....[11]....
        /*00dc*/ 	.word	0x000020c0


	//   ....[12]....
        /*00e0*/ 	.word	0x000020f0


	//   ....[13]....
        /*00e4*/ 	.word	0x00002100


	//   ....[14]....
        /*00e8*/ 	.word	0x000021a0


	//   ....[15]....
        /*00ec*/ 	.word	0x000021e0


	//   ....[16]....
        /*00f0*/ 	.word	0x000022a0


	//   ....[17]....
        /*00f4*/ 	.word	0x000022e0


	//   ....[18]....
        /*00f8*/ 	.word	0x00002e40


	//   ....[19]....
        /*00fc*/ 	.word	0x00002eb0


	//   ....[20]....
        /*0100*/ 	.word	0x00002f10


	//   ....[21]....
        /*0104*/ 	.word	0x00002f70


	//   ....[22]....
        /*0108*/ 	.word	0x00002fd0


	//   ....[23]....
        /*010c*/ 	.word	0x00003540


	//   ....[24]....
        /*0110*/ 	.word	0x000035a0


	//   ....[25]....
        /*0114*/ 	.word	0x00003600


	//   ....[26]....
        /*0118*/ 	.word	0x00003660


	//   ....[27]....
        /*011c*/ 	.word	0x000036c0


	//----- nvinfo : EIATTR_EXIT_INSTR_OFFSETS
	.align		4
.L_1894:
        /*0120*/ 	.byte	0x04, 0x1c
        /*0122*/ 	.short	(.L_1896 - .L_1895)


	//   ....[0]....
.L_1895:
        /*0124*/ 	.word	0x00000300


	//   ....[1]....
        /*0128*/ 	.word	0x00002df0


	//----- nvinfo : EIATTR_MAX_THREADS
	.align		4
.L_1896:
        /*012c*/ 	.byte	0x04, 0x05
        /*012e*/ 	.short	(.L_1898 - .L_1897)
.L_1897:
        /*0130*/ 	.word	0x00000080
        /*0134*/ 	.word	0x00000001
        /*0138*/ 	.word	0x00000001


	//----- nvinfo : EIATTR_CRS_STACK_SIZE
	.align		4
.L_1898:
        /*013c*/ 	.byte	0x04, 0x1e
        /*013e*/ 	.short	(.L_1900 - .L_1899)
.L_1899:
        /*0140*/ 	.word	0x00000000
.L_1900:


//--------------------- .nv.info._ZN10layer_norm13ln_fwd_kernelINS_13Kernel_traitsIf13__nv_bfloat16S2_S2_fjLj5120ELj1ELj1ELj4ELj16ENS_18Kernel_traits_baseILj5120EfS2_S2_S2_fjLj128EEEEELb0ELb1ELb1ELb0EEEvNS_9FwdParamsE --------------------------
	.section	.nv.info._ZN10layer_norm13ln_fwd_kernelINS_13Kernel_traitsIf13__nv_bfloat16S2_S2_fjLj5120ELj1ELj1ELj4ELj16ENS_18Kernel_traits_baseILj5120EfS2_S2_S2_fjLj128EEEEELb0ELb1ELb1ELb0EEEvNS_9FwdParamsE,"",@"SHT_CUDA_INFO"
	.sectionflags	@""
	.align	4


	//----- nvinfo : EIATTR_CUDA_API_VERSION
	.align		4
        /*0000*/ 	.byte	0x04, 0x37
        /*0002*/ 	.short	(.L_1902 - .L_1901)
.L_1901:
        /*0004*/ 	.word	0x00000082


	//----- nvinfo : EIATTR_SW2861232_WAR
	.align		4
.L_1902:
        /*0008*/ 	.byte	0x01, 0x35
	.zero		2


	//----- nvinfo : EIATTR_PARAM_CBANK
	.align		4
        /*000c*/ 	.byte	0x04, 0x0a
        /*000e*/ 	.short	(.L_1904 - .L_1903)
	.align		4
.L_1903:
        /*0010*/ 	.word	index@(.nv.constant0._ZN10layer_norm13ln_fwd_kernelINS_13Kernel_traitsIf13__nv_bfloat16S2_S2_fjLj5120ELj1ELj1ELj4ELj16ENS_18Kernel_traits_baseILj5120EfS2_S2_S2_fjLj128EEEEELb0ELb1ELb1ELb0EEEvNS_9FwdParamsE)
        /*0014*/ 	.short	0x0160
        /*0016*/ 	.short	0x00e8


	//----- nvinfo : EIATTR_CBANK_PARAM_SIZE
	.align		4
.L_1904:
        /*0018*/ 	.byte	0x03, 0x19
        /*001a*/ 	.short	0x00e8


	//----- nvinfo : EIATTR_KPARAM_INFO
	.align		4
        /*001c*/ 	.byte	0x04, 0x17
        /*001e*/ 	.short	(.L_1906 - .L_1905)
.L_1905:
        /*0020*/ 	.word	0x00000000
        /*0024*/ 	.short	0x0000
        /*0026*/ 	.short	0x0000
        /*0028*/ 	.byte	0x00, 0xf0, 0xa1, 0x03


	//----- nvinfo : EIATTR_MAXREG_COUNT
	.align		4
.L_1906:
        /*002c*/ 	.byte	0x03, 0x1b
        /*002e*/ 	.short	0x00ff


	//----- nvinfo : EIATTR_NUM_BARRIERS
	.align		4
        /*0030*/ 	.byte	0x02, 0x4c
        /*0032*/ 	.byte	0x01
	.zero		1


	//----- nvinfo : EIATTR_MERCURY_ISA_VERSION
	.align		4
        /*0034*/ 	.byte	0x03, 0x5f
        /*0036*/ 	.short	0x0000


	//----- nvinfo : EIATTR_COOP_GROUP_MASK_REGIDS
	.align		4
        /*0038*/ 	.byte	0x04, 0x29
        /*003a*/ 	.short	(.L_1908 - .L_1907)


	//   ....[0]....
.L_1907:
        /*003c*/ 	.word	0xffffffff


	//   ....[1]....
        /*0040*/ 	.word	0xffffffff


	//   ....[2]....
        /*0044*/ 	.word	0xffffffff


	//   ....[3]....
        /*0048*/ 	.word	0xffffffff


	//   ....[4]....
        /*004c*/ 	.word	0xffffffff


	//   ....[5]....
        /*0050*/ 	.word	0xffffffff


	//   ....[6]....
        /*0054*/ 	.word	0xffffffff


	//   ....[7]....
        /*0058*/ 	.word	0xffffffff


	//   ....[8]....
        /*005c*/ 	.word	0xffffffff


	//   ....[9]....
        /*0060*/ 	.word	0xffffffff


	//   ....[10]....
        /*0064*/ 	.word	0xffffffff


	//   ....[11]....
        /*0068*/ 	.word	0xffffffff


	//   ....[12]....
        /*006c*/ 	.word	0xffffffff


	//   ....[13]....
        /*0070*/ 	.word	0xffffffff


	//   ....[14]....
        /*0074*/ 	.word	0xffffffff


	//   ....[15]....
        /*0078*/ 	.word	0xffffffff


	//   ....[16]....
        /*007c*/ 	.word	0xffffffff


	//   ....[17]....
        /*0080*/ 	.word	0xffffffff


	//   ....[18]....
        /*0084*/ 	.word	0xffffffff


	//   ....[19]....
        /*0088*/ 	.word	0xffffffff


	//   ....[20]....
        /*008c*/ 	.word	0xffffffff


	//   ....[21]....
        /*0090*/ 	.word	0xffffffff


	//   ....[22]....
        /*0094*/ 	.word	0xffffffff


	//   ....[23]....
        /*0098*/ 	.word	0xffffffff


	//   ....[24]....
        /*009c*/ 	.word	0xffffffff


	//   ....[25]....
        /*00a0*/ 	.word	0xffffffff


	//   ....[26]....
        /*00a4*/ 	.word	0xffffffff


	//   ....[27]....
        /*00a8*/ 	.word	0xffffffff


	//----- nvinfo : EIATTR_COOP_GROUP_INSTR_OFFSETS
	.align		4
.L_1908:
        /*00ac*/ 	.byte	0x04, 0x28
        /*00ae*/ 	.short	(.L_1910 - .L_1909)


	//   ....[0]....
.L_1909:
        /*00b0*/ 	.word	0x00003230


	//   ....[1]....
        /*00b4*/ 	.word	0x00003260


	//   ....[2]....
        /*00b8*/ 	.word	0x00003280


	//   ....[3]....
        /*00bc*/ 	.word	0x000032a0


	//   ....[4]....
        /*00c0*/ 	.word	0x000032c0


	//   ....[5]....
        /*00c4*/ 	.word	0x00003800


	//   ....[6]....
        /*00c8*/ 	.word	0x00003820


	//   ....[7]....
        /*00cc*/ 	.word	0x00003840


	//   ....[8]....
        /*00d0*/ 	.word	0x00003860


	//   ....[9]....
        /*00d4*/ 	.word	0x00003880


	//   ....[10]....
        /*00d8*/ 	.word	0x000039a0


	//   ....[11]....
        /*00dc*/ 	.word	0x000039e0


	//   ....[12]....
        /*00e0*/ 	.word	0x00003a10


	//   ....[13]....
        /*00e4*/ 	.word	0x00003a30


	//   ....[14]....
        /*00e8*/ 	.word	0x00003ae0


	//   ....[15]....
        /*00ec*/ 	.word	0x00003b10


	//   ....[16]....
        /*00f0*/ 	.word	0x00003bb0


	//   ....[17]....
        /*00f4*/ 	.word	0x00003c00


	//   ....[18]....
        /*00f8*/ 	.word	0x000048e0


	//   ....[19]....
        /*00fc*/ 	.word	0x00004940


	//   ....[20]....
        /*0100*/ 	.word	0x000049a0


	//   ....[21]....
        /*0104*/ 	.word	0x00004a00


	//   ....[22]....
        /*0108*/ 	.word	0x00004a60


	//   ....[23]....
        /*010c*/ 	.word	0x00004fe0


	//   ....[24]....
        /*0110*/ 	.word	0x00005040


	//   ....[25]....
        /*0114*/ 	.word	0x000050a0


	//   ....[26]....
        /*0118*/ 	.word	0x00005100


	//   ....[27]....
        /*011c*/ 	.word	0x00005170


	//----- nvinfo : EIATTR_EXIT_INSTR_OFFSETS
	.align		4
.L_1910:
        /*0120*/ 	.byte	0x04, 0x1c
        /*0122*/ 	.short	(.L_1912 - .L_1911)


	//   ....[0]....
.L_1911:
        /*0124*/ 	.word	0x00000800


	//   ....[1]....
        /*0128*/ 	.word	0x00004880


	//----- nvinfo : EIATTR_MAX_THREADS
	.align		4
.L_1912:
        /*012c*/ 	.byte	0x04, 0x05
        /*012e*/ 	.short	(.L_1914 - .L_1913)
.L_1913:
        /*0130*/ 	.word	0x00000080
        /*0134*/ 	.word	0x00000001
        /*0138*/ 	.word	0x00000001


	//----- nvinfo : EIATTR_CRS_STACK_SIZE
	.align		4
.L_1914:
        /*013c*/ 	.byte	0x04, 0x1e
        /*013e*/ 	.short	(.L_1916 - .L_1915)
.L_1915:
        /*0140*/ 	.word	0x00000000
.L_1916:


//--------------------- .nv.info._ZN10layer_norm13ln_fwd_kernelINS_13Kernel_traitsIf13__nv_bfloat16S2_S2_fjLj5120ELj1ELj1ELj4ELj16ENS_18Kernel_traits_baseILj5120EfS2_S2_S2_fjLj128EEEEELb0ELb1ELb1ELb1EEEvNS_9FwdParamsE --------------------------
	.section	.nv.info._ZN10layer_norm13ln_fwd_kernelINS_13Kernel_traitsIf13__nv_bfloat16S2_S2_fjLj5120ELj1ELj1ELj4ELj16ENS_18Kernel_traits_baseILj5120EfS2_S2_S2_fjLj128EEEEELb0ELb1ELb1ELb1EEEvNS_9FwdParamsE,"",@"SHT_CUDA_INFO"
	.sectionflags	@""
	.align	4


	//----- nvinfo : EIATTR_CUDA_API_VERSION
	.align		4
        /*0000*/ 	.byte	0x04, 0x37
        /*0002*/ 	.short	(.L_1918 - .L_1917)
.L_1917:
        /*0004*/ 	.word	0x00000082


	//----- nvinfo : EIATTR_SW2861232_WAR
	.align		4
.L_1918:
        /*0008*/ 	.byte	0x01, 0x35
	.zero		2


	//----- nvinfo : EIATTR_PARAM_CBANK
	.align		4
        /*000c*/ 	.byte	0x04, 0x0a
        /*000e*/ 	.short	(.L_1920 - .L_1919)
	.align		4
.L_1919:
        /*0010*/ 	.word	index@(.nv.constant0._ZN10layer_norm13ln_fwd_kernelINS_13Kernel_traitsIf13__nv_bfloat16S2_S2_fjLj5120ELj1ELj1ELj4ELj16ENS_18Kernel_traits_baseILj5120EfS2_S2_S2_fjLj128EEEEELb0ELb1ELb1ELb1EEEvNS_9FwdParamsE)
        /*0014*/ 	.short	0x0160
        /*0016*/ 	.short	0x00e8


	//----- nvinfo : EIATTR_CBANK_PARAM_SIZE
	.align		4
.L_1920:
        /*0018*/ 	.byte	0x03, 0x19
        /*001a*/ 	.short	0x00e8


	//----- nvinfo : EIATTR_KPARAM_INFO
	.align		4
        /*001c*/ 	.byte	0x04, 0x17
        /*001e*/ 	.short	(.L_1922 - .L_1921)
.L_1921:
        /*0020*/ 	.word	0x00000000
        /*0024*/ 	.short	0x0000
        /*0026*/ 	.short	0x0000
        /*0028*/ 	.byte	0x00, 0xf0, 0xa1, 0x03


	//----- nvinfo : EIATTR_MAXREG_COUNT
	.align		4
.L_1922:
        /*002c*/ 	.byte	0x03, 0x1b
        /*002e*/ 	.short	0x00ff


	//----- nvinfo : EIATTR_NUM_BARRIERS
	.align		4
        /*0030*/ 	.byte	0x02, 0x4c
        /*0032*/ 	.byte	0x01
	.zero		1


	//----- nvinfo : EIATTR_MERCURY_ISA_VERSION
	.align		4
        /*0034*/ 	.byte	0x03, 0x5f
        /*0036*/ 	.short	0x0000


	//----- nvinfo : EIATTR_COOP_GROUP_MASK_REGIDS
	.align		4
        /*0038*/ 	.byte	0x04, 0x29
        /*003a*/ 	.short	(.L_1924 - .L_1923)


	//   ....[0]....
.L_1923:
        /*003c*/ 	.word	0xffffffff


	//   ....[1]....
        /*0040*/ 	.word	0xffffffff


	//   ....[2]....
        /*0044*/ 	.word	0xffffffff


	//   ....[3]....
        /*0048*/ 	.word	0xffffffff


	//   ....[4]....
        /*004c*/ 	.word	0xffffffff


	//   ....[5]....
        /*0050*/ 	.word	0xffffffff


	//   ....[6]....
        /*0054*/ 	.word	0xffffffff


	//   ....[7]....
        /*0058*/ 	.word	0xffffffff


	//   ....[8]....
        /*005c*/ 	.word	0xffffffff


	//   ....[9]....
        /*0060*/ 	.word	0xffffffff


	//   ....[10]....
        /*0064*/ 	.word	0xffffffff


	//   ....[11]....
        /*0068*/ 	.word	0xffffffff


	//   ....[12]....
        /*006c*/ 	.word	0xffffffff


	//   ....[13]....
        /*0070*/ 	.word	0xffffffff


	//   ....[14]....
        /*0074*/ 	.word	0xffffffff


	//   ....[15]....
        /*0078*/ 	.word	0xffffffff


	//   ....[16]....
        /*007c*/ 	.word	0xffffffff


	//   ....[17]....
        /*0080*/ 	.word	0xffffffff


	//   ....[18]....
        /*0084*/ 	.word	0xffffffff


	//   ....[19]....
        /*0088*/ 	.word	0xffffffff


	//   ....[20]....
        /*008c*/ 	.word	0xffffffff


	//   ....[21]....
        /*0090*/ 	.word	0xffffffff


	//   ....[22]....
        /*0094*/ 	.word	0xffffffff


	//   ....[23]....
        /*0098*/ 	.word	0xffffffff


	//   ....[24]....
        /*009c*/ 	.word	0xffffffff


	//   ....[25]....
        /*00a0*/ 	.word	0xffffffff


	//   ....[26]....
        /*00a4*/ 	.word	0xffffffff


	//   ....[27]....
        /*00a8*/ 	.word	0xffffffff


	//----- nvinfo : EIATTR_COOP_GROUP_INSTR_OFFSETS
	.align		4
.L_1924:
        /*00ac*/ 	.byte	0x04, 0x28
        /*00ae*/ 	.short	(.L_1926 - .L_1925)


	//   ....[0]....
.L_1925:
        /*00b0*/ 	.word	0x00002a80


	//   ....[1]....
        /*00b4*/ 	.word	0x00002ab0


	//   ....[2]....
        /*00b8*/ 	.word	0x00002ad0


	//   ....[3]....
        /*00bc*/ 	.word	0x00002af0


	//   ....[4]....
        /*00c0*/ 	.word	0x00002b10


	//   ....[5]....
        /*00c4*/ 	.word	0x00003040


	//   ....[6]....
        /*00c8*/ 	.word	0x00003060


	//   ....[7]....
        /*00cc*/ 	.word	0x00003080


	//   ....[8]....
        /*00d0*/ 	.word	0x000030a0


	//   ....[9]....
        /*00d4*/ 	.word	0x000030c0


	//   ....[10]....
        /*00d8*/ 	.word	0x000031b0


	//   ....[11]....
        /*00dc*/ 	.word	0x00003200


	//   ....[12]....
        /*00e0*/ 	.word	0x00003230


	//   ....[13]....
        /*00e4*/ 	.word	0x00003240


	//   ....[14]....
        /*00e8*/ 	.word	0x000032d0


	//   ....[15]....
        /*00ec*/ 	.word	0x00003320


	//   ....[16]....
        /*00f0*/ 	.word	0x000033e0


	//   ....[17]....
        /*00f4*/ 	.word	0x000033f0


	//   ....[18]....
        /*00f8*/ 	.word	0x00003fa0


	//   ....[19]....
        /*00fc*/ 	.word	0x00004010


	//   ....[20]....
        /*0100*/ 	.word	0x00004070


	//   ....[21]....
        /*0104*/ 	.word	0x000040d0


	//   ....[22]....
        /*0108*/ 	.word	0x00004130


	//   ....[23]....
        /*010c*/ 	.word	0x000046a0


	//   ....[24]....
        /*0110*/ 	.word	0x00004700


	//   ....[25]....
        /*0114*/ 	.word	0x00004760


	//   ....[26]....
        /*0118*/ 	.word	0x000047c0


	//   ....[27]....
        /*011c*/ 	.word	0x00004820


	//----- nvinfo : EIATTR_EXIT_INSTR_OFFSETS
	.align		4
.L_1926:
        /*0120*/ 	.byte	0x04, 0x1c
        /*0122*/ 	.short	(.L_1928 - .L_1927)


	//   ....[0]....
.L_1927:
        /*0124*/ 	.word	0x00000300


	//   ....[1]....
        /*0128*/ 	.word	0x00003f50


	//----- nvinfo : EIATTR_MAX_THREADS
	.align		4
.L_1928:
        /*012c*/ 	.byte	0x04, 0x05
        /*012e*/ 	.short	(.L_1930 - .L_1929)
.L_1929:
        /*0130*/ 	.word	0x00000080
        /*0134*/ 	.word	0x00000001
        /*0138*/ 	.word	0x00000001


	//----- nvinfo : EIATTR_CRS_STACK_SIZE
	.align		4
.L_1930:
        /*013c*/ 	.byte	0x04, 0x1e
        /*013e*/ 	.short	(.L_1932 - .L_1931)
.L_1931:
        /*0140*/ 	.word	0x00000000
.L_1932:


//--------------------- .nv.info._ZN10layer_norm13ln_fwd_kernelINS_13Kernel_traitsIf13__nv_bfloat16S2_S2_fjLj5120ELj1ELj1ELj4ELj16ENS_18Kernel_traits_baseILj5120EfS2_S2_S2_fjLj128EEEEELb1ELb0ELb0ELb0EEEvNS_9FwdParamsE --------------------------
	.section	.nv.info._ZN10layer_norm13ln_fwd_kernelINS_13Kernel_traitsIf13__nv_bfloat16S2_S2_fjLj5120ELj1ELj1ELj4ELj16ENS_18Kernel_traits_baseILj5120EfS2_S2_S2_fjLj128EEEEELb1ELb0ELb0ELb0EEEvNS_9FwdParamsE,"",@"SHT_CUDA_INFO"
	.sectionflags	@""
	.align	4


	//----- nvinfo : EIATTR_CUDA_API_VERSION
	.align		4
        /*0000*/ 	.byte	0x04, 0x37
        /*0002*/ 	.short	(.L_1934 - .L_1933)
.L_1933:
        /*0004*/ 	.word	0x00000082


	//----- nvinfo : EIATTR_SW2861232_WAR
	.align		4
.L_1934:
        /*0008*/ 	.byte	0x01, 0x35
	.zero		2


	//----- nvinfo : EIATTR_PARAM_CBANK
	.align		4
        /*000c*/ 	.byte	0x04, 0x0a
        /*000e*/ 	.short	(.L_1936 - .L_1935)
	.align		4
.L_1935:
        /*0010*/ 	.word	index@(.nv.constant0._ZN10layer_norm13ln_fwd_kernelINS_13Kernel_traitsIf13__nv_bfloat16S2_S2_fjLj5120ELj1ELj1ELj4ELj16ENS_18Kernel_traits_baseILj5120EfS2_S2_S2_fjLj128EEEEELb1ELb0ELb0ELb0EEEvNS_9FwdParamsE)
        /*0014*/ 	.short	0x0160
        /*0016*/ 	.short	0x00e8


	//----- nvinfo : EIATTR_CBANK_PARAM_SIZE
	.align		4
.L_1936:
        /*0018*/ 	.byte	0x03, 0x19
        /*001a*/ 	.short	0x00e8


	//----- nvinfo : EIATTR_KPARAM_INFO
	.align		4
        /*001c*/ 	.byte	0x04, 0x17
        /*001e*/ 	.short	(.L_1938 - .L_1937)
.L_1937:
        /*0020*/ 	.word	0x00000000
        /*0024*/ 	.short	0x0000
        /*0026*/ 	.short	0x0000
        /*0028*/ 	.byte	0x00, 0xf0, 0xa1, 0x03


	//----- nvinfo : EIATTR_MAXREG_COUNT
	.align		4
.L_1938:
        /*002c*/ 	.byte	0x03, 0x1b
        /*002e*/ 	.short	0x00ff


	//----- nvinfo : EIATTR_NUM_BARRIERS
	.align		4
        /*0030*/ 	.byte	0x02, 0x4c
        /*0032*/ 	.byte	0x01
	.zero		1


	//----- nvinfo : EIATTR_MERCURY_ISA_VERSION
	.align		4
        /*0034*/ 	.byte	0x03, 0x5f
        /*0036*/ 	.short	0x0000


	//----- nvinfo : EIATTR_COOP_GROUP_MASK_REGIDS
	.align		4
        /*0038*/ 	.byte	0x04, 0x29
        /*003a*/ 	.short	(.L_1940 - .L_1939)


	//   ....[0]....
.L_1939:
        /*003c*/ 	.word	0xffffffff


	//   ....[1]....
        /*0040*/ 	.word	0xffffffff


	//   ....[2]....
        /*0044*/ 	.word	0xffffffff


	//   ....[3]....
        /*0048*/ 	.word	0xffffffff


	//   ....[4]....
        /*004c*/ 	.word	0xffffffff


	//   ....[5]....
        /*0050*/ 	.word	0xffffffff


	//   ....[6]....
        /*0054*/ 	.word	0xffffffff


	//   ....[7]....
        /*0058*/ 	.word	0xffffffff


	//   ....[8]....
        /*005c*/ 	.word	0xffffffff


	//   ....[9]....
        /*0060*/ 	.word	0xffffffff


	//   ....[10]....
        /*0064*/ 	.word	0xffffffff


	//   ....[11]....
        /*0068*/ 	.word	0xffffffff


	//   ....[12]....
        /*006c*/ 	.word	0xffffffff


	//   ....[13]....
        /*0070*/ 	.word	0xffffffff


	//   ....[14]....
        /*0074*/ 	.word	0xffffffff


	//   ....[15]....
        /*0078*/ 	.word	0xffffffff


	//   ....[16]....
        /*007c*/ 	.word	0xffffffff


	//   ....[17]....
        /*0080*/ 	.word	0xffffffff


	//   ....[18]....
        /*0084*/ 	.word	0xffffffff


	//   ....[19]....
        /*0088*/ 	.word	0xffffffff


	//   ....[20]....
        /*008c*/ 	.word	0xffffffff


	//   ....[21]....
        /*0090*/ 	.word	0xffffffff


	//   ....[22]....
        /*0094*/ 	.word	0xffffffff


	//   ....[23]....
        /*0098*/ 	.word	0xffffffff


	//   ....[24]....
        /*009c*/ 	.word	0xffffffff


	//   ....[25]....
        /*00a0*/ 	.word	0xffffffff


	//   ....[26]....
        /*00a4*/ 	.word	0xffffffff


	//   ....[27]....
        /*00a8*/ 	.word	0xffffffff


	//----- nvinfo : EIATTR_COOP_GROUP_INSTR_OFFSETS
	.align		4
.L_1940:
        /*00ac*/ 	.byte	0x04, 0x28
        /*00ae*/ 	.short	(.L_1942 - .L_1941)


	//   ....[0]....
.L_1941:
        /*00b0*/ 	.word	0x0000f510


	//   ....[1]....
        /*00b4*/ 	.word	0x0000f540


	//   ....[2]....
        /*00b8*/ 	.word	0x0000f570


	//   ....[3]....
        /*00bc*/ 	.word	0x0000f590


	//   ....[4]....
        /*00c0*/ 	.word	0x0000f5b0


	//   ....[5]....
        /*00c4*/ 	.word	0x0000faf0


	//   ....[6]....
        /*00c8*/ 	.word	0x0000fb10


	//   ....[7]....
        /*00cc*/ 	.word	0x0000fb30


	//   ....[8]....
        /*00d0*/ 	.word	0x0000fb50


	//   ....[9]....
        /*00d4*/ 	.word	0x0000fb70


	//   ....[10]....
        /*00d8*/ 	.word	0x0000fca0


	//   ....[11]....
        /*00dc*/ 	.word	0x0000fcf0


	//   ....[12]....
        /*00e0*/ 	.word	0x0000fd20


	//   ....[13]....
        /*00e4*/ 	.word	0x0000fd30


	//   ....[14]....
        /*00e8*/ 	.word	0x0000fdb0


	//   ....[15]....
        /*00ec*/ 	.word	0x0000fe20


	//   ....[16]....
        /*00f0*/ 	.word	0x0000fee0


	//   ....[17]....
        /*00f4*/ 	.word	0x0000fef0


	//   ....[18]....
        /*00f8*/ 	.word	0x00010b80


	//   ....[19]....
        /*00fc*/ 	.word	0x00010bf0


	//   ....[20]....
        /*0100*/ 	.word	0x00010c50


	//   ....[21]....
        /*0104*/ 	.word	0x00010cb0


	//   ....[22]....
        /*0108*/ 	.word	0x00010d10


	//   ....[23]....
        /*010c*/ 	.word	0x000112a0


	//   ....[24]....
        /*0110*/ 	.word	0x00011300


	//   ....[25]....
        /*0114*/ 	.word	0x00011360


	//   ....[26]....
        /*0118*/ 	.word	0x000113c0


	//   ....[27]....
        /*011c*/ 	.word	0x00011430


	//----- nvinfo : EIATTR_EXIT_INSTR_OFFSETS
	.align		4
.L_1942:
        /*0120*/ 	.byte	0x04, 0x1c
        /*0122*/ 	.short	(.L_1944 - .L_1943)


	//   ....[0]....
.L_1943:
        /*0124*/ 	.word	0x00000ba0


	//   ....[1]....
        /*0128*/ 	.word	0x00010b20


	//----- nvinfo : EIATTR_MAX_THREADS
	.align		4
.L_1944:
        /*012c*/ 	.byte	0x04, 0x05
        /*012e*/ 	.short	(.L_1946 - .L_1945)
.L_1945:
        /*0130*/ 	.word	0x00000080
        /*0134*/ 	.word	0x00000001
        /*0138*/ 	.word	0x00000001


	//----- nvinfo : EIATTR_CRS_STACK_SIZE
	.align		4
.L_1946:
        /*013c*/ 	.byte	0x04, 0x1e
        /*013e*/ 	.short	(.L_1948 - .L_1947)
.L_1947:
        /*0140*/ 	.word	0x00000000
.L_1948:


//--------------------- .nv.info._ZN10layer_norm13ln_fwd_kernelINS_13Kernel_traitsIf13__nv_bfloat16S2_S2_fjLj5120ELj1ELj1ELj4ELj16ENS_18Kernel_traits_baseILj5120EfS2_S2_S2_fjLj128EEEEELb1ELb0ELb0ELb1EEEvNS_9FwdParamsE --------------------------
	.section	.nv.info._ZN10layer_norm13ln_fwd_kernelINS_13Kernel_traitsIf13__nv_bfloat16S2_S2_fjLj5120ELj1ELj1ELj4ELj16ENS_18Kernel_traits_baseILj5120EfS2_S2_S2_fjLj128EEEEELb1ELb0ELb0ELb1EEEvNS_9FwdParamsE,"",@"SHT_CUDA_INFO"
	.sectionflags	@""
	.align	4


	//----- nvinfo : EIATTR_CUDA_API_VERSION
	.align		4
        /*0000*/ 	.byte	0x04, 0x37
        /*0002*/ 	.short	(.L_1950 - .L_1949)
.L_1949:
        /*0004*/ 	.word	0x00000082


	//----- nvinfo : EIATTR_SW2861232_WAR
	.align		4
.L_1950:
        /*0008*/ 	.byte	0x01, 0x35
	.zero		2


	//----- nvinfo : EIATTR_PARAM_CBANK
	.align		4
        /*000c*/ 	.byte	0x04, 0x0a
        /*000e*/ 	.short	(.L_1952 - .L_1951)
	.align		4
.L_1951:
        /*0010*/ 	.word	index@(.nv.constant0._ZN10layer_norm13ln_fwd_kernelINS_13Kernel_traitsIf13__nv_bfloat16S2_S2_fjLj5120ELj1ELj1ELj4ELj16ENS_18Kernel_traits_baseILj5120EfS2_S2_S2_fjLj128EEEEELb1ELb0ELb0ELb1EEEvNS_9FwdParamsE)
        /*0014*/ 	.short	0x0160
        /*0016*/ 	.short	0x00e8


	//----- nvinfo : EIATTR_CBANK_PARAM_SIZE
	.align		4
.L_1952:
        /*0018*/ 	.byte	0x03, 0x19
        /*001a*/ 	.short	0x00e8


	//----- nvinfo : EIATTR_KPARAM_INFO
	.align		4
        /*001c*/ 	.byte	0x04, 0x17
        /*001e*/ 	.short	(.L_1954 - .L_1953)
.L_1953:
        /*0020*/ 	.word	0x00000000
        /*0024*/ 	.short	0x0000
        /*0026*/ 	.short	0x0000
        /*0028*/ 	.byte	0x00, 0xf0, 0xa1, 0x03


	//----- nvinfo : EIATTR_MAXREG_COUNT
	.align		4
.L_1954:
        /*002c*/ 	.byte	0x03, 0x1b
        /*002e*/ 	.short	0x00ff


	//----- nvinfo : EIATTR_NUM_BARRIERS
	.align		4
        /*0030*/ 	.byte	0x02, 0x4c
        /*0032*/ 	.byte	0x01
	.zero		1


	//----- nvinfo : EIATTR_MERCURY_ISA_VERSION
	.align		4
        /*0034*/ 	.byte	0x03, 0x5f
        /*0036*/ 	.short	0x0000


	//----- nvinfo : EIATTR_COOP_GROUP_MASK_REGIDS
	.align		4
        /*0038*/ 	.byte	0x04, 0x29
        /*003a*/ 	.short	(.L_1956 - .L_1955)


	//   ....[0]....
.L_1955:
        /*003c*/ 	.word	0xffffffff


	//   ....[1]....
        /*0040*/ 	.word	0xffffffff


	//   ....[2]....
        /*0044*/ 	.word	0xffffffff


	//   ....[3]....
        /*0048*/ 	.word	0xffffffff


	//   ....[4]....
        /*004c*/ 	.word	0xffffffff


	//   ....[5]....
        /*0050*/ 	.word	0xffffffff


	//   ....[6]....
        /*0054*/ 	.word	0xffffffff


	//   ....[7]....
        /*0058*/ 	.word	0xffffffff


	//   ....[8]....
        /*005c*/ 	.word	0xffffffff


	//   ....[9]....
        /*0060*/ 	.word	0xffffffff


	//   ....[10]....
        /*0064*/ 	.word	0xffffffff


	//   ....[11]....
        /*0068*/ 	.word	0xffffffff


	//   ....[12]....
        /*006c*/ 	.word	0xffffffff


	//   ....[13]....
        /*0070*/ 	.word	0xffffffff


	//   ....[14]....
        /*0074*/ 	.word	0xffffffff


	//   ....[15]....
        /*0078*/ 	.word	0xffffffff


	//   ....[16]....
        /*007c*/ 	.word	0xffffffff


	//   ....[17]....
        /*0080*/ 	.word	0xffffffff


	//   ....[18]....
        /*0084*/ 	.word	0xffffffff


	//   ....[19]....
        /*0088*/ 	.word	0xffffffff


	//   ....[20]....
        /*008c*/ 	.word	0xffffffff


	//   ....[21]....
        /*0090*/ 	.word	0xffffffff


	//   ....[22]....
        /*0094*/ 	.word	0xffffffff


	//   ....[23]....
        /*0098*/ 	.word	0xffffffff


	//   ....[24]....
        /*009c*/ 	.word	0xffffffff


	//   ....[25]....
        /*00a0*/ 	.word	0xffffffff


	//   ....[26]....
        /*00a4*/ 	.word	0xffffffff


	//   ....[27]....
        /*00a8*/ 	.word	0xffffffff


	//----- nvinfo : EIATTR_COOP_GROUP_INSTR_OFFSETS
	.align		4
.L_1956:
        /*00ac*/ 	.byte	0x04, 0x28
        /*00ae*/ 	.short	(.L_1958 - .L_1957)


	//   ....[0]....
.L_1957:
        /*00b0*/ 	.word	0x0000ebe0


	//   ....[1]....
        /*00b4*/ 	.word	0x0000ec10


	//   ....[2]....
        /*00b8*/ 	.word	0x0000ec30


	//   ....[3]....
        /*00bc*/ 	.word	0x0000ec50


	//   ....[4]....
        /*00c0*/ 	.word	0x0000ec70


	//   ....[5]....
        /*00c4*/ 	.word	0x0000f1a0


	//   ....[6]....
        /*00c8*/ 	.word	0x0000f1c0


	//   ....[7]....
        /*00cc*/ 	.word	0x0000f1e0


	//   ....[8]....
        /*00d0*/ 	.word	0x0000f200


	//   ....[9]....
        /*00d4*/ 	.word	0x0000f220


	//   ....[10]....
        /*00d8*/ 	.word	0x0000f320


	//   ....[11]....
        /*00dc*/ 	.word	0x0000f370


	//   ....[12]....
        /*00e0*/ 	.word	0x0000f3a0


	//   ....[13]....
        /*00e4*/ 	.word	0x0000f3b0


	//   ....[14]....
        /*00e8*/ 	.word	0x0000f430


	//   ....[15]....
        /*00ec*/ 	.word	0x0000f490


	//   ....[16]....
        /*00f0*/ 	.word	0x0000f570


	//   ....[17]....
        /*00f4*/ 	.word	0x0000f590


	//   ....[18]....
        /*00f8*/ 	.word	0x000100a0


	//   ....[19]....
        /*00fc*/ 	.word	0x00010110


	//   ....[20]....
        /*0100*/ 	.word	0x00010170


	//   ....[21]....
        /*0104*/ 	.word	0x000101d0


	//   ....[22]....
        /*0108*/ 	.word	0x00010230


	//   ....[23]....
        /*010c*/ 	.word	0x000107a0


	//   ....[24]....
        /*0110*/ 	.word	0x00010800


	//   ....[25]....
        /*0114*/ 	.word	0x00010860


	//   ....[26]....
        /*0118*/ 	.word	0x000108c0


	//   ....[27]....
        /*011c*/ 	.word	0x00010920


	//----- nvinfo : EIATTR_EXIT_INSTR_OFFSETS
	.align		4
.L_1958:
        /*0120*/ 	.byte	0x04, 0x1c
        /*0122*/ 	.short	(.L_1960 - .L_1959)


	//   ....[0]....
.L_1959:
        /*0124*/ 	.word	0x00000720


	//   ....[1]....
        /*0128*/ 	.word	0x00010050


	//----- nvinfo : EIATTR_MAX_THREADS
	.align		4
.L_1960:
        /*012c*/ 	.byte	0x04, 0x05
        /*012e*/ 	.short	(.L_1962 - .L_1961)
.L_1961:
        /*0130*/ 	.word	0x00000080
        /*0134*/ 	.word	0x00000001
        /*0138*/ 	.word	0x00000001


	//----- nvinfo : EIATTR_CRS_STACK_SIZE
	.align		4
.L_1962:
        /*013c*/ 	.byte	0x04, 0x1e
        /*013e*/ 	.short	(.L_1964 - .L_1963)
.L_1963:
        /*0140*/ 	.word	0x00000000
.L_1964:


//--------------------- .nv.info._ZN10layer_norm13ln_fwd_kernelINS_13Kernel_traitsIf13__nv_bfloat16S2_S2_fjLj5120ELj1ELj1ELj4ELj16ENS_18Kernel_traits_baseILj5120EfS2_S2_S2_fjLj128EEEEELb1ELb0ELb1ELb0EEEvNS_9FwdParamsE --------------------------
	.section	.nv.info._ZN10layer_norm13ln_fwd_kernelINS_13Kernel_traitsIf13__nv_bfloat16S2_S2_fjLj5120ELj1ELj1ELj4ELj16ENS_18Kernel_traits_baseILj5120EfS2_S2_S2_fjLj128EEEEELb1ELb0ELb1ELb0EEEvNS_9FwdParamsE,"",@"SHT_CUDA_INFO"
	.sectionflags	@""
	.align	4


	//----- nvinfo : EIATTR_CUDA_API_VERSION
	.align		4
        /*0000*/ 	.byte	0x04, 0x37
        /*0002*/ 	.short	(.L_1966 - .L_1965)
.L_1965:
        /*0004*/ 	.word	0x00000082


	//----- nvinfo : EIATTR_SW2861232_WAR
	.align		4
.L_1966:
        /*0008*/ 	.byte	0x01, 0x35
	.zero		2


	//----- nvinfo : EIATTR_PARAM_CBANK
	.align		4
        /*000c*/ 	.byte	0x04, 0x0a
        /*000e*/ 	.short	(.L_1968 - .L_1967)
	.align		4
.L_1967:
        /*0010*/ 	.word	index@(.nv.constant0._ZN10layer_norm13ln_fwd_kernelINS_13Kernel_traitsIf13__nv_bfloat16S2_S2_fjLj5120ELj1ELj1ELj4ELj16ENS_18Kernel_traits_baseILj5120EfS2_S2_S2_fjLj128EEEEELb1ELb0ELb1ELb0EEEvNS_9FwdParamsE)
        /*0014*/ 	.short	0x0160
        /*0016*/ 	.short	0x00e8


	//----- nvinfo : EIATTR_CBANK_PARAM_SIZE
	.align		4
.L_1968:
        /*0018*/ 	.byte	0x03, 0x19
        /*001a*/ 	.short	0x00e8


	//----- nvinfo : EIATTR_KPARAM_INFO
	.align		4
        /*001c*/ 	.byte	0x04, 0x17
        /*001e*/ 	.short	(.L_1970 - .L_1969)
.L_1969:
        /*0020*/ 	.word	0x00000000
        /*0024*/ 	.short	0x0000
        /*0026*/ 	.short	0x0000
        /*0028*/ 	.byte	0x00, 0xf0, 0xa1, 0x03


	//----- nvinfo : EIATTR_MAXREG_COUNT
	.align		4
.L_1970:
        /*002c*/ 	.byte	0x03, 0x1b
        /*002e*/ 	.short	0x00ff


	//----- nvinfo : EIATTR_NUM_BARRIERS
	.align		4
        /*0030*/ 	.byte	0x02, 0x4c
        /*0032*/ 	.byte	0x01
	.zero		1


	//----- nvinfo : EIATTR_ANNOTATIONS
	.align		4
        /*0034*/ 	.byte	0x04, 0x55
        /*0036*/ 	.short	(.L_1972 - .L_1971)


	//   ....[0]....
.L_1971:
        /*0038*/ 	.word	0x00000001
        /*003c*/ 	.byte	0x00, 0x0d, 0x00, 0x00, 0x01, 0x00, 0x00, 0x00, 0x30, 0x18, 0x01, 0x00


	//----- nvinfo : EIATTR_MERCURY_ISA_VERSION
	.align		4
.L_1972:
        /*0048*/ 	.byte	0x03, 0x5f
        /*004a*/ 	.short	0x0000


	//----- nvinfo : EIATTR_COOP_GROUP_MASK_REGIDS
	.align		4
        /*004c*/ 	.byte	0x04, 0x29
        /*004e*/ 	.short	(.L_1974 - .L_1973)


	//   ....[0]....
.L_1973:
        /*0050*/ 	.word	0xffffffff


	//   ....[1]....
        /*0054*/ 	.word	0xffffffff


	//   ....[2]....
        /*0058*/ 	.word	0xffffffff


	//   ....[3]....
        /*005c*/ 	.word	0xffffffff


	//   ....[4]....
        /*0060*/ 	.word	0xffffffff


	//   ....[5]....
        /*0064*/ 	.word	0xffffffff


	//   ....[6]....
        /*0068*/ 	.word	0xffffffff


	//   ....[7]....
        /*006c*/ 	.word	0xffffffff


	//   ....[8]....
        /*0070*/ 	.word	0xffffffff


	//   ....[9]....
        /*0074*/ 	.word	0xffffffff


	//   ....[10]....
        /*0078*/ 	.word	0xffffffff


	//   ....[11]....
        /*007c*/ 	.word	0xffffffff


	//   ....[12]....
        /*0080*/ 	.word	0xffffffff


	//   ....[13]....
        /*0084*/ 	.word	0xffffffff


	//   ....[14]....
        /*0088*/ 	.word	0xffffffff


	//   ....[15]....
        /*008c*/ 	.word	0xffffffff


	//   ....[16]....
        /*0090*/ 	.word	0xffffffff


	//   ....[17]....
        /*0094*/ 	.word	0xffffffff


	//   ....[18]....
        /*0098*/ 	.word	0xffffffff


	//   ....[19]....
        /*009c*/ 	.word	0xffffffff


	//   ....[20]....
        /*00a0*/ 	.word	0xffffffff


	//   ....[21]....
        /*00a4*/ 	.word	0xffffffff


	//   ....[22]....
        /*00a8*/ 	.word	0xffffffff


	//   ....[23]....
        /*00ac*/ 	.word	0xffffffff


	//   ....[24]....
        /*00b0*/ 	.word	0xffffffff


	//   ....[25]....
        /*00b4*/ 	.word	0xffffffff


	//   ....[26]....
        /*00b8*/ 	.word	0xffffffff


	//   ....[27]....
        /*00bc*/ 	.word	0xffffffff


	//----- nvinfo : EIATTR_COOP_GROUP_INSTR_OFFSETS
	.align		4
.L_1974:
        /*00c0*/ 	.byte	0x04, 0x28
        /*00c2*/ 	.short	(.L_1976 - .L_1975)


	//   ....[0]....
.L_1975:
        /*00c4*/ 	.word	0x00011140


	//   ....[1]....
        /*00c8*/ 	.word	0x00011170


	//   ....[2]....
        /*00cc*/ 	.word	0x00011190


	//   ....[3]....
        /*00d0*/ 	.word	0x000111b0


	//   ....[4]....
        /*00d4*/ 	.word	0x000111d0


	//   ....[5]....
        /*00d8*/ 	.word	0x00011710


	//   ....[6]....
        /*00dc*/ 	.word	0x00011730


	//   ....[7]....
        /*00e0*/ 	.word	0x00011750


	//   ....[8]....
        /*00e4*/ 	.word	0x00011770


	//   ....[9]....
        /*00e8*/ 	.word	0x00011790


	//   ....[10]....
        /*00ec*/ 	.word	0x000118b0


	//   ....[11]....
        /*00f0*/ 	.word	0x00011900


	//   ....[12]....
        /*00f4*/ 	.word	0x00011930


	//   ....[13]....
        /*00f8*/ 	.word	0x00011980


	//   ....[14]....
        /*00fc*/ 	.word	0x000119f0


	//   ....[15]....
        /*0100*/ 	.word	0x00011a50


	//   ....[16]....
        /*0104*/ 	.word	0x00011b10


	//   ....[17]....
        /*0108*/ 	.word	0x00011b30


	//   ....[18]....
        /*010c*/ 	.word	0x00012810


	//   ....[19]....
        /*0110*/ 	.word	0x00012880


	//   ....[20]....
        /*0114*/ 	.word	0x000128f0


	//   ....[21]....
        /*0118*/ 	.word	0x00012960


	//   ....[22]....
        /*011c*/ 	.word	0x000129d0


	//   ....[23]....
        /*0120*/ 	.word	0x00012f50


	//   ....[24]....
        /*0124*/ 	.word	0x00012fb0


	//   ....[25]....
        /*0128*/ 	.word	0x00013010


	//   ....[26]....
        /*012c*/ 	.word	0x00013070


	//   ....[27]....
        /*0130*/ 	.word	0x000130d0


	//----- nvinfo : EIATTR_EXIT_INSTR_OFFSETS
	.align		4
.L_1976:
        /*0134*/ 	.byte	0x04, 0x1c
        /*0136*/ 	.short	(.L_1978 - .L_1977)


	//   ....[0]....
.L_1977:
        /*0138*/ 	.word	0x00000b40


	//   ....[1]....
        /*013c*/ 	.word	0x000127b0


	//----- nvinfo : EIATTR_MAX_THREADS
	.align		4
.L_1978:
        /*0140*/ 	.byte	0x04, 0x05
        /*0142*/ 	.short	(.L_1980 - .L_1979)
.L_1979:
        /*0144*/ 	.word	0x00000080
        /*0148*/ 	.word	0x00000001
        /*014c*/ 	.word	0x00000001


	//----- nvinfo : EIATTR_CRS_STACK_SIZE
	.align		4
.L_1980:
        /*0150*/ 	.byte	0x04, 0x1e
        /*0152*/ 	.short	(.L_1982 - .L_1981)
.L_1981:
        /*0154*/ 	.word	0x00000000
.L_1982:


//--------------------- .nv.info._ZN10layer_norm13ln_fwd_kernelINS_13Kernel_traitsIf13__nv_bfloat16S2_S2_fjLj5120ELj1ELj1ELj4ELj16ENS_18Kernel_traits_baseILj5120EfS2_S2_S2_fjLj128EEEEELb1ELb0ELb1ELb1EEEvNS_9FwdParamsE --------------------------
	.section	.nv.info._ZN10layer_norm13ln_fwd_kernelINS_13Kernel_traitsIf13__nv_bfloat16S2_S2_fjLj5120ELj1ELj1ELj4ELj16ENS_18Kernel_traits_baseILj5120EfS2_S2_S2_fjLj128EEEEELb1ELb0ELb1ELb1EEEvNS_9FwdParamsE,"",@"SHT_CUDA_INFO"
	.sectionflags	@""
	.align	4


	//----- nvinfo : EIATTR_CUDA_API_VERSION
	.align		4
        /*0000*/ 	.byte	0x04, 0x37
        /*0002*/ 	.short	(.L_1984 - .L_1983)
.L_1983:
        /*0004*/ 	.word	0x00000082


	//----- nvinfo : EIATTR_SW2861232_WAR
	.align		4
.L_1984:
        /*0008*/ 	.byte	0x01, 0x35
	.zero		2


	//----- nvinfo : EIATTR_PARAM_CBANK
	.align		4
        /*000c*/ 	.byte	0x04, 0x0a
        /*000e*/ 	.short	(.L_1986 - .L_1985)
	.align		4
.L_1985:
        /*0010*/ 	.word	index@(.nv.constant0._ZN10layer_norm13ln_fwd_kernelINS_13Kernel_traitsIf13__nv_bfloat16S2_S2_fjLj5120ELj1ELj1ELj4ELj16ENS_18Kernel_traits_baseILj5120EfS2_S2_S2_fjLj128EEEEELb1ELb0ELb1ELb1EEEvNS_9FwdParamsE)
        /*0014*/ 	.short	0x0160
        /*0016*/ 	.short	0x00e8


	//----- nvinfo : EIATTR_CBANK_PARAM_SIZE
	.align		4
.L_1986:
        /*0018*/ 	.byte	0x03, 0x19
        /*001a*/ 	.short	0x00e8


	//----- nvinfo : EIATTR_KPARAM_INFO
	.align		4
        /*001c*/ 	.byte	0x04, 0x17
        /*001e*/ 	.short	(.L_1988 - .L_1987)
.L_1987:
        /*0020*/ 	.word	0x00000000
        /*0024*/ 	.short	0x0000
        /*0026*/ 	.short	0x0000
        /*0028*/ 	.byte	0x00, 0xf0, 0xa1, 0x03


	//----- nvinfo : EIATTR_MAXREG_COUNT
	.align		4
.L_1988:
        /*002c*/ 	.byte	0x03, 0x1b
        /*002e*/ 	.short	0x00ff


	//----- nvinfo : EIATTR_NUM_BARRIERS
	.align		4
        /*0030*/ 	.byte	0x02, 0x4c
        /*0032*/ 	.byte	0x01
	.zero		1


	//----- nvinfo : EIATTR_MERCURY_ISA_VERSION
	.align		4
        /*0034*/ 	.byte	0x03, 0x5f
        /*0036*/ 	.short	0x0000


	//----- nvinfo : EIATTR_COOP_GROUP_MASK_REGIDS
	.align		4
        /*0038*/ 	.byte	0x04, 0x29
        /*003a*/ 	.short	(.L_1990 - .L_1989)


	//   ....[0]....
.L_1989:
        /*003c*/ 	.word	0xffffffff


	//   ....[1]....
        /*0040*/ 	.word	0xffffffff


	//   ....[2]....
        /*0044*/ 	.word	0xffffffff


	//   ....[3]....
        /*0048*/ 	.word	0xffffffff


	//   ....[4]....
        /*004c*/ 	.word	0xffffffff


	//   ....[5]....
        /*0050*/ 	.word	0xffffffff


	//   ....[6]....
        /*0054*/ 	.word	0xffffffff


	//   ....[7]....
        /*0058*/ 	.word	0xffffffff


	//   ....[8]....
        /*005c*/ 	.word	0xffffffff


	//   ....[9]....
        /*0060*/ 	.word	0xffffffff


	//   ....[10]....
        /*0064*/ 	.word	0xffffffff


	//   ....[11]....
        /*0068*/ 	.word	0xffffffff


	//   ....[12]....
        /*006c*/ 	.word	0xffffffff


	//   ....[13]....
        /*0070*/ 	.word	0xffffffff


	//   ....[14]....
        /*0074*/ 	.word	0xffffffff


	//   ....[15]....
        /*0078*/ 	.word	0xffffffff


	//   ....[16]....
        /*007c*/ 	.word	0xffffffff


	//   ....[17]....
        /*0080*/ 	.word	0xffffffff


	//   ....[18]....
        /*0084*/ 	.word	0xffffffff


	//   ....[19]....
        /*0088*/ 	.word	0xffffffff


	//   ....[20]....
        /*008c*/ 	.word	0xffffffff


	//   ....[21]....
        /*0090*/ 	.word	0xffffffff


	//   ....[22]....
        /*0094*/ 	.word	0xffffffff


	//   ....[23]....
        /*0098*/ 	.word	0xffffffff


	//   ....[24]....
        /*009c*/ 	.word	0xffffffff


	//   ....[25]....
        /*00a0*/ 	.word	0xffffffff


	//   ....[26]....
        /*00a4*/ 	.word	0xffffffff


	//   ....[27]....
        /*00a8*/ 	.word	0xffffffff


	//----- nvinfo : EIATTR_COOP_GROUP_INSTR_OFFSETS
	.align		4
.L_1990:
        /*00ac*/ 	.byte	0x04, 0x28
        /*00ae*/ 	.short	(.L_1992 - .L_1991)


	//   ....[0]....
.L_1991:
        /*00b0*/ 	.word	0x00010a50


	//   ....[1]....
        /*00b4*/ 	.word	0x00010a80


	//   ....[2]....
        /*00b8*/ 	.word	0x00010aa0


	//   ....[3]....
        /*00bc*/ 	.word	0x00010ac0


	//   ....[4]....
        /*00c0*/ 	.word	0x00010ae0


	//   ....[5]....
        /*00c4*/ 	.word	0x00011010


	//   ....[6]....
        /*00c8*/ 	.word	0x00011030


	//   ....[7]....
        /*00cc*/ 	.word	0x00011050


	//   ....[8]....
        /*00d0*/ 	.word	0x00011070


	//   ....[9]....
        /*00d4*/ 	.word	0x00011090


	//   ....[10]....
        /*00d8*/ 	.word	0x000111a0


	//   ....[11]....
        /*00dc*/ 	.word	0x00011220


	//   ....[12]....
        /*00e0*/ 	.word	0x00011230


	//   ....[13]....
        /*00e4*/ 	.word	0x00011280


	//   ....[14]....
        /*00e8*/ 	.word	0x000112e0


	//   ....[15]....
        /*00ec*/ 	.word	0x000112f0


	//   ....[16]....
        /*00f0*/ 	.word	0x000113e0


	//   ....[17]....
        /*00f4*/ 	.word	0x000113f0


	//   ....[18]....
        /*00f8*/ 	.word	0x00011fa0


	//   ....[19]....
        /*00fc*/ 	.word	0x00012000


	//   ....[20]....
        /*0100*/ 	.word	0x00012060


	//   ....[21]....
        /*0104*/ 	.word	0x000120c0


	//   ....[22]....
        /*0108*/ 	.word	0x00012120


	//   ....[23]....
        /*010c*/ 	.word	0x00012690


	//   ....[24]....
        /*0110*/ 	.word	0x000126f0


	//   ....[25]....
        /*0114*/ 	.word	0x00012750


	//   ....[26]....
        /*0118*/ 	.word	0x000127b0


	//   ....[27]....
        /*011c*/ 	.word	0x00012810


	//----- nvinfo : EIATTR_EXIT_INSTR_OFFSETS
	.align		4
.L_1992:
        /*0120*/ 	.byte	0x04, 0x1c
        /*0122*/ 	.short	(.L_1994 - .L_1993)


	//   ....[0]....
.L_1993:
        /*0124*/ 	.word	0x00000720


	//   ....[1]....
        /*0128*/ 	.word	0x00011f50


	//----- nvinfo : EIATTR_MAX_THREADS
	.align		4
.L_1994:
        /*012c*/ 	.byte	0x04, 0x05
        /*012e*/ 	.short	(.L_1996 - .L_1995)
.L_1995:
        /*0130*/ 	.word	0x00000080
        /*0134*/ 	.word	0x00000001
        /*0138*/ 	.word	0x00000001


	//----- nvinfo : EIATTR_CRS_STACK_SIZE
	.align		4
.L_1996:
        /*013c*/ 	.byte	0x04, 0x1e
        /*013e*/ 	.short	(.L_1998 - .L_1997)
.L_1997:
        /*0140*/ 	.word	0x00000000
.L_1998:


//--------------------- .nv.info._ZN10layer_norm13ln_fwd_kernelINS_13Kernel_traitsIf13__nv_bfloat16S2_S2_fjLj5120ELj1ELj1ELj4ELj16ENS_18Kernel_traits_baseILj5120EfS2_S2_S2_fjLj128EEEEELb1ELb1ELb0ELb0EEEvNS_9FwdParamsE --------------------------
	.section	.nv.info._ZN10layer_norm13ln_fwd_kernelINS_13Kernel_traitsIf13__nv_bfloat16S2_S2_fjLj5120ELj1ELj1ELj4ELj16ENS_18Kernel_traits_baseILj5120EfS2_S2_S2_fjLj128EEEEELb1ELb1ELb0ELb0EEEvNS_9FwdParamsE,"",@"SHT_CUDA_INFO"
	.sectionflags	@""
	.align	4


	//----- nvinfo : EIATTR_CUDA_API_VERSION
	.align		4
        /*0000*/ 	.byte	0x04, 0x37
        /*0002*/ 	.short	(.L_2000 - .L_1999)
.L_1999:
        /*0004*/ 	.word	0x00000082


	//----- nvinfo : EIATTR_SW2861232_WAR
	.align		4
.L_2000:
        /*0008*/ 	.byte	0x01, 0x35
	.zero		2


	//----- nvinfo : EIATTR_PARAM_CBANK
	.align		4
        /*000c*/ 	.byte	0x04, 0x0a
        /*000e*/ 	.short	(.L_2002 - .L_2001)
	.align		4
.L_2001:
        /*0010*/ 	.word	index@(.nv.constant0._ZN10layer_norm13ln_fwd_kernelINS_13Kernel_traitsIf13__nv_bfloat16S2_S2_fjLj5120ELj1ELj1ELj4ELj16ENS_18Kernel_traits_baseILj5120EfS2_S2_S2_fjLj128EEEEELb1ELb1ELb0ELb0EEEvNS_9FwdParamsE)
        /*0014*/ 	.short	0x0160
        /*0016*/ 	.short	0x00e8


	//----- nvinfo : EIATTR_CBANK_PARAM_SIZE
	.align		4
.L_2002:
        /*0018*/ 	.byte	0x03, 0x19
        /*001a*/ 	.short	0x00e8


	//----- nvinfo : EIATTR_KPARAM_INFO
	.align		4
        /*001c*/ 	.byte	0x04, 0x17
        /*001e*/ 	.short	(.L_2004 - .L_2003)
.L_2003:
        /*0020*/ 	.word	0x00000000
        /*0024*/ 	.short	0x0000
        /*0026*/ 	.short	0x0000
        /*0028*/ 	.byte	0x00, 0xf0, 0xa1, 0x03


	//----- nvinfo : EIATTR_MAXREG_COUNT
	.align		4
.L_2004:
        /*002c*/ 	.byte	0x03, 0x1b
        /*002e*/ 	.short	0x00ff


	//----- nvinfo : EIATTR_NUM_BARRIERS
	.align		4
        /*0030*/ 	.byte	0x02, 0x4c
        /*0032*/ 	.byte	0x01
	.zero		1


	//----- nvinfo : EIATTR_MERCURY_ISA_VERSION
	.align		4
        /*0034*/ 	.byte	0x03, 0x5f
        /*0036*/ 	.short	0x0000


	//----- nvinfo : EIATTR_COOP_GROUP_MASK_REGIDS
	.align		4
        /*0038*/ 	.byte	0x04, 0x29
        /*003a*/ 	.short	(.L_2006 - .L_2005)


	//   ....[0]....
.L_2005:
        /*003c*/ 	.word	0xffffffff


	//   ....[1]....
        /*0040*/ 	.word	0xffffffff


	//   ....[2]....
        /*0044*/ 	.word	0xffffffff


	//   ....[3]....
        /*0048*/ 	.word	0xffffffff


	//   ....[4]....
        /*004c*/ 	.word	0xffffffff


	//   ....[5]....
        /*0050*/ 	.word	0xffffffff


	//   ....[6]....
        /*0054*/ 	.word	0xffffffff


	//   ....[7]....
        /*0058*/ 	.word	0xffffffff


	//   ....[8]....
        /*005c*/ 	.word	0xffffffff


	//   ....[9]....
        /*0060*/ 	.word	0xffffffff


	//   ....[10]....
        /*0064*/ 	.word	0xffffffff


	//   ....[11]....
        /*0068*/ 	.word	0xffffffff


	//   ....[12]....
        /*006c*/ 	.word	0xffffffff


	//   ....[13]....
        /*0070*/ 	.word	0xffffffff


	//   ....[14]....
        /*0074*/ 	.word	0xffffffff


	//   ....[15]....
        /*0078*/ 	.word	0xffffffff


	//   ....[16]....
        /*007c*/ 	.word	0xffffffff


	//   ....[17]....
        /*0080*/ 	.word	0xffffffff


	//   ....[18]....
        /*0084*/ 	.word	0xffffffff


	//   ....[19]....
        /*0088*/ 	.word	0xffffffff


	//   ....[20]....
        /*008c*/ 	.word	0xffffffff


	//   ....[21]....
        /*0090*/ 	.word	0xffffffff


	//   ....[22]....
        /*0094*/ 	.word	0xffffffff


	//   ....[23]....
        /*0098*/ 	.word	0xffffffff


	//   ....[24]....
        /*009c*/ 	.word	0xffffffff


	//   ....[25]....
        /*00a0*/ 	.word	0xffffffff


	//   ....[26]....
        /*00a4*/ 	.word	0xffffffff


	//   ....[27]....
        /*00a8*/ 	.word	0xffffffff


	//----- nvinfo : EIATTR_COOP_GROUP_INSTR_OFFSETS
	.align		4
.L_2006:
        /*00ac*/ 	.byte	0x04, 0x28
        /*00ae*/ 	.short	(.L_2008 - .L_2007)


	//   ....[0]....
.L_2007:
        /*00b0*/ 	.word	0x0000f8c0


	//   ....[1]....
        /*00b4*/ 	.word	0x0000f8f0


	//   ....[2]....
        /*00b8*/ 	.word	0x0000f920


	//   ....[3]....
        /*00bc*/ 	.word	0x0000f940


	//   ....[4]....
        /*00c0*/ 	.word	0x0000f960


	//   ....[5]....
        /*00c4*/ 	.word	0x0000fea0


	//   ....[6]....
        /*00c8*/ 	.word	0x0000fec0


	//   ....[7]....
        /*00cc*/ 	.word	0x0000fee0


	//   ....[8]....
        /*00d0*/ 	.word	0x0000ff00


	//   ....[9]....
        /*00d4*/ 	.word	0x0000ff20


	//   ....[10]....
        /*00d8*/ 	.word	0x00010050


	//   ....[11]....
        /*00dc*/ 	.word	0x000100a0


	//   ....[12]....
        /*00e0*/ 	.word	0x000100d0


	//   ....[13]....
        /*00e4*/ 	.word	0x000100e0


	//   ....[14]....
        /*00e8*/ 	.word	0x00010160


	//   ....[15]....
        /*00ec*/ 	.word	0x000101c0


	//   ....[16]....
        /*00f0*/ 	.word	0x00010280


	//   ....[17]....
        /*00f4*/ 	.word	0x00010290


	//   ....[18]....
        /*00f8*/ 	.word	0x00010f20


	//   ....[19]....
        /*00fc*/ 	.word	0x00010f90


	//   ....[20]....
        /*0100*/ 	.word	0x00010ff0


	//   ....[21]....
        /*0104*/ 	.word	0x00011050


	//   ....[22]....
        /*0108*/ 	.word	0x000110b0


	//   ....[23]....
        /*010c*/ 	.word	0x00011640


	//   ....[24]....
        /*0110*/ 	.word	0x000116a0


	//   ....[25]....
        /*0114*/ 	.word	0x00011700


	//   ....[26]....
        /*0118*/ 	.word	0x00011760


	//   ....[27]....
        /*011c*/ 	.word	0x000117d0


	//----- nvinfo : EIATTR_EXIT_INSTR_OFFSETS
	.align		4
.L_2008:
        /*0120*/ 	.byte	0x04, 0x1c
        /*0122*/ 	.short	(.L_2010 - .L_2009)


	//   ....[0]....
.L_2009:
        /*0124*/ 	.word	0x00000b80


	//   ....[1]....
        /*0128*/ 	.word	0x00010ed0


	//----- nvinfo : EIATTR_MAX_THREADS
	.align		4
.L_2010:
        /*012c*/ 	.byte	0x04, 0x05
        /*012e*/ 	.short	(.L_2012 - .L_2011)
.L_2011:
        /*0130*/ 	.word	0x00000080
        /*0134*/ 	.word	0x00000001
        /*0138*/ 	.word	0x00000001


	//----- nvinfo : EIATTR_CRS_STACK_SIZE
	.align		4
.L_2012:
        /*013c*/ 	.byte	0x04, 0x1e
        /*013e*/ 	.short	(.L_2014 - .L_2013)
.L_2013:
        /*0140*/ 	.word	0x00000000
.L_2014:


//--------------------- .nv.info._ZN10layer_norm13ln_fwd_kernelINS_13Kernel_traitsIf13__nv_bfloat16S2_S2_fjLj5120ELj1ELj1ELj4ELj16ENS_18Kernel_traits_baseILj5120EfS2_S2_S2_fjLj128EEEEELb1ELb1ELb0ELb1EEEvNS_9FwdParamsE --------------------------
	.section	.nv.info._ZN10layer_norm13ln_fwd_kernelINS_13Kernel_traitsIf13__nv_bfloat16S2_S2_fjLj5120ELj1ELj1ELj4ELj16ENS_18Kernel_traits_baseILj5120EfS2_S2_S2_fjLj128EEEEELb1ELb1ELb0ELb1EEEvNS_9FwdParamsE,"",@"SHT_CUDA_INFO"
	.sectionflags	@""
	.align	4


	//----- nvinfo : EIATTR_CUDA_API_VERSION
	.align		4
        /*0000*/ 	.byte	0x04, 0x37
        /*0002*/ 	.short	(.L_2016 - .L_2015)
.L_2015:
        /*0004*/ 	.word	0x00000082


	//----- nvinfo : EIATTR_SW2861232_WAR
	.align		4
.L_2016:
        /*0008*/ 	.byte	0x01, 0x35
	.zero		2


	//----- nvinfo : EIATTR_PARAM_CBANK
	.align		4
        /*000c*/ 	.byte	0x04, 0x0a
        /*000e*/ 	.short	(.L_2018 - .L_2017)
	.align		4
.L_2017:
        /*0010*/ 	.word	index@(.nv.constant0._ZN10layer_norm13ln_fwd_kernelINS_13Kernel_traitsIf13__nv_bfloat16S2_S2_fjLj5120ELj1ELj1ELj4ELj16ENS_18Kernel_traits_baseILj5120EfS2_S2_S2_fjLj128EEEEELb1ELb1ELb0ELb1EEEvNS_9FwdParamsE)
        /*0014*/ 	.short	0x0160
        /*0016*/ 	.short	0x00e8


	//----- nvinfo : EIATTR_CBANK_PARAM_SIZE
	.align		4
.L_2018:
        /*0018*/ 	.byte	0x03, 0x19
        /*001a*/ 	.short	0x00e8


	//----- nvinfo : EIATTR_KPARAM_INFO
	.align		4
        /*001c*/ 	.byte	0x04, 0x17
        /*001e*/ 	.short	(.L_2020 - .L_2019)
.L_2019:
        /*0020*/ 	.word	0x00000000
        /*0024*/ 	.short	0x0000
        /*0026*/ 	.short	0x0000
        /*0028*/ 	.byte	0x00, 0xf0, 0xa1, 0x03


	//----- nvinfo : EIATTR_MAXREG_COUNT
	.align		4
.L_2020:
        /*002c*/ 	.byte	0x03, 0x1b
        /*002e*/ 	.short	0x00ff


	//----- nvinfo : EIATTR_NUM_BARRIERS
	.align		4
        /*0030*/ 	.byte	0x02, 0x4c
        /*0032*/ 	.byte	0x01
	.zero		1


	//----- nvinfo : EIATTR_MERCURY_ISA_VERSION
	.align		4
        /*0034*/ 	.byte	0x03, 0x5f
        /*0036*/ 	.short	0x0000


	//----- nvinfo : EIATTR_COOP_GROUP_MASK_REGIDS
	.align		4
        /*0038*/ 	.byte	0x04, 0x29
        /*003a*/ 	.short	(.L_2022 - .L_2021)


	//   ....[0]....
.L_2021:
        /*003c*/ 	.word	0xffffffff


	//   ....[1]....
        /*0040*/ 	.word	0xffffffff


	//   ....[2]....
        /*0044*/ 	.word	0xffffffff


	//   ....[3]....
        /*0048*/ 	.word	0xffffffff


	//   ....[4]....
        /*004c*/ 	.word	0xffffffff


	//   ....[5]....
        /*0050*/ 	.word	0xffffffff


	//   ....[6]....
        /*0054*/ 	.word	0xffffffff


	//   ....[7]....
        /*0058*/ 	.word	0xffffffff


	//   ....[8]....
        /*005c*/ 	.word	0xffffffff


	//   ....[9]....
        /*0060*/ 	.word	0xffffffff


	//   ....[10]....
        /*0064*/ 	.word	0xffffffff


	//   ....[11]....
        /*0068*/ 	.word	0xffffffff


	//   ....[12]....
        /*006c*/ 	.word	0xffffffff


	//   ....[13]....
        /*0070*/ 	.word	0xffffffff


	//   ....[14]....
        /*0074*/ 	.word	0xffffffff


	//   ....[15]....
        /*0078*/ 	.word	0xffffffff


	//   ....[16]....
        /*007c*/ 	.word	0xffffffff


	//   ....[17]....
        /*0080*/ 	.word	0xffffffff


	//   ....[18]....
        /*0084*/ 	.word	0xffffffff


	//   ....[19]....
        /*0088*/ 	.word	0xffffffff


	//   ....[20]....
        /*008c*/ 	.word	0xffffffff


	//   ....[21]....
        /*0090*/ 	.word	0xffffffff


	//   ....[22]....
        /*0094*/ 	.word	0xffffffff


	//   ....[23]....
        /*0098*/ 	.word	0xffffffff


	//   ....[24]....
        /*009c*/ 	.word	0xffffffff


	//   ....[25]....
        /*00a0*/ 	.word	0xffffffff


	//   ....[26]....
        /*00a4*/ 	.word	0xffffffff


	//   ....[27]....
        /*00a8*/ 	.word	0xffffffff


	//----- nvinfo : EIATTR_COOP_GROUP_INSTR_OFFSETS
	.align		4
.L_2022:
        /*00ac*/ 	.byte	0x04, 0x28
        /*00ae*/ 	.short	(.L_2024 - .L_2023)


	//   ....[0]....
.L_2023:
        /*00b0*/ 	.word	0x0000ef50


	//   ....[1]....
        /*00b4*/ 	.word	0x0000ef80


	//   ....[2]....
        /*00b8*/ 	.word	0x0000efa0


	//   ....[3]....
        /*00bc*/ 	.word	0x0000efc0


	//   ....[4]....
        /*00c0*/ 	.word	0x0000efe0


	//   ....[5]....
        /*00c4*/ 	.word	0x0000f510


	//   ....[6]....
        /*00c8*/ 	.word	0x0000f530


	//   ....[7]....
        /*00cc*/ 	.word	0x0000f550


	//   ....[8]....
        /*00d0*/ 	.word	0x0000f570


	//   ....[9]....
        /*00d4*/ 	.word	0x0000f590


	//   ....[10]....
        /*00d8*/ 	.word	0x0000f690


	//   ....[11]....
        /*00dc*/ 	.word	0x0000f6e0


	//   ....[12]....
        /*00e0*/ 	.word	0x0000f700


	//   ....[13]....
        /*00e4*/ 	.word	0x0000f710


	//   ....[14]....
        /*00e8*/ 	.word	0x0000f7c0


	//   ....[15]....
        /*00ec*/ 	.word	0x0000f800


	//   ....[16]....
        /*00f0*/ 	.word	0x0000f8c0


	//   ....[17]....
        /*00f4*/ 	.word	0x0000f900


	//   ....[18]....
        /*00f8*/ 	.word	0x00010450


	//   ....[19]....
        /*00fc*/ 	.word	0x000104c0


	//   ....[20]....
        /*0100*/ 	.word	0x00010520


	//   ....[21]....
        /*0104*/ 	.word	0x00010580


	//   ....[22]....
        /*0108*/ 	.word	0x000105e0


	//   ....[23]....
        /*010c*/ 	.word	0x00010b50


	//   ....[24]....
        /*0110*/ 	.word	0x00010bb0


	//   ....[25]....
        /*0114*/ 	.word	0x00010c10


	//   ....[26]....
        /*0118*/ 	.word	0x00010c70


	//   ....[27]....
        /*011c*/ 	.word	0x00010cd0


	//----- nvinfo : EIATTR_EXIT_INSTR_OFFSETS
	.align		4
.L_2024:
        /*0120*/ 	.byte	0x04, 0x1c
        /*0122*/ 	.short	(.L_2026 - .L_2025)


	//   ....[0]....
.L_2025:
        /*0124*/ 	.word	0x00000380


	//   ....[1]....
        /*0128*/ 	.word	0x000103f0


	//----- nvinfo : EIATTR_MAX_THREADS
	.align		4
.L_2026:
        /*012c*/ 	.byte	0x04, 0x05
        /*012e*/ 	.short	(.L_2028 - .L_2027)
.L_2027:
        /*0130*/ 	.word	0x00000080
        /*0134*/ 	.word	0x00000001
        /*0138*/ 	.word	0x00000001


	//----- nvinfo : EIATTR_CRS_STACK_SIZE
	.align		4
.L_2028:
        /*013c*/ 	.byte	0x04, 0x1e
        /*013e*/ 	.short	(.L_2030 - .L_2029)
.L_2029:
        /*0140*/ 	.word	0x00000000
.L_2030:


//--------------------- .nv.info._ZN10layer_norm13ln_fwd_kernelINS_13Kernel_traitsIf13__nv_bfloat16S2_S2_fjLj5120ELj1ELj1ELj4ELj16ENS_18Kernel_traits_baseILj5120EfS2_S2_S2_fjLj128EEEEELb1ELb1ELb1ELb0EEEvNS_9FwdParamsE --------------------------
	.section	.nv.info._ZN10layer_norm13ln_fwd_kernelINS_13Kernel_traitsIf13__nv_bfloat16S2_S2_fjLj5120ELj1ELj1ELj4ELj16ENS_18Kernel_traits_baseILj5120EfS2_S2_S2_fjLj128EEEEELb1ELb1ELb1ELb0EEEvNS_9FwdParamsE,"",@"SHT_CUDA_INFO"
	.sectionflags	@""
	.align	4


	//----- nvinfo : EIATTR_CUDA_API_VERSION
	.align		4
        /*0000*/ 	.byte	0x04, 0x37
        /*0002*/ 	.short	(.L_2032 - .L_2031)
.L_2031:
        /*0004*/ 	.word	0x00000082


	//----- nvinfo : EIATTR_SW2861232_WAR
	.align		4
.L_2032:
        /*0008*/ 	.byte	0x01, 0x35
	.zero		2


	//----- nvinfo : EIATTR_PARAM_CBANK
	.align		4
        /*000c*/ 	.byte	0x04, 0x0a
        /*000e*/ 	.short	(.L_2034 - .L_2033)
	.align		4
.L_2033:
        /*0010*/ 	.word	index@(.nv.constant0._ZN10layer_norm13ln_fwd_kernelINS_13Kernel_traitsIf13__nv_bfloat16S2_S2_fjLj5120ELj1ELj1ELj4ELj16ENS_18Kernel_traits_baseILj5120EfS2_S2_S2_fjLj128EEEEELb1ELb1ELb1ELb0EEEvNS_9FwdParamsE)
        /*0014*/ 	.short	0x0160
        /*0016*/ 	.short	0x00e8


	//----- nvinfo : EIATTR_CBANK_PARAM_SIZE
	.align		4
.L_2034:
        /*0018*/ 	.byte	0x03, 0x19
        /*001a*/ 	.short	0x00e8


	//----- nvinfo : EIATTR_KPARAM_INFO
	.align		4
        /*001c*/ 	.byte	0x04, 0x17
        /*001e*/ 	.short	(.L_2036 - .L_2035)
.L_2035:
        /*0020*/ 	.word	0x00000000
        /*0024*/ 	.short	0x0000
        /*0026*/ 	.short	0x0000
        /*0028*/ 	.byte	0x00, 0xf0, 0xa1, 0x03


	//----- nvinfo : EIATTR_MAXREG_COUNT
	.align		4
.L_2036:
        /*002c*/ 	.byte	0x03, 0x1b
        /*002e*/ 	.short	0x00ff


	//----- nvinfo : EIATTR_NUM_BARRIERS
	.align		4
        /*0030*/ 	.byte	0x02, 0x4c
        /*0032*/ 	.byte	0x01
	.zero		1


	//----- nvinfo : EIATTR_MERCURY_ISA_VERSION
	.align		4
        /*0034*/ 	.byte	0x03, 0x5f
        /*0036*/ 	.short	0x0000


	//----- nvinfo : EIATTR_COOP_GROUP_MASK_REGIDS
	.align		4
        /*0038*/ 	.byte	0x04, 0x29
        /*003a*/ 	.short	(.L_2038 - .L_2037)


	//   ....[0]....
.L_2037:
        /*003c*/ 	.word	0xffffffff


	//   ....[1]....
        /*0040*/ 	.word	0xffffffff


	//   ....[2]....
        /*0044*/ 	.word	0xffffffff


	//   ....[3]....
        /*0048*/ 	.word	0xffffffff


	//   ....[4]....
        /*004c*/ 	.word	0xffffffff


	//   ....[5]....
        /*0050*/ 	.word	0xffffffff


	//   ....[6]....
        /*0054*/ 	.word	0xffffffff


	//   ....[7]....
        /*0058*/ 	.word	0xffffffff


	//   ....[8]....
        /*005c*/ 	.word	0xffffffff


	//   ....[9]....
        /*0060*/ 	.word	0xffffffff


	//   ....[10]....
        /*0064*/ 	.word	0xffffffff


	//   ....[11]....
        /*0068*/ 	.word	0xffffffff


	//   ....[12]....
        /*006c*/ 	.word	0xffffffff


	//   ....[13]....
        /*0070*/ 	.word	0xffffffff


	//   ....[14]....
        /*0074*/ 	.word	0xffffffff


	//   ....[15]....
        /*0078*/ 	.word	0xffffffff


	//   ....[16]....
        /*007c*/ 	.word	0xffffffff


	//   ....[17]....
        /*0080*/ 	.word	0xffffffff


	//   ....[18]....
        /*0084*/ 	.word	0xffffffff


	//   ....[19]....
        /*0088*/ 	.word	0xffffffff


	//   ....[20]....
        /*008c*/ 	.word	0xffffffff


	//   ....[21]....
        /*0090*/ 	.word	0xffffffff


	//   ....[22]....
        /*0094*/ 	.word	0xffffffff


	//   ....[23]....
        /*0098*/ 	.word	0xffffffff


	//   ....[24]....
        /*009c*/ 	.word	0xffffffff


	//   ....[25]....
        /*00a0*/ 	.word	0xffffffff


	//   ....[26]....
        /*00a4*/ 	.word	0xffffffff


	//   ....[27]....
        /*00a8*/ 	.word	0xffffffff


	//----- nvinfo : EIATTR_COOP_GROUP_INSTR_OFFSETS
	.align		4
.L_2038:
        /*00ac*/ 	.byte	0x04, 0x28
        /*00ae*/ 	.short	(.L_2040 - .L_2039)


	//   ....[0]....
.L_2039:
        /*00b0*/ 	.word	0x00011410


	//   ....[1]....
        /*00b4*/ 	.word	0x00011440


	//   ....[2]....
        /*00b8*/ 	.word	0x00011460


	//   ....[3]....
        /*00bc*/ 	.word	0x00011480


	//   ....[4]....
        /*00c0*/ 	.word	0x000114a0


	//   ....[5]....
        /*00c4*/ 	.word	0x000119e0


	//   ....[6]....
        /*00c8*/ 	.word	0x00011a00


	//   ....[7]....
        /*00cc*/ 	.word	0x00011a20


	//   ....[8]....
        /*00d0*/ 	.word	0x00011a40


	//   ....[9]....
        /*00d4*/ 	.word	0x00011a60


	//   ....[10]....
        /*00d8*/ 	.word	0x00011b80


	//   ....[11]....
        /*00dc*/ 	.word	0x00011bc0


	//   ....[12]....
        /*00e0*/ 	.word	0x00011bf0


	//   ....[13]....
        /*00e4*/ 	.word	0x00011c00


	//   ....[14]....
        /*00e8*/ 	.word	0x00011c80


	//   ....[15]....
        /*00ec*/ 	.word	0x00011cf0


	//   ....[16]....
        /*00f0*/ 	.word	0x00011db0


	//   ....[17]....
        /*00f4*/ 	.word	0x00011dd0


	//   ....[18]....
        /*00f8*/ 	.word	0x00012ad0


	//   ....[19]....
        /*00fc*/ 	.word	0x00012b40


	//   ....[20]....
        /*0100*/ 	.word	0x00012ba0


	//   ....[21]....
        /*0104*/ 	.word	0x00012c00


	//   ....[22]....
        /*0108*/ 	.word	0x00012c60


	//   ....[23]....
        /*010c*/ 	.word	0x000131e0


	//   ....[24]....
        /*0110*/ 	.word	0x00013240


	//   ....[25]....
        /*0114*/ 	.word	0x000132a0


	//   ....[26]....
        /*0118*/ 	.word	0x00013300


	//   ....[27]....
        /*011c*/ 	.word	0x00013370


	//----- nvinfo : EIATTR_EXIT_INSTR_OFFSETS
	.align		4
.L_2040:
        /*0120*/ 	.byte	0x04, 0x1c
        /*0122*/ 	.short	(.L_2042 - .L_2041)


	//   ....[0]....
.L_2041:
        /*0124*/ 	.word	0x00000b10


	//   ....[1]....
        /*0128*/ 	.word	0x00012a70


	//----- nvinfo : EIATTR_MAX_THREADS
	.align		4
.L_2042:
        /*012c*/ 	.byte	0x04, 0x05
        /*012e*/ 	.short	(.L_2044 - .L_2043)
.L_2043:
        /*0130*/ 	.word	0x00000080
        /*0134*/ 	.word	0x00000001
        /*0138*/ 	.word	0x00000001


	//----- nvinfo : EIATTR_CRS_STACK_SIZE
	.align		4
.L_2044:
        /*013c*/ 	.byte	0x04, 0x1e
        /*013e*/ 	.short	(.L_2046 - .L_2045)
.L_2045:
        /*0140*/ 	.word	0x00000000
.L_2046:


//--------------------- .nv.info._ZN10layer_norm13ln_fwd_kernelINS_13Kernel_traitsIf13__nv_bfloat16S2_S2_fjLj5120ELj1ELj1ELj4ELj16ENS_18Kernel_traits_baseILj5120EfS2_S2_S2_fjLj128EEEEELb1ELb1ELb1ELb1EEEvNS_9FwdParamsE --------------------------
	.section	.nv.info._ZN10layer_norm13ln_fwd_kernelINS_13Kernel_traitsIf13__nv_bfloat16S2_S2_fjLj5120ELj1ELj1ELj4ELj16ENS_18Kernel_traits_baseILj5120EfS2_S2_S2_fjLj128EEEEELb1ELb1ELb1ELb1EEEvNS_9FwdParamsE,"",@"SHT_CUDA_INFO"
	.sectionflags	@""
	.align	4


	//----- nvinfo : EIATTR_CUDA_API_VERSION
	.align		4
        /*0000*/ 	.byte	0x04, 0x37
        /*0002*/ 	.short	(.L_2048 - .L_2047)
.L_2047:
        /*0004*/ 	.word	0x00000082


	//----- nvinfo : EIATTR_SW2861232_WAR
	.align		4
.L_2048:
        /*0008*/ 	.byte	0x01, 0x35
	.zero		2


	//----- nvinfo : EIATTR_PARAM_CBANK
	.align		4
        /*000c*/ 	.byte	0x04, 0x0a
        /*000e*/ 	.short	(.L_2050 - .L_2049)
	.align		4
.L_2049:
        /*0010*/ 	.word	index@(.nv.constant0._ZN10layer_norm13ln_fwd_kernelINS_13Kernel_traitsIf13__nv_bfloat16S2_S2_fjLj5120ELj1ELj1ELj4ELj16ENS_18Kernel_traits_baseILj5120EfS2_S2_S2_fjLj128EEEEELb1ELb1ELb1ELb1EEEvNS_9FwdParamsE)
        /*0014*/ 	.short	0x0160
        /*0016*/ 	.short	0x00e8


	//----- nvinfo : EIATTR_CBANK_PARAM_SIZE
	.align		4
.L_2050:
        /*0018*/ 	.byte	0x03, 0x19
        /*001a*/ 	.short	0x00e8


	//----- nvinfo : EIATTR_KPARAM_INFO
	.align		4
        /*001c*/ 	.byte	0x04, 0x17
        /*001e*/ 	.short	(.L_2052 - .L_2051)
.L_2051:
        /*0020*/ 	.word	0x00000000
        /*0024*/ 	.short	0x0000
        /*0026*/ 	.short	0x0000
        /*0028*/ 	.byte	0x00, 0xf0, 0xa1, 0x03


	//----- nvinfo : EIATTR_MAXREG_COUNT
	.align		4
.L_2052:
        /*002c*/ 	.byte	0x03, 0x1b
        /*002e*/ 	.short	0x00ff


	//----- nvinfo : EIATTR_NUM_BARRIERS
	.align		4
        /*0030*/ 	.byte	0x02, 0x4c
        /*0032*/ 	.byte	0x01
	.zero		1


	//----- nvinfo : EIATTR_MERCURY_ISA_VERSION
	.align		4
        /*0034*/ 	.byte	0x03, 0x5f
        /*0036*/ 	.short	0x0000


	//----- nvinfo : EIATTR_COOP_GROUP_MASK_REGIDS
	.align		4
        /*0038*/ 	.byte	0x04, 0x29
        /*003a*/ 	.short	(.L_2054 - .L_2053)


	//   ....[0]....
.L_2053:
        /*003c*/ 	.word	0xffffffff


	//   ....[1]....
        /*0040*/ 	.word	0xffffffff


	//   ....[2]....
        /*0044*/ 	.word	0xffffffff


	//   ....[3]....
        /*0048*/ 	.word	0xffffffff


	//   ....[4]....
        /*004c*/ 	.word	0xffffffff


	//   ....[5]....
        /*0050*/ 	.word	0xffffffff


	//   ....[6]....
        /*0054*/ 	.word	0xffffffff


	//   ....[7]....
        /*0058*/ 	.word	0xffffffff


	//   ....[8]....
        /*005c*/ 	.word	0xffffffff


	//   ....[9]....
        /*0060*/ 	.word	0xffffffff


	//   ....[10]....
        /*0064*/ 	.word	0xffffffff


	//   ....[11]....
        /*0068*/ 	.word	0xffffffff


	//   ....[12]....
        /*006c*/ 	.word	0xffffffff


	//   ....[13]....
        /*0070*/ 	.word	0xffffffff


	//   ....[14]....
        /*0074*/ 	.word	0xffffffff


	//   ....[15]....
        /*0078*/ 	.word	0xffffffff


	//   ....[16]....
        /*007c*/ 	.word	0xffffffff


	//   ....[17]....
        /*0080*/ 	.word	0xffffffff


	//   ....[18]....
        /*0084*/ 	.word	0xffffffff


	//   ....[19]....
        /*0088*/ 	.word	0xffffffff


	//   ....[20]....
        /*008c*/ 	.word	0xffffffff


	//   ....[21]....
        /*0090*/ 	.word	0xffffffff


	//   ....[22]....
        /*0094*/ 	.word	0xffffffff


	//   ....[23]....
        /*0098*/ 	.word	0xffffffff


	//   ....[24]....
        /*009c*/ 	.word	0xffffffff


	//   ....[25]....
        /*00a0*/ 	.word	0xffffffff


	//   ....[26]....
        /*00a4*/ 	.word	0xffffffff


	//   ....[27]....
        /*00a8*/ 	.word	0xffffffff


	//----- nvinfo : EIATTR_COOP_GROUP_INSTR_OFFSETS
	.align		4
.L_2054:
        /*00ac*/ 	.byte	0x04, 0x28
        /*00ae*/ 	.short	(.L_2056 - .L_2055)


	//   ....[0]....
.L_2055:
        /*00b0*/ 	.word	0x00010c50


	//   ....[1]....
        /*00b4*/ 	.word	0x00010c80


	//   ....[2]....
        /*00b8*/ 	.word	0x00010ca0


	//   ....[3]....
        /*00bc*/ 	.word	0x00010cc0


	//   ....[4]....
        /*00c0*/ 	.word	0x00010ce0


	//   ....[5]....
        /*00c4*/ 	.word	0x00011210


	//   ....[6]....
        /*00c8*/ 	.word	0x00011230


	//   ....[7]....
        /*00cc*/ 	.word	0x00011250


	//   ....[8]....
        /*00d0*/ 	.word	0x00011270


	//   ....[9]....
        /*00d4*/ 	.word	0x00011290


	//   ....[10]....
        /*00d8*/ 	.word	0x000113b0


	//   ....[11]....
        /*00dc*/ 	.word	0x000113f0


	//   ....[12]....
        /*00e0*/ 	.word	0x00011410


	//   ....[13]....
        /*00e4*/ 	.word	0x00011430


	//   ....[14]....
        /*00e8*/ 	.word	0x000114c0


	//   ....[15]....
        /*00ec*/ 	.word	0x00011510


	//   ....[16]....
        /*00f0*/ 	.word	0x00011600


	//   ....[17]....
        /*00f4*/ 	.word	0x00011610


	//   ....[18]....
        /*00f8*/ 	.word	0x000121c0


	//   ....[19]....
        /*00fc*/ 	.word	0x00012230


	//   ....[20]....
        /*0100*/ 	.word	0x00012290


	//   ....[21]....
        /*0104*/ 	.word	0x000122f0


	//   ....[22]....
        /*0108*/ 	.word	0x00012350


	//   ....[23]....
        /*010c*/ 	.word	0x000128c0


	//   ....[24]....
        /*0110*/ 	.word	0x00012920


	//   ....[25]....
        /*0114*/ 	.word	0x00012980


	//   ....[26]....
        /*0118*/ 	.word	0x000129e0


	//   ....[27]....
        /*011c*/ 	.word	0x00012a40


	//----- nvinfo : EIATTR_EXIT_INSTR_OFFSETS
	.align		4
.L_2056:
        /*0120*/ 	.byte	0x04, 0x1c
        /*0122*/ 	.short	(.L_2058 - .L_2057)


	//   ....[0]....
.L_2057:
        /*0124*/ 	.word	0x00000380


	//   ....[1]....
        /*0128*/ 	.word	0x00012170


	//----- nvinfo : EIATTR_MAX_THREADS
	.align		4
.L_2058:
        /*012c*/ 	.byte	0x04, 0x05
        /*012e*/ 	.short	(.L_2060 - .L_2059)
.L_2059:
        /*0130*/ 	.word	0x00000080
        /*0134*/ 	.word	0x00000001
        /*0138*/ 	.word	0x00000001


	//----- nvinfo : EIATTR_CRS_STACK_SIZE
	.align		4
.L_2060:
        /*013c*/ 	.byte	0x04, 0x1e
        /*013e*/ 	.short	(.L_2062 - .L_2061)
.L_2061:
        /*0140*/ 	.word	0x00000000
.L_2062:


//--------------------- .nv.info._ZN10layer_norm13ln_fwd_kernelINS_13Kernel_traitsI13__nv_bfloat16S2_fS2_fjLj5120ELj1ELj1ELj4ELj16ENS_18Kernel_traits_baseILj5120ES2_S2_fS2_fjLj128EEEEELb0ELb0ELb0ELb0EEEvNS_9FwdParamsE --------------------------
	.section	.nv.info._ZN10layer_norm13ln_fwd_kernelINS_13Kernel_traitsI13__nv_bfloat16S2_fS2_fjLj5120ELj1ELj1ELj4ELj16ENS_18Kernel_traits_baseILj5120ES2_S2_fS2_fjLj128EEEEELb0ELb0ELb0ELb0EEEvNS_9FwdParamsE,"",@"SHT_CUDA_INFO"
	.sectionflags	@""
	.align	4


	//----- nvinfo : EIATTR_CUDA_API_VERSION
	.align		4
        /*0000*/ 	.byte	0x04, 0x37
        /*0002*/ 	.short	(.L_2064 - .L_2063)
.L_2063:
        /*0004*/ 	.word	0x00000082


	//----- nvinfo : EIATTR_SW2861232_WAR
	.align		4
.L_2064:
        /*0008*/ 	.byte	0x01, 0x35
	.zero		2


	//----- nvinfo : EIATTR_PARAM_CBANK
	.align		4
        /*000c*/ 	.byte	0x04, 0x0a
        /*000e*/ 	.short	(.L_2066 - .L_2065)
	.align		4
.L_2065:
        /*0010*/ 	.word	index@(.nv.constant0._ZN10layer_norm13ln_fwd_kernelINS_13Kernel_traitsI13__nv_bfloat16S2_fS2_fjLj5120ELj1ELj1ELj4ELj16ENS_18Kernel_traits_baseILj5120ES2_S2_fS2_fjLj128EEEEELb0ELb0ELb0ELb0EEEvNS_9FwdParamsE)
        /*0014*/ 	.short	0x0160
        /*0016*/ 	.short	0x00e8


	//----- nvinfo : EIATTR_CBANK_PARAM_SIZE
	.align		4
.L_2066:
        /*0018*/ 	.byte	0x03, 0x19
        /*001a*/ 	.short	0x00e8


	//----- nvinfo : EIATTR_KPARAM_INFO
	.align		4
        /*001c*/ 	.byte	0x04, 0x17
        /*001e*/ 	.short	(.L_2068 - .L_2067)
.L_2067:
        /*0020*/ 	.word	0x00000000
        /*0024*/ 	.short	0x0000
        /*0026*/ 	.short	0x0000
        /*0028*/ 	.byte	0x00, 0xf0, 0xa1, 0x03


	//----- nvinfo : EIATTR_MAXREG_COUNT
	.align		4
.L_2068:
        /*002c*/ 	.byte	0x03, 0x1b
        /*002e*/ 	.short	0x00ff


	//----- nvinfo : EIATTR_NUM_BARRIERS
	.align		4
        /*0030*/ 	.byte	0x02, 0x4c
        /*0032*/ 	.byte	0x01
	.zero		1


	//----- nvinfo : EIATTR_MERCURY_ISA_VERSION
	.align		4
        /*0034*/ 	.byte	0x03, 0x5f
        /*0036*/ 	.short	0x0000


	//----- nvinfo : EIATTR_COOP_GROUP_MASK_REGIDS
	.align		4
        /*0038*/ 	.byte	0x04, 0x29
        /*003a*/ 	.short	(.L_2070 - .L_2069)


	//   ....[0]....
.L_2069:
        /*003c*/ 	.word	0xffffffff


	//   ....[1]....
        /*0040*/ 	.word	0xffffffff


	//   ....[2]....
        /*0044*/ 	.word	0xffffffff


	//   ....[3]....
        /*0048*/ 	.word	0xffffffff


	//   ....[4]....
        /*004c*/ 	.word	0xffffffff


	//   ....[5]....
        /*0050*/ 	.word	0xffffffff


	//   ....[6]....
        /*0054*/ 	.word	0xffffffff


	//   ....[7]....
        /*0058*/ 	.word	0xffffffff


	//   ....[8]....
        /*005c*/ 	.word	0xffffffff


	//   ....[9]....
        /*0060*/ 	.word	0xffffffff


	//   ....[10]....
        /*0064*/ 	.word	0xffffffff


	//   ....[11]....
        /*0068*/ 	.word	0xffffffff


	//   ....[12]....
        /*006c*/ 	.word	0xffffffff


	//   ....[13]....
        /*0070*/ 	.word	0xffffffff


	//   ....[14]....
        /*0074*/ 	.word	0xffffffff


	//   ....[15]....
        /*0078*/ 	.word	0xffffffff


	//   ....[16]....
        /*007c*/ 	.word	0xffffffff


	//   ....[17]....
        /*0080*/ 	.word	0xffffffff


	//   ....[18]....
        /*0084*/ 	.word	0xffffffff


	//   ....[19]....
        /*0088*/ 	.word	0xffffffff


	//   ....[20]....
        /*008c*/ 	.word	0xffffffff


	//   ....[21]....
        /*0090*/ 	.word	0xffffffff


	//   ....[22]....
        /*0094*/ 	.word	0xffffffff


	//   ....[23]....
        /*0098*/ 	.word	0xffffffff


	//   ....[24]....
        /*009c*/ 	.word	0xffffffff


	//   ....[25]....
        /*00a0*/ 	.word	0xffffffff


	//   ....[26]....
        /*00a4*/ 	.word	0xffffffff


	//   ....[27]....
        /*00a8*/ 	.word	0xffffffff


	//----- nvinfo : EIATTR_COOP_GROUP_INSTR_OFFSETS
	.align		4
.L_2070:
        /*00ac*/ 	.byte	0x04, 0x28
        /*00ae*/ 	.short	(.L_2072 - .L_2071)


	//   ....[0]....
.L_2071:
        /*00b0*/ 	.word	0x00001d50


	//   ....[1]....
        /*00b4*/ 	.word	0x00001d80


	//   ....[2]....
        /*00b8*/ 	.word	0x00001da0


	//   ....[3]....
        /*00bc*/ 	.word	0x00001dc0


	//   ....[4]....
        /*00c0*/ 	.word	0x00001de0


	//   ....[5]....
        /*00c4*/ 	.word	0x00002320


	//   ....[6]....
        /*00c8*/ 	.word	0x00002340


	//   ....[7]....
        /*00cc*/ 	.word	0x00002360


	//   ....[8]....
        /*00d0*/ 	.word	0x00002380


	//   ....[9]....
        /*00d4*/ 	.word	0x000023a0


	//   ....[10]....
        /*00d8*/ 	.word	0x000024c0


	//   ....[11]....
        /*00dc*/ 	.word	0x00002520


	//   ....[12]....
        /*00e0*/ 	.word	0x00002550


	//   ....[13]....
        /*00e4*/ 	.word	0x00002560


	//   ....[14]....
        /*00e8*/ 	.word	0x00002600


	//   ....[15]....
        /*00ec*/ 	.word	0x00002640


	//   ....[16]....
        /*00f0*/ 	.word	0x000026e0


	//   ....[17]....
        /*00f4*/ 	.word	0x00002720


	//   ....[18]....
        /*00f8*/ 	.word	0x00003370


	//   ....[19]....
        /*00fc*/ 	.word	0x000033e0


	//   ....[20]....
        /*0100*/ 	.word	0x00003440


	//   ....[21]....
        /*0104*/ 	.word	0x000034a0


	//   ....[22]....
        /*0108*/ 	.word	0x00003500


	//   ....[23]....
        /*010c*/ 	.word	0x00003a80


	//   ....[24]....
        /*0110*/ 	.word	0x00003ae0


	//   ....[25]....
        /*0114*/ 	.word	0x00003b40


	//   ....[26]....
        /*0118*/ 	.word	0x00003ba0


	//   ....[27]....
        /*011c*/ 	.word	0x00003c10


	//----- nvinfo : EIATTR_EXIT_INSTR_OFFSETS
	.align		4
.L_2072:
        /*0120*/ 	.byte	0x04, 0x1c
        /*0122*/ 	.short	(.L_2074 - .L_2073)


	//   ....[0]....
.L_2073:
        /*0124*/ 	.word	0x00000580


	//   ....[1]....
        /*0128*/ 	.word	0x00003320


	//----- nvinfo : EIATTR_MAX_THREADS
	.align		4
.L_2074:
        /*012c*/ 	.byte	0x04, 0x05
        /*012e*/ 	.short	(.L_2076 - .L_2075)
.L_2075:
        /*0130*/ 	.word	0x00000080
        /*0134*/ 	.word	0x00000001
        /*0138*/ 	.word	0x00000001


	//----- nvinfo : EIATTR_CRS_STACK_SIZE
	.align		4
.L_2076:
        /*013c*/ 	.byte	0x04, 0x1e
        /*013e*/ 	.short	(.L_2078 - .L_2077)
.L_2077:
        /*0140*/ 	.word	0x00000000
.L_2078:


//--------------------- .nv.info._ZN10layer_norm13ln_fwd_kernelINS_13Kernel_traitsI13__nv_bfloat16S2_fS2_fjLj5120ELj1ELj1ELj4ELj16ENS_18Kernel_traits_baseILj5120ES2_S2_fS2_fjLj128EEEEELb0ELb0ELb0ELb1EEEvNS_9FwdParamsE --------------------------
	.section	.nv.info._ZN10layer_norm13ln_fwd_kernelINS_13Kernel_traitsI13__nv_bfloat16S2_fS2_fjLj5120ELj1ELj1ELj4ELj16ENS_18Kernel_traits_baseILj5120ES2_S2_fS2_fjLj128EEEEELb0ELb0ELb0ELb1EEEvNS_9FwdParamsE,"",@"SHT_CUDA_INFO"
	.sectionflags	@""
	.align	4


	//----- nvinfo : EIATTR_CUDA_API_VERSION
	.align		4
        /*0000*/ 	.byte	0x04, 0x37
        /*0002*/ 	.short	(.L_2080 - .L_2079)
.L_2079:
        /*0004*/ 	.word	0x00000082


	//----- nvinfo : EIATTR_SW2861232_WAR
	.align		4
.L_2080:
        /*0008*/ 	.byte	0x01, 0x35
	.zero		2


	//----- nvinfo : EIATTR_PARAM_CBANK
	.align		4
        /*000c*/ 	.byte	0x04, 0x0a
        /*000e*/ 	.short	(.L_2082 - .L_2081)
	.align		4
.L_2081:
        /*0010*/ 	.word	index@(.nv.constant0._ZN10layer_norm13ln_fwd_kernelINS_13Kernel_traitsI13__nv_bfloat16S2_fS2_fjLj5120ELj1ELj1ELj4ELj16ENS_18Kernel_traits_baseILj5120ES2_S2_fS2_fjLj128EEEEELb0ELb0ELb0ELb1EEEvNS_9FwdParamsE)
        /*0014*/ 	.short	0x0160
        /*0016*/ 	.short	0x00e8


	//----- nvinfo : EIATTR_CBANK_PARAM_SIZE
	.align		4
.L_2082:
        /*0018*/ 	.byte	0x03, 0x19
        /*001a*/ 	.short	0x00e8


	//----- nvinfo : EIATTR_KPARAM_INFO
	.align		4
        /*001c*/ 	.byte	0x04, 0x17
        /*001e*/ 	.short	(.L_2084 - .L_2083)
.L_2083:
        /*0020*/ 	.word	0x00000000
        /*0024*/ 	.short	0x0000
        /*0026*/ 	.short	0x0000
        /*0028*/ 	.byte	0x00, 0xf0, 0xa1, 0x03


	//----- nvinfo : EIATTR_MAXREG_COUNT
	.align		4
.L_2084:
        /*002c*/ 	.byte	0x03, 0x1b
        /*002e*/ 	.short	0x00ff


	//----- nvinfo : EIATTR_NUM_BARRIERS
	.align		4
        /*0030*/ 	.byte	0x02, 0x4c
        /*0032*/ 	.byte	0x01
	.zero		1


	//----- nvinfo : EIATTR_MERCURY_ISA_VERSION
	.align		4
        /*0034*/ 	.byte	0x03, 0x5f
        /*0036*/ 	.short	0x0000


	//----- nvinfo : EIATTR_COOP_GROUP_MASK_REGIDS
	.align		4
        /*0038*/ 	.byte	0x04, 0x29
        /*003a*/ 	.short	(.L_2086 - .L_2085)


	//   ....[0]....
.L_2085:
        /*003c*/ 	.word	0xffffffff


	//   ....[1]....
        /*0040*/ 	.word	0xffffffff


	//   ....[2]....
        /*0044*/ 	.word	0xffffffff


	//   ....[3]....
        /*0048*/ 	.word	0xffffffff


	//   ....[4]....
        /*004c*/ 	.word	0xffffffff


	//   ....[5]....
        /*0050*/ 	.word	0xffffffff


	//   ....[6]....
        /*0054*/ 	.word	0xffffffff


	//   ....[7]....
        /*0058*/ 	.word	0xffffffff


	//   ....[8]....
        /*005c*/ 	.word	0xffffffff


	//   ....[9]....
        /*0060*/ 	.word	0xffffffff


	//   ....[10]....
        /*0064*/ 	.word	0xffffffff


	//   ....[11]....
        /*0068*/ 	.word	0xffffffff


	//   ....[12]....
        /*006c*/ 	.word	0xffffffff


	//   ....[13]....
        /*0070*/ 	.word	0xffffffff


	//   ....[14]....
        /*0074*/ 	.word	0xffffffff


	//   ....[15]....
        /*0078*/ 	.word	0xffffffff


	//   ....[16]....
        /*007c*/ 	.word	0xffffffff


	//   ....[17]....
        /*0080*/ 	.word	0xffffffff


	//   ....[18]....
        /*0084*/ 	.word	0xffffffff


	//   ....[19]....
        /*0088*/ 	.word	0xffffffff


	//   ....[20]....
        /*008c*/ 	.word	0xffffffff


	//   ....[21]....
        /*0090*/ 	.word	0xffffffff


	//   ....[22]....
        /*0094*/ 	.word	0xffffffff


	//   ....[23]....
        /*0098*/ 	.word	0xffffffff


	//   ....[24]....
        /*009c*/ 	.word	0xffffffff


	//   ....[25]....
        /*00a0*/ 	.word	0xffffffff


	//   ....[26]....
        /*00a4*/ 	.word	0xffffffff


	//   ....[27]....
        /*00a8*/ 	.word	0xffffffff


	//----- nvinfo : EIATTR_COOP_GROUP_INSTR_OFFSETS
	.align		4
.L_2086:
        /*00ac*/ 	.byte	0x04, 0x28
        /*00ae*/ 	.short	(.L_2088 - .L_2087)


	//   ....[0]....
.L_2087:
        /*00b0*/ 	.word	0x000015b0


	//   ....[1]....
        /*00b4*/ 	.word	0x000015e0


	//   ....[2]....
        /*00b8*/ 	.word	0x00001600


	//   ....[3]....
        /*00bc*/ 	.word	0x00001620


	//   ....[4]....
        /*00c0*/ 	.word	0x00001640


	//   ....[5]....
        /*00c4*/ 	.word	0x00001b70


	//   ....[6]....
        /*00c8*/ 	.word	0x00001b90


	//   ....[7]....
        /*00cc*/ 	.word	0x00001bb0


	//   ....[8]....
        /*00d0*/ 	.word	0x00001bd0


	//   ....[9]....
        /*00d4*/ 	.word	0x00001bf0


	//   ....[10]....
        /*00d8*/ 	.word	0x00001d10


	//   ....[11]....
        /*00dc*/ 	.word	0x00001d60


	//   ....[12]....
        /*00e0*/ 	.word	0x00001dd0


	//   ....[13]....
        /*00e4*/ 	.word	0x00001df0


	//   ....[14]....
        /*00e8*/ 	.word	0x00001e60


	//   ....[15]....
        /*00ec*/ 	.word	0x00001e70


	//   ....[16]....
        /*00f0*/ 	.word	0x00001f60


	//   ....[17]....
        /*00f4*/ 	.word	0x00001f70


	//   ....[18]....
        /*00f8*/ 	.word	0x00002cc0


	//   ....[19]....
        /*00fc*/ 	.word	0x00002d30


	//   ....[20]....
        /*0100*/ 	.word	0x00002da0


	//   ....[21]....
        /*0104*/ 	.word	0x00002e10


	//   ....[22]....
        /*0108*/ 	.word	0x00002e80


	//   ....[23]....
        /*010c*/ 	.word	0x000033f0


	//   ....[24]....
        /*0110*/ 	.word	0x00003450


	//   ....[25]....
        /*0114*/ 	.word	0x000034b0


	//   ....[26]....
        /*0118*/ 	.word	0x00003510


	//   ....[27]....
        /*011c*/ 	.word	0x00003570


	//----- nvinfo : EIATTR_EXIT_INSTR_OFFSETS
	.align		4
.L_2088:
        /*0120*/ 	.byte	0x04, 0x1c
        /*0122*/ 	.short	(.L_2090 - .L_2089)


	//   ....[0]....
.L_2089:
        /*0124*/ 	.word	0x00000130


	//   ....[1]....
        /*0128*/ 	.word	0x00002c60


	//----- nvinfo : EIATTR_MAX_THREADS
	.align		4
.L_2090:
        /*012c*/ 	.byte	0x04, 0x05
        /*012e*/ 	.short	(.L_2092 - .L_2091)
.L_2091:
        /*0130*/ 	.word	0x00000080
        /*0134*/ 	.word	0x00000001
        /*0138*/ 	.word	0x00000001


	//----- nvinfo : EIATTR_CRS_STACK_SIZE
	.align		4
.L_2092:
        /*013c*/ 	.byte	0x04, 0x1e
        /*013e*/ 	.short	(.L_2094 - .L_2093)
.L_2093:
        /*0140*/ 	.word	0x00000000
.L_2094:


//--------------------- .nv.info._ZN10layer_norm13ln_fwd_kernelINS_13Kernel_traitsI13__nv_bfloat16S2_fS2_fjLj5120ELj1ELj1ELj4ELj16ENS_18Kernel_traits_baseILj5120ES2_S2_fS2_fjLj128EEEEELb0ELb0ELb1ELb0EEEvNS_9FwdParamsE --------------------------
	.section	.nv.info._ZN10layer_norm13ln_fwd_kernelINS_13Kernel_traitsI13__nv_bfloat16S2_fS2_fjLj5120ELj1ELj1ELj4ELj16ENS_18Kernel_traits_baseILj5120ES2_S2_fS2_fjLj128EEEEELb0ELb0ELb1ELb0EEEvNS_9FwdParamsE,"",@"SHT_CUDA_INFO"
	.sectionflags	@""
	.align	4


	//----- nvinfo : EIATTR_CUDA_API_VERSION
	.align		4
        /*0000*/ 	.byte	0x04, 0x37
        /*0002*/ 	.short	(.L_2096 - .L_2095)
.L_2095:
        /*0004*/ 	.word	0x00000082


	//----- nvinfo : EIATTR_SW2861232_WAR
	.align		4
.L_2096:
        /*0008*/ 	.byte	0x01, 0x35
	.zero		2


	//----- nvinfo : EIATTR_PARAM_CBANK
	.align		4
        /*000c*/ 	.byte	0x04, 0x0a
        /*000e*/ 	.short	(.L_2098 - .L_2097)
	.align		4
.L_2097:
        /*0010*/ 	.word	index@(.nv.constant0._ZN10layer_norm13ln_fwd_kernelINS_13Kernel_traitsI13__nv_bfloat16S2_fS2_fjLj5120ELj1ELj1ELj4ELj16ENS_18Kernel_traits_baseILj5120ES2_S2_fS2_fjLj128EEEEELb0ELb0ELb1ELb0EEEvNS_9FwdParamsE)
        /*0014*/ 	.short	0x0160
        /*0016*/ 	.short	0x00e8


	//----- nvinfo : EIATTR_CBANK_PARAM_SIZE
	.align		4
.L_2098:
        /*0018*/ 	.byte	0x03, 0x19
        /*001a*/ 	.short	0x00e8


	//----- nvinfo : EIATTR_KPARAM_INFO
	.align		4
        /*001c*/ 	.byte	0x04, 0x17
        /*001e*/ 	.short	(.L_2100 - .L_2099)
.L_2099:
        /*0020*/ 	.word	0x00000000
        /*0024*/ 	.short	0x0000
        /*0026*/ 	.short	0x0000
        /*0028*/ 	.byte	0x00, 0xf0, 0xa1, 0x03


	//----- nvinfo : EIATTR_MAXREG_COUNT
	.align		4
.L_2100:
        /*002c*/ 	.byte	0x03, 0x1b
        /*002e*/ 	.short	0x00ff


	//----- nvinfo : EIATTR_NUM_BARRIERS
	.align		4
        /*0030*/ 	.byte	0x02, 0x4c
        /*0032*/ 	.byte	0x01
	.zero		1


	//----- nvinfo : EIATTR_MERCURY_ISA_VERSION
	.align		4
        /*0034*/ 	.byte	0x03, 0x5f
        /*0036*/ 	.short	0x0000


	//----- nvinfo : EIATTR_COOP_GROUP_MASK_REGIDS
	.align		4
        /*0038*/ 	.byte	0x04, 0x29
        /*003a*/ 	.short	(.L_2102 - .L_2101)


	//   ....[0]....
.L_2101:
        /*003c*/ 	.word	0xffffffff


	//   ....[1]....
        /*0040*/ 	.word	0xffffffff


	//   ....[2]....
        /*0044*/ 	.word	0xffffffff


	//   ....[3]....
        /*0048*/ 	.word	0xffffffff


	//   ....[4]....
        /*004c*/ 	.word	0xffffffff


	//   ....[5]....
        /*0050*/ 	.word	0xffffffff


	//   ....[6]....
        /*0054*/ 	.word	0xffffffff


	//   ....[7]....
        /*0058*/ 	.word	0xffffffff


	//   ....[8]....
        /*005c*/ 	.word	0xffffffff


	//   ....[9]....
        /*0060*/ 	.word	0xffffffff


	//   ....[10]....
        /*0064*/ 	.word	0xffffffff


	//   ....[11]....
        /*0068*/ 	.word	0xffffffff


	//   ....[12]....
        /*006c*/ 	.word	0xffffffff


	//   ....[13]....
        /*0070*/ 	.word	0xffffffff


	//   ....[14]....
        /*0074*/ 	.word	0xffffffff


	//   ....[15]....
        /*0078*/ 	.word	0xffffffff


	//   ....[16]....
        /*007c*/ 	.word	0xffffffff


	//   ....[17]....
        /*0080*/ 	.word	0xffffffff


	//   ....[18]....
        /*0084*/ 	.word	0xffffffff


	//   ....[19]....
        /*0088*/ 	.word	0xffffffff


	//   ....[20]....
        /*008c*/ 	.word	0xffffffff


	//   ....[21]....
        /*0090*/ 	.word	0xffffffff


	//   ....[22]....
        /*0094*/ 	.word	0xffffffff


	//   ....[23]....
        /*0098*/ 	.word	0xffffffff


	//   ....[24]....
        /*009c*/ 	.word	0xffffffff


	//   ....[25]....
        /*00a0*/ 	.word	0xffffffff


	//   ....[26]....
        /*00a4*/ 	.word	0xffffffff


	//   ....[27]....
        /*00a8*/ 	.word	0xffffffff


	//----- nvinfo : EIATTR_COOP_GROUP_INSTR_OFFSETS
	.align		4
.L_2102:
        /*00ac*/ 	.byte	0x04, 0x28
        /*00ae*/ 	.short	(.L_2104 - .L_2103)


	//   ....[0]....
.L_2103:
        /*00b0*/ 	.word	0x00002c90


	//   ....[1]....
        /*00b4*/ 	.word	0x00002cc0


	//   ....[2]....
        /*00b8*/ 	.word	0x00002ce0


	//   ....[3]....
        /*00bc*/ 	.word	0x00002d00


	//   ....[4]....
        /*00c0*/ 	.word	0x00002d20


	//   ....[5]....
        /*00c4*/ 	.word	0x00003260


	//   ....[6]....
        /*00c8*/ 	.word	0x00003280


	//   ....[7]....
        /*00cc*/ 	.word	0x000032a0


	//   ....[8]....
        /*00d0*/ 	.word	0x000032c0


	//   ....[9]....
        /*00d4*/ 	.word	0x000032e0


	//   ....[10]....
        /*00d8*/ 	.word	0x00003400


	//   ....[11]....
        /*00dc*/ 	.word	0x00003450


	//   ....[12]....
        /*00e0*/ 	.word	0x00003480


	//   ....[13]....
        /*00e4*/ 	.word	0x00003490


	//   ....[14]....
        /*00e8*/ 	.word	0x00003530


	//   ....[15]....
        /*00ec*/ 	.word	0x00003570


	//   ....[16]....
        /*00f0*/ 	.word	0x00003640


	//   ....[17]....
        /*00f4*/ 	.word	0x00003680


	//   ....[18]....
        /*00f8*/ 	.word	0x00004330


	//   ....[19]....
        /*00fc*/ 	.word	0x000043a0


	//   ....[20]....
        /*0100*/ 	.word	0x00004400


	//   ....[21]....
        /*0104*/ 	.word	0x00004460


	//   ....[22]....
        /*0108*/ 	.word	0x000044c0


	//   ....[23]....
        /*010c*/ 	.word	0x00004a40


	//   ....[24]....
        /*0110*/ 	.word	0x00004aa0


	//   ....[25]....
        /*0114*/ 	.word	0x00004b00


	//   ....[26]....
        /*0118*/ 	.word	0x00004b60


	//   ....[27]....
        /*011c*/ 	.word	0x00004bd0


	//----- nvinfo : EIATTR_EXIT_INSTR_OFFSETS
	.align		4
.L_2104:
        /*0120*/ 	.byte	0x04, 0x1c
        /*0122*/ 	.short	(.L_2106 - .L_2105)


	//   ....[0]....
.L_2105:
        /*0124*/ 	.word	0x00000580


	//   ....[1]....
        /*0128*/ 	.word	0x000042e0


	//----- nvinfo : EIATTR_MAX_THREADS
	.align		4
.L_2106:
        /*012c*/ 	.byte	0x04, 0x05
        /*012e*/ 	.short	(.L_2108 - .L_2107)
.L_2107:
        /*0130*/ 	.word	0x00000080
        /*0134*/ 	.word	0x00000001
        /*0138*/ 	.word	0x00000001


	//----- nvinfo : EIATTR_CRS_STACK_SIZE
	.align		4
.L_2108:
        /*013c*/ 	.byte	0x04, 0x1e
        /*013e*/ 	.short	(.L_2110 - .L_2109)
.L_2109:
        /*0140*/ 	.word	0x00000000
.L_2110:


//--------------------- .nv.info._ZN10layer_norm13ln_fwd_kernelINS_13Kernel_traitsI13__nv_bfloat16S2_fS2_fjLj5120ELj1ELj1ELj4ELj16ENS_18Kernel_traits_baseILj5120ES2_S2_fS2_fjLj128EEEEELb0ELb0ELb1ELb1EEEvNS_9FwdParamsE --------------------------
	.section	.nv.info._ZN10layer_norm13ln_fwd_kernelINS_13Kernel_traitsI13__nv_bfloat16S2_fS2_fjLj5120ELj1ELj1ELj4ELj16ENS_18Kernel_traits_baseILj5120ES2_S2_fS2_fjLj128EEEEELb0ELb0ELb1ELb1EEEvNS_9FwdParamsE,"",@"SHT_CUDA_INFO"
	.sectionflags	@""
	.align	4


	//----- nvinfo : EIATTR_CUDA_API_VERSION
	.align		4
        /*0000*/ 	.byte	0x04, 0x37
        /*0002*/ 	.short	(.L_2112 - .L_2111)
.L_2111:
        /*0004*/ 	.word	0x00000082


	//----- nvinfo : EIATTR_SW2861232_WAR
	.align		4
.L_2112:
        /*0008*/ 	.byte	0x01, 0x35
	.zero		2


	//----- nvinfo : EIATTR_PARAM_CBANK
	.align		4
        /*000c*/ 	.byte	0x04, 0x0a
        /*000e*/ 	.short	(.L_2114 - .L_2113)
	.align		4
.L_2113:
        /*0010*/ 	.word	index@(.nv.constant0._ZN10layer_norm13ln_fwd_kernelINS_13Kernel_traitsI13__nv_bfloat16S2_fS2_fjLj5120ELj1ELj1ELj4ELj16ENS_18Kernel_traits_baseILj5120ES2_S2_fS2_fjLj128EEEEELb0ELb0ELb1ELb1EEEvNS_9FwdParamsE)
        /*0014*/ 	.short	0x0160
        /*0016*/ 	.short	0x00e8


	//----- nvinfo : EIATTR_CBANK_PARAM_SIZE
	.align		4
.L_2114:
        /*0018*/ 	.byte	0x03, 0x19
        /*001a*/ 	.short	0x00e8


	//----- nvinfo : EIATTR_KPARAM_INFO
	.align		4
        /*001c*/ 	.byte	0x04, 0x17
        /*001e*/ 	.short	(.L_2116 - .L_2115)
.L_2115:
        /*0020*/ 	.word	0x00000000
        /*0024*/ 	.short	0x0000
        /*0026*/ 	.short	0x0000
        /*0028*/ 	.byte	0x00, 0xf0, 0xa1, 0x03


	//----- nvinfo : EIATTR_MAXREG_COUNT
	.align		4
.L_2116:
        /*002c*/ 	.byte	0x03, 0x1b
        /*002e*/ 	.short	0x00ff


	//----- nvinfo : EIATTR_NUM_BARRIERS
	.align		4
        /*0030*/ 	.byte	0x02, 0x4c
        /*0032*/ 	.byte	0x01
	.zero		1


	//----- nvinfo : EIATTR_MERCURY_ISA_VERSION
	.align		4
        /*0034*/ 	.byte	0x03, 0x5f
        /*0036*/ 	.short	0x0000


	//----- nvinfo : EIATTR_COOP_GROUP_MASK_REGIDS
	.align		4
        /*0038*/ 	.byte	0x04, 0x29
        /*003a*/ 	.short	(.L_2118 - .L_2117)


	//   ....[0]....
.L_2117:
        /*003c*/ 	.word	0xffffffff


	//   ....[1]....
        /*0040*/ 	.word	0xffffffff


	//   ....[2]....
        /*0044*/ 	.word	0xffffffff


	//   ....[3]....
        /*0048*/ 	.word	0xffffffff


	//   ....[4]....
        /*004c*/ 	.word	0xffffffff


	//   ....[5]....
        /*0050*/ 	.word	0xffffffff


	//   ....[6]....
        /*0054*/ 	.word	0xffffffff


	//   ....[7]....
        /*0058*/ 	.word	0xffffffff


	//   ....[8]....
        /*005c*/ 	.word	0xffffffff


	//   ....[9]....
        /*0060*/ 	.word	0xffffffff


	//   ....[10]....
        /*0064*/ 	.word	0xffffffff


	//   ....[11]....
        /*0068*/ 	.word	0xffffffff


	//   ....[12]....
        /*006c*/ 	.word	0xffffffff


	//   ....[13]....
        /*0070*/ 	.word	0xffffffff


	//   ....[14]....
        /*0074*/ 	.word	0xffffffff


	//   ....[15]....
        /*0078*/ 	.word	0xffffffff


	//   ....[16]....
        /*007c*/ 	.word	0xffffffff


	//   ....[17]....
        /*0080*/ 	.word	0xffffffff


	//   ....[18]....
        /*0084*/ 	.word	0xffffffff


	//   ....[19]....
        /*0088*/ 	.word	0xffffffff


	//   ....[20]....
        /*008c*/ 	.word	0xffffffff


	//   ....[21]....
        /*0090*/ 	.word	0xffffffff


	//   ....[22]....
        /*0094*/ 	.word	0xffffffff


	//   ....[23]....
        /*0098*/ 	.word	0xffffffff


	//   ....[24]....
        /*009c*/ 	.word	0xffffffff


	//   ....[25]....
        /*00a0*/ 	.word	0xffffffff


	//   ....[26]....
        /*00a4*/ 	.word	0xffffffff


	//   ....[27]....
        /*00a8*/ 	.word	0xffffffff


	//----- nvinfo : EIATTR_COOP_GROUP_INSTR_OFFSETS
	.align		4
.L_2118:
        /*00ac*/ 	.byte	0x04, 0x28
        /*00ae*/ 	.short	(.L_2120 - .L_2119)


	//   ....[0]....
.L_2119:
        /*00b0*/ 	.word	0x000025a0


	//   ....[1]....
        /*00b4*/ 	.word	0x000025d0


	//   ....[2]....
        /*00b8*/ 	.word	0x000025f0


	//   ....[3]....
        /*00bc*/ 	.word	0x00002610


	//   ....[4]....
        /*00c0*/ 	.word	0x00002630


	//   ....[5]....
        /*00c4*/ 	.word	0x00002b60


	//   ....[6]....
        /*00c8*/ 	.word	0x00002b80


	//   ....[7]....
        /*00cc*/ 	.word	0x00002ba0


	//   ....[8]....
        /*00d0*/ 	.word	0x00002bc0


	//   ....[9]....
        /*00d4*/ 	.word	0x00002be0


	//   ....[10]....
        /*00d8*/ 	.word	0x00002cd0


	//   ....[11]....
        /*00dc*/ 	.word	0x00002d20


	//   ....[12]....
        /*00e0*/ 	.word	0x00002d40


	//   ....[13]....
        /*00e4*/ 	.word	0x00002d70


	//   ....[14]....
        /*00e8*/ 	.word	0x00002e20


	//   ....[15]....
        /*00ec*/ 	.word	0x00002e50


	//   ....[16]....
        /*00f0*/ 	.word	0x00002ef0


	//   ....[17]....
        /*00f4*/ 	.word	0x00002f10


	//   ....[18]....
        /*00f8*/ 	.word	0x00003ac0


	//   ....[19]....
        /*00fc*/ 	.word	0x00003b30


	//   ....[20]....
        /*0100*/ 	.word	0x00003b90


	//   ....[21]....
        /*0104*/ 	.word	0x00003bf0


	//   ....[22]....
        /*0108*/ 	.word	0x00003c50


	//   ....[23]....
        /*010c*/ 	.word	0x000041c0


	//   ....[24]....
        /*0110*/ 	.word	0x00004220


	//   ....[25]....
        /*0114*/ 	.word	0x00004280


	//   ....[26]....
        /*0118*/ 	.word	0x000042e0


	//   ....[27]....
        /*011c*/ 	.word	0x00004340


	//----- nvinfo : EIATTR_EXIT_INSTR_OFFSETS
	.align		4
.L_2120:
        /*0120*/ 	.byte	0x04, 0x1c
        /*0122*/ 	.short	(.L_2122 - .L_2121)


	//   ....[0]....
.L_2121:
        /*0124*/ 	.word	0x00000140


	//   ....[1]....
        /*0128*/ 	.word	0x00003a70


	//----- nvinfo : EIATTR_MAX_THREADS
	.align		4
.L_2122:
        /*012c*/ 	.byte	0x04, 0x05
        /*012e*/ 	.short	(.L_2124 - .L_2123)
.L_2123:
        /*0130*/ 	.word	0x00000080
        /*0134*/ 	.word	0x00000001
        /*0138*/ 	.word	0x00000001


	//----- nvinfo : EIATTR_CRS_STACK_SIZE
	.align		4
.L_2124:
        /*013c*/ 	.byte	0x04, 0x1e
        /*013e*/ 	.short	(.L_2126 - .L_2125)
.L_2125:
        /*0140*/ 	.word	0x00000000
.L_2126:


//--------------------- .nv.info._ZN10layer_norm13ln_fwd_kernelINS_13Kernel_traitsI13__nv_bfloat16S2_fS2_fjLj5120ELj1ELj1ELj4ELj16ENS_18Kernel_traits_baseILj5120ES2_S2_fS2_fjLj128EEEEELb0ELb1ELb0ELb0EEEvNS_9FwdParamsE --------------------------
	.section	.nv.info._ZN10layer_norm13ln_fwd_kernelINS_13Kernel_traitsI13__nv_bfloat16S2_fS2_fjLj5120ELj1ELj1ELj4ELj16ENS_18Kernel_traits_baseILj5120ES2_S2_fS2_fjLj128EEEEELb0ELb1ELb0ELb0EEEvNS_9FwdParamsE,"",@"SHT_CUDA_INFO"
	.sectionflags	@""
	.align	4


	//----- nvinfo : EIATTR_CUDA_API_VERSION
	.align		4
        /*0000*/ 	.byte	0x04, 0x37
        /*0002*/ 	.short	(.L_2128 - .L_2127)
.L_2127:
        /*0004*/ 	.word	0x00000082


	//----- nvinfo : EIATTR_SW2861232_WAR
	.align		4
.L_2128:
        /*0008*/ 	.byte	0x01, 0x35
	.zero		2


	//----- nvinfo : EIATTR_PARAM_CBANK
	.align		4
        /*000c*/ 	.byte	0x04, 0x0a
        /*000e*/ 	.short	(.L_2130 - .L_2129)
	.align		4
.L_2129:
        /*0010*/ 	.word	index@(.nv.constant0._ZN10layer_norm13ln_fwd_kernelINS_13Kernel_traitsI13__nv_bfloat16S2_fS2_fjLj5120ELj1ELj1ELj4ELj16ENS_18Kernel_traits_baseILj5120ES2_S2_fS2_fjLj128EEEEELb0ELb1ELb0ELb0EEEvNS_9FwdParamsE)
        /*0014*/ 	.short	0x0160
        /*0016*/ 	.short	0x00e8


	//----- nvinfo : EIATTR_CBANK_PARAM_SIZE
	.align		4
.L_2130:
        /*0018*/ 	.byte	0x03, 0x19
        /*001a*/ 	.short	0x00e8


	//----- nvinfo : EIATTR_KPARAM_INFO
	.align		4
        /*001c*/ 	.byte	0x04, 0x17
        /*001e*/ 	.short	(.L_2132 - .L_2131)
.L_2131:
        /*0020*/ 	.word	0x00000000
        /*0024*/ 	.short	0x0000
        /*0026*/ 	.short	0x0000
        /*0028*/ 	.byte	0x00, 0xf0, 0xa1, 0x03


	//----- nvinfo : EIATTR_MAXREG_COUNT
	.align		4
.L_2132:
        /*002c*/ 	.byte	0x03, 0x1b
        /*002e*/ 	.short	0x00ff


	//----- nvinfo : EIATTR_NUM_BARRIERS
	.align		4
        /*0030*/ 	.byte	0x02, 0x4c
        /*0032*/ 	.byte	0x01
	.zero		1


	//----- nvinfo : EIATTR_MERCURY_ISA_VERSION
	.align		4
        /*0034*/ 	.byte	0x03, 0x5f
        /*0036*/ 	.short	0x0000


	//----- nvinfo : EIATTR_COOP_GROUP_MASK_REGIDS
	.align		4
        /*0038*/ 	.byte	0x04, 0x29
        /*003a*/ 	.short	(.L_2134 - .L_2133)


	//   ....[0]....
.L_2133:
        /*003c*/ 	.word	0xffffffff


	//   ....[1]....
        /*0040*/ 	.word	0xffffffff


	//   ....[2]....
        /*0044*/ 	.word	0xffffffff


	//   ....[3]....
        /*0048*/ 	.word	0xffffffff


	//   ....[4]....
        /*004c*/ 	.word	0xffffffff


	//   ....[5]....
        /*0050*/ 	.word	0xffffffff


	//   ....[6]....
        /*0054*/ 	.word	0xffffffff


	//   ....[7]....
        /*0058*/ 	.word	0xffffffff


	//   ....[8]....
        /*005c*/ 	.word	0xffffffff


	//   ....[9]....
        /*0060*/ 	.word	0xffffffff


	//   ....[10]....
        /*0064*/ 	.word	0xffffffff


	//   ....[11]....
        /*0068*/ 	.word	0xffffffff


	//   ....[12]....
        /*006c*/ 	.word	0xffffffff


	//   ....[13]....
        /*0070*/ 	.word	0xffffffff


	//   ....[14]....
        /*0074*/ 	.word	0xffffffff


	//   ....[15]....
        /*0078*/ 	.word	0xffffffff


	//   ....[16]....
        /*007c*/ 	.word	0xffffffff


	//   ....[17]....
        /*0080*/ 	.word	0xffffffff


	//   ....[18]....
        /*0084*/ 	.word	0xffffffff


	//   ....[19]....
        /*0088*/ 	.word	0xffffffff


	//   ....[20]....
        /*008c*/ 	.word	0xffffffff


	//   ....[21]....
        /*0090*/ 	.word	0xffffffff


	//   ....[22]....
        /*0094*/ 	.word	0xffffffff


	//   ....[23]....
        /*0098*/ 	.word	0xffffffff


	//   ....[24]....
        /*009c*/ 	.word	0xffffffff


	//   ....[25]....
        /*00a0*/ 	.word	0xffffffff


	//   ....[26]....
        /*00a4*/ 	.word	0xffffffff


	//   ....[27]....
        /*00a8*/ 	.word	0xffffffff


	//----- nvinfo : EIATTR_COOP_GROUP_INSTR_OFFSETS
	.align		4
.L_2134:
        /*00ac*/ 	.byte	0x04, 0x28
        /*00ae*/ 	.short	(.L_2136 - .L_2135)


	//   ....[0]....
.L_2135:
        /*00b0*/ 	.word	0x00002340


	//   ....[1]....
        /*00b4*/ 	.word	0x00002370


	//   ....[2]....
        /*00b8*/ 	.word	0x00002390


	//   ....[3]....
        /*00bc*/ 	.word	0x000023b0


	//   ....[4]....
        /*00c0*/ 	.word	0x000023d0


	//   ....[5]....
        /*00c4*/ 	.word	0x00002910


	//   ....[6]....
        /*00c8*/ 	.word	0x00002930


	//   ....[7]....
        /*00cc*/ 	.word	0x00002950


	//   ....[8]....
        /*00d0*/ 	.word	0x00002970


	//   ....[9]....
        /*00d4*/ 	.word	0x00002990


	//   ....[10]....
        /*00d8*/ 	.word	0x00002ab0


	//   ....[11]....
        /*00dc*/ 	.word	0x00002b10


	//   ....[12]....
        /*00e0*/ 	.word	0x00002b40


	//   ....[13]....
        /*00e4*/ 	.word	0x00002b50


	//   ....[14]....
        /*00e8*/ 	.word	0x00002be0


	//   ....[15]....
        /*00ec*/ 	.word	0x00002c30


	//   ....[16]....
        /*00f0*/ 	.word	0x00002cf0


	//   ....[17]....
        /*00f4*/ 	.word	0x00002d00


	//   ....[18]....
        /*00f8*/ 	.word	0x00003960


	//   ....[19]....
        /*00fc*/ 	.word	0x000039d0


	//   ....[20]....
        /*0100*/ 	.word	0x00003a30


	//   ....[21]....
        /*0104*/ 	.word	0x00003a90


	//   ....[22]....
        /*0108*/ 	.word	0x00003af0


	//   ....[23]....
        /*010c*/ 	.word	0x00004070


	//   ....[24]....
        /*0110*/ 	.word	0x000040d0


	//   ....[25]....
        /*0114*/ 	.word	0x00004130


	//   ....[26]....
        /*0118*/ 	.word	0x00004190


	//   ....[27]....
        /*011c*/ 	.word	0x00004200


	//----- nvinfo : EIATTR_EXIT_INSTR_OFFSETS
	.align		4
.L_2136:
        /*0120*/ 	.byte	0x04, 0x1c
        /*0122*/ 	.short	(.L_2138 - .L_2137)


	//   ....[0]....
.L_2137:
        /*0124*/ 	.word	0x00000670


	//   ....[1]....
        /*0128*/ 	.word	0x00003910


	//----- nvinfo : EIATTR_MAX_THREADS
	.align		4
.L_2138:
        /*012c*/ 	.byte	0x04, 0x05
        /*012e*/ 	.short	(.L_2140 - .L_2139)
.L_2139:
        /*0130*/ 	.word	0x00000080
        /*0134*/ 	.word	0x00000001
        /*0138*/ 	.word	0x00000001


	//----- nvinfo : EIATTR_CRS_STACK_SIZE
	.align		4
.L_2140:
        /*013c*/ 	.byte	0x04, 0x1e
        /*013e*/ 	.short	(.L_2142 - .L_2141)
.L_2141:
        /*0140*/ 	.word	0x00000000
.L_2142:


//--------------------- .nv.info._ZN10layer_norm13ln_fwd_kernelINS_13Kernel_traitsI13__nv_bfloat16S2_fS2_fjLj5120ELj1ELj1ELj4ELj16ENS_18Kernel_traits_baseILj5120ES2_S2_fS2_fjLj128EEEEELb0ELb1ELb0ELb1EEEvNS_9FwdParamsE --------------------------
	.section	.nv.info._ZN10layer_norm13ln_fwd_kernelINS_13Kernel_traitsI13__nv_bfloat16S2_fS2_fjLj5120ELj1ELj1ELj4ELj16ENS_18Kernel_traits_baseILj5120ES2_S2_fS2_fjLj128EEEEELb0ELb1ELb0ELb1EEEvNS_9FwdParamsE,"",@"SHT_CUDA_INFO"
	.sectionflags	@""
	.align	4


	//----- nvinfo : EIATTR_CUDA_API_VERSION
	.align		4
        /*0000*/ 	.byte	0x04, 0x37
        /*0002*/ 	.short	(.L_2144 - .L_2143)
.L_2143:
        /*0004*/ 	.word	0x00000082


	//----- nvinfo : EIATTR_SW2861232_WAR
	.align		4
.L_2144:
        /*0008*/ 	.byte	0x01, 0x35
	.zero		2


	//----- nvinfo : EIATTR_PARAM_CBANK
	.align		4
        /*000c*/ 	.byte	0x04, 0x0a
        /*000e*/ 	.short	(.L_2146 - .L_2145)
	.align		4
.L_2145:
        /*0010*/ 	.word	index@(.nv.constant0._ZN10layer_norm13ln_fwd_kernelINS_13Kernel_traitsI13__nv_bfloat16S2_fS2_fjLj5120ELj1ELj1ELj4ELj16ENS_18Kernel_traits_baseILj5120ES2_S2_fS2_fjLj128EEEEELb0ELb1ELb0ELb1EEEvNS_9FwdParamsE)
        /*0014*/ 	.short	0x0160
        /*0016*/ 	.short	0x00e8


	//----- nvinfo : EIATTR_CBANK_PARAM_SIZE
	.align		4
.L_2146:
        /*0018*/ 	.byte	0x03, 0x19
        /*001a*/ 	.short	0x00e8


	//----- nvinfo : EIATTR_KPARAM_INFO
	.align		4
        /*001c*/ 	.byte	0x04, 0x17
        /*001e*/ 	.short	(.L_2148 - .L_2147)
.L_2147:
        /*0020*/ 	.word	0x00000000
        /*0024*/ 	.short	0x0000
        /*0026*/ 	.short	0x0000
        /*0028*/ 	.byte	0x00, 0xf0, 0xa1, 0x03


	//----- nvinfo : EIATTR_MAXREG_COUNT
	.align		4
.L_2148:
        /*002c*/ 	.byte	0x03, 0x1b
        /*002e*/ 	.short	0x00ff


	//----- nvinfo : EIATTR_NUM_BARRIERS
	.align		4
        /*0030*/ 	.byte	0x02, 0x4c
        /*0032*/ 	.byte	0x01
	.zero		1


	//----- nvinfo : EIATTR_MERCURY_ISA_VERSION
	.align		4
        /*0034*/ 	.byte	0x03, 0x5f
        /*0036*/ 	.short	0x0000


	//----- nvinfo : EIATTR_COOP_GROUP_MASK_REGIDS
	.align		4
        /*0038*/ 	.byte	0x04, 0x29
        /*003a*/ 	.short	(.L_2150 - .L_2149)


	//   ....[0]....
.L_2149:
        /*003c*/ 	.word	0xffffffff


	//   ....[1]....
        /*0040*/ 	.word	0xffffffff


	//   ....[2]....
        /*0044*/ 	.word	0xffffffff


	//   ....[3]....
        /*0048*/ 	.word	0xffffffff


	//   ....[4]....
        /*004c*/ 	.word	0xffffffff


	//   ....[5]....
        /*0050*/ 	.word	0xffffffff


	//   ....[6]....
        /*0054*/ 	.word	0xffffffff


	//   ....[7]....
        /*0058*/ 	.word	0xffffffff


	//   ....[8]....
        /*005c*/ 	.word	0xffffffff


	//   ....[9]....
        /*0060*/ 	.word	0xffffffff


	//   ....[10]....
        /*0064*/ 	.word	0xffffffff


	//   ....[11]....
        /*0068*/ 	.word	0xffffffff


	//   ....[12]....
        /*006c*/ 	.word	0xffffffff


	//   ....[13]....
        /*0070*/ 	.word	0xffffffff


	//   ....[14]....
        /*0074*/ 	.word	0xffffffff


	//   ....[15]....
        /*0078*/ 	.word	0xffffffff


	//   ....[16]....
        /*007c*/ 	.word	0xffffffff


	//   ....[17]....
        /*0080*/ 	.word	0xffffffff


	//   ....[18]....
        /*0084*/ 	.word	0xffffffff


	//   ....[19]....
        /*0088*/ 	.word	0xffffffff


	//   ....[20]....
        /*008c*/ 	.word	0xffffffff


	//   ....[21]....
        /*0090*/ 	.word	0xffffffff


	//   ....[22]....
        /*0094*/ 	.word	0xffffffff


	//   ....[23]....
        /*0098*/ 	.word	0xffffffff


	//   ....[24]....
        /*009c*/ 	.word	0xffffffff


	//   ....[25]....
        /*00a0*/ 	.word	0xffffffff


	//   ....[26]....
        /*00a4*/ 	.word	0xffffffff


	//   ....[27]....
        /*00a8*/ 	.word	0xffffffff


	//----- nvinfo : EIATTR_COOP_GROUP_INSTR_OFFSETS
	.align		4
.L_2150:
        /*00ac*/ 	.byte	0x04, 0x28
        /*00ae*/ 	.short	(.L_2152 - .L_2151)


	//   ....[0]....
.L_2151:
        /*00b0*/ 	.word	0x00001b10


	//   ....[1]....
        /*00b4*/ 	.word	0x00001b40


	//   ....[2]....
        /*00b8*/ 	.word	0x00001b60


	//   ....[3]....
        /*00bc*/ 	.word	0x00001b80


	//   ....[4]....
        /*00c0*/ 	.word	0x00001ba0


	//   ....[5]....
        /*00c4*/ 	.word	0x000020d0


	//   ....[6]....
        /*00c8*/ 	.word	0x000020f0


	//   ....[7]....
        /*00cc*/ 	.word	0x00002110


	//   ....[8]....
        /*00d0*/ 	.word	0x00002130


	//   ....[9]....
        /*00d4*/ 	.word	0x00002150


	//   ....[10]....
        /*00d8*/ 	.word	0x00002250


	//   ....[11]....
        /*00dc*/ 	.word	0x000022a0


	//   ....[12]....
        /*00e0*/ 	.word	0x000022f0


	//   ....[13]....
        /*00e4*/ 	.word	0x00002310


	//   ....[14]....
        /*00e8*/ 	.word	0x000023d0


	//   ....[15]....
        /*00ec*/ 	.word	0x00002440


	//   ....[16]....
        /*00f0*/ 	.word	0x000024a0


	//   ....[17]....
        /*00f4*/ 	.word	0x000024f0


	//   ....[18]....
        /*00f8*/ 	.word	0x00003230


	//   ....[19]....
        /*00fc*/ 	.word	0x000032a0


	//   ....[20]....
        /*0100*/ 	.word	0x00003300


	//   ....[21]....
        /*0104*/ 	.word	0x00003360


	//   ....[22]....
        /*0108*/ 	.word	0x000033c0


	//   ....[23]....
        /*010c*/ 	.word	0x00003930


	//   ....[24]....
        /*0110*/ 	.word	0x00003990


	//   ....[25]....
        /*0114*/ 	.word	0x000039f0


	//   ....[26]....
        /*0118*/ 	.word	0x00003a50


	//   ....[27]....
        /*011c*/ 	.word	0x00003ab0


	//----- nvinfo : EIATTR_EXIT_INSTR_OFFSETS
	.align		4
.L_2152:
        /*0120*/ 	.byte	0x04, 0x1c
        /*0122*/ 	.short	(.L_2154 - .L_2153)


	//   ....[0]....
.L_2153:
        /*0124*/ 	.word	0x00000160


	//   ....[1]....
        /*0128*/ 	.word	0x000031e0


	//----- nvinfo : EIATTR_MAX_THREADS
	.align		4
.L_2154:
        /*012c*/ 	.byte	0x04, 0x05
        /*012e*/ 	.short	(.L_2156 - .L_2155)
.L_2155:
        /*0130*/ 	.word	0x00000080
        /*0134*/ 	.word	0x00000001
        /*0138*/ 	.word	0x00000001


	//----- nvinfo : EIATTR_CRS_STACK_SIZE
	.align		4
.L_2156:
        /*013c*/ 	.byte	0x04, 0x1e
        /*013e*/ 	.short	(.L_2158 - .L_2157)
.L_2157:
        /*0140*/ 	.word	0x00000000
.L_2158:


//--------------------- .nv.info._ZN10layer_norm13ln_fwd_kernelINS_13Kernel_traitsI13__nv_bfloat16S2_fS2_fjLj5120ELj1ELj1ELj4ELj16ENS_18Kernel_traits_baseILj5120ES2_S2_fS2_fjLj128EEEEELb0ELb1ELb1ELb0EEEvNS_9FwdParamsE --------------------------
	.section	.nv.info._ZN10layer_norm13ln_fwd_kernelINS_13Kernel_traitsI13__nv_bfloat16S2_fS2_fjLj5120ELj1ELj1ELj4ELj16ENS_18Kernel_traits_baseILj5120ES2_S2_fS2_fjLj128EEEEELb0ELb1ELb1ELb0EEEvNS_9FwdParamsE,"",@"SHT_CUDA_INFO"
	.sectionflags	@""
	.align	4


	//----- nvinfo : EIATTR_CUDA_API_VERSION
	.align		4
        /*0000*/ 	.byte	0x04, 0x37
        /*0002*/ 	.short	(.L_2160 - .L_2159)
.L_2159:
        /*0004*/ 	.word	0x00000082


	//----- nvinfo : EIATTR_SW2861232_WAR
	.align		4
.L_2160:
        /*0008*/ 	.byte	0x01, 0x35
	.zero		2


	//----- nvinfo : EIATTR_PARAM_CBANK
	.align		4
        /*000c*/ 	.byte	0x04, 0x0a
        /*000e*/ 	.short	(.L_2162 - .L_2161)
	.align		4
.L_2161:
        /*0010*/ 	.word	index@(.nv.constant0._ZN10layer_norm13ln_fwd_kernelINS_13Kernel_traitsI13__nv_bfloat16S2_fS2_fjLj5120ELj1ELj1ELj4ELj16ENS_18Kernel_traits_baseILj5120ES2_S2_fS2_fjLj128EEEEELb0ELb1ELb1ELb0EEEvNS_9FwdParamsE)
        /*0014*/ 	.short	0x0160
        /*0016*/ 	.short	0x00e8


	//----- nvinfo : EIATTR_CBANK_PARAM_SIZE
	.align		4
.L_2162:
        /*0018*/ 	.byte	0x03, 0x19
        /*001a*/ 	.short	0x00e8


	//----- nvinfo : EIATTR_KPARAM_INFO
	.align		4
        /*001c*/ 	.byte	0x04, 0x17
        /*001e*/ 	.short	(.L_2164 - .L_2163)
.L_2163:
        /*0020*/ 	.word	0x00000000
        /*0024*/ 	.short	0x0000
        /*0026*/ 	.short	0x0000
        /*0028*/ 	.byte	0x00, 0xf0, 0xa1, 0x03


	//----- nvinfo : EIATTR_MAXREG_COUNT
	.align		4
.L_2164:
        /*002c*/ 	.byte	0x03, 0x1b
        /*002e*/ 	.short	0x00ff


	//----- nvinfo : EIATTR_NUM_BARRIERS
	.align		4
        /*0030*/ 	.byte	0x02, 0x4c
        /*0032*/ 	.byte	0x01
	.zero		1


	//----- nvinfo : EIATTR_MERCURY_ISA_VERSION
	.align		4
        /*0034*/ 	.byte	0x03, 0x5f
        /*0036*/ 	.short	0x0000


	//----- nvinfo : EIATTR_COOP_GROUP_MASK_REGIDS
	.align		4
        /*0038*/ 	.byte	0x04, 0x29
        /*003a*/ 	.short	(.L_2166 - .L_2165)


	//   ....[0]....
.L_2165:
        /*003c*/ 	.word	0xffffffff


	//   ....[1]....
        /*0040*/ 	.word	0xffffffff


	//   ....[2]....
        /*0044*/ 	.word	0xffffffff


	//   ....[3]....
        /*0048*/ 	.word	0xffffffff


	//   ....[4]....
        /*004c*/ 	.word	0xffffffff


	//   ....[5]....
        /*0050*/ 	.word	0xffffffff


	//   ....[6]....
        /*0054*/ 	.word	0xffffffff


	//   ....[7]....
        /*0058*/ 	.word	0xffffffff


	//   ....[8]....
        /*005c*/ 	.word	0xffffffff


	//   ....[9]....
        /*0060*/ 	.word	0xffffffff


	//   ....[10]....
        /*0064*/ 	.word	0xffffffff


	//   ....[11]....
        /*0068*/ 	.word	0xffffffff


	//   ....[12]....
        /*006c*/ 	.word	0xffffffff


	//   ....[13]....
        /*0070*/ 	.word	0xffffffff


	//   ....[14]....
        /*0074*/ 	.word	0xffffffff


	//   ....[15]....
        /*0078*/ 	.word	0xffffffff


	//   ....[16]....
        /*007c*/ 	.word	0xffffffff


	//   ....[17]....
        /*0080*/ 	.word	0xffffffff


	//   ....[18]....
        /*0084*/ 	.word	0xffffffff


	//   ....[19]....
        /*0088*/ 	.word	0xffffffff


	//   ....[20]....
        /*008c*/ 	.word	0xffffffff


	//   ....[21]....
        /*0090*/ 	.word	0xffffffff


	//   ....[22]....
        /*0094*/ 	.word	0xffffffff


	//   ....[23]....
        /*0098*/ 	.word	0xffffffff


	//   ....[24]....
        /*009c*/ 	.word	0xffffffff


	//   ....[25]....
        /*00a0*/ 	.word	0xffffffff


	//   ....[26]....
        /*00a4*/ 	.word	0xffffffff


	//   ....[27]....
        /*00a8*/ 	.word	0xffffffff


	//----- nvinfo : EIATTR_COOP_GROUP_INSTR_OFFSETS
	.align		4
.L_2166:
        /*00ac*/ 	.byte	0x04, 0x28
        /*00ae*/ 	.short	(.L_2168 - .L_2167)


	//   ....[0]....
.L_2167:
        /*00b0*/ 	.word	0x00003280


	//   ....[1]....
        /*00b4*/ 	.word	0x000032b0


	//   ....[2]....
        /*00b8*/ 	.word	0x000032d0


	//   ....[3]....
        /*00bc*/ 	.word	0x000032f0


	//   ....[4]....
        /*00c0*/ 	.word	0x00003310


	//   ....[5]....
        /*00c4*/ 	.word	0x00003850


	//   ....[6]....
        /*00c8*/ 	.word	0x00003870


	//   ....[7]....
        /*00cc*/ 	.word	0x00003890


	//   ....[8]....
        /*00d0*/ 	.word	0x000038b0


	//   ....[9]....
        /*00d4*/ 	.word	0x000038d0


	//   ....[10]....
        /*00d8*/ 	.word	0x000039f0


	//   ....[11]....
        /*00dc*/ 	.word	0x00003a30


	//   ....[12]....
        /*00e0*/ 	.word	0x00003a60


	//   ....[13]....
        /*00e4*/ 	.word	0x00003a70


	//   ....[14]....
        /*00e8*/ 	.word	0x00003b00


	//   ....[15]....
        /*00ec*/ 	.word	0x00003b50


	//   ....[16]....
        /*00f0*/ 	.word	0x00003c20


	//   ....[17]....
        /*00f4*/ 	.word	0x00003c50


	//   ....[18]....
        /*00f8*/ 	.word	0x00004920


	//   ....[19]....
        /*00fc*/ 	.word	0x00004990


	//   ....[20]....
        /*0100*/ 	.word	0x000049f0


	//   ....[21]....
        /*0104*/ 	.word	0x00004a50


	//   ....[22]....
        /*0108*/ 	.word	0x00004ab0


	//   ....[23]....
        /*010c*/ 	.word	0x00005040


	//   ....[24]....
        /*0110*/ 	.word	0x000050a0


	//   ....[25]....
        /*0114*/ 	.word	0x00005100


	//   ....[26]....
        /*0118*/ 	.word	0x00005160


	//   ....[27]....
        /*011c*/ 	.word	0x000051d0


	//----- nvinfo : EIATTR_EXIT_INSTR_OFFSETS
	.align		4
.L_2168:
        /*0120*/ 	.byte	0x04, 0x1c
        /*0122*/ 	.short	(.L_2170 - .L_2169)


	//   ....[0]....
.L_2169:
        /*0124*/ 	.word	0x00000670


	//   ....[1]....
        /*0128*/ 	.word	0x000048d0


	//----- nvinfo : EIATTR_MAX_THREADS
	.align		4
.L_2170:
        /*012c*/ 	.byte	0x04, 0x05
        /*012e*/ 	.short	(.L_2172 - .L_2171)
.L_2171:
        /*0130*/ 	.word	0x00000080
        /*0134*/ 	.word	0x00000001
        /*0138*/ 	.word	0x00000001


	//----- nvinfo : EIATTR_CRS_STACK_SIZE
	.align		4
.L_2172:
        /*013c*/ 	.byte	0x04, 0x1e
        /*013e*/ 	.short	(.L_2174 - .L_2173)
.L_2173:
        /*0140*/ 	.word	0x00000000
.L_2174:


//--------------------- .nv.info._ZN10layer_norm13ln_fwd_kernelINS_13Kernel_traitsI13__nv_bfloat16S2_fS2_fjLj5120ELj1ELj1ELj4ELj16ENS_18Kernel_traits_baseILj5120ES2_S2_fS2_fjLj128EEEEELb0ELb1ELb1ELb1EEEvNS_9FwdParamsE --------------------------
	.section	.nv.info._ZN10layer_norm13ln_fwd_kernelINS_13Kernel_traitsI13__nv_bfloat16S2_fS2_fjLj5120ELj1ELj1ELj4ELj16ENS_18Kernel_traits_baseILj5120ES2_S2_fS2_fjLj128EEEEELb0ELb1ELb1ELb1EEEvNS_9FwdParamsE,"",@"SHT_CUDA_INFO"
	.sectionflags	@""
	.align	4


	//----- nvinfo : EIATTR_CUDA_API_VERSION
	.align		4
        /*0000*/ 	.byte	0x04, 0x37
        /*0002*/ 	.short	(.L_2176 - .L_2175)
.L_2175:
        /*0004*/ 	.word	0x00000082


	//----- nvinfo : EIATTR_SW2861232_WAR
	.align		4
.L_2176:
        /*0008*/ 	.byte	0x01, 0x35
	.zero		2


	//----- nvinfo : EIATTR_PARAM_CBANK
	.align		4
        /*000c*/ 	.byte	0x04, 0x0a
        /*000e*/ 	.short	(.L_2178 - .L_2177)
	.align		4
.L_2177:
        /*0010*/ 	.word	index@(.nv.constant0._ZN10layer_norm13ln_fwd_kernelINS_13Kernel_traitsI13__nv_bfloat16S2_fS2_fjLj5120ELj1ELj1ELj4ELj16ENS_18Kernel_traits_baseILj5120ES2_S2_fS2_fjLj128EEEEELb0ELb1ELb1ELb1EEEvNS_9FwdParamsE)
        /*0014*/ 	.short	0x0160
        /*0016*/ 	.short	0x00e8


	//----- nvinfo : EIATTR_CBANK_PARAM_SIZE
	.align		4
.L_2178:
        /*0018*/ 	.byte	0x03, 0x19
        /*001a*/ 	.short	0x00e8


	//----- nvinfo : EIATTR_KPARAM_INFO
	.align		4
        /*001c*/ 	.byte	0x04, 0x17
        /*001e*/ 	.short	(.L_2180 - .L_2179)
.L_2179:
        /*0020*/ 	.word	0x00000000
        /*0024*/ 	.short	0x0000
        /*0026*/ 	.short	0x0000
        /*0028*/ 	.byte	0x00, 0xf0, 0xa1, 0x03


	//----- nvinfo : EIATTR_MAXREG_COUNT
	.align		4
.L_2180:
        /*002c*/ 	.byte	0x03, 0x1b
        /*002e*/ 	.short	0x00ff


	//----- nvinfo : EIATTR_NUM_BARRIERS
	.align		4
        /*0030*/ 	.byte	0x02, 0x4c
        /*0032*/ 	.byte	0x01
	.zero		1


	//----- nvinfo : EIATTR_MERCURY_ISA_VERSION
	.align		4
        /*0034*/ 	.byte	0x03, 0x5f
        /*0036*/ 	.short	0x0000


	//----- nvinfo : EIATTR_COOP_GROUP_MASK_REGIDS
	.align		4
        /*0038*/ 	.byte	0x04, 0x29
        /*003a*/ 	.short	(.L_2182 - .L_2181)


	//   ....[0]....
.L_2181:
        /*003c*/ 	.word	0xffffffff


	//   ....[1]....
        /*0040*/ 	.word	0xffffffff


	//   ....[2]....
        /*0044*/ 	.word	0xffffffff


	//   ....[3]....
        /*0048*/ 	.word	0xffffffff


	//   ....[4]....
        /*004c*/ 	.word	0xffffffff


	//   ....[5]....
        /*0050*/ 	.word	0xffffffff


	//   ....[6]....
        /*0054*/ 	.word	0xffffffff


	//   ....[7]....
        /*0058*/ 	.word	0xffffffff


	//   ....[8]....
        /*005c*/ 	.word	0xffffffff


	//   ....[9]....
        /*0060*/ 	.word	0xffffffff


	//   ....[10]....
        /*0064*/ 	.word	0xffffffff


	//   ....[11]....
        /*0068*/ 	.word	0xffffffff


	//   ....[12]....
        /*006c*/ 	.word	0xffffffff


	//   ....[13]....
        /*0070*/ 	.word	0xffffffff


	//   ....[14]....
        /*0074*/ 	.word	0xffffffff


	//   ....[15]....
        /*0078*/ 	.word	0xffffffff


	//   ....[16]....
        /*007c*/ 	.word	0xffffffff


	//   ....[17]....
        /*0080*/ 	.word	0xffffffff


	//   ....[18]....
        /*0084*/ 	.word	0xffffffff


	//   ....[19]....
        /*0088*/ 	.word	0xffffffff


	//   ....[20]....
        /*008c*/ 	.word	0xffffffff


	//   ....[21]....
        /*0090*/ 	.word	0xffffffff


	//   ....[22]....
        /*0094*/ 	.word	0xffffffff


	//   ....[23]....
        /*0098*/ 	.word	0xffffffff


	//   ....[24]....
        /*009c*/ 	.word	0xffffffff


	//   ....[25]....
        /*00a0*/ 	.word	0xffffffff


	//   ....[26]....
        /*00a4*/ 	.word	0xffffffff


	//   ....[27]....
        /*00a8*/ 	.word	0xffffffff


	//----- nvinfo : EIATTR_COOP_GROUP_INSTR_OFFSETS
	.align		4
.L_2182:
        /*00ac*/ 	.byte	0x04, 0x28
        /*00ae*/ 	.short	(.L_2184 - .L_2183)


	//   ....[0]....
.L_2183:
        /*00b0*/ 	.word	0x00002a30


	//   ....[1]....
        /*00b4*/ 	.word	0x00002a60


	//   ....[2]....
        /*00b8*/ 	.word	0x00002a80


	//   ....[3]....
        /*00bc*/ 	.word	0x00002aa0


	//   ....[4]....
        /*00c0*/ 	.word	0x00002ac0


	//   ....[5]....
        /*00c4*/ 	.word	0x00002ff0


	//   ....[6]....
        /*00c8*/ 	.word	0x00003010


	//   ....[7]....
        /*00cc*/ 	.word	0x00003030


	//   ....[8]....
        /*00d0*/ 	.word	0x00003050


	//   ....[9]....
        /*00d4*/ 	.word	0x00003070


	//   ....[10]....
        /*00d8*/ 	.word	0x00003160


	//   ....[11]....
        /*00dc*/ 	.word	0x000031b0


	//   ....[12]....
        /*00e0*/ 	.word	0x000031e0


	//   ....[13]....
        /*00e4*/ 	.word	0x000031f0


	//   ....[14]....
        /*00e8*/ 	.word	0x00003280


	//   ....[15]....
        /*00ec*/ 	.word	0x000032d0


	//   ....[16]....
        /*00f0*/ 	.word	0x00003390


	//   ....[17]....
        /*00f4*/ 	.word	0x000033a0


	//   ....[18]....
        /*00f8*/ 	.word	0x00004030


	//   ....[19]....
        /*00fc*/ 	.word	0x000040a0


	//   ....[20]....
        /*0100*/ 	.word	0x00004100


	//   ....[21]....
        /*0104*/ 	.word	0x00004160


	//   ....[22]....
        /*0108*/ 	.word	0x000041c0


	//   ....[23]....
        /*010c*/ 	.word	0x00004730


	//   ....[24]....
        /*0110*/ 	.word	0x00004790


	//   ....[25]....
        /*0114*/ 	.word	0x000047f0


	//   ....[26]....
        /*0118*/ 	.word	0x00004850


	//   ....[27]....
        /*011c*/ 	.word	0x000048b0


	//----- nvinfo : EIATTR_EXIT_INSTR_OFFSETS
	.align		4
.L_2184:
        /*0120*/ 	.byte	0x04, 0x1c
        /*0122*/ 	.short	(.L_2186 - .L_2185)


	//   ....[0]....
.L_2185:
        /*0124*/ 	.word	0x00000150


	//   ....[1]....
        /*0128*/ 	.word	0x00003fe0


	//----- nvinfo : EIATTR_MAX_THREADS
	.align		4
.L_2186:
        /*012c*/ 	.byte	0x04, 0x05
        /*012e*/ 	.short	(.L_2188 - .L_2187)
.L_2187:
        /*0130*/ 	.word	0x00000080
        /*0134*/ 	.word	0x00000001
        /*0138*/ 	.word	0x00000001


	//----- nvinfo : EIATTR_CRS_STACK_SIZE
	.align		4
.L_2188:
        /*013c*/ 	.byte	0x04, 0x1e
        /*013e*/ 	.short	(.L_2190 - .L_2189)
.L_2189:
        /*0140*/ 	.word	0x00000000
.L_2190:


//--------------------- .nv.info._ZN10layer_norm13ln_fwd_kernelINS_13Kernel_traitsI13__nv_bfloat16S2_fS2_fjLj5120ELj1ELj1ELj4ELj16ENS_18Kernel_traits_baseILj5120ES2_S2_fS2_fjLj128EEEEELb1ELb0ELb0ELb0EEEvNS_9FwdParamsE --------------------------
	.section	.nv.info._ZN10layer_norm13ln_fwd_kernelINS_13Kernel_traitsI13__nv_bfloat16S2_fS2_fjLj5120ELj1ELj1ELj4ELj16ENS_18Kernel_traits_baseILj5120ES2_S2_fS2_fjLj128EEEEELb1ELb0ELb0ELb0EEEvNS_9FwdParamsE,"",@"SHT_CUDA_INFO"
	.sectionflags	@""
	.align	4


	//----- nvinfo : EIATTR_CUDA_API_VERSION
	.align		4
        /*0000*/ 	.byte	0x04, 0x37
        /*0002*/ 	.short	(.L_2192 - .L_2191)
.L_2191:
        /*0004*/ 	.word	0x00000082


	//----- nvinfo : EIATTR_SW2861232_WAR
	.align		4
.L_2192:
        /*0008*/ 	.byte	0x01, 0x35
	.zero		2


	//----- nvinfo : EIATTR_PARAM_CBANK
	.align		4
        /*000c*/ 	.byte	0x04, 0x0a
        /*000e*/ 	.short	(.L_2194 - .L_2193)
	.align		4
.L_2193:
        /*0010*/ 	.word	index@(.nv.constant0._ZN10layer_norm13ln_fwd_kernelINS_13Kernel_traitsI13__nv_bfloat16S2_fS2_fjLj5120ELj1ELj1ELj4ELj16ENS_18Kernel_traits_baseILj5120ES2_S2_fS2_fjLj128EEEEELb1ELb0ELb0ELb0EEEvNS_9FwdParamsE)
        /*0014*/ 	.short	0x0160
        /*0016*/ 	.short	0x00e8


	//----- nvinfo : EIATTR_CBANK_PARAM_SIZE
	.align		4
.L_2194:
        /*0018*/ 	.byte	0x03, 0x19
        /*001a*/ 	.short	0x00e8


	//----- nvinfo : EIATTR_KPARAM_INFO
	.align		4
        /*001c*/ 	.byte	0x04, 0x17
        /*001e*/ 	.short	(.L_2196 - .L_2195)
.L_2195:
        /*0020*/ 	.word	0x00000000
        /*0024*/ 	.short	0x0000
        /*0026*/ 	.short	0x0000
        /*0028*/ 	.byte	0x00, 0xf0, 0xa1, 0x03


	//----- nvinfo : EIATTR_MAXREG_COUNT
	.align		4
.L_2196:
        /*002c*/ 	.byte	0x03, 0x1b
        /*002e*/ 	.short	0x00ff


	//----- nvinfo : EIATTR_NUM_BARRIERS
	.align		4
        /*0030*/ 	.byte	0x02, 0x4c
        /*0032*/ 	.byte	0x01
	.zero		1


	//----- nvinfo : EIATTR_MERCURY_ISA_VERSION
	.align		4
        /*0034*/ 	.byte	0x03, 0x5f
        /*0036*/ 	.short	0x0000


	//----- nvinfo : EIATTR_COOP_GROUP_MASK_REGIDS
	.align		4
        /*0038*/ 	.byte	0x04, 0x29
        /*003a*/ 	.short	(.L_2198 - .L_2197)


	//   ....[0]....
.L_2197:
        /*003c*/ 	.word	0xffffffff


	//   ....[1]....
        /*0040*/ 	.word	0xffffffff


	//   ....[2]....
        /*0044*/ 	.word	0xffffffff


	//   ....[3]....
        /*0048*/ 	.word	0xffffffff


	//   ....[4]....
        /*004c*/ 	.word	0xffffffff


	//   ....[5]....
        /*0050*/ 	.word	0xffffffff


	//   ....[6]....
        /*0054*/ 	.word	0xffffffff


	//   ....[7]....
        /*0058*/ 	.word	0xffffffff


	//   ....[8]....
        /*005c*/ 	.word	0xffffffff


	//   ....[9]....
        /*0060*/ 	.word	0xffffffff


	//   ....[10]....
        /*0064*/ 	.word	0xffffffff


	//   ....[11]....
        /*0068*/ 	.word	0xffffffff


	//   ....[12]....
        /*006c*/ 	.word	0xffffffff


	//   ....[13]....
        /*0070*/ 	.word	0xffffffff


	//   ....[14]....
        /*0074*/ 	.word	0xffffffff


	//   ....[15]....
        /*0078*/ 	.word	0xffffffff


	//   ....[16]....
        /*007c*/ 	.word	0xffffffff


	//   ....[17]....
        /*0080*/ 	.word	0xffffffff


	//   ....[18]....
        /*0084*/ 	.word	0xffffffff


	//   ....[19]....
        /*0088*/ 	.word	0xffffffff


	//   ....[20]....
        /*008c*/ 	.word	0xffffffff


	//   ....[21]....
        /*0090*/ 	.word	0xffffffff


	//   ....[22]....
        /*0094*/ 	.word	0xffffffff


	//   ....[23]....
        /*0098*/ 	.word	0xffffffff


	//   ....[24]....
        /*009c*/ 	.word	0xffffffff


	//   ....[25]....
        /*00a0*/ 	.word	0xffffffff


	//   ....[26]....
        /*00a4*/ 	.word	0xffffffff


	//   ....[27]....
        /*00a8*/ 	.word	0xffffffff


	//----- nvinfo : EIATTR_COOP_GROUP_INSTR_OFFSETS
	.align		4
.L_2198:
        /*00ac*/ 	.byte	0x04, 0x28
        /*00ae*/ 	.short	(.L_2200 - .L_2199)


	//   ....[0]....
.L_2199:
        /*00b0*/ 	.word	0x0000f670


	//   ....[1]....
        /*00b4*/ 	.word	0x0000f6a0


	//   ....[2]....
        /*00b8*/ 	.word	0x0000f6d0


	//   ....[3]....
        /*00bc*/ 	.word	0x0000f6f0


	//   ....[4]....
        /*00c0*/ 	.word	0x0000f710


	//   ....[5]....
        /*00c4*/ 	.word	0x0000fc50


	//   ....[6]....
        /*00c8*/ 	.word	0x0000fc70


	//   ....[7]....
        /*00cc*/ 	.word	0x0000fc90


	//   ....[8]....
        /*00d0*/ 	.word	0x0000fcb0


	//   ....[9]....
        /*00d4*/ 	.word	0x0000fcd0


	//   ....[10]....
        /*00d8*/ 	.word	0x0000fe00


	//   ....[11]....
        /*00dc*/ 	.word	0x0000fe50


	//   ....[12]....
        /*00e0*/ 	.word	0x0000fe80


	//   ....[13]....
        /*00e4*/ 	.word	0x0000fe90


	//   ....[14]....
        /*00e8*/ 	.word	0x0000ff10


	//   ....[15]....
        /*00ec*/ 	.word	0x0000ff60


	//   ....[16]....
        /*00f0*/ 	.word	0x00010030


	//   ....[17]....
        /*00f4*/ 	.word	0x00010040


	//   ....[18]....
        /*00f8*/ 	.word	0x00010cd0


	//   ....[19]....
        /*00fc*/ 	.word	0x00010d40


	//   ....[20]....
        /*0100*/ 	.word	0x00010da0


	//   ....[21]....
        /*0104*/ 	.word	0x00010e00


	//   ....[22]....
        /*0108*/ 	.word	0x00010e60


	//   ....[23]....
        /*010c*/ 	.word	0x000113f0


	//   ....[24]....
        /*0110*/ 	.word	0x00011450


	//   ....[25]....
        /*0114*/ 	.word	0x000114b0


	//   ....[26]....
        /*0118*/ 	.word	0x00011510


	//   ....[27]....
        /*011c*/ 	.word	0x00011580


	//----- nvinfo : EIATTR_EXIT_INSTR_OFFSETS
	.align		4
.L_2200:
        /*0120*/ 	.byte	0x04, 0x1c
        /*0122*/ 	.short	(.L_2202 - .L_2201)


	//   ....[0]....
.L_2201:
        /*0124*/ 	.word	0x00000a80


	//   ....[1]....
        /*0128*/ 	.word	0x00010c80


	//----- nvinfo : EIATTR_MAX_THREADS
	.align		4
.L_2202:
        /*012c*/ 	.byte	0x04, 0x05
        /*012e*/ 	.short	(.L_2204 - .L_2203)
.L_2203:
        /*0130*/ 	.word	0x00000080
        /*0134*/ 	.word	0x00000001
        /*0138*/ 	.word	0x00000001


	//----- nvinfo : EIATTR_CRS_STACK_SIZE
	.align		4
.L_2204:
        /*013c*/ 	.byte	0x04, 0x1e
        /*013e*/ 	.short	(.L_2206 - .L_2205)
.L_2205:
        /*0140*/ 	.word	0x00000000
.L_2206:


//--------------------- .nv.info._ZN10layer_norm13ln_fwd_kernelINS_13Kernel_traitsI13__nv_bfloat16S2_fS2_fjLj5120ELj1ELj1ELj4ELj16ENS_18Kernel_traits_baseILj5120ES2_S2_fS2_fjLj128EEEEELb1ELb0ELb0ELb1EEEvNS_9FwdParamsE --------------------------
	.section	.nv.info._ZN10layer_norm13ln_fwd_kernelINS_13Kernel_traitsI13__nv_bfloat16S2_fS2_fjLj5120ELj1ELj1ELj4ELj16ENS_18Kernel_traits_baseILj5120ES2_S2_fS2_fjLj128EEEEELb1ELb0ELb0ELb1EEEvNS_9FwdParamsE,"",@"SHT_CUDA_INFO"
	.sectionflags	@""
	.align	4


	//----- nvinfo : EIATTR_CUDA_API_VERSION
	.align		4
        /*0000*/ 	.byte	0x04, 0x37
        /*0002*/ 	.short	(.L_2208 - .L_2207)
.L_2207:
        /*0004*/ 	.word	0x00000082


	//----- nvinfo : EIATTR_SW2861232_WAR
	.align		4
.L_2208:
        /*0008*/ 	.byte	0x01, 0x35
	.zero		2


	//----- nvinfo : EIATTR_PARAM_CBANK
	.align		4
        /*000c*/ 	.byte	0x04, 0x0a
        /*000e*/ 	.short	(.L_2210 - .L_2209)
	.align		4
.L_2209:
        /*0010*/ 	.word	index@(.nv.constant0._ZN10layer_norm13ln_fwd_kernelINS_13Kernel_traitsI13__nv_bfloat16S2_fS2_fjLj5120ELj1ELj1ELj4ELj16ENS_18Kernel_traits_baseILj5120ES2_S2_fS2_fjLj128EEEEELb1ELb0ELb0ELb1EEEvNS_9FwdParamsE)
        /*0014*/ 	.short	0x0160
        /*0016*/ 	.short	0x00e8


	//----- nvinfo : EIATTR_CBANK_PARAM_SIZE
	.align		4
.L_2210:
        /*0018*/ 	.byte	0x03, 0x19
        /*001a*/ 	.short	0x00e8


	//----- nvinfo : EIATTR_KPARAM_INFO
	.align		4
        /*001c*/ 	.byte	0x04, 0x17
        /*001e*/ 	.short	(.L_2212 - .L_2211)
.L_2211:
        /*0020*/ 	.word	0x00000000
        /*0024*/ 	.short	0x0000
        /*0026*/ 	.short	0x0000
        /*0028*/ 	.byte	0x00, 0xf0, 0xa1, 0x03


	//----- nvinfo : EIATTR_MAXREG_COUNT
	.align		4
.L_2212:
        /*002c*/ 	.byte	0x03, 0x1b
        /*002e*/ 	.short	0x00ff


	//----- nvinfo : EIATTR_NUM_BARRIERS
	.align		4
        /*0030*/ 	.byte	0x02, 0x4c
        /*0032*/ 	.byte	0x01
	.zero		1


	//----- nvinfo : EIATTR_MERCURY_ISA_VERSION
	.align		4
        /*0034*/ 	.byte	0x03, 0x5f
        /*0036*/ 	.short	0x0000


	//----- nvinfo : EIATTR_COOP_GROUP_MASK_REGIDS
	.align		4
        /*0038*/ 	.byte	0x04, 0x29
        /*003a*/ 	.short	(.L_2214 - .L_2213)


	//   ....[0]....
.L_2213:
        /*003c*/ 	.word	0xffffffff


	//   ....[1]....
        /*0040*/ 	.word	0xffffffff


	//   ....[2]....
        /*0044*/ 	.word	0xffffffff


	//   ....[3]....
        /*0048*/ 	.word	0xffffffff


	//   ....[4]....
        /*004c*/ 	.word	0xffffffff


	//   ....[5]....
        /*0050*/ 	.word	0xffffffff


	//   ....[6]....
        /*0054*/ 	.word	0xffffffff


	//   ....[7]....
        /*0058*/ 	.word	0xffffffff


	//   ....[8]....
        /*005c*/ 	.word	0xffffffff


	//   ....[9]....
        /*0060*/ 	.word	0xffffffff


	//   ....[10]....
        /*0064*/ 	.word	0xffffffff


	//   ....[11]....
        /*0068*/ 	.word	0xffffffff


	//   ....[12]....
        /*006c*/ 	.word	0xffffffff


	//   ....[13]....
        /*0070*/ 	.word	0xffffffff


	//   ....[14]....
        /*0074*/ 	.word	0xffffffff


	//   ....[15]....
        /*0078*/ 	.word	0xffffffff


	//   ....[16]....
        /*007c*/ 	.word	0xffffffff


	//   ....[17]....
        /*0080*/ 	.word	0xffffffff


	//   ....[18]....
        /*0084*/ 	.word	0xffffffff


	//   ....[19]....
        /*0088*/ 	.word	0xffffffff


	//   ....[20]....
        /*008c*/ 	.word	0xffffffff


	//   ....[21]....
        /*0090*/ 	.word	0xffffffff


	//   ....[22]....
        /*0094*/ 	.word	0xffffffff


	//   ....[23]....
        /*0098*/ 	.word	0xffffffff


	//   ....[24]....
        /*009c*/ 	.word	0xffffffff


	//   ....[25]....
        /*00a0*/ 	.word	0xffffffff


	//   ....[26]....
        /*00a4*/ 	.word	0xffffffff


	//   ....[27]....
        /*00a8*/ 	.word	0xffffffff


	//----- nvinfo : EIATTR_COOP_GROUP_INSTR_OFFSETS
	.align		4
.L_2214:
        /*00ac*/ 	.byte	0x04, 0x28
        /*00ae*/ 	.short	(.L_2216 - .L_2215)


	//   ....[0]....
.L_2215:
        /*00b0*/ 	.word	0x0000eab0


	//   ....[1]....
        /*00b4*/ 	.word	0x0000eae0


	//   ....[2]....
        /*00b8*/ 	.word	0x0000eb00


	//   ....[3]....
        /*00bc*/ 	.word	0x0000eb20


	//   ....[4]....
        /*00c0*/ 	.word	0x0000eb40


	//   ....[5]....
        /*00c4*/ 	.word	0x0000f070


	//   ....[6]....
        /*00c8*/ 	.word	0x0000f090


	//   ....[7]....
        /*00cc*/ 	.word	0x0000f0b0


	//   ....[8]....
        /*00d0*/ 	.word	0x0000f0d0


	//   ....[9]....
        /*00d4*/ 	.word	0x0000f0f0


	//   ....[10]....
        /*00d8*/ 	.word	0x0000f1f0


	//   ....[11]....
        /*00dc*/ 	.word	0x0000f250


	//   ....[12]....
        /*00e0*/ 	.word	0x0000f290


	//   ....[13]....
        /*00e4*/ 	.word	0x0000f2e0


	//   ....[14]....
        /*00e8*/ 	.word	0x0000f330


	//   ....[15]....
        /*00ec*/ 	.word	0x0000f3a0


	//   ....[16]....
        /*00f0*/ 	.word	0x0000f3f0


	//   ....[17]....
        /*00f4*/ 	.word	0x0000f460


	//   ....[18]....
        /*00f8*/ 	.word	0x000101f0


	//   ....[19]....
        /*00fc*/ 	.word	0x00010260


	//   ....[20]....
        /*0100*/ 	.word	0x000102c0


	//   ....[21]....
        /*0104*/ 	.word	0x00010320


	//   ....[22]....
        /*0108*/ 	.word	0x00010380


	//   ....[23]....
        /*010c*/ 	.word	0x000108f0


	//   ....[24]....
        /*0110*/ 	.word	0x00010950


	//   ....[25]....
        /*0114*/ 	.word	0x000109b0


	//   ....[26]....
        /*0118*/ 	.word	0x00010a10


	//   ....[27]....
        /*011c*/ 	.word	0x00010a70


	//----- nvinfo : EIATTR_EXIT_INSTR_OFFSETS
	.align		4
.L_2216:
        /*0120*/ 	.byte	0x04, 0x1c
        /*0122*/ 	.short	(.L_2218 - .L_2217)


	//   ....[0]....
.L_2217:
        /*0124*/ 	.word	0x00000590


	//   ....[1]....
        /*0128*/ 	.word	0x000101a0


	//----- nvinfo : EIATTR_MAX_THREADS
	.align		4
.L_2218:
        /*012c*/ 	.byte	0x04, 0x05
        /*012e*/ 	.short	(.L_2220 - .L_2219)
.L_2219:
        /*0130*/ 	.word	0x00000080
        /*0134*/ 	.word	0x00000001
        /*0138*/ 	.word	0x00000001


	//----- nvinfo : EIATTR_CRS_STACK_SIZE
	.align		4
.L_2220:
        /*013c*/ 	.byte	0x04, 0x1e
        /*013e*/ 	.short	(.L_2222 - .L_2221)
.L_2221:
        /*0140*/ 	.word	0x00000000
.L_2222:


//--------------------- .nv.info._ZN10layer_norm13ln_fwd_kernelINS_13Kernel_traitsI13__nv_bfloat16S2_fS2_fjLj5120ELj1ELj1ELj4ELj16ENS_18Kernel_traits_baseILj5120ES2_S2_fS2_fjLj128EEEEELb1ELb0ELb1ELb0EEEvNS_9FwdParamsE --------------------------
	.section	.nv.info._ZN10layer_norm13ln_fwd_kernelINS_13Kernel_traitsI13__nv_bfloat16S2_fS2_fjLj5120ELj1ELj1ELj4ELj16ENS_18Kernel_traits_baseILj5120ES2_S2_fS2_fjLj128EEEEELb1ELb0ELb1ELb0EEEvNS_9FwdParamsE,"",@"SHT_CUDA_INFO"
	.sectionflags	@""
	.align	4


	//----- nvinfo : EIATTR_CUDA_API_VERSION
	.align		4
        /*0000*/ 	.byte	0x04, 0x37
        /*0002*/ 	.short	(.L_2224 - .L_2223)
.L_2223:
        /*0004*/ 	.word	0x00000082


	//----- nvinfo : EIATTR_SW2861232_WAR
	.align		4
.L_2224:
        /*0008*/ 	.byte	0x01, 0x35
	.zero		2


	//----- nvinfo : EIATTR_PARAM_CBANK
	.align		4
        /*000c*/ 	.byte	0x04, 0x0a
        /*000e*/ 	.short	(.L_2226 - .L_2225)
	.align		4
.L_2225:
        /*0010*/ 	.word	index@(.nv.constant0._ZN10layer_norm13ln_fwd_kernelINS_13Kernel_traitsI13__nv_bfloat16S2_fS2_fjLj5120ELj1ELj1ELj4ELj16ENS_18Kernel_traits_baseILj5120ES2_S2_fS2_fjLj128EEEEELb1ELb0ELb1ELb0EEEvNS_9FwdParamsE)
        /*0014*/ 	.short	0x0160
        /*0016*/ 	.short	0x00e8


	//----- nvinfo : EIATTR_CBANK_PARAM_SIZE
	.align		4
.L_2226:
        /*0018*/ 	.byte	0x03, 0x19
        /*001a*/ 	.short	0x00e8


	//----- nvinfo : EIATTR_KPARAM_INFO
	.align		4
        /*001c*/ 	.byte	0x04, 0x17
        /*001e*/ 	.short	(.L_2228 - .L_2227)
.L_2227:
        /*0020*/ 	.word	0x00000000
        /*0024*/ 	.short	0x0000
        /*0026*/ 	.short	0x0000
        /*0028*/ 	.byte	0x00, 0xf0, 0xa1, 0x03


	//----- nvinfo : EIATTR_MAXREG_COUNT
	.align		4
.L_2228:
        /*002c*/ 	.byte	0x03, 0x1b
        /*002e*/ 	.short	0x00ff


	//----- nvinfo : EIATTR_NUM_BARRIERS
	.align		4
        /*0030*/ 	.byte	0x02, 0x4c
        /*0032*/ 	.byte	0x01
	.zero		1


	//----- nvinfo : EIATTR_MERCURY_ISA_VERSION
	.align		4
        /*0034*/ 	.byte	0x03, 0x5f
        /*0036*/ 	.short	0x0000


	//----- nvinfo : EIATTR_COOP_GROUP_MASK_REGIDS
	.align		4
        /*0038*/ 	.byte	0x04, 0x29
        /*003a*/ 	.short	(.L_2230 - .L_2229)


	//   ....[0]....
.L_2229:
        /*003c*/ 	.word	0xffffffff


	//   ....[1]....
        /*0040*/ 	.word	0xffffffff


	//   ....[2]....
        /*0044*/ 	.word	0xffffffff


	//   ....[3]....
        /*0048*/ 	.word	0xffffffff


	//   ....[4]....
        /*004c*/ 	.word	0xffffffff


	//   ....[5]....
        /*0050*/ 	.word	0xffffffff


	//   ....[6]....
        /*0054*/ 	.word	0xffffffff


	//   ....[7]....
        /*0058*/ 	.word	0xffffffff


	//   ....[8]....
        /*005c*/ 	.word	0xffffffff


	//   ....[9]....
        /*0060*/ 	.word	0xffffffff


	//   ....[10]....
        /*0064*/ 	.word	0xffffffff


	//   ....[11]....
        /*0068*/ 	.word	0xffffffff


	//   ....[12]....
        /*006c*/ 	.word	0xffffffff


	//   ....[13]....
        /*0070*/ 	.word	0xffffffff


	//   ....[14]....
        /*0074*/ 	.word	0xffffffff


	//   ....[15]....
        /*0078*/ 	.word	0xffffffff


	//   ....[16]....
        /*007c*/ 	.word	0xffffffff


	//   ....[17]....
        /*0080*/ 	.word	0xffffffff


	//   ....[18]....
        /*0084*/ 	.word	0xffffffff


	//   ....[19]....
        /*0088*/ 	.word	0xffffffff


	//   ....[20]....
        /*008c*/ 	.word	0xffffffff


	//   ....[21]....
        /*0090*/ 	.word	0xffffffff


	//   ....[22]....
        /*0094*/ 	.word	0xffffffff


	//   ....[23]....
        /*0098*/ 	.word	0xffffffff


	//   ....[24]....
        /*009c*/ 	.word	0xffffffff


	//   ....[25]....
        /*00a0*/ 	.word	0xffffffff


	//   ....[26]....
        /*00a4*/ 	.word	0xffffffff


	//   ....[27]....
        /*00a8*/ 	.word	0xffffffff


	//----- nvinfo : EIATTR_COOP_GROUP_INSTR_OFFSETS
	.align		4
.L_2230:
        /*00ac*/ 	.byte	0x04, 0x28
        /*00ae*/ 	.short	(.L_2232 - .L_2231)


	//   ....[0]....
.L_2231:
        /*00b0*/ 	.word	0x00010ae0


	//   ....[1]....
        /*00b4*/ 	.word	0x00010b10


	//   ....[2]....
        /*00b8*/ 	.word	0x00010b30


	//   ....[3]....
        /*00bc*/ 	.word	0x00010b50


	//   ....[4]....
        /*00c0*/ 	.word	0x00010b70


	//   ....[5]....
        /*00c4*/ 	.word	0x000110b0


	//   ....[6]....
        /*00c8*/ 	.word	0x000110d0


	//   ....[7]....
        /*00cc*/ 	.word	0x000110f0


	//   ....[8]....
        /*00d0*/ 	.word	0x00011110


	//   ....[9]....
        /*00d4*/ 	.word	0x00011130


	//   ....[10]....
        /*00d8*/ 	.word	0x00011250


	//   ....[11]....
        /*00dc*/ 	.word	0x00011290


	//   ....[12]....
        /*00e0*/ 	.word	0x000112c0


	//   ....[13]....
        /*00e4*/ 	.word	0x000112e0


	//   ....[14]....
        /*00e8*/ 	.word	0x00011380


	//   ....[15]....
        /*00ec*/ 	.word	0x000113c0


	//   ....[16]....
        /*00f0*/ 	.word	0x00011450


	//   ....[17]....
        /*00f4*/ 	.word	0x00011480


	//   ....[18]....
        /*00f8*/ 	.word	0x00012190


	//   ....[19]....
        /*00fc*/ 	.word	0x00012200


	//   ....[20]....
        /*0100*/ 	.word	0x00012260


	//   ....[21]....
        /*0104*/ 	.word	0x000122c0


	//   ....[22]....
        /*0108*/ 	.word	0x00012320


	//   ....[23]....
        /*010c*/ 	.word	0x000128b0


	//   ....[24]....
        /*0110*/ 	.word	0x00012910


	//   ....[25]....
        /*0114*/ 	.word	0x00012970


	//   ....[26]....
        /*0118*/ 	.word	0x000129d0


	//   ....[27]....
        /*011c*/ 	.word	0x00012a40


	//----- nvinfo : EIATTR_EXIT_INSTR_OFFSETS
	.align		4
.L_2232:
        /*0120*/ 	.byte	0x04, 0x1c
        /*0122*/ 	.short	(.L_2234 - .L_2233)


	//   ....[0]....
.L_2233:
        /*0124*/ 	.word	0x00000a10


	//   ....[1]....
        /*0128*/ 	.word	0x00012140


	//----- nvinfo : EIATTR_MAX_THREADS
	.align		4
.L_2234:
        /*012c*/ 	.byte	0x04, 0x05
        /*012e*/ 	.short	(.L_2236 - .L_2235)
.L_2235:
        /*0130*/ 	.word	0x00000080
        /*0134*/ 	.word	0x00000001
        /*0138*/ 	.word	0x00000001


	//----- nvinfo : EIATTR_CRS_STACK_SIZE
	.align		4
.L_2236:
        /*013c*/ 	.byte	0x04, 0x1e
        /*013e*/ 	.short	(.L_2238 - .L_2237)
.L_2237:
        /*0140*/ 	.word	0x00000000
.L_2238:


//--------------------- .nv.info._ZN10layer_norm13ln_fwd_kernelINS_13Kernel_traitsI13__nv_bfloat16S2_fS2_fjLj5120ELj1ELj1ELj4ELj16ENS_18Kernel_traits_baseILj5120ES2_S2_fS2_fjLj128EEEEELb1ELb0ELb1ELb1EEEvNS_9FwdParamsE --------------------------
	.section	.nv.info._ZN10layer_norm13ln_fwd_kernelINS_13Kernel_traitsI13__nv_bfloat16S2_fS2_fjLj5120ELj1ELj1ELj4ELj16ENS_18Kernel_traits_baseILj5120ES2_S2_fS2_fjLj128EEEEELb1ELb0ELb1ELb1EEEvNS_9FwdParamsE,"",@"SHT_CUDA_INFO"
	.sectionflags	@""
	.align	4


	//----- nvinfo : EIATTR_CUDA_API_VERSION
	.align		4
        /*0000*/ 	.byte	0x04, 0x37
        /*0002*/ 	.short	(.L_2240 - .L_2239)
.L_2239:
        /*0004*/ 	.word	0x00000082


	//----- nvinfo : EIATTR_SW2861232_WAR
	.align		4
.L_2240:
        /*0008*/ 	.byte	0x01, 0x35
	.zero		2


	//----- nvinfo : EIATTR_PARAM_CBANK
	.align		4
        /*000c*/ 	.byte	0x04, 0x0a
        /*000e*/ 	.short	(.L_2242 - .L_2241)
	.align		4
.L_2241:
        /*0010*/ 	.word	index@(.nv.constant0._ZN10layer_norm13ln_fwd_kernelINS_13Kernel_traitsI13__nv_bfloat16S2_fS2_fjLj5120ELj1ELj1ELj4ELj16ENS_18Kernel_traits_baseILj5120ES2_S2_fS2_fjLj128EEEEELb1ELb0ELb1ELb1EEEvNS_9FwdParamsE)
        /*0014*/ 	.short	0x0160
        /*0016*/ 	.short	0x00e8


	//----- nvinfo : EIATTR_CBANK_PARAM_SIZE
	.align		4
.L_2242:
        /*0018*/ 	.byte	0x03, 0x19
        /*001a*/ 	.short	0x00e8


	//----- nvinfo : EIATTR_KPARAM_INFO
	.align		4
        /*001c*/ 	.byte	0x04, 0x17
        /*001e*/ 	.short	(.L_2244 - .L_2243)
.L_2243:
        /*0020*/ 	.word	0x00000000
        /*0024*/ 	.short	0x0000
        /*0026*/ 	.short	0x0000
        /*0028*/ 	.byte	0x00, 0xf0, 0xa1, 0x03


	//----- nvinfo : EIATTR_MAXREG_COUNT
	.align		4
.L_2244:
        /*002c*/ 	.byte	0x03, 0x1b
        /*002e*/ 	.short	0x00ff


	//----- nvinfo : EIATTR_NUM_BARRIERS
	.align		4
        /*0030*/ 	.byte	0x02, 0x4c
        /*0032*/ 	.byte	0x01
	.zero		1


	//----- nvinfo : EIATTR_MERCURY_ISA_VERSION
	.align		4
        /*0034*/ 	.byte	0x03, 0x5f
        /*0036*/ 	.short	0x0000


	//----- nvinfo : EIATTR_COOP_GROUP_MASK_REGIDS
	.align		4
        /*0038*/ 	.byte	0x04, 0x29
        /*003a*/ 	.short	(.L_2246 - .L_2245)


	//   ....[0]....
.L_2245:
        /*003c*/ 	.word	0xffffffff


	//   ....[1]....
        /*0040*/ 	.word	0xffffffff


	//   ....[2]....
        /*0044*/ 	.word	0xffffffff


	//   ....[3]....
        /*0048*/ 	.word	0xffffffff


	//   ....[4]....
        /*004c*/ 	.word	0xffffffff


	//   ....[5]....
        /*0050*/ 	.word	0xffffffff


	//   ....[6]....
        /*0054*/ 	.word	0xffffffff


	//   ....[7]....
        /*0058*/ 	.word	0xffffffff


	//   ....[8]....
        /*005c*/ 	.word	0xffffffff


	//   ....[9]....
        /*0060*/ 	.word	0xffffffff


	//   ....[10]....
        /*0064*/ 	.word	0xffffffff


	//   ....[11]....
        /*0068*/ 	.word	0xffffffff


	//   ....[12]....
        /*006c*/ 	.word	0xffffffff


	//   ....[13]....
        /*0070*/ 	.word	0xffffffff


	//   ....[14]....
        /*0074*/ 	.word	0xffffffff


	//   ....[15]....
        /*0078*/ 	.word	0xffffffff


	//   ....[16]....
        /*007c*/ 	.word	0xffffffff


	//   ....[17]....
        /*0080*/ 	.word	0xffffffff


	//   ....[18]....
        /*0084*/ 	.word	0xffffffff


	//   ....[19]....
        /*0088*/ 	.word	0xffffffff


	//   ....[20]....
        /*008c*/ 	.word	0xffffffff


	//   ....[21]....
        /*0090*/ 	.word	0xffffffff


	//   ....[22]....
        /*0094*/ 	.word	0xffffffff


	//   ....[23]....
        /*0098*/ 	.word	0xffffffff


	//   ....[24]....
        /*009c*/ 	.word	0xffffffff


	//   ....[25]....
        /*00a0*/ 	.word	0xffffffff


	//   ....[26]....
        /*00a4*/ 	.word	0xffffffff


	//   ....[27]....
        /*00a8*/ 	.word	0xffffffff


	//----- nvinfo : EIATTR_COOP_GROUP_INSTR_OFFSETS
	.align		4
.L_2246:
        /*00ac*/ 	.byte	0x04, 0x28
        /*00ae*/ 	.short	(.L_2248 - .L_2247)


	//   ....[0]....
.L_2247:
        /*00b0*/ 	.word	0x00010140


	//   ....[1]....
        /*00b4*/ 	.word	0x00010170


	//   ....[2]....
        /*00b8*/ 	.word	0x00010190


	//   ....[3]....
        /*00bc*/ 	.word	0x000101b0


	//   ....[4]....
        /*00c0*/ 	.word	0x000101d0


	//   ....[5]....
        /*00c4*/ 	.word	0x00010700


	//   ....[6]....
        /*00c8*/ 	.word	0x00010720


	//   ....[7]....
        /*00cc*/ 	.word	0x00010740


	//   ....[8]....
        /*00d0*/ 	.word	0x00010760


	//   ....[9]....
        /*00d4*/ 	.word	0x00010780


	//   ....[10]....
        /*00d8*/ 	.word	0x00010890


	//   ....[11]....
        /*00dc*/ 	.word	0x000108e0


	//   ....[12]....
        /*00e0*/ 	.word	0x00010920


	//   ....[13]....
        /*00e4*/ 	.word	0x00010940


	//   ....[14]....
        /*00e8*/ 	.word	0x000109d0


	//   ....[15]....
        /*00ec*/ 	.word	0x00010a10


	//   ....[16]....
        /*00f0*/ 	.word	0x00010ab0


	//   ....[17]....
        /*00f4*/ 	.word	0x00010ad0


	//   ....[18]....
        /*00f8*/ 	.word	0x00011910


	//   ....[19]....
        /*00fc*/ 	.word	0x00011980


	//   ....[20]....
        /*0100*/ 	.word	0x000119e0


	//   ....[21]....
        /*0104*/ 	.word	0x00011a40


	//   ....[22]....
        /*0108*/ 	.word	0x00011aa0


	//   ....[23]....
        /*010c*/ 	.word	0x00012010


	//   ....[24]....
        /*0110*/ 	.word	0x00012070


	//   ....[25]....
        /*0114*/ 	.word	0x000120d0


	//   ....[26]....
        /*0118*/ 	.word	0x00012130


	//   ....[27]....
        /*011c*/ 	.word	0x00012190


	//----- nvinfo : EIATTR_EXIT_INSTR_OFFSETS
	.align		4
.L_2248:
        /*0120*/ 	.byte	0x04, 0x1c
        /*0122*/ 	.short	(.L_2250 - .L_2249)


	//   ....[0]....
.L_2249:
        /*0124*/ 	.word	0x00000590


	//   ....[1]....
        /*0128*/ 	.word	0x000118c0


	//----- nvinfo : EIATTR_MAX_THREADS
	.align		4
.L_2250:
        /*012c*/ 	.byte	0x04, 0x05
        /*012e*/ 	.short	(.L_2252 - .L_2251)
.L_2251:
        /*0130*/ 	.word	0x00000080
        /*0134*/ 	.word	0x00000001
        /*0138*/ 	.word	0x00000001


	//----- nvinfo : EIATTR_CRS_STACK_SIZE
	.align		4
.L_2252:
        /*013c*/ 	.byte	0x04, 0x1e
        /*013e*/ 	.short	(.L_2254 - .L_2253)
.L_2253:
        /*0140*/ 	.word	0x00000000
.L_2254:


//--------------------- .nv.info._ZN10layer_norm13ln_fwd_kernelINS_13Kernel_traitsI13__nv_bfloat16S2_fS2_fjLj5120ELj1ELj1ELj4ELj16ENS_18Kernel_traits_baseILj5120ES2_S2_fS2_fjLj128EEEEELb1ELb1ELb0ELb0EEEvNS_9FwdParamsE --------------------------
	.section	.nv.info._ZN10layer_norm13ln_fwd_kernelINS_13Kernel_traitsI13__nv_bfloat16S2_fS2_fjLj5120ELj1ELj1ELj4ELj16ENS_18Kernel_traits_baseILj5120ES2_S2_fS2_fjLj128EEEEELb1ELb1ELb0ELb0EEEvNS_9FwdParamsE,"",@"SHT_CUDA_INFO"
	.sectionflags	@""
	.align	4


	//----- nvinfo : EIATTR_CUDA_API_VERSION
	.align		4
        /*0000*/ 	.byte	0x04, 0x37
        /*0002*/ 	.short	(.L_2256 - .L_2255)
.L_2255:
        /*0004*/ 	.word	0x00000082


	//----- nvinfo : EIATTR_SW2861232_WAR
	.align		4
.L_2256:
        /*0008*/ 	.byte	0x01, 0x35
	.zero		2


	//----- nvinfo : EIATTR_PARAM_CBANK
	.align		4
        /*000c*/ 	.byte	0x04, 0x0a
        /*000e*/ 	.short	(.L_2258 - .L_2257)
	.align		4
.L_2257:
        /*0010*/ 	.word	index@(.nv.constant0._ZN10layer_norm13ln_fwd_kernelINS_13Kernel_traitsI13__nv_bfloat16S2_fS2_fjLj5120ELj1ELj1ELj4ELj16ENS_18Kernel_traits_baseILj5120ES2_S2_fS2_fjLj128EEEEELb1ELb1ELb0ELb0EEEvNS_9FwdParamsE)
        /*0014*/ 	.short	0x0160
        /*0016*/ 	.short	0x00e8


	//----- nvinfo : EIATTR_CBANK_PARAM_SIZE
	.align		4
.L_2258:
        /*0018*/ 	.byte	0x03, 0x19
        /*001a*/ 	.short	0x00e8


	//----- nvinfo : EIATTR_KPARAM_INFO
	.align		4
        /*001c*/ 	.byte	0x04, 0x17
        /*001e*/ 	.short	(.L_2260 - .L_2259)
.L_2259:
        /*0020*/ 	.word	0x00000000
        /*0024*/ 	.short	0x0000
        /*0026*/ 	.short	0x0000
        /*0028*/ 	.byte	0x00, 0xf0, 0xa1, 0x03


	//----- nvinfo : EIATTR_MAXREG_COUNT
	.align		4
.L_2260:
        /*002c*/ 	.byte	0x03, 0x1b
        /*002e*/ 	.short	0x00ff


	//----- nvinfo : EIATTR_NUM_BARRIERS
	.align		4
        /*0030*/ 	.byte	0x02, 0x4c
        /*0032*/ 	.byte	0x01
	.zero		1


	//----- nvinfo : EIATTR_MERCURY_ISA_VERSION
	.align		4
        /*0034*/ 	.byte	0x03, 0x5f
        /*0036*/ 	.short	0x0000


	//----- nvinfo : EIATTR_COOP_GROUP_MASK_REGIDS
	.align		4
        /*0038*/ 	.byte	0x04, 0x29
        /*003a*/ 	.short	(.L_2262 - .L_2261)


	//   ....[0]....
.L_2261:
        /*003c*/ 	.word	0xffffffff


	//   ....[1]....
        /*0040*/ 	.word	0xffffffff


	//   ....[2]....
        /*0044*/ 	.word	0xffffffff


	//   ....[3]....
        /*0048*/ 	.word	0xffffffff


	//   ....[4]....
        /*004c*/ 	.word	0xffffffff


	//   ....[5]....
        /*0050*/ 	.word	0xffffffff


	//   ....[6]....
        /*0054*/ 	.word	0xffffffff


	//   ....[7]....
        /*0058*/ 	.word	0xffffffff


	//   ....[8]....
        /*005c*/ 	.word	0xffffffff


	//   ....[9]....
        /*0060*/ 	.word	0xffffffff


	//   ....[10]....
        /*0064*/ 	.word	0xffffffff


	//   ....[11]....
        /*0068*/ 	.word	0xffffffff


	//   ....[12]....
        /*006c*/ 	.word	0xffffffff


	//   ....[13]....
        /*0070*/ 	.word	0xffffffff


	//   ....[14]....
        /*0074*/ 	.word	0xffffffff


	//   ....[15]....
        /*0078*/ 	.word	0xffffffff


	//   ....[16]....
        /*007c*/ 	.word	0xffffffff


	//   ....[17]....
        /*0080*/ 	.word	0xffffffff


	//   ....[18]....
        /*0084*/ 	.word	0xffffffff


	//   ....[19]....
        /*0088*/ 	.word	0xffffffff


	//   ....[20]....
        /*008c*/ 	.word	0xffffffff


	//   ....[21]....
        /*0090*/ 	.word	0xffffffff


	//   ....[22]....
        /*0094*/ 	.word	0xffffffff


	//   ....[23]....
        /*0098*/ 	.word	0xffffffff


	//   ....[24]....
        /*009c*/ 	.word	0xffffffff


	//   ....[25]....
        /*00a0*/ 	.word	0xffffffff


	//   ....[26]....
        /*00a4*/ 	.word	0xffffffff


	//   ....[27]....
        /*00a8*/ 	.word	0xffffffff


	//----- nvinfo : EIATTR_COOP_GROUP_INSTR_OFFSETS
	.align		4
.L_2262:
        /*00ac*/ 	.byte	0x04, 0x28
        /*00ae*/ 	.short	(.L_2264 - .L_2263)


	//   ....[0]....
.L_2263:
        /*00b0*/ 	.word	0x0000fc30


	//   ....[1]....
        /*00b4*/ 	.word	0x0000fc60


	//   ....[2]....
        /*00b8*/ 	.word	0x0000fc90


	//   ....[3]....
        /*00bc*/ 	.word	0x0000fcb0


	//   ....[4]....
        /*00c0*/ 	.word	0x0000fcd0


	//   ....[5]....
        /*00c4*/ 	.word	0x00010210


	//   ....[6]....
        /*00c8*/ 	.word	0x00010230


	//   ....[7]....
        /*00cc*/ 	.word	0x00010250


	//   ....[8]....
        /*00d0*/ 	.word	0x00010270


	//   ....[9]....
        /*00d4*/ 	.word	0x00010290


	//   ....[10]....
        /*00d8*/ 	.word	0x000103c0


	//   ....[11]....
        /*00dc*/ 	.word	0x00010410


	//   ....[12]....
        /*00e0*/ 	.word	0x00010440


	//   ....[13]....
        /*00e4*/ 	.word	0x00010450


	//   ....[14]....
        /*00e8*/ 	.word	0x000104d0


	//   ....[15]....
        /*00ec*/ 	.word	0x00010530


	//   ....[16]....
        /*00f0*/ 	.word	0x00010600


	//   ....[17]....
        /*00f4*/ 	.word	0x00010610


	//   ....[18]....
        /*00f8*/ 	.word	0x00011290


	//   ....[19]....
        /*00fc*/ 	.word	0x00011300


	//   ....[20]....
        /*0100*/ 	.word	0x00011360


	//   ....[21]....
        /*0104*/ 	.word	0x000113c0


	//   ....[22]....
        /*0108*/ 	.word	0x00011420


	//   ....[23]....
        /*010c*/ 	.word	0x000119b0


	//   ....[24]....
        /*0110*/ 	.word	0x00011a10


	//   ....[25]....
        /*0114*/ 	.word	0x00011a70


	//   ....[26]....
        /*0118*/ 	.word	0x00011ad0


	//   ....[27]....
        /*011c*/ 	.word	0x00011b40


	//----- nvinfo : EIATTR_EXIT_INSTR_OFFSETS
	.align		4
.L_2264:
        /*0120*/ 	.byte	0x04, 0x1c
        /*0122*/ 	.short	(.L_2266 - .L_2265)


	//   ....[0]....
.L_2265:
        /*0124*/ 	.word	0x000009f0


	//   ....[1]....
        /*0128*/ 	.word	0x00011240


	//----- nvinfo : EIATTR_MAX_THREADS
	.align		4
.L_2266:
        /*012c*/ 	.byte	0x04, 0x05
        /*012e*/ 	.short	(.L_2268 - .L_2267)
.L_2267:
        /*0130*/ 	.word	0x00000080
        /*0134*/ 	.word	0x00000001
        /*0138*/ 	.word	0x00000001


	//----- nvinfo : EIATTR_CRS_STACK_SIZE
	.align		4
.L_2268:
        /*013c*/ 	.byte	0x04, 0x1e
        /*013e*/ 	.short	(.L_2270 - .L_2269)
.L_2269:
        /*0140*/ 	.word	0x00000000
.L_2270:


//--------------------- .nv.info._ZN10layer_norm13ln_fwd_kernelINS_13Kernel_traitsI13__nv_bfloat16S2_fS2_fjLj5120ELj1ELj1ELj4ELj16ENS_18Kernel_traits_baseILj5120ES2_S2_fS2_fjLj128EEEEELb1ELb1ELb0ELb1EEEvNS_9FwdParamsE --------------------------
	.section	.nv.info._ZN10layer_norm13ln_fwd_kernelINS_13Kernel_traitsI13__nv_bfloat16S2_fS2_fjLj5120ELj1ELj1ELj4ELj16ENS_18Kernel_traits_baseILj5120ES2_S2_fS2_fjLj128EEEEELb1ELb1ELb0ELb1EEEvNS_9FwdParamsE,"",@"SHT_CUDA_INFO"
	.sectionflags	@""
	.align	4


	//----- nvinfo : EIATTR_CUDA_API_VERSION
	.align		4
        /*0000*/ 	.byte	0x04, 0x37
        /*0002*/ 	.short	(.L_2272 - .L_2271)
.L_2271:
        /*0004*/ 	.word	0x00000082


	//----- nvinfo : EIATTR_SW2861232_WAR
	.align		4
.L_2272:
        /*0008*/ 	.byte	0x01, 0x35
	.zero		2


	//----- nvinfo : EIATTR_PARAM_CBANK
	.align		4
        /*000c*/ 	.byte	0x04, 0x0a
        /*000e*/ 	.short	(.L_2274 - .L_2273)
	.align		4
.L_2273:
        /*0010*/ 	.word	index@(.nv.constant0._ZN10layer_norm13ln_fwd_kernelINS_13Kernel_traitsI13__nv_bfloat16S2_fS2_fjLj5120ELj1ELj1ELj4ELj16ENS_18Kernel_traits_baseILj5120ES2_S2_fS2_fjLj128EEEEELb1ELb1ELb0ELb1EEEvNS_9FwdParamsE)
        /*0014*/ 	.short	0x0160
        /*0016*/ 	.short	0x00e8


	//----- nvinfo : EIATTR_CBANK_PARAM_SIZE
	.align		4
.L_2274:
        /*0018*/ 	.byte	0x03, 0x19
        /*001a*/ 	.short	0x00e8


	//----- nvinfo : EIATTR_KPARAM_INFO
	.align		4
        /*001c*/ 	.byte	0x04, 0x17
        /*001e*/ 	.short	(.L_2276 - .L_2275)
.L_2275:
        /*0020*/ 	.word	0x00000000
        /*0024*/ 	.short	0x0000
        /*0026*/ 	.short	0x0000
        /*0028*/ 	.byte	0x00, 0xf0, 0xa1, 0x03


	//----- nvinfo : EIATTR_MAXREG_COUNT
	.align		4
.L_2276:
        /*002c*/ 	.byte	0x03, 0x1b
        /*002e*/ 	.short	0x00ff


	//----- nvinfo : EIATTR_NUM_BARRIERS
	.align		4
        /*0030*/ 	.byte	0x02, 0x4c
        /*0032*/ 	.byte	0x01
	.zero		1


	//----- nvinfo : EIATTR_MERCURY_ISA_VERSION
	.align		4
        /*0034*/ 	.byte	0x03, 0x5f
        /*0036*/ 	.short	0x0000


	//----- nvinfo : EIATTR_COOP_GROUP_MASK_REGIDS
	.align		4
        /*0038*/ 	.byte	0x04, 0x29
        /*003a*/ 	.short	(.L_2278 - .L_2277)


	//   ....[0]....
.L_2277:
        /*003c*/ 	.word	0xffffffff


	//   ....[1]....
        /*0040*/ 	.word	0xffffffff


	//   ....[2]....
        /*0044*/ 	.word	0xffffffff


	//   ....[3]....
        /*0048*/ 	.word	0xffffffff


	//   ....[4]....
        /*004c*/ 	.word	0xffffffff


	//   ....[5]....
        /*0050*/ 	.word	0xffffffff


	//   ....[6]....
        /*0054*/ 	.word	0xffffffff


	//   ....[7]....
        /*0058*/ 	.word	0xffffffff


	//   ....[8]....
        /*005c*/ 	.word	0xffffffff


	//   ....[9]....
        /*0060*/ 	.word	0xffffffff


	//   ....[10]....
        /*0064*/ 	.word	0xffffffff


	//   ....[11]....
        /*0068*/ 	.word	0xffffffff


	//   ....[12]....
        /*006c*/ 	.word	0xffffffff


	//   ....[13]....
        /*0070*/ 	.word	0xffffffff


	//   ....[14]....
        /*0074*/ 	.word	0xffffffff


	//   ....[15]....
        /*0078*/ 	.word	0xffffffff


	//   ....[16]....
        /*007c*/ 	.word	0xffffffff


	//   ....[17]....
        /*0080*/ 	.word	0xffffffff


	//   ....[18]....
        /*0084*/ 	.word	0xffffffff


	//   ....[19]....
        /*0088*/ 	.word	0xffffffff


	//   ....[20]....
        /*008c*/ 	.word	0xffffffff


	//   ....[21]....
        /*0090*/ 	.word	0xffffffff


	//   ....[22]....
        /*0094*/ 	.word	0xffffffff


	//   ....[23]....
        /*0098*/ 	.word	0xffffffff


	//   ....[24]....
        /*009c*/ 	.word	0xffffffff


	//   ....[25]....
        /*00a0*/ 	.word	0xffffffff


	//   ....[26]....
        /*00a4*/ 	.word	0xffffffff


	//   ....[27]....
        /*00a8*/ 	.word	0xffffffff


	//----- nvinfo : EIATTR_COOP_GROUP_INSTR_OFFSETS
	.align		4
.L_2278:
        /*00ac*/ 	.byte	0x04, 0x28
        /*00ae*/ 	.short	(.L_2280 - .L_2279)


	//   ....[0]....
.L_2279:
        /*00b0*/ 	.word	0x0000f030


	//   ....[1]....
        /*00b4*/ 	.word	0x0000f060


	//   ....[2]....
        /*00b8*/ 	.word	0x0000f080


	//   ....[3]....
        /*00bc*/ 	.word	0x0000f0a0


	//   ....[4]....
        /*00c0*/ 	.word	0x0000f0c0


	//   ....[5]....
        /*00c4*/ 	.word	0x0000f5f0


	//   ....[6]....
        /*00c8*/ 	.word	0x0000f610


	//   ....[7]....
        /*00cc*/ 	.word	0x0000f630


	//   ....[8]....
        /*00d0*/ 	.word	0x0000f650


	//   ....[9]....
        /*00d4*/ 	.word	0x0000f670


	//   ....[10]....
        /*00d8*/ 	.word	0x0000f780


	//   ....[11]....
        /*00dc*/ 	.word	0x0000f7d0


	//   ....[12]....
        /*00e0*/ 	.word	0x0000f7f0


	//   ....[13]....
        /*00e4*/ 	.word	0x0000f800


	//   ....[14]....
        /*00e8*/ 	.word	0x0000f8d0


	//   ....[15]....
        /*00ec*/ 	.word	0x0000f900


	//   ....[16]....
        /*00f0*/ 	.word	0x0000f9d0


	//   ....[17]....
        /*00f4*/ 	.word	0x0000fa30


	//   ....[18]....
        /*00f8*/ 	.word	0x000107b0


	//   ....[19]....
        /*00fc*/ 	.word	0x00010820


	//   ....[20]....
        /*0100*/ 	.word	0x00010880


	//   ....[21]....
        /*0104*/ 	.word	0x000108e0


	//   ....[22]....
        /*0108*/ 	.word	0x00010940


	//   ....[23]....
        /*010c*/ 	.word	0x00010eb0


	//   ....[24]....
        /*0110*/ 	.word	0x00010f10


	//   ....[25]....
        /*0114*/ 	.word	0x00010f70


	//   ....[26]....
        /*0118*/ 	.word	0x00010fd0


	//   ....[27]....
        /*011c*/ 	.word	0x00011030


	//----- nvinfo : EIATTR_EXIT_INSTR_OFFSETS
	.align		4
.L_2280:
        /*0120*/ 	.byte	0x04, 0x1c
        /*0122*/ 	.short	(.L_2282 - .L_2281)


	//   ....[0]....
.L_2281:
        /*0124*/ 	.word	0x00000560


	//   ....[1]....
        /*0128*/ 	.word	0x00010760


	//----- nvinfo : EIATTR_MAX_THREADS
	.align		4
.L_2282:
        /*012c*/ 	.byte	0x04, 0x05
        /*012e*/ 	.short	(.L_2284 - .L_2283)
.L_2283:
        /*0130*/ 	.word	0x00000080
        /*0134*/ 	.word	0x00000001
        /*0138*/ 	.word	0x00000001


	//----- nvinfo : EIATTR_CRS_STACK_SIZE
	.align		4
.L_2284:
        /*013c*/ 	.byte	0x04, 0x1e
        /*013e*/ 	.short	(.L_2286 - .L_2285)
.L_2285:
        /*0140*/ 	.word	0x00000000
.L_2286:


//--------------------- .nv.info._ZN10layer_norm13ln_fwd_kernelINS_13Kernel_traitsI13__nv_bfloat16S2_fS2_fjLj5120ELj1ELj1ELj4ELj16ENS_18Kernel_traits_baseILj5120ES2_S2_fS2_fjLj128EEEEELb1ELb1ELb1ELb0EEEvNS_9FwdParamsE --------------------------
	.section	.nv.info._ZN10layer_norm13ln_fwd_kernelINS_13Kernel_traitsI13__nv_bfloat16S2_fS2_fjLj5120ELj1ELj1ELj4ELj16ENS_18Kernel_traits_baseILj5120ES2_S2_fS2_fjLj128EEEEELb1ELb1ELb1ELb0EEEvNS_9FwdParamsE,"",@"SHT_CUDA_INFO"
	.sectionflags	@""
	.align	4


	//----- nvinfo : EIATTR_CUDA_API_VERSION
	.align		4
        /*0000*/ 	.byte	0x04, 0x37
        /*0002*/ 	.short	(.L_2288 - .L_2287)
.L_2287:
        /*0004*/ 	.word	0x00000082


	//----- nvinfo : EIATTR_SW2861232_WAR
	.align		4
.L_2288:
        /*0008*/ 	.byte	0x01, 0x35
	.zero		2


	//----- nvinfo : EIATTR_PARAM_CBANK
	.align		4
        /*000c*/ 	.byte	0x04, 0x0a
        /*000e*/ 	.short	(.L_2290 - .L_2289)
	.align		4
.L_2289:
        /*0010*/ 	.word	index@(.nv.constant0._ZN10layer_norm13ln_fwd_kernelINS_13Kernel_traitsI13__nv_bfloat16S2_fS2_fjLj5120ELj1ELj1ELj4ELj16ENS_18Kernel_traits_baseILj5120ES2_S2_fS2_fjLj128EEEEELb1ELb1ELb1ELb0EEEvNS_9FwdParamsE)
        /*0014*/ 	.short	0x0160
        /*0016*/ 	.short	0x00e8


	//----- nvinfo : EIATTR_CBANK_PARAM_SIZE
	.align		4
.L_2290:
        /*0018*/ 	.byte	0x03, 0x19
        /*001a*/ 	.short	0x00e8


	//----- nvinfo : EIATTR_KPARAM_INFO
	.align		4
        /*001c*/ 	.byte	0x04, 0x17
        /*001e*/ 	.short	(.L_2292 - .L_2291)
.L_2291:
        /*0020*/ 	.word	0x00000000
        /*0024*/ 	.short	0x0000
        /*0026*/ 	.short	0x0000
        /*0028*/ 	.byte	0x00, 0xf0, 0xa1, 0x03


	//----- nvinfo : EIATTR_MAXREG_COUNT
	.align		4
.L_2292:
        /*002c*/ 	.byte	0x03, 0x1b
        /*002e*/ 	.short	0x00ff


	//----- nvinfo : EIATTR_NUM_BARRIERS
	.align		4
        /*0030*/ 	.byte	0x02, 0x4c
        /*0032*/ 	.byte	0x01
	.zero		1


	//----- nvinfo : EIATTR_MERCURY_ISA_VERSION
	.align		4
        /*0034*/ 	.byte	0x03, 0x5f
        /*0036*/ 	.short	0x0000


	//----- nvinfo : EIATTR_COOP_GROUP_MASK_REGIDS
	.align		4
        /*0038*/ 	.byte	0x04, 0x29
        /*003a*/ 	.short	(.L_2294 - .L_2293)


	//   ....[0]....
.L_2293:
        /*003c*/ 	.word	0xffffffff


	//   ....[1]....
        /*0040*/ 	.word	0xffffffff


	//   ....[2]....
        /*0044*/ 	.word	0xffffffff


	//   ....[3]....
        /*0048*/ 	.word	0xffffffff


	//   ....[4]....
        /*004c*/ 	.word	0xffffffff


	//   ....[5]....
        /*0050*/ 	.word	0xffffffff


	//   ....[6]....
        /*0054*/ 	.word	0xffffffff


	//   ....[7]....
        /*0058*/ 	.word	0xffffffff


	//   ....[8]....
        /*005c*/ 	.word	0xffffffff


	//   ....[9]....
        /*0060*/ 	.word	0xffffffff


	//   ....[10]....
        /*0064*/ 	.word	0xffffffff


	//   ....[11]....
        /*0068*/ 	.word	0xffffffff


	//   ....[12]....
        /*006c*/ 	.word	0xffffffff


	//   ....[13]....
        /*0070*/ 	.word	0xffffffff


	//   ....[14]....
        /*0074*/ 	.word	0xffffffff


	//   ....[15]....
        /*0078*/ 	.word	0xffffffff


	//   ....[16]....
        /*007c*/ 	.word	0xffffffff


	//   ....[17]....
        /*0080*/ 	.word	0xffffffff


	//   ....[18]....
        /*0084*/ 	.word	0xffffffff


	//   ....[19]....
        /*0088*/ 	.word	0xffffffff


	//   ....[20]....
        /*008c*/ 	.word	0xffffffff


	//   ....[21]....
        /*0090*/ 	.word	0xffffffff


	//   ....[22]....
        /*0094*/ 	.word	0xffffffff


	//   ....[23]....
        /*0098*/ 	.word	0xffffffff


	//   ....[24]....
        /*009c*/ 	.word	0xffffffff


	//   ....[25]....
        /*00a0*/ 	.word	0xffffffff


	//   ....[26]....
        /*00a4*/ 	.word	0xffffffff


	//   ....[27]....
        /*00a8*/ 	.word	0xffffffff


	//----- nvinfo : EIATTR_COOP_GROUP_INSTR_OFFSETS
	.align		4
.L_2294:
        /*00ac*/ 	.byte	0x04, 0x28
        /*00ae*/ 	.short	(.L_2296 - .L_2295)


	//   ....[0]....
.L_2295:
        /*00b0*/ 	.word	0x000110d0


	//   ....[1]....
        /*00b4*/ 	.word	0x00011100


	//   ....[2]....
        /*00b8*/ 	.word	0x00011120


	//   ....[3]....
        /*00bc*/ 	.word	0x00011140


	//   ....[4]....
        /*00c0*/ 	.word	0x00011160


	//   ....[5]....
        /*00c4*/ 	.word	0x000116a0


	//   ....[6]....
        /*00c8*/ 	.word	0x000116c0


	//   ....[7]....
        /*00cc*/ 	.word	0x000116e0


	//   ....[8]....
        /*00d0*/ 	.word	0x00011700


	//   ....[9]....
        /*00d4*/ 	.word	0x00011720


	//   ....[10]....
        /*00d8*/ 	.word	0x00011840


	//   ....[11]....
        /*00dc*/ 	.word	0x00011890


	//   ....[12]....
        /*00e0*/ 	.word	0x000118c0


	//   ....[13]....
        /*00e4*/ 	.word	0x000118d0


	//   ....[14]....
        /*00e8*/ 	.word	0x00011950


	//   ....[15]....
        /*00ec*/ 	.word	0x000119b0


	//   ....[16]....
        /*00f0*/ 	.word	0x00011a80


	//   ....[17]....
        /*00f4*/ 	.word	0x00011ac0


	//   ....[18]....
        /*00f8*/ 	.word	0x00012780


	//   ....[19]....
        /*00fc*/ 	.word	0x000127f0


	//   ....[20]....
        /*0100*/ 	.word	0x00012850


	//   ....[21]....
        /*0104*/ 	.word	0x000128b0


	//   ....[22]....
        /*0108*/ 	.word	0x00012910


	//   ....[23]....
        /*010c*/ 	.word	0x00012e90


	//   ....[24]....
        /*0110*/ 	.word	0x00012ef0


	//   ....[25]....
        /*0114*/ 	.word	0x00012f50


	//   ....[26]....
        /*0118*/ 	.word	0x00012fb0


	//   ....[27]....
        /*011c*/ 	.word	0x00013020


	//----- nvinfo : EIATTR_EXIT_INSTR_OFFSETS
	.align		4
.L_2296:
        /*0120*/ 	.byte	0x04, 0x1c
        /*0122*/ 	.short	(.L_2298 - .L_2297)


	//   ....[0]....
.L_2297:
        /*0124*/ 	.word	0x00000b00


	//   ....[1]....
        /*0128*/ 	.word	0x00012730


	//----- nvinfo : EIATTR_MAX_THREADS
	.align		4
.L_2298:
        /*012c*/ 	.byte	0x04, 0x05
        /*012e*/ 	.short	(.L_2300 - .L_2299)
.L_2299:
        /*0130*/ 	.word	0x00000080
        /*0134*/ 	.word	0x00000001
        /*0138*/ 	.word	0x00000001


	//----- nvinfo : EIATTR_CRS_STACK_SIZE
	.align		4
.L_2300:
        /*013c*/ 	.byte	0x04, 0x1e
        /*013e*/ 	.short	(.L_2302 - .L_2301)
.L_2301:
        /*0140*/ 	.word	0x00000000
.L_2302:


//--------------------- .nv.info._ZN10layer_norm13ln_fwd_kernelINS_13Kernel_traitsI13__nv_bfloat16S2_fS2_fjLj5120ELj1ELj1ELj4ELj16ENS_18Kernel_traits_baseILj5120ES2_S2_fS2_fjLj128EEEEELb1ELb1ELb1ELb1EEEvNS_9FwdParamsE --------------------------
	.section	.nv.info._ZN10layer_norm13ln_fwd_kernelINS_13Kernel_traitsI13__nv_bfloat16S2_fS2_fjLj5120ELj1ELj1ELj4ELj16ENS_18Kernel_traits_baseILj5120ES2_S2_fS2_fjLj128EEEEELb1ELb1ELb1ELb1EEEvNS_9FwdParamsE,"",@"SHT_CUDA_INFO"
	.sectionflags	@""
	.align	4


	//----- nvinfo : EIATTR_CUDA_API_VERSION
	.align		4
        /*0000*/ 	.byte	0x04, 0x37
        /*0002*/ 	.short	(.L_2304 - .L_2303)
.L_2303:
        /*0004*/ 	.word	0x00000082


	//----- nvinfo : EIATTR_SW2861232_WAR
	.align		4
.L_2304:
        /*0008*/ 	.byte	0x01, 0x35
	.zero		2


	//----- nvinfo : EIATTR_PARAM_CBANK
	.align		4
        /*000c*/ 	.byte	0x04, 0x0a
        /*000e*/ 	.short	(.L_2306 - .L_2305)
	.align		4
.L_2305:
        /*0010*/ 	.word	index@(.nv.constant0._ZN10layer_norm13ln_fwd_kernelINS_13Kernel_traitsI13__nv_bfloat16S2_fS2_fjLj5120ELj1ELj1ELj4ELj16ENS_18Kernel_traits_baseILj5120ES2_S2_fS2_fjLj128EEEEELb1ELb1ELb1ELb1EEEvNS_9FwdParamsE)
        /*0014*/ 	.short	0x0160
        /*0016*/ 	.short	0x00e8


	//----- nvinfo : EIATTR_CBANK_PARAM_SIZE
	.align		4
.L_2306:
        /*0018*/ 	.byte	0x03, 0x19
        /*001a*/ 	.short	0x00e8


	//----- nvinfo : EIATTR_KPARAM_INFO
	.align		4
        /*001c*/ 	.byte	0x04, 0x17
        /*001e*/ 	.short	(.L_2308 - .L_2307)
.L_2307:
        /*0020*/ 	.word	0x00000000
        /*0024*/ 	.short	0x0000
        /*0026*/ 	.short	0x0000
        /*0028*/ 	.byte	0x00, 0xf0, 0xa1, 0x03


	//----- nvinfo : EIATTR_MAXREG_COUNT
	.align		4
.L_2308:
        /*002c*/ 	.byte	0x03, 0x1b
        /*002e*/ 	.short	0x00ff


	//----- nvinfo : EIATTR_NUM_BARRIERS
	.align		4
        /*0030*/ 	.byte	0x02, 0x4c
        /*0032*/ 	.byte	0x01
	.zero		1


	//----- nvinfo : EIATTR_MERCURY_ISA_VERSION
	.align		4
        /*0034*/ 	.byte	0x03, 0x5f
        /*0036*/ 	.short	0x0000


	//----- nvinfo : EIATTR_COOP_GROUP_MASK_REGIDS
	.align		4
        /*0038*/ 	.byte	0x04, 0x29
        /*003a*/ 	.short	(.L_2310 - .L_2309)


	//   ....[0]....
.L_2309:
        /*003c*/ 	.word	0xffffffff


	//   ....[1]....
        /*0040*/ 	.word	0xffffffff


	//   ....[2]....
        /*0044*/ 	.word	0xffffffff


	//   ....[3]....
        /*0048*/ 	.word	0xffffffff


	//   ....[4]....
        /*004c*/ 	.word	0xffffffff


	//   ....[5]....
        /*0050*/ 	.word	0xffffffff


	//   ....[6]....
        /*0054*/ 	.word	0xffffffff


	//   ....[7]....
        /*0058*/ 	.word	0xffffffff


	//   ....[8]....
        /*005c*/ 	.word	0xffffffff


	//   ....[9]....
        /*0060*/ 	.word	0xffffffff


	//   ....[10]....
        /*0064*/ 	.word	0xffffffff


	//   ....[11]....
        /*0068*/ 	.word	0xffffffff


	//   ....[12]....
        /*006c*/ 	.word	0xffffffff


	//   ....[13]....
        /*0070*/ 	.word	0xffffffff


	//   ....[14]....
        /*0074*/ 	.word	0xffffffff


	//   ....[15]....
        /*0078*/ 	.word	0xffffffff


	//   ....[16]....
        /*007c*/ 	.word	0xffffffff


	//   ....[17]....
        /*0080*/ 	.word	0xffffffff


	//   ....[18]....
        /*0084*/ 	.word	0xffffffff


	//   ....[19]....
        /*0088*/ 	.word	0xffffffff


	//   ....[20]....
        /*008c*/ 	.word	0xffffffff


	//   ....[21]....
        /*0090*/ 	.word	0xffffffff


	//   ....[22]....
        /*0094*/ 	.word	0xffffffff


	//   ....[23]....
        /*0098*/ 	.word	0xffffffff


	//   ....[24]....
        /*009c*/ 	.word	0xffffffff


	//   ....[25]....
        /*00a0*/ 	.word	0xffffffff


	//   ....[26]....
        /*00a4*/ 	.word	0xffffffff


	//   ....[27]....
        /*00a8*/ 	.word	0xffffffff


	//----- nvinfo : EIATTR_COOP_GROUP_INSTR_OFFSETS
	.align		4
.L_2310:
        /*00ac*/ 	.byte	0x04, 0x28
        /*00ae*/ 	.short	(.L_2312 - .L_2311)


	//   ....[0]....
.L_2311:
        /*00b0*/ 	.word	0x00010480


	//   ....[1]....
        /*00b4*/ 	.word	0x000104b0


	//   ....[2]....
        /*00b8*/ 	.word	0x000104d0


	//   ....[3]....
        /*00bc*/ 	.word	0x000104f0


	//   ....[4]....
        /*00c0*/ 	.word	0x00010510


	//   ....[5]....
        /*00c4*/ 	.word	0x00010a40


	//   ....[6]....
        /*00c8*/ 	.word	0x00010a60


	//   ....[7]....
        /*00cc*/ 	.word	0x00010a80


	//   ....[8]....
        /*00d0*/ 	.word	0x00010aa0


	//   ....[9]....
        /*00d4*/ 	.word	0x00010ac0


	//   ....[10]....
        /*00d8*/ 	.word	0x00010bf0


	//   ....[11]....
        /*00dc*/ 	.word	0x00010c60


	//   ....[12]....
        /*00e0*/ 	.word	0x00010c70


	//   ....[13]....
        /*00e4*/ 	.word	0x00010c80


	//   ....[14]....
        /*00e8*/ 	.word	0x00010d60


	//   ....[15]....
        /*00ec*/ 	.word	0x00010dd0


	//   ....[16]....
        /*00f0*/ 	.word	0x00010e10


	//   ....[17]....
        /*00f4*/ 	.word	0x00010e50


	//   ....[18]....
        /*00f8*/ 	.word	0x00011c90


	//   ....[19]....
        /*00fc*/ 	.word	0x00011cf0


	//   ....[20]....
        /*0100*/ 	.word	0x00011d50


	//   ....[21]....
        /*0104*/ 	.word	0x00011db0


	//   ....[22]....
        /*0108*/ 	.word	0x00011e10


	//   ....[23]....
        /*010c*/ 	.word	0x00012380


	//   ....[24]....
        /*0110*/ 	.word	0x000123e0


	//   ....[25]....
        /*0114*/ 	.word	0x00012440


	//   ....[26]....
        /*0118*/ 	.word	0x000124a0


	//   ....[27]....
        /*011c*/ 	.word	0x00012500


	//----- nvinfo : EIATTR_EXIT_INSTR_OFFSETS
	.align		4
.L_2312:
        /*0120*/ 	.byte	0x04, 0x1c
        /*0122*/ 	.short	(.L_2314 - .L_2313)


	//   ....[0]....
.L_2313:
        /*0124*/ 	.word	0x000005c0


	//   ....[1]....
        /*0128*/ 	.word	0x00011c30


	//----- nvinfo : EIATTR_MAX_THREADS
	.align		4
.L_2314:
        /*012c*/ 	.byte	0x04, 0x05
        /*012e*/ 	.short	(.L_2316 - .L_2315)
.L_2315:
        /*0130*/ 	.word	0x00000080
        /*0134*/ 	.word	0x00000001
        /*0138*/ 	.word	0x00000001


	//----- nvinfo : EIATTR_CRS_STACK_SIZE
	.align		4
.L_2316:
        /*013c*/ 	.byte	0x04, 0x1e
        /*013e*/ 	.short	(.L_2318 - .L_2317)
.L_2317:
        /*0140*/ 	.word	0x00000000
.L_2318:


//--------------------- .nv.info._ZN10layer_norm13ln_fwd_kernelINS_13Kernel_traitsIf13__nv_bfloat16fS2_fjLj5120ELj1ELj1ELj4ELj16ENS_18Kernel_traits_baseILj5120EfS2_fS2_fjLj128EEEEELb0ELb0ELb0ELb0EEEvNS_9FwdParamsE --------------------------
	.section	.nv.info._ZN10layer_norm13ln_fwd_kernelINS_13Kernel_traitsIf13__nv_bfloat16fS2_fjLj5120ELj1ELj1ELj4ELj16ENS_18Kernel_traits_baseILj5120EfS2_fS2_fjLj128EEEEELb0ELb0ELb0ELb0EEEvNS_9FwdParamsE,"",@"SHT_CUDA_INFO"
	.sectionflags	@""
	.align	4


	//----- nvinfo : EIATTR_CUDA_API_VERSION
	.align		4
        /*0000*/ 	.byte	0x04, 0x37
        /*0002*/ 	.short	(.L_2320 - .L_2319)
.L_2319:
        /*0004*/ 	.word	0x00000082


	//----- nvinfo : EIATTR_SW2861232_WAR
	.align		4
.L_2320:
        /*0008*/ 	.byte	0x01, 0x35
	.zero		2


	//----- nvinfo : EIATTR_PARAM_CBANK
	.align		4
        /*000c*/ 	.byte	0x04, 0x0a
        /*000e*/ 	.short	(.L_2322 - .L_2321)
	.align		4
.L_2321:
        /*0010*/ 	.word	index@(.nv.constant0._ZN10layer_norm13ln_fwd_kernelINS_13Kernel_traitsIf13__nv_bfloat16fS2_fjLj5120ELj1ELj1ELj4ELj16ENS_18Kernel_traits_baseILj5120EfS2_fS2_fjLj128EEEEELb0ELb0ELb0ELb0EEEvNS_9FwdParamsE)
        /*0014*/ 	.short	0x0160
        /*0016*/ 	.short	0x00e8


	//----- nvinfo : EIATTR_CBANK_PARAM_SIZE
	.align		4
.L_2322:
        /*0018*/ 	.byte	0x03, 0x19
        /*001a*/ 	.short	0x00e8


	//----- nvinfo : EIATTR_KPARAM_INFO
	.align		4
        /*001c*/ 	.byte	0x04, 0x17
        /*001e*/ 	.short	(.L_2324 - .L_2323)
.L_2323:
        /*0020*/ 	.word	0x00000000
        /*0024*/ 	.short	0x0000
        /*0026*/ 	.short	0x0000
        /*0028*/ 	.byte	0x00, 0xf0, 0xa1, 0x03


	//----- nvinfo : EIATTR_MAXREG_COUNT
	.align		4
.L_2324:
        /*002c*/ 	.byte	0x03, 0x1b
        /*002e*/ 	.short	0x00ff


	//----- nvinfo : EIATTR_NUM_BARRIERS
	.align		4
        /*0030*/ 	.byte	0x02, 0x4c
        /*0032*/ 	.byte	0x01
	.zero		1


	//----- nvinfo : EIATTR_MERCURY_ISA_VERSION
	.align		4
        /*0034*/ 	.byte	0x03, 0x5f
        /*0036*/ 	.short	0x0000


	//----- nvinfo : EIATTR_COOP_GROUP_MASK_REGIDS
	.align		4
        /*0038*/ 	.byte	0x04, 0x29
        /*003a*/ 	.short	(.L_2326 - .L_2325)


	//   ....[0]....
.L_2325:
        /*003c*/ 	.word	0xffffffff


	//   ....[1]....
        /*0040*/ 	.word	0xffffffff


	//   ....[2]....
        /*0044*/ 	.word	0xffffffff


	//   ....[3]....
        /*0048*/ 	.word	0xffffffff


	//   ....[4]....
        /*004c*/ 	.word	0xffffffff


	//   ....[5]....
        /*0050*/ 	.word	0xffffffff


	//   ....[6]....
        /*0054*/ 	.word	0xffffffff


	//   ....[7]....
        /*0058*/ 	.word	0xffffffff


	//   ....[8]....
        /*005c*/ 	.word	0xffffffff


	//   ....[9]....
        /*0060*/ 	.word	0xffffffff


	//   ....[10]....
        /*0064*/ 	.word	0xffffffff


	//   ....[11]....
        /*0068*/ 	.word	0xffffffff


	//   ....[12]....
        /*006c*/ 	.word	0xffffffff


	//   ....[13]....
        /*0070*/ 	.word	0xffffffff


	//   ....[14]....
        /*0074*/ 	.word	0xffffffff


	//   ....[15]....
        /*0078*/ 	.word	0xffffffff


	//   ....[16]....
        /*007c*/ 	.word	0xffffffff


	//   ....[17]....
        /*0080*/ 	.word	0xffffffff


	//   ....[18]....
        /*0084*/ 	.word	0xffffffff


	//   ....[19]....
        /*0088*/ 	.word	0xffffffff


	//   ....[20]....
        /*008c*/ 	.word	0xffffffff


	//   ....[21]....
        /*0090*/ 	.word	0xffffffff


	//   ....[22]....
        /*0094*/ 	.word	0xffffffff


	//   ....[23]....
        /*0098*/ 	.word	0xffffffff


	//   ....[24]....
        /*009c*/ 	.word	0xffffffff


	//   ....[25]....
        /*00a0*/ 	.word	0xffffffff


	//   ....[26]....
        /*00a4*/ 	.word	0xffffffff


	//   ....[27]....
        /*00a8*/ 	.word	0xffffffff


	//----- nvinfo : EIATTR_COOP_GROUP_INSTR_OFFSETS
	.align		4
.L_2326:
        /*00ac*/ 	.byte	0x04, 0x28
        /*00ae*/ 	.short	(.L_2328 - .L_2327)


	//   ....[0]....
.L_2327:
        /*00b0*/ 	.word	0x00001990


	//   ....[1]....
        /*00b4*/ 	.word	0x000019c0


	//   ....[2]....
        /*00b8*/ 	.word	0x000019e0


	//   ....[3]....
        /*00bc*/ 	.word	0x00001a00


	//   ....[4]....
        /*00c0*/ 	.word	0x00001a20


	//   ....[5]....
        /*00c4*/ 	.word	0x00001f60


	//   ....[6]....
        /*00c8*/ 	.word	0x00001f80


	//   ....[7]....
        /*00cc*/ 	.word	0x00001fa0


	//   ....[8]....
        /*00d0*/ 	.word	0x00001fc0


	//   ....[9]....
        /*00d4*/ 	.word	0x00001fe0


	//   ....[10]....
        /*00d8*/ 	.word	0x00002100


	//   ....[11]....
        /*00dc*/ 	.word	0x00002160


	//   ....[12]....
        /*00e0*/ 	.word	0x00002190


	//   ....[13]....
        /*00e4*/ 	.word	0x000021a0


	//   ....[14]....
        /*00e8*/ 	.word	0x00002230


	//   ....[15]....
        /*00ec*/ 	.word	0x00002280


	//   ....[16]....
        /*00f0*/ 	.word	0x00002340


	//   ....[17]....
        /*00f4*/ 	.word	0x00002350


	//   ....[18]....
        /*00f8*/ 	.word	0x00002fb0


	//   ....[19]....
        /*00fc*/ 	.word	0x00003030


	//   ....[20]....
        /*0100*/ 	.word	0x00003090


	//   ....[21]....
        /*0104*/ 	.word	0x000030f0


	//   ....[22]....
        /*0108*/ 	.word	0x00003150


	//   ....[23]....
        /*010c*/ 	.word	0x000036d0


	//   ....[24]....
        /*0110*/ 	.word	0x00003730


	//   ....[25]....
        /*0114*/ 	.word	0x00003790


	//   ....[26]....
        /*0118*/ 	.word	0x000037f0


	//   ....[27]....
        /*011c*/ 	.word	0x00003860


	//----- nvinfo : EIATTR_EXIT_INSTR_OFFSETS
	.align		4
.L_2328:
        /*0120*/ 	.byte	0x04, 0x1c
        /*0122*/ 	.short	(.L_2330 - .L_2329)


	//   ....[0]....
.L_2329:
        /*0124*/ 	.word	0x000006c0


	//   ....[1]....
        /*0128*/ 	.word	0x00002f60


	//----- nvinfo : EIATTR_MAX_THREADS
	.align		4
.L_2330:
        /*012c*/ 	.byte	0x04, 0x05
        /*012e*/ 	.short	(.L_2332 - .L_2331)
.L_2331:
        /*0130*/ 	.word	0x00000080
        /*0134*/ 	.word	0x00000001
        /*0138*/ 	.word	0x00000001


	//----- nvinfo : EIATTR_CRS_STACK_SIZE
	.align		4
.L_2332:
        /*013c*/ 	.byte	0x04, 0x1e
        /*013e*/ 	.short	(.L_2334 - .L_2333)
.L_2333:
        /*0140*/ 	.word	0x00000000
.L_2334:


//--------------------- .nv.info._ZN10layer_norm13ln_fwd_kernelINS_13Kernel_traitsIf13__nv_bfloat16fS2_fjLj5120ELj1ELj1ELj4ELj16ENS_18Kernel_traits_baseILj5120EfS2_fS2_fjLj128EEEEELb0ELb0ELb0ELb1EEEvNS_9FwdParamsE --------------------------
	.section	.nv.info._ZN10layer_norm13ln_fwd_kernelINS_13Kernel_traitsIf13__nv_bfloat16fS2_fjLj5120ELj1ELj1ELj4ELj16ENS_18Kernel_traits_baseILj5120EfS2_fS2_fjLj128EEEEELb0ELb0ELb0ELb1EEEvNS_9FwdParamsE,"",@"SHT_CUDA_INFO"
	.sectionflags	@""
	.align	4


	//----- nvinfo : EIATTR_CUDA_API_VERSION
	.align		4
        /*0000*/ 	.byte	0x04, 0x37
        /*0002*/ 	.short	(.L_2336 - .L_2335)
.L_2335:
        /*0004*/ 	.word	0x00000082


	//----- nvinfo : EIATTR_SW2861232_WAR
	.align		4
.L_2336:
        /*0008*/ 	.byte	0x01, 0x35
	.zero		2


	//----- nvinfo : EIATTR_PARAM_CBANK
	.align		4
        /*000c*/ 	.byte	0x04, 0x0a
        /*000e*/ 	.short	(.L_2338 - .L_2337)
	.align		4
.L_2337:
        /*0010*/ 	.word	index@(.nv.constant0._ZN10layer_norm13ln_fwd_kernelINS_13Kernel_traitsIf13__nv_bfloat16fS2_fjLj5120ELj1ELj1ELj4ELj16ENS_18Kernel_traits_baseILj5120EfS2_fS2_fjLj128EEEEELb0ELb0ELb0ELb1EEEvNS_9FwdParamsE)
        /*0014*/ 	.short	0x0160
        /*0016*/ 	.short	0x00e8


	//----- nvinfo : EIATTR_CBANK_PARAM_SIZE
	.align		4
.L_2338:
        /*0018*/ 	.byte	0x03, 0x19
        /*001a*/ 	.short	0x00e8


	//----- nvinfo : EIATTR_KPARAM_INFO
	.align		4
        /*001c*/ 	.byte	0x04, 0x17
        /*001e*/ 	.short	(.L_2340 - .L_2339)
.L_2339:
        /*0020*/ 	.word	0x00000000
        /*0024*/ 	.short	0x0000
        /*0026*/ 	.short	0x0000
        /*0028*/ 	.byte	0x00, 0xf0, 0xa1, 0x03


	//----- nvinfo : EIATTR_MAXREG_COUNT
	.align		4
.L_2340:
        /*002c*/ 	.byte	0x03, 0x1b
        /*002e*/ 	.short	0x00ff


	//----- nvinfo : EIATTR_NUM_BARRIERS
	.align		4
        /*0030*/ 	.byte	0x02, 0x4c
        /*0032*/ 	.byte	0x01
	.zero		1


	//----- nvinfo : EIATTR_MERCURY_ISA_VERSION
	.align		4
        /*0034*/ 	.byte	0x03, 0x5f
        /*0036*/ 	.short	0x0000


	//----- nvinfo : EIATTR_COOP_GROUP_MASK_REGIDS
	.align		4
        /*0038*/ 	.byte	0x04, 0x29
        /*003a*/ 	.short	(.L_2342 - .L_2341)


	//   ....[0]....
.L_2341:
        /*003c*/ 	.word	0xffffffff


	//   ....[1]....
        /*0040*/ 	.word	0xffffffff


	//   ....[2]....
        /*0044*/ 	.word	0xffffffff


	//   ....[3]....
        /*0048*/ 	.word	0xffffffff


	//   ....[4]....
        /*004c*/ 	.word	0xffffffff


	//   ....[5]....
        /*0050*/ 	.word	0xffffffff


	//   ....[6]....
        /*0054*/ 	.word	0xffffffff


	//   ....[7]....
        /*0058*/ 	.word	0xffffffff


	//   ....[8]....
        /*005c*/ 	.word	0xffffffff


	//   ....[9]....
        /*0060*/ 	.word	0xffffffff


	//   ....[10]....
        /*0064*/ 	.word	0xffffffff


	//   ....[11]....
        /*0068*/ 	.word	0xffffffff


	//   ....[12]....
        /*006c*/ 	.word	0xffffffff


	//   ....[13]....
        /*0070*/ 	.word	0xffffffff


	//   ....[14]....
        /*0074*/ 	.word	0xffffffff


	//   ....[15]....
        /*0078*/ 	.word	0xffffffff


	//   ....[16]....
        /*007c*/ 	.word	0xffffffff


	//   ....[17]....
        /*0080*/ 	.word	0xffffffff


	//   ....[18]....
        /*0084*/ 	.word	0xffffffff


	//   ....[19]....
        /*0088*/ 	.word	0xffffffff


	//   ....[20]....
        /*008c*/ 	.word	0xffffffff


	//   ....[21]....
        /*0090*/ 	.word	0xffffffff


	//   ....[22]....
        /*0094*/ 	.word	0xffffffff


	//   ....[23]....
        /*0098*/ 	.word	0xffffffff


	//   ....[24]....
        /*009c*/ 	.word	0xffffffff


	//   ....[25]....
        /*00a0*/ 	.word	0xffffffff


	//   ....[26]....
        /*00a4*/ 	.word	0xffffffff


	//   ....[27]....
        /*00a8*/ 	.word	0xffffffff


	//----- nvinfo : EIATTR_COOP_GROUP_INSTR_OFFSETS
	.align		4
.L_2342:
        /*00ac*/ 	.byte	0x04, 0x28
        /*00ae*/ 	.short	(.L_2344 - .L_2343)


	//   ....[0]....
.L_2343:
        /*00b0*/ 	.word	0x00001460


	//   ....[1]....
        /*00b4*/ 	.word	0x00001490


	//   ....[2]....
        /*00b8*/ 	.word	0x000014b0


	//   ....[3]....
        /*00bc*/ 	.word	0x000014d0


	//   ....[4]....
        /*00c0*/ 	.word	0x000014f0


	//   ....[5]....
        /*00c4*/ 	.word	0x00001a20


	//   ....[6]....
        /*00c8*/ 	.word	0x00001a40


	//   ....[7]....
        /*00cc*/ 	.word	0x00001a60


	//   ....[8]....
        /*00d0*/ 	.word	0x00001a80


	//   ....[9]....
        /*00d4*/ 	.word	0x00001aa0


	//   ....[10]....
        /*00d8*/ 	.word	0x00001ba0


	//   ....[11]....
        /*00dc*/ 	.word	0x00001bf0


	//   ....[12]....
        /*00e0*/ 	.word	0x00001c10


	//   ....[13]....
        /*00e4*/ 	.word	0x00001c80


	//   ....[14]....
        /*00e8*/ 	.word	0x00001cd0


	//   ....[15]....
        /*00ec*/ 	.word	0x00001d60


	//   ....[16]....
        /*00f0*/ 	.word	0x00001db0


	//   ....[17]....
        /*00f4*/ 	.word	0x00001e00


	//   ....[18]....
        /*00f8*/ 	.word	0x000028d0


	//   ....[19]....
        /*00fc*/ 	.word	0x00002940


	//   ....[20]....
        /*0100*/ 	.word	0x000029a0


	//   ....[21]....
        /*0104*/ 	.word	0x00002a00


	//   ....[22]....
        /*0108*/ 	.word	0x00002a60


	//   ....[23]....
        /*010c*/ 	.word	0x00002fd0


	//   ....[24]....
        /*0110*/ 	.word	0x00003030


	//   ....[25]....
        /*0114*/ 	.word	0x00003090


	//   ....[26]....
        /*0118*/ 	.word	0x000030f0


	//   ....[27]....
        /*011c*/ 	.word	0x00003150


	//----- nvinfo : EIATTR_EXIT_INSTR_OFFSETS
	.align		4
.L_2344:
        /*0120*/ 	.byte	0x04, 0x1c
        /*0122*/ 	.short	(.L_2346 - .L_2345)


	//   ....[0]....
.L_2345:
        /*0124*/ 	.word	0x000002c0


	//   ....[1]....
        /*0128*/ 	.word	0x00002880


	//----- nvinfo : EIATTR_MAX_THREADS
	.align		4
.L_2346:
        /*012c*/ 	.byte	0x04, 0x05
        /*012e*/ 	.short	(.L_2348 - .L_2347)
.L_2347:
        /*0130*/ 	.word	0x00000080
        /*0134*/ 	.word	0x00000001
        /*0138*/ 	.word	0x00000001


	//----- nvinfo : EIATTR_CRS_STACK_SIZE
	.align		4
.L_2348:
        /*013c*/ 	.byte	0x04, 0x1e
        /*013e*/ 	.short	(.L_2350 - .L_2349)
.L_2349:
        /*0140*/ 	.word	0x00000000
.L_2350:


//--------------------- .nv.info._ZN10layer_norm13ln_fwd_kernelINS_13Kernel_traitsIf13__nv_bfloat16fS2_fjLj5120ELj1ELj1ELj4ELj16ENS_18Kernel_traits_baseILj5120EfS2_fS2_fjLj128EEEEELb0ELb0ELb1ELb0EEEvNS_9FwdParamsE --------------------------
	.section	.nv.info._ZN10layer_norm13ln_fwd_kernelINS_13Kernel_traitsIf13__nv_bfloat16fS2_fjLj5120ELj1ELj1ELj4ELj16ENS_18Kernel_traits_baseILj5120EfS2_fS2_fjLj128EEEEELb0ELb0ELb1ELb0EEEvNS_9FwdParamsE,"",@"SHT_CUDA_INFO"
	.sectionflags	@""
	.align	4


	//----- nvinfo : EIATTR_CUDA_API_VERSION
	.align		4
        /*0000*/ 	.byte	0x04, 0x37
        /*0002*/ 	.short	(.L_2352 - .L_2351)
.L_2351:
        /*0004*/ 	.word	0x00000082


	//----- nvinfo : EIATTR_SW2861232_WAR
	.align		4
.L_2352:
        /*0008*/ 	.byte	0x01, 0x35
	.zero		2


	//----- nvinfo : EIATTR_PARAM_CBANK
	.align		4
        /*000c*/ 	.byte	0x04, 0x0a
        /*000e*/ 	.short	(.L_2354 - .L_2353)
	.align		4
.L_2353:
        /*0010*/ 	.word	index@(.nv.constant0._ZN10layer_norm13ln_fwd_kernelINS_13Kernel_traitsIf13__nv_bfloat16fS2_fjLj5120ELj1ELj1ELj4ELj16ENS_18Kernel_traits_baseILj5120EfS2_fS2_fjLj128EEEEELb0ELb0ELb1ELb0EEEvNS_9FwdParamsE)
        /*0014*/ 	.short	0x0160
        /*0016*/ 	.short	0x00e8


	//----- nvinfo : EIATTR_CBANK_PARAM_SIZE
	.align		4
.L_2354:
        /*0018*/ 	.byte	0x03, 0x19
        /*001a*/ 	.short	0x00e8


	//----- nvinfo : EIATTR_KPARAM_INFO
	.align		4
        /*001c*/ 	.byte	0x04, 0x17
        /*001e*/ 	.short	(.L_2356 - .L_2355)
.L_2355:
        /*0020*/ 	.word	0x00000000
        /*0024*/ 	.short	0x0000
        /*0026*/ 	.short	0x0000
        /*0028*/ 	.byte	0x00, 0xf0, 0xa1, 0x03


	//----- nvinfo : EIATTR_MAXREG_COUNT
	.align		4
.L_2356:
        /*002c*/ 	.byte	0x03, 0x1b
        /*002e*/ 	.short	0x00ff


	//----- nvinfo : EIATTR_NUM_BARRIERS
	.align		4
        /*0030*/ 	.byte	0x02, 0x4c
        /*0032*/ 	.byte	0x01
	.zero		1


	//----- nvinfo : EIATTR_MERCURY_ISA_VERSION
	.align		4
        /*0034*/ 	.byte	0x03, 0x5f
        /*0036*/ 	.short	0x0000


	//----- nvinfo : EIATTR_COOP_GROUP_MASK_REGIDS
	.align		4
        /*0038*/ 	.byte	0x04, 0x29
        /*003a*/ 	.short	(.L_2358 - .L_2357)


	//   ....[0]....
.L_2357:
        /*003c*/ 	.word	0xffffffff


	//   ....[1]....
        /*0040*/ 	.word	0xffffffff


	//   ....[2]....
        /*0044*/ 	.word	0xffffffff


	//   ....[3]....
        /*0048*/ 	.word	0xffffffff


	//   ....[4]....
        /*004c*/ 	.word	0xffffffff


	//   ....[5]....
        /*0050*/ 	.word	0xffffffff


	//   ....[6]....
        /*0054*/ 	.word	0xffffffff


	//   ....[7]....
        /*0058*/ 	.word	0xffffffff


	//   ....[8]....
        /*005c*/ 	.word	0xffffffff


	//   ....[9]....
        /*0060*/ 	.word	0xffffffff


	//   ....[10]....
        /*0064*/ 	.word	0xffffffff


	//   ....[11]....
        /*0068*/ 	.word	0xffffffff


	//   ....[12]....
        /*006c*/ 	.word	0xffffffff


	//   ....[13]....
        /*0070*/ 	.word	0xffffffff


	//   ....[14]....
        /*0074*/ 	.word	0xffffffff


	//   ....[15]....
        /*0078*/ 	.word	0xffffffff


	//   ....[16]....
        /*007c*/ 	.word	0xffffffff


	//   ....[17]....
        /*0080*/ 	.word	0xffffffff


	//   ....[18]....
        /*0084*/ 	.word	0xffffffff


	//   ....[19]....
        /*0088*/ 	.word	0xffffffff


	//   ....[20]....
        /*008c*/ 	.word	0xffffffff


	//   ....[21]....
        /*0090*/ 	.word	0xffffffff


	//   ....[22]....
        /*0094*/ 	.word	0xffffffff


	//   ....[23]....
        /*0098*/ 	.word	0xffffffff


	//   ....[24]....
        /*009c*/ 	.word	0xffffffff


	//   ....[25]....
        /*00a0*/ 	.word	0xffffffff


	//   ....[26]....
        /*00a4*/ 	.word	0xffffffff


	//   ....[27]....
        /*00a8*/ 	.word	0xffffffff


	//----- nvinfo : EIATTR_COOP_GROUP_INSTR_OFFSETS
	.align		4
.L_2358:
        /*00ac*/ 	.byte	0x04, 0x28
        /*00ae*/ 	.short	(.L_2360 - .L_2359)


	//   ....[0]....
.L_2359:
        /*00b0*/ 	.word	0x000028d0


	//   ....[1]....
        /*00b4*/ 	.word	0x00002900


	//   ....[2]....
        /*00b8*/ 	.word	0x00002920


	//   ....[3]....
        /*00bc*/ 	.word	0x00002940


	//   ....[4]....
        /*00c0*/ 	.word	0x00002960


	//   ....[5]....
        /*00c4*/ 	.word	0x00002ea0


	//   ....[6]....
        /*00c8*/ 	.word	0x00002ec0


	//   ....[7]....
        /*00cc*/ 	.word	0x00002ee0


	//   ....[8]....
        /*00d0*/ 	.word	0x00002f00


	//   ....[9]....
        /*00d4*/ 	.word	0x00002f20


	//   ....[10]....
        /*00d8*/ 	.word	0x00003040


	//   ....[11]....
        /*00dc*/ 	.word	0x00003080


	//   ....[12]....
        /*00e0*/ 	.word	0x000030b0


	//   ....[13]....
        /*00e4*/ 	.word	0x000030c0


	//   ....[14]....
        /*00e8*/ 	.word	0x00003140


	//   ....[15]....
        /*00ec*/ 	.word	0x00003190


	//   ....[16]....
        /*00f0*/ 	.word	0x00003290


	//   ....[17]....
        /*00f4*/ 	.word	0x000032b0


	//   ....[18]....
        /*00f8*/ 	.word	0x00003f70


	//   ....[19]....
        /*00fc*/ 	.word	0x00003ff0


	//   ....[20]....
        /*0100*/ 	.word	0x00004050


	//   ....[21]....
        /*0104*/ 	.word	0x000040b0


	//   ....[22]....
        /*0108*/ 	.word	0x00004110


	//   ....[23]....
        /*010c*/ 	.word	0x00004690


	//   ....[24]....
        /*0110*/ 	.word	0x000046f0


	//   ....[25]....
        /*0114*/ 	.word	0x00004750


	//   ....[26]....
        /*0118*/ 	.word	0x000047b0


	//   ....[27]....
        /*011c*/ 	.word	0x00004820


	//----- nvinfo : EIATTR_EXIT_INSTR_OFFSETS
	.align		4
.L_2360:
        /*0120*/ 	.byte	0x04, 0x1c
        /*0122*/ 	.short	(.L_2362 - .L_2361)


	//   ....[0]....
.L_2361:
        /*0124*/ 	.word	0x000006c0


	//   ....[1]....
        /*0128*/ 	.word	0x00003f20


	//----- nvinfo : EIATTR_MAX_THREADS
	.align		4
.L_2362:
        /*012c*/ 	.byte	0x04, 0x05
        /*012e*/ 	.short	(.L_2364 - .L_2363)
.L_2363:
        /*0130*/ 	.word	0x00000080
        /*0134*/ 	.word	0x00000001
        /*0138*/ 	.word	0x00000001


	//----- nvinfo : EIATTR_CRS_STACK_SIZE
	.align		4
.L_2364:
        /*013c*/ 	.byte	0x04, 0x1e
        /*013e*/ 	.short	(.L_2366 - .L_2365)
.L_2365:
        /*0140*/ 	.word	0x00000000
.L_2366:


//--------------------- .nv.info._ZN10layer_norm13ln_fwd_kernelINS_13Kernel_traitsIf13__nv_bfloat16fS2_fjLj5120ELj1ELj1ELj4ELj16ENS_18Kernel_traits_baseILj5120EfS2_fS2_fjLj128EEEEELb0ELb0ELb1ELb1EEEvNS_9FwdParamsE --------------------------
	.section	.nv.info._ZN10layer_norm13ln_fwd_kernelINS_13Kernel_traitsIf13__nv_bfloat16fS2_fjLj5120ELj1ELj1ELj4ELj16ENS_18Kernel_traits_baseILj5120EfS2_fS2_fjLj128EEEEELb0ELb0ELb1ELb1EEEvNS_9FwdParamsE,"",@"SHT_CUDA_INFO"
	.sectionflags	@""
	.align	4


	//----- nvinfo : EIATTR_CUDA_API_VERSION
	.align		4
        /*0000*/ 	.byte	0x04, 0x37
        /*0002*/ 	.short	(.L_2368 - .L_2367)
.L_2367:
        /*0004*/ 	.word	0x00000082


	//----- nvinfo : EIATTR_SW2861232_WAR
	.align		4
.L_2368:
        /*0008*/ 	.byte	0x01, 0x35
	.zero		2


	//----- nvinfo : EIATTR_PARAM_CBANK
	.align		4
        /*000c*/ 	.byte	0x04, 0x0a
        /*000e*/ 	.short	(.L_2370 - .L_2369)
	.align		4
.L_2369:
        /*0010*/ 	.word	index@(.nv.constant0._ZN10layer_norm13ln_fwd_kernelINS_13Kernel_traitsIf13__nv_bfloat16fS2_fjLj5120ELj1ELj1ELj4ELj16ENS_18Kernel_traits_baseILj5120EfS2_fS2_fjLj128EEEEELb0ELb0ELb1ELb1EEEvNS_9FwdParamsE)
        /*0014*/ 	.short	0x0160
        /*0016*/ 	.short	0x00e8


	//----- nvinfo : EIATTR_CBANK_PARAM_SIZE
	.align		4
.L_2370:
        /*0018*/ 	.byte	0x03, 0x19
        /*001a*/ 	.short	0x00e8


	//----- nvinfo : EIATTR_KPARAM_INFO
	.align		4
        /*001c*/ 	.byte	0x04, 0x17
        /*001e*/ 	.short	(.L_2372 - .L_2371)
.L_2371:
        /*0020*/ 	.word	0x00000000
        /*0024*/ 	.short	0x0000
        /*0026*/ 	.short	0x0000
        /*0028*/ 	.byte	0x00, 0xf0, 0xa1, 0x03


	//----- nvinfo : EIATTR_MAXREG_COUNT
	.align		4
.L_2372:
        /*002c*/ 	.byte	0x03, 0x1b
        /*002e*/ 	.short	0x00ff


	//----- nvinfo : EIATTR_NUM_BARRIERS
	.align		4
        /*0030*/ 	.byte	0x02, 0x4c
        /*0032*/ 	.byte	0x01
	.zero		1


	//----- nvinfo : EIATTR_MERCURY_ISA_VERSION
	.align		4
        /*0034*/ 	.byte	0x03, 0x5f
        /*0036*/ 	.short	0x0000


	//----- nvinfo : EIATTR_COOP_GROUP_MASK_REGIDS
	.align		4
        /*0038*/ 	.byte	0x04, 0x29
        /*003a*/ 	.short	(.L_2374 - .L_2373)


	//   ....[0]....
.L_2373:
        /*003c*/ 	.word	0xffffffff


	//   ....[1]....
        /*0040*/ 	.word	0xffffffff


	//   ....[2]....
        /*0044*/ 	.word	0xffffffff


	//   ....[3]....
        /*0048*/ 	.word	0xffffffff


	//   ....[4]....
        /*004c*/ 	.word	0xffffffff


	//   ....[5]....
        /*0050*/ 	.word	0xffffffff


	//   ....[6]....
        /*0054*/ 	.word	0xffffffff


	//   ....[7]....
        /*0058*/ 	.word	0xffffffff


	//   ....[8]....
        /*005c*/ 	.word	0xffffffff


	//   ....[9]....
        /*0060*/ 	.word	0xffffffff


	//   ....[10]....
        /*0064*/ 	.word	0xffffffff


	//   ....[11]....
        /*0068*/ 	.word	0xffffffff


	//   ....[12]....
        /*006c*/ 	.word	0xffffffff


	//   ....[13]....
        /*0070*/ 	.word	0xffffffff


	//   ....[14]....
        /*0074*/ 	.word	0xffffffff


	//   ....[15]....
        /*0078*/ 	.word	0xffffffff


	//   ....[16]....
        /*007c*/ 	.word	0xffffffff


	//   ....[17]....
        /*0080*/ 	.word	0xffffffff


	//   ....[18]....
        /*0084*/ 	.word	0xffffffff


	//   ....[19]....
        /*0088*/ 	.word	0xffffffff


	//   ....[20]....
        /*008c*/ 	.word	0xffffffff


	//   ....[21]....
        /*0090*/ 	.word	0xffffffff


	//   ....[22]....
        /*0094*/ 	.word	0xffffffff


	//   ....[23]....
        /*0098*/ 	.word	0xffffffff


	//   ....[24]....
        /*009c*/ 	.word	0xffffffff


	//   ....[25]....
        /*00a0*/ 	.word	0xffffffff


	//   ....[26]....
        /*00a4*/ 	.word	0xffffffff


	//   ....[27]....
        /*00a8*/ 	.word	0xffffffff


	//----- nvinfo : EIATTR_COOP_GROUP_INSTR_OFFSETS
	.align		4
.L_2374:
        /*00ac*/ 	.byte	0x04, 0x28
        /*00ae*/ 	.short	(.L_2376 - .L_2375)


	//   ....[0]....
.L_2375:
        /*00b0*/ 	.word	0x000021f0


	//   ....[1]....
        /*00b4*/ 	.word	0x00002220


	//   ....[2]....
        /*00b8*/ 	.word	0x00002240


	//   ....[3]....
        /*00bc*/ 	.word	0x00002260


	//   ....[4]....
        /*00c0*/ 	.word	0x00002280


	//   ....[5]....
        /*00c4*/ 	.word	0x000027b0


	//   ....[6]....
        /*00c8*/ 	.word	0x000027d0


	//   ....[7]....
        /*00cc*/ 	.word	0x000027f0


	//   ....[8]....
        /*00d0*/ 	.word	0x00002810


	//   ....[9]....
        /*00d4*/ 	.word	0x00002830


	//   ....[10]....
        /*00d8*/ 	.word	0x00002920


	//   ....[11]....
        /*00dc*/ 	.word	0x00002970


	//   ....[12]....
        /*00e0*/ 	.word	0x00002990


	//   ....[13]....
        /*00e4*/ 	.word	0x000029c0


	//   ....[14]....
        /*00e8*/ 	.word	0x00002a70


	//   ....[15]....
        /*00ec*/ 	.word	0x00002aa0


	//   ....[16]....
        /*00f0*/ 	.word	0x00002b60


	//   ....[17]....
        /*00f4*/ 	.word	0x00002ba0


	//   ....[18]....
        /*00f8*/ 	.word	0x00003710


	//   ....[19]....
        /*00fc*/ 	.word	0x00003780


	//   ....[20]....
        /*0100*/ 	.word	0x000037e0


	//   ....[21]....
        /*0104*/ 	.word	0x00003840


	//   ....[22]....
        /*0108*/ 	.word	0x000038a0


	//   ....[23]....
        /*010c*/ 	.word	0x00003e10


	//   ....[24]....
        /*0110*/ 	.word	0x00003e70


	//   ....[25]....
        /*0114*/ 	.word	0x00003ed0


	//   ....[26]....
        /*0118*/ 	.word	0x00003f30


	//   ....[27]....
        /*011c*/ 	.word	0x00003f90


	//----- nvinfo : EIATTR_EXIT_INSTR_OFFSETS
	.align		4
.L_2376:
        /*0120*/ 	.byte	0x04, 0x1c
        /*0122*/ 	.short	(.L_2378 - .L_2377)


	//   ....[0]....
.L_2377:
        /*0124*/ 	.word	0x000002d0


	//   ....[1]....
        /*0128*/ 	.word	0x000036c0


	//----- nvinfo : EIATTR_MAX_THREADS
	.align		4
.L_2378:
        /*012c*/ 	.byte	0x04, 0x05
        /*012e*/ 	.short	(.L_2380 - .L_2379)
.L_2379:
        /*0130*/ 	.word	0x00000080
        /*0134*/ 	.word	0x00000001
        /*0138*/ 	.word	0x00000001


	//----- nvinfo : EIATTR_CRS_STACK_SIZE
	.align		4
.L_2380:
        /*013c*/ 	.byte	0x04, 0x1e
        /*013e*/ 	.short	(.L_2382 - .L_2381)
.L_2381:
        /*0140*/ 	.word	0x00000000
.L_2382:


//--------------------- .nv.info._ZN10layer_norm13ln_fwd_kernelINS_13Kernel_traitsIf13__nv_bfloat16fS2_fjLj5120ELj1ELj1ELj4ELj16ENS_18Kernel_traits_baseILj5120EfS2_fS2_fjLj128EEEEELb0ELb1ELb0ELb0EEEvNS_9FwdParamsE --------------------------
	.section	.nv.info._ZN10layer_norm13ln_fwd_kernelINS_13Kernel_traitsIf13__nv_bfloat16fS2_fjLj5120ELj1ELj1ELj4ELj16ENS_18Kernel_traits_baseILj5120EfS2_fS2_fjLj128EEEEELb0ELb1ELb0ELb0EEEvNS_9FwdParamsE,"",@"SHT_CUDA_INFO"
	.sectionflags	@""
	.align	4


	//----- nvinfo : EIATTR_CUDA_API_VERSION
	.align		4
        /*0000*/ 	.byte	0x04, 0x37
        /*0002*/ 	.short	(.L_2384 - .L_2383)
.L_2383:
        /*0004*/ 	.word	0x00000082


	//----- nvinfo : EIATTR_SW2861232_WAR
	.align		4
.L_2384:
        /*0008*/ 	.byte	0x01, 0x35
	.zero		2


	//----- nvinfo : EIATTR_PARAM_CBANK
	.align		4
        /*000c*/ 	.byte	0x04, 0x0a
        /*000e*/ 	.short	(.L_2386 - .L_2385)
	.align		4
.L_2385:
        /*0010*/ 	.word	index@(.nv.constant0._ZN10layer_norm13ln_fwd_kernelINS_13Kernel_traitsIf13__nv_bfloat16fS2_fjLj5120ELj1ELj1ELj4ELj16ENS_18Kernel_traits_baseILj5120EfS2_fS2_fjLj128EEEEELb0ELb1ELb0ELb0EEEvNS_9FwdParamsE)
        /*0014*/ 	.short	0x0160
        /*0016*/ 	.short	0x00e8


	//----- nvinfo : EIATTR_CBANK_PARAM_SIZE
	.align		4
.L_2386:
        /*0018*/ 	.byte	0x03, 0x19
        /*001a*/ 	.short	0x00e8


	//----- nvinfo : EIATTR_KPARAM_INFO
	.align		4
        /*001c*/ 	.byte	0x04, 0x17
        /*001e*/ 	.short	(.L_2388 - .L_2387)
.L_2387:
        /*0020*/ 	.word	0x00000000
        /*0024*/ 	.short	0x0000
        /*0026*/ 	.short	0x0000
        /*0028*/ 	.byte	0x00, 0xf0, 0xa1, 0x03


	//----- nvinfo : EIATTR_MAXREG_COUNT
	.align		4
.L_2388:
        /*002c*/ 	.byte	0x03, 0x1b
        /*002e*/ 	.short	0x00ff


	//----- nvinfo : EIATTR_NUM_BARRIERS
	.align		4
        /*0030*/ 	.byte	0x02, 0x4c
        /*0032*/ 	.byte	0x01
	.zero		1


	//----- nvinfo : EIATTR_MERCURY_ISA_VERSION
	.align		4
        /*0034*/ 	.byte	0x03, 0x5f
        /*0036*/ 	.short	0x0000


	//----- nvinfo : EIATTR_COOP_GROUP_MASK_REGIDS
	.align		4
        /*0038*/ 	.byte	0x04, 0x29
        /*003a*/ 	.short	(.L_2390 - .L_2389)


	//   ....[0]....
.L_2389:
        /*003c*/ 	.word	0xffffffff


	//   ....[1]....
        /*0040*/ 	.word	0xffffffff


	//   ....[2]....
        /*0044*/ 	.word	0xffffffff


	//   ....[3]....
        /*0048*/ 	.word	0xffffffff


	//   ....[4]....
        /*004c*/ 	.word	0xffffffff


	//   ....[5]....
        /*0050*/ 	.word	0xffffffff


	//   ....[6]....
        /*0054*/ 	.word	0xffffffff


	//   ....[7]....
        /*0058*/ 	.word	0xffffffff


	//   ....[8]....
        /*005c*/ 	.word	0xffffffff


	//   ....[9]....
        /*0060*/ 	.word	0xffffffff


	//   ....[10]....
        /*0064*/ 	.word	0xffffffff


	//   ....[11]....
        /*0068*/ 	.word	0xffffffff


	//   ....[12]....
        /*006c*/ 	.word	0xffffffff


	//   ....[13]....
        /*0070*/ 	.word	0xffffffff


	//   ....[14]....
        /*0074*/ 	.word	0xffffffff


	//   ....[15]....
        /*0078*/ 	.word	0xffffffff


	//   ....[16]....
        /*007c*/ 	.word	0xffffffff


	//   ....[17]....
        /*0080*/ 	.word	0xffffffff


	//   ....[18]....
        /*0084*/ 	.word	0xffffffff


	//   ....[19]....
        /*0088*/ 	.word	0xffffffff


	//   ....[20]....
        /*008c*/ 	.word	0xffffffff


	//   ....[21]....
        /*0090*/ 	.word	0xffffffff


	//   ....[22]....
        /*0094*/ 	.word	0xffffffff


	//   ....[23]....
        /*0098*/ 	.word	0xffffffff


	//   ....[24]....
        /*009c*/ 	.word	0xffffffff


	//   ....[25]....
        /*00a0*/ 	.word	0xffffffff


	//   ....[26]....
        /*00a4*/ 	.word	0xffffffff


	//   ....[27]....
        /*00a8*/ 	.word	0xffffffff


	//----- nvinfo : EIATTR_COOP_GROUP_INSTR_OFFSETS
	.align		4
.L_2390:
        /*00ac*/ 	.byte	0x04, 0x28
        /*00ae*/ 	.short	(.L_2392 - .L_2391)


	//   ....[0]....
.L_2391:
        /*00b0*/ 	.word	0x00001d50


	//   ....[1]....
        /*00b4*/ 	.word	0x00001d80


	//   ....[2]....
        /*00b8*/ 	.word	0x00001da0


	//   ....[3]....
        /*00bc*/ 	.word	0x00001dc0


	//   ....[4]....
        /*00c0*/ 	.word	0x00001de0


	//   ....[5]....
        /*00c4*/ 	.word	0x00002320


	//   ....[6]....
        /*00c8*/ 	.word	0x00002340


	//   ....[7]....
        /*00cc*/ 	.word	0x00002360


	//   ....[8]....
        /*00d0*/ 	.word	0x00002380


	//   ....[9]....
        /*00d4*/ 	.word	0x000023a0


	//   ....[10]....
        /*00d8*/ 	.word	0x000024c0


	//   ....[11]....
        /*00dc*/ 	.word	0x00002520


	//   ....[12]....
        /*00e0*/ 	.word	0x00002550


	//   ....[13]....
        /*00e4*/ 	.word	0x00002570


	//   ....[14]....
        /*00e8*/ 	.word	0x00002620


	//   ....[15]....
        /*00ec*/ 	.word	0x00002660


	//   ....[16]....
        /*00f0*/ 	.word	0x000026f0


	//   ....[17]....
        /*00f4*/ 	.word	0x00002730


	//   ....[18]....
        /*00f8*/ 	.word	0x00003370


	//   ....[19]....
        /*00fc*/ 	.word	0x000033e0


	//   ....[20]....
        /*0100*/ 	.word	0x00003440


	//   ....[21]....
        /*0104*/ 	.word	0x000034a0


	//   ....[22]....
        /*0108*/ 	.word	0x00003500


	//   ....[23]....
        /*010c*/ 	.word	0x00003a80


	//   ....[24]....
        /*0110*/ 	.word	0x00003ae0


	//   ....[25]....
        /*0114*/ 	.word	0x00003b40


	//   ....[26]....
        /*0118*/ 	.word	0x00003ba0


	//   ....[27]....
        /*011c*/ 	.word	0x00003c10


	//----- nvinfo : EIATTR_EXIT_INSTR_OFFSETS
	.align		4
.L_2392:
        /*0120*/ 	.byte	0x04, 0x1c
        /*0122*/ 	.short	(.L_2394 - .L_2393)


	//   ....[0]....
.L_2393:
        /*0124*/ 	.word	0x00000800


	//   ....[1]....
        /*0128*/ 	.word	0x00003320


	//----- nvinfo : EIATTR_MAX_THREADS
	.align		4
.L_2394:
        /*012c*/ 	.byte	0x04, 0x05
        /*012e*/ 	.short	(.L_2396 - .L_2395)
.L_2395:
        /*0130*/ 	.word	0x00000080
        /*0134*/ 	.word	0x00000001
        /*0138*/ 	.word	0x00000001


	//----- nvinfo : EIATTR_CRS_STACK_SIZE
	.align		4
.L_2396:
        /*013c*/ 	.byte	0x04, 0x1e
        /*013e*/ 	.short	(.L_2398 - .L_2397)
.L_2397:
        /*0140*/ 	.word	0x00000000
.L_2398:


//--------------------- .nv.info._ZN10layer_norm13ln_fwd_kernelINS_13Kernel_traitsIf13__nv_bfloat16fS2_fjLj5120ELj1ELj1ELj4ELj16ENS_18Kernel_traits_baseILj5120EfS2_fS2_fjLj128EEEEELb0ELb1ELb0ELb1EEEvNS_9FwdParamsE --------------------------
	.section	.nv.info._ZN10layer_norm13ln_fwd_kernelINS_13Kernel_traitsIf13__nv_bfloat16fS2_fjLj5120ELj1ELj1ELj4ELj16ENS_18Kernel_traits_baseILj5120EfS2_fS2_fjLj128EEEEELb0ELb1ELb0ELb1EEEvNS_9FwdParamsE,"",@"SHT_CUDA_INFO"
	.sectionflags	@""
	.align	4


	//----- nvinfo : EIATTR_CUDA_API_VERSION
	.align		4
        /*0000*/ 	.byte	0x04, 0x37
        /*0002*/ 	.short	(.L_2400 - .L_2399)
.L_2399:
        /*0004*/ 	.word	0x00000082


	//----- nvinfo : EIATTR_SW2861232_WAR
	.align		4
.L_2400:
        /*0008*/ 	.byte	0x01, 0x35
	.zero		2


	//----- nvinfo : EIATTR_PARAM_CBANK
	.align		4
        /*000c*/ 	.byte	0x04, 0x0a
        /*000e*/ 	.short	(.L_2402 - .L_2401)
	.align		4
.L_2401:
        /*0010*/ 	.word	index@(.nv.constant0._ZN10layer_norm13ln_fwd_kernelINS_13Kernel_traitsIf13__nv_bfloat16fS2_fjLj5120ELj1ELj1ELj4ELj16ENS_18Kernel_traits_baseILj5120EfS2_fS2_fjLj128EEEEELb0ELb1ELb0ELb1EEEvNS_9FwdParamsE)
        /*0014*/ 	.short	0x0160
        /*0016*/ 	.short	0x00e8


	//----- nvinfo : EIATTR_CBANK_PARAM_SIZE
	.align		4
.L_2402:
        /*0018*/ 	.byte	0x03, 0x19
        /*001a*/ 	.short	0x00e8


	//----- nvinfo : EIATTR_KPARAM_INFO
	.align		4
        /*001c*/ 	.byte	0x04, 0x17
        /*001e*/ 	.short	(.L_2404 - .L_2403)
.L_2403:
        /*0020*/ 	.word	0x00000000
        /*0024*/ 	.short	0x0000
        /*0026*/ 	.short	0x0000
        /*0028*/ 	.byte	0x00, 0xf0, 0xa1, 0x03


	//----- nvinfo : EIATTR_MAXREG_COUNT
	.align		4
.L_2404:
        /*002c*/ 	.byte	0x03, 0x1b
        /*002e*/ 	.short	0x00ff


	//----- nvinfo : EIATTR_NUM_BARRIERS
	.align		4
        /*0030*/ 	.byte	0x02, 0x4c
        /*0032*/ 	.byte	0x01
	.zero		1


	//----- nvinfo : EIATTR_MERCURY_ISA_VERSION
	.align		4
        /*0034*/ 	.byte	0x03, 0x5f
        /*0036*/ 	.short	0x0000


	//----- nvinfo : EIATTR_COOP_GROUP_MASK_REGIDS
	.align		4
        /*0038*/ 	.byte	0x04, 0x29
        /*003a*/ 	.short	(.L_2406 - .L_2405)


	//   ....[0]....
.L_2405:
        /*003c*/ 	.word	0xffffffff


	//   ....[1]....
        /*0040*/ 	.word	0xffffffff


	//   ....[2]....
        /*0044*/ 	.word	0xffffffff


	//   ....[3]....
        /*0048*/ 	.word	0xffffffff


	//   ....[4]....
        /*004c*/ 	.word	0xffffffff


	//   ....[5]....
        /*0050*/ 	.word	0xffffffff


	//   ....[6]....
        /*0054*/ 	.word	0xffffffff


	//   ....[7]....
        /*0058*/ 	.word	0xffffffff


	//   ....[8]....
        /*005c*/ 	.word	0xffffffff


	//   ....[9]....
        /*0060*/ 	.word	0xffffffff


	//   ....[10]....
        /*0064*/ 	.word	0xffffffff


	//   ....[11]....
        /*0068*/ 	.word	0xffffffff


	//   ....[12]....
        /*006c*/ 	.word	0xffffffff


	//   ....[13]....
        /*0070*/ 	.word	0xffffffff


	//   ....[14]....
        /*0074*/ 	.word	0xffffffff


	//   ....[15]....
        /*0078*/ 	.word	0xffffffff


	//   ....[16]....
        /*007c*/ 	.word	0xffffffff


	//   ....[17]....
        /*0080*/ 	.word	0xffffffff


	//   ....[18]....
        /*0084*/ 	.word	0xffffffff


	//   ....[19]....
        /*0088*/ 	.word	0xffffffff


	//   ....[20]....
        /*008c*/ 	.word	0xffffffff


	//   ....[21]....
        /*0090*/ 	.word	0xffffffff


	//   ....[22]....
        /*0094*/ 	.word	0xffffffff


	//   ....[23]....
        /*0098*/ 	.word	0xffffffff


	//   ....[24]....
        /*009c*/ 	.word	0xffffffff


	//   ....[25]....
        /*00a0*/ 	.word	0xffffffff


	//   ....[26]....
        /*00a4*/ 	.word	0xffffffff


	//   ....[27]....
        /*00a8*/ 	.word	0xffffffff


	//----- nvinfo : EIATTR_COOP_GROUP_INSTR_OFFSETS
	.align		4
.L_2406:
        /*00ac*/ 	.byte	0x04, 0x28
        /*00ae*/ 	.short	(.L_2408 - .L_2407)


	//   ....[0]....
.L_2407:
        /*00b0*/ 	.word	0x000017b0


	//   ....[1]....
        /*00b4*/ 	.word	0x000017e0


	//   ....[2]....
        /*00b8*/ 	.word	0x00001800


	//   ....[3]....
        /*00bc*/ 	.word	0x00001820


	//   ....[4]....
        /*00c0*/ 	.word	0x00001840


	//   ....[5]....
        /*00c4*/ 	.word	0x00001d70


	//   ....[6]....
        /*00c8*/ 	.word	0x00001d90


	//   ....[7]....
        /*00cc*/ 	.word	0x00001db0


	//   ....[8]....
        /*00d0*/ 	.word	0x00001dd0


	//   ....[9]....
        /*00d4*/ 	.word	0x00001df0


	//   ....[10]....
        /*00d8*/ 	.word	0x00001f10


	//   ....[11]....
        /*00dc*/ 	.word	0x00001f40


	//   ....[12]....
        /*00e0*/ 	.word	0x00001f60


	//   ....[13]....
        /*00e4*/ 	.word	0x00001fc0


	//   ....[14]....
        /*00e8*/ 	.word	0x00002010


	//   ....[15]....
        /*00ec*/ 	.word	0x000020d0


	//   ....[16]....
        /*00f0*/ 	.word	0x00002110


	//   ....[17]....
        /*00f4*/ 	.word	0x00002180


	//   ....[18]....
        /*00f8*/ 	.word	0x00002c50


	//   ....[19]....
        /*00fc*/ 	.word	0x00002cc0


	//   ....[20]....
        /*0100*/ 	.word	0x00002d20


	//   ....[21]....
        /*0104*/ 	.word	0x00002d80


	//   ....[22]....
        /*0108*/ 	.word	0x00002de0


	//   ....[23]....
        /*010c*/ 	.word	0x00003350


	//   ....[24]....
        /*0110*/ 	.word	0x000033b0


	//   ....[25]....
        /*0114*/ 	.word	0x00003410


	//   ....[26]....
        /*0118*/ 	.word	0x00003470


	//   ....[27]....
        /*011c*/ 	.word	0x000034d0


	//----- nvinfo : EIATTR_EXIT_INSTR_OFFSETS
	.align		4
.L_2408:
        /*0120*/ 	.byte	0x04, 0x1c
        /*0122*/ 	.short	(.L_2410 - .L_2409)


	//   ....[0]....
.L_2409:
        /*0124*/ 	.word	0x000002f0


	//   ....[1]....
        /*0128*/ 	.word	0x00002c00


	//----- nvinfo : EIATTR_MAX_THREADS
	.align		4
.L_2410:
        /*012c*/ 	.byte	0x04, 0x05
        /*012e*/ 	.short	(.L_2412 - .L_2411)
.L_2411:
        /*0130*/ 	.word	0x00000080
        /*0134*/ 	.word	0x00000001
        /*0138*/ 	.word	0x00000001


	//----- nvinfo : EIATTR_CRS_STACK_SIZE
	.align		4
.L_2412:
        /*013c*/ 	.byte	0x04, 0x1e
        /*013e*/ 	.short	(.L_2414 - .L_2413)
.L_2413:
        /*0140*/ 	.word	0x00000000
.L_2414:


//--------------------- .nv.info._ZN10layer_norm13ln_fwd_kernelINS_13Kernel_traitsIf13__nv_bfloat16fS2_fjLj5120ELj1ELj1ELj4ELj16ENS_18Kernel_traits_baseILj5120EfS2_fS2_fjLj128EEEEELb0ELb1ELb1ELb0EEEvNS_9FwdParamsE --------------------------
	.section	.nv.info._ZN10layer_norm13ln_fwd_kernelINS_13Kernel_traitsIf13__nv_bfloat16fS2_fjLj5120ELj1ELj1ELj4ELj16ENS_18Kernel_traits_baseILj5120EfS2_fS2_fjLj128EEEEELb0ELb1ELb1ELb0EEEvNS_9FwdParamsE,"",@"SHT_CUDA_INFO"
	.sectionflags	@""
	.align	4


	//----- nvinfo : EIATTR_CUDA_API_VERSION
	.align		4
        /*0000*/ 	.byte	0x04, 0x37
        /*0002*/ 	.short	(.L_2416 - .L_2415)
.L_2415:
        /*0004*/ 	.word	0x00000082


	//----- nvinfo : EIATTR_SW2861232_WAR
	.align		4
.L_2416:
        /*0008*/ 	.byte	0x01, 0x35
	.zero		2


	//----- nvinfo : EIATTR_PARAM_CBANK
	.align		4
        /*000c*/ 	.byte	0x04, 0x0a
        /*000e*/ 	.short	(.L_2418 - .L_2417)
	.align		4
.L_2417:
        /*0010*/ 	.word	index@(.nv.constant0._ZN10layer_norm13ln_fwd_kernelINS_13Kernel_traitsIf13__nv_bfloat16fS2_fjLj5120ELj1ELj1ELj4ELj16ENS_18Kernel_traits_baseILj5120EfS2_fS2_fjLj128EEEEELb0ELb1ELb1ELb0EEEvNS_9FwdParamsE)
        /*0014*/ 	.short	0x0160
        /*0016*/ 	.short	0x00e8


	//----- nvinfo : EIATTR_CBANK_PARAM_SIZE
	.align		4
.L_2418:
        /*0018*/ 	.byte	0x03, 0x19
        /*001a*/ 	.short	0x00e8


	//----- nvinfo : EIATTR_KPARAM_INFO
	.align		4
        /*001c*/ 	.byte	0x04, 0x17
        /*001e*/ 	.short	(.L_2420 - .L_2419)
.L_2419:
        /*0020*/ 	.word	0x00000000
        /*0024*/ 	.short	0x0000
        /*0026*/ 	.short	0x0000
        /*0028*/ 	.byte	0x00, 0xf0, 0xa1, 0x03


	//----- nvinfo : EIATTR_MAXREG_COUNT
	.align		4
.L_2420:
        /*002c*/ 	.byte	0x03, 0x1b
        /*002e*/ 	.short	0x00ff


	//----- nvinfo : EIATTR_NUM_BARRIERS
	.align		4
        /*0030*/ 	.byte	0x02, 0x4c
        /*0032*/ 	.byte	0x01
	.zero		1


	//----- nvinfo : EIATTR_MERCURY_ISA_VERSION
	.align		4
        /*0034*/ 	.byte	0x03, 0x5f
        /*0036*/ 	.short	0x0000


	//----- nvinfo : EIATTR_COOP_GROUP_MASK_REGIDS
	.align		4
        /*0038*/ 	.byte	0x04, 0x29
        /*003a*/ 	.short	(.L_2422 - .L_2421)


	//   ....[0]....
.L_2421:
        /*003c*/ 	.word	0xffffffff


	//   ....[1]....
        /*0040*/ 	.word	0xffffffff


	//   ....[2]....
        /*0044*/ 	.word	0xffffffff


	//   ....[3]....
        /*0048*/ 	.word	0xffffffff


	//   ....[4]....
        /*004c*/ 	.word	0xffffffff


	//   ....[5]....
        /*0050*/ 	.word	0xffffffff


	//   ....[6]....
        /*0054*/ 	.word	0xffffffff


	//   ....[7]....
        /*0058*/ 	.word	0xffffffff


	//   ....[8]....
        /*005c*/ 	.word	0xffffffff


	//   ....[9]....
        /*0060*/ 	.word	0xffffffff


	//   ....[10]....
        /*0064*/ 	.word	0xffffffff


	//   ....[11]....
        /*0068*/ 	.word	0xffffffff


	//   ....[12]....
        /*006c*/ 	.word	0xffffffff


	//   ....[13]....
        /*0070*/ 	.word	0xffffffff


	//   ....[14]....
        /*0074*/ 	.word	0xffffffff


	//   ....[15]....
        /*0078*/ 	.word	0xffffffff


	//   ....[16]....
        /*007c*/ 	.word	0xffffffff


	//   ....[17]....
        /*0080*/ 	.word	0xffffffff


	//   ....[18]....
        /*0084*/ 	.word	0xffffffff


	//   ....[19]....
        /*0088*/ 	.word	0xffffffff


	//   ....[20]....
        /*008c*/ 	.word	0xffffffff


	//   ....[21]....
        /*0090*/ 	.word	0xffffffff


	//   ....[22]....
        /*0094*/ 	.word	0xffffffff


	//   ....[23]....
        /*0098*/ 	.word	0xffffffff


	//   ....[24]....
        /*009c*/ 	.word	0xffffffff


	//   ....[25]....
        /*00a0*/ 	.word	0xffffffff


	//   ....[26]....
        /*00a4*/ 	.word	0xffffffff


	//   ....[27]....
        /*00a8*/ 	.word	0xffffffff


	//----- nvinfo : EIATTR_COOP_GROUP_INSTR_OFFSETS
	.align		4
.L_2422:
        /*00ac*/ 	.byte	0x04, 0x28
        /*00ae*/ 	.short	(.L_2424 - .L_2423)


	//   ....[0]....
.L_2423:
        /*00b0*/ 	.word	0x00002c90


	//   ....[1]....
        /*00b4*/ 	.word	0x00002cc0


	//   ....[2]....
        /*00b8*/ 	.word	0x00002ce0


	//   ....[3]....
        /*00bc*/ 	.word	0x00002d00


	//   ....[4]....
        /*00c0*/ 	.word	0x00002d20


	//   ....[5]....
        /*00c4*/ 	.word	0x00003260


	//   ....[6]....
        /*00c8*/ 	.word	0x00003280


	//   ....[7]....
        /*00cc*/ 	.word	0x000032a0


	//   ....[8]....
        /*00d0*/ 	.word	0x000032c0


	//   ....[9]....
        /*00d4*/ 	.word	0x000032e0


	//   ....[10]....
        /*00d8*/ 	.word	0x00003400


	//   ....[11]....
        /*00dc*/ 	.word	0x00003440


	//   ....[12]....
        /*00e0*/ 	.word	0x00003470


	//   ....[13]....
        /*00e4*/ 	.word	0x00003480


	//   ....[14]....
        /*00e8*/ 	.word	0x00003520


	//   ....[15]....
        /*00ec*/ 	.word	0x00003560


	//   ....[16]....
        /*00f0*/ 	.word	0x00003610


	//   ....[17]....
        /*00f4*/ 	.word	0x00003660


	//   ....[18]....
        /*00f8*/ 	.word	0x00004330


	//   ....[19]....
        /*00fc*/ 	.word	0x000043a0


	//   ....[20]....
        /*0100*/ 	.word	0x00004400


	//   ....[21]....
        /*0104*/ 	.word	0x00004460


	//   ....[22]....
        /*0108*/ 	.word	0x000044c0


	//   ....[23]....
        /*010c*/ 	.word	0x00004a50


	//   ....[24]....
        /*0110*/ 	.word	0x00004ab0


	//   ....[25]....
        /*0114*/ 	.word	0x00004b10


	//   ....[26]....
        /*0118*/ 	.word	0x00004b70


	//   ....[27]....
        /*011c*/ 	.word	0x00004be0


	//----- nvinfo : EIATTR_EXIT_INSTR_OFFSETS
	.align		4
.L_2424:
        /*0120*/ 	.byte	0x04, 0x1c
        /*0122*/ 	.short	(.L_2426 - .L_2425)


	//   ....[0]....
.L_2425:
        /*0124*/ 	.word	0x00000800


	//   ....[1]....
        /*0128*/ 	.word	0x000042e0


	//----- nvinfo : EIATTR_MAX_THREADS
	.align		4
.L_2426:
        /*012c*/ 	.byte	0x04, 0x05
        /*012e*/ 	.short	(.L_2428 - .L_2427)
.L_2427:
        /*0130*/ 	.word	0x00000080
        /*0134*/ 	.word	0x00000001
        /*0138*/ 	.word	0x00000001


	//----- nvinfo : EIATTR_CRS_STACK_SIZE
	.align		4
.L_2428:
        /*013c*/ 	.byte	0x04, 0x1e
        /*013e*/ 	.short	(.L_2430 - .L_2429)
.L_2429:
        /*0140*/ 	.word	0x00000000
.L_2430:


//--------------------- .nv.info._ZN10layer_norm13ln_fwd_kernelINS_13Kernel_traitsIf13__nv_bfloat16fS2_fjLj5120ELj1ELj1ELj4ELj16ENS_18Kernel_traits_baseILj5120EfS2_fS2_fjLj128EEEEELb0ELb1ELb1ELb1EEEvNS_9FwdParamsE --------------------------
	.section	.nv.info._ZN10layer_norm13ln_fwd_kernelINS_13Kernel_traitsIf13__nv_bfloat16fS2_fjLj5120ELj1ELj1ELj4ELj16ENS_18Kernel_traits_baseILj5120EfS2_fS2_fjLj128EEEEELb0ELb1ELb1ELb1EEEvNS_9FwdParamsE,"",@"SHT_CUDA_INFO"
	.sectionflags	@""
	.align	4


	//----- nvinfo : EIATTR_CUDA_API_VERSION
	.align		4
        /*0000*/ 	.byte	0x04, 0x37
        /*0002*/ 	.short	(.L_2432 - .L_2431)
.L_2431:
        /*0004*/ 	.word	0x00000082


	//----- nvinfo : EIATTR_SW2861232_WAR
	.align		4
.L_2432:
        /*0008*/ 	.byte	0x01, 0x35
	.zero		2


	//----- nvinfo : EIATTR_PARAM_CBANK
	.align		4
        /*000c*/ 	.byte	0x04, 0x0a
        /*000e*/ 	.short	(.L_2434 - .L_2433)
	.align		4
.L_2433:
        /*0010*/ 	.word	index@(.nv.constant0._ZN10layer_norm13ln_fwd_kernelINS_13Kernel_traitsIf13__nv_bfloat16fS2_fjLj5120ELj1ELj1ELj4ELj16ENS_18Kernel_traits_baseILj5120EfS2_fS2_fjLj128EEEEELb0ELb1ELb1ELb1EEEvNS_9FwdParamsE)
        /*0014*/ 	.short	0x0160
        /*0016*/ 	.short	0x00e8


	//----- nvinfo : EIATTR_CBANK_PARAM_SIZE
	.align		4
.L_2434:
        /*0018*/ 	.byte	0x03, 0x19
        /*001a*/ 	.short	0x00e8


	//----- nvinfo : EIATTR_KPARAM_INFO
	.align		4
        /*001c*/ 	.byte	0x04, 0x17
        /*001e*/ 	.short	(.L_2436 - .L_2435)
.L_2435:
        /*0020*/ 	.word	0x00000000
        /*0024*/ 	.short	0x0000
        /*0026*/ 	.short	0x0000
        /*0028*/ 	.byte	0x00, 0xf0, 0xa1, 0x03


	//----- nvinfo : EIATTR_MAXREG_COUNT
	.align		4
.L_2436:
        /*002c*/ 	.byte	0x03, 0x1b
        /*002e*/ 	.short	0x00ff


	//----- nvinfo : EIATTR_NUM_BARRIERS
	.align		4
        /*0030*/ 	.byte	0x02, 0x4c
        /*0032*/ 	.byte	0x01
	.zero		1


	//----- nvinfo : EIATTR_MERCURY_ISA_VERSION
	.align		4
        /*0034*/ 	.byte	0x03, 0x5f
        /*0036*/ 	.short	0x0000


	//----- nvinfo : EIATTR_COOP_GROUP_MASK_REGIDS
	.align		4
        /*0038*/ 	.byte	0x04, 0x29
        /*003a*/ 	.short	(.L_2438 - .L_2437)


	//   ....[0]....
.L_2437:
        /*003c*/ 	.word	0xffffffff


	//   ....[1]....
        /*0040*/ 	.word	0xffffffff


	//   ....[2]....
        /*0044*/ 	.word	0xffffffff


	//   ....[3]....
        /*0048*/ 	.word	0xffffffff


	//   ....[4]....
        /*004c*/ 	.word	0xffffffff


	//   ....[5]....
        /*0050*/ 	.word	0xffffffff


	//   ....[6]....
        /*0054*/ 	.word	0xffffffff


	//   ....[7]....
        /*0058*/ 	.word	0xffffffff


	//   ....[8]....
        /*005c*/ 	.word	0xffffffff


	//   ....[9]....
        /*0060*/ 	.word	0xffffffff


	//   ....[10]....
        /*0064*/ 	.word	0xffffffff


	//   ....[11]....
        /*0068*/ 	.word	0xffffffff


	//   ....[12]....
        /*006c*/ 	.word	0xffffffff


	//   ....[13]....
        /*0070*/ 	.word	0xffffffff


	//   ....[14]....
        /*0074*/ 	.word	0xffffffff


	//   ....[15]....
        /*0078*/ 	.word	0xffffffff


	//   ....[16]....
        /*007c*/ 	.word	0xffffffff


	//   ....[17]....
        /*0080*/ 	.word	0xffffffff


	//   ....[18]....
        /*0084*/ 	.word	0xffffffff


	//   ....[19]....
        /*0088*/ 	.word	0xffffffff


	//   ....[20]....
        /*008c*/ 	.word	0xffffffff


	//   ....[21]....
        /*0090*/ 	.word	0xffffffff


	//   ....[22]....
        /*0094*/ 	.word	0xffffffff


	//   ....[23]....
        /*0098*/ 	.word	0xffffffff


	//   ....[24]....
        /*009c*/ 	.word	0xffffffff


	//   ....[25]....
        /*00a0*/ 	.word	0xffffffff


	//   ....[26]....
        /*00a4*/ 	.word	0xffffffff


	//   ....[27]....
        /*00a8*/ 	.word	0xffffffff


	//----- nvinfo : EIATTR_COOP_GROUP_INSTR_OFFSETS
	.align		4
.L_2438:
        /*00ac*/ 	.byte	0x04, 0x28
        /*00ae*/ 	.short	(.L_2440 - .L_2439)


	//   ....[0]....
.L_2439:
        /*00b0*/ 	.word	0x00002520


	//   ....[1]....
        /*00b4*/ 	.word	0x00002550


	//   ....[2]....
        /*00b8*/ 	.word	0x00002570


	//   ....[3]....
        /*00bc*/ 	.word	0x00002590


	//   ....[4]....
        /*00c0*/ 	.word	0x000025b0


	//   ....[5]....
        /*00c4*/ 	.word	0x00002ae0


	//   ....[6]....
        /*00c8*/ 	.word	0x00002b00


	//   ....[7]....
        /*00cc*/ 	.word	0x00002b20


	//   ....[8]....
        /*00d0*/ 	.word	0x00002b40


	//   ....[9]....
        /*00d4*/ 	.word	0x00002b60


	//   ....[10]....
        /*00d8*/ 	.word	0x00002c50


	//   ....[11]....
        /*00dc*/ 	.word	0x00002ca0


	//   ....[12]....
        /*00e0*/ 	.word	0x00002cd0


	//   ....[13]....
        /*00e4*/ 	.word	0x00002ce0


	//   ....[14]....
        /*00e8*/ 	.word	0x00002d70


	//   ....[15]....
        /*00ec*/ 	.word	0x00002dc0


	//   ....[16]....
        /*00f0*/ 	.word	0x00002e90


	//   ....[17]....
        /*00f4*/ 	.word	0x00002ea0


	//   ....[18]....
        /*00f8*/ 	.word	0x00003a40


	//   ....[19]....
        /*00fc*/ 	.word	0x00003ab0


	//   ....[20]....
        /*0100*/ 	.word	0x00003b10


	//   ....[21]....
        /*0104*/ 	.word	0x00003b70


	//   ....[22]....
        /*0108*/ 	.word	0x00003bd0


	//   ....[23]....
        /*010c*/ 	.word	0x00004140


	//   ....[24]....
        /*0110*/ 	.word	0x000041a0


	//   ....[25]....
        /*0114*/ 	.word	0x00004200


	//   ....[26]....
        /*0118*/ 	.word	0x00004260


	//   ....[27]....
        /*011c*/ 	.word	0x000042c0


	//----- nvinfo : EIATTR_EXIT_INSTR_OFFSETS
	.align		4
.L_2440:
        /*0120*/ 	.byte	0x04, 0x1c
        /*0122*/ 	.short	(.L_2442 - .L_2441)


	//   ....[0]....
.L_2441:
        /*0124*/ 	.word	0x00000300


	//   ....[1]....
        /*0128*/ 	.word	0x000039f0


	//----- nvinfo : EIATTR_MAX_THREADS
	.align		4
.L_2442:
        /*012c*/ 	.byte	0x04, 0x05
        /*012e*/ 	.short	(.L_2444 - .L_2443)
.L_2443:
        /*0130*/ 	.word	0x00000080
        /*0134*/ 	.word	0x00000001
        /*0138*/ 	.word	0x00000001


	//----- nvinfo : EIATTR_CRS_STACK_SIZE
	.align		4
.L_2444:
        /*013c*/ 	.byte	0x04, 0x1e
        /*013e*/ 	.short	(.L_2446 - .L_2445)
.L_2445:
        /*0140*/ 	.word	0x00000000
.L_2446:


//--------------------- .nv.info._ZN10layer_norm13ln_fwd_kernelINS_13Kernel_traitsIf13__nv_bfloat16fS2_fjLj5120ELj1ELj1ELj4ELj16ENS_18Kernel_traits_baseILj5120EfS2_fS2_fjLj128EEEEELb1ELb0ELb0ELb0EEEvNS_9FwdParamsE --------------------------
	.section	.nv.info._ZN10layer_norm13ln_fwd_kernelINS_13Kernel_traitsIf13__nv_bfloat16fS2_fjLj5120ELj1ELj1ELj4ELj16ENS_18Kernel_traits_baseILj5120EfS2_fS2_fjLj128EEEEELb1ELb0ELb0ELb0EEEvNS_9FwdParamsE,"",@"SHT_CUDA_INFO"
	.sectionflags	@""
	.align	4


	//----- nvinfo : EIATTR_CUDA_API_VERSION
	.align		4
        /*0000*/ 	.byte	0x04, 0x37
        /*0002*/ 	.short	(.L_2448 - .L_2447)
.L_2447:
        /*0004*/ 	.word	0x00000082


	//----- nvinfo : EIATTR_SW2861232_WAR
	.align		4
.L_2448:
        /*0008*/ 	.byte	0x01, 0x35
	.zero		2


	//----- nvinfo : EIATTR_PARAM_CBANK
	.align		4
        /*000c*/ 	.byte	0x04, 0x0a
        /*000e*/ 	.short	(.L_2450 - .L_2449)
	.align		4
.L_2449:
        /*0010*/ 	.word	index@(.nv.constant0._ZN10layer_norm13ln_fwd_kernelINS_13Kernel_traitsIf13__nv_bfloat16fS2_fjLj5120ELj1ELj1ELj4ELj16ENS_18Kernel_traits_baseILj5120EfS2_fS2_fjLj128EEEEELb1ELb0ELb0ELb0EEEvNS_9FwdParamsE)
        /*0014*/ 	.short	0x0160
        /*0016*/ 	.short	0x00e8


	//----- nvinfo : EIATTR_CBANK_PARAM_SIZE
	.align		4
.L_2450:
        /*0018*/ 	.byte	0x03, 0x19
        /*001a*/ 	.short	0x00e8


	//----- nvinfo : EIATTR_KPARAM_INFO
	.align		4
        /*001c*/ 	.byte	0x04, 0x17
        /*001e*/ 	.short	(.L_2452 - .L_2451)
.L_2451:
        /*0020*/ 	.word	0x00000000
        /*0024*/ 	.short	0x0000
        /*0026*/ 	.short	0x0000
        /*0028*/ 	.byte	0x00, 0xf0, 0xa1, 0x03


	//----- nvinfo : EIATTR_MAXREG_COUNT
	.align		4
.L_2452:
        /*002c*/ 	.byte	0x03, 0x1b
        /*002e*/ 	.short	0x00ff


	//----- nvinfo : EIATTR_NUM_BARRIERS
	.align		4
        /*0030*/ 	.byte	0x02, 0x4c
        /*0032*/ 	.byte	0x01
	.zero		1


	//----- nvinfo : EIATTR_MERCURY_ISA_VERSION
	.align		4
        /*0034*/ 	.byte	0x03, 0x5f
        /*0036*/ 	.short	0x0000


	//----- nvinfo : EIATTR_COOP_GROUP_MASK_REGIDS
	.align		4
        /*0038*/ 	.byte	0x04, 0x29
        /*003a*/ 	.short	(.L_2454 - .L_2453)


	//   ....[0]....
.L_2453:
        /*003c*/ 	.word	0xffffffff


	//   ....[1]....
        /*0040*/ 	.word	0xffffffff


	//   ....[2]....
        /*0044*/ 	.word	0xffffffff


	//   ....[3]....
        /*0048*/ 	.word	0xffffffff


	//   ....[4]....
        /*004c*/ 	.word	0xffffffff


	//   ....[5]....
        /*0050*/ 	.word	0xffffffff


	//   ....[6]....
        /*0054*/ 	.word	0xffffffff


	//   ....[7]....
        /*0058*/ 	.word	0xffffffff


	//   ....[8]....
        /*005c*/ 	.word	0xffffffff


	//   ....[9]....
        /*0060*/ 	.word	0xffffffff


	//   ....[10]....
        /*0064*/ 	.word	0xffffffff


	//   ....[11]....
        /*0068*/ 	.word	0xffffffff


	//   ....[12]....
        /*006c*/ 	.word	0xffffffff


	//   ....[13]....
        /*0070*/ 	.word	0xffffffff


	//   ....[14]....
        /*0074*/ 	.word	0xffffffff


	//   ....[15]....
        /*0078*/ 	.word	0xffffffff


	//   ....[16]....
        /*007c*/ 	.word	0xffffffff


	//   ....[17]....
        /*0080*/ 	.word	0xffffffff


	//   ....[18]....
        /*0084*/ 	.word	0xffffffff


	//   ....[19]....
        /*0088*/ 	.word	0xffffffff


	//   ....[20]....
        /*008c*/ 	.word	0xffffffff


	//   ....[21]....
        /*0090*/ 	.word	0xffffffff


	//   ....[22]....
        /*0094*/ 	.word	0xffffffff


	//   ....[23]....
        /*0098*/ 	.word	0xffffffff


	//   ....[24]....
        /*009c*/ 	.word	0xffffffff


	//   ....[25]....
        /*00a0*/ 	.word	0xffffffff


	//   ....[26]....
        /*00a4*/ 	.word	0xffffffff


	//   ....[27]....
        /*00a8*/ 	.word	0xffffffff


	//----- nvinfo : EIATTR_COOP_GROUP_INSTR_OFFSETS
	.align		4
.L_2454:
        /*00ac*/ 	.byte	0x04, 0x28
        /*00ae*/ 	.short	(.L_2456 - .L_2455)


	//   ....[0]....
.L_2455:
        /*00b0*/ 	.word	0x0000f290


	//   ....[1]....
        /*00b4*/ 	.word	0x0000f2c0


	//   ....[2]....
        /*00b8*/ 	.word	0x0000f2f0


	//   ....[3]....
        /*00bc*/ 	.word	0x0000f310


	//   ....[4]....
        /*00c0*/ 	.word	0x0000f330


	//   ....[5]....
        /*00c4*/ 	.word	0x0000f870


	//   ....[6]....
        /*00c8*/ 	.word	0x0000f890


	//   ....[7]....
        /*00cc*/ 	.word	0x0000f8b0


	//   ....[8]....
        /*00d0*/ 	.word	0x0000f8d0


	//   ....[9]....
        /*00d4*/ 	.word	0x0000f8f0


	//   ....[10]....
        /*00d8*/ 	.word	0x0000fa20


	//   ....[11]....
        /*00dc*/ 	.word	0x0000fa80


	//   ....[12]....
        /*00e0*/ 	.word	0x0000fab0


	//   ....[13]....
        /*00e4*/ 	.word	0x0000fad0


	//   ....[14]....
        /*00e8*/ 	.word	0x0000fb80


	//   ....[15]....
        /*00ec*/ 	.word	0x0000fbb0


	//   ....[16]....
        /*00f0*/ 	.word	0x0000fc40


	//   ....[17]....
        /*00f4*/ 	.word	0x0000fc80


	//   ....[18]....
        /*00f8*/ 	.word	0x000108f0


	//   ....[19]....
        /*00fc*/ 	.word	0x00010960


	//   ....[20]....
        /*0100*/ 	.word	0x000109c0


	//   ....[21]....
        /*0104*/ 	.word	0x00010a20


	//   ....[22]....
        /*0108*/ 	.word	0x00010a80


	//   ....[23]....
        /*010c*/ 	.word	0x00011010


	//   ....[24]....
        /*0110*/ 	.word	0x00011070


	//   ....[25]....
        /*0114*/ 	.word	0x000110d0


	//   ....[26]....
        /*0118*/ 	.word	0x00011130


	//   ....[27]....
        /*011c*/ 	.word	0x000111a0


	//----- nvinfo : EIATTR_EXIT_INSTR_OFFSETS
	.align		4
.L_2456:
        /*0120*/ 	.byte	0x04, 0x1c
        /*0122*/ 	.short	(.L_2458 - .L_2457)


	//   ....[0]....
.L_2457:
        /*0124*/ 	.word	0x00000ba0


	//   ....[1]....
        /*0128*/ 	.word	0x000108a0


	//----- nvinfo : EIATTR_MAX_THREADS
	.align		4
.L_2458:
        /*012c*/ 	.byte	0x04, 0x05
        /*012e*/ 	.short	(.L_2460 - .L_2459)
.L_2459:
        /*0130*/ 	.word	0x00000080
        /*0134*/ 	.word	0x00000001
        /*0138*/ 	.word	0x00000001


	//----- nvinfo : EIATTR_CRS_STACK_SIZE
	.align		4
.L_2460:
        /*013c*/ 	.byte	0x04, 0x1e
        /*013e*/ 	.short	(.L_2462 - .L_2461)
.L_2461:
        /*0140*/ 	.word	0x00000000
.L_2462:


//--------------------- .nv.info._ZN10layer_norm13ln_fwd_kernelINS_13Kernel_traitsIf13__nv_bfloat16fS2_fjLj5120ELj1ELj1ELj4ELj16ENS_18Kernel_traits_baseILj5120EfS2_fS2_fjLj128EEEEELb1ELb0ELb0ELb1EEEvNS_9FwdParamsE --------------------------
	.section	.nv.info._ZN10layer_norm13ln_fwd_kernelINS_13Kernel_traitsIf13__nv_bfloat16fS2_fjLj5120ELj1ELj1ELj4ELj16ENS_18Kernel_traits_baseILj5120EfS2_fS2_fjLj128EEEEELb1ELb0ELb0ELb1EEEvNS_9FwdParamsE,"",@"SHT_CUDA_INFO"
	.sectionflags	@""
	.align	4


	//----- nvinfo : EIATTR_CUDA_API_VERSION
	.align		4
        /*0000*/ 	.byte	0x04, 0x37
        /*0002*/ 	.short	(.L_2464 - .L_2463)
.L_2463:
        /*0004*/ 	.word	0x00000082


	//----- nvinfo : EIATTR_SW2861232_WAR
	.align		4
.L_2464:
        /*0008*/ 	.byte	0x01, 0x35
	.zero		2


	//----- nvinfo : EIATTR_PARAM_CBANK
	.align		4
        /*000c*/ 	.byte	0x04, 0x0a
        /*000e*/ 	.short	(.L_2466 - .L_2465)
	.align		4
.L_2465:
        /*0010*/ 	.word	index@(.nv.constant0._ZN10layer_norm13ln_fwd_kernelINS_13Kernel_traitsIf13__nv_bfloat16fS2_fjLj5120ELj1ELj1ELj4ELj16ENS_18Kernel_traits_baseILj5120EfS2_fS2_fjLj128EEEEELb1ELb0ELb0ELb1EEEvNS_9FwdParamsE)
        /*0014*/ 	.short	0x0160
        /*0016*/ 	.short	0x00e8


	//----- nvinfo : EIATTR_CBANK_PARAM_SIZE
	.align		4
.L_2466:
        /*0018*/ 	.byte	0x03, 0x19
        /*001a*/ 	.short	0x00e8


	//----- nvinfo : EIATTR_KPARAM_INFO
	.align		4
        /*001c*/ 	.byte	0x04, 0x17
        /*001e*/ 	.short	(.L_2468 - .L_2467)
.L_2467:
        /*0020*/ 	.word	0x00000000
        /*0024*/ 	.short	0x0000
        /*0026*/ 	.short	0x0000
        /*0028*/ 	.byte	0x00, 0xf0, 0xa1, 0x03


	//----- nvinfo : EIATTR_MAXREG_COUNT
	.align		4
.L_2468:
        /*002c*/ 	.byte	0x03, 0x1b
        /*002e*/ 	.short	0x00ff


	//----- nvinfo : EIATTR_NUM_BARRIERS
	.align		4
        /*0030*/ 	.byte	0x02, 0x4c
        /*0032*/ 	.byte	0x01
	.zero		1


	//----- nvinfo : EIATTR_MERCURY_ISA_VERSION
	.align		4
        /*0034*/ 	.byte	0x03, 0x5f
        /*0036*/ 	.short	0x0000


	//----- nvinfo : EIATTR_COOP_GROUP_MASK_REGIDS
	.align		4
        /*0038*/ 	.byte	0x04, 0x29
        /*003a*/ 	.short	(.L_2470 - .L_2469)


	//   ....[0]....
.L_2469:
        /*003c*/ 	.word	0xffffffff


	//   ....[1]....
        /*0040*/ 	.word	0xffffffff


	//   ....[2]....
        /*0044*/ 	.word	0xffffffff


	//   ....[3]....
        /*0048*/ 	.word	0xffffffff


	//   ....[4]....
        /*004c*/ 	.word	0xffffffff


	//   ....[5]....
        /*0050*/ 	.word	0xffffffff


	//   ....[6]....
        /*0054*/ 	.word	0xffffffff


	//   ....[7]....
        /*0058*/ 	.word	0xffffffff


	//   ....[8]....
        /*005c*/ 	.word	0xffffffff


	//   ....[9]....
        /*0060*/ 	.word	0xffffffff


	//   ....[10]....
        /*0064*/ 	.word	0xffffffff


	//   ....[11]....
        /*0068*/ 	.word	0xffffffff


	//   ....[12]....
        /*006c*/ 	.word	0xffffffff


	//   ....[13]....
        /*0070*/ 	.word	0xffffffff


	//   ....[14]....
        /*0074*/ 	.word	0xffffffff


	//   ....[15]....
        /*0078*/ 	.word	0xffffffff


	//   ....[16]....
        /*007c*/ 	.word	0xffffffff


	//   ....[17]....
        /*0080*/ 	.word	0xffffffff


	//   ....[18]....
        /*0084*/ 	.word	0xffffffff


	//   ....[19]....
        /*0088*/ 	.word	0xffffffff


	//   ....[20]....
        /*008c*/ 	.word	0xffffffff


	//   ....[21]....
        /*0090*/ 	.word	0xffffffff


	//   ....[22]....
        /*0094*/ 	.word	0xffffffff


	//   ....[23]....
        /*0098*/ 	.word	0xffffffff


	//   ....[24]....
        /*009c*/ 	.word	0xffffffff


	//   ....[25]....
        /*00a0*/ 	.word	0xffffffff


	//   ....[26]....
        /*00a4*/ 	.word	0xffffffff


	//   ....[27]....
        /*00a8*/ 	.word	0xffffffff


	//----- nvinfo : EIATTR_COOP_GROUP_INSTR_OFFSETS
	.align		4
.L_2470:
        /*00ac*/ 	.byte	0x04, 0x28
        /*00ae*/ 	.short	(.L_2472 - .L_2471)


	//   ....[0]....
.L_2471:
        /*00b0*/ 	.word	0x0000e4b0


	//   ....[1]....
        /*00b4*/ 	.word	0x0000e4e0


	//   ....[2]....
        /*00b8*/ 	.word	0x0000e500


	//   ....[3]....
        /*00bc*/ 	.word	0x0000e520


	//   ....[4]....
        /*00c0*/ 	.word	0x0000e540


	//   ....[5]....
        /*00c4*/ 	.word	0x0000ea70


	//   ....[6]....
        /*00c8*/ 	.word	0x0000ea90


	//   ....[7]....
        /*00cc*/ 	.word	0x0000eab0


	//   ....[8]....
        /*00d0*/ 	.word	0x0000ead0


	//   ....[9]....
        /*00d4*/ 	.word	0x0000eaf0


	//   ....[10]....
        /*00d8*/ 	.word	0x0000ebf0


	//   ....[11]....
        /*00dc*/ 	.word	0x0000ec40


	//   ....[12]....
        /*00e0*/ 	.word	0x0000ec80


	//   ....[13]....
        /*00e4*/ 	.word	0x0000eca0


	//   ....[14]....
        /*00e8*/ 	.word	0x0000ed40


	//   ....[15]....
        /*00ec*/ 	.word	0x0000eda0


	//   ....[16]....
        /*00f0*/ 	.word	0x0000ee00


	//   ....[17]....
        /*00f4*/ 	.word	0x0000ee40


	//   ....[18]....
        /*00f8*/ 	.word	0x0000f980


	//   ....[19]....
        /*00fc*/ 	.word	0x0000fa00


	//   ....[20]....
        /*0100*/ 	.word	0x0000fa60


	//   ....[21]....
        /*0104*/ 	.word	0x0000fac0


	//   ....[22]....
        /*0108*/ 	.word	0x0000fb20


	//   ....[23]....
        /*010c*/ 	.word	0x00010090


	//   ....[24]....
        /*0110*/ 	.word	0x000100f0


	//   ....[25]....
        /*0114*/ 	.word	0x00010150


	//   ....[26]....
        /*0118*/ 	.word	0x000101b0


	//   ....[27]....
        /*011c*/ 	.word	0x00010210


	//----- nvinfo : EIATTR_EXIT_INSTR_OFFSETS
	.align		4
.L_2472:
        /*0120*/ 	.byte	0x04, 0x1c
        /*0122*/ 	.short	(.L_2474 - .L_2473)


	//   ....[0]....
.L_2473:
        /*0124*/ 	.word	0x00000720


	//   ....[1]....
        /*0128*/ 	.word	0x0000f920


	//----- nvinfo : EIATTR_MAX_THREADS
	.align		4
.L_2474:
        /*012c*/ 	.byte	0x04, 0x05
        /*012e*/ 	.short	(.L_2476 - .L_2475)
.L_2475:
        /*0130*/ 	.word	0x00000080
        /*0134*/ 	.word	0x00000001
        /*0138*/ 	.word	0x00000001


	//----- nvinfo : EIATTR_CRS_STACK_SIZE
	.align		4
.L_2476:
        /*013c*/ 	.byte	0x04, 0x1e
        /*013e*/ 	.short	(.L_2478 - .L_2477)
.L_2477:
        /*0140*/ 	.word	0x00000000
.L_2478:


//--------------------- .nv.info._ZN10layer_norm13ln_fwd_kernelINS_13Kernel_traitsIf13__nv_bfloat16fS2_fjLj5120ELj1ELj1ELj4ELj16ENS_18Kernel_traits_baseILj5120EfS2_fS2_fjLj128EEEEELb1ELb0ELb1ELb0EEEvNS_9FwdParamsE --------------------------
	.section	.nv.info._ZN10layer_norm13ln_fwd_kernelINS_13Kernel_traitsIf13__nv_bfloat16fS2_fjLj5120ELj1ELj1ELj4ELj16ENS_18Kernel_traits_baseILj5120EfS2_fS2_fjLj128EEEEELb1ELb0ELb1ELb0EEEvNS_9FwdParamsE,"",@"SHT_CUDA_INFO"
	.sectionflags	@""
	.align	4


	//----- nvinfo : EIATTR_CUDA_API_VERSION
	.align		4
        /*0000*/ 	.byte	0x04, 0x37
        /*0002*/ 	.short	(.L_2480 - .L_2479)
.L_2479:
        /*0004*/ 	.word	0x00000082


	//----- nvinfo : EIATTR_SW2861232_WAR
	.align		4
.L_2480:
        /*0008*/ 	.byte	0x01, 0x35
	.zero		2


	//----- nvinfo : EIATTR_PARAM_CBANK
	.align		4
        /*000c*/ 	.byte	0x04, 0x0a
        /*000e*/ 	.short	(.L_2482 - .L_2481)
	.align		4
.L_2481:
        /*0010*/ 	.word	index@(.nv.constant0._ZN10layer_norm13ln_fwd_kernelINS_13Kernel_traitsIf13__nv_bfloat16fS2_fjLj5120ELj1ELj1ELj4ELj16ENS_18Kernel_traits_baseILj5120EfS2_fS2_fjLj128EEEEELb1ELb0ELb1ELb0EEEvNS_9FwdParamsE)
        /*0014*/ 	.short	0x0160
        /*0016*/ 	.short	0x00e8


	//----- nvinfo : EIATTR_CBANK_PARAM_SIZE
	.align		4
.L_2482:
        /*0018*/ 	.byte	0x03, 0x19
        /*001a*/ 	.short	0x00e8


	//----- nvinfo : EIATTR_KPARAM_INFO
	.align		4
        /*001c*/ 	.byte	0x04, 0x17
        /*001e*/ 	.short	(.L_2484 - .L_2483)
.L_2483:
        /*0020*/ 	.word	0x00000000
        /*0024*/ 	.short	0x0000
        /*0026*/ 	.short	0x0000
        /*0028*/ 	.byte	0x00, 0xf0, 0xa1, 0x03


	//----- nvinfo : EIATTR_MAXREG_COUNT
	.align		4
.L_2484:
        /*002c*/ 	.byte	0x03, 0x1b
        /*002e*/ 	.short	0x00ff


	//----- nvinfo : EIATTR_NUM_BARRIERS
	.align		4
        /*0030*/ 	.byte	0x02, 0x4c
        /*0032*/ 	.byte	0x01
	.zero		1


	//----- nvinfo : EIATTR_MERCURY_ISA_VERSION
	.align		4
        /*0034*/ 	.byte	0x03, 0x5f
        /*0036*/ 	.short	0x0000


	//----- nvinfo : EIATTR_COOP_GROUP_MASK_REGIDS
	.align		4
        /*0038*/ 	.byte	0x04, 0x29
        /*003a*/ 	.short	(.L_2486 - .L_2485)


	//   ....[0]....
.L_2485:
        /*003c*/ 	.word	0xffffffff


	//   ....[1]....
        /*0040*/ 	.word	0xffffffff


	//   ....[2]....
        /*0044*/ 	.word	0xffffffff


	//   ....[3]....
        /*0048*/ 	.word	0xffffffff


	//   ....[4]....
        /*004c*/ 	.word	0xffffffff


	//   ....[5]....
        /*0050*/ 	.word	0xffffffff


	//   ....[6]....
        /*0054*/ 	.word	0xffffffff


	//   ....[7]....
        /*0058*/ 	.word	0xffffffff


	//   ....[8]....
        /*005c*/ 	.word	0xffffffff


	//   ....[9]....
        /*0060*/ 	.word	0xffffffff


	//   ....[10]....
        /*0064*/ 	.word	0xffffffff


	//   ....[11]....
        /*0068*/ 	.word	0xffffffff


	//   ....[12]....
        /*006c*/ 	.word	0xffffffff


	//   ....[13]....
        /*0070*/ 	.word	0xffffffff


	//   ....[14]....
        /*0074*/ 	.word	0xffffffff


	//   ....[15]....
        /*0078*/ 	.word	0xffffffff


	//   ....[16]....
        /*007c*/ 	.word	0xffffffff


	//   ....[17]....
        /*0080*/ 	.word	0xffffffff


	//   ....[18]....
        /*0084*/ 	.word	0xffffffff


	//   ....[19]....
        /*0088*/ 	.word	0xffffffff


	//   ....[20]....
        /*008c*/ 	.word	0xffffffff


	//   ....[21]....
        /*0090*/ 	.word	0xffffffff


	//   ....[22]....
        /*0094*/ 	.word	0xffffffff


	//   ....[23]....
        /*0098*/ 	.word	0xffffffff


	//   ....[24]....
        /*009c*/ 	.word	0xffffffff


	//   ....[25]....
        /*00a0*/ 	.word	0xffffffff


	//   ....[26]....
        /*00a4*/ 	.word	0xffffffff


	//   ....[27]....
        /*00a8*/ 	.word	0xffffffff


	//----- nvinfo : EIATTR_COOP_GROUP_INSTR_OFFSETS
	.align		4
.L_2486:
        /*00ac*/ 	.byte	0x04, 0x28
        /*00ae*/ 	.short	(.L_2488 - .L_2487)


	//   ....[0]....
.L_2487:
        /*00b0*/ 	.word	0x00010450


	//   ....[1]....
        /*00b4*/ 	.word	0x00010480


	//   ....[2]....
        /*00b8*/ 	.word	0x000104a0


	//   ....[3]....
        /*00bc*/ 	.word	0x000104c0


	//   ....[4]....
        /*00c0*/ 	.word	0x000104e0


	//   ....[5]....
        /*00c4*/ 	.word	0x00010a20


	//   ....[6]....
        /*00c8*/ 	.word	0x00010a40


	//   ....[7]....
        /*00cc*/ 	.word	0x00010a60


	//   ....[8]....
        /*00d0*/ 	.word	0x00010a80


	//   ....[9]....
        /*00d4*/ 	.word	0x00010aa0


	//   ....[10]....
        /*00d8*/ 	.word	0x00010bc0


	//   ....[11]....
        /*00dc*/ 	.word	0x00010c00


	//   ....[12]....
        /*00e0*/ 	.word	0x00010c30


	//   ....[13]....
        /*00e4*/ 	.word	0x00010c40


	//   ....[14]....
        /*00e8*/ 	.word	0x00010cc0


	//   ....[15]....
        /*00ec*/ 	.word	0x00010d20


	//   ....[16]....
        /*00f0*/ 	.word	0x00010df0


	//   ....[17]....
        /*00f4*/ 	.word	0x00010e10


	//   ....[18]....
        /*00f8*/ 	.word	0x00011b00


	//   ....[19]....
        /*00fc*/ 	.word	0x00011b70


	//   ....[20]....
        /*0100*/ 	.word	0x00011bd0


	//   ....[21]....
        /*0104*/ 	.word	0x00011c30


	//   ....[22]....
        /*0108*/ 	.word	0x00011c90


	//   ....[23]....
        /*010c*/ 	.word	0x00012210


	//   ....[24]....
        /*0110*/ 	.word	0x00012270


	//   ....[25]....
        /*0114*/ 	.word	0x000122d0


	//   ....[26]....
        /*0118*/ 	.word	0x00012330


	//   ....[27]....
        /*011c*/ 	.word	0x000123a0


	//----- nvinfo : EIATTR_EXIT_INSTR_OFFSETS
	.align		4
.L_2488:
        /*0120*/ 	.byte	0x04, 0x1c
        /*0122*/ 	.short	(.L_2490 - .L_2489)


	//   ....[0]....
.L_2489:
        /*0124*/ 	.word	0x00000b50


	//   ....[1]....
        /*0128*/ 	.word	0x00011ab0


	//----- nvinfo : EIATTR_MAX_THREADS
	.align		4
.L_2490:
        /*012c*/ 	.byte	0x04, 0x05
        /*012e*/ 	.short	(.L_2492 - .L_2491)
.L_2491:
        /*0130*/ 	.word	0x00000080
        /*0134*/ 	.word	0x00000001
        /*0138*/ 	.word	0x00000001


	//----- nvinfo : EIATTR_CRS_STACK_SIZE
	.align		4
.L_2492:
        /*013c*/ 	.byte	0x04, 0x1e
        /*013e*/ 	.short	(.L_2494 - .L_2493)
.L_2493:
        /*0140*/ 	.word	0x00000000
.L_2494:


//--------------------- .nv.info._ZN10layer_norm13ln_fwd_kernelINS_13Kernel_traitsIf13__nv_bfloat16fS2_fjLj5120ELj1ELj1ELj4ELj16ENS_18Kernel_traits_baseILj5120EfS2_fS2_fjLj128EEEEELb1ELb0ELb1ELb1EEEvNS_9FwdParamsE --------------------------
	.section	.nv.info._ZN10layer_norm13ln_fwd_kernelINS_13Kernel_traitsIf13__nv_bfloat16fS2_fjLj5120ELj1ELj1ELj4ELj16ENS_18Kernel_traits_baseILj5120EfS2_fS2_fjLj128EEEEELb1ELb0ELb1ELb1EEEvNS_9FwdParamsE,"",@"SHT_CUDA_INFO"
	.sectionflags	@""
	.align	4


	//----- nvinfo : EIATTR_CUDA_API_VERSION
	.align		4
        /*0000*/ 	.byte	0x04, 0x37
        /*0002*/ 	.short	(.L_2496 - .L_2495)
.L_2495:
        /*0004*/ 	.word	0x00000082


	//----- nvinfo : EIATTR_SW2861232_WAR
	.align		4
.L_2496:
        /*0008*/ 	.byte	0x01, 0x35
	.zero		2


	//----- nvinfo : EIATTR_PARAM_CBANK
	.align		4
        /*000c*/ 	.byte	0x04, 0x0a
        /*000e*/ 	.short	(.L_2498 - .L_2497)
	.align		4
.L_2497:
        /*0010*/ 	.word	index@(.nv.constant0._ZN10layer_norm13ln_fwd_kernelINS_13Kernel_traitsIf13__nv_bfloat16fS2_fjLj5120ELj1ELj1ELj4ELj16ENS_18Kernel_traits_baseILj5120EfS2_fS2_fjLj128EEEEELb1ELb0ELb1ELb1EEEvNS_9FwdParamsE)
        /*0014*/ 	.short	0x0160
        /*0016*/ 	.short	0x00e8


	//----- nvinfo : EIATTR_CBANK_PARAM_SIZE
	.align		4
.L_2498:
        /*0018*/ 	.byte	0x03, 0x19
        /*001a*/ 	.short	0x00e8


	//----- nvinfo : EIATTR_KPARAM_INFO
	.align		4
        /*001c*/ 	.byte	0x04, 0x17
        /*001e*/ 	.short	(.L_2500 - .L_2499)
.L_2499:
        /*0020*/ 	.word	0x00000000
        /*0024*/ 	.short	0x0000
        /*0026*/ 	.short	0x0000
        /*0028*/ 	.byte	0x00, 0xf0, 0xa1, 0x03


	//----- nvinfo : EIATTR_MAXREG_COUNT
	.align		4
.L_2500:
        /*002c*/ 	.byte	0x03, 0x1b
        /*002e*/ 	.short	0x00ff


	//----- nvinfo : EIATTR_NUM_BARRIERS
	.align		4
        /*0030*/ 	.byte	0x02, 0x4c
        /*0032*/ 	.byte	0x01
	.zero		1


	//----- nvinfo : EIATTR_MERCURY_ISA_VERSION
	.align		4
        /*0034*/ 	.byte	0x03, 0x5f
        /*0036*/ 	.short	0x0000


	//----- nvinfo : EIATTR_COOP_GROUP_MASK_REGIDS
	.align		4
        /*0038*/ 	.byte	0x04, 0x29
        /*003a*/ 	.short	(.L_2502 - .L_2501)


	//   ....[0]....
.L_2501:
        /*003c*/ 	.word	0xffffffff


	//   ....[1]....
        /*0040*/ 	.word	0xffffffff


	//   ....[2]....
        /*0044*/ 	.word	0xffffffff


	//   ....[3]....
        /*0048*/ 	.word	0xffffffff


	//   ....[4]....
        /*004c*/ 	.word	0xffffffff


	//   ....[5]....
        /*0050*/ 	.word	0xffffffff


	//   ....[6]....
        /*0054*/ 	.word	0xffffffff


	//   ....[7]....
        /*0058*/ 	.word	0xffffffff


	//   ....[8]....
        /*005c*/ 	.word	0xffffffff


	//   ....[9]....
        /*0060*/ 	.word	0xffffffff


	//   ....[10]....
        /*0064*/ 	.word	0xffffffff


	//   ....[11]....
        /*0068*/ 	.word	0xffffffff


	//   ....[12]....
        /*006c*/ 	.word	0xffffffff


	//   ....[13]....
        /*0070*/ 	.word	0xffffffff


	//   ....[14]....
        /*0074*/ 	.word	0xffffffff


	//   ....[15]....
        /*0078*/ 	.word	0xffffffff


	//   ....[16]....
        /*007c*/ 	.word	0xffffffff


	//   ....[17]....
        /*0080*/ 	.word	0xffffffff


	//   ....[18]....
        /*0084*/ 	.word	0xffffffff


	//   ....[19]....
        /*0088*/ 	.word	0xffffffff


	//   ....[20]....
        /*008c*/ 	.word	0xffffffff


	//   ....[21]....
        /*0090*/ 	.word	0xffffffff


	//   ....[22]....
        /*0094*/ 	.word	0xffffffff


	//   ....[23]....
        /*0098*/ 	.word	0xffffffff


	//   ....[24]....
        /*009c*/ 	.word	0xffffffff


	//   ....[25]....
        /*00a0*/ 	.word	0xffffffff


	//   ....[26]....
        /*00a4*/ 	.word	0xffffffff


	//   ....[27]....
        /*00a8*/ 	.word	0xffffffff


	//----- nvinfo : EIATTR_COOP_GROUP_INSTR_OFFSETS
	.align		4
.L_2502:
        /*00ac*/ 	.byte	0x04, 0x28
        /*00ae*/ 	.short	(.L_2504 - .L_2503)


	//   ....[0]....
.L_2503:
        /*00b0*/ 	.word	0x00010000


	//   ....[1]....
        /*00b4*/ 	.word	0x00010030


	//   ....[2]....
        /*00b8*/ 	.word	0x00010050


	//   ....[3]....
        /*00bc*/ 	.word	0x00010070


	//   ....[4]....
        /*00c0*/ 	.word	0x00010090


	//   ....[5]....
        /*00c4*/ 	.word	0x000105c0


	//   ....[6]....
        /*00c8*/ 	.word	0x000105e0


	//   ....[7]....
        /*00cc*/ 	.word	0x00010600


	//   ....[8]....
        /*00d0*/ 	.word	0x00010620


	//   ....[9]....
        /*00d4*/ 	.word	0x00010640


	//   ....[10]....
        /*00d8*/ 	.word	0x00010750


	//   ....[11]....
        /*00dc*/ 	.word	0x000107a0


	//   ....[12]....
        /*00e0*/ 	.word	0x00010810


	//   ....[13]....
        /*00e4*/ 	.word	0x00010830


	//   ....[14]....
        /*00e8*/ 	.word	0x000108a0


	//   ....[15]....
        /*00ec*/ 	.word	0x000108b0


	//   ....[16]....
        /*00f0*/ 	.word	0x000109a0


	//   ....[17]....
        /*00f4*/ 	.word	0x000109b0


	//   ....[18]....
        /*00f8*/ 	.word	0x00011560


	//   ....[19]....
        /*00fc*/ 	.word	0x000115c0


	//   ....[20]....
        /*0100*/ 	.word	0x00011620


	//   ....[21]....
        /*0104*/ 	.word	0x00011680


	//   ....[22]....
        /*0108*/ 	.word	0x000116e0


	//   ....[23]....
        /*010c*/ 	.word	0x00011c50


	//   ....[24]....
        /*0110*/ 	.word	0x00011cb0


	//   ....[25]....
        /*0114*/ 	.word	0x00011d10


	//   ....[26]....
        /*0118*/ 	.word	0x00011d70


	//   ....[27]....
        /*011c*/ 	.word	0x00011dd0


	//----- nvinfo : EIATTR_EXIT_INSTR_OFFSETS
	.align		4
.L_2504:
        /*0120*/ 	.byte	0x04, 0x1c
        /*0122*/ 	.short	(.L_2506 - .L_2505)


	//   ....[0]....
.L_2505:
        /*0124*/ 	.word	0x00000720


	//   ....[1]....
        /*0128*/ 	.word	0x00011500


	//----- nvinfo : EIATTR_MAX_THREADS
	.align		4
.L_2506:
        /*012c*/ 	.byte	0x04, 0x05
        /*012e*/ 	.short	(.L_2508 - .L_2507)
.L_2507:
        /*0130*/ 	.word	0x00000080
        /*0134*/ 	.word	0x00000001
        /*0138*/ 	.word	0x00000001


	//----- nvinfo : EIATTR_CRS_STACK_SIZE
	.align		4
.L_2508:
        /*013c*/ 	.byte	0x04, 0x1e
        /*013e*/ 	.short	(.L_2510 - .L_2509)
.L_2509:
        /*0140*/ 	.word	0x00000000
.L_2510:


//--------------------- .nv.info._ZN10layer_norm13ln_fwd_kernelINS_13Kernel_traitsIf13__nv_bfloat16fS2_fjLj5120ELj1ELj1ELj4ELj16ENS_18Kernel_traits_baseILj5120EfS2_fS2_fjLj128EEEEELb1ELb1ELb0ELb0EEEvNS_9FwdParamsE --------------------------
	.section	.nv.info._ZN10layer_norm13ln_fwd_kernelINS_13Kernel_traitsIf13__nv_bfloat16fS2_fjLj5120ELj1ELj1ELj4ELj16ENS_18Kernel_traits_baseILj5120EfS2_fS2_fjLj128EEEEELb1ELb1ELb0ELb0EEEvNS_9FwdParamsE,"",@"SHT_CUDA_INFO"
	.sectionflags	@""
	.align	4


	//----- nvinfo : EIATTR_CUDA_API_VERSION
	.align		4
        /*0000*/ 	.byte	0x04, 0x37
        /*0002*/ 	.short	(.L_2512 - .L_2511)
.L_2511:
        /*0004*/ 	.word	0x00000082


	//----- nvinfo : EIATTR_SW2861232_WAR
	.align		4
.L_2512:
        /*0008*/ 	.byte	0x01, 0x35
	.zero		2


	//----- nvinfo : EIATTR_PARAM_CBANK
	.align		4
        /*000c*/ 	.byte	0x04, 0x0a
        /*000e*/ 	.short	(.L_2514 - .L_2513)
	.align		4
.L_2513:
        /*0010*/ 	.word	index@(.nv.constant0._ZN10layer_norm13ln_fwd_kernelINS_13Kernel_traitsIf13__nv_bfloat16fS2_fjLj5120ELj1ELj1ELj4ELj16ENS_18Kernel_traits_baseILj5120EfS2_fS2_fjLj128EEEEELb1ELb1ELb0ELb0EEEvNS_9FwdParamsE)
        /*0014*/ 	.short	0x0160
        /*0016*/ 	.short	0x00e8


	//----- nvinfo : EIATTR_CBANK_PARAM_SIZE
	.align		4
.L_2514:
        /*0018*/ 	.byte	0x03, 0x19
        /*001a*/ 	.short	0x00e8


	//----- nvinfo : EIATTR_KPARAM_INFO
	.align		4
        /*001c*/ 	.byte	0x04, 0x17
        /*001e*/ 	.short	(.L_2516 - .L_2515)
.L_2515:
        /*0020*/ 	.word	0x00000000
        /*0024*/ 	.short	0x0000
        /*0026*/ 	.short	0x0000
        /*0028*/ 	.byte	0x00, 0xf0, 0xa1, 0x03


	//----- nvinfo : EIATTR_MAXREG_COUNT
	.align		4
.L_2516:
        /*002c*/ 	.byte	0x03, 0x1b
        /*002e*/ 	.short	0x00ff


	//----- nvinfo : EIATTR_NUM_BARRIERS
	.align		4
        /*0030*/ 	.byte	0x02, 0x4c
        /*0032*/ 	.byte	0x01
	.zero		1


	//----- nvinfo : EIATTR_MERCURY_ISA_VERSION
	.align		4
        /*0034*/ 	.byte	0x03, 0x5f
        /*0036*/ 	.short	0x0000


	//----- nvinfo : EIATTR_COOP_GROUP_MASK_REGIDS
	.align		4
        /*0038*/ 	.byte	0x04, 0x29
        /*003a*/ 	.short	(.L_2518 - .L_2517)


	//   ....[0]....
.L_2517:
        /*003c*/ 	.word	0xffffffff


	//   ....[1]....
        /*0040*/ 	.word	0xffffffff


	//   ....[2]....
        /*0044*/ 	.word	0xffffffff


	//   ....[3]....
        /*0048*/ 	.word	0xffffffff


	//   ....[4]....
        /*004c*/ 	.word	0xffffffff


	//   ....[5]....
        /*0050*/ 	.word	0xffffffff


	//   ....[6]....
        /*0054*/ 	.word	0xffffffff


	//   ....[7]....
        /*0058*/ 	.word	0xffffffff


	//   ....[8]....
        /*005c*/ 	.word	0xffffffff


	//   ....[9]....
        /*0060*/ 	.word	0xffffffff


	//   ....[10]....
        /*0064*/ 	.word	0xffffffff


	//   ....[11]....
        /*0068*/ 	.word	0xffffffff


	//   ....[12]....
        /*006c*/ 	.word	0xffffffff


	//   ....[13]....
        /*0070*/ 	.word	0xffffffff


	//   ....[14]....
        /*0074*/ 	.word	0xffffffff


	//   ....[15]....
        /*0078*/ 	.word	0xffffffff


	//   ....[16]....
        /*007c*/ 	.word	0xffffffff


	//   ....[17]....
        /*0080*/ 	.word	0xffffffff


	//   ....[18]....
        /*0084*/ 	.word	0xffffffff


	//   ....[19]....
        /*0088*/ 	.word	0xffffffff


	//   ....[20]....
        /*008c*/ 	.word	0xffffffff


	//   ....[21]....
        /*0090*/ 	.word	0xffffffff


	//   ....[22]....
        /*0094*/ 	.word	0xffffffff


	//   ....[23]....
        /*0098*/ 	.word	0xffffffff


	//   ....[24]....
        /*009c*/ 	.word	0xffffffff


	//   ....[25]....
        /*00a0*/ 	.word	0xffffffff


	//   ....[26]....
        /*00a4*/ 	.word	0xffffffff


	//   ....[27]....
        /*00a8*/ 	.word	0xffffffff


	//----- nvinfo : EIATTR_COOP_GROUP_INSTR_OFFSETS
	.align		4
.L_2518:
        /*00ac*/ 	.byte	0x04, 0x28
        /*00ae*/ 	.short	(.L_2520 - .L_2519)


	//   ....[0]....
.L_2519:
        /*00b0*/ 	.word	0x0000f640


	//   ....[1]....
        /*00b4*/ 	.word	0x0000f670


	//   ....[2]....
        /*00b8*/ 	.word	0x0000f6a0


	//   ....[3]....
        /*00bc*/ 	.word	0x0000f6c0


	//   ....[4]....
        /*00c0*/ 	.word	0x0000f6e0


	//   ....[5]....
        /*00c4*/ 	.word	0x0000fc20


	//   ....[6]....
        /*00c8*/ 	.word	0x0000fc40


	//   ....[7]....
        /*00cc*/ 	.word	0x0000fc60


	//   ....[8]....
        /*00d0*/ 	.word	0x0000fc80


	//   ....[9]....
        /*00d4*/ 	.word	0x0000fca0


	//   ....[10]....
        /*00d8*/ 	.word	0x0000fdd0


	//   ....[11]....
        /*00dc*/ 	.word	0x0000fe20


	//   ....[12]....
        /*00e0*/ 	.word	0x0000fe50


	//   ....[13]....
        /*00e4*/ 	.word	0x0000fe70


	//   ....[14]....
        /*00e8*/ 	.word	0x0000ff10


	//   ....[15]....
        /*00ec*/ 	.word	0x0000ff50


	//   ....[16]....
        /*00f0*/ 	.word	0x0000ffe0


	//   ....[17]....
        /*00f4*/ 	.word	0x00010010


	//   ....[18]....
        /*00f8*/ 	.word	0x00010ca0


	//   ....[19]....
        /*00fc*/ 	.word	0x00010d10


	//   ....[20]....
        /*0100*/ 	.word	0x00010d70


	//   ....[21]....
        /*0104*/ 	.word	0x00010dd0


	//   ....[22]....
        /*0108*/ 	.word	0x00010e30


	//   ....[23]....
        /*010c*/ 	.word	0x000113c0


	//   ....[24]....
        /*0110*/ 	.word	0x00011420


	//   ....[25]....
        /*0114*/ 	.word	0x00011480


	//   ....[26]....
        /*0118*/ 	.word	0x000114e0


	//   ....[27]....
        /*011c*/ 	.word	0x00011550


	//----- nvinfo : EIATTR_EXIT_INSTR_OFFSETS
	.align		4
.L_2520:
        /*0120*/ 	.byte	0x04, 0x1c
        /*0122*/ 	.short	(.L_2522 - .L_2521)


	//   ....[0]....
.L_2521:
        /*0124*/ 	.word	0x00000b80


	//   ....[1]....
        /*0128*/ 	.word	0x00010c50


	//----- nvinfo : EIATTR_MAX_THREADS
	.align		4
.L_2522:
        /*012c*/ 	.byte	0x04, 0x05
        /*012e*/ 	.short	(.L_2524 - .L_2523)
.L_2523:
        /*0130*/ 	.word	0x00000080
        /*0134*/ 	.word	0x00000001
        /*0138*/ 	.word	0x00000001


	//----- nvinfo : EIATTR_CRS_STACK_SIZE
	.align		4
.L_2524:
        /*013c*/ 	.byte	0x04, 0x1e
        /*013e*/ 	.short	(.L_2526 - .L_2525)
.L_2525:
        /*0140*/ 	.word	0x00000000
.L_2526:


//--------------------- .nv.info._ZN10layer_norm13ln_fwd_kernelINS_13Kernel_traitsIf13__nv_bfloat16fS2_fjLj5120ELj1ELj1ELj4ELj16ENS_18Kernel_traits_baseILj5120EfS2_fS2_fjLj128EEEEELb1ELb1ELb0ELb1EEEvNS_9FwdParamsE --------------------------
	.section	.nv.info._ZN10layer_norm13ln_fwd_kernelINS_13Kernel_traitsIf13__nv_bfloat16fS2_fjLj5120ELj1ELj1ELj4ELj16ENS_18Kernel_traits_baseILj5120EfS2_fS2_fjLj128EEEEELb1ELb1ELb0ELb1EEEvNS_9FwdParamsE,"",@"SHT_CUDA_INFO"
	.sectionflags	@""
	.align	4


	//----- nvinfo : EIATTR_CUDA_API_VERSION
	.align		4
        /*0000*/ 	.byte	0x04, 0x37
        /*0002*/ 	.short	(.L_2528 - .L_2527)
.L_2527:
        /*0004*/ 	.word	0x00000082


	//----- nvinfo : EIATTR_SW2861232_WAR
	.align		4
.L_2528:
        /*0008*/ 	.byte	0x01, 0x35
	.zero		2


	//----- nvinfo : EIATTR_PARAM_CBANK
	.align		4
        /*000c*/ 	.byte	0x04, 0x0a
        /*000e*/ 	.short	(.L_2530 - .L_2529)
	.align		4
.L_2529:
        /*0010*/ 	.word	index@(.nv.constant0._ZN10layer_norm13ln_fwd_kernelINS_13Kernel_traitsIf13__nv_bfloat16fS2_fjLj5120ELj1ELj1ELj4ELj16ENS_18Kernel_traits_baseILj5120EfS2_fS2_fjLj128EEEEELb1ELb1ELb0ELb1EEEvNS_9FwdParamsE)
        /*0014*/ 	.short	0x0160
        /*0016*/ 	.short	0x00e8


	//----- nvinfo : EIATTR_CBANK_PARAM_SIZE
	.align		4
.L_2530:
        /*0018*/ 	.byte	0x03, 0x19
        /*001a*/ 	.short	0x00e8


	//----- nvinfo : EIATTR_KPARAM_INFO
	.align		4
        /*001c*/ 	.byte	0x04, 0x17
        /*001e*/ 	.short	(.L_2532 - .L_2531)
.L_2531:
        /*0020*/ 	.word	0x00000000
        /*0024*/ 	.short	0x0000
        /*0026*/ 	.short	0x0000
        /*0028*/ 	.byte	0x00, 0xf0, 0xa1, 0x03


	//----- nvinfo : EIATTR_MAXREG_COUNT
	.align		4
.L_2532:
        /*002c*/ 	.byte	0x03, 0x1b
        /*002e*/ 	.short	0x00ff


	//----- nvinfo : EIATTR_NUM_BARRIERS
	.align		4
        /*0030*/ 	.byte	0x02, 0x4c
        /*0032*/ 	.byte	0x01
	.zero		1


	//----- nvinfo : EIATTR_MERCURY_ISA_VERSION
	.align		4
        /*0034*/ 	.byte	0x03, 0x5f
        /*0036*/ 	.short	0x0000


	//----- nvinfo : EIATTR_COOP_GROUP_MASK_REGIDS
	.align		4
        /*0038*/ 	.byte	0x04, 0x29
        /*003a*/ 	.short	(.L_2534 - .L_2533)


	//   ....[0]....
.L_2533:
        /*003c*/ 	.word	0xffffffff


	//   ....[1]....
        /*0040*/ 	.word	0xffffffff


	//   ....[2]....
        /*0044*/ 	.word	0xffffffff


	//   ....[3]....
        /*0048*/ 	.word	0xffffffff


	//   ....[4]....
        /*004c*/ 	.word	0xffffffff


	//   ....[5]....
        /*0050*/ 	.word	0xffffffff


	//   ....[6]....
        /*0054*/ 	.word	0xffffffff


	//   ....[7]....
        /*0058*/ 	.word	0xffffffff


	//   ....[8]....
        /*005c*/ 	.word	0xffffffff


	//   ....[9]....
        /*0060*/ 	.word	0xffffffff


	//   ....[10]....
        /*0064*/ 	.word	0xffffffff


	//   ....[11]....
        /*0068*/ 	.word	0xffffffff


	//   ....[12]....
        /*006c*/ 	.word	0xffffffff


	//   ....[13]....
        /*0070*/ 	.word	0xffffffff


	//   ....[14]....
        /*0074*/ 	.word	0xffffffff


	//   ....[15]....
        /*0078*/ 	.word	0xffffffff


	//   ....[16]....
        /*007c*/ 	.word	0xffffffff


	//   ....[17]....
        /*0080*/ 	.word	0xffffffff


	//   ....[18]....
        /*0084*/ 	.word	0xffffffff


	//   ....[19]....
        /*0088*/ 	.word	0xffffffff


	//   ....[20]....
        /*008c*/ 	.word	0xffffffff


	//   ....[21]....
        /*0090*/ 	.word	0xffffffff


	//   ....[22]....
        /*0094*/ 	.word	0xffffffff


	//   ....[23]....
        /*0098*/ 	.word	0xffffffff


	//   ....[24]....
        /*009c*/ 	.word	0xffffffff


	//   ....[25]....
        /*00a0*/ 	.word	0xffffffff


	//   ....[26]....
        /*00a4*/ 	.word	0xffffffff


	//   ....[27]....
        /*00a8*/ 	.word	0xffffffff


	//----- nvinfo : EIATTR_COOP_GROUP_INSTR_OFFSETS
	.align		4
.L_2534:
        /*00ac*/ 	.byte	0x04, 0x28
        /*00ae*/ 	.short	(.L_2536 - .L_2535)


	//   ....[0]....
.L_2535:
        /*00b0*/ 	.word	0x0000ed00


	//   ....[1]....
        /*00b4*/ 	.word	0x0000ed30


	//   ....[2]....
        /*00b8*/ 	.word	0x0000ed50


	//   ....[3]....
        /*00bc*/ 	.word	0x0000ed70


	//   ....[4]....
        /*00c0*/ 	.word	0x0000ed90


	//   ....[5]....
        /*00c4*/ 	.word	0x0000f2c0


	//   ....[6]....
        /*00c8*/ 	.word	0x0000f2e0


	//   ....[7]....
        /*00cc*/ 	.word	0x0000f300


	//   ....[8]....
        /*00d0*/ 	.word	0x0000f320


	//   ....[9]....
        /*00d4*/ 	.word	0x0000f340


	//   ....[10]....
        /*00d8*/ 	.word	0x0000f440


	//   ....[11]....
        /*00dc*/ 	.word	0x0000f490


	//   ....[12]....
        /*00e0*/ 	.word	0x0000f4b0


	//   ....[13]....
        /*00e4*/ 	.word	0x0000f520


	//   ....[14]....
        /*00e8*/ 	.word	0x0000f560


	//   ....[15]....
        /*00ec*/ 	.word	0x0000f600


	//   ....[16]....
        /*00f0*/ 	.word	0x0000f640


	//   ....[17]....
        /*00f4*/ 	.word	0x0000f6d0


	//   ....[18]....
        /*00f8*/ 	.word	0x000101f0


	//   ....[19]....
        /*00fc*/ 	.word	0x00010260


	//   ....[20]....
        /*0100*/ 	.word	0x000102c0


	//   ....[21]....
        /*0104*/ 	.word	0x00010320


	//   ....[22]....
        /*0108*/ 	.word	0x00010380


	//   ....[23]....
        /*010c*/ 	.word	0x000108f0


	//   ....[24]....
        /*0110*/ 	.word	0x00010950


	//   ....[25]....
        /*0114*/ 	.word	0x000109b0


	//   ....[26]....
        /*0118*/ 	.word	0x00010a10


	//   ....[27]....
        /*011c*/ 	.word	0x00010a70


	//----- nvinfo : EIATTR_EXIT_INSTR_OFFSETS
	.align		4
.L_2536:
        /*0120*/ 	.byte	0x04, 0x1c
        /*0122*/ 	.short	(.L_2538 - .L_2537)


	//   ....[0]....
.L_2537:
        /*0124*/ 	.word	0x00000390


	//   ....[1]....
        /*0128*/ 	.word	0x000101a0


	//----- nvinfo : EIATTR_MAX_THREADS
	.align		4
.L_2538:
        /*012c*/ 	.byte	0x04, 0x05
        /*012e*/ 	.short	(.L_2540 - .L_2539)
.L_2539:
        /*0130*/ 	.word	0x00000080
        /*0134*/ 	.word	0x00000001
        /*0138*/ 	.word	0x00000001


	//----- nvinfo : EIATTR_CRS_STACK_SIZE
	.align		4
.L_2540:
        /*013c*/ 	.byte	0x04, 0x1e
        /*013e*/ 	.short	(.L_2542 - .L_2541)
.L_2541:
        /*0140*/ 	.word	0x00000000
.L_2542:


//--------------------- .nv.info._ZN10layer_norm13ln_fwd_kernelINS_13Kernel_traitsIf13__nv_bfloat16fS2_fjLj5120ELj1ELj1ELj4ELj16ENS_18Kernel_traits_baseILj5120EfS2_fS2_fjLj128EEEEELb1ELb1ELb1ELb0EEEvNS_9FwdParamsE --------------------------
	.section	.nv.info._ZN10layer_norm13ln_fwd_kernelINS_13Kernel_traitsIf13__nv_bfloat16fS2_fjLj5120ELj1ELj1ELj4ELj16ENS_18Kernel_traits_baseILj5120EfS2_fS2_fjLj128EEEEELb1ELb1ELb1ELb0EEEvNS_9FwdParamsE,"",@"SHT_CUDA_INFO"
	.sectionflags	@""
	.align	4


	//----- nvinfo : EIATTR_CUDA_API_VERSION
	.align		4
        /*0000*/ 	.byte	0x04, 0x37
        /*0002*/ 	.short	(.L_2544 - .L_2543)
.L_2543:
        /*0004*/ 	.word	0x00000082


	//----- nvinfo : EIATTR_SW2861232_WAR
	.align		4
.L_2544:
        /*0008*/ 	.byte	0x01, 0x35
	.zero		2


	//----- nvinfo : EIATTR_PARAM_CBANK
	.align		4
        /*000c*/ 	.byte	0x04, 0x0a
        /*000e*/ 	.short	(.L_2546 - .L_2545)
	.align		4
.L_2545:
        /*0010*/ 	.word	index@(.nv.constant0._ZN10layer_norm13ln_fwd_kernelINS_13Kernel_traitsIf13__nv_bfloat16fS2_fjLj5120ELj1ELj1ELj4ELj16ENS_18Kernel_traits_baseILj5120EfS2_fS2_fjLj128EEEEELb1ELb1ELb1ELb0EEEvNS_9FwdParamsE)
        /*0014*/ 	.short	0x0160
        /*0016*/ 	.short	0x00e8


	//----- nvinfo : EIATTR_CBANK_PARAM_SIZE
	.align		4
.L_2546:
        /*0018*/ 	.byte	0x03, 0x19
        /*001a*/ 	.short	0x00e8


	//----- nvinfo : EIATTR_KPARAM_INFO
	.align		4
        /*001c*/ 	.byte	0x04, 0x17
        /*001e*/ 	.short	(.L_2548 - .L_2547)
.L_2547:
        /*0020*/ 	.word	0x00000000
        /*0024*/ 	.short	0x0000
        /*0026*/ 	.short	0x0000
        /*0028*/ 	.byte	0x00, 0xf0, 0xa1, 0x03


	//----- nvinfo : EIATTR_MAXREG_COUNT
	.align		4
.L_2548:
        /*002c*/ 	.byte	0x03, 0x1b
        /*002e*/ 	.short	0x00ff


	//----- nvinfo : EIATTR_NUM_BARRIERS
	.align		4
        /*0030*/ 	.byte	0x02, 0x4c
        /*0032*/ 	.byte	0x01
	.zero		1


	//----- nvinfo : EIATTR_MERCURY_ISA_VERSION
	.align		4
        /*0034*/ 	.byte	0x03, 0x5f
        /*0036*/ 	.short	0x0000


	//----- nvinfo : EIATTR_COOP_GROUP_MASK_REGIDS
	.align		4
        /*0038*/ 	.byte	0x04, 0x29
        /*003a*/ 	.short	(.L_2550 - .L_2549)


	//   ....[0]....
.L_2549:
        /*003c*/ 	.word	0xffffffff


	//   ....[1]....
        /*0040*/ 	.word	0xffffffff


	//   ....[2]....
        /*0044*/ 	.word	0xffffffff


	//   ....[3]....
        /*0048*/ 	.word	0xffffffff


	//   ....[4]....
        /*004c*/ 	.word	0xffffffff


	//   ....[5]....
        /*0050*/ 	.word	0xffffffff


	//   ....[6]....
        /*0054*/ 	.word	0xffffffff


	//   ....[7]....
        /*0058*/ 	.word	0xffffffff


	//   ....[8]....
        /*005c*/ 	.word	0xffffffff


	//   ....[9]....
        /*0060*/ 	.word	0xffffffff


	//   ....[10]....
        /*0064*/ 	.word	0xffffffff


	//   ....[11]....
        /*0068*/ 	.word	0xffffffff


	//   ....[12]....
        /*006c*/ 	.word	0xffffffff


	//   ....[13]....
        /*0070*/ 	.word	0xffffffff


	//   ....[14]....
        /*0074*/ 	.word	0xffffffff


	//   ....[15]....
        /*0078*/ 	.word	0xffffffff


	//   ....[16]....
        /*007c*/ 	.word	0xffffffff


	//   ....[17]....
        /*0080*/ 	.word	0xffffffff


	//   ....[18]....
        /*0084*/ 	.word	0xffffffff


	//   ....[19]....
        /*0088*/ 	.word	0xffffffff


	//   ....[20]....
        /*008c*/ 	.word	0xffffffff


	//   ....[21]....
        /*0090*/ 	.word	0xffffffff


	//   ....[22]....
        /*0094*/ 	.word	0xffffffff


	//   ....[23]....
        /*0098*/ 	.word	0xffffffff


	//   ....[24]....
        /*009c*/ 	.word	0xffffffff


	//   ....[25]....
        /*00a0*/ 	.word	0xffffffff


	//   ....[26]....
        /*00a4*/ 	.word	0xffffffff


	//   ....[27]....
        /*00a8*/ 	.word	0xffffffff


	//----- nvinfo : EIATTR_COOP_GROUP_INSTR_OFFSETS
	.align		4
.L_2550:
        /*00ac*/ 	.byte	0x04, 0x28
        /*00ae*/ 	.short	(.L_2552 - .L_2551)


	//   ....[0]....
.L_2551:
        /*00b0*/ 	.word	0x00010ae0


	//   ....[1]....
        /*00b4*/ 	.word	0x00010b10


	//   ....[2]....
        /*00b8*/ 	.word	0x00010b30


	//   ....[3]....
        /*00bc*/ 	.word	0x00010b50


	//   ....[4]....
        /*00c0*/ 	.word	0x00010b70


	//   ....[5]....
        /*00c4*/ 	.word	0x000110b0


	//   ....[6]....
        /*00c8*/ 	.word	0x000110d0


	//   ....[7]....
        /*00cc*/ 	.word	0x000110f0


	//   ....[8]....
        /*00d0*/ 	.word	0x00011110


	//   ....[9]....
        /*00d4*/ 	.word	0x00011130


	//   ....[10]....
        /*00d8*/ 	.word	0x00011260


	//   ....[11]....
        /*00dc*/ 	.word	0x000112a0


	//   ....[12]....
        /*00e0*/ 	.word	0x000112d0


	//   ....[13]....
        /*00e4*/ 	.word	0x000112f0


	//   ....[14]....
        /*00e8*/ 	.word	0x00011390


	//   ....[15]....
        /*00ec*/ 	.word	0x000113d0


	//   ....[16]....
        /*00f0*/ 	.word	0x00011460


	//   ....[17]....
        /*00f4*/ 	.word	0x00011490


	//   ....[18]....
        /*00f8*/ 	.word	0x00012190


	//   ....[19]....
        /*00fc*/ 	.word	0x00012200


	//   ....[20]....
        /*0100*/ 	.word	0x00012260


	//   ....[21]....
        /*0104*/ 	.word	0x000122c0


	//   ....[22]....
        /*0108*/ 	.word	0x00012320


	//   ....[23]....
        /*010c*/ 	.word	0x000128a0


	//   ....[24]....
        /*0110*/ 	.word	0x00012900


	//   ....[25]....
        /*0114*/ 	.word	0x00012960


	//   ....[26]....
        /*0118*/ 	.word	0x000129c0


	//   ....[27]....
        /*011c*/ 	.word	0x00012a30


	//----- nvinfo : EIATTR_EXIT_INSTR_OFFSETS
	.align		4
.L_2552:
        /*0120*/ 	.byte	0x04, 0x1c
        /*0122*/ 	.short	(.L_2554 - .L_2553)


	//   ....[0]....
.L_2553:
        /*0124*/ 	.word	0x00000c90


	//   ....[1]....
        /*0128*/ 	.word	0x00012140


	//----- nvinfo : EIATTR_MAX_THREADS
	.align		4
.L_2554:
        /*012c*/ 	.byte	0x04, 0x05
        /*012e*/ 	.short	(.L_2556 - .L_2555)
.L_2555:
        /*0130*/ 	.word	0x00000080
        /*0134*/ 	.word	0x00000001
        /*0138*/ 	.word	0x00000001


	//----- nvinfo : EIATTR_CRS_STACK_SIZE
	.align		4
.L_2556:
        /*013c*/ 	.byte	0x04, 0x1e
        /*013e*/ 	.short	(.L_2558 - .L_2557)
.L_2557:
        /*0140*/ 	.word	0x00000000
.L_2558:


//--------------------- .nv.info._ZN10layer_norm13ln_fwd_kernelINS_13Kernel_traitsIf13__nv_bfloat16fS2_fjLj5120ELj1ELj1ELj4ELj16ENS_18Kernel_traits_baseILj5120EfS2_fS2_fjLj128EEEEELb1ELb1ELb1ELb1EEEvNS_9FwdParamsE --------------------------
	.section	.nv.info._ZN10layer_norm13ln_fwd_kernelINS_13Kernel_traitsIf13__nv_bfloat16fS2_fjLj5120ELj1ELj1ELj4ELj16ENS_18Kernel_traits_baseILj5120EfS2_fS2_fjLj128EEEEELb1ELb1ELb1ELb1EEEvNS_9FwdParamsE,"",@"SHT_CUDA_INFO"
	.sectionflags	@""
	.align	4


	//----- nvinfo : EIATTR_CUDA_API_VERSION
	.align		4
        /*0000*/ 	.byte	0x04, 0x37
        /*0002*/ 	.short	(.L_2560 - .L_2559)
.L_2559:
        /*0004*/ 	.word	0x00000082


	//----- nvinfo : EIATTR_SW2861232_WAR
	.align		4
.L_2560:
        /*0008*/ 	.byte	0x01, 0x35
	.zero		2


	//----- nvinfo : EIATTR_PARAM_CBANK
	.align		4
        /*000c*/ 	.byte	0x04, 0x0a
        /*000e*/ 	.short	(.L_2562 - .L_2561)
	.align		4
.L_2561:
        /*0010*/ 	.word	index@(.nv.constant0._ZN10layer_norm13ln_fwd_kernelINS_13Kernel_traitsIf13__nv_bfloat16fS2_fjLj5120ELj1ELj1ELj4ELj16ENS_18Kernel_traits_baseILj5120EfS2_fS2_fjLj128EEEEELb1ELb1ELb1ELb1EEEvNS_9FwdParamsE)
        /*0014*/ 	.short	0x0160
        /*0016*/ 	.short	0x00e8


	//----- nvinfo : EIATTR_CBANK_PARAM_SIZE
	.align		4
.L_2562:
        /*0018*/ 	.byte	0x03, 0x19
        /*001a*/ 	.short	0x00e8


	//----- nvinfo : EIATTR_KPARAM_INFO
	.align		4
        /*001c*/ 	.byte	0x04, 0x17
        /*001e*/ 	.short	(.L_2564 - .L_2563)
.L_2563:
        /*0020*/ 	.word	0x00000000
        /*0024*/ 	.short	0x0000
        /*0026*/ 	.short	0x0000
        /*0028*/ 	.byte	0x00, 0xf0, 0xa1, 0x03


	//----- nvinfo : EIATTR_MAXREG_COUNT
	.align		4
.L_2564:
        /*002c*/ 	.byte	0x03, 0x1b
        /*002e*/ 	.short	0x00ff


	//----- nvinfo : EIATTR_NUM_BARRIERS
	.align		4
        /*0030*/ 	.byte	0x02, 0x4c
        /*0032*/ 	.byte	0x01
	.zero		1


	//----- nvinfo : EIATTR_MERCURY_ISA_VERSION
	.align		4
        /*0034*/ 	.byte	0x03, 0x5f
        /*0036*/ 	.short	0x0000


	//----- nvinfo : EIATTR_COOP_GROUP_MASK_REGIDS
	.align		4
        /*0038*/ 	.byte	0x04, 0x29
        /*003a*/ 	.short	(.L_2566 - .L_2565)


	//   ....[0]....
.L_2565:
        /*003c*/ 	.word	0xffffffff


	//   ....[1]....
        /*0040*/ 	.word	0xffffffff


	//   ....[2]....
        /*0044*/ 	.word	0xffffffff


	//   ....[3]....
        /*0048*/ 	.word	0xffffffff


	//   ....[4]....
        /*004c*/ 	.word	0xffffffff


	//   ....[5]....
        /*0050*/ 	.word	0xffffffff


	//   ....[6]....
        /*0054*/ 	.word	0xffffffff


	//   ....[7]....
        /*0058*/ 	.word	0xffffffff


	//   ....[8]....
        /*005c*/ 	.word	0xffffffff


	//   ....[9]....
        /*0060*/ 	.word	0xffffffff


	//   ....[10]....
        /*0064*/ 	.word	0xffffffff


	//   ....[11]....
        /*0068*/ 	.word	0xffffffff


	//   ....[12]....
        /*006c*/ 	.word	0xffffffff


	//   ....[13]....
        /*0070*/ 	.word	0xffffffff


	//   ....[14]....
        /*0074*/ 	.word	0xffffffff


	//   ....[15]....
        /*0078*/ 	.word	0xffffffff


	//   ....[16]....
        /*007c*/ 	.word	0xffffffff


	//   ....[17]....
        /*0080*/ 	.word	0xffffffff


	//   ....[18]....
        /*0084*/ 	.word	0xffffffff


	//   ....[19]....
        /*0088*/ 	.word	0xffffffff


	//   ....[20]....
        /*008c*/ 	.word	0xffffffff


	//   ....[21]....
        /*0090*/ 	.word	0xffffffff


	//   ....[22]....
        /*0094*/ 	.word	0xffffffff


	//   ....[23]....
        /*0098*/ 	.word	0xffffffff


	//   ....[24]....
        /*009c*/ 	.word	0xffffffff


	//   ....[25]....
        /*00a0*/ 	.word	0xffffffff


	//   ....[26]....
        /*00a4*/ 	.word	0xffffffff


	//   ....[27]....
        /*00a8*/ 	.word	0xffffffff


	//----- nvinfo : EIATTR_COOP_GROUP_INSTR_OFFSETS
	.align		4
.L_2566:
        /*00ac*/ 	.byte	0x04, 0x28
        /*00ae*/ 	.short	(.L_2568 - .L_2567)


	//   ....[0]....
.L_2567:
        /*00b0*/ 	.word	0x000102b0


	//   ....[1]....
        /*00b4*/ 	.word	0x000102e0


	//   ....[2]....
        /*00b8*/ 	.word	0x00010300


	//   ....[3]....
        /*00bc*/ 	.word	0x00010320


	//   ....[4]....
        /*00c0*/ 	.word	0x00010340


	//   ....[5]....
        /*00c4*/ 	.word	0x00010870


	//   ....[6]....
        /*00c8*/ 	.word	0x00010890


	//   ....[7]....
        /*00cc*/ 	.word	0x000108b0


	//   ....[8]....
        /*00d0*/ 	.word	0x000108d0


	//   ....[9]....
        /*00d4*/ 	.word	0x000108f0


	//   ....[10]....
        /*00d8*/ 	.word	0x00010a10


	//   ....[11]....
        /*00dc*/ 	.word	0x00010a50


	//   ....[12]....
        /*00e0*/ 	.word	0x00010a70


	//   ....[13]....
        /*00e4*/ 	.word	0x00010a90


	//   ....[14]....
        /*00e8*/ 	.word	0x00010b20


	//   ....[15]....
        /*00ec*/ 	.word	0x00010b70


	//   ....[16]....
        /*00f0*/ 	.word	0x00010c60


	//   ....[17]....
        /*00f4*/ 	.word	0x00010c70


	//   ....[18]....
        /*00f8*/ 	.word	0x00011820


	//   ....[19]....
        /*00fc*/ 	.word	0x00011890


	//   ....[20]....
        /*0100*/ 	.word	0x000118f0


	//   ....[21]....
        /*0104*/ 	.word	0x00011950


	//   ....[22]....
        /*0108*/ 	.word	0x000119b0


	//   ....[23]....
        /*010c*/ 	.word	0x00011f20


	//   ....[24]....
        /*0110*/ 	.word	0x00011f80


	//   ....[25]....
        /*0114*/ 	.word	0x00011fe0


	//   ....[26]....
        /*0118*/ 	.word	0x00012040


	//   ....[27]....
        /*011c*/ 	.word	0x000120a0


	//----- nvinfo : EIATTR_EXIT_INSTR_OFFSETS
	.align		4
.L_2568:
        /*0120*/ 	.byte	0x04, 0x1c
        /*0122*/ 	.short	(.L_2570 - .L_2569)


	//   ....[0]....
.L_2569:
        /*0124*/ 	.word	0x00000380


	//   ....[1]....
        /*0128*/ 	.word	0x000117d0


	//----- nvinfo : EIATTR_MAX_THREADS
	.align		4
.L_2570:
        /*012c*/ 	.byte	0x04, 0x05
        /*012e*/ 	.short	(.L_2572 - .L_2571)
.L_2571:
        /*0130*/ 	.word	0x00000080
        /*0134*/ 	.word	0x00000001
        /*0138*/ 	.word	0x00000001


	//----- nvinfo : EIATTR_CRS_STACK_SIZE
	.align		4
.L_2572:
        /*013c*/ 	.byte	0x04, 0x1e
        /*013e*/ 	.short	(.L_2574 - .L_2573)
.L_2573:
        /*0140*/ 	.word	0x00000000
.L_2574:


//--------------------- .nv.info._ZN10layer_norm13ln_fwd_kernelINS_13Kernel_traitsIf6__halfS2_S2_fjLj5120ELj1ELj1ELj4ELj16ENS_18Kernel_traits_baseILj5120EfS2_S2_S2_fjLj128EEEEELb0ELb0ELb0ELb0EEEvNS_9FwdParamsE --------------------------
	.section	.nv.info._ZN10layer_norm13ln_fwd_kernelINS_13Kernel_traitsIf6__halfS2_S2_fjLj5120ELj1ELj1ELj4ELj16ENS_18Kernel_traits_baseILj5120EfS2_S2_S2_fjLj128EEEEELb0ELb0ELb0ELb0EEEvNS_9FwdParamsE,"",@"SHT_CUDA_INFO"
	.sectionflags	@""
	.align	4


	//----- nvinfo : EIATTR_CUDA_API_VERSION
	.align		4
        /*0000*/ 	.byte	0x04, 0x37
        /*0002*/ 	.short	(.L_2576 - .L_2575)
.L_2575:
        /*0004*/ 	.word	0x00000082


	//----- nvinfo : EIATTR_SW2861232_WAR
	.align		4
.L_2576:
        /*0008*/ 	.byte	0x01, 0x35
	.zero		2


	//----- nvinfo : EIATTR_PARAM_CBANK
	.align		4
        /*000c*/ 	.byte	0x04, 0x0a
        /*000e*/ 	.short	(.L_2578 - .L_2577)
	.align		4
.L_2577:
        /*0010*/ 	.word	index@(.nv.constant0._ZN10layer_norm13ln_fwd_kernelINS_13Kernel_traitsIf6__halfS2_S2_fjLj5120ELj1ELj1ELj4ELj16ENS_18Kernel_traits_baseILj5120EfS2_S2_S2_fjLj128EEEEELb0ELb0ELb0ELb0EEEvNS_9FwdParamsE)
        /*0014*/ 	.short	0x0160
        /*0016*/ 	.short	0x00e8


	//----- nvinfo : EIATTR_CBANK_PARAM_SIZE
	.align		4
.L_2578:
        /*0018*/ 	.byte	0x03, 0x19
        /*001a*/ 	.short	0x00e8


	//----- nvinfo : EIATTR_KPARAM_INFO
	.align		4
        /*001c*/ 	.byte	0x04, 0x17
        /*001e*/ 	.short	(.L_2580 - .L_2579)
.L_2579:
        /*0020*/ 	.word	0x00000000
        /*0024*/ 	.short	0x0000
        /*0026*/ 	.short	0x0000
        /*0028*/ 	.byte	0x00, 0xf0, 0xa1, 0x03


	//----- nvinfo : EIATTR_MAXREG_COUNT
	.align		4
.L_2580:
        /*002c*/ 	.byte	0x03, 0x1b
        /*002e*/ 	.short	0x00ff


	//----- nvinfo : EIATTR_NUM_BARRIERS
	.align		4
        /*0030*/ 	.byte	0x02, 0x4c
        /*0032*/ 	.byte	0x01
	.zero		1


	//----- nvinfo : EIATTR_MERCURY_ISA_VERSION
	.align		4
        /*0034*/ 	.byte	0x03, 0x5f
        /*0036*/ 	.short	0x0000


	//----- nvinfo : EIATTR_COOP_GROUP_MASK_REGIDS
	.align		4
        /*0038*/ 	.byte	0x04, 0x29
        /*003a*/ 	.short	(.L_2582 - .L_2581)


	//   ....[0]....
.L_2581:
        /*003c*/ 	.word	0xffffffff


	//   ....[1]....
        /*0040*/ 	.word	0xffffffff


	//   ....[2]....
        /*0044*/ 	.word	0xffffffff


	//   ....[3]....
        /*0048*/ 	.word	0xffffffff


	//   ....[4]....
        /*004c*/ 	.word	0xffffffff


	//   ....[5]....
        /*0050*/ 	.word	0xffffffff


	//   ....[6]....
        /*0054*/ 	.word	0xffffffff


	//   ....[7]....
        /*0058*/ 	.word	0xffffffff


	//   ....[8]....
        /*005c*/ 	.word	0xffffffff


	//   ....[9]....
        /*0060*/ 	.word	0xffffffff


	//   ....[10]....
        /*0064*/ 	.word	0xffffffff


	//   ....[11]....
        /*0068*/ 	.word	0xffffffff


	//   ....[12]....
        /*006c*/ 	.word	0xffffffff


	//   ....[13]....
        /*0070*/ 	.word	0xffffffff


	//   ....[14]....
        /*0074*/ 	.word	0xffffffff


	//   ....[15]....
        /*0078*/ 	.word	0xffffffff


	//   ....[16]....
        /*007c*/ 	.word	0xffffffff


	//   ....[17]....
        /*0080*/ 	.word	0xffffffff


	//   ....[18]....
        /*0084*/ 	.word	0xffffffff


	//   ....[19]....
        /*0088*/ 	.word	0xffffffff


	//   ....[20]....
        /*008c*/ 	.word	0xffffffff


	//   ....[21]....
        /*0090*/ 	.word	0xffffffff


	//   ....[22]....
        /*0094*/ 	.word	0xffffffff


	//   ....[23]....
        /*0098*/ 	.word	0xffffffff


	//   ....[24]....
        /*009c*/ 	.word	0xffffffff


	//   ....[25]....
        /*00a0*/ 	.word	0xffffffff


	//   ....[26]....
        /*00a4*/ 	.word	0xffffffff


	//   ....[27]....
        /*00a8*/ 	.word	0xffffffff


	//----- nvinfo : EIATTR_COOP_GROUP_INSTR_OFFSETS
	.align		4
.L_2582:
        /*00ac*/ 	.byte	0x04, 0x28
        /*00ae*/ 	.short	(.L_2584 - .L_2583)


	//   ....[0]....
.L_2583:
        /*00b0*/ 	.word	0x00002850


	//   ....[1]....
        /*00b4*/ 	.word	0x00002880


	//   ....[2]....
        /*00b8*/ 	.word	0x000028a0


	//   ....[3]....
        /*00bc*/ 	.word	0x000028c0


	//   ....[4]....
        /*00c0*/ 	.word	0x000028e0


	//   ....[5]....
        /*00c4*/ 	.word	0x00002e20


	//   ....[6]....
        /*00c8*/ 	.word	0x00002e40


	//   ....[7]....
        /*00cc*/ 	.word	0x00002e60


	//   ....[8]....
        /*00d0*/ 	.word	0x00002e80


	//   ....[9]....
        /*00d4*/ 	.word	0x00002ea0


	//   ....[10]....
        /*00d8*/ 	.word	0x00002fb0


	//   ....[11]....
        /*00dc*/ 	.word	0x00003000


	//   ....[12]....
        /*00e0*/ 	.word	0x00003030


	//   ....[13]....
        /*00e4*/ 	.word	0x00003050


	//   ....[14]....
        /*00e8*/ 	.word	0x000030f0


	//   ....[15]....
        /*00ec*/ 	.word	0x00003130


	//   ....[16]....
        /*00f0*/ 	.word	0x000031c0


	//   ....[17]....
        /*00f4*/ 	.word	0x000031f0


	//   ....[18]....
        /*00f8*/ 	.word	0x00003e90


	//   ....[19]....
        /*00fc*/ 	.word	0x00003f00


	//   ....[20]....
        /*0100*/ 	.word	0x00003f60


	//   ....[21]....
        /*0104*/ 	.word	0x00003fc0


	//   ....[22]....
        /*0108*/ 	.word	0x00004020


	//   ....[23]....
        /*010c*/ 	.word	0x000045a0


	//   ....[24]....
        /*0110*/ 	.word	0x00004600


	//   ....[25]....
        /*0114*/ 	.word	0x00004660


	//   ....[26]....
        /*0118*/ 	.word	0x000046c0


	//   ....[27]....
        /*011c*/ 	.word	0x00004730


	//----- nvinfo : EIATTR_EXIT_INSTR_OFFSETS
	.align		4
.L_2584:
        /*0120*/ 	.byte	0x04, 0x1c
        /*0122*/ 	.short	(.L_2586 - .L_2585)


	//   ....[0]....
.L_2585:
        /*0124*/ 	.word	0x000006d0


	//   ....[1]....
        /*0128*/ 	.word	0x00003e30


	//----- nvinfo : EIATTR_MAX_THREADS
	.align		4
.L_2586:
        /*012c*/ 	.byte	0x04, 0x05
        /*012e*/ 	.short	(.L_2588 - .L_2587)
.L_2587:
        /*0130*/ 	.word	0x00000080
        /*0134*/ 	.word	0x00000001
        /*0138*/ 	.word	0x00000001


	//----- nvinfo : EIATTR_CRS_STACK_SIZE
	.align		4
.L_2588:
        /*013c*/ 	.byte	0x04, 0x1e
        /*013e*/ 	.short	(.L_2590 - .L_2589)
.L_2589:
        /*0140*/ 	.word	0x00000000
.L_2590:


//--------------------- .nv.info._ZN10layer_norm13ln_fwd_kernelINS_13Kernel_traitsIf6__halfS2_S2_fjLj5120ELj1ELj1ELj4ELj16ENS_18Kernel_traits_baseILj5120EfS2_S2_S2_fjLj128EEEEELb0ELb0ELb0ELb1EEEvNS_9FwdParamsE --------------------------
	.section	.nv.info._ZN10layer_norm13ln_fwd_kernelINS_13Kernel_traitsIf6__halfS2_S2_fjLj5120ELj1ELj1ELj4ELj16ENS_18Kernel_traits_baseILj5120EfS2_S2_S2_fjLj128EEEEELb0ELb0ELb0ELb1EEEvNS_9FwdParamsE,"",@"SHT_CUDA_INFO"
	.sectionflags	@""
	.align	4


	//----- nvinfo : EIATTR_CUDA_API_VERSION
	.align		4
        /*0000*/ 	.byte	0x04, 0x37
        /*0002*/ 	.short	(.L_2592 - .L_2591)
.L_2591:
        /*0004*/ 	.word	0x00000082


	//----- nvinfo : EIATTR_SW2861232_WAR
	.align		4
.L_2592:
        /*0008*/ 	.byte	0x01, 0x35
	.zero		2


	//----- nvinfo : EIATTR_PARAM_CBANK
	.align		4
        /*000c*/ 	.byte	0x04, 0x0a
        /*000e*/ 	.short	(.L_2594 - .L_2593)
	.align		4
.L_2593:
        /*0010*/ 	.word	index@(.nv.constant0._ZN10layer_norm13ln_fwd_kernelINS_13Kernel_traitsIf6__halfS2_S2_fjLj5120ELj1ELj1ELj4ELj16ENS_18Kernel_traits_baseILj5120EfS2_S2_S2_fjLj128EEEEELb0ELb0ELb0ELb1EEEvNS_9FwdParamsE)
        /*0014*/ 	.short	0x0160
        /*0016*/ 	.short	0x00e8


	//----- nvinfo : EIATTR_CBANK_PARAM_SIZE
	.align		4
.L_2594:
        /*0018*/ 	.byte	0x03, 0x19
        /*001a*/ 	.short	0x00e8


	//----- nvinfo : EIATTR_KPARAM_INFO
	.align		4
        /*001c*/ 	.byte	0x04, 0x17
        /*001e*/ 	.short	(.L_2596 - .L_2595)
.L_2595:
        /*0020*/ 	.word	0x00000000
        /*0024*/ 	.short	0x0000
        /*0026*/ 	.short	0x0000
        /*0028*/ 	.byte	0x00, 0xf0, 0xa1, 0x03


	//----- nvinfo : EIATTR_MAXREG_COUNT
	.align		4
.L_2596:
        /*002c*/ 	.byte	0x03, 0x1b
        /*002e*/ 	.short	0x00ff


	//----- nvinfo : EIATTR_NUM_BARRIERS
	.align		4
        /*0030*/ 	.byte	0x02, 0x4c
        /*0032*/ 	.byte	0x01
	.zero		1


	//----- nvinfo : EIATTR_MERCURY_ISA_VERSION
	.align		4
        /*0034*/ 	.byte	0x03, 0x5f
        /*0036*/ 	.short	0x0000


	//----- nvinfo : EIATTR_COOP_GROUP_MASK_REGIDS
	.align		4
        /*0038*/ 	.byte	0x04, 0x29
        /*003a*/ 	.short	(.L_2598 - .L_2597)


	//   ....[0]....
.L_2597:
        /*003c*/ 	.word	0xffffffff


	//   ....[1]....
        /*0040*/ 	.word	0xffffffff


	//   ....[2]....
        /*0044*/ 	.word	0xffffffff


	//   ....[3]....
        /*0048*/ 	.word	0xffffffff


	//   ....[4]....
        /*004c*/ 	.word	0xffffffff


	//   ....[5]....
        /*0050*/ 	.word	0xffffffff


	//   ....[6]....
        /*0054*/ 	.word	0xffffffff


	//   ....[7]....
        /*0058*/ 	.word	0xffffffff


	//   ....[8]....
        /*005c*/ 	.word	0xffffffff


	//   ....[9]....
        /*0060*/ 	.word	0xffffffff


	//   ....[10]....
        /*0064*/ 	.word	0xffffffff


	//   ....[11]....
        /*0068*/ 	.word	0xffffffff


	//   ....[12]....
        /*006c*/ 	.word	0xffffffff


	//   ....[13]....
        /*0070*/ 	.word	0xffffffff


	//   ....[14]....
        /*0074*/ 	.word	0xffffffff


	//   ....[15]....
        /*0078*/ 	.word	0xffffffff


	//   ....[16]....
        /*007c*/ 	.word	0xffffffff


	//   ....[17]....
        /*0080*/ 	.word	0xffffffff


	//   ....[18]....
        /*0084*/ 	.word	0xffffffff


	//   ....[19]....
        /*0088*/ 	.word	0xffffffff


	//   ....[20]....
        /*008c*/ 	.word	0xffffffff


	//   ....[21]....
        /*0090*/ 	.word	0xffffffff


	//   ....[22]....
        /*0094*/ 	.word	0xffffffff


	//   ....[23]....
        /*0098*/ 	.word	0xffffffff


	//   ....[24]....
        /*009c*/ 	.word	0xffffffff


	//   ....[25]....
        /*00a0*/ 	.word	0xffffffff


	//   ....[26]....
        /*00a4*/ 	.word	0xffffffff


	//   ....[27]....
        /*00a8*/ 	.word	0xffffffff


	//----- nvinfo : EIATTR_COOP_GROUP_INSTR_OFFSETS
	.align		4
.L_2598:
        /*00ac*/ 	.byte	0x04, 0x28
        /*00ae*/ 	.short	(.L_2600 - .L_2599)


	//   ....[0]....
.L_2599:
        /*00b0*/ 	.word	0x00002090


	//   ....[1]....
        /*00b4*/ 	.word	0x000020c0


	//   ....[2]....
        /*00b8*/ 	.word	0x000020e0


	//   ....[3]....
        /*00bc*/ 	.word	0x00002100


	//   ....[4]....
        /*00c0*/ 	.word	0x00002120


	//   ....[5]....
        /*00c4*/ 	.word	0x00002650


	//   ....[6]....
        /*00c8*/ 	.word	0x00002670


	//   ....[7]....
        /*00cc*/ 	.word	0x00002690


	//   ....[8]....
        /*00d0*/ 	.word	0x000026b0


	//   ....[9]....
        /*00d4*/ 	.word	0x000026d0


	//   ....[10]....
        /*00d8*/ 	.word	0x000027d0


	//   ....[11]....
        /*00dc*/ 	.word	0x00002820


	//   ....[12]....
        /*00e0*/ 	.word	0x00002850


	//   ....[13]....
        /*00e4*/ 	.word	0x00002860


	//   ....[14]....
        /*00e8*/ 	.word	0x000028f0


	//   ....[15]....
        /*00ec*/ 	.word	0x00002940


	//   ....[16]....
        /*00f0*/ 	.word	0x00002a20


	//   ....[17]....
        /*00f4*/ 	.word	0x00002a50


	//   ....[18]....
        /*00f8*/ 	.word	0x00003560


	//   ....[19]....
        /*00fc*/ 	.word	0x000035d0


	//   ....[20]....
        /*0100*/ 	.word	0x00003630


	//   ....[21]....
        /*0104*/ 	.word	0x00003690


	//   ....[22]....
        /*0108*/ 	.word	0x000036f0


	//   ....[23]....
        /*010c*/ 	.word	0x00003c60


	//   ....[24]....
        /*0110*/ 	.word	0x00003cc0


	//   ....[25]....
        /*0114*/ 	.word	0x00003d20


	//   ....[26]....
        /*0118*/ 	.word	0x00003d80


	//   ....[27]....
        /*011c*/ 	.word	0x00003de0


	//----- nvinfo : EIATTR_EXIT_INSTR_OFFSETS
	.align		4
.L_2600:
        /*0120*/ 	.byte	0x04, 0x1c
        /*0122*/ 	.short	(.L_2602 - .L_2601)


	//   ....[0]....
.L_2601:
        /*0124*/ 	.word	0x000002c0


	//   ....[1]....
        /*0128*/ 	.word	0x00003510


	//----- nvinfo : EIATTR_MAX_THREADS
	.align		4
.L_2602:
        /*012c*/ 	.byte	0x04, 0x05
        /*012e*/ 	.short	(.L_2604 - .L_2603)
.L_2603:
        /*0130*/ 	.word	0x00000080
        /*0134*/ 	.word	0x00000001
        /*0138*/ 	.word	0x00000001


	//----- nvinfo : EIATTR_CRS_STACK_SIZE
	.align		4
.L_2604:
        /*013c*/ 	.byte	0x04, 0x1e
        /*013e*/ 	.short	(.L_2606 - .L_2605)
.L_2605:
        /*0140*/ 	.word	0x00000000
.L_2606:


//--------------------- .nv.info._ZN10layer_norm13ln_fwd_kernelINS_13Kernel_traitsIf6__halfS2_S2_fjLj5120ELj1ELj1ELj4ELj16ENS_18Kernel_traits_baseILj5120EfS2_S2_S2_fjLj128EEEEELb0ELb0ELb1ELb0EEEvNS_9FwdParamsE --------------------------
	.section	.nv.info._ZN10layer_norm13ln_fwd_kernelINS_13Kernel_traitsIf6__halfS2_S2_fjLj5120ELj1ELj1ELj4ELj16ENS_18Kernel_traits_baseILj5120EfS2_S2_S2_fjLj128EEEEELb0ELb0ELb1ELb0EEEvNS_9FwdParamsE,"",@"SHT_CUDA_INFO"
	.sectionflags	@""
	.align	4


	//----- nvinfo : EIATTR_CUDA_API_VERSION
	.align		4
        /*0000*/ 	.byte	0x04, 0x37
        /*0002*/ 	.short	(.L_2608 - .L_2607)
.L_2607:
        /*0004*/ 	.word	0x00000082


	//----- nvinfo : EIATTR_SW2861232_WAR
	.align		4
.L_2608:
        /*0008*/ 	.byte	0x01, 0x35
	.zero		2


	//----- nvinfo : EIATTR_PARAM_CBANK
	.align		4
        /*000c*/ 	.byte	0x04, 0x0a
        /*000e*/ 	.short	(.L_2610 - .L_2609)
	.align		4
.L_2609:
        /*0010*/ 	.word	index@(.nv.constant0._ZN10layer_norm13ln_fwd_kernelINS_13Kernel_traitsIf6__halfS2_S2_fjLj5120ELj1ELj1ELj4ELj16ENS_18Kernel_traits_baseILj5120EfS2_S2_S2_fjLj128EEEEELb0ELb0ELb1ELb0EEEvNS_9FwdParamsE)
        /*0014*/ 	.short	0x0160
        /*0016*/ 	.short	0x00e8


	//----- nvinfo : EIATTR_CBANK_PARAM_SIZE
	.align		4
.L_2610:
        /*0018*/ 	.byte	0x03, 0x19
        /*001a*/ 	.short	0x00e8


	//----- nvinfo : EIATTR_KPARAM_INFO
	.align		4
        /*001c*/ 	.byte	0x04, 0x17
        /*001e*/ 	.short	(.L_2612 - .L_2611)
.L_2611:
        /*0020*/ 	.word	0x00000000
        /*0024*/ 	.short	0x0000
        /*0026*/ 	.short	0x0000
        /*0028*/ 	.byte	0x00, 0xf0, 0xa1, 0x03


	//----- nvinfo : EIATTR_MAXREG_COUNT
	.align		4
.L_2612:
        /*002c*/ 	.byte	0x03, 0x1b
        /*002e*/ 	.short	0x00ff


	//----- nvinfo : EIATTR_NUM_BARRIERS
	.align		4
        /*0030*/ 	.byte	0x02, 0x4c
        /*0032*/ 	.byte	0x01
	.zero		1


	//----- nvinfo : EIATTR_MERCURY_ISA_VERSION
	.align		4
        /*0034*/ 	.byte	0x03, 0x5f
        /*0036*/ 	.short	0x0000


	//----- nvinfo : EIATTR_COOP_GROUP_MASK_REGIDS
	.align		4
        /*0038*/ 	.byte	0x04, 0x29
        /*003a*/ 	.short	(.L_2614 - .L_2613)


	//   ....[0]....
.L_2613:
        /*003c*/ 	.word	0xffffffff


	//   ....[1]....
        /*0040*/ 	.word	0xffffffff


	//   ....[2]....
        /*0044*/ 	.word	0xffffffff


	//   ....[3]....
        /*0048*/ 	.word	0xffffffff


	//   ....[4]....
        /*004c*/ 	.word	0xffffffff


	//   ....[5]....
        /*0050*/ 	.word	0xffffffff


	//   ....[6]....
        /*0054*/ 	.word	0xffffffff


	//   ....[7]....
        /*0058*/ 	.word	0xffffffff


	//   ....[8]....
        /*005c*/ 	.word	0xffffffff


	//   ....[9]....
        /*0060*/ 	.word	0xffffffff


	//   ....[10]....
        /*0064*/ 	.word	0xffffffff


	//   ....[11]....
        /*0068*/ 	.word	0xffffffff


	//   ....[12]....
        /*006c*/ 	.word	0xffffffff


	//   ....[13]....
        /*0070*/ 	.word	0xffffffff


	//   ....[14]....
        /*0074*/ 	.word	0xffffffff


	//   ....[15]....
        /*0078*/ 	.word	0xffffffff


	//   ....[16]....
        /*007c*/ 	.word	0xffffffff


	//   ....[17]....
        /*0080*/ 	.word	0xffffffff


	//   ....[18]....
        /*0084*/ 	.word	0xffffffff


	//   ....[19]....
        /*0088*/ 	.word	0xffffffff


	//   ....[20]....
        /*008c*/ 	.word	0xffffffff


	//   ....[21]....
        /*0090*/ 	.word	0xffffffff


	//   ....[22]....
        /*0094*/ 	.word	0xffffffff


	//   ....[23]....
        /*0098*/ 	.word	0xffffffff


	//   ....[24]....
        /*009c*/ 	.word	0xffffffff


	//   ....[25]....
        /*00a0*/ 	.word	0xffffffff


	//   ....[26]....
        /*00a4*/ 	.word	0xffffffff


	//   ....[27]....
        /*00a8*/ 	.word	0xffffffff


	//----- nvinfo : EIATTR_COOP_GROUP_INSTR_OFFSETS
	.align		4
.L_2614:
        /*00ac*/ 	.byte	0x04, 0x28
        /*00ae*/ 	.short	(.L_2616 - .L_2615)


	//   ....[0]....
.L_2615:
        /*00b0*/ 	.word	0x00002e70


	//   ....[1]....
        /*00b4*/ 	.word	0x00002ea0


	//   ....[2]....
        /*00b8*/ 	.word	0x00002ec0


	//   ....[3]....
        /*00bc*/ 	.word	0x00002ee0


	//   ....[4]....
        /*00c0*/ 	.word	0x00002f00


	//   ....[5]....
        /*00c4*/ 	.word	0x00003440


	//   ....[6]....
        /*00c8*/ 	.word	0x00003460


	//   ....[7]....
        /*00cc*/ 	.word	0x00003480


	//   ....[8]....
        /*00d0*/ 	.word	0x000034a0


	//   ....[9]....
        /*00d4*/ 	.word	0x000034c0


	//   ....[10]....
        /*00d8*/ 	.word	0x000035e0


	//   ....[11]....
        /*00dc*/ 	.word	0x00003620


	//   ....[12]....
        /*00e0*/ 	.word	0x00003650


	//   ....[13]....
        /*00e4*/ 	.word	0x00003670


	//   ....[14]....
        /*00e8*/ 	.word	0x00003710


	//   ....[15]....
        /*00ec*/ 	.word	0x00003750


	//   ....[16]....
        /*00f0*/ 	.word	0x00003800


	//   ....[17]....
        /*00f4*/ 	.word	0x00003840


	//   ....[18]....
        /*00f8*/ 	.word	0x00004510


	//   ....[19]....
        /*00fc*/ 	.word	0x00004580


	//   ....[20]....
        /*0100*/ 	.word	0x000045e0


	//   ....[21]....
        /*0104*/ 	.word	0x00004640


	//   ....[22]....
        /*0108*/ 	.word	0x000046a0


	//   ....[23]....
        /*010c*/ 	.word	0x00004c20


	//   ....[24]....
        /*0110*/ 	.word	0x00004c80


	//   ....[25]....
        /*0114*/ 	.word	0x00004ce0


	//   ....[26]....
        /*0118*/ 	.word	0x00004d40


	//   ....[27]....
        /*011c*/ 	.word	0x00004db0


	//----- nvinfo : EIATTR_EXIT_INSTR_OFFSETS
	.align		4
.L_2616:
        /*0120*/ 	.byte	0x04, 0x1c
        /*0122*/ 	.short	(.L_2618 - .L_2617)


	//   ....[0]....
.L_2617:
        /*0124*/ 	.word	0x000006c0


	//   ....[1]....
        /*0128*/ 	.word	0x000044c0


	//----- nvinfo : EIATTR_MAX_THREADS
	.align		4
.L_2618:
        /*012c*/ 	.byte	0x04, 0x05
        /*012e*/ 	.short	(.L_2620 - .L_2619)
.L_2619:
        /*0130*/ 	.word	0x00000080
        /*0134*/ 	.word	0x00000001
        /*0138*/ 	.word	0x00000001


	//----- nvinfo : EIATTR_CRS_STACK_SIZE
	.align		4
.L_2620:
        /*013c*/ 	.byte	0x04, 0x1e
        /*013e*/ 	.short	(.L_2622 - .L_2621)
.L_2621:
        /*0140*/ 	.word	0x00000000
.L_2622:


//--------------------- .nv.info._ZN10layer_norm13ln_fwd_kernelINS_13Kernel_traitsIf6__halfS2_S2_fjLj5120ELj1ELj1ELj4ELj16ENS_18Kernel_traits_baseILj5120EfS2_S2_S2_fjLj128EEEEELb0ELb0ELb1ELb1EEEvNS_9FwdParamsE --------------------------
	.section	.nv.info._ZN10layer_norm13ln_fwd_kernelINS_13Kernel_traitsIf6__halfS2_S2_fjLj5120ELj1ELj1ELj4ELj16ENS_18Kernel_traits_baseILj5120EfS2_S2_S2_fjLj128EEEEELb0ELb0ELb1ELb1EEEvNS_9FwdParamsE,"",@"SHT_CUDA_INFO"
	.sectionflags	@""
	.align	4


	//----- nvinfo : EIATTR_CUDA_API_VERSION
	.align		4
        /*0000*/ 	.byte	0x04, 0x37
        /*0002*/ 	.short	(.L_2624 - .L_2623)
.L_2623:
        /*0004*/ 	.word	0x00000082


	//----- nvinfo : EIATTR_SW2861232_WAR
	.align		4
.L_2624:
        /*0008*/ 	.byte	0x01, 0x35
	.zero		2


	//----- nvinfo : EIATTR_PARAM_CBANK
	.align		4
        /*000c*/ 	.byte	0x04, 0x0a
        /*000e*/ 	.short	(.L_2626 - .L_2625)
	.align		4
.L_2625:
        /*0010*/ 	.word	index@(.nv.constant0._ZN10layer_norm13ln_fwd_kernelINS_13Kernel_traitsIf6__halfS2_S2_fjLj5120ELj1ELj1ELj4ELj16ENS_18Kernel_traits_baseILj5120EfS2_S2_S2_fjLj128EEEEELb0ELb0ELb1ELb1EEEvNS_9FwdParamsE)
        /*0014*/ 	.short	0x0160
        /*0016*/ 	.short	0x00e8


	//----- nvinfo : EIATTR_CBANK_PARAM_SIZE
	.align		4
.L_2626:
        /*0018*/ 	.byte	0x03, 0x19
        /*001a*/ 	.short	0x00e8


	//----- nvinfo : EIATTR_KPARAM_INFO
	.align		4
        /*001c*/ 	.byte	0x04, 0x17
        /*001e*/ 	.short	(.L_2628 - .L_2627)
.L_2627:
        /*0020*/ 	.word	0x00000000
        /*0024*/ 	.short	0x0000
        /*0026*/ 	.short	0x0000
        /*0028*/ 	.byte	0x00, 0xf0, 0xa1, 0x03


	//----- nvinfo : EIATTR_MAXREG_COUNT
	.align		4
.L_2628:
        /*002c*/ 	.byte	0x03, 0x1b
        /*002e*/ 	.short	0x00ff


	//----- nvinfo : EIATTR_NUM_BARRIERS
	.align		4
        /*0030*/ 	.byte	0x02, 0x4c
        /*0032*/ 	.byte	0x01
	.zero		1


	//----- nvinfo : EIATTR_MERCURY_ISA_VERSION
	.align		4
        /*0034*/ 	.byte	0x03, 0x5f
        /*0036*/ 	.short	0x0000


	//----- nvinfo : EIATTR_COOP_GROUP_MASK_REGIDS
	.align		4
        /*0038*/ 	.byte	0x04, 0x29
        /*003a*/ 	.short	(.L_2630 - .L_2629)


	//   ....[0]....
.L_2629:
        /*003c*/ 	.word	0xffffffff


	//   ....[1]....
        /*0040*/ 	.word	0xffffffff


	//   ....[2]....
        /*0044*/ 	.word	0xffffffff


	//   ....[3]....
        /*0048*/ 	.word	0xffffffff


	//   ....[4]....
        /*004c*/ 	.word	0xffffffff


	//   ....[5]....
        /*0050*/ 	.word	0xffffffff


	//   ....[6]....
        /*0054*/ 	.word	0xffffffff


	//   ....[7]....
        /*0058*/ 	.word	0xffffffff


	//   ....[8]....
        /*005c*/ 	.word	0xffffffff


	//   ....[9]....
        /*0060*/ 	.word	0xffffffff


	//   ....[10]....
        /*0064*/ 	.word	0xffffffff


	//   ....[11]....
        /*0068*/ 	.word	0xffffffff


	//   ....[12]....
        /*006c*/ 	.word	0xffffffff


	//   ....[13]....
        /*0070*/ 	.word	0xffffffff


	//   ....[14]....
        /*0074*/ 	.word	0xffffffff


	//   ....[15]....
        /*0078*/ 	.word	0xffffffff


	//   ....[16]....
        /*007c*/ 	.word	0xffffffff


	//   ....[17]....
        /*0080*/ 	.word	0xffffffff


	//   ....[18]....
        /*0084*/ 	.word	0xffffffff


	//   ....[19]....
        /*0088*/ 	.word	0xffffffff


	//   ....[20]....
        /*008c*/ 	.word	0xffffffff


	//   ....[21]....
        /*0090*/ 	.word	0xffffffff


	//   ....[22]....
        /*0094*/ 	.word	0xffffffff


	//   ....[23]....
        /*0098*/ 	.word	0xffffffff


	//   ....[24]....
        /*009c*/ 	.word	0xffffffff


	//   ....[25]....
        /*00a0*/ 	.word	0xffffffff


	//   ....[26]....
        /*00a4*/ 	.word	0xffffffff


	//   ....[27]....
        /*00a8*/ 	.word	0xffffffff


	//----- nvinfo : EIATTR_COOP_GROUP_INSTR_OFFSETS
	.align		4
.L_2630:
        /*00ac*/ 	.byte	0x04, 0x28
        /*00ae*/ 	.short	(.L_2632 - .L_2631)


	//   ....[0]....
.L_2631:
        /*00b0*/ 	.word	0x00002740


	//   ....[1]....
        /*00b4*/ 	.word	0x00002770


	//   ....[2]....
        /*00b8*/ 	.word	0x00002790


	//   ....[3]....
        /*00bc*/ 	.word	0x000027b0


	//   ....[4]....
        /*00c0*/ 	.word	0x000027d0


	//   ....[5]....
        /*00c4*/ 	.word	0x00002d00


	//   ....[6]....
        /*00c8*/ 	.word	0x00002d20


	//   ....[7]....
        /*00cc*/ 	.word	0x00002d40


	//   ....[8]....
        /*00d0*/ 	.word	0x00002d60


	//   ....[9]....
        /*00d4*/ 	.word	0x00002d80


	//   ....[10]....
        /*00d8*/ 	.word	0x00002e70


	//   ....[11]....
        /*00dc*/ 	.word	0x00002ec0


	//   ....[12]....
        /*00e0*/ 	.word	0x00002ee0


	//   ....[13]....
        /*00e4*/ 	.word	0x00002f00


	//   ....[14]....
        /*00e8*/ 	.word	0x00002f90


	//   ....[15]....
        /*00ec*/ 	.word	0x00002fe0


	//   ....[16]....
        /*00f0*/ 	.word	0x000030a0


	//   ....[17]....
        /*00f4*/ 	.word	0x000030b0


	//   ....[18]....
        /*00f8*/ 	.word	0x00003c60


	//   ....[19]....
        /*00fc*/ 	.word	0x00003cd0


	//   ....[20]....
        /*0100*/ 	.word	0x00003d30


	//   ....[21]....
        /*0104*/ 	.word	0x00003d90


	//   ....[22]....
        /*0108*/ 	.word	0x00003df0


	//   ....[23]....
        /*010c*/ 	.word	0x00004360


	//   ....[24]....
        /*0110*/ 	.word	0x000043c0


	//   ....[25]....
        /*0114*/ 	.word	0x00004420


	//   ....[26]....
        /*0118*/ 	.word	0x00004480


	//   ....[27]....
        /*011c*/ 	.word	0x000044e0


	//----- nvinfo : EIATTR_EXIT_INSTR_OFFSETS
	.align		4
.L_2632:
        /*0120*/ 	.byte	0x04, 0x1c
        /*0122*/ 	.short	(.L_2634 - .L_2633)


	//   ....[0]....
.L_2633:
        /*0124*/ 	.word	0x000002d0


	//   ....[1]....
        /*0128*/ 	.word	0x00003c10


	//----- nvinfo : EIATTR_MAX_THREADS
	.align		4
.L_2634:
        /*012c*/ 	.byte	0x04, 0x05
        /*012e*/ 	.short	(.L_2636 - .L_2635)
.L_2635:
        /*0130*/ 	.word	0x00000080
        /*0134*/ 	.word	0x00000001
        /*0138*/ 	.word	0x00000001


	//----- nvinfo : EIATTR_CRS_STACK_SIZE
	.align		4
.L_2636:
        /*013c*/ 	.byte	0x04, 0x1e
        /*013e*/ 	.short	(.L_2638 - .L_2637)
.L_2637:
        /*0140*/ 	.word	0x00000000
.L_2638:


//--------------------- .nv.info._ZN10layer_norm13ln_fwd_kernelINS_13Kernel_traitsIf6__halfS2_S2_fjLj5120ELj1ELj1ELj4ELj16ENS_18Kernel_traits_baseILj5120EfS2_S2_S2_fjLj128EEEEELb0ELb1ELb0ELb0EEEvNS_9FwdParamsE --------------------------
	.section	.nv.info._ZN10layer_norm13ln_fwd_kernelINS_13Kernel_traitsIf6__halfS2_S2_fjLj5120ELj1ELj1ELj4ELj16ENS_18Kernel_traits_baseILj5120EfS2_S2_S2_fjLj128EEEEELb0ELb1ELb0ELb0EEEvNS_9FwdParamsE,"",@"SHT_CUDA_INFO"
	.sectionflags	@""
	.align	4


	//----- nvinfo : EIATTR_CUDA_API_VERSION
	.align		4
        /*0000*/ 	.byte	0x04, 0x37
        /*0002*/ 	.short	(.L_2640 - .L_2639)
.L_2639:
        /*0004*/ 	.word	0x00000082


	//----- nvinfo : EIATTR_SW2861232_WAR
	.align		4
.L_2640:
        /*0008*/ 	.byte	0x01, 0x35
	.zero		2


	//----- nvinfo : EIATTR_PARAM_CBANK
	.align		4
        /*000c*/ 	.byte	0x04, 0x0a
        /*000e*/ 	.short	(.L_2642 - .L_2641)
	.align		4
.L_2641:
        /*0010*/ 	.word	index@(.nv.constant0._ZN10layer_norm13ln_fwd_kernelINS_13Kernel_traitsIf6__halfS2_S2_fjLj5120ELj1ELj1ELj4ELj16ENS_18Kernel_traits_baseILj5120EfS2_S2_S2_fjLj128EEEEELb0ELb1ELb0ELb0EEEvNS_9FwdParamsE)
        /*0014*/ 	.short	0x0160
        /*0016*/ 	.short	0x00e8


	//----- nvinfo : EIATTR_CBANK_PARAM_SIZE
	.align		4
.L_2642:
        /*0018*/ 	.byte	0x03, 0x19
        /*001a*/ 	.short	0x00e8


	//----- nvinfo : EIATTR_KPARAM_INFO
	.align		4
        /*001c*/ 	.byte	0x04, 0x17
        /*001e*/ 	.short	(.L_2644 - .L_2643)
.L_2643:
        /*0020*/ 	.word	0x00000000
        /*0024*/ 	.short	0x0000
        /*0026*/ 	.short	0x0000
        /*0028*/ 	.byte	0x00, 0xf0, 0xa1, 0x03


	//----- nvinfo : EIATTR_MAXREG_COUNT
	.align		4
.L_2644:
        /*002c*/ 	.byte	0x03, 0x1b
        /*002e*/ 	.short	0x00ff


	//----- nvinfo : EIATTR_NUM_BARRIERS
	.align		4
        /*0030*/ 	.byte	0x02, 0x4c
        /*0032*/ 	.byte	0x01
	.zero		1


	//----- nvinfo : EIATTR_MERCURY_ISA_VERSION
	.align		4
        /*0034*/ 	.byte	0x03, 0x5f
        /*0036*/ 	.short	0x0000


	//----- nvinfo : EIATTR_COOP_GROUP_MASK_REGIDS
	.align		4
        /*0038*/ 	.byte	0x04, 0x29
        /*003a*/ 	.short	(.L_2646 - .L_2645)


	//   ....[0]....
.L_2645:
        /*003c*/ 	.word	0xffffffff


	//   ....[1]....
        /*0040*/ 	.word	0xffffffff


	//   ....[2]....
        /*0044*/ 	.word	0xffffffff


	//   ....[3]....
        /*0048*/ 	.word	0xffffffff


	//   ....[4]....
        /*004c*/ 	.word	0xffffffff


	//   ....[5]....
        /*0050*/ 	.word	0xffffffff


	//   ....[6]....
        /*0054*/ 	.word	0xffffffff


	//   ....[7]....
        /*0058*/ 	.word	0xffffffff


	//   ....[8]....
        /*005c*/ 	.word	0xffffffff


	//   ....[9]....
        /*0060*/ 	.word	0xffffffff


	//   ....[10]....
        /*0064*/ 	.word	0xffffffff


	//   ....[11]....
        /*0068*/ 	.word	0xffffffff


	//   ....[12]....
        /*006c*/ 	.word	0xffffffff


	//   ....[13]....
        /*0070*/ 	.word	0xffffffff


	//   ....[14]....
        /*0074*/ 	.word	0xffffffff


	//   ....[15]....
        /*0078*/ 	.word	0xffffffff


	//   ....[16]....
        /*007c*/ 	.word	0xffffffff


	//   ....[17]....
        /*0080*/ 	.word	0xffffffff


	//   ....[18]....
        /*0084*/ 	.word	0xffffffff


	//   ....[19]....
        /*0088*/ 	.word	0xffffffff


	//   ....[20]....
        /*008c*/ 	.word	0xffffffff


	//   ....[21]....
        /*0090*/ 	.word	0xffffffff


	//   ....[22]....
        /*0094*/ 	.word	0xffffffff


	//   ....[23]....
        /*0098*/ 	.word	0xffffffff


	//   ....[24]....
        /*009c*/ 	.word	0xffffffff


	//   ....[25]....
        /*00a0*/ 	.word	0xffffffff


	//   ....[26]....
        /*00a4*/ 	.word	0xffffffff


	//   ....[27]....
        /*00a8*/ 	.word	0xffffffff


	//----- nvinfo : EIATTR_COOP_GROUP_INSTR_OFFSETS
	.align		4
.L_2646:
        /*00ac*/ 	.byte	0x04, 0x28
        /*00ae*/ 	.short	(.L_2648 - .L_2647)


	//   ....[0]....
.L_2647:
        /*00b0*/ 	.word	0x00001fd0


	//   ....[1]....
        /*00b4*/ 	.word	0x00002000


	//   ....[2]....
        /*00b8*/ 	.word	0x00002020


	//   ....[3]....
        /*00bc*/ 	.word	0x00002040


	//   ....[4]....
        /*00c0*/ 	.word	0x00002060


	//   ....[5]....
        /*00c4*/ 	.word	0x000025a0


	//   ....[6]....
        /*00c8*/ 	.word	0x000025c0


	//   ....[7]....
        /*00cc*/ 	.word	0x000025e0


	//   ....[8]....
        /*00d0*/ 	.word	0x00002600


	//   ....[9]....
        /*00d4*/ 	.word	0x00002620


	//   ....[10]....
        /*00d8*/ 	.word	0x00002740


	//   ....[11]....
        /*00dc*/ 	.word	0x00002790


	//   ....[12]....
        /*00e0*/ 	.word	0x000027c0


	//   ....[13]....
        /*00e4*/ 	.word	0x000027e0


	//   ....[14]....
        /*00e8*/ 	.word	0x00002890


	//   ....[15]....
        /*00ec*/ 	.word	0x000028c0


	//   ....[16]....
        /*00f0*/ 	.word	0x00002950


	//   ....[17]....
        /*00f4*/ 	.word	0x00002980


	//   ....[18]....
        /*00f8*/ 	.word	0x00003600


	//   ....[19]....
        /*00fc*/ 	.word	0x00003660


	//   ....[20]....
        /*0100*/ 	.word	0x000036c0


	//   ....[21]....
        /*0104*/ 	.word	0x00003720


	//   ....[22]....
        /*0108*/ 	.word	0x00003780


	//   ....[23]....
        /*010c*/ 	.word	0x00003d10


	//   ....[24]....
        /*0110*/ 	.word	0x00003d70


	//   ....[25]....
        /*0114*/ 	.word	0x00003dd0


	//   ....[26]....
        /*0118*/ 	.word	0x00003e30


	//   ....[27]....
        /*011c*/ 	.word	0x00003e90


	//----- nvinfo : EIATTR_EXIT_INSTR_OFFSETS
	.align		4
.L_2648:
        /*0120*/ 	.byte	0x04, 0x1c
        /*0122*/ 	.short	(.L_2650 - .L_2649)


	//   ....[0]....
.L_2649:
        /*0124*/ 	.word	0x00000800


	//   ....[1]....
        /*0128*/ 	.word	0x000035a0


	//----- nvinfo : EIATTR_MAX_THREADS
	.align		4
.L_2650:
        /*012c*/ 	.byte	0x04, 0x05
        /*012e*/ 	.short	(.L_2652 - .L_2651)
.L_2651:
        /*0130*/ 	.word	0x00000080
        /*0134*/ 	.word	0x00000001
        /*0138*/ 	.word	0x00000001


	//----- nvinfo : EIATTR_CRS_STACK_SIZE
	.align		4
.L_2652:
        /*013c*/ 	.byte	0x04, 0x1e
        /*013e*/ 	.short	(.L_2654 - .L_2653)
.L_2653:
        /*0140*/ 	.word	0x00000000
.L_2654:


//--------------------- .nv.info._ZN10layer_norm13ln_fwd_kernelINS_13Kernel_traitsIf6__halfS2_S2_fjLj5120ELj1ELj1ELj4ELj16ENS_18Kernel_traits_baseILj5120EfS2_S2_S2_fjLj128EEEEELb0ELb1ELb0ELb1EEEvNS_9FwdParamsE --------------------------
	.section	.nv.info._ZN10layer_norm13ln_fwd_kernelINS_13Kernel_traitsIf6__halfS2_S2_fjLj5120ELj1ELj1ELj4ELj16ENS_18Kernel_traits_baseILj5120EfS2_S2_S2_fjLj128EEEEELb0ELb1ELb0ELb1EEEvNS_9FwdParamsE,"",@"SHT_CUDA_INFO"
	.sectionflags	@""
	.align	4


	//----- nvinfo : EIATTR_CUDA_API_VERSION
	.align		4
        /*0000*/ 	.byte	0x04, 0x37
        /*0002*/ 	.short	(.L_2656 - .L_2655)
.L_2655:
        /*0004*/ 	.word	0x00000082


	//----- nvinfo : EIATTR_SW2861232_WAR
	.align		4
.L_2656:
        /*0008*/ 	.byte	0x01, 0x35
	.zero		2


	//----- nvinfo : EIATTR_PARAM_CBANK
	.align		4
        /*000c*/ 	.byte	0x04, 0x0a
        /*000e*/ 	.short	(.L_2658 - .L_2657)
	.align		4
.L_2657:
        /*0010*/ 	.word	index@(.nv.constant0._ZN10layer_norm13ln_fwd_kernelINS_13Kernel_traitsIf6__halfS2_S2_fjLj5120ELj1ELj1ELj4ELj16ENS_18Kernel_traits_baseILj5120EfS2_S2_S2_fjLj128EEEEELb0ELb1ELb0ELb1EEEvNS_9FwdParamsE)
        /*0014*/ 	.short	0x0160
        /*0016*/ 	.short	0x00e8


	//----- nvinfo : EIATTR_CBANK_PARAM_SIZE
	.align		4
.L_2658:
        /*0018*/ 	.byte	0x03, 0x19
        /*001a*/ 	.short	0x00e8


	//----- nvinfo : EIATTR_KPARAM_INFO
	.align		4
        /*001c*/ 	.byte	0x04, 0x17
        /*001e*/ 	.short	(.L_2660 - .L_2659)
.L_2659:
        /*0020*/ 	.word	0x00000000
        /*0024*/ 	.short	0x0000
        /*0026*/ 	.short	0x0000
        /*0028*/ 	.byte	0x00, 0xf0, 0xa1, 0x03


	//----- nvinfo : EIATTR_MAXREG_COUNT
	.align		4
.L_2660:
        /*002c*/ 	.byte	0x03, 0x1b
        /*002e*/ 	.short	0x00ff


	//----- nvinfo : EIATTR_NUM_BARRIERS
	.align		4
        /*0030*/ 	.byte	0x02, 0x4c
        /*0032*/ 	.byte	0x01
	.zero		1


	//----- nvinfo : EIATTR_MERCURY_ISA_VERSION
	.align		4
        /*0034*/ 	.byte	0x03, 0x5f
        /*0036*/ 	.short	0x0000


	//----- nvinfo : EIATTR_COOP_GROUP_MASK_REGIDS
	.align		4
        /*0038*/ 	.byte	0x04, 0x29
        /*003a*/ 	.short	(.L_2662 - .L_2661)


	//   ....[0]....
.L_2661:
        /*003c*/ 	.word	0xffffffff


	//   ....[1]....
        /*0040*/ 	.word	0xffffffff


	//   ....[2]....
        /*0044*/ 	.word	0xffffffff


	//   ....[3]....
        /*0048*/ 	.word	0xffffffff


	//   ....[4]....
        /*004c*/ 	.word	0xffffffff


	//   ....[5]....
        /*0050*/ 	.word	0xffffffff


	//   ....[6]....
        /*0054*/ 	.word	0xffffffff


	//   ....[7]....
        /*0058*/ 	.word	0xffffffff


	//   ....[8]....
        /*005c*/ 	.word	0xffffffff


	//   ....[9]....
        /*0060*/ 	.word	0xffffffff


	//   ....[10]....
        /*0064*/ 	.word	0xffffffff


	//   ....[11]....
        /*0068*/ 	.word	0xffffffff


	//   ....[12]....
        /*006c*/ 	.word	0xffffffff


	//   ....[13]....
        /*0070*/ 	.word	0xffffffff


	//   ....[14]....
        /*0074*/ 	.word	0xffffffff


	//   ....[15]....
        /*0078*/ 	.word	0xffffffff


	//   ....[16]....
        /*007c*/ 	.word	0xffffffff


	//   ....[17]....
        /*0080*/ 	.word	0xffffffff


	//   ....[18]....
        /*0084*/ 	.word	0xffffffff


	//   ....[19]....
        /*0088*/ 	.word	0xffffffff


	//   ....[20]....
        /*008c*/ 	.word	0xffffffff


	//   ....[21]....
        /*0090*/ 	.word	0xffffffff


	//   ....[22]....
        /*0094*/ 	.word	0xffffffff


	//   ....[23]....
        /*0098*/ 	.word	0xffffffff


	//   ....[24]....
        /*009c*/ 	.word	0xffffffff


	//   ....[25]....
        /*00a0*/ 	.word	0xffffffff


	//   ....[26]....
        /*00a4*/ 	.word	0xffffffff


	//   ....[27]....
        /*00a8*/ 	.word	0xffffffff


	//----- nvinfo : EIATTR_COOP_GROUP_INSTR_OFFSETS
	.align		4
.L_2662:
        /*00ac*/ 	.byte	0x04, 0x28
        /*00ae*/ 	.short	(.L_2664 - .L_2663)


	//   ....[0]....
.L_2663:
        /*00b0*/ 	.word	0x00001960


	//   ....[1]....
        /*00b4*/ 	.word	0x00001990


	//   ....[2]....
        /*00b8*/ 	.word	0x000019b0


	//   ....[3]....
        /*00bc*/ 	.word	0x000019d0


	//   ....[4]....
        /*00c0*/ 	.word	0x000019f0


	//   ....[5]....
        /*00c4*/ 	.word	0x00001f20


	//   ....[6]....
        /*00c8*/ 	.word	0x00001f40


	//   ....[7]....
        /*00cc*/ 	.word	0x00001f60


	//   ....[8]....
        /*00d0*/ 	.word	0x00001f80


	//   ....[9]....
        /*00d4*/ 	.word	0x00001fa0


	//   ....[10]....
        /*00d8*/ 	.word	0x00002070


	//   ....[11]....
        /*00dc*/ 	.word	0x000020d0


	//   ....[12]....
        /*00e0*/ 	.word	0x00002120


	//   ....[13]....
        /*00e4*/ 	.word	0x00002130


	//   ....[14]....
        /*00e8*/ 	.word	0x000021c0


	//   ....[15]....
        /*00ec*/ 	.word	0x00002200


	//   ....[16]....
        /*00f0*/ 	.word	0x000022a0


	//   ....[17]....
        /*00f4*/ 	.word	0x000022e0


	//   ....[18]....
        /*00f8*/ 	.word	0x00002e50


	//   ....[19]....
        /*00fc*/ 	.word	0x00002ec0


	//   ....[20]....
        /*0100*/ 	.word	0x00002f20


	//   ....[21]....
        /*0104*/ 	.word	0x00002f80


	//   ....[22]....
        /*0108*/ 	.word	0x00002fe0


	//   ....[23]....
        /*010c*/ 	.word	0x00003550


	//   ....[24]....
        /*0110*/ 	.word	0x000035b0


	//   ....[25]....
        /*0114*/ 	.word	0x00003610


	//   ....[26]....
        /*0118*/ 	.word	0x00003670


	//   ....[27]....
        /*011c*/ 	.word	0x000036d0


	//----- nvinfo : EIATTR_EXIT_INSTR_OFFSETS
	.align		4
.L_2664:
        /*0120*/ 	.byte	0x04, 0x1c
        /*0122*/ 	.short	(.L_2666 - .L_2665)


	//   ....[0]....
.L_2665:
        /*0124*/ 	.word	0x00000300


	//   ....[1]....
        /*0128*/ 	.word	0x00002e00


	//----- nvinfo : EIATTR_MAX_THREADS
	.align		4
.L_2666:
        /*012c*/ 	.byte	0x04, 0x05
        /*012e*/ 	.short	(.L_2668 - .L_2667)
.L_2667:
        /*0130*/ 	.word	0x00000080
        /*0134*/ 	.word	0x00000001
        /*0138*/ 	.word	0x00000001


	//----- nvinfo : EIATTR_CRS_STACK_SIZE
	.align		4
.L_2668:
        /*013c*/ 	.byte	0x04, 0x1e
        /*013e*/ 	.short	(.L_2670 - .L_2669)
.L_2669:
        /*0140*/ 	.word	0x00000000
.L_2670:


//--------------------- .nv.info._ZN10layer_norm13ln_fwd_kernelINS_13Kernel_traitsIf6__halfS2_S2_fjLj5120ELj1ELj1ELj4ELj16ENS_18Kernel_traits_baseILj5120EfS2_S2_S2_fjLj128EEEEELb0ELb1ELb1ELb0EEEvNS_9FwdParamsE --------------------------
	.section	.nv.info._ZN10layer_norm13ln_fwd_kernelINS_13Kernel_traitsIf6__halfS2_S2_fjLj5120ELj1ELj1ELj4ELj16ENS_18Kernel_traits_baseILj5120EfS2_S2_S2_fjLj128EEEEELb0ELb1ELb1ELb0EEEvNS_9FwdParamsE,"",@"SHT_CUDA_INFO"
	.sectionflags	@""
	.align	4


	//----- nvinfo : EIATTR_CUDA_API_VERSION
	.align		4
        /*0000*/ 	.byte	0x04, 0x37
        /*0002*/ 	.short	(.L_2672 - .L_2671)
.L_2671:
        /*0004*/ 	.word	0x00000082


	//----- nvinfo : EIATTR_SW2861232_WAR
	.align		4
.L_2672:
        /*0008*/ 	.byte	0x01, 0x35
	.zero		2


	//----- nvinfo : EIATTR_PARAM_CBANK
	.align		4
        /*000c*/ 	.byte	0x04, 0x0a
        /*000e*/ 	.short	(.L_2674 - .L_2673)
	.align		4
.L_2673:
        /*0010*/ 	.word	index@(.nv.constant0._ZN10layer_norm13ln_fwd_kernelINS_13Kernel_traitsIf6__halfS2_S2_fjLj5120ELj1ELj1ELj4ELj16ENS_18Kernel_traits_baseILj5120EfS2_S2_S2_fjLj128EEEEELb0ELb1ELb1ELb0EEEvNS_9FwdParamsE)
        /*0014*/ 	.short	0x0160
        /*0016*/ 	.short	0x00e8


	//----- nvinfo : EIATTR_CBANK_PARAM_SIZE
	.align		4
.L_2674:
        /*0018*/ 	.byte	0x03, 0x19
        /*001a*/ 	.short	0x00e8


	//----- nvinfo : EIATTR_KPARAM_INFO
	.align		4
        /*001c*/ 	.byte	0x04, 0x17
        /*001e*/ 	.short	(.L_2676 - .L_2675)
.L_2675:
        /*0020*/ 	.word	0x00000000
        /*0024*/ 	.short	0x0000
        /*0026*/ 	.short	0x0000
        /*0028*/ 	.byte	0x00, 0xf0, 0xa1, 0x03


	//----- nvinfo : EIATTR_MAXREG_COUNT
	.align		4
.L_2676:
        /*002c*/ 	.byte	0x03, 0x1b
        /*002e*/ 	.short	0x00ff


	//----- nvinfo : EIATTR_NUM_BARRIERS
	.align		4
        /*0030*/ 	.byte	0x02, 0x4c
        /*0032*/ 	.byte	0x01
	.zero		1


	//----- nvinfo : EIATTR_MERCURY_ISA_VERSION
	.align		4
        /*0034*/ 	.byte	0x03, 0x5f
        /*0036*/ 	.short	0x0000


	//----- nvinfo : EIATTR_COOP_GROUP_MASK_REGIDS
	.align		4
        /*0038*/ 	.byte	0x04, 0x29
        /*003a*/ 	.short	(.L_2678 - .L_2677)


	//   ....[0]....
.L_2677:
        /*003c*/ 	.word	0xffffffff


	//   ....[1]....
        /*0040*/ 	.word	0xffffffff


	//   ....[2]....
        /*0044*/ 	.word	0xffffffff


	//   ....[3]....
        /*0048*/ 	.word	0xffffffff


	//   ....[4]....
        /*004c*/ 	.word	0xffffffff


	//   ....[5]....
        /*0050*/ 	.word	0xffffffff


	//   ....[6]....
        /*0054*/ 	.word	0xffffffff


	//   ....[7]....
        /*0058*/ 	.word	0xffffffff


	//   ....[8]....
        /*005c*/ 	.word	0xffffffff


	//   ....[9]....
        /*0060*/ 	.word	0xffffffff


	//   ....[10]....
        /*0064*/ 	.word	0xffffffff


	//   ....[11]....
        /*0068*/ 	.word	0xffffffff


	//   ....[12]....
        /*006c*/ 	.word	0xffffffff


	//   ....[13]....
        /*0070*/ 	.word	0xffffffff


	//   ....[14]....
        /*0074*/ 	.word	0xffffffff


	//   ....[15]....
        /*0078*/ 	.word	0xffffffff


	//   ....[16]....
        /*007c*/ 	.word	0xffffffff


	//   ....[17]....
        /*0080*/ 	.word	0xffffffff


	//   ....[18]....
        /*0084*/ 	.word	0xffffffff


	//   ....[19]....
        /*0088*/ 	.word	0xffffffff


	//   ....[20]....
        /*008c*/ 	.word	0xffffffff


	//   ....[21]....
        /*0090*/ 	.word	0xffffffff


	//   ....[22]....
        /*0094*/ 	.word	0xffffffff


	//   ....[23]....
        /*0098*/ 	.word	0xffffffff


	//   ....[24]....
        /*009c*/ 	.word	0xffffffff


	//   ....[25]....
        /*00a0*/ 	.word	0xffffffff


	//   ....[26]....
        /*00a4*/ 	.word	0xffffffff


	//   ....[27]....
        /*00a8*/ 	.word	0xffffffff


	//----- nvinfo : EIATTR_COOP_GROUP_INSTR_OFFSETS
	.align		4
.L_2678:
        /*00ac*/ 	.byte	0x04, 0x28
        /*00ae*/ 	.short	(.L_2680 - .L_2679)


	//   ....[0]....
.L_2679:
        /*00b0*/ 	.word	0x00003230


	//   ....[1]....
        /*00b4*/ 	.word	0x00003260


	//   ....[2]....
        /*00b8*/ 	.word	0x00003280


	//   ....[3]....
        /*00bc*/ 	.word	0x000032a0


	//   ....[4]....
        /*00c0*/ 	.word	0x000032c0


	//   ....[5]....
        /*00c4*/ 	.word	0x00003800


	//   ....[6]....
        /*00c8*/ 	.word	0x00003820


	//   ....[7]....
        /*00cc*/ 	.word	0x00003840


	//   ....[8]....
        /*00d0*/ 	.word	0x00003860


	//   ....[9]....
        /*00d4*/ 	.word	0x00003880


	//   ....[10]....
        /*00d8*/ 	.word	0x000039a0


	//   ....[11]....
        /*00dc*/ 	.word	0x000039e0


	//   ....[12]....
        /*00e0*/ 	.word	0x00003a10


	//   ....[13]....
        /*00e4*/ 	.word	0x00003a30


	//   ....[14]....
        /*00e8*/ 	.word	0x00003ae0


	//   ....[15]....
        /*00ec*/ 	.word	0x00003b10


	//   ....[16]....
        /*00f0*/ 	.word	0x00003bb0


	//   ....[17]....
        /*00f4*/ 	.word	0x00003c00


	//   ....[18]....
        /*00f8*/ 	.word	0x000048e0


	//   ....[19]....
        /*00fc*/ 	.word	0x00004940


	//   ....[20]....
        /*0100*/ 	.word	0x000049a0


	//   ....[21]....
        /*0104*/ 	.word	0x00004a00


	//   ....[22]....
        /*0108*/ 	.word	0x00004a60


	//   ....[23]....
        /*010c*/ 	.word	0x00004fe0


	//   ....[24]....
        /*0110*/ 	.word	0x00005040


	//   ....[25]....
        /*0114*/ 	.word	0x000050a0


	//   ....[26]....
        /*0118*/ 	.word	0x00005100


	//   ....[27]....
        /*011c*/ 	.word	0x00005170


	//----- nvinfo : EIATTR_EXIT_INSTR_OFFSETS
	.align		4
.L_2680:
        /*0120*/ 	.byte	0x04, 0x1c
        /*0122*/ 	.short	(.L_2682 - .L_2681)


	//   ....[0]....
.L_2681:
        /*0124*/ 	.word	0x00000800


	//   ....[1]....
        /*0128*/ 	.word	0x00004880


	//----- nvinfo : EIATTR_MAX_THREADS
	.align		4
.L_2682:
        /*012c*/ 	.byte	0x04, 0x05
        /*012e*/ 	.short	(.L_2684 - .L_2683)
.L_2683:
        /*0130*/ 	.word	0x00000080
        /*0134*/ 	.word	0x00000001
        /*0138*/ 	.word	0x00000001


	//----- nvinfo : EIATTR_CRS_STACK_SIZE
	.align		4
.L_2684:
        /*013c*/ 	.byte	0x04, 0x1e
        /*013e*/ 	.short	(.L_2686 - .L_2685)
.L_2685:
        /*0140*/ 	.word	0x00000000
.L_2686:


//--------------------- .nv.info._ZN10layer_norm13ln_fwd_kernelINS_13Kernel_traitsIf6__halfS2_S2_fjLj5120ELj1ELj1ELj4ELj16ENS_18Kernel_traits_baseILj5120EfS2_S2_S2_fjLj128EEEEELb0ELb1ELb1ELb1EEEvNS_9FwdParamsE --------------------------
	.section	.nv.info._ZN10layer_norm13ln_fwd_kernelINS_13Kernel_traitsIf6__halfS2_S2_fjLj5120ELj1ELj1ELj4ELj16ENS_18Kernel_traits_baseILj5120EfS2_S2_S2_fjLj128EEEEELb0ELb1ELb1ELb1EEEvNS_9FwdParamsE,"",@"SHT_CUDA_INFO"
	.sectionflags	@""
	.align	4


	//----- nvinfo : EIATTR_CUDA_API_VERSION
	.align		4
        /*0000*/ 	.byte	0x04, 0x37
        /*0002*/ 	.short	(.L_2688 - .L_2687)
.L_2687:
        /*0004*/ 	.word	0x00000082


	//----- nvinfo : EIATTR_SW2861232_WAR
	.align		4
.L_2688:
        /*0008*/ 	.byte	0x01, 0x35
	.zero		2


	//----- nvinfo : EIATTR_PARAM_CBANK
	.align		4
        /*000c*/ 	.byte	0x04, 0x0a
        /*000e*/ 	.short	(.L_2690 - .L_2689)
	.align		4
.L_2689:
        /*0010*/ 	.word	index@(.nv.constant0._ZN10layer_norm13ln_fwd_kernelINS_13Kernel_traitsIf6__halfS2_S2_fjLj5120ELj1ELj1ELj4ELj16ENS_18Kernel_traits_baseILj5120EfS2_S2_S2_fjLj128EEEEELb0ELb1ELb1ELb1EEEvNS_9FwdParamsE)
        /*0014*/ 	.short	0x0160
        /*0016*/ 	.short	0x00e8


	//----- nvinfo : EIATTR_CBANK_PARAM_SIZE
	.align		4
.L_2690:
        /*0018*/ 	.byte	0x03, 0x19
        /*001a*/ 	.short	0x00e8


	//----- nvinfo : EIATTR_KPARAM_INFO
	.align		4
        /*001c*/ 	.byte	0x04, 0x17
        /*001e*/ 	.short	(.L_2692 - .L_2691)
.L_2691:
        /*0020*/ 	.word	0x00000000
        /*0024*/ 	.short	0x0000
        /*0026*/ 	.short	0x0000
        /*0028*/ 	.byte	0x00, 0xf0, 0xa1, 0x03


	//----- nvinfo : EIATTR_MAXREG_COUNT
	.align		4
.L_2692:
        /*002c*/ 	.byte	0x03, 0x1b
        /*002e*/ 	.short	0x00ff


	//----- nvinfo : EIATTR_NUM_BARRIERS
	.align		4
        /*0030*/ 	.byte	0x02, 0x4c
        /*0032*/ 	.byte	0x01
	.zero		1


	//----- nvinfo : EIATTR_MERCURY_ISA_VERSION
	.align		4
        /*0034*/ 	.byte	0x03, 0x5f
        /*0036*/ 	.short	0x0000


	//----- nvinfo : EIATTR_COOP_GROUP_MASK_REGIDS
	.align		4
        /*0038*/ 	.byte	0x04, 0x29
        /*003a*/ 	.short	(.L_2694 - .L_2693)


	//   ....[0]....
.L_2693:
        /*003c*/ 	.word	0xffffffff


	//   ....[1]....
        /*0040*/ 	.word	0xffffffff


	//   ....[2]....
        /*0044*/ 	.word	0xffffffff


	//   ....[3]....
        /*0048*/ 	.word	0xffffffff


	//   ....[4]....
        /*004c*/ 	.word	0xffffffff


	//   ....[5]....
        /*0050*/ 	.word	0xffffffff


	//   ....[6]....
        /*0054*/ 	.word	0xffffffff


	//   ....[7]....
        /*0058*/ 	.word	0xffffffff


	//   ....[8]....
        /*005c*/ 	.word	0xffffffff


	//   ....[9]....
        /*0060*/ 	.word	0xffffffff


	//   ....[10]....
        /*0064*/ 	.word	0xffffffff


	//   ....[11]....
        /*0068*/ 	.word	0xffffffff


	//   ....[12]....
        /*006c*/ 	.word	0xffffffff


	//   ....[13]....
        /*0070*/ 	.word	0xffffffff


	//   ....[14]....
        /*0074*/ 	.word	0xffffffff


	//   ....[15]....
        /*0078*/ 	.word	0xffffffff


	//   ....[16]....
        /*007c*/ 	.word	0xffffffff


	//   ....[17]....
        /*0080*/ 	.word	0xffffffff


	//   ....[18]....
        /*0084*/ 	.word	0xffffffff


	//   ....[19]....
        /*0088*/ 	.word	0xffffffff


	//   ....[20]....
        /*008c*/ 	.word	0xffffffff


	//   ....[21]....
        /*0090*/ 	.word	0xffffffff


	//   ....[22]....
        /*0094*/ 	.word	0xffffffff


	//   ....[23]....
        /*0098*/ 	.word	0xffffffff


	//   ....[24]....
        /*009c*/ 	.word	0xffffffff


	//   ....[25]....
        /*00a0*/ 	.word	0xffffffff


	//   ....[26]....
        /*00a4*/ 	.word	0xffffffff


	//   ....[27]....
        /*00a8*/ 	.word	0xffffffff


	//----- nvinfo : EIATTR_COOP_GROUP_INSTR_OFFSETS
	.align		4
.L_2694:
        /*00ac*/ 	.byte	0x04, 0x28
        /*00ae*/ 	.short	(.L_2696 - .L_2695)


	//   ....[0]....
.L_2695:
        /*00b0*/ 	.word	0x00002a80


	//   ....[1]....
        /*00b4*/ 	.word	0x00002ab0


	//   ....[2]....
        /*00b8*/ 	.word	0x00002ad0


	//   ....[3]....
        /*00bc*/ 	.word	0x00002af0


	//   ....[4]....
        /*00c0*/ 	.word	0x00002b10


	//   ....[5]....
        /*00c4*/ 	.word	0x00003040


	//   ....[6]....
        /*00c8*/ 	.word	0x00003060


	//   ....[7]....
        /*00cc*/ 	.word	0x00003080


	//   ....[8]....
        /*00d0*/ 	.word	0x000030a0


	//   ....[9]....
        /*00d4*/ 	.word	0x000030c0


	//   ....[10]....
        /*00d8*/ 	.word	0x000031b0


	//   ....[11]....
        /*00dc*/ 	.word	0x00003200


	//   ....[12]....
        /*00e0*/ 	.word	0x00003230


	//   ....[13]....
        /*00e4*/ 	.word	0x00003240


	//   ....[14]....
        /*00e8*/ 	.word	0x000032d0


	//   ....[15]....
        /*00ec*/ 	.word	0x00003320


	//   ....[16]....
        /*00f0*/ 	.word	0x000033e0


	//   ....[17]....
        /*00f4*/ 	.word	0x000033f0


	//   ....[18]....
        /*00f8*/ 	.word	0x00003fa0


	//   ....[19]....
        /*00fc*/ 	.word	0x00004010


	//   ....[20]....
        /*0100*/ 	.word	0x00004070


	//   ....[21]....
        /*0104*/ 	.word	0x000040d0


	//   ....[22]....
        /*0108*/ 	.word	0x00004130


	//   ....[23]....
        /*010c*/ 	.word	0x000046a0


	//   ....[24]....
        /*0110*/ 	.word	0x00004700


	//   ....[25]....
        /*0114*/ 	.word	0x00004760


	//   ....[26]....
        /*0118*/ 	.word	0x000047c0


	//   ....[27]....
        /*011c*/ 	.word	0x00004820


	//----- nvinfo : EIATTR_EXIT_INSTR_OFFSETS
	.align		4
.L_2696:
        /*0120*/ 	.byte	0x04, 0x1c
        /*0122*/ 	.short	(.L_2698 - .L_2697)


	//   ....[0]....
.L_2697:
        /*0124*/ 	.word	0x00000300


	//   ....[1]....
        /*0128*/ 	.word	0x00003f50


	//----- nvinfo : EIATTR_MAX_THREADS
	.align		4
.L_2698:
        /*012c*/ 	.byte	0x04, 0x05
        /*012e*/ 	.short	(.L_2700 - .L_2699)
.L_2699:
        /*0130*/ 	.word	0x00000080
        /*0134*/ 	.word	0x00000001
        /*0138*/ 	.word	0x00000001


	//----- nvinfo : EIATTR_CRS_STACK_SIZE
	.align		4
.L_2700:
        /*013c*/ 	.byte	0x04, 0x1e
        /*013e*/ 	.short	(.L_2702 - .L_2701)
.L_2701:
        /*0140*/ 	.word	0x00000000
.L_2702:


//--------------------- .nv.info._ZN10layer_norm13ln_fwd_kernelINS_13Kernel_traitsIf6__halfS2_S2_fjLj5120ELj1ELj1ELj4ELj16ENS_18Kernel_traits_baseILj5120EfS2_S2_S2_fjLj128EEEEELb1ELb0ELb0ELb0EEEvNS_9FwdParamsE --------------------------
	.section	.nv.info._ZN10layer_norm13ln_fwd_kernelINS_13Kernel_traitsIf6__halfS2_S2_fjLj5120ELj1ELj1ELj4ELj16ENS_18Kernel_traits_baseILj5120EfS2_S2_S2_fjLj128EEEEELb1ELb0ELb0ELb0EEEvNS_9FwdParamsE,"",@"SHT_CUDA_INFO"
	.sectionflags	@""
	.align	4


	//----- nvinfo : EIATTR_CUDA_API_VERSION
	.align		4
        /*0000*/ 	.byte	0x04, 0x37
        /*0002*/ 	.short	(.L_2704 - .L_2703)
.L_2703:
        /*0004*/ 	.word	0x00000082


	//----- nvinfo : EIATTR_SW2861232_WAR
	.align		4
.L_2704:
        /*0008*/ 	.byte	0x01, 0x35
	.zero		2


	//----- nvinfo : EIATTR_PARAM_CBANK
	.align		4
        /*000c*/ 	.byte	0x04, 0x0a
        /*000e*/ 	.short	(.L_2706 - .L_2705)
	.align		4
.L_2705:
        /*0010*/ 	.word	index@(.nv.constant0._ZN10layer_norm13ln_fwd_kernelINS_13Kernel_traitsIf6__halfS2_S2_fjLj5120ELj1ELj1ELj4ELj16ENS_18Kernel_traits_baseILj5120EfS2_S2_S2_fjLj128EEEEELb1ELb0ELb0ELb0EEEvNS_9FwdParamsE)
        /*0014*/ 	.short	0x0160
        /*0016*/ 	.short	0x00e8


	//----- nvinfo : EIATTR_CBANK_PARAM_SIZE
	.align		4
.L_2706:
        /*0018*/ 	.byte	0x03, 0x19
        /*001a*/ 	.short	0x00e8


	//----- nvinfo : EIATTR_KPARAM_INFO
	.align		4
        /*001c*/ 	.byte	0x04, 0x17
        /*001e*/ 	.short	(.L_2708 - .L_2707)
.L_2707:
        /*0020*/ 	.word	0x00000000
        /*0024*/ 	.short	0x0000
        /*0026*/ 	.short	0x0000
        /*0028*/ 	.byte	0x00, 0xf0, 0xa1, 0x03


	//----- nvinfo : EIATTR_MAXREG_COUNT
	.align		4
.L_2708:
        /*002c*/ 	.byte	0x03, 0x1b
        /*002e*/ 	.short	0x00ff


	//----- nvinfo : EIATTR_NUM_BARRIERS
	.align		4
        /*0030*/ 	.byte	0x02, 0x4c
        /*0032*/ 	.byte	0x01
	.zero		1


	//----- nvinfo : EIATTR_MERCURY_ISA_VERSION
	.align		4
        /*0034*/ 	.byte	0x03, 0x5f
        /*0036*/ 	.short	0x0000


	//----- nvinfo : EIATTR_COOP_GROUP_MASK_REGIDS
	.align		4
        /*0038*/ 	.byte	0x04, 0x29
        /*003a*/ 	.short	(.L_2710 - .L_2709)


	//   ....[0]....
.L_2709:
        /*003c*/ 	.word	0xffffffff


	//   ....[1]....
        /*0040*/ 	.word	0xffffffff


	//   ....[2]....
        /*0044*/ 	.word	0xffffffff


	//   ....[3]....
        /*0048*/ 	.word	0xffffffff


	//   ....[4]....
        /*004c*/ 	.word	0xffffffff


	//   ....[5]....
        /*0050*/ 	.word	0xffffffff


	//   ....[6]....
        /*0054*/ 	.word	0xffffffff


	//   ....[7]....
        /*0058*/ 	.word	0xffffffff


	//   ....[8]....
        /*005c*/ 	.word	0xffffffff


	//   ....[9]....
        /*0060*/ 	.word	0xffffffff


	//   ....[10]....
        /*0064*/ 	.word	0xffffffff


	//   ....[11]....
        /*0068*/ 	.word	0xffffffff


	//   ....[12]....
        /*006c*/ 	.word	0xffffffff


	//   ....[13]....
        /*0070*/ 	.word	0xffffffff


	//   ....[14]....
        /*0074*/ 	.word	0xffffffff


	//   ....[15]....
        /*0078*/ 	.word	0xffffffff


	//   ....[16]....
        /*007c*/ 	.word	0xffffffff


	//   ....[17]....
        /*0080*/ 	.word	0xffffffff


	//   ....[18]....
        /*0084*/ 	.word	0xffffffff


	//   ....[19]....
        /*0088*/ 	.word	0xffffffff


	//   ....[20]....
        /*008c*/ 	.word	0xffffffff


	//   ....[21]....
        /*0090*/ 	.word	0xffffffff


	//   ....[22]....
        /*0094*/ 	.word	0xffffffff


	//   ....[23]....
        /*0098*/ 	.word	0xffffffff


	//   ....[24]....
        /*009c*/ 	.word	0xffffffff


	//   ....[25]....
        /*00a0*/ 	.word	0xffffffff


	//   ....[26]....
        /*00a4*/ 	.word	0xffffffff


	//   ....[27]....
        /*00a8*/ 	.word	0xffffffff


	//----- nvinfo : EIATTR_COOP_GROUP_INSTR_OFFSETS
	.align		4
.L_2710:
        /*00ac*/ 	.byte	0x04, 0x28
        /*00ae*/ 	.short	(.L_2712 - .L_2711)


	//   ....[0]....
.L_2711:
        /*00b0*/ 	.word	0x0000f510


	//   ....[1]....
        /*00b4*/ 	.word	0x0000f540


	//   ....[2]....
        /*00b8*/ 	.word	0x0000f570


	//   ....[3]....
        /*00bc*/ 	.word	0x0000f590


	//   ....[4]....
        /*00c0*/ 	.word	0x0000f5b0


	//   ....[5]....
        /*00c4*/ 	.word	0x0000faf0


	//   ....[6]....
        /*00c8*/ 	.word	0x0000fb10


	//   ....[7]....
        /*00cc*/ 	.word	0x0000fb30


	//   ....[8]....
        /*00d0*/ 	.word	0x0000fb50


	//   ....[9]....
        /*00d4*/ 	.word	0x0000fb70


	//   ....[10]....
        /*00d8*/ 	.word	0x0000fca0


	//   ....[11]....
        /*00dc*/ 	.word	0x0000fcf0


	//   ....[12]....
        /*00e0*/ 	.word	0x0000fd20


	//   ....[13]....
        /*00e4*/ 	.word	0x0000fd30


	//   ....[14]....
        /*00e8*/ 	.word	0x0000fdb0


	//   ....[15]....
        /*00ec*/ 	.word	0x0000fe20


	//   ....[16]....
        /*00f0*/ 	.word	0x0000fee0


	//   ....[17]....
        /*00f4*/ 	.word	0x0000fef0


	//   ....[18]....
        /*00f8*/ 	.word	0x00010b80


	//   ....[19]....
        /*00fc*/ 	.word	0x00010bf0


	//   ....[20]....
        /*0100*/ 	.word	0x00010c50


	//   ....[21]....
        /*0104*/ 	.word	0x00010cb0


	//   ....[22]....
        /*0108*/ 	.word	0x00010d10


	//   ....[23]....
        /*010c*/ 	.word	0x000112a0


	//   ....[24]....
        /*0110*/ 	.word	0x00011300


	//   ....[25]....
        /*0114*/ 	.word	0x00011360


	//   ....[26]....
        /*0118*/ 	.word	0x000113c0


	//   ....[27]....
        /*011c*/ 	.word	0x00011430


	//----- nvinfo : EIATTR_EXIT_INSTR_OFFSETS
	.align		4
.L_2712:
        /*0120*/ 	.byte	0x04, 0x1c
        /*0122*/ 	.short	(.L_2714 - .L_2713)


	//   ....[0]....
.L_2713:
        /*0124*/ 	.word	0x00000ba0


	//   ....[1]....
        /*0128*/ 	.word	0x00010b20


	//----- nvinfo : EIATTR_MAX_THREADS
	.align		4
.L_2714:
        /*012c*/ 	.byte	0x04, 0x05
        /*012e*/ 	.short	(.L_2716 - .L_2715)
.L_2715:
        /*0130*/ 	.word	0x00000080
        /*0134*/ 	.word	0x00000001
        /*0138*/ 	.word	0x00000001


	//----- nvinfo : EIATTR_CRS_STACK_SIZE
	.align		4
.L_2716:
        /*013c*/ 	.byte	0x04, 0x1e
        /*013e*/ 	.short	(.L_2718 - .L_2717)
.L_2717:
        /*0140*/ 	.word	0x00000000
.L_2718:


//--------------------- .nv.info._ZN10layer_norm13ln_fwd_kernelINS_13Kernel_traitsIf6__halfS2_S2_fjLj5120ELj1ELj1ELj4ELj16ENS_18Kernel_traits_baseILj5120EfS2_S2_S2_fjLj128EEEEELb1ELb0ELb0ELb1EEEvNS_9FwdParamsE --------------------------
	.section	.nv.info._ZN10layer_norm13ln_fwd_kernelINS_13Kernel_traitsIf6__halfS2_S2_fjLj5120ELj1ELj1ELj4ELj16ENS_18Kernel_traits_baseILj5120EfS2_S2_S2_fjLj128EEEEELb1ELb0ELb0ELb1EEEvNS_9FwdParamsE,"",@"SHT_CUDA_INFO"
	.sectionflags	@""
	.align	4


	//----- nvinfo : EIATTR_CUDA_API_VERSION
	.align		4
        /*0000*/ 	.byte	0x04, 0x37
        /*0002*/ 	.short	(.L_2720 - .L_2719)
.L_2719:
        /*0004*/ 	.word	0x00000082


	//----- nvinfo : EIATTR_SW2861232_WAR
	.align		4
.L_2720:
        /*0008*/ 	.byte	0x01, 0x35
	.zero		2


	//----- nvinfo : EIATTR_PARAM_CBANK
	.align		4
        /*000c*/ 	.byte	0x04, 0x0a
        /*000e*/ 	.short	(.L_2722 - .L_2721)
	.align		4
.L_2721:
        /*0010*/ 	.word	index@(.nv.constant0._ZN10layer_norm13ln_fwd_kernelINS_13Kernel_traitsIf6__halfS2_S2_fjLj5120ELj1ELj1ELj4ELj16ENS_18Kernel_traits_baseILj5120EfS2_S2_S2_fjLj128EEEEELb1ELb0ELb0ELb1EEEvNS_9FwdParamsE)
        /*0014*/ 	.short	0x0160
        /*0016*/ 	.short	0x00e8


	//----- nvinfo : EIATTR_CBANK_PARAM_SIZE
	.align		4
.L_2722:
        /*0018*/ 	.byte	0x03, 0x19
        /*001a*/ 	.short	0x00e8


	//----- nvinfo : EIATTR_KPARAM_INFO
	.align		4
        /*001c*/ 	.byte	0x04, 0x17
        /*001e*/ 	.short	(.L_2724 - .L_2723)
.L_2723:
        /*0020*/ 	.word	0x00000000
        /*0024*/ 	.short	0x0000
        /*0026*/ 	.short	0x0000
        /*0028*/ 	.byte	0x00, 0xf0, 0xa1, 0x03


	//----- nvinfo : EIATTR_MAXREG_COUNT
	.align		4
.L_2724:
        /*002c*/ 	.byte	0x03, 0x1b
        /*002e*/ 	.short	0x00ff


	//----- nvinfo : EIATTR_NUM_BARRIERS
	.align		4
        /*0030*/ 	.byte	0x02, 0x4c
        /*0032*/ 	.byte	0x01
	.zero		1


	//----- nvinfo : EIATTR_MERCURY_ISA_VERSION
	.align		4
        /*0034*/ 	.byte	0x03, 0x5f
        /*0036*/ 	.short	0x0000


	//----- nvinfo : EIATTR_COOP_GROUP_MASK_REGIDS
	.align		4
        /*0038*/ 	.byte	0x04, 0x29
        /*003a*/ 	.short	(.L_2726 - .L_2725)


	//   ....[0]....
.L_2725:
        /*003c*/ 	.word	0xffffffff


	//   ....[1]....
        /*0040*/ 	.word	0xffffffff


	//   ....[2]....
        /*0044*/ 	.word	0xffffffff


	//   ....[3]....
        /*0048*/ 	.word	0xffffffff


	//   ....[4]....
        /*004c*/ 	.word	0xffffffff


	//   ....[5]....
        /*0050*/ 	.word	0xffffffff


	//   ....[6]....
        /*0054*/ 	.word	0xffffffff


	//   ....[7]....
        /*0058*/ 	.word	0xffffffff


	//   ....[8]....
        /*005c*/ 	.word	0xffffffff


	//   ....[9]....
        /*0060*/ 	.word	0xffffffff


	//   ....[10]....
        /*0064*/ 	.word	0xffffffff


	//   ....[11]....
        /*0068*/ 	.word	0xffffffff


	//   ....[12]....
        /*006c*/ 	.word	0xffffffff


	//   ....[13]....
        /*0070*/ 	.word	0xffffffff


	//   ....[14]....
        /*0074*/ 	.word	0xffffffff


	//   ....[15]....
        /*0078*/ 	.word	0xffffffff


	//   ....[16]....
        /*007c*/ 	.word	0xffffffff


	//   ....[17]....
        /*0080*/ 	.word	0xffffffff


	//   ....[18]....
        /*0084*/ 	.word	0xffffffff


	//   ....[19]....
        /*0088*/ 	.word	0xffffffff


	//   ....[20]....
        /*008c*/ 	.word	0xffffffff


	//   ....[21]....
        /*0090*/ 	.word	0xffffffff


	//   ....[22]....
        /*0094*/ 	.word	0xffffffff


	//   ....[23]....
        /*0098*/ 	.word	0xffffffff


	//   ....[24]....
        /*009c*/ 	.word	0xffffffff


	//   ....[25]....
        /*00a0*/ 	.word	0xffffffff


	//   ....[26]....
        /*00a4*/ 	.word	0xffffffff


	//   ....[27]....
        /*00a8*/ 	.word	0xffffffff


	//----- nvinfo : EIATTR_COOP_GROUP_INSTR_OFFSETS
	.align		4
.L_2726:
        /*00ac*/ 	.byte	0x04, 0x28
        /*00ae*/ 	.short	(.L_2728 - .L_2727)


	//   ....[0]....
.L_2727:
        /*00b0*/ 	.word	0x0000ebe0


	//   ....[1]....
        /*00b4*/ 	.word	0x0000ec10


	//   ....[2]....
        /*00b8*/ 	.word	0x0000ec30


	//   ....[3]....
        /*00bc*/ 	.word	0x0000ec50


	//   ....[4]....
        /*00c0*/ 	.word	0x0000ec70


	//   ....[5]....
        /*00c4*/ 	.word	0x0000f1a0


	//   ....[6]....
        /*00c8*/ 	.word	0x0000f1c0


	//   ....[7]....
        /*00cc*/ 	.word	0x0000f1e0


	//   ....[8]....
        /*00d0*/ 	.word	0x0000f200


	//   ....[9]....
        /*00d4*/ 	.word	0x0000f220


	//   ....[10]....
        /*00d8*/ 	.word	0x0000f320


	//   ....[11]....
        /*00dc*/ 	.word	0x0000f370


	//   ....[12]....
        /*00e0*/ 	.word	0x0000f3a0


	//   ....[13]....
        /*00e4*/ 	.word	0x0000f3b0


	//   ....[14]....
        /*00e8*/ 	.word	0x0000f450


	//   ....[15]....
        /*00ec*/ 	.word	0x0000f490


	//   ....[16]....
        /*00f0*/ 	.word	0x0000f540


	//   ....[17]....
        /*00f4*/ 	.word	0x0000f580


	//   ....[18]....
        /*00f8*/ 	.word	0x000100a0


	//   ....[19]....
        /*00fc*/ 	.word	0x00010110


	//   ....[20]....
        /*0100*/ 	.word	0x00010170


	//   ....[21]....
        /*0104*/ 	.word	0x000101d0


	//   ....[22]....
        /*0108*/ 	.word	0x00010230


	//   ....[23]....
        /*010c*/ 	.word	0x000107a0


	//   ....[24]....
        /*0110*/ 	.word	0x00010800


	//   ....[25]....
        /*0114*/ 	.word	0x00010860


	//   ....[26]....
        /*0118*/ 	.word	0x000108c0


	//   ....[27]....
        /*011c*/ 	.word	0x00010920


	//----- nvinfo : EIATTR_EXIT_INSTR_OFFSETS
	.align		4
.L_2728:
        /*0120*/ 	.byte	0x04, 0x1c
        /*0122*/ 	.short	(.L_2730 - .L_2729)


	//   ....[0]....
.L_2729:
        /*0124*/ 	.word	0x00000720


	//   ....[1]....
        /*0128*/ 	.word	0x00010050


	//----- nvinfo : EIATTR_MAX_THREADS
	.align		4
.L_2730:
        /*012c*/ 	.byte	0x04, 0x05
        /*012e*/ 	.short	(.L_2732 - .L_2731)
.L_2731:
        /*0130*/ 	.word	0x00000080
        /*0134*/ 	.word	0x00000001
        /*0138*/ 	.word	0x00000001


	//----- nvinfo : EIATTR_CRS_STACK_SIZE
	.align		4
.L_2732:
        /*013c*/ 	.byte	0x04, 0x1e
        /*013e*/ 	.short	(.L_2734 - .L_2733)
.L_2733:
        /*0140*/ 	.word	0x00000000
.L_2734:


//--------------------- .nv.info._ZN10layer_norm13ln_fwd_kernelINS_13Kernel_traitsIf6__halfS2_S2_fjLj5120ELj1ELj1ELj4ELj16ENS_18Kernel_traits_baseILj5120EfS2_S2_S2_fjLj128EEEEELb1ELb0ELb1ELb0EEEvNS_9FwdParamsE --------------------------
	.section	.nv.info._ZN10layer_norm13ln_fwd_kernelINS_13Kernel_traitsIf6__halfS2_S2_fjLj5120ELj1ELj1ELj4ELj16ENS_18Kernel_traits_baseILj5120EfS2_S2_S2_fjLj128EEEEELb1ELb0ELb1ELb0EEEvNS_9FwdParamsE,"",@"SHT_CUDA_INFO"
	.sectionflags	@""
	.align	4


	//----- nvinfo : EIATTR_CUDA_API_VERSION
	.align		4
        /*0000*/ 	.byte	0x04, 0x37
        /*0002*/ 	.short	(.L_2736 - .L_2735)
.L_2735:
        /*0004*/ 	.word	0x00000082


	//----- nvinfo : EIATTR_SW2861232_WAR
	.align		4
.L_2736:
        /*0008*/ 	.byte	0x01, 0x35
	.zero		2


	//----- nvinfo : EIATTR_PARAM_CBANK
	.align		4
        /*000c*/ 	.byte	0x04, 0x0a
        /*000e*/ 	.short	(.L_2738 - .L_2737)
	.align		4
.L_2737:
        /*0010*/ 	.word	index@(.nv.constant0._ZN10layer_norm13ln_fwd_kernelINS_13Kernel_traitsIf6__halfS2_S2_fjLj5120ELj1ELj1ELj4ELj16ENS_18Kernel_traits_baseILj5120EfS2_S2_S2_fjLj128EEEEELb1ELb0ELb1ELb0EEEvNS_9FwdParamsE)
        /*0014*/ 	.short	0x0160
        /*0016*/ 	.short	0x00e8


	//----- nvinfo : EIATTR_CBANK_PARAM_SIZE
	.align		4
.L_2738:
        /*0018*/ 	.byte	0x03, 0x19
        /*001a*/ 	.short	0x00e8


	//----- nvinfo : EIATTR_KPARAM_INFO
	.align		4
        /*001c*/ 	.byte	0x04, 0x17
        /*001e*/ 	.short	(.L_2740 - .L_2739)
.L_2739:
        /*0020*/ 	.word	0x00000000
        /*0024*/ 	.short	0x0000
        /*0026*/ 	.short	0x0000
        /*0028*/ 	.byte	0x00, 0xf0, 0xa1, 0x03


	//----- nvinfo : EIATTR_MAXREG_COUNT
	.align		4
.L_2740:
        /*002c*/ 	.byte	0x03, 0x1b
        /*002e*/ 	.short	0x00ff


	//----- nvinfo : EIATTR_NUM_BARRIERS
	.align		4
        /*0030*/ 	.byte	0x02, 0x4c
        /*0032*/ 	.byte	0x01
	.zero		1


	//----- nvinfo : EIATTR_ANNOTATIONS
	.align		4
        /*0034*/ 	.byte	0x04, 0x55
        /*0036*/ 	.short	(.L_2742 - .L_2741)


	//   ....[0]....
.L_2741:
        /*0038*/ 	.word	0x00000001
        /*003c*/ 	.byte	0x00, 0x0d, 0x00, 0x00, 0x01, 0x00, 0x00, 0x00, 0x30, 0x18, 0x01, 0x00


	//----- nvinfo : EIATTR_MERCURY_ISA_VERSION
	.align		4
.L_2742:
        /*0048*/ 	.byte	0x03, 0x5f
        /*004a*/ 	.short	0x0000


	//----- nvinfo : EIATTR_COOP_GROUP_MASK_REGIDS
	.align		4
        /*004c*/ 	.byte	0x04, 0x29
        /*004e*/ 	.short	(.L_2744 - .L_2743)


	//   ....[0]....
.L_2743:
        /*0050*/ 	.word	0xffffffff


	//   ....[1]....
        /*0054*/ 	.word	0xffffffff


	//   ....[2]....
        /*0058*/ 	.word	0xffffffff


	//   ....[3]....
        /*005c*/ 	.word	0xffffffff


	//   ....[4]....
        /*0060*/ 	.word	0xffffffff


	//   ....[5]....
        /*0064*/ 	.word	0xffffffff


	//   ....[6]....
        /*0068*/ 	.word	0xffffffff


	//   ....[7]....
        /*006c*/ 	.word	0xffffffff


	//   ....[8]....
        /*0070*/ 	.word	0xffffffff


	//   ....[9]....
        /*0074*/ 	.word	0xffffffff


	//   ....[10]....
        /*0078*/ 	.word	0xffffffff


	//   ....[11]....
        /*007c*/ 	.word	0xffffffff


	//   ....[12]....
        /*0080*/ 	.word	0xffffffff


	//   ....[13]....
        /*0084*/ 	.word	0xffffffff


	//   ....[14]....
        /*0088*/ 	.word	0xffffffff


	//   ....[15]....
        /*008c*/ 	.word	0xffffffff


	//   ....[16]....
        /*0090*/ 	.word	0xffffffff


	//   ....[17]....
        /*0094*/ 	.word	0xffffffff


	//   ....[18]....
        /*0098*/ 	.word	0xffffffff


	//   ....[19]....
        /*009c*/ 	.word	0xffffffff


	//   ....[20]....
        /*00a0*/ 	.word	0xffffffff


	//   ....[21]....
        /*00a4*/ 	.word	0xffffffff


	//   ....[22]....
        /*00a8*/ 	.word	0xffffffff


	//   ....[23]....
        /*00ac*/ 	.word	0xffffffff


	//   ....[24]....
        /*00b0*/ 	.word	0xffffffff


	//   ....[25]....
        /*00b4*/ 	.word	0xffffffff


	//   ....[26]....
        /*00b8*/ 	.word	0xffffffff


	//   ....[27]....
        /*00bc*/ 	.word	0xffffffff


	//----- nvinfo : EIATTR_COOP_GROUP_INSTR_OFFSETS
	.align		4
.L_2744:
        /*00c0*/ 	.byte	0x04, 0x28
        /*00c2*/ 	.short	(.L_2746 - .L_2745)


	//   ....[0]....
.L_2745:
        /*00c4*/ 	.word	0x00011140


	//   ....[1]....
        /*00c8*/ 	.word	0x00011170


	//   ....[2]....
        /*00cc*/ 	.word	0x00011190


	//   ....[3]....
        /*00d0*/ 	.word	0x000111b0


	//   ....[4]....
        /*00d4*/ 	.word	0x000111d0


	//   ....[5]....
        /*00d8*/ 	.word	0x00011710


	//   ....[6]....
        /*00dc*/ 	.word	0x00011730


	//   ....[7]....
        /*00e0*/ 	.word	0x00011750


	//   ....[8]....
        /*00e4*/ 	.word	0x00011770


	//   ....[9]....
        /*00e8*/ 	.word	0x00011790


	//   ....[10]....
        /*00ec*/ 	.word	0x000118b0


	//   ....[11]....
        /*00f0*/ 	.word	0x00011900


	//   ....[12]....
        /*00f4*/ 	.word	0x00011930


	//   ....[13]....
        /*00f8*/ 	.word	0x00011980


	//   ....[14]....
        /*00fc*/ 	.word	0x00011a00


	//   ....[15]....
        /*0100*/ 	.word	0x00011a50


	//   ....[16]....
        /*0104*/ 	.word	0x00011b10


	//   ....[17]....
        /*0108*/ 	.word	0x00011b30


	//   ....[18]....
        /*010c*/ 	.word	0x00012810


	//   ....[19]....
        /*0110*/ 	.word	0x00012880


	//   ....[20]....
        /*0114*/ 	.word	0x000128f0


	//   ....[21]....
        /*0118*/ 	.word	0x00012960


	//   ....[22]....
        /*011c*/ 	.word	0x000129d0


	//   ....[23]....
        /*0120*/ 	.word	0x00012f50


	//   ....[24]....
        /*0124*/ 	.word	0x00012fb0


	//   ....[25]....
        /*0128*/ 	.word	0x00013010


	//   ....[26]....
        /*012c*/ 	.word	0x00013070


	//   ....[27]....
        /*0130*/ 	.word	0x000130d0


	//----- nvinfo : EIATTR_EXIT_INSTR_OFFSETS
	.align		4
.L_2746:
        /*0134*/ 	.byte	0x04, 0x1c
        /*0136*/ 	.short	(.L_2748 - .L_2747)


	//   ....[0]....
.L_2747:
        /*0138*/ 	.word	0x00000b40


	//   ....[1]....
        /*013c*/ 	.word	0x000127b0


	//----- nvinfo : EIATTR_MAX_THREADS
	.align		4
.L_2748:
        /*0140*/ 	.byte	0x04, 0x05
        /*0142*/ 	.short	(.L_2750 - .L_2749)
.L_2749:
        /*0144*/ 	.word	0x00000080
        /*0148*/ 	.word	0x00000001
        /*014c*/ 	.word	0x00000001


	//----- nvinfo : EIATTR_CRS_STACK_SIZE
	.align		4
.L_2750:
        /*0150*/ 	.byte	0x04, 0x1e
        /*0152*/ 	.short	(.L_2752 - .L_2751)
.L_2751:
        /*0154*/ 	.word	0x00000000
.L_2752:


//--------------------- .nv.info._ZN10layer_norm13ln_fwd_kernelINS_13Kernel_traitsIf6__halfS2_S2_fjLj5120ELj1ELj1ELj4ELj16ENS_18Kernel_traits_baseILj5120EfS2_S2_S2_fjLj128EEEEELb1ELb0ELb1ELb1EEEvNS_9FwdParamsE --------------------------
	.section	.nv.info._ZN10layer_norm13ln_fwd_kernelINS_13Kernel_traitsIf6__halfS2_S2_fjLj5120ELj1ELj1ELj4ELj16ENS_18Kernel_traits_baseILj5120EfS2_S2_S2_fjLj128EEEEELb1ELb0ELb1ELb1EEEvNS_9FwdParamsE,"",@"SHT_CUDA_INFO"
	.sectionflags	@""
	.align	4


	//----- nvinfo : EIATTR_CUDA_API_VERSION
	.align		4
        /*0000*/ 	.byte	0x04, 0x37
        /*0002*/ 	.short	(.L_2754 - .L_2753)
.L_2753:
        /*0004*/ 	.word	0x00000082


	//----- nvinfo : EIATTR_SW2861232_WAR
	.align		4
.L_2754:
        /*0008*/ 	.byte	0x01, 0x35
	.zero		2


	//----- nvinfo : EIATTR_PARAM_CBANK
	.align		4
        /*000c*/ 	.byte	0x04, 0x0a
        /*000e*/ 	.short	(.L_2756 - .L_2755)
	.align		4
.L_2755:
        /*0010*/ 	.word	index@(.nv.constant0._ZN10layer_norm13ln_fwd_kernelINS_13Kernel_traitsIf6__halfS2_S2_fjLj5120ELj1ELj1ELj4ELj16ENS_18Kernel_traits_baseILj5120EfS2_S2_S2_fjLj128EEEEELb1ELb0ELb1ELb1EEEvNS_9FwdParamsE)
        /*0014*/ 	.short	0x0160
        /*0016*/ 	.short	0x00e8


	//----- nvinfo : EIATTR_CBANK_PARAM_SIZE
	.align		4
.L_2756:
        /*0018*/ 	.byte	0x03, 0x19
        /*001a*/ 	.short	0x00e8


	//----- nvinfo : EIATTR_KPARAM_INFO
	.align		4
        /*001c*/ 	.byte	0x04, 0x17
        /*001e*/ 	.short	(.L_2758 - .L_2757)
.L_2757:
        /*0020*/ 	.word	0x00000000
        /*0024*/ 	.short	0x0000
        /*0026*/ 	.short	0x0000
        /*0028*/ 	.byte	0x00, 0xf0, 0xa1, 0x03


	//----- nvinfo : EIATTR_MAXREG_COUNT
	.align		4
.L_2758:
        /*002c*/ 	.byte	0x03, 0x1b
        /*002e*/ 	.short	0x00ff


	//----- nvinfo : EIATTR_NUM_BARRIERS
	.align		4
        /*0030*/ 	.byte	0x02, 0x4c
        /*0032*/ 	.byte	0x01
	.zero		1


	//----- nvinfo : EIATTR_MERCURY_ISA_VERSION
	.align		4
        /*0034*/ 	.byte	0x03, 0x5f
        /*0036*/ 	.short	0x0000


	//----- nvinfo : EIATTR_COOP_GROUP_MASK_REGIDS
	.align		4
        /*0038*/ 	.byte	0x04, 0x29
        /*003a*/ 	.short	(.L_2760 - .L_2759)


	//   ....[0]....
.L_2759:
        /*003c*/ 	.word	0xffffffff


	//   ....[1]....
        /*0040*/ 	.word	0xffffffff


	//   ....[2]....
        /*0044*/ 	.word	0xffffffff


	//   ....[3]....
        /*0048*/ 	.word	0xffffffff


	//   ....[4]....
        /*004c*/ 	.word	0xffffffff


	//   ....[5]....
        /*0050*/ 	.word	0xffffffff


	//   ....[6]....
        /*0054*/ 	.word	0xffffffff


	//   ....[7]....
        /*0058*/ 	.word	0xffffffff


	//   ....[8]....
        /*005c*/ 	.word	0xffffffff


	//   ....[9]....
        /*0060*/ 	.word	0xffffffff


	//   ....[10]....
        /*0064*/ 	.word	0xffffffff


	//   ....[11]....
        /*0068*/ 	.word	0xffffffff


	//   ....[12]....
        /*006c*/ 	.word	0xffffffff


	//   ....[13]....
        /*0070*/ 	.word	0xffffffff


	//   ....[14]....
        /*0074*/ 	.word	0xffffffff


	//   ....[15]....
        /*0078*/ 	.word	0xffffffff


	//   ....[16]....
        /*007c*/ 	.word	0xffffffff


	//   ....[17]....
        /*0080*/ 	.word	0xffffffff


	//   ....[18]....
        /*0084*/ 	.word	0xffffffff


	//   ....[19]....
        /*0088*/ 	.word	0xffffffff


	//   ....[20]....
        /*008c*/ 	.word	0xffffffff


	//   ....[21]....
        /*0090*/ 	.word	0xffffffff


	//   ....[22]....
        /*0094*/ 	.word	0xffffffff


	//   ....[23]....
        /*0098*/ 	.word	0xffffffff


	//   ....[24]....
        /*009c*/ 	.word	0xffffffff


	//   ....[25]....
        /*00a0*/ 	.word	0xffffffff


	//   ....[26]....
        /*00a4*/ 	.word	0xffffffff


	//   ....[27]....
        /*00a8*/ 	.word	0xffffffff


	//----- nvinfo : EIATTR_COOP_GROUP_INSTR_OFFSETS
	.align		4
.L_2760:
        /*00ac*/ 	.byte	0x04, 0x28
        /*00ae*/ 	.short	(.L_2762 - .L_2761)


	//   ....[0]....
.L_2761:
        /*00b0*/ 	.word	0x00010a50


	//   ....[1]....
        /*00b4*/ 	.word	0x00010a80


	//   ....[2]....
        /*00b8*/ 	.word	0x00010aa0


	//   ....[3]....
        /*00bc*/ 	.word	0x00010ac0


	//   ....[4]....
        /*00c0*/ 	.word	0x00010ae0


	//   ....[5]....
        /*00c4*/ 	.word	0x00011010


	//   ....[6]....
        /*00c8*/ 	.word	0x00011030


	//   ....[7]....
        /*00cc*/ 	.word	0x00011050


	//   ....[8]....
        /*00d0*/ 	.word	0x00011070


	//   ....[9]....
        /*00d4*/ 	.word	0x00011090


	//   ....[10]....
        /*00d8*/ 	.word	0x000111a0


	//   ....[11]....
        /*00dc*/ 	.word	0x00011220


	//   ....[12]....
        /*00e0*/ 	.word	0x00011230


	//   ....[13]....
        /*00e4*/ 	.word	0x00011280


	//   ....[14]....
        /*00e8*/ 	.word	0x000112e0


	//   ....[15]....
        /*00ec*/ 	.word	0x000112f0


	//   ....[16]....
        /*00f0*/ 	.word	0x000113e0


	//   ....[17]....
        /*00f4*/ 	.word	0x000113f0


	//   ....[18]....
        /*00f8*/ 	.word	0x00011fa0


	//   ....[19]....
        /*00fc*/ 	.word	0x00012000


	//   ....[20]....
        /*0100*/ 	.word	0x00012060


	//   ....[21]....
        /*0104*/ 	.word	0x000120c0


	//   ....[22]....
        /*0108*/ 	.word	0x00012120


	//   ....[23]....
        /*010c*/ 	.word	0x00012690


	//   ....[24]....
        /*0110*/ 	.word	0x000126f0


	//   ....[25]....
        /*0114*/ 	.word	0x00012750


	//   ....[26]....
        /*0118*/ 	.word	0x000127b0


	//   ....[27]....
        /*011c*/ 	.word	0x00012810


	//----- nvinfo : EIATTR_EXIT_INSTR_OFFSETS
	.align		4
.L_2762:
        /*0120*/ 	.byte	0x04, 0x1c
        /*0122*/ 	.short	(.L_2764 - .L_2763)


	//   ....[0]....
.L_2763:
        /*0124*/ 	.word	0x00000720


	//   ....[1]....
        /*0128*/ 	.word	0x00011f50


	//----- nvinfo : EIATTR_MAX_THREADS
	.align		4
.L_2764:
        /*012c*/ 	.byte	0x04, 0x05
        /*012e*/ 	.short	(.L_2766 - .L_2765)
.L_2765:
        /*0130*/ 	.word	0x00000080
        /*0134*/ 	.word	0x00000001
        /*0138*/ 	.word	0x00000001


	//----- nvinfo : EIATTR_CRS_STACK_SIZE
	.align		4
.L_2766:
        /*013c*/ 	.byte	0x04, 0x1e
        /*013e*/ 	.short	(.L_2768 - .L_2767)
.L_2767:
        /*0140*/ 	.word	0x00000000
.L_2768:


//--------------------- .nv.info._ZN10layer_norm13ln_fwd_kernelINS_13Kernel_traitsIf6__halfS2_S2_fjLj5120ELj1ELj1ELj4ELj16ENS_18Kernel_traits_baseILj5120EfS2_S2_S2_fjLj128EEEEELb1ELb1ELb0ELb0EEEvNS_9FwdParamsE --------------------------
	.section	.nv.info._ZN10layer_norm13ln_fwd_kernelINS_13Kernel_traitsIf6__halfS2_S2_fjLj5120ELj1ELj1ELj4ELj16ENS_18Kernel_traits_baseILj5120EfS2_S2_S2_fjLj128EEEEELb1ELb1ELb0ELb0EEEvNS_9FwdParamsE,"",@"SHT_CUDA_INFO"
	.sectionflags	@""
	.align	4


	//----- nvinfo : EIATTR_CUDA_API_VERSION
	.align		4
        /*0000*/ 	.byte	0x04, 0x37
        /*0002*/ 	.short	(.L_2770 - .L_2769)
.L_2769:
        /*0004*/ 	.word	0x00000082


	//----- nvinfo : EIATTR_SW2861232_WAR
	.align		4
.L_2770:
        /*0008*/ 	.byte	0x01, 0x35
	.zero		2


	//----- nvinfo : EIATTR_PARAM_CBANK
	.align		4
        /*000c*/ 	.byte	0x04, 0x0a
        /*000e*/ 	.short	(.L_2772 - .L_2771)
	.align		4
.L_2771:
        /*0010*/ 	.word	index@(.nv.constant0._ZN10layer_norm13ln_fwd_kernelINS_13Kernel_traitsIf6__halfS2_S2_fjLj5120ELj1ELj1ELj4ELj16ENS_18Kernel_traits_baseILj5120EfS2_S2_S2_fjLj128EEEEELb1ELb1ELb0ELb0EEEvNS_9FwdParamsE)
        /*0014*/ 	.short	0x0160
        /*0016*/ 	.short	0x00e8


	//----- nvinfo : EIATTR_CBANK_PARAM_SIZE
	.align		4
.L_2772:
        /*0018*/ 	.byte	0x03, 0x19
        /*001a*/ 	.short	0x00e8


	//----- nvinfo : EIATTR_KPARAM_INFO
	.align		4
        /*001c*/ 	.byte	0x04, 0x17
        /*001e*/ 	.short	(.L_2774 - .L_2773)
.L_2773:
        /*0020*/ 	.word	0x00000000
        /*0024*/ 	.short	0x0000
        /*0026*/ 	.short	0x0000
        /*0028*/ 	.byte	0x00, 0xf0, 0xa1, 0x03


	//----- nvinfo : EIATTR_MAXREG_COUNT
	.align		4
.L_2774:
        /*002c*/ 	.byte	0x03, 0x1b
        /*002e*/ 	.short	0x00ff


	//----- nvinfo : EIATTR_NUM_BARRIERS
	.align		4
        /*0030*/ 	.byte	0x02, 0x4c
        /*0032*/ 	.byte	0x01
	.zero		1


	//----- nvinfo : EIATTR_MERCURY_ISA_VERSION
	.align		4
        /*0034*/ 	.byte	0x03, 0x5f
        /*0036*/ 	.short	0x0000


	//----- nvinfo : EIATTR_COOP_GROUP_MASK_REGIDS
	.align		4
        /*0038*/ 	.byte	0x04, 0x29
        /*003a*/ 	.short	(.L_2776 - .L_2775)


	//   ....[0]....
.L_2775:
        /*003c*/ 	.word	0xffffffff


	//   ....[1]....
        /*0040*/ 	.word	0xffffffff


	//   ....[2]....
        /*0044*/ 	.word	0xffffffff


	//   ....[3]....
        /*0048*/ 	.word	0xffffffff


	//   ....[4]....
        /*004c*/ 	.word	0xffffffff


	//   ....[5]....
        /*0050*/ 	.word	0xffffffff


	//   ....[6]....
        /*0054*/ 	.word	0xffffffff


	//   ....[7]....
        /*0058*/ 	.word	0xffffffff


	//   ....[8]....
        /*005c*/ 	.word	0xffffffff


	//   ....[9]....
        /*0060*/ 	.word	0xffffffff


	//   ....[10]....
        /*0064*/ 	.word	0xffffffff


	//   ....[11]....
        /*0068*/ 	.word	0xffffffff


	//   ....[12]....
        /*006c*/ 	.word	0xffffffff


	//   ....[13]....
        /*0070*/ 	.word	0xffffffff


	//   ....[14]....
        /*0074*/ 	.word	0xffffffff


	//   ....[15]....
        /*0078*/ 	.word	0xffffffff


	//   ....[16]....
        /*007c*/ 	.word	0xffffffff


	//   ....[17]....
        /*0080*/ 	.word	0xffffffff


	//   ....[18]....
        /*0084*/ 	.word	0xffffffff


	//   ....[19]....
        /*0088*/ 	.word	0xffffffff


	//   ....[20]....
        /*008c*/ 	.word	0xffffffff


	//   ....[21]....
        /*0090*/ 	.word	0xffffffff


	//   ....[22]....
        /*0094*/ 	.word	0xffffffff


	//   ....[23]....
        /*0098*/ 	.word	0xffffffff


	//   ....[24]....
        /*009c*/ 	.word	0xffffffff


	//   ....[25]....
        /*00a0*/ 	.word	0xffffffff


	//   ....[26]....
        /*00a4*/ 	.word	0xffffffff


	//   ....[27]....
        /*00a8*/ 	.word	0xffffffff


	//----- nvinfo : EIATTR_COOP_GROUP_INSTR_OFFSETS
	.align		4
.L_2776:
        /*00ac*/ 	.byte	0x04, 0x28
        /*00ae*/ 	.short	(.L_2778 - .L_2777)


	//   ....[0]....
.L_2777:
        /*00b0*/ 	.word	0x0000f8c0


	//   ....[1]....
        /*00b4*/ 	.word	0x0000f8f0


	//   ....[2]....
        /*00b8*/ 	.word	0x0000f920


	//   ....[3]....
        /*00bc*/ 	.word	0x0000f940


	//   ....[4]....
        /*00c0*/ 	.word	0x0000f960


	//   ....[5]....
        /*00c4*/ 	.word	0x0000fea0


	//   ....[6]....
        /*00c8*/ 	.word	0x0000fec0


	//   ....[7]....
        /*00cc*/ 	.word	0x0000fee0


	//   ....[8]....
        /*00d0*/ 	.word	0x0000ff00


	//   ....[9]....
        /*00d4*/ 	.word	0x0000ff20


	//   ....[10]....
        /*00d8*/ 	.word	0x00010050


	//   ....[11]....
        /*00dc*/ 	.word	0x000100a0


	//   ....[12]....
        /*00e0*/ 	.word	0x000100d0


	//   ....[13]....
        /*00e4*/ 	.word	0x000100e0


	//   ....[14]....
        /*00e8*/ 	.word	0x00010160


	//   ....[15]....
        /*00ec*/ 	.word	0x000101c0


	//   ....[16]....
        /*00f0*/ 	.word	0x00010280


	//   ....[17]....
        /*00f4*/ 	.word	0x00010290


	//   ....[18]....
        /*00f8*/ 	.word	0x00010f20


	//   ....[19]....
        /*00fc*/ 	.word	0x00010f90


	//   ....[20]....
        /*0100*/ 	.word	0x00010ff0


	//   ....[21]....
        /*0104*/ 	.word	0x00011050


	//   ....[22]....
        /*0108*/ 	.word	0x000110b0


	//   ....[23]....
        /*010c*/ 	.word	0x00011640


	//   ....[24]....
        /*0110*/ 	.word	0x000116a0


	//   ....[25]....
        /*0114*/ 	.word	0x00011700


	//   ....[26]....
        /*0118*/ 	.word	0x00011760


	//   ....[27]....
        /*011c*/ 	.word	0x000117d0


	//----- nvinfo : EIATTR_EXIT_INSTR_OFFSETS
	.align		4
.L_2778:
        /*0120*/ 	.byte	0x04, 0x1c
        /*0122*/ 	.short	(.L_2780 - .L_2779)


	//   ....[0]....
.L_2779:
        /*0124*/ 	.word	0x00000b80


	//   ....[1]....
        /*0128*/ 	.word	0x00010ed0


	//----- nvinfo : EIATTR_MAX_THREADS
	.align		4
.L_2780:
        /*012c*/ 	.byte	0x04, 0x05
        /*012e*/ 	.short	(.L_2782 - .L_2781)
.L_2781:
        /*0130*/ 	.word	0x00000080
        /*0134*/ 	.word	0x00000001
        /*0138*/ 	.word	0x00000001


	//----- nvinfo : EIATTR_CRS_STACK_SIZE
	.align		4
.L_2782:
        /*013c*/ 	.byte	0x04, 0x1e
        /*013e*/ 	.short	(.L_2784 - .L_2783)
.L_2783:
        /*0140*/ 	.word	0x00000000
.L_2784:


//--------------------- .nv.info._ZN10layer_norm13ln_fwd_kernelINS_13Kernel_traitsIf6__halfS2_S2_fjLj5120ELj1ELj1ELj4ELj16ENS_18Kernel_traits_baseILj5120EfS2_S2_S2_fjLj128EEEEELb1ELb1ELb0ELb1EEEvNS_9FwdParamsE --------------------------
	.section	.nv.info._ZN10layer_norm13ln_fwd_kernelINS_13Kernel_traitsIf6__halfS2_S2_fjLj5120ELj1ELj1ELj4ELj16ENS_18Kernel_traits_baseILj5120EfS2_S2_S2_fjLj128EEEEELb1ELb1ELb0ELb1EEEvNS_9FwdParamsE,"",@"SHT_CUDA_INFO"
	.sectionflags	@""
	.align	4


	//----- nvinfo : EIATTR_CUDA_API_VERSION
	.align		4
        /*0000*/ 	.byte	0x04, 0x37
        /*0002*/ 	.short	(.L_2786 - .L_2785)
.L_2785:
        /*0004*/ 	.word	0x00000082


	//----- nvinfo : EIATTR_SW2861232_WAR
	.align		4
.L_2786:
        /*0008*/ 	.byte	0x01, 0x35
	.zero		2


	//----- nvinfo : EIATTR_PARAM_CBANK
	.align		4
        /*000c*/ 	.byte	0x04, 0x0a
        /*000e*/ 	.short	(.L_2788 - .L_2787)
	.align		4
.L_2787:
        /*0010*/ 	.word	index@(.nv.constant0._ZN10layer_norm13ln_fwd_kernelINS_13Kernel_traitsIf6__halfS2_S2_fjLj5120ELj1ELj1ELj4ELj16ENS_18Kernel_traits_baseILj5120EfS2_S2_S2_fjLj128EEEEELb1ELb1ELb0ELb1EEEvNS_9FwdParamsE)
        /*0014*/ 	.short	0x0160
        /*0016*/ 	.short	0x00e8


	//----- nvinfo : EIATTR_CBANK_PARAM_SIZE
	.align		4
.L_2788:
        /*0018*/ 	.byte	0x03, 0x19
        /*001a*/ 	.short	0x00e8


	//----- nvinfo : EIATTR_KPARAM_INFO
	.align		4
        /*001c*/ 	.byte	0x04, 0x17
        /*001e*/ 	.short	(.L_2790 - .L_2789)
.L_2789:
        /*0020*/ 	.word	0x00000000
        /*0024*/ 	.short	0x0000
        /*0026*/ 	.short	0x0000
        /*0028*/ 	.byte	0x00, 0xf0, 0xa1, 0x03


	//----- nvinfo : EIATTR_MAXREG_COUNT
	.align		4
.L_2790:
        /*002c*/ 	.byte	0x03, 0x1b
        /*002e*/ 	.short	0x00ff


	//----- nvinfo : EIATTR_NUM_BARRIERS
	.align		4
        /*0030*/ 	.byte	0x02, 0x4c
        /*0032*/ 	.byte	0x01
	.zero		1


	//----- nvinfo : EIATTR_MERCURY_ISA_VERSION
	.align		4
        /*0034*/ 	.byte	0x03, 0x5f
        /*0036*/ 	.short	0x0000


	//----- nvinfo : EIATTR_COOP_GROUP_MASK_REGIDS
	.align		4
        /*0038*/ 	.byte	0x04, 0x29
        /*003a*/ 	.short	(.L_2792 - .L_2791)


	//   ....[0]....
.L_2791:
        /*003c*/ 	.word	0xffffffff


	//   ....[1]....
        /*0040*/ 	.word	0xffffffff


	//   ....[2]....
        /*0044*/ 	.word	0xffffffff


	//   ....[3]....
        /*0048*/ 	.word	0xffffffff


	//   ....[4]....
        /*004c*/ 	.word	0xffffffff


	//   ....[5]....
        /*0050*/ 	.word	0xffffffff


	//   ....[6]....
        /*0054*/ 	.word	0xffffffff


	//   ....[7]....
        /*0058*/ 	.word	0xffffffff


	//   ....[8]....
        /*005c*/ 	.word	0xffffffff


	//   ....[9]....
        /*0060*/ 	.word	0xffffffff


	//   ....[10]....
        /*0064*/ 	.word	0xffffffff


	//   ....[11]....
        /*0068*/ 	.word	0xffffffff


	//   ....[12]....
        /*006c*/ 	.word	0xffffffff


	//   ....[13]....
        /*0070*/ 	.word	0xffffffff


	//   ....[14]....
        /*0074*/ 	.word	0xffffffff


	//   ....[15]....
        /*0078*/ 	.word	0xffffffff


	//   ....[16]....
        /*007c*/ 	.word	0xffffffff


	//   ....[17]....
        /*0080*/ 	.word	0xffffffff


	//   ....[18]....
        /*0084*/ 	.word	0xffffffff


	//   ....[19]....
        /*0088*/ 	.word	0xffffffff


	//   ....[20]....
        /*008c*/ 	.word	0xffffffff


	//   ....[21]....
        /*0090*/ 	.word	0xffffffff


	//   ....[22]....
        /*0094*/ 	.word	0xffffffff


	//   ....[23]....
        /*0098*/ 	.word	0xffffffff


	//   ....[24]....
        /*009c*/ 	.word	0xffffffff


	//   ....[25]....
        /*00a0*/ 	.word	0xffffffff


	//   ....[26]....
        /*00a4*/ 	.word	0xffffffff


	//   ....[27]....
        /*00a8*/ 	.word	0xffffffff


	//----- nvinfo : EIATTR_COOP_GROUP_INSTR_OFFSETS
	.align		4
.L_2792:
        /*00ac*/ 	.byte	0x04, 0x28
        /*00ae*/ 	.short	(.L_2794 - .L_2793)


	//   ....[0]....
.L_2793:
        /*00b0*/ 	.word	0x0000ef50


	//   ....[1]....
        /*00b4*/ 	.word	0x0000ef80


	//   ....[2]....
        /*00b8*/ 	.word	0x0000efa0


	//   ....[3]....
        /*00bc*/ 	.word	0x0000efc0


	//   ....[4]....
        /*00c0*/ 	.word	0x0000efe0


	//   ....[5]....
        /*00c4*/ 	.word	0x0000f510


	//   ....[6]....
        /*00c8*/ 	.word	0x0000f530


	//   ....[7]....
        /*00cc*/ 	.word	0x0000f550


	//   ....[8]....
        /*00d0*/ 	.word	0x0000f570


	//   ....[9]....
        /*00d4*/ 	.word	0x0000f590


	//   ....[10]....
        /*00d8*/ 	.word	0x0000f690


	//   ....[11]....
        /*00dc*/ 	.word	0x0000f6e0


	//   ....[12]....
        /*00e0*/ 	.word	0x0000f700


	//   ....[13]....
        /*00e4*/ 	.word	0x0000f710


	//   ....[14]....
        /*00e8*/ 	.word	0x0000f7a0


	//   ....[15]....
        /*00ec*/ 	.word	0x0000f800


	//   ....[16]....
        /*00f0*/ 	.word	0x0000f8c0


	//   ....[17]....
        /*00f4*/ 	.word	0x0000f900


	//   ....[18]....
        /*00f8*/ 	.word	0x00010450


	//   ....[19]....
        /*00fc*/ 	.word	0x000104c0


	//   ....[20]....
        /*0100*/ 	.word	0x00010520


	//   ....[21]....
        /*0104*/ 	.word	0x00010580


	//   ....[22]....
        /*0108*/ 	.word	0x000105e0


	//   ....[23]....
        /*010c*/ 	.word	0x00010b50


	//   ....[24]....
        /*0110*/ 	.word	0x00010bb0


	//   ....[25]....
        /*0114*/ 	.word	0x00010c10


	//   ....[26]....
        /*0118*/ 	.word	0x00010c70


	//   ....[27]....
        /*011c*/ 	.word	0x00010cd0


	//----- nvinfo : EIATTR_EXIT_INSTR_OFFSETS
	.align		4
.L_2794:
        /*0120*/ 	.byte	0x04, 0x1c
        /*0122*/ 	.short	(.L_2796 - .L_2795)


	//   ....[0]....
.L_2795:
        /*0124*/ 	.word	0x00000380


	//   ....[1]....
        /*0128*/ 	.word	0x000103f0


	//----- nvinfo : EIATTR_MAX_THREADS
	.align		4
.L_2796:
        /*012c*/ 	.byte	0x04, 0x05
        /*012e*/ 	.short	(.L_2798 - .L_2797)
.L_2797:
        /*0130*/ 	.word	0x00000080
        /*0134*/ 	.word	0x00000001
        /*0138*/ 	.word	0x00000001


	//----- nvinfo : EIATTR_CRS_STACK_SIZE
	.align		4
.L_2798:
        /*013c*/ 	.byte	0x04, 0x1e
        /*013e*/ 	.short	(.L_2800 - .L_2799)
.L_2799:
        /*0140*/ 	.word	0x00000000
.L_2800:


//--------------------- .nv.info._ZN10layer_norm13ln_fwd_kernelINS_13Kernel_traitsIf6__halfS2_S2_fjLj5120ELj1ELj1ELj4ELj16ENS_18Kernel_traits_baseILj5120EfS2_S2_S2_fjLj128EEEEELb1ELb1ELb1ELb0EEEvNS_9FwdParamsE --------------------------
	.section	.nv.info._ZN10layer_norm13ln_fwd_kernelINS_13Kernel_traitsIf6__halfS2_S2_fjLj5120ELj1ELj1ELj4ELj16ENS_18Kernel_traits_baseILj5120EfS2_S2_S2_fjLj128EEEEELb1ELb1ELb1ELb0EEEvNS_9FwdParamsE,"",@"SHT_CUDA_INFO"
	.sectionflags	@""
	.align	4


	//----- nvinfo : EIATTR_CUDA_API_VERSION
	.align		4
        /*0000*/ 	.byte	0x04, 0x37
        /*0002*/ 	.short	(.L_2802 - .L_2801)
.L_2801:
        /*0004*/ 	.word	0x00000082


	//----- nvinfo : EIATTR_SW2861232_WAR
	.align		4
.L_2802:
        /*0008*/ 	.byte	0x01, 0x35
	.zero		2


	//----- nvinfo : EIATTR_PARAM_CBANK
	.align		4
        /*000c*/ 	.byte	0x04, 0x0a
        /*000e*/ 	.short	(.L_2804 - .L_2803)
	.align		4
.L_2803:
        /*0010*/ 	.word	index@(.nv.constant0._ZN10layer_norm13ln_fwd_kernelINS_13Kernel_traitsIf6__halfS2_S2_fjLj5120ELj1ELj1ELj4ELj16ENS_18Kernel_traits_baseILj5120EfS2_S2_S2_fjLj128EEEEELb1ELb1ELb1ELb0EEEvNS_9FwdParamsE)
        /*0014*/ 	.short	0x0160
        /*0016*/ 	.short	0x00e8


	//----- nvinfo : EIATTR_CBANK_PARAM_SIZE
	.align		4
.L_2804:
        /*0018*/ 	.byte	0x03, 0x19
        /*001a*/ 	.short	0x00e8


	//----- nvinfo : EIATTR_KPARAM_INFO
	.align		4
        /*001c*/ 	.byte	0x04, 0x17
        /*001e*/ 	.short	(.L_2806 - .L_2805)
.L_2805:
        /*0020*/ 	.word	0x00000000
        /*0024*/ 	.short	0x0000
        /*0026*/ 	.short	0x0000
        /*0028*/ 	.byte	0x00, 0xf0, 0xa1, 0x03


	//----- nvinfo : EIATTR_MAXREG_COUNT
	.align		4
.L_2806:
        /*002c*/ 	.byte	0x03, 0x1b
        /*002e*/ 	.short	0x00ff


	//----- nvinfo : EIATTR_NUM_BARRIERS
	.align		4
        /*0030*/ 	.byte	0x02, 0x4c
        /*0032*/ 	.byte	0x01
	.zero		1


	//----- nvinfo : EIATTR_MERCURY_ISA_VERSION
	.align		4
        /*0034*/ 	.byte	0x03, 0x5f
        /*0036*/ 	.short	0x0000


	//----- nvinfo : EIATTR_COOP_GROUP_MASK_REGIDS
	.align		4
        /*0038*/ 	.byte	0x04, 0x29
        /*003a*/ 	.short	(.L_2808 - .L_2807)


	//   ....[0]....
.L_2807:
        /*003c*/ 	.word	0xffffffff


	//   ....[1]....
        /*0040*/ 	.word	0xffffffff


	//   ....[2]....
        /*0044*/ 	.word	0xffffffff


	//   ....[3]....
        /*0048*/ 	.word	0xffffffff


	//   ....[4]....
        /*004c*/ 	.word	0xffffffff


	//   ....[5]....
        /*0050*/ 	.word	0xffffffff


	//   ....[6]....
        /*0054*/ 	.word	0xffffffff


	//   ....[7]....
        /*0058*/ 	.word	0xffffffff


	//   ....[8]....
        /*005c*/ 	.word	0xffffffff


	//   ....[9]....
        /*0060*/ 	.word	0xffffffff


	//   ....[10]....
        /*0064*/ 	.word	0xffffffff


	//   ....[11]....
        /*0068*/ 	.word	0xffffffff


	//   ....[12]....
        /*006c*/ 	.word	0xffffffff


	//   ....[13]....
        /*0070*/ 	.word	0xffffffff


	//   ....[14]....
        /*0074*/ 	.word	0xffffffff


	//   ....[15]....
        /*0078*/ 	.word	0xffffffff


	//   ....[16]....
        /*007c*/ 	.word	0xffffffff


	//   ....[17]....
        /*0080*/ 	.word	0xffffffff


	//   ....[18]....
        /*0084*/ 	.word	0xffffffff


	//   ....[19]....
        /*0088*/ 	.word	0xffffffff


	//   ....[20]....
        /*008c*/ 	.word	0xffffffff


	//   ....[21]....
        /*0090*/ 	.word	0xffffffff


	//   ....[22]....
        /*0094*/ 	.word	0xffffffff


	//   ....[23]....
        /*0098*/ 	.word	0xffffffff


	//   ....[24]....
        /*009c*/ 	.word	0xffffffff


	//   ....[25]....
        /*00a0*/ 	.word	0xffffffff


	//   ....[26]....
        /*00a4*/ 	.word	0xffffffff


	//   ....[27]....
        /*00a8*/ 	.word	0xffffffff


	//----- nvinfo : EIATTR_COOP_GROUP_INSTR_OFFSETS
	.align		4
.L_2808:
        /*00ac*/ 	.byte	0x04, 0x28
        /*00ae*/ 	.short	(.L_2810 - .L_2809)


	//   ....[0]....
.L_2809:
        /*00b0*/ 	.word	0x00011410


	//   ....[1]....
        /*00b4*/ 	.word	0x00011440


	//   ....[2]....
        /*00b8*/ 	.word	0x00011460


	//   ....[3]....
        /*00bc*/ 	.word	0x00011480


	//   ....[4]....
        /*00c0*/ 	.word	0x000114a0


	//   ....[5]....
        /*00c4*/ 	.word	0x000119e0


	//   ....[6]....
        /*00c8*/ 	.word	0x00011a00


	//   ....[7]....
        /*00cc*/ 	.word	0x00011a20


	//   ....[8]....
        /*00d0*/ 	.word	0x00011a40


	//   ....[9]....
        /*00d4*/ 	.word	0x00011a60


	//   ....[10]....
        /*00d8*/ 	.word	0x00011b80


	//   ....[11]....
        /*00dc*/ 	.word	0x00011bc0


	//   ....[12]....
        /*00e0*/ 	.word	0x00011bf0


	//   ....[13]....
        /*00e4*/ 	.word	0x00011c00


	//   ....[14]....
        /*00e8*/ 	.word	0x00011c90


	//   ....[15]....
        /*00ec*/ 	.word	0x00011cf0


	//   ....[16]....
        /*00f0*/ 	.word	0x00011db0


	//   ....[17]....
        /*00f4*/ 	.word	0x00011dd0


	//   ....[18]....
        /*00f8*/ 	.word	0x00012ad0


	//   ....[19]....
        /*00fc*/ 	.word	0x00012b40


	//   ....[20]....
        /*0100*/ 	.word	0x00012ba0


	//   ....[21]....
        /*0104*/ 	.word	0x00012c00


	//   ....[22]....
        /*0108*/ 	.word	0x00012c60


	//   ....[23]....
        /*010c*/ 	.word	0x000131e0


	//   ....[24]....
        /*0110*/ 	.word	0x00013240


	//   ....[25]....
        /*0114*/ 	.word	0x000132a0


	//   ....[26]....
        /*0118*/ 	.word	0x00013300


	//   ....[27]....
        /*011c*/ 	.word	0x00013370


	//----- nvinfo : EIATTR_EXIT_INSTR_OFFSETS
	.align		4
.L_2810:
        /*0120*/ 	.byte	0x04, 0x1c
        /*0122*/ 	.short	(.L_2812 - .L_2811)


	//   ....[0]....
.L_2811:
        /*0124*/ 	.word	0x00000b10


	//   ....[1]....
        /*0128*/ 	.word	0x00012a70


	//----- nvinfo : EIATTR_MAX_THREADS
	.align		4
.L_2812:
        /*012c*/ 	.byte	0x04, 0x05
        /*012e*/ 	.short	(.L_2814 - .L_2813)
.L_2813:
        /*0130*/ 	.word	0x00000080
        /*0134*/ 	.word	0x00000001
        /*0138*/ 	.word	0x00000001


	//----- nvinfo : EIATTR_CRS_STACK_SIZE
	.align		4
.L_2814:
        /*013c*/ 	.byte	0x04, 0x1e
        /*013e*/ 	.short	(.L_2816 - .L_2815)
.L_2815:
        /*0140*/ 	.word	0x00000000
.L_2816:


//--------------------- .nv.info._ZN10layer_norm13ln_fwd_kernelINS_13Kernel_traitsIf6__halfS2_S2_fjLj5120ELj1ELj1ELj4ELj16ENS_18Kernel_traits_baseILj5120EfS2_S2_S2_fjLj128EEEEELb1ELb1ELb1ELb1EEEvNS_9FwdParamsE --------------------------
	.section	.nv.info._ZN10layer_norm13ln_fwd_kernelINS_13Kernel_traitsIf6__halfS2_S2_fjLj5120ELj1ELj1ELj4ELj16ENS_18Kernel_traits_baseILj5120EfS2_S2_S2_fjLj128EEEEELb1ELb1ELb1ELb1EEEvNS_9FwdParamsE,"",@"SHT_CUDA_INFO"
	.sectionflags	@""
	.align	4


	//----- nvinfo : EIATTR_CUDA_API_VERSION
	.align		4
        /*0000*/ 	.byte	0x04, 0x37
        /*0002*/ 	.short	(.L_2818 - .L_2817)
.L_2817:
        /*0004*/ 	.word	0x00000082


	//----- nvinfo : EIATTR_SW2861232_WAR
	.align		4
.L_2818:
        /*0008*/ 	.byte	0x01, 0x35
	.zero		2


	//----- nvinfo : EIATTR_PARAM_CBANK
	.align		4
        /*000c*/ 	.byte	0x04, 0x0a
        /*000e*/ 	.short	(.L_2820 - .L_2819)
	.align		4
.L_2819:
        /*0010*/ 	.word	index@(.nv.constant0._ZN10layer_norm13ln_fwd_kernelINS_13Kernel_traitsIf6__halfS2_S2_fjLj5120ELj1ELj1ELj4ELj16ENS_18Kernel_traits_baseILj5120EfS2_S2_S2_fjLj128EEEEELb1ELb1ELb1ELb1EEEvNS_9FwdParamsE)
        /*0014*/ 	.short	0x0160
        /*0016*/ 	.short	0x00e8


	//----- nvinfo : EIATTR_CBANK_PARAM_SIZE
	.align		4
.L_2820:
        /*0018*/ 	.byte	0x03, 0x19
        /*001a*/ 	.short	0x00e8


	//----- nvinfo : EIATTR_KPARAM_INFO
	.align		4
        /*001c*/ 	.byte	0x04, 0x17
        /*001e*/ 	.short	(.L_2822 - .L_2821)
.L_2821:
        /*0020*/ 	.word	0x00000000
        /*0024*/ 	.short	0x0000
        /*0026*/ 	.short	0x0000
        /*0028*/ 	.byte	0x00, 0xf0, 0xa1, 0x03


	//----- nvinfo : EIATTR_MAXREG_COUNT
	.align		4
.L_2822:
        /*002c*/ 	.byte	0x03, 0x1b
        /*002e*/ 	.short	0x00ff


	//----- nvinfo : EIATTR_NUM_BARRIERS
	.align		4
        /*0030*/ 	.byte	0x02, 0x4c
        /*0032*/ 	.byte	0x01
	.zero		1


	//----- nvinfo : EIATTR_MERCURY_ISA_VERSION
	.align		4
        /*0034*/ 	.byte	0x03, 0x5f
        /*0036*/ 	.short	0x0000


	//----- nvinfo : EIATTR_COOP_GROUP_MASK_REGIDS
	.align		4
        /*0038*/ 	.byte	0x04, 0x29
        /*003a*/ 	.short	(.L_2824 - .L_2823)


	//   ....[0]....
.L_2823:
        /*003c*/ 	.word	0xffffffff


	//   ....[1]....
        /*0040*/ 	.word	0xffffffff


	//   ....[2]....
        /*0044*/ 	.word	0xffffffff


	//   ....[3]....
        /*0048*/ 	.word	0xffffffff


	//   ....[4]....
        /*004c*/ 	.word	0xffffffff


	//   ....[5]....
        /*0050*/ 	.word	0xffffffff


	//   ....[6]....
        /*0054*/ 	.word	0xffffffff


	//   ....[7]....
        /*0058*/ 	.word	0xffffffff


	//   ....[8]....
        /*005c*/ 	.word	0xffffffff


	//   ....[9]....
        /*0060*/ 	.word	0xffffffff


	//   ....[10]....
        /*0064*/ 	.word	0xffffffff


	//   ....[11]....
        /*0068*/ 	.word	0xffffffff


	//   ....[12]....
        /*006c*/ 	.word	0xffffffff


	//   ....[13]....
        /*0070*/ 	.word	0xffffffff


	//   ....[14]....
        /*0074*/ 	.word	0xffffffff


	//   ....[15]....
        /*0078*/ 	.word	0xffffffff


	//   ....[16]....
        /*007c*/ 	.word	0xffffffff


	//   ....[17]....
        /*0080*/ 	.word	0xffffffff


	//   ....[18]....
        /*0084*/ 	.word	0xffffffff


	//   ....[19]....
        /*0088*/ 	.word	0xffffffff


	//   ....[20]....
        /*008c*/ 	.word	0xffffffff


	//   ....[21]....
        /*0090*/ 	.word	0xffffffff


	//   ....[22]....
        /*0094*/ 	.word	0xffffffff


	//   ....[23]....
        /*0098*/ 	.word	0xffffffff


	//   ....[24]....
        /*009c*/ 	.word	0xffffffff


	//   ....[25]....
        /*00a0*/ 	.word	0xffffffff


	//   ....[26]....
        /*00a4*/ 	.word	0xffffffff


	//   ....[27]....
        /*00a8*/ 	.word	0xffffffff


	//----- nvinfo : EIATTR_COOP_GROUP_INSTR_OFFSETS
	.align		4
.L_2824:
        /*00ac*/ 	.byte	0x04, 0x28
        /*00ae*/ 	.short	(.L_2826 - .L_2825)


	//   ....[0]....
.L_2825:
        /*00b0*/ 	.word	0x00010c50


	//   ....[1]....
        /*00b4*/ 	.word	0x00010c80


	//   ....[2]....
        /*00b8*/ 	.word	0x00010ca0


	//   ....[3]....
        /*00bc*/ 	.word	0x00010cc0


	//   ....[4]....
        /*00c0*/ 	.word	0x00010ce0


	//   ....[5]....
        /*00c4*/ 	.word	0x00011210


	//   ....[6]....
        /*00c8*/ 	.word	0x00011230


	//   ....[7]....
        /*00cc*/ 	.word	0x00011250


	//   ....[8]....
        /*00d0*/ 	.word	0x00011270


	//   ....[9]....
        /*00d4*/ 	.word	0x00011290


	//   ....[10]....
        /*00d8*/ 	.word	0x000113b0


	//   ....[11]....
        /*00dc*/ 	.word	0x000113f0


	//   ....[12]....
        /*00e0*/ 	.word	0x00011420


	//   ....[13]....
        /*00e4*/ 	.word	0x00011430


	//   ....[14]....
        /*00e8*/ 	.word	0x000114c0


	//   ....[15]....
        /*00ec*/ 	.word	0x00011510


	//   ....[16]....
        /*00f0*/ 	.word	0x00011600


	//   ....[17]....
        /*00f4*/ 	.word	0x00011610


	//   ....[18]....
        /*00f8*/ 	.word	0x000121c0


	//   ....[19]....
        /*00fc*/ 	.word	0x00012230


	//   ....[20]....
        /*0100*/ 	.word	0x00012290


	//   ....[21]....
        /*0104*/ 	.word	0x000122f0


	//   ....[22]....
        /*0108*/ 	.word	0x00012350


	//   ....[23]....
        /*010c*/ 	.word	0x000128c0


	//   ....[24]....
        /*0110*/ 	.word	0x00012920


	//   ....[25]....
        /*0114*/ 	.word	0x00012980


	//   ....[26]....
        /*0118*/ 	.word	0x000129e0


	//   ....[27]....
        /*011c*/ 	.word	0x00012a40


	//----- nvinfo : EIATTR_EXIT_INSTR_OFFSETS
	.align		4
.L_2826:
        /*0120*/ 	.byte	0x04, 0x1c
        /*0122*/ 	.short	(.L_2828 - .L_2827)


	//   ....[0]....
.L_2827:
        /*0124*/ 	.word	0x00000380


	//   ....[1]....
        /*0128*/ 	.word	0x00012170


	//----- nvinfo : EIATTR_MAX_THREADS
	.align		4
.L_2828:
        /*012c*/ 	.byte	0x04, 0x05
        /*012e*/ 	.short	(.L_2830 - .L_2829)
.L_2829:
        /*0130*/ 	.word	0x00000080
        /*0134*/ 	.word	0x00000001
        /*0138*/ 	.word	0x00000001


	//----- nvinfo : EIATTR_CRS_STACK_SIZE
	.align		4
.L_2830:
        /*013c*/ 	.byte	0x04, 0x1e
        /*013e*/ 	.short	(.L_2832 - .L_2831)
.L_2831:
        /*0140*/ 	.word	0x00000000
.L_2832:


//--------------------- .nv.info._ZN10layer_norm13ln_fwd_kernelINS_13Kernel_traitsI6__halfS2_fS2_fjLj5120ELj1ELj1ELj4ELj16ENS_18Kernel_traits_baseILj5120ES2_S2_fS2_fjLj128EEEEELb0ELb0ELb0ELb0EEEvNS_9FwdParamsE --------------------------
	.section	.nv.info._ZN10layer_norm13ln_fwd_kernelINS_13Kernel_traitsI6__halfS2_fS2_fjLj5120ELj1ELj1ELj4ELj16ENS_18Kernel_traits_baseILj5120ES2_S2_fS2_fjLj128EEEEELb0ELb0ELb0ELb0EEEvNS_9FwdParamsE,"",@"SHT_CUDA_INFO"
	.sectionflags	@""
	.align	4


	//----- nvinfo : EIATTR_CUDA_API_VERSION
	.align		4
        /*0000*/ 	.byte	0x04, 0x37
        /*0002*/ 	.short	(.L_2834 - .L_2833)
.L_2833:
        /*0004*/ 	.word	0x00000082


	//----- nvinfo : EIATTR_SW2861232_WAR
	.align		4
.L_2834:
        /*0008*/ 	.byte	0x01, 0x35
	.zero		2


	//----- nvinfo : EIATTR_PARAM_CBANK
	.align		4
        /*000c*/ 	.byte	0x04, 0x0a
        /*000e*/ 	.short	(.L_2836 - .L_2835)
	.align		4
.L_2835:
        /*0010*/ 	.word	index@(.nv.constant0._ZN10layer_norm13ln_fwd_kernelINS_13Kernel_traitsI6__halfS2_fS2_fjLj5120ELj1ELj1ELj4ELj16ENS_18Kernel_traits_baseILj5120ES2_S2_fS2_fjLj128EEEEELb0ELb0ELb0ELb0EEEvNS_9FwdParamsE)
        /*0014*/ 	.short	0x0160
        /*0016*/ 	.short	0x00e8


	//----- nvinfo : EIATTR_CBANK_PARAM_SIZE
	.align		4
.L_2836:
        /*0018*/ 	.byte	0x03, 0x19
        /*001a*/ 	.short	0x00e8


	//----- nvinfo : EIATTR_KPARAM_INFO
	.align		4
        /*001c*/ 	.byte	0x04, 0x17
        /*001e*/ 	.short	(.L_2838 - .L_2837)
.L_2837:
        /*0020*/ 	.word	0x00000000
        /*0024*/ 	.short	0x0000
        /*0026*/ 	.short	0x0000
        /*0028*/ 	.byte	0x00, 0xf0, 0xa1, 0x03


	//----- nvinfo : EIATTR_MAXREG_COUNT
	.align		4
.L_2838:
        /*002c*/ 	.byte	0x03, 0x1b
        /*002e*/ 	.short	0x00ff


	//----- nvinfo : EIATTR_NUM_BARRIERS
	.align		4
        /*0030*/ 	.byte	0x02, 0x4c
        /*0032*/ 	.byte	0x01
	.zero		1


	//----- nvinfo : EIATTR_MERCURY_ISA_VERSION
	.align		4
        /*0034*/ 	.byte	0x03, 0x5f
        /*0036*/ 	.short	0x0000


	//----- nvinfo : EIATTR_COOP_GROUP_MASK_REGIDS
	.align		4
        /*0038*/ 	.byte	0x04, 0x29
        /*003a*/ 	.short	(.L_2840 - .L_2839)


	//   ....[0]....
.L_2839:
        /*003c*/ 	.word	0xffffffff


	//   ....[1]....
        /*0040*/ 	.word	0xffffffff


	//   ....[2]....
        /*0044*/ 	.word	0xffffffff


	//   ....[3]....
        /*0048*/ 	.word	0xffffffff


	//   ....[4]....
        /*004c*/ 	.word	0xffffffff


	//   ....[5]....
        /*0050*/ 	.word	0xffffffff


	//   ....[6]....
        /*0054*/ 	.word	0xffffffff


	//   ....[7]....
        /*0058*/ 	.word	0xffffffff


	//   ....[8]....
        /*005c*/ 	.word	0xffffffff


	//   ....[9]....
        /*0060*/ 	.word	0xffffffff


	//   ....[10]....
        /*0064*/ 	.word	0xffffffff


	//   ....[11]....
        /*0068*/ 	.word	0xffffffff


	//   ....[12]....
        /*006c*/ 	.word	0xffffffff


	//   ....[13]....
        /*0070*/ 	.word	0xffffffff


	//   ....[14]....
        /*0074*/ 	.word	0xffffffff


	//   ....[15]....
        /*0078*/ 	.word	0xffffffff


	//   ....[16]....
        /*007c*/ 	.word	0xffffffff


	//   ....[17]....
        /*0080*/ 	.word	0xffffffff


	//   ....[18]....
        /*0084*/ 	.word	0xffffffff


	//   ....[19]....
        /*0088*/ 	.word	0xffffffff


	//   ....[20]....
        /*008c*/ 	.word	0xffffffff


	//   ....[21]....
        /*0090*/ 	.word	0xffffffff


	//   ....[22]....
        /*0094*/ 	.word	0xffffffff


	//   ....[23]....
        /*0098*/ 	.word	0xffffffff


	//   ....[24]....
        /*009c*/ 	.word	0xffffffff


	//   ....[25]....
        /*00a0*/ 	.word	0xffffffff


	//   ....[26]....
        /*00a4*/ 	.word	0xffffffff


	//   ....[27]....
        /*00a8*/ 	.word	0xffffffff


	//----- nvinfo : EIATTR_COOP_GROUP_INSTR_OFFSETS
	.align		4
.L_2840:
        /*00ac*/ 	.byte	0x04, 0x28
        /*00ae*/ 	.short	(.L_2842 - .L_2841)


	//   ....[0]....
.L_2841:
        /*00b0*/ 	.word	0x00001d50


	//   ....[1]....
        /*00b4*/ 	.word	0x00001d80


	//   ....[2]....
        /*00b8*/ 	.word	0x00001da0


	//   ....[3]....
        /*00bc*/ 	.word	0x00001dc0


	//   ....[4]....
        /*00c0*/ 	.word	0x00001de0


	//   ....[5]....
        /*00c4*/ 	.word	0x00002320


	//   ....[6]....
        /*00c8*/ 	.word	0x00002340


	//   ....[7]....
        /*00cc*/ 	.word	0x00002360


	//   ....[8]....
        /*00d0*/ 	.word	0x00002380


	//   ....[9]....
        /*00d4*/ 	.word	0x000023a0


	//   ....[10]....
        /*00d8*/ 	.word	0x000024c0


	//   ....[11]....
        /*00dc*/ 	.word	0x00002520


	//   ....[12]....
        /*00e0*/ 	.word	0x00002550


	//   ....[13]....
        /*00e4*/ 	.word	0x00002560


	//   ....[14]....
        /*00e8*/ 	.word	0x00002600


	//   ....[15]....
        /*00ec*/ 	.word	0x00002640


	//   ....[16]....
        /*00f0*/ 	.word	0x000026e0


	//   ....[17]....
        /*00f4*/ 	.word	0x00002720


	//   ....[18]....
        /*00f8*/ 	.word	0x00003370


	//   ....[19]....
        /*00fc*/ 	.word	0x000033e0


	//   ....[20]....
        /*0100*/ 	.word	0x00003440


	//   ....[21]....
        /*0104*/ 	.word	0x000034a0


	//   ....[22]....
        /*0108*/ 	.word	0x00003500


	//   ....[23]....
        /*010c*/ 	.word	0x00003a80


	//   ....[24]....
        /*0110*/ 	.word	0x00003ae0


	//   ....[25]....
        /*0114*/ 	.word	0x00003b40


	//   ....[26]....
        /*0118*/ 	.word	0x00003ba0


	//   ....[27]....
        /*011c*/ 	.word	0x00003c10


	//----- nvinfo : EIATTR_EXIT_INSTR_OFFSETS
	.align		4
.L_2842:
        /*0120*/ 	.byte	0x04, 0x1c
        /*0122*/ 	.short	(.L_2844 - .L_2843)


	//   ....[0]....
.L_2843:
        /*0124*/ 	.word	0x00000580


	//   ....[1]....
        /*0128*/ 	.word	0x00003320


	//----- nvinfo : EIATTR_MAX_THREADS
	.align		4
.L_2844:
        /*012c*/ 	.byte	0x04, 0x05
        /*012e*/ 	.short	(.L_2846 - .L_2845)
.L_2845:
        /*0130*/ 	.word	0x00000080
        /*0134*/ 	.word	0x00000001
        /*0138*/ 	.word	0x00000001


	//----- nvinfo : EIATTR_CRS_STACK_SIZE
	.align		4
.L_2846:
        /*013c*/ 	.byte	0x04, 0x1e
        /*013e*/ 	.short	(.L_2848 - .L_2847)
.L_2847:
        /*0140*/ 	.word	0x00000000
.L_2848:


//--------------------- .nv.info._ZN10layer_norm13ln_fwd_kernelINS_13Kernel_traitsI6__halfS2_fS2_fjLj5120ELj1ELj1ELj4ELj16ENS_18Kernel_traits_baseILj5120ES2_S2_fS2_fjLj128EEEEELb0ELb0ELb0ELb1EEEvNS_9FwdParamsE --------------------------
	.section	.nv.info._ZN10layer_norm13ln_fwd_kernelINS_13Kernel_traitsI6__halfS2_fS2_fjLj5120ELj1ELj1ELj4ELj16ENS_18Kernel_traits_baseILj5120ES2_S2_fS2_fjLj128EEEEELb0ELb0ELb0ELb1EEEvNS_9FwdParamsE,"",@"SHT_CUDA_INFO"
	.sectionflags	@""
	.align	4


	//----- nvinfo : EIATTR_CUDA_API_VERSION
	.align		4
        /*0000*/ 	.byte	0x04, 0x37
        /*0002*/ 	.short	(.L_2850 - .L_2849)
.L_2849:
        /*0004*/ 	.word	0x00000082


	//----- nvinfo : EIATTR_SW2861232_WAR
	.align		4
.L_2850:
        /*0008*/ 	.byte	0x01, 0x35
	.zero		2


	//----- nvinfo : EIATTR_PARAM_CBANK
	.align		4
        /*000c*/ 	.byte	0x04, 0x0a
        /*000e*/ 	.short	(.L_2852 - .L_2851)
	.align		4
.L_2851:
        /*0010*/ 	.word	index@(.nv.constant0._ZN10layer_norm13ln_fwd_kernelINS_13Kernel_traitsI6__halfS2_fS2_fjLj5120ELj1ELj1ELj4ELj16ENS_18Kernel_traits_baseILj5120ES2_S2_fS2_fjLj128EEEEELb0ELb0ELb0ELb1EEEvNS_9FwdParamsE)
        /*0014*/ 	.short	0x0160
        /*0016*/ 	.short	0x00e8


	//----- nvinfo : EIATTR_CBANK_PARAM_SIZE
	.align		4
.L_2852:
        /*0018*/ 	.byte	0x03, 0x19
        /*001a*/ 	.short	0x00e8


	//----- nvinfo : EIATTR_KPARAM_INFO
	.align		4
        /*001c*/ 	.byte	0x04, 0x17
        /*001e*/ 	.short	(.L_2854 - .L_2853)
.L_2853:
        /*0020*/ 	.word	0x00000000
        /*0024*/ 	.short	0x0000
        /*0026*/ 	.short	0x0000
        /*0028*/ 	.byte	0x00, 0xf0, 0xa1, 0x03


	//----- nvinfo : EIATTR_MAXREG_COUNT
	.align		4
.L_2854:
        /*002c*/ 	.byte	0x03, 0x1b
        /*002e*/ 	.short	0x00ff


	//----- nvinfo : EIATTR_NUM_BARRIERS
	.align		4
        /*0030*/ 	.byte	0x02, 0x4c
        /*0032*/ 	.byte	0x01
	.zero		1


	//----- nvinfo : EIATTR_MERCURY_ISA_VERSION
	.align		4
        /*0034*/ 	.byte	0x03, 0x5f
        /*0036*/ 	.short	0x0000


	//----- nvinfo : EIATTR_COOP_GROUP_MASK_REGIDS
	.align		4
        /*0038*/ 	.byte	0x04, 0x29
        /*003a*/ 	.short	(.L_2856 - .L_2855)


	//   ....[0]....
.L_2855:
        /*003c*/ 	.word	0xffffffff


	//   ....[1]....
        /*0040*/ 	.word	0xffffffff


	//   ....[2]....
        /*0044*/ 	.word	0xffffffff


	//   ....[3]....
        /*0048*/ 	.word	0xffffffff


	//   ....[4]....
        /*004c*/ 	.word	0xffffffff


	//   ....[5]....
        /*0050*/ 	.word	0xffffffff


	//   ....[6]....
        /*0054*/ 	.word	0xffffffff


	//   ....[7]....
        /*0058*/ 	.word	0xffffffff


	//   ....[8]....
        /*005c*/ 	.word	0xffffffff


	//   ....[9]....
        /*0060*/ 	.word	0xffffffff


	//   ....[10]....
        /*0064*/ 	.word	0xffffffff


	//   ....[11]....
        /*0068*/ 	.word	0xffffffff


	//   ....[12]....
        /*006c*/ 	.word	0xffffffff


	//   ....[13]....
        /*0070*/ 	.word	0xffffffff


	//   ....[14]....
        /*0074*/ 	.word	0xffffffff


	//   ....[15]....
        /*0078*/ 	.word	0xffffffff


	//   ....[16]....
        /*007c*/ 	.word	0xffffffff


	//   ....[17]....
        /*0080*/ 	.word	0xffffffff


	//   ....[18]....
        /*0084*/ 	.word	0xffffffff


	//   ....[19]....
        /*0088*/ 	.word	0xffffffff


	//   ....[20]....
        /*008c*/ 	.word	0xffffffff


	//   ....[21]....
        /*0090*/ 	.word	0xffffffff


	//   ....[22]....
        /*0094*/ 	.word	0xffffffff


	//   ....[23]....
        /*0098*/ 	.word	0xffffffff


	//   ....[24]....
        /*009c*/ 	.word	0xffffffff


	//   ....[25]....
        /*00a0*/ 	.word	0xffffffff


	//   ....[26]....
        /*00a4*/ 	.word	0xffffffff


	//   ....[27]....
        /*00a8*/ 	.word	0xffffffff


	//----- nvinfo : EIATTR_COOP_GROUP_INSTR_OFFSETS
	.align		4
.L_2856:
        /*00ac*/ 	.byte	0x04, 0x28
        /*00ae*/ 	.short	(.L_2858 - .L_2857)


	//   ....[0]....
.L_2857:
        /*00b0*/ 	.word	0x000015b0


	//   ....[1]....
        /*00b4*/ 	.word	0x000015e0


	//   ....[2]....
        /*00b8*/ 	.word	0x00001600


	//   ....[3]....
        /*00bc*/ 	.word	0x00001620


	//   ....[4]....
        /*00c0*/ 	.word	0x00001640


	//   ....[5]....
        /*00c4*/ 	.word	0x00001b70


	//   ....[6]....
        /*00c8*/ 	.word	0x00001b90


	//   ....[7]....
        /*00cc*/ 	.word	0x00001bb0


	//   ....[8]....
        /*00d0*/ 	.word	0x00001bd0


	//   ....[9]....
        /*00d4*/ 	.word	0x00001bf0


	//   ....[10]....
        /*00d8*/ 	.word	0x00001d10


	//   ....[11]....
        /*00dc*/ 	.word	0x00001d60


	//   ....[12]....
        /*00e0*/ 	.word	0x00001dd0


	//   ....[13]....
        /*00e4*/ 	.word	0x00001df0


	//   ....[14]....
        /*00e8*/ 	.word	0x00001e60


	//   ....[15]....
        /*00ec*/ 	.word	0x00001e70


	//   ....[16]....
        /*00f0*/ 	.word	0x00001f60


	//   ....[17]....
        /*00f4*/ 	.word	0x00001f70


	//   ....[18]....
        /*00f8*/ 	.word	0x00002cc0


	//   ....[19]....
        /*00fc*/ 	.word	0x00002d30


	//   ....[20]....
        /*0100*/ 	.word	0x00002da0


	//   ....[21]....
        /*0104*/ 	.word	0x00002e10


	//   ....[22]....
        /*0108*/ 	.word	0x00002e80


	//   ....[23]....
        /*010c*/ 	.word	0x000033f0


	//   ....[24]....
        /*0110*/ 	.word	0x00003450


	//   ....[25]....
        /*0114*/ 	.word	0x000034b0


	//   ....[26]....
        /*0118*/ 	.word	0x00003510


	//   ....[27]....
        /*011c*/ 	.word	0x00003570


	//----- nvinfo : EIATTR_EXIT_INSTR_OFFSETS
	.align		4
.L_2858:
        /*0120*/ 	.byte	0x04, 0x1c
        /*0122*/ 	.short	(.L_2860 - .L_2859)


	//   ....[0]....
.L_2859:
        /*0124*/ 	.word	0x00000130


	//   ....[1]....
        /*0128*/ 	.word	0x00002c60


	//----- nvinfo : EIATTR_MAX_THREADS
	.align		4
.L_2860:
        /*012c*/ 	.byte	0x04, 0x05
        /*012e*/ 	.short	(.L_2862 - .L_2861)
.L_2861:
        /*0130*/ 	.word	0x00000080
        /*0134*/ 	.word	0x00000001
        /*0138*/ 	.word	0x00000001


	//----- nvinfo : EIATTR_CRS_STACK_SIZE
	.align		4
.L_2862:
        /*013c*/ 	.byte	0x04, 0x1e
        /*013e*/ 	.short	(.L_2864 - .L_2863)
.L_2863:
        /*0140*/ 	.word	0x00000000
.L_2864:


//--------------------- .nv.info._ZN10layer_norm13ln_fwd_kernelINS_13Kernel_traitsI6__halfS2_fS2_fjLj5120ELj1ELj1ELj4ELj16ENS_18Kernel_traits_baseILj5120ES2_S2_fS2_fjLj128EEEEELb0ELb0ELb1ELb0EEEvNS_9FwdParamsE --------------------------
	.section	.nv.info._ZN10layer_norm13ln_fwd_kernelINS_13Kernel_traitsI6__halfS2_fS2_fjLj5120ELj1ELj1ELj4ELj16ENS_18Kernel_traits_baseILj5120ES2_S2_fS2_fjLj128EEEEELb0ELb0ELb1ELb0EEEvNS_9FwdParamsE,"",@"SHT_CUDA_INFO"
	.sectionflags	@""
	.align	4


	//----- nvinfo : EIATTR_CUDA_API_VERSION
	.align		4
        /*0000*/ 	.byte	0x04, 0x37
        /*0002*/ 	.short	(.L_2866 - .L_2865)
.L_2865:
        /*0004*/ 	.word	0x00000082


	//----- nvinfo : EIATTR_SW2861232_WAR
	.align		4
.L_2866:
        /*0008*/ 	.byte	0x01, 0x35
	.zero		2


	//----- nvinfo : EIATTR_PARAM_CBANK
	.align		4
        /*000c*/ 	.byte	0x04, 0x0a
        /*000e*/ 	.short	(.L_2868 - .L_2867)
	.align		4
.L_2867:
        /*0010*/ 	.word	index@(.nv.constant0._ZN10layer_norm13ln_fwd_kernelINS_13Kernel_traitsI6__halfS2_fS2_fjLj5120ELj1ELj1ELj4ELj16ENS_18Kernel_traits_baseILj5120ES2_S2_fS2_fjLj128EEEEELb0ELb0ELb1ELb0EEEvNS_9FwdParamsE)
        /*0014*/ 	.short	0x0160
        /*0016*/ 	.short	0x00e8


	//----- nvinfo : EIATTR_CBANK_PARAM_SIZE
	.align		4
.L_2868:
        /*0018*/ 	.byte	0x03, 0x19
        /*001a*/ 	.short	0x00e8


	//----- nvinfo : EIATTR_KPARAM_INFO
	.align		4
        /*001c*/ 	.byte	0x04, 0x17
        /*001e*/ 	.short	(.L_2870 - .L_2869)
.L_2869:
        /*0020*/ 	.word	0x00000000
        /*0024*/ 	.short	0x0000
        /*0026*/ 	.short	0x0000
        /*0028*/ 	.byte	0x00, 0xf0, 0xa1, 0x03


	//----- nvinfo : EIATTR_MAXREG_COUNT
	.align		4
.L_2870:
        /*002c*/ 	.byte	0x03, 0x1b
        /*002e*/ 	.short	0x00ff


	//----- nvinfo : EIATTR_NUM_BARRIERS
	.align		4
        /*0030*/ 	.byte	0x02, 0x4c
        /*0032*/ 	.byte	0x01
	.zero		1


	//----- nvinfo : EIATTR_MERCURY_ISA_VERSION
	.align		4
        /*0034*/ 	.byte	0x03, 0x5f
        /*0036*/ 	.short	0x0000


	//----- nvinfo : EIATTR_COOP_GROUP_MASK_REGIDS
	.align		4
        /*0038*/ 	.byte	0x04, 0x29
        /*003a*/ 	.short	(.L_2872 - .L_2871)


	//   ....[0]....
.L_2871:
        /*003c*/ 	.word	0xffffffff


	//   ....[1]....
        /*0040*/ 	.word	0xffffffff


	//   ....[2]....
        /*0044*/ 	.word	0xffffffff


	//   ....[3]....
        /*0048*/ 	.word	0xffffffff


	//   ....[4]....
        /*004c*/ 	.word	0xffffffff


	//   ....[5]....
        /*0050*/ 	.word	0xffffffff


	//   ....[6]....
        /*0054*/ 	.word	0xffffffff


	//   ....[7]....
        /*0058*/ 	.word	0xffffffff


	//   ....[8]....
        /*005c*/ 	.word	0xffffffff


	//   ....[9]....
        /*0060*/ 	.word	0xffffffff


	//   ....[10]....
        /*0064*/ 	.word	0xffffffff


	//   ....[11]....
        /*0068*/ 	.word	0xffffffff


	//   ....[12]....
        /*006c*/ 	.word	0xffffffff


	//   ....[13]....
        /*0070*/ 	.word	0xffffffff


	//   ....[14]....
        /*0074*/ 	.word	0xffffffff


	//   ....[15]....
        /*0078*/ 	.word	0xffffffff


	//   ....[16]....
        /*007c*/ 	.word	0xffffffff


	//   ....[17]....
        /*0080*/ 	.word	0xffffffff


	//   ....[18]....
        /*0084*/ 	.word	0xffffffff


	//   ....[19]....
        /*0088*/ 	.word	0xffffffff


	//   ....[20]....
        /*008c*/ 	.word	0xffffffff


	//   ....[21]....
        /*0090*/ 	.word	0xffffffff


	//   ....[22]....
        /*0094*/ 	.word	0xffffffff


	//   ....[23]....
        /*0098*/ 	.word	0xffffffff


	//   ....[24]....
        /*009c*/ 	.word	0xffffffff


	//   ....[25]....
        /*00a0*/ 	.word	0xffffffff


	//   ....[26]....
        /*00a4*/ 	.word	0xffffffff


	//   ....[27]....
        /*00a8*/ 	.word	0xffffffff


	//----- nvinfo : EIATTR_COOP_GROUP_INSTR_OFFSETS
	.align		4
.L_2872:
        /*00ac*/ 	.byte	0x04, 0x28
        /*00ae*/ 	.short	(.L_2874 - .L_2873)


	//   ....[0]....
.L_2873:
        /*00b0*/ 	.word	0x00002c90


	//   ....[1]....
        /*00b4*/ 	.word	0x00002cc0


	//   ....[2]....
        /*00b8*/ 	.word	0x00002ce0


	//   ....[3]....
        /*00bc*/ 	.word	0x00002d00


	//   ....[4]....
        /*00c0*/ 	.word	0x00002d20


	//   ....[5]....
        /*00c4*/ 	.word	0x00003260


	//   ....[6]....
        /*00c8*/ 	.word	0x00003280


	//   ....[7]....
        /*00cc*/ 	.word	0x000032a0


	//   ....[8]....
        /*00d0*/ 	.word	0x000032c0


	//   ....[9]....
        /*00d4*/ 	.word	0x000032e0


	//   ....[10]....
        /*00d8*/ 	.word	0x00003400


	//   ....[11]....
        /*00dc*/ 	.word	0x00003450


	//   ....[12]....
        /*00e0*/ 	.word	0x00003480


	//   ....[13]....
        /*00e4*/ 	.word	0x00003490


	//   ....[14]....
        /*00e8*/ 	.word	0x00003510


	//   ....[15]....
        /*00ec*/ 	.word	0x00003560


	//   ....[16]....
        /*00f0*/ 	.word	0x00003670


	//   ....[17]....
        /*00f4*/ 	.word	0x00003680


	//   ....[18]....
        /*00f8*/ 	.word	0x00004330


	//   ....[19]....
        /*00fc*/ 	.word	0x000043a0


	//   ....[20]....
        /*0100*/ 	.word	0x00004400


	//   ....[21]....
        /*0104*/ 	.word	0x00004460


	//   ....[22]....
        /*0108*/ 	.word	0x000044c0


	//   ....[23]....
        /*010c*/ 	.word	0x00004a40


	//   ....[24]....
        /*0110*/ 	.word	0x00004aa0


	//   ....[25]....
        /*0114*/ 	.word	0x00004b00


	//   ....[26]....
        /*0118*/ 	.word	0x00004b60


	//   ....[27]....
        /*011c*/ 	.word	0x00004bd0


	//----- nvinfo : EIATTR_EXIT_INSTR_OFFSETS
	.align		4
.L_2874:
        /*0120*/ 	.byte	0x04, 0x1c
        /*0122*/ 	.short	(.L_2876 - .L_2875)


	//   ....[0]....
.L_2875:
        /*0124*/ 	.word	0x00000580


	//   ....[1]....
        /*0128*/ 	.word	0x000042e0


	//----- nvinfo : EIATTR_MAX_THREADS
	.align		4
.L_2876:
        /*012c*/ 	.byte	0x04, 0x05
        /*012e*/ 	.short	(.L_2878 - .L_2877)
.L_2877:
        /*0130*/ 	.word	0x00000080
        /*0134*/ 	.word	0x00000001
        /*0138*/ 	.word	0x00000001


	//----- nvinfo : EIATTR_CRS_STACK_SIZE
	.align		4
.L_2878:
        /*013c*/ 	.byte	0x04, 0x1e
        /*013e*/ 	.short	(.L_2880 - .L_2879)
.L_2879:
        /*0140*/ 	.word	0x00000000
.L_2880:


//--------------------- .nv.info._ZN10layer_norm13ln_fwd_kernelINS_13Kernel_traitsI6__halfS2_fS2_fjLj5120ELj1ELj1ELj4ELj16ENS_18Kernel_traits_baseILj5120ES2_S2_fS2_fjLj128EEEEELb0ELb0ELb1ELb1EEEvNS_9FwdParamsE --------------------------
	.section	.nv.info._ZN10layer_norm13ln_fwd_kernelINS_13Kernel_traitsI6__halfS2_fS2_fjLj5120ELj1ELj1ELj4ELj16ENS_18Kernel_traits_baseILj5120ES2_S2_fS2_fjLj128EEEEELb0ELb0ELb1ELb1EEEvNS_9FwdParamsE,"",@"SHT_CUDA_INFO"
	.sectionflags	@""
	.align	4


	//----- nvinfo : EIATTR_CUDA_API_VERSION
	.align		4
        /*0000*/ 	.byte	0x04, 0x37
        /*0002*/ 	.short	(.L_2882 - .L_2881)
.L_2881:
        /*0004*/ 	.word	0x00000082


	//----- nvinfo : EIATTR_SW2861232_WAR
	.align		4
.L_2882:
        /*0008*/ 	.byte	0x01, 0x35
	.zero		2


	//----- nvinfo : EIATTR_PARAM_CBANK
	.align		4
        /*000c*/ 	.byte	0x04, 0x0a
        /*000e*/ 	.short	(.L_2884 - .L_2883)
	.align		4
.L_2883:
        /*0010*/ 	.word	index@(.nv.constant0._ZN10layer_norm13ln_fwd_kernelINS_13Kernel_traitsI6__halfS2_fS2_fjLj5120ELj1ELj1ELj4ELj16ENS_18Kernel_traits_baseILj5120ES2_S2_fS2_fjLj128EEEEELb0ELb0ELb1ELb1EEEvNS_9FwdParamsE)
        /*0014*/ 	.short	0x0160
        /*0016*/ 	.short	0x00e8


	//----- nvinfo : EIATTR_CBANK_PARAM_SIZE
	.align		4
.L_2884:
        /*0018*/ 	.byte	0x03, 0x19
        /*001a*/ 	.short	0x00e8


	//----- nvinfo : EIATTR_KPARAM_INFO
	.align		4
        /*001c*/ 	.byte	0x04, 0x17
        /*001e*/ 	.short	(.L_2886 - .L_2885)
.L_2885:
        /*0020*/ 	.word	0x00000000
        /*0024*/ 	.short	0x0000
        /*0026*/ 	.short	0x0000
        /*0028*/ 	.byte	0x00, 0xf0, 0xa1, 0x03


	//----- nvinfo : EIATTR_MAXREG_COUNT
	.align		4
.L_2886:
        /*002c*/ 	.byte	0x03, 0x1b
        /*002e*/ 	.short	0x00ff


	//----- nvinfo : EIATTR_NUM_BARRIERS
	.align		4
        /*0030*/ 	.byte	0x02, 0x4c
        /*0032*/ 	.byte	0x01
	.zero		1


	//----- nvinfo : EIATTR_MERCURY_ISA_VERSION
	.align		4
        /*0034*/ 	.byte	0x03, 0x5f
        /*0036*/ 	.short	0x0000


	//----- nvinfo : EIATTR_COOP_GROUP_MASK_REGIDS
	.align		4
        /*0038*/ 	.byte	0x04, 0x29
        /*003a*/ 	.short	(.L_2888 - .L_2887)


	//   ....[0]....
.L_2887:
        /*003c*/ 	.word	0xffffffff


	//   ....[1]....
        /*0040*/ 	.word	0xffffffff


	//   ....[2]....
        /*0044*/ 	.word	0xffffffff


	//   ....[3]....
        /*0048*/ 	.word	0xffffffff


	//   ....[4]....
        /*004c*/ 	.word	0xffffffff


	//   ....[5]....
        /*0050*/ 	.word	0xffffffff


	//   ....[6]....
        /*0054*/ 	.word	0xffffffff


	//   ....[7]....
        /*0058*/ 	.word	0xffffffff


	//   ....[8]....
        /*005c*/ 	.word	0xffffffff


	//   ....[9]....
        /*0060*/ 	.word	0xffffffff


	//   ....[10]....
        /*0064*/ 	.word	0xffffffff


	//   ....[11]....
        /*0068*/ 	.word	0xffffffff


	//   ....[12]....
        /*006c*/ 	.word	0xffffffff


	//   ....[13]....
        /*0070*/ 	.word	0xffffffff


	//   ....[14]....
        /*0074*/ 	.word	0xffffffff


	//   ....[15]....
        /*0078*/ 	.word	0xffffffff


	//   ....[16]....
        /*007c*/ 	.word	0xffffffff


	//   ....[17]....
        /*0080*/ 	.word	0xffffffff


	//   ....[18]....
        /*0084*/ 	.word	0xffffffff


	//   ....[19]....
        /*0088*/ 	.word	0xffffffff


	//   ....[20]....
        /*008c*/ 	.word	0xffffffff


	//   ....[21]....
        /*0090*/ 	.word	0xffffffff


	//   ....[22]....
        /*0094*/ 	.word	0xffffffff


	//   ....[23]....
        /*0098*/ 	.word	0xffffffff


	//   ....[24]....
        /*009c*/ 	.word	0xffffffff


	//   ....[25]....
        /*00a0*/ 	.word	0xffffffff


	//   ....[26]....
        /*00a4*/ 	.word	0xffffffff


	//   ....[27]....
        /*00a8*/ 	.word	0xffffffff


	//----- nvinfo : EIATTR_COOP_GROUP_INSTR_OFFSETS
	.align		4
.L_2888:
        /*00ac*/ 	.byte	0x04, 0x28
        /*00ae*/ 	.short	(.L_2890 - .L_2889)


	//   ....[0]....
.L_2889:
        /*00b0*/ 	.word	0x000025a0


	//   ....[1]....
        /*00b4*/ 	.word	0x000025d0


	//   ....[2]....
        /*00b8*/ 	.word	0x000025f0


	//   ....[3]....
        /*00bc*/ 	.word	0x00002610


	//   ....[4]....
        /*00c0*/ 	.word	0x00002630


	//   ....[5]....
        /*00c4*/ 	.word	0x00002b60


	//   ....[6]....
        /*00c8*/ 	.word	0x00002b80


	//   ....[7]....
        /*00cc*/ 	.word	0x00002ba0


	//   ....[8]....
        /*00d0*/ 	.word	0x00002bc0


	//   ....[9]....
        /*00d4*/ 	.word	0x00002be0


	//   ....[10]....
        /*00d8*/ 	.word	0x00002cd0


	//   ....[11]....
        /*00dc*/ 	.word	0x00002d20


	//   ....[12]....
        /*00e0*/ 	.word	0x00002d40


	//   ....[13]....
        /*00e4*/ 	.word	0x00002d70


	//   ....[14]....
        /*00e8*/ 	.word	0x00002e20


	//   ....[15]....
        /*00ec*/ 	.word	0x00002e50


	//   ....[16]....
        /*00f0*/ 	.word	0x00002ef0


	//   ....[17]....
        /*00f4*/ 	.word	0x00002f10


	//   ....[18]....
        /*00f8*/ 	.word	0x00003ac0


	//   ....[19]....
        /*00fc*/ 	.word	0x00003b30


	//   ....[20]....
        /*0100*/ 	.word	0x00003b90


	//   ....[21]....
        /*0104*/ 	.word	0x00003bf0


	//   ....[22]....
        /*0108*/ 	.word	0x00003c50


	//   ....[23]....
        /*010c*/ 	.word	0x000041c0


	//   ....[24]....
        /*0110*/ 	.word	0x00004220


	//   ....[25]....
        /*0114*/ 	.word	0x00004280


	//   ....[26]....
        /*0118*/ 	.word	0x000042e0


	//   ....[27]....
        /*011c*/ 	.word	0x00004340


	//----- nvinfo : EIATTR_EXIT_INSTR_OFFSETS
	.align		4
.L_2890:
        /*0120*/ 	.byte	0x04, 0x1c
        /*0122*/ 	.short	(.L_2892 - .L_2891)


	//   ....[0]....
.L_2891:
        /*0124*/ 	.word	0x00000140


	//   ....[1]....
        /*0128*/ 	.word	0x00003a70


	//----- nvinfo : EIATTR_MAX_THREADS
	.align		4
.L_2892:
        /*012c*/ 	.byte	0x04, 0x05
        /*012e*/ 	.short	(.L_2894 - .L_2893)
.L_2893:
        /*0130*/ 	.word	0x00000080
        /*0134*/ 	.word	0x00000001
        /*0138*/ 	.word	0x00000001


	//----- nvinfo : EIATTR_CRS_STACK_SIZE
	.align		4
.L_2894:
        /*013c*/ 	.byte	0x04, 0x1e
        /*013e*/ 	.short	(.L_2896 - .L_2895)
.L_2895:
        /*0140*/ 	.word	0x00000000
.L_2896:


//--------------------- .nv.info._ZN10layer_norm13ln_fwd_kernelINS_13Kernel_traitsI6__halfS2_fS2_fjLj5120ELj1ELj1ELj4ELj16ENS_18Kernel_traits_baseILj5120ES2_S2_fS2_fjLj128EEEEELb0ELb1ELb0ELb0EEEvNS_9FwdParamsE --------------------------
	.section	.nv.info._ZN10layer_norm13ln_fwd_kernelINS_13Kernel_traitsI6__halfS2_fS2_fjLj5120ELj1ELj1ELj4ELj16ENS_18Kernel_traits_baseILj5120ES2_S2_fS2_fjLj128EEEEELb0ELb1ELb0ELb0EEEvNS_9FwdParamsE,"",@"SHT_CUDA_INFO"
	.sectionflags	@""
	.align	4


	//----- nvinfo : EIATTR_CUDA_API_VERSION
	.align		4
        /*0000*/ 	.byte	0x04, 0x37
        /*0002*/ 	.short	(.L_2898 - .L_2897)
.L_2897:
        /*0004*/ 	.word	0x00000082


	//----- nvinfo : EIATTR_SW2861232_WAR
	.align		4
.L_2898:
        /*0008*/ 	.byte	0x01, 0x35
	.zero		2


	//----- nvinfo : EIATTR_PARAM_CBANK
	.align		4
        /*000c*/ 	.byte	0x04, 0x0a
        /*000e*/ 	.short	(.L_2900 - .L_2899)
	.align		4
.L_2899:
        /*0010*/ 	.word	index@(.nv.constant0._ZN10layer_norm13ln_fwd_kernelINS_13Kernel_traitsI6__halfS2_fS2_fjLj5120ELj1ELj1ELj4ELj16ENS_18Kernel_traits_baseILj5120ES2_S2_fS2_fjLj128EEEEELb0ELb1ELb0ELb0EEEvNS_9FwdParamsE)
        /*0014*/ 	.short	0x0160
        /*0016*/ 	.short	0x00e8


	//----- nvinfo : EIATTR_CBANK_PARAM_SIZE
	.align		4
.L_2900:
        /*0018*/ 	.byte	0x03, 0x19
        /*001a*/ 	.short	0x00e8


	//----- nvinfo : EIATTR_KPARAM_INFO
	.align		4
        /*001c*/ 	.byte	0x04, 0x17
        /*001e*/ 	.short	(.L_2902 - .L_2901)
.L_2901:
        /*0020*/ 	.word	0x00000000
        /*0024*/ 	.short	0x0000
        /*0026*/ 	.short	0x0000
        /*0028*/ 	.byte	0x00, 0xf0, 0xa1, 0x03


	//----- nvinfo : EIATTR_MAXREG_COUNT
	.align		4
.L_2902:
        /*002c*/ 	.byte	0x03, 0x1b
        /*002e*/ 	.short	0x00ff


	//----- nvinfo : EIATTR_NUM_BARRIERS
	.align		4
        /*0030*/ 	.byte	0x02, 0x4c
        /*0032*/ 	.byte	0x01
	.zero		1


	//----- nvinfo : EIATTR_MERCURY_ISA_VERSION
	.align		4
        /*0034*/ 	.byte	0x03, 0x5f
        /*0036*/ 	.short	0x0000


	//----- nvinfo : EIATTR_COOP_GROUP_MASK_REGIDS
	.align		4
        /*0038*/ 	.byte	0x04, 0x29
        /*003a*/ 	.short	(.L_2904 - .L_2903)


	//   ....[0]....
.L_2903:
        /*003c*/ 	.word	0xffffffff


	//   ....[1]....
        /*0040*/ 	.word	0xffffffff


	//   ....[2]....
        /*0044*/ 	.word	0xffffffff


	//   ....[3]....
        /*0048*/ 	.word	0xffffffff


	//   ....[4]....
        /*004c*/ 	.word	0xffffffff


	//   ....[5]....
        /*0050*/ 	.word	0xffffffff


	//   ....[6]....
        /*0054*/ 	.word	0xffffffff


	//   ....[7]....
        /*0058*/ 	.word	0xffffffff


	//   ....[8]....
        /*005c*/ 	.word	0xffffffff


	//   ....[9]....
        /*0060*/ 	.word	0xffffffff


	//   ....[10]....
        /*0064*/ 	.word	0xffffffff


	//   ....[11]....
        /*0068*/ 	.word	0xffffffff


	//   ....[12]....
        /*006c*/ 	.word	0xffffffff


	//   ....[13]....
        /*0070*/ 	.word	0xffffffff


	//   ....[14]....
        /*0074*/ 	.word	0xffffffff


	//   ....[15]....
        /*0078*/ 	.word	0xffffffff


	//   ....[16]....
        /*007c*/ 	.word	0xffffffff


	//   ....[17]....
        /*0080*/ 	.word	0xffffffff


	//   ....[18]....
        /*0084*/ 	.word	0xffffffff


	//   ....[19]....
        /*0088*/ 	.word	0xffffffff


	//   ....[20]....
        /*008c*/ 	.word	0xffffffff


	//   ....[21]....
        /*0090*/ 	.word	0xffffffff


	//   ....[22]....
        /*0094*/ 	.word	0xffffffff


	//   ....[23]....
        /*0098*/ 	.word	0xffffffff


	//   ....[24]....
        /*009c*/ 	.word	0xffffffff


	//   ....[25]....
        /*00a0*/ 	.word	0xffffffff


	//   ....[26]....
        /*00a4*/ 	.word	0xffffffff


	//   ....[27]....
        /*00a8*/ 	.word	0xffffffff


	//----- nvinfo : EIATTR_COOP_GROUP_INSTR_OFFSETS
	.align		4
.L_2904:
        /*00ac*/ 	.byte	0x04, 0x28
        /*00ae*/ 	.short	(.L_2906 - .L_2905)


	//   ....[0]....
.L_2905:
        /*00b0*/ 	.word	0x00002340


	//   ....[1]....
        /*00b4*/ 	.word	0x00002370


	//   ....[2]....
        /*00b8*/ 	.word	0x00002390


	//   ....[3]....
        /*00bc*/ 	.word	0x000023b0


	//   ....[4]....
        /*00c0*/ 	.word	0x000023d0


	//   ....[5]....
        /*00c4*/ 	.word	0x00002910


	//   ....[6]....
        /*00c8*/ 	.word	0x00002930


	//   ....[7]....
        /*00cc*/ 	.word	0x00002950


	//   ....[8]....
        /*00d0*/ 	.word	0x00002970


	//   ....[9]....
        /*00d4*/ 	.word	0x00002990


	//   ....[10]....
        /*00d8*/ 	.word	0x00002ab0


	//   ....[11]....
        /*00dc*/ 	.word	0x00002b00


	//   ....[12]....
        /*00e0*/ 	.word	0x00002b30


	//   ....[13]....
        /*00e4*/ 	.word	0x00002b40


	//   ....[14]....
        /*00e8*/ 	.word	0x00002bd0


	//   ....[15]....
        /*00ec*/ 	.word	0x00002c20


	//   ....[16]....
        /*00f0*/ 	.word	0x00002ce0


	//   ....[17]....
        /*00f4*/ 	.word	0x00002cf0


	//   ....[18]....
        /*00f8*/ 	.word	0x00003960


	//   ....[19]....
        /*00fc*/ 	.word	0x000039d0


	//   ....[20]....
        /*0100*/ 	.word	0x00003a30


	//   ....[21]....
        /*0104*/ 	.word	0x00003a90


	//   ....[22]....
        /*0108*/ 	.word	0x00003af0


	//   ....[23]....
        /*010c*/ 	.word	0x00004070


	//   ....[24]....
        /*0110*/ 	.word	0x000040d0


	//   ....[25]....
        /*0114*/ 	.word	0x00004130


	//   ....[26]....
        /*0118*/ 	.word	0x00004190


	//   ....[27]....
        /*011c*/ 	.word	0x00004200


	//----- nvinfo : EIATTR_EXIT_INSTR_OFFSETS
	.align		4
.L_2906:
        /*0120*/ 	.byte	0x04, 0x1c
        /*0122*/ 	.short	(.L_2908 - .L_2907)


	//   ....[0]....
.L_2907:
        /*0124*/ 	.word	0x00000670


	//   ....[1]....
        /*0128*/ 	.word	0x00003910


	//----- nvinfo : EIATTR_MAX_THREADS
	.align		4
.L_2908:
        /*012c*/ 	.byte	0x04, 0x05
        /*012e*/ 	.short	(.L_2910 - .L_2909)
.L_2909:
        /*0130*/ 	.word	0x00000080
        /*0134*/ 	.word	0x00000001
        /*0138*/ 	.word	0x00000001


	//----- nvinfo : EIATTR_CRS_STACK_SIZE
	.align		4
.L_2910:
        /*013c*/ 	.byte	0x04, 0x1e
        /*013e*/ 	.short	(.L_2912 - .L_2911)
.L_2911:
        /*0140*/ 	.word	0x00000000
.L_2912:


//--------------------- .nv.info._ZN10layer_norm13ln_fwd_kernelINS_13Kernel_traitsI6__halfS2_fS2_fjLj5120ELj1ELj1ELj4ELj16ENS_18Kernel_traits_baseILj5120ES2_S2_fS2_fjLj128EEEEELb0ELb1ELb0ELb1EEEvNS_9FwdParamsE --------------------------
	.section	.nv.info._ZN10layer_norm13ln_fwd_kernelINS_13Kernel_traitsI6__halfS2_fS2_fjLj5120ELj1ELj1ELj4ELj16ENS_18Kernel_traits_baseILj5120ES2_S2_fS2_fjLj128EEEEELb0ELb1ELb0ELb1EEEvNS_9FwdParamsE,"",@"SHT_CUDA_INFO"
	.sectionflags	@""
	.align	4


	//----- nvinfo : EIATTR_CUDA_API_VERSION
	.align		4
        /*0000*/ 	.byte	0x04, 0x37
        /*0002*/ 	.short	(.L_2914 - .L_2913)
.L_2913:
        /*0004*/ 	.word	0x00000082


	//----- nvinfo : EIATTR_SW2861232_WAR
	.align		4
.L_2914:
        /*0008*/ 	.byte	0x01, 0x35
	.zero		2


	//----- nvinfo : EIATTR_PARAM_CBANK
	.align		4
        /*000c*/ 	.byte	0x04, 0x0a
        /*000e*/ 	.short	(.L_2916 - .L_2915)
	.align		4
.L_2915:
        /*0010*/ 	.word	index@(.nv.constant0._ZN10layer_norm13ln_fwd_kernelINS_13Kernel_traitsI6__halfS2_fS2_fjLj5120ELj1ELj1ELj4ELj16ENS_18Kernel_traits_baseILj5120ES2_S2_fS2_fjLj128EEEEELb0ELb1ELb0ELb1EEEvNS_9FwdParamsE)
        /*0014*/ 	.short	0x0160
        /*0016*/ 	.short	0x00e8


	//----- nvinfo : EIATTR_CBANK_PARAM_SIZE
	.align		4
.L_2916:
        /*0018*/ 	.byte	0x03, 0x19
        /*001a*/ 	.short	0x00e8


	//----- nvinfo : EIATTR_KPARAM_INFO
	.align		4
        /*001c*/ 	.byte	0x04, 0x17
        /*001e*/ 	.short	(.L_2918 - .L_2917)
.L_2917:
        /*0020*/ 	.word	0x00000000
        /*0024*/ 	.short	0x0000
        /*0026*/ 	.short	0x0000
        /*0028*/ 	.byte	0x00, 0xf0, 0xa1, 0x03


	//----- nvinfo : EIATTR_MAXREG_COUNT
	.align		4
.L_2918:
        /*002c*/ 	.byte	0x03, 0x1b
        /*002e*/ 	.short	0x00ff


	//----- nvinfo : EIATTR_NUM_BARRIERS
	.align		4
        /*0030*/ 	.byte	0x02, 0x4c
        /*0032*/ 	.byte	0x01
	.zero		1


	//----- nvinfo : EIATTR_MERCURY_ISA_VERSION
	.align		4
        /*0034*/ 	.byte	0x03, 0x5f
        /*0036*/ 	.short	0x0000


	//----- nvinfo : EIATTR_COOP_GROUP_MASK_REGIDS
	.align		4
        /*0038*/ 	.byte	0x04, 0x29
        /*003a*/ 	.short	(.L_2920 - .L_2919)


	//   ....[0]....
.L_2919:
        /*003c*/ 	.word	0xffffffff


	//   ....[1]....
        /*0040*/ 	.word	0xffffffff


	//   ....[2]....
        /*0044*/ 	.word	0xffffffff


	//   ....[3]....
        /*0048*/ 	.word	0xffffffff


	//   ....[4]....
        /*004c*/ 	.word	0xffffffff


	//   ....[5]....
        /*0050*/ 	.word	0xffffffff


	//   ....[6]....
        /*0054*/ 	.word	0xffffffff


	//   ....[7]....
        /*0058*/ 	.word	0xffffffff


	//   ....[8]....
        /*005c*/ 	.word	0xffffffff


	//   ....[9]....
        /*0060*/ 	.word	0xffffffff


	//   ....[10]....
        /*0064*/ 	.word	0xffffffff


	//   ....[11]....
        /*0068*/ 	.word	0xffffffff


	//   ....[12]....
        /*006c*/ 	.word	0xffffffff


	//   ....[13]....
        /*0070*/ 	.word	0xffffffff


	//   ....[14]....
        /*0074*/ 	.word	0xffffffff


	//   ....[15]....
        /*0078*/ 	.word	0xffffffff


	//   ....[16]....
        /*007c*/ 	.word	0xffffffff


	//   ....[17]....
        /*0080*/ 	.word	0xffffffff


	//   ....[18]....
        /*0084*/ 	.word	0xffffffff


	//   ....[19]....
        /*0088*/ 	.word	0xffffffff


	//   ....[20]....
        /*008c*/ 	.word	0xffffffff


	//   ....[21]....
        /*0090*/ 	.word	0xffffffff


	//   ....[22]....
        /*0094*/ 	.word	0xffffffff


	//   ....[23]....
        /*0098*/ 	.word	0xffffffff


	//   ....[24]....
        /*009c*/ 	.word	0xffffffff


	//   ....[25]....
        /*00a0*/ 	.word	0xffffffff


	//   ....[26]....
        /*00a4*/ 	.word	0xffffffff


	//   ....[27]....
        /*00a8*/ 	.word	0xffffffff


	//----- nvinfo : EIATTR_COOP_GROUP_INSTR_OFFSETS
	.align		4
.L_2920:
        /*00ac*/ 	.byte	0x04, 0x28
        /*00ae*/ 	.short	(.L_2922 - .L_2921)


	//   ....[0]....
.L_2921:
        /*00b0*/ 	.word	0x00001b10


	//   ....[1]....
        /*00b4*/ 	.word	0x00001b40


	//   ....[2]....
        /*00b8*/ 	.word	0x00001b60


	//   ....[3]....
        /*00bc*/ 	.word	0x00001b80


	//   ....[4]....
        /*00c0*/ 	.word	0x00001ba0


	//   ....[5]....
        /*00c4*/ 	.word	0x000020d0


	//   ....[6]....
        /*00c8*/ 	.word	0x000020f0


	//   ....[7]....
        /*00cc*/ 	.word	0x00002110


	//   ....[8]....
        /*00d0*/ 	.word	0x00002130


	//   ....[9]....
        /*00d4*/ 	.word	0x00002150


	//   ....[10]....
        /*00d8*/ 	.word	0x00002270


	//   ....[11]....
        /*00dc*/ 	.word	0x000022a0


	//   ....[12]....
        /*00e0*/ 	.word	0x000022d0


	//   ....[13]....
        /*00e4*/ 	.word	0x000022f0


	//   ....[14]....
        /*00e8*/ 	.word	0x000023b0


	//   ....[15]....
        /*00ec*/ 	.word	0x00002440


	//   ....[16]....
        /*00f0*/ 	.word	0x000024a0


	//   ....[17]....
        /*00f4*/ 	.word	0x000024f0


	//   ....[18]....
        /*00f8*/ 	.word	0x00003230


	//   ....[19]....
        /*00fc*/ 	.word	0x000032a0


	//   ....[20]....
        /*0100*/ 	.word	0x00003300


	//   ....[21]....
        /*0104*/ 	.word	0x00003360


	//   ....[22]....
        /*0108*/ 	.word	0x000033c0


	//   ....[23]....
        /*010c*/ 	.word	0x00003930


	//   ....[24]....
        /*0110*/ 	.word	0x00003990


	//   ....[25]....
        /*0114*/ 	.word	0x000039f0


	//   ....[26]....
        /*0118*/ 	.word	0x00003a50


	//   ....[27]....
        /*011c*/ 	.word	0x00003ab0


	//----- nvinfo : EIATTR_EXIT_INSTR_OFFSETS
	.align		4
.L_2922:
        /*0120*/ 	.byte	0x04, 0x1c
        /*0122*/ 	.short	(.L_2924 - .L_2923)


	//   ....[0]....
.L_2923:
        /*0124*/ 	.word	0x00000150


	//   ....[1]....
        /*0128*/ 	.word	0x000031e0


	//----- nvinfo : EIATTR_MAX_THREADS
	.align		4
.L_2924:
        /*012c*/ 	.byte	0x04, 0x05
        /*012e*/ 	.short	(.L_2926 - .L_2925)
.L_2925:
        /*0130*/ 	.word	0x00000080
        /*0134*/ 	.word	0x00000001
        /*0138*/ 	.word	0x00000001


	//----- nvinfo : EIATTR_CRS_STACK_SIZE
	.align		4
.L_2926:
        /*013c*/ 	.byte	0x04, 0x1e
        /*013e*/ 	.short	(.L_2928 - .L_2927)
.L_2927:
        /*0140*/ 	.word	0x00000000
.L_2928:


//--------------------- .nv.info._ZN10layer_norm13ln_fwd_kernelINS_13Kernel_traitsI6__halfS2_fS2_fjLj5120ELj1ELj1ELj4ELj16ENS_18Kernel_traits_baseILj5120ES2_S2_fS2_fjLj128EEEEELb0ELb1ELb1ELb0EEEvNS_9FwdParamsE --------------------------
	.section	.nv.info._ZN10layer_norm13ln_fwd_kernelINS_13Kernel_traitsI6__halfS2_fS2_fjLj5120ELj1ELj1ELj4ELj16ENS_18Kernel_traits_baseILj5120ES2_S2_fS2_fjLj128EEEEELb0ELb1ELb1ELb0EEEvNS_9FwdParamsE,"",@"SHT_CUDA_INFO"
	.sectionflags	@""
	.align	4


	//----- nvinfo : EIATTR_CUDA_API_VERSION
	.align		4
        /*0000*/ 	.byte	0x04, 0x37
        /*0002*/ 	.short	(.L_2930 - .L_2929)
.L_2929:
        /*0004*/ 	.word	0x00000082


	//----- nvinfo : EIATTR_SW2861232_WAR
	.align		4
.L_2930:
        /*0008*/ 	.byte	0x01, 0x35
	.zero		2


	//----- nvinfo : EIATTR_PARAM_CBANK
	.align		4
        /*000c*/ 	.byte	0x04, 0x0a
        /*000e*/ 	.short	(.L_2932 - .L_2931)
	.align		4
.L_2931:
        /*0010*/ 	.word	index@(.nv.constant0._ZN10layer_norm13ln_fwd_kernelINS_13Kernel_traitsI6__halfS2_fS2_fjLj5120ELj1ELj1ELj4ELj16ENS_18Kernel_traits_baseILj5120ES2_S2_fS2_fjLj128EEEEELb0ELb1ELb1ELb0EEEvNS_9FwdParamsE)
        /*0014*/ 	.short	0x0160
        /*0016*/ 	.short	0x00e8


	//----- nvinfo : EIATTR_CBANK_PARAM_SIZE
	.align		4
.L_2932:
        /*0018*/ 	.byte	0x03, 0x19
        /*001a*/ 	.short	0x00e8


	//----- nvinfo : EIATTR_KPARAM_INFO
	.align		4
        /*001c*/ 	.byte	0x04, 0x17
        /*001e*/ 	.short	(.L_2934 - .L_2933)
.L_2933:
        /*0020*/ 	.word	0x00000000
        /*0024*/ 	.short	0x0000
        /*0026*/ 	.short	0x0000
        /*0028*/ 	.byte	0x00, 0xf0, 0xa1, 0x03


	//----- nvinfo : EIATTR_MAXREG_COUNT
	.align		4
.L_2934:
        /*002c*/ 	.byte	0x03, 0x1b
        /*002e*/ 	.short	0x00ff


	//----- nvinfo : EIATTR_NUM_BARRIERS
	.align		4
        /*0030*/ 	.byte	0x02, 0x4c
        /*0032*/ 	.byte	0x01
	.zero		1


	//----- nvinfo : EIATTR_MERCURY_ISA_VERSION
	.align		4
        /*0034*/ 	.byte	0x03, 0x5f
        /*0036*/ 	.short	0x0000


	//----- nvinfo : EIATTR_COOP_GROUP_MASK_REGIDS
	.align		4
        /*0038*/ 	.byte	0x04, 0x29
        /*003a*/ 	.short	(.L_2936 - .L_2935)


	//   ....[0]....
.L_2935:
        /*003c*/ 	.word	0xffffffff


	//   ....[1]....
        /*0040*/ 	.word	0xffffffff


	//   ....[2]....
        /*0044*/ 	.word	0xffffffff


	//   ....[3]....
        /*0048*/ 	.word	0xffffffff


	//   ....[4]....
        /*004c*/ 	.word	0xffffffff


	//   ....[5]....
        /*0050*/ 	.word	0xffffffff


	//   ....[6]....
        /*0054*/ 	.word	0xffffffff


	//   ....[7]....
        /*0058*/ 	.word	0xffffffff


	//   ....[8]....
        /*005c*/ 	.word	0xffffffff


	//   ....[9]....
        /*0060*/ 	.word	0xffffffff


	//   ....[10]....
        /*0064*/ 	.word	0xffffffff


	//   ....[11]....
        /*0068*/ 	.word	0xffffffff


	//   ....[12]....
        /*006c*/ 	.word	0xffffffff


	//   ....[13]....
        /*0070*/ 	.word	0xffffffff


	//   ....[14]....
        /*0074*/ 	.word	0xffffffff


	//   ....[15]....
        /*0078*/ 	.word	0xffffffff


	//   ....[16]....
        /*007c*/ 	.word	0xffffffff


	//   ....[17]....
        /*0080*/ 	.word	0xffffffff


	//   ....[18]....
        /*0084*/ 	.word	0xffffffff


	//   ....[19]....
        /*0088*/ 	.word	0xffffffff


	//   ....[20]....
        /*008c*/ 	.word	0xffffffff


	//   ....[21]....
        /*0090*/ 	.word	0xffffffff


	//   ....[22]....
        /*0094*/ 	.word	0xffffffff


	//   ....[23]....
        /*0098*/ 	.word	0xffffffff


	//   ....[24]....
        /*009c*/ 	.word	0xffffffff


	//   ....[25]....
        /*00a0*/ 	.word	0xffffffff


	//   ....[26]....
        /*00a4*/ 	.word	0xffffffff


	//   ....[27]....
        /*00a8*/ 	.word	0xffffffff


	//----- nvinfo : EIATTR_COOP_GROUP_INSTR_OFFSETS
	.align		4
.L_2936:
        /*00ac*/ 	.byte	0x04, 0x28
        /*00ae*/ 	.short	(.L_2938 - .L_2937)


	//   ....[0]....
.L_2937:
        /*00b0*/ 	.word	0x00003280


	//   ....[1]....
        /*00b4*/ 	.word	0x000032b0


	//   ....[2]....
        /*00b8*/ 	.word	0x000032d0


	//   ....[3]....
        /*00bc*/ 	.word	0x000032f0


	//   ....[4]....
        /*00c0*/ 	.word	0x00003310


	//   ....[5]....
        /*00c4*/ 	.word	0x00003850


	//   ....[6]....
        /*00c8*/ 	.word	0x00003870


	//   ....[7]....
        /*00cc*/ 	.word	0x00003890


	//   ....[8]....
        /*00d0*/ 	.word	0x000038b0


	//   ....[9]....
        /*00d4*/ 	.word	0x000038d0


	//   ....[10]....
        /*00d8*/ 	.word	0x000039f0


	//   ....[11]....
        /*00dc*/ 	.word	0x00003a30


	//   ....[12]....
        /*00e0*/ 	.word	0x00003a60


	//   ....[13]....
        /*00e4*/ 	.word	0x00003a70


	//   ....[14]....
        /*00e8*/ 	.word	0x00003b00


	//   ....[15]....
        /*00ec*/ 	.word	0x00003b50


	//   ....[16]....
        /*00f0*/ 	.word	0x00003c20


	//   ....[17]....
        /*00f4*/ 	.word	0x00003c50


	//   ....[18]....
        /*00f8*/ 	.word	0x00004920


	//   ....[19]....
        /*00fc*/ 	.word	0x00004990


	//   ....[20]....
        /*0100*/ 	.word	0x000049f0


	//   ....[21]....
        /*0104*/ 	.word	0x00004a50


	//   ....[22]....
        /*0108*/ 	.word	0x00004ab0


	//   ....[23]....
        /*010c*/ 	.word	0x00005040


	//   ....[24]....
        /*0110*/ 	.word	0x000050a0


	//   ....[25]....
        /*0114*/ 	.word	0x00005100


	//   ....[26]....
        /*0118*/ 	.word	0x00005160


	//   ....[27]....
        /*011c*/ 	.word	0x000051d0


	//----- nvinfo : EIATTR_EXIT_INSTR_OFFSETS
	.align		4
.L_2938:
        /*0120*/ 	.byte	0x04, 0x1c
        /*0122*/ 	.short	(.L_2940 - .L_2939)


	//   ....[0]....
.L_2939:
        /*0124*/ 	.word	0x00000670


	//   ....[1]....
        /*0128*/ 	.word	0x000048d0


	//----- nvinfo : EIATTR_MAX_THREADS
	.align		4
.L_2940:
        /*012c*/ 	.byte	0x04, 0x05
        /*012e*/ 	.short	(.L_2942 - .L_2941)
.L_2941:
        /*0130*/ 	.word	0x00000080
        /*0134*/ 	.word	0x00000001
        /*0138*/ 	.word	0x00000001


	//----- nvinfo : EIATTR_CRS_STACK_SIZE
	.align		4
.L_2942:
        /*013c*/ 	.byte	0x04, 0x1e
        /*013e*/ 	.short	(.L_2944 - .L_2943)
.L_2943:
        /*0140*/ 	.word	0x00000000
.L_2944:


//--------------------- .nv.info._ZN10layer_norm13ln_fwd_kernelINS_13Kernel_traitsI6__halfS2_fS2_fjLj5120ELj1ELj1ELj4ELj16ENS_18Kernel_traits_baseILj5120ES2_S2_fS2_fjLj128EEEEELb0ELb1ELb1ELb1EEEvNS_9FwdParamsE --------------------------
	.section	.nv.info._ZN10layer_norm13ln_fwd_kernelINS_13Kernel_traitsI6__halfS2_fS2_fjLj5120ELj1ELj1ELj4ELj16ENS_18Kernel_traits_baseILj5120ES2_S2_fS2_fjLj128EEEEELb0ELb1ELb1ELb1EEEvNS_9FwdParamsE,"",@"SHT_CUDA_INFO"
	.sectionflags	@""
	.align	4


	//----- nvinfo : EIATTR_CUDA_API_VERSION
	.align		4
        /*0000*/ 	.byte	0x04, 0x37
        /*0002*/ 	.short	(.L_2946 - .L_2945)
.L_2945:
        /*0004*/ 	.word	0x00000082


	//----- nvinfo : EIATTR_SW2861232_WAR
	.align		4
.L_2946:
        /*0008*/ 	.byte	0x01, 0x35
	.zero		2


	//----- nvinfo : EIATTR_PARAM_CBANK
	.align		4
        /*000c*/ 	.byte	0x04, 0x0a
        /*000e*/ 	.short	(.L_2948 - .L_2947)
	.align		4
.L_2947:
        /*0010*/ 	.word	index@(.nv.constant0._ZN10layer_norm13ln_fwd_kernelINS_13Kernel_traitsI6__halfS2_fS2_fjLj5120ELj1ELj1ELj4ELj16ENS_18Kernel_traits_baseILj5120ES2_S2_fS2_fjLj128EEEEELb0ELb1ELb1ELb1EEEvNS_9FwdParamsE)
        /*0014*/ 	.short	0x0160
        /*0016*/ 	.short	0x00e8


	//----- nvinfo : EIATTR_CBANK_PARAM_SIZE
	.align		4
.L_2948:
        /*0018*/ 	.byte	0x03, 0x19
        /*001a*/ 	.short	0x00e8


	//----- nvinfo : EIATTR_KPARAM_INFO
	.align		4
        /*001c*/ 	.byte	0x04, 0x17
        /*001e*/ 	.short	(.L_2950 - .L_2949)
.L_2949:
        /*0020*/ 	.word	0x00000000
        /*0024*/ 	.short	0x0000
        /*0026*/ 	.short	0x0000
        /*0028*/ 	.byte	0x00, 0xf0, 0xa1, 0x03


	//----- nvinfo : EIATTR_MAXREG_COUNT
	.align		4
.L_2950:
        /*002c*/ 	.byte	0x03, 0x1b
        /*002e*/ 	.short	0x00ff


	//----- nvinfo : EIATTR_NUM_BARRIERS
	.align		4
        /*0030*/ 	.byte	0x02, 0x4c
        /*0032*/ 	.byte	0x01
	.zero		1


	//----- nvinfo : EIATTR_MERCURY_ISA_VERSION
	.align		4
        /*0034*/ 	.byte	0x03, 0x5f
        /*0036*/ 	.short	0x0000


	//----- nvinfo : EIATTR_COOP_GROUP_MASK_REGIDS
	.align		4
        /*0038*/ 	.byte	0x04, 0x29
        /*003a*/ 	.short	(.L_2952 - .L_2951)


	//   ....[0]....
.L_2951:
        /*003c*/ 	.word	0xffffffff


	//   ....[1]....
        /*0040*/ 	.word	0xffffffff


	//   ....[2]....
        /*0044*/ 	.word	0xffffffff


	//   ....[3]....
        /*0048*/ 	.word	0xffffffff


	//   ....[4]....
        /*004c*/ 	.word	0xffffffff


	//   ....[5]....
        /*0050*/ 	.word	0xffffffff


	//   ....[6]....
        /*0054*/ 	.word	0xffffffff


	//   ....[7]....
        /*0058*/ 	.word	0xffffffff


	//   ....[8]....
        /*005c*/ 	.word	0xffffffff


	//   ....[9]....
        /*0060*/ 	.word	0xffffffff


	//   ....[10]....
        /*0064*/ 	.word	0xffffffff


	//   ....[11]....
        /*0068*/ 	.word	0xffffffff


	//   ....[12]....
        /*006c*/ 	.word	0xffffffff


	//   ....[13]....
        /*0070*/ 	.word	0xffffffff


	//   ....[14]....
        /*0074*/ 	.word	0xffffffff


	//   ....[15]....
        /*0078*/ 	.word	0xffffffff


	//   ....[16]....
        /*007c*/ 	.word	0xffffffff


	//   ....[17]....
        /*0080*/ 	.word	0xffffffff


	//   ....[18]....
        /*0084*/ 	.word	0xffffffff


	//   ....[19]....
        /*0088*/ 	.word	0xffffffff


	//   ....[20]....
        /*008c*/ 	.word	0xffffffff


	//   ....[21]....
        /*0090*/ 	.word	0xffffffff


	//   ....[22]....
        /*0094*/ 	.word	0xffffffff


	//   ....[23]....
        /*0098*/ 	.word	0xffffffff


	//   ....[24]....
        /*009c*/ 	.word	0xffffffff


	//   ....[25]....
        /*00a0*/ 	.word	0xffffffff


	//   ....[26]....
        /*00a4*/ 	.word	0xffffffff


	//   ....[27]....
        /*00a8*/ 	.word	0xffffffff


	//----- nvinfo : EIATTR_COOP_GROUP_INSTR_OFFSETS
	.align		4
.L_2952:
        /*00ac*/ 	.byte	0x04, 0x28
        /*00ae*/ 	.short	(.L_2954 - .L_2953)


	//   ....[0]....
.L_2953:
        /*00b0*/ 	.word	0x00002a30


	//   ....[1]....
        /*00b4*/ 	.word	0x00002a60


	//   ....[2]....
        /*00b8*/ 	.word	0x00002a80


	//   ....[3]....
        /*00bc*/ 	.word	0x00002aa0


	//   ....[4]....
        /*00c0*/ 	.word	0x00002ac0


	//   ....[5]....
        /*00c4*/ 	.word	0x00002ff0


	//   ....[6]....
        /*00c8*/ 	.word	0x00003010


	//   ....[7]....
        /*00cc*/ 	.word	0x00003030


	//   ....[8]....
        /*00d0*/ 	.word	0x00003050


	//   ....[9]....
        /*00d4*/ 	.word	0x00003070


	//   ....[10]....
        /*00d8*/ 	.word	0x00003160


	//   ....[11]....
        /*00dc*/ 	.word	0x000031b0


	//   ....[12]....
        /*00e0*/ 	.word	0x000031e0


	//   ....[13]....
        /*00e4*/ 	.word	0x000031f0


	//   ....[14]....
        /*00e8*/ 	.word	0x00003280


	//   ....[15]....
        /*00ec*/ 	.word	0x000032d0


	//   ....[16]....
        /*00f0*/ 	.word	0x00003390


	//   ....[17]....
        /*00f4*/ 	.word	0x000033a0


	//   ....[18]....
        /*00f8*/ 	.word	0x00004030


	//   ....[19]....
        /*00fc*/ 	.word	0x000040a0


	//   ....[20]....
        /*0100*/ 	.word	0x00004100


	//   ....[21]....
        /*0104*/ 	.word	0x00004160


	//   ....[22]....
        /*0108*/ 	.word	0x000041c0


	//   ....[23]....
        /*010c*/ 	.word	0x00004730


	//   ....[24]....
        /*0110*/ 	.word	0x00004790


	//   ....[25]....
        /*0114*/ 	.word	0x000047f0


	//   ....[26]....
        /*0118*/ 	.word	0x00004850


	//   ....[27]....
        /*011c*/ 	.word	0x000048b0


	//----- nvinfo : EIATTR_EXIT_INSTR_OFFSETS
	.align		4
.L_2954:
        /*0120*/ 	.byte	0x04, 0x1c
        /*0122*/ 	.short	(.L_2956 - .L_2955)


	//   ....[0]....
.L_2955:
        /*0124*/ 	.word	0x00000150


	//   ....[1]....
        /*0128*/ 	.word	0x00003fe0


	//----- nvinfo : EIATTR_MAX_THREADS
	.align		4
.L_2956:
        /*012c*/ 	.byte	0x04, 0x05
        /*012e*/ 	.short	(.L_2958 - .L_2957)
.L_2957:
        /*0130*/ 	.word	0x00000080
        /*0134*/ 	.word	0x00000001
        /*0138*/ 	.word	0x00000001


	//----- nvinfo : EIATTR_CRS_STACK_SIZE
	.align		4
.L_2958:
        /*013c*/ 	.byte	0x04, 0x1e
        /*013e*/ 	.short	(.L_2960 - .L_2959)
.L_2959:
        /*0140*/ 	.word	0x00000000
.L_2960:


//--------------------- .nv.info._ZN10layer_norm13ln_fwd_kernelINS_13Kernel_traitsI6__halfS2_fS2_fjLj5120ELj1ELj1ELj4ELj16ENS_18Kernel_traits_baseILj5120ES2_S2_fS2_fjLj128EEEEELb1ELb0ELb0ELb0EEEvNS_9FwdParamsE --------------------------
	.section	.nv.info._ZN10layer_norm13ln_fwd_kernelINS_13Kernel_traitsI6__halfS2_fS2_fjLj5120ELj1ELj1ELj4ELj16ENS_18Kernel_traits_baseILj5120ES2_S2_fS2_fjLj128EEEEELb1ELb0ELb0ELb0EEEvNS_9FwdParamsE,"",@"SHT_CUDA_INFO"
	.sectionflags	@""
	.align	4


	//----- nvinfo : EIATTR_CUDA_API_VERSION
	.align		4
        /*0000*/ 	.byte	0x04, 0x37
        /*0002*/ 	.short	(.L_2962 - .L_2961)
.L_2961:
        /*0004*/ 	.word	0x00000082


	//----- nvinfo : EIATTR_SW2861232_WAR
	.align		4
.L_2962:
        /*0008*/ 	.byte	0x01, 0x35
	.zero		2


	//----- nvinfo : EIATTR_PARAM_CBANK
	.align		4
        /*000c*/ 	.byte	0x04, 0x0a
        /*000e*/ 	.short	(.L_2964 - .L_2963)
	.align		4
.L_2963:
        /*0010*/ 	.word	index@(.nv.constant0._ZN10layer_norm13ln_fwd_kernelINS_13Kernel_traitsI6__halfS2_fS2_fjLj5120ELj1ELj1ELj4ELj16ENS_18Kernel_traits_baseILj5120ES2_S2_fS2_fjLj128EEEEELb1ELb0ELb0ELb0EEEvNS_9FwdParamsE)
        /*0014*/ 	.short	0x0160
        /*0016*/ 	.short	0x00e8


	//----- nvinfo : EIATTR_CBANK_PARAM_SIZE
	.align		4
.L_2964:
        /*0018*/ 	.byte	0x03, 0x19
        /*001a*/ 	.short	0x00e8


	//----- nvinfo : EIATTR_KPARAM_INFO
	.align		4
        /*001c*/ 	.byte	0x04, 0x17
        /*001e*/ 	.short	(.L_2966 - .L_2965)
.L_2965:
        /*0020*/ 	.word	0x00000000
        /*0024*/ 	.short	0x0000
        /*0026*/ 	.short	0x0000
        /*0028*/ 	.byte	0x00, 0xf0, 0xa1, 0x03


	//----- nvinfo : EIATTR_MAXREG_COUNT
	.align		4
.L_2966:
        /*002c*/ 	.byte	0x03, 0x1b
        /*002e*/ 	.short	0x00ff


	//----- nvinfo : EIATTR_NUM_BARRIERS
	.align		4
        /*0030*/ 	.byte	0x02, 0x4c
        /*0032*/ 	.byte	0x01
	.zero		1


	//----- nvinfo : EIATTR_MERCURY_ISA_VERSION
	.align		4
        /*0034*/ 	.byte	0x03, 0x5f
        /*0036*/ 	.short	0x0000


	//----- nvinfo : EIATTR_COOP_GROUP_MASK_REGIDS
	.align		4
        /*0038*/ 	.byte	0x04, 0x29
        /*003a*/ 	.short	(.L_2968 - .L_2967)


	//   ....[0]....
.L_2967:
        /*003c*/ 	.word	0xffffffff


	//   ....[1]....
        /*0040*/ 	.word	0xffffffff


	//   ....[2]....
        /*0044*/ 	.word	0xffffffff


	//   ....[3]....
        /*0048*/ 	.word	0xffffffff


	//   ....[4]....
        /*004c*/ 	.word	0xffffffff


	//   ....[5]....
        /*0050*/ 	.word	0xffffffff


	//   ....[6]....
        /*0054*/ 	.word	0xffffffff


	//   ....[7]....
        /*0058*/ 	.word	0xffffffff


	//   ....[8]....
        /*005c*/ 	.word	0xffffffff


	//   ....[9]....
        /*0060*/ 	.word	0xffffffff


	//   ....[10]....
        /*0064*/ 	.word	0xffffffff


	//   ....[11]....
        /*0068*/ 	.word	0xffffffff


	//   ....[12]....
        /*006c*/ 	.word	0xffffffff


	//   ....[13]....
        /*0070*/ 	.word	0xffffffff


	//   ....[14]....
        /*0074*/ 	.word	0xffffffff


	//   ....[15]....
        /*0078*/ 	.word	0xffffffff


	//   ....[16]....
        /*007c*/ 	.word	0xffffffff


	//   ....[17]....
        /*0080*/ 	.word	0xffffffff


	//   ....[18]....
        /*0084*/ 	.word	0xffffffff


	//   ....[19]....
        /*0088*/ 	.word	0xffffffff


	//   ....[20]....
        /*008c*/ 	.word	0xffffffff


	//   ....[21]....
        /*0090*/ 	.word	0xffffffff


	//   ....[22]....
        /*0094*/ 	.word	0xffffffff


	//   ....[23]....
        /*0098*/ 	.word	0xffffffff


	//   ....[24]....
        /*009c*/ 	.word	0xffffffff


	//   ....[25]....
        /*00a0*/ 	.word	0xffffffff


	//   ....[26]....
        /*00a4*/ 	.word	0xffffffff


	//   ....[27]....
        /*00a8*/ 	.word	0xffffffff


	//----- nvinfo : EIATTR_COOP_GROUP_INSTR_OFFSETS
	.align		4
.L_2968:
        /*00ac*/ 	.byte	0x04, 0x28
        /*00ae*/ 	.short	(.L_2970 - .L_2969)


	//   ....[0]....
.L_2969:
        /*00b0*/ 	.word	0x0000f670


	//   ....[1]....
        /*00b4*/ 	.word	0x0000f6a0


	//   ....[2]....
        /*00b8*/ 	.word	0x0000f6d0


	//   ....[3]....
        /*00bc*/ 	.word	0x0000f6f0


	//   ....[4]....
        /*00c0*/ 	.word	0x0000f710


	//   ....[5]....
        /*00c4*/ 	.word	0x0000fc50


	//   ....[6]....
        /*00c8*/ 	.word	0x0000fc70


	//   ....[7]....
        /*00cc*/ 	.word	0x0000fc90


	//   ....[8]....
        /*00d0*/ 	.word	0x0000fcb0


	//   ....[9]....
        /*00d4*/ 	.word	0x0000fcd0


	//   ....[10]....
        /*00d8*/ 	.word	0x0000fe00


	//   ....[11]....
        /*00dc*/ 	.word	0x0000fe50


	//   ....[12]....
        /*00e0*/ 	.word	0x0000fe80


	//   ....[13]....
        /*00e4*/ 	.word	0x0000fe90


	//   ....[14]....
        /*00e8*/ 	.word	0x0000ff10


	//   ....[15]....
        /*00ec*/ 	.word	0x0000ff60


	//   ....[16]....
        /*00f0*/ 	.word	0x00010030


	//   ....[17]....
        /*00f4*/ 	.word	0x00010040


	//   ....[18]....
        /*00f8*/ 	.word	0x00010cd0


	//   ....[19]....
        /*00fc*/ 	.word	0x00010d40


	//   ....[20]....
        /*0100*/ 	.word	0x00010da0


	//   ....[21]....
        /*0104*/ 	.word	0x00010e00


	//   ....[22]....
        /*0108*/ 	.word	0x00010e60


	//   ....[23]....
        /*010c*/ 	.word	0x000113f0


	//   ....[24]....
        /*0110*/ 	.word	0x00011450


	//   ....[25]....
        /*0114*/ 	.word	0x000114b0


	//   ....[26]....
        /*0118*/ 	.word	0x00011510


	//   ....[27]....
        /*011c*/ 	.word	0x00011580


	//----- nvinfo : EIATTR_EXIT_INSTR_OFFSETS
	.align		4
.L_2970:
        /*0120*/ 	.byte	0x04, 0x1c
        /*0122*/ 	.short	(.L_2972 - .L_2971)


	//   ....[0]....
.L_2971:
        /*0124*/ 	.word	0x00000a80


	//   ....[1]....
        /*0128*/ 	.word	0x00010c80


	//----- nvinfo : EIATTR_MAX_THREADS
	.align		4
.L_2972:
        /*012c*/ 	.byte	0x04, 0x05
        /*012e*/ 	.short	(.L_2974 - .L_2973)
.L_2973:
        /*0130*/ 	.word	0x00000080
        /*0134*/ 	.word	0x00000001
        /*0138*/ 	.word	0x00000001


	//----- nvinfo : EIATTR_CRS_STACK_SIZE
	.align		4
.L_2974:
        /*013c*/ 	.byte	0x04, 0x1e
        /*013e*/ 	.short	(.L_2976 - .L_2975)
.L_2975:
        /*0140*/ 	.word	0x00000000
.L_2976:


//--------------------- .nv.info._ZN10layer_norm13ln_fwd_kernelINS_13Kernel_traitsI6__halfS2_fS2_fjLj5120ELj1ELj1ELj4ELj16ENS_18Kernel_traits_baseILj5120ES2_S2_fS2_fjLj128EEEEELb1ELb0ELb0ELb1EEEvNS_9FwdParamsE --------------------------
	.section	.nv.info._ZN10layer_norm13ln_fwd_kernelINS_13Kernel_traitsI6__halfS2_fS2_fjLj5120ELj1ELj1ELj4ELj16ENS_18Kernel_traits_baseILj5120ES2_S2_fS2_fjLj128EEEEELb1ELb0ELb0ELb1EEEvNS_9FwdParamsE,"",@"SHT_CUDA_INFO"
	.sectionflags	@""
	.align	4


	//----- nvinfo : EIATTR_CUDA_API_VERSION
	.align		4
        /*0000*/ 	.byte	0x04, 0x37
        /*0002*/ 	.short	(.L_2978 - .L_2977)
.L_2977:
        /*0004*/ 	.word	0x00000082


	//----- nvinfo : EIATTR_SW2861232_WAR
	.align		4
.L_2978:
        /*0008*/ 	.byte	0x01, 0x35
	.zero		2


	//----- nvinfo : EIATTR_PARAM_CBANK
	.align		4
        /*000c*/ 	.byte	0x04, 0x0a
        /*000e*/ 	.short	(.L_2980 - .L_2979)
	.align		4
.L_2979:
        /*0010*/ 	.word	index@(.nv.constant0._ZN10layer_norm13ln_fwd_kernelINS_13Kernel_traitsI6__halfS2_fS2_fjLj5120ELj1ELj1ELj4ELj16ENS_18Kernel_traits_baseILj5120ES2_S2_fS2_fjLj128EEEEELb1ELb0ELb0ELb1EEEvNS_9FwdParamsE)
        /*0014*/ 	.short	0x0160
        /*0016*/ 	.short	0x00e8


	//----- nvinfo : EIATTR_CBANK_PARAM_SIZE
	.align		4
.L_2980:
        /*0018*/ 	.byte	0x03, 0x19
        /*001a*/ 	.short	0x00e8


	//----- nvinfo : EIATTR_KPARAM_INFO
	.align		4
        /*001c*/ 	.byte	0x04, 0x17
        /*001e*/ 	.short	(.L_2982 - .L_2981)
.L_2981:
        /*0020*/ 	.word	0x00000000
        /*0024*/ 	.short	0x0000
        /*0026*/ 	.short	0x0000
        /*0028*/ 	.byte	0x00, 0xf0, 0xa1, 0x03


	//----- nvinfo : EIATTR_MAXREG_COUNT
	.align		4
.L_2982:
        /*002c*/ 	.byte	0x03, 0x1b
        /*002e*/ 	.short	0x00ff


	//----- nvinfo : EIATTR_NUM_BARRIERS
	.align		4
        /*0030*/ 	.byte	0x02, 0x4c
        /*0032*/ 	.byte	0x01
	.zero		1


	//----- nvinfo : EIATTR_MERCURY_ISA_VERSION
	.align		4
        /*0034*/ 	.byte	0x03, 0x5f
        /*0036*/ 	.short	0x0000


	//----- nvinfo : EIATTR_COOP_GROUP_MASK_REGIDS
	.align		4
        /*0038*/ 	.byte	0x04, 0x29
        /*003a*/ 	.short	(.L_2984 - .L_2983)


	//   ....[0]....
.L_2983:
        /*003c*/ 	.word	0xffffffff


	//   ....[1]....
        /*0040*/ 	.word	0xffffffff


	//   ....[2]....
        /*0044*/ 	.word	0xffffffff


	//   ....[3]....
        /*0048*/ 	.word	0xffffffff


	//   ....[4]....
        /*004c*/ 	.word	0xffffffff


	//   ....[5]....
        /*0050*/ 	.word	0xffffffff


	//   ....[6]....
        /*0054*/ 	.word	0xffffffff


	//   ....[7]....
        /*0058*/ 	.word	0xffffffff


	//   ....[8]....
        /*005c*/ 	.word	0xffffffff


	//   ....[9]....
        /*0060*/ 	.word	0xffffffff


	//   ....[10]....
        /*0064*/ 	.word	0xffffffff


	//   ....[11]....
        /*0068*/ 	.word	0xffffffff


	//   ....[12]....
        /*006c*/ 	.word	0xffffffff


	//   ....[13]....
        /*0070*/ 	.word	0xffffffff


	//   ....[14]....
        /*0074*/ 	.word	0xffffffff


	//   ....[15]....
        /*0078*/ 	.word	0xffffffff


	//   ....[16]....
        /*007c*/ 	.word	0xffffffff


	//   ....[17]....
        /*0080*/ 	.word	0xffffffff


	//   ....[18]....
        /*0084*/ 	.word	0xffffffff


	//   ....[19]....
        /*0088*/ 	.word	0xffffffff


	//   ....[20]....
        /*008c*/ 	.word	0xffffffff


	//   ....[21]....
        /*0090*/ 	.word	0xffffffff


	//   ....[22]....
        /*0094*/ 	.word	0xffffffff


	//   ....[23]....
        /*0098*/ 	.word	0xffffffff


	//   ....[24]....
        /*009c*/ 	.word	0xffffffff


	//   ....[25]....
        /*00a0*/ 	.word	0xffffffff


	//   ....[26]....
        /*00a4*/ 	.word	0xffffffff


	//   ....[27]....
        /*00a8*/ 	.word	0xffffffff


	//----- nvinfo : EIATTR_COOP_GROUP_INSTR_OFFSETS
	.align		4
.L_2984:
        /*00ac*/ 	.byte	0x04, 0x28
        /*00ae*/ 	.short	(.L_2986 - .L_2985)


	//   ....[0]....
.L_2985:
        /*00b0*/ 	.word	0x0000e840


	//   ....[1]....
        /*00b4*/ 	.word	0x0000e870


	//   ....[2]....
        /*00b8*/ 	.word	0x0000e890


	//   ....[3]....
        /*00bc*/ 	.word	0x0000e8b0


	//   ....[4]....
        /*00c0*/ 	.word	0x0000e8d0


	//   ....[5]....
        /*00c4*/ 	.word	0x0000ee00


	//   ....[6]....
        /*00c8*/ 	.word	0x0000ee20


	//   ....[7]....
        /*00cc*/ 	.word	0x0000ee40


	//   ....[8]....
        /*00d0*/ 	.word	0x0000ee60


	//   ....[9]....
        /*00d4*/ 	.word	0x0000ee80


	//   ....[10]....
        /*00d8*/ 	.word	0x0000ef80


	//   ....[11]....
        /*00dc*/ 	.word	0x0000efe0


	//   ....[12]....
        /*00e0*/ 	.word	0x0000f020


	//   ....[13]....
        /*00e4*/ 	.word	0x0000f080


	//   ....[14]....
        /*00e8*/ 	.word	0x0000f0c0


	//   ....[15]....
        /*00ec*/ 	.word	0x0000f130


	//   ....[16]....
        /*00f0*/ 	.word	0x0000f180


	//   ....[17]....
        /*00f4*/ 	.word	0x0000f1f0


	//   ....[18]....
        /*00f8*/ 	.word	0x0000ff80


	//   ....[19]....
        /*00fc*/ 	.word	0x0000fff0


	//   ....[20]....
        /*0100*/ 	.word	0x00010050


	//   ....[21]....
        /*0104*/ 	.word	0x000100b0


	//   ....[22]....
        /*0108*/ 	.word	0x00010110


	//   ....[23]....
        /*010c*/ 	.word	0x00010680


	//   ....[24]....
        /*0110*/ 	.word	0x000106e0


	//   ....[25]....
        /*0114*/ 	.word	0x00010740


	//   ....[26]....
        /*0118*/ 	.word	0x000107a0


	//   ....[27]....
        /*011c*/ 	.word	0x00010800


	//----- nvinfo : EIATTR_EXIT_INSTR_OFFSETS
	.align		4
.L_2986:
        /*0120*/ 	.byte	0x04, 0x1c
        /*0122*/ 	.short	(.L_2988 - .L_2987)


	//   ....[0]....
.L_2987:
        /*0124*/ 	.word	0x00000590


	//   ....[1]....
        /*0128*/ 	.word	0x0000ff30


	//----- nvinfo : EIATTR_MAX_THREADS
	.align		4
.L_2988:
        /*012c*/ 	.byte	0x04, 0x05
        /*012e*/ 	.short	(.L_2990 - .L_2989)
.L_2989:
        /*0130*/ 	.word	0x00000080
        /*0134*/ 	.word	0x00000001
        /*0138*/ 	.word	0x00000001


	//----- nvinfo : EIATTR_CRS_STACK_SIZE
	.align		4
.L_2990:
        /*013c*/ 	.byte	0x04, 0x1e
        /*013e*/ 	.short	(.L_2992 - .L_2991)
.L_2991:
        /*0140*/ 	.word	0x00000000
.L_2992:


//--------------------- .nv.info._ZN10layer_norm13ln_fwd_kernelINS_13Kernel_traitsI6__halfS2_fS2_fjLj5120ELj1ELj1ELj4ELj16ENS_18Kernel_traits_baseILj5120ES2_S2_fS2_fjLj128EEEEELb1ELb0ELb1ELb0EEEvNS_9FwdParamsE --------------------------
	.section	.nv.info._ZN10layer_norm13ln_fwd_kernelINS_13Kernel_traitsI6__halfS2_fS2_fjLj5120ELj1ELj1ELj4ELj16ENS_18Kernel_traits_baseILj5120ES2_S2_fS2_fjLj128EEEEELb1ELb0ELb1ELb0EEEvNS_9FwdParamsE,"",@"SHT_CUDA_INFO"
	.sectionflags	@""
	.align	4


	//----- nvinfo : EIATTR_CUDA_API_VERSION
	.align		4
        /*0000*/ 	.byte	0x04, 0x37
        /*0002*/ 	.short	(.L_2994 - .L_2993)
.L_2993:
        /*0004*/ 	.word	0x00000082


	//----- nvinfo : EIATTR_SW2861232_WAR
	.align		4
.L_2994:
        /*0008*/ 	.byte	0x01, 0x35
	.zero		2


	//----- nvinfo : EIATTR_PARAM_CBANK
	.align		4
        /*000c*/ 	.byte	0x04, 0x0a
        /*000e*/ 	.short	(.L_2996 - .L_2995)
	.align		4
.L_2995:
        /*0010*/ 	.word	index@(.nv.constant0._ZN10layer_norm13ln_fwd_kernelINS_13Kernel_traitsI6__halfS2_fS2_fjLj5120ELj1ELj1ELj4ELj16ENS_18Kernel_traits_baseILj5120ES2_S2_fS2_fjLj128EEEEELb1ELb0ELb1ELb0EEEvNS_9FwdParamsE)
        /*0014*/ 	.short	0x0160
        /*0016*/ 	.short	0x00e8


	//----- nvinfo : EIATTR_CBANK_PARAM_SIZE
	.align		4
.L_2996:
        /*0018*/ 	.byte	0x03, 0x19
        /*001a*/ 	.short	0x00e8


	//----- nvinfo : EIATTR_KPARAM_INFO
	.align		4
        /*001c*/ 	.byte	0x04, 0x17
        /*001e*/ 	.short	(.L_2998 - .L_2997)
.L_2997:
        /*0020*/ 	.word	0x00000000
        /*0024*/ 	.short	0x0000
        /*0026*/ 	.short	0x0000
        /*0028*/ 	.byte	0x00, 0xf0, 0xa1, 0x03


	//----- nvinfo : EIATTR_MAXREG_COUNT
	.align		4
.L_2998:
        /*002c*/ 	.byte	0x03, 0x1b
        /*002e*/ 	.short	0x00ff


	//----- nvinfo : EIATTR_NUM_BARRIERS
	.align		4
        /*0030*/ 	.byte	0x02, 0x4c
        /*0032*/ 	.byte	0x01
	.zero		1


	//----- nvinfo : EIATTR_MERCURY_ISA_VERSION
	.align		4
        /*0034*/ 	.byte	0x03, 0x5f
        /*0036*/ 	.short	0x0000


	//----- nvinfo : EIATTR_COOP_GROUP_MASK_REGIDS
	.align		4
        /*0038*/ 	.byte	0x04, 0x29
        /*003a*/ 	.short	(.L_3000 - .L_2999)


	//   ....[0]....
.L_2999:
        /*003c*/ 	.word	0xffffffff


	//   ....[1]....
        /*0040*/ 	.word	0xffffffff


	//   ....[2]....
        /*0044*/ 	.word	0xffffffff


	//   ....[3]....
        /*0048*/ 	.word	0xffffffff


	//   ....[4]....
        /*004c*/ 	.word	0xffffffff


	//   ....[5]....
        /*0050*/ 	.word	0xffffffff


	//   ....[6]....
        /*0054*/ 	.word	0xffffffff


	//   ....[7]....
        /*0058*/ 	.word	0xffffffff


	//   ....[8]....
        /*005c*/ 	.word	0xffffffff


	//   ....[9]....
        /*0060*/ 	.word	0xffffffff


	//   ....[10]....
        /*0064*/ 	.word	0xffffffff


	//   ....[11]....
        /*0068*/ 	.word	0xffffffff


	//   ....[12]....
        /*006c*/ 	.word	0xffffffff


	//   ....[13]....
        /*0070*/ 	.word	0xffffffff


	//   ....[14]....
        /*0074*/ 	.word	0xffffffff


	//   ....[15]....
        /*0078*/ 	.word	0xffffffff


	//   ....[16]....
        /*007c*/ 	.word	0xffffffff


	//   ....[17]....
        /*0080*/ 	.word	0xffffffff


	//   ....[18]....
        /*0084*/ 	.word	0xffffffff


	//   ....[19]....
        /*0088*/ 	.word	0xffffffff


	//   ....[20]....
        /*008c*/ 	.word	0xffffffff


	//   ....[21]....
        /*0090*/ 	.word	0xffffffff


	//   ....[22]....
        /*0094*/ 	.word	0xffffffff


	//   ....[23]....
        /*0098*/ 	.word	0xffffffff


	//   ....[24]....
        /*009c*/ 	.word	0xffffffff


	//   ....[25]....
        /*00a0*/ 	.word	0xffffffff


	//   ....[26]....
        /*00a4*/ 	.word	0xffffffff


	//   ....[27]....
        /*00a8*/ 	.word	0xffffffff


	//----- nvinfo : EIATTR_COOP_GROUP_INSTR_OFFSETS
	.align		4
.L_3000:
        /*00ac*/ 	.byte	0x04, 0x28
        /*00ae*/ 	.short	(.L_3002 - .L_3001)


	//   ....[0]....
.L_3001:
        /*00b0*/ 	.word	0x00010ae0


	//   ....[1]....
        /*00b4*/ 	.word	0x00010b10


	//   ....[2]....
        /*00b8*/ 	.word	0x00010b30


	//   ....[3]....
        /*00bc*/ 	.word	0x00010b50


	//   ....[4]....
        /*00c0*/ 	.word	0x00010b70


	//   ....[5]....
        /*00c4*/ 	.word	0x000110b0


	//   ....[6]....
        /*00c8*/ 	.word	0x000110d0


	//   ....[7]....
        /*00cc*/ 	.word	0x000110f0


	//   ....[8]....
        /*00d0*/ 	.word	0x00011110


	//   ....[9]....
        /*00d4*/ 	.word	0x00011130


	//   ....[10]....
        /*00d8*/ 	.word	0x00011250


	//   ....[11]....
        /*00dc*/ 	.word	0x00011290


	//   ....[12]....
        /*00e0*/ 	.word	0x000112d0


	//   ....[13]....
        /*00e4*/ 	.word	0x000112f0


	//   ....[14]....
        /*00e8*/ 	.word	0x00011380


	//   ....[15]....
        /*00ec*/ 	.word	0x000113c0


	//   ....[16]....
        /*00f0*/ 	.word	0x00011450


	//   ....[17]....
        /*00f4*/ 	.word	0x00011480


	//   ....[18]....
        /*00f8*/ 	.word	0x00012190


	//   ....[19]....
        /*00fc*/ 	.word	0x00012200


	//   ....[20]....
        /*0100*/ 	.word	0x00012260


	//   ....[21]....
        /*0104*/ 	.word	0x000122c0


	//   ....[22]....
        /*0108*/ 	.word	0x00012320


	//   ....[23]....
        /*010c*/ 	.word	0x000128b0


	//   ....[24]....
        /*0110*/ 	.word	0x00012910


	//   ....[25]....
        /*0114*/ 	.word	0x00012970


	//   ....[26]....
        /*0118*/ 	.word	0x000129d0


	//   ....[27]....
        /*011c*/ 	.word	0x00012a40


	//----- nvinfo : EIATTR_EXIT_INSTR_OFFSETS
	.align		4
.L_3002:
        /*0120*/ 	.byte	0x04, 0x1c
        /*0122*/ 	.short	(.L_3004 - .L_3003)


	//   ....[0]....
.L_3003:
        /*0124*/ 	.word	0x00000a10


	//   ....[1]....
        /*0128*/ 	.word	0x00012140


	//----- nvinfo : EIATTR_MAX_THREADS
	.align		4
.L_3004:
        /*012c*/ 	.byte	0x04, 0x05
        /*012e*/ 	.short	(.L_3006 - .L_3005)
.L_3005:
        /*0130*/ 	.word	0x00000080
        /*0134*/ 	.word	0x00000001
        /*0138*/ 	.word	0x00000001


	//----- nvinfo : EIATTR_CRS_STACK_SIZE
	.align		4
.L_3006:
        /*013c*/ 	.byte	0x04, 0x1e
        /*013e*/ 	.short	(.L_3008 - .L_3007)
.L_3007:
        /*0140*/ 	.word	0x00000000
.L_3008:


//--------------------- .nv.info._ZN10layer_norm13ln_fwd_kernelINS_13Kernel_traitsI6__halfS2_fS2_fjLj5120ELj1ELj1ELj4ELj16ENS_18Kernel_traits_baseILj5120ES2_S2_fS2_fjLj128EEEEELb1ELb0ELb1ELb1EEEvNS_9FwdParamsE --------------------------
	.section	.nv.info._ZN10layer_norm13ln_fwd_kernelINS_13Kernel_traitsI6__halfS2_fS2_fjLj5120ELj1ELj1ELj4ELj16ENS_18Kernel_traits_baseILj5120ES2_S2_fS2_fjLj128EEEEELb1ELb0ELb1ELb1EEEvNS_9FwdParamsE,"",@"SHT_CUDA_INFO"
	.sectionflags	@""
	.align	4


	//----- nvinfo : EIATTR_CUDA_API_VERSION
	.align		4
        /*0000*/ 	.byte	0x04, 0x37
        /*0002*/ 	.short	(.L_3010 - .L_3009)
.L_3009:
        /*0004*/ 	.word	0x00000082


	//----- nvinfo : EIATTR_SW2861232_WAR
	.align		4
.L_3010:
        /*0008*/ 	.byte	0x01, 0x35
	.zero		2


	//----- nvinfo : EIATTR_PARAM_CBANK
	.align		4
        /*000c*/ 	.byte	0x04, 0x0a
        /*000e*/ 	.short	(.L_3012 - .L_3011)
	.align		4
.L_3011:
        /*0010*/ 	.word	index@(.nv.constant0._ZN10layer_norm13ln_fwd_kernelINS_13Kernel_traitsI6__halfS2_fS2_fjLj5120ELj1ELj1ELj4ELj16ENS_18Kernel_traits_baseILj5120ES2_S2_fS2_fjLj128EEEEELb1ELb0ELb1ELb1EEEvNS_9FwdParamsE)
        /*0014*/ 	.short	0x0160
        /*0016*/ 	.short	0x00e8


	//----- nvinfo : EIATTR_CBANK_PARAM_SIZE
	.align		4
.L_3012:
        /*0018*/ 	.byte	0x03, 0x19
        /*001a*/ 	.short	0x00e8


	//----- nvinfo : EIATTR_KPARAM_INFO
	.align		4
        /*001c*/ 	.byte	0x04, 0x17
        /*001e*/ 	.short	(.L_3014 - .L_3013)
.L_3013:
        /*0020*/ 	.word	0x00000000
        /*0024*/ 	.short	0x0000
        /*0026*/ 	.short	0x0000
        /*0028*/ 	.byte	0x00, 0xf0, 0xa1, 0x03


	//----- nvinfo : EIATTR_MAXREG_COUNT
	.align		4
.L_3014:
        /*002c*/ 	.byte	0x03, 0x1b
        /*002e*/ 	.short	0x00ff


	//----- nvinfo : EIATTR_NUM_BARRIERS
	.align		4
        /*0030*/ 	.byte	0x02, 0x4c
        /*0032*/ 	.byte	0x01
	.zero		1


	//----- nvinfo : EIATTR_MERCURY_ISA_VERSION
	.align		4
        /*0034*/ 	.byte	0x03, 0x5f
        /*0036*/ 	.short	0x0000


	//----- nvinfo : EIATTR_COOP_GROUP_MASK_REGIDS
	.align		4
        /*0038*/ 	.byte	0x04, 0x29
        /*003a*/ 	.short	(.L_3016 - .L_3015)


	//   ....[0]....
.L_3015:
        /*003c*/ 	.word	0xffffffff


	//   ....[1]....
        /*0040*/ 	.word	0xffffffff


	//   ....[2]....
        /*0044*/ 	.word	0xffffffff


	//   ....[3]....
        /*0048*/ 	.word	0xffffffff


	//   ....[4]....
        /*004c*/ 	.word	0xffffffff


	//   ....[5]....
        /*0050*/ 	.word	0xffffffff


	//   ....[6]....
        /*0054*/ 	.word	0xffffffff


	//   ....[7]....
        /*0058*/ 	.word	0xffffffff


	//   ....[8]....
        /*005c*/ 	.word	0xffffffff


	//   ....[9]....
        /*0060*/ 	.word	0xffffffff


	//   ....[10]....
        /*0064*/ 	.word	0xffffffff


	//   ....[11]....
        /*0068*/ 	.word	0xffffffff


	//   ....[12]....
        /*006c*/ 	.word	0xffffffff


	//   ....[13]....
        /*0070*/ 	.word	0xffffffff


	//   ....[14]....
        /*0074*/ 	.word	0xffffffff


	//   ....[15]....
        /*0078*/ 	.word	0xffffffff


	//   ....[16]....
        /*007c*/ 	.word	0xffffffff


	//   ....[17]....
        /*0080*/ 	.word	0xffffffff


	//   ....[18]....
        /*0084*/ 	.word	0xffffffff


	//   ....[19]....
        /*0088*/ 	.word	0xffffffff


	//   ....[20]....
        /*008c*/ 	.word	0xffffffff


	//   ....[21]....
        /*0090*/ 	.word	0xffffffff


	//   ....[22]....
        /*0094*/ 	.word	0xffffffff


	//   ....[23]....
        /*0098*/ 	.word	0xffffffff


	//   ....[24]....
        /*009c*/ 	.word	0xffffffff


	//   ....[25]....
        /*00a0*/ 	.word	0xffffffff


	//   ....[26]....
        /*00a4*/ 	.word	0xffffffff


	//   ....[27]....
        /*00a8*/ 	.word	0xffffffff


	//----- nvinfo : EIATTR_COOP_GROUP_INSTR_OFFSETS
	.align		4
.L_3016:
        /*00ac*/ 	.byte	0x04, 0x28
        /*00ae*/ 	.short	(.L_3018 - .L_3017)


	//   ....[0]....
.L_3017:
        /*00b0*/ 	.word	0x00010140


	//   ....[1]....
        /*00b4*/ 	.word	0x00010170


	//   ....[2]....
        /*00b8*/ 	.word	0x00010190


	//   ....[3]....
        /*00bc*/ 	.word	0x000101b0


	//   ....[4]....
        /*00c0*/ 	.word	0x000101d0


	//   ....[5]....
        /*00c4*/ 	.word	0x00010700


	//   ....[6]....
        /*00c8*/ 	.word	0x00010720


	//   ....[7]....
        /*00cc*/ 	.word	0x00010740


	//   ....[8]....
        /*00d0*/ 	.word	0x00010760


	//   ....[9]....
        /*00d4*/ 	.word	0x00010780


	//   ....[10]....
        /*00d8*/ 	.word	0x00010890


	//   ....[11]....
        /*00dc*/ 	.word	0x000108f0


	//   ....[12]....
        /*00e0*/ 	.word	0x00010910


	//   ....[13]....
        /*00e4*/ 	.word	0x00010930


	//   ....[14]....
        /*00e8*/ 	.word	0x000109c0


	//   ....[15]....
        /*00ec*/ 	.word	0x00010a10


	//   ....[16]....
        /*00f0*/ 	.word	0x00010ad0


	//   ....[17]....
        /*00f4*/ 	.word	0x00010ae0


	//   ....[18]....
        /*00f8*/ 	.word	0x00011910


	//   ....[19]....
        /*00fc*/ 	.word	0x00011980


	//   ....[20]....
        /*0100*/ 	.word	0x000119e0


	//   ....[21]....
        /*0104*/ 	.word	0x00011a40


	//   ....[22]....
        /*0108*/ 	.word	0x00011aa0


	//   ....[23]....
        /*010c*/ 	.word	0x00012010


	//   ....[24]....
        /*0110*/ 	.word	0x00012070


	//   ....[25]....
        /*0114*/ 	.word	0x000120d0


	//   ....[26]....
        /*0118*/ 	.word	0x00012130


	//   ....[27]....
        /*011c*/ 	.word	0x00012190


	//----- nvinfo : EIATTR_EXIT_INSTR_OFFSETS
	.align		4
.L_3018:
        /*0120*/ 	.byte	0x04, 0x1c
        /*0122*/ 	.short	(.L_3020 - .L_3019)


	//   ....[0]....
.L_3019:
        /*0124*/ 	.word	0x00000590


	//   ....[1]....
        /*0128*/ 	.word	0x000118c0


	//----- nvinfo : EIATTR_MAX_THREADS
	.align		4
.L_3020:
        /*012c*/ 	.byte	0x04, 0x05
        /*012e*/ 	.short	(.L_3022 - .L_3021)
.L_3021:
        /*0130*/ 	.word	0x00000080
        /*0134*/ 	.word	0x00000001
        /*0138*/ 	.word	0x00000001


	//----- nvinfo : EIATTR_CRS_STACK_SIZE
	.align		4
.L_3022:
        /*013c*/ 	.byte	0x04, 0x1e
        /*013e*/ 	.short	(.L_3024 - .L_3023)
.L_3023:
        /*0140*/ 	.word	0x00000000
.L_3024:


//--------------------- .nv.info._ZN10layer_norm13ln_fwd_kernelINS_13Kernel_traitsI6__halfS2_fS2_fjLj5120ELj1ELj1ELj4ELj16ENS_18Kernel_traits_baseILj5120ES2_S2_fS2_fjLj128EEEEELb1ELb1ELb0ELb0EEEvNS_9FwdParamsE --------------------------
	.section	.nv.info._ZN10layer_norm13ln_fwd_kernelINS_13Kernel_traitsI6__halfS2_fS2_fjLj5120ELj1ELj1ELj4ELj16ENS_18Kernel_traits_baseILj5120ES2_S2_fS2_fjLj128EEEEELb1ELb1ELb0ELb0EEEvNS_9FwdParamsE,"",@"SHT_CUDA_INFO"
	.sectionflags	@""
	.align	4


	//----- nvinfo : EIATTR_CUDA_API_VERSION
	.align		4
        /*0000*/ 	.byte	0x04, 0x37
        /*0002*/ 	.short	(.L_3026 - .L_3025)
.L_3025:
        /*0004*/ 	.word	0x00000082


	//----- nvinfo : EIATTR_SW2861232_WAR
	.align		4
.L_3026:
        /*0008*/ 	.byte	0x01, 0x35
	.zero		2


	//----- nvinfo : EIATTR_PARAM_CBANK
	.align		4
        /*000c*/ 	.byte	0x04, 0x0a
        /*000e*/ 	.short	(.L_3028 - .L_3027)
	.align		4
.L_3027:
        /*0010*/ 	.word	index@(.nv.constant0._ZN10layer_norm13ln_fwd_kernelINS_13Kernel_traitsI6__halfS2_fS2_fjLj5120ELj1ELj1ELj4ELj16ENS_18Kernel_traits_baseILj5120ES2_S2_fS2_fjLj128EEEEELb1ELb1ELb0ELb0EEEvNS_9FwdParamsE)
        /*0014*/ 	.short	0x0160
        /*0016*/ 	.short	0x00e8


	//----- nvinfo : EIATTR_CBANK_PARAM_SIZE
	.align		4
.L_3028:
        /*0018*/ 	.byte	0x03, 0x19
        /*001a*/ 	.short	0x00e8


	//----- nvinfo : EIATTR_KPARAM_INFO
	.align		4
        /*001c*/ 	.byte	0x04, 0x17
        /*001e*/ 	.short	(.L_3030 - .L_3029)
.L_3029:
        /*0020*/ 	.word	0x00000000
        /*0024*/ 	.short	0x0000
        /*0026*/ 	.short	0x0000
        /*0028*/ 	.byte	0x00, 0xf0, 0xa1, 0x03


	//----- nvinfo : EIATTR_MAXREG_COUNT
	.align		4
.L_3030:
        /*002c*/ 	.byte	0x03, 0x1b
        /*002e*/ 	.short	0x00ff


	//----- nvinfo : EIATTR_NUM_BARRIERS
	.align		4
        /*0030*/ 	.byte	0x02, 0x4c
        /*0032*/ 	.byte	0x01
	.zero		1


	//----- nvinfo : EIATTR_MERCURY_ISA_VERSION
	.align		4
        /*0034*/ 	.byte	0x03, 0x5f
        /*0036*/ 	.short	0x0000


	//----- nvinfo : EIATTR_COOP_GROUP_MASK_REGIDS
	.align		4
        /*0038*/ 	.byte	0x04, 0x29
        /*003a*/ 	.short	(.L_3032 - .L_3031)


	//   ....[0]....
.L_3031:
        /*003c*/ 	.word	0xffffffff


	//   ....[1]....
        /*0040*/ 	.word	0xffffffff


	//   ....[2]....
        /*0044*/ 	.word	0xffffffff


	//   ....[3]....
        /*0048*/ 	.word	0xffffffff


	//   ....[4]....
        /*004c*/ 	.word	0xffffffff


	//   ....[5]....
        /*0050*/ 	.word	0xffffffff


	//   ....[6]....
        /*0054*/ 	.word	0xffffffff


	//   ....[7]....
        /*0058*/ 	.word	0xffffffff


	//   ....[8]....
        /*005c*/ 	.word	0xffffffff


	//   ....[9]....
        /*0060*/ 	.word	0xffffffff


	//   ....[10]....
        /*0064*/ 	.word	0xffffffff


	//   ....[11]....
        /*0068*/ 	.word	0xffffffff


	//   ....[12]....
        /*006c*/ 	.word	0xffffffff


	//   ....[13]....
        /*0070*/ 	.word	0xffffffff


	//   ....[14]....
        /*0074*/ 	.word	0xffffffff


	//   ....[15]....
        /*0078*/ 	.word	0xffffffff


	//   ....[16]....
        /*007c*/ 	.word	0xffffffff


	//   ....[17]....
        /*0080*/ 	.word	0xffffffff


	//   ....[18]....
        /*0084*/ 	.word	0xffffffff


	//   ....[19]....
        /*0088*/ 	.word	0xffffffff


	//   ....[20]....
        /*008c*/ 	.word	0xffffffff


	//   ....[21]....
        /*0090*/ 	.word	0xffffffff


	//   ....[22]....
        /*0094*/ 	.word	0xffffffff


	//   ....[23]....
        /*0098*/ 	.word	0xffffffff


	//   ....[24]....
        /*009c*/ 	.word	0xffffffff


	//   ....[25]....
        /*00a0*/ 	.word	0xffffffff


	//   ....[26]....
        /*00a4*/ 	.word	0xffffffff


	//   ....[27]....
        /*00a8*/ 	.word	0xffffffff


	//----- nvinfo : EIATTR_COOP_GROUP_INSTR_OFFSETS
	.align		4
.L_3032:
        /*00ac*/ 	.byte	0x04, 0x28
        /*00ae*/ 	.short	(.L_3034 - .L_3033)


	//   ....[0]....
.L_3033:
        /*00b0*/ 	.word	0x0000fbc0


	//   ....[1]....
        /*00b4*/ 	.word	0x0000fbf0


	//   ....[2]....
        /*00b8*/ 	.word	0x0000fc20


	//   ....[3]....
        /*00bc*/ 	.word	0x0000fc40


	//   ....[4]....
        /*00c0*/ 	.word	0x0000fc60


	//   ....[5]....
        /*00c4*/ 	.word	0x000101a0


	//   ....[6]....
        /*00c8*/ 	.word	0x000101c0


	//   ....[7]....
        /*00cc*/ 	.word	0x000101e0


	//   ....[8]....
        /*00d0*/ 	.word	0x00010200


	//   ....[9]....
        /*00d4*/ 	.word	0x00010220


	//   ....[10]....
        /*00d8*/ 	.word	0x00010350


	//   ....[11]....
        /*00dc*/ 	.word	0x000103a0


	//   ....[12]....
        /*00e0*/ 	.word	0x000103d0


	//   ....[13]....
        /*00e4*/ 	.word	0x000103e0


	//   ....[14]....
        /*00e8*/ 	.word	0x00010460


	//   ....[15]....
        /*00ec*/ 	.word	0x000104c0


	//   ....[16]....
        /*00f0*/ 	.word	0x00010590


	//   ....[17]....
        /*00f4*/ 	.word	0x000105a0


	//   ....[18]....
        /*00f8*/ 	.word	0x00011220


	//   ....[19]....
        /*00fc*/ 	.word	0x00011290


	//   ....[20]....
        /*0100*/ 	.word	0x000112f0


	//   ....[21]....
        /*0104*/ 	.word	0x00011350


	//   ....[22]....
        /*0108*/ 	.word	0x000113b0


	//   ....[23]....
        /*010c*/ 	.word	0x00011940


	//   ....[24]....
        /*0110*/ 	.word	0x000119a0


	//   ....[25]....
        /*0114*/ 	.word	0x00011a00


	//   ....[26]....
        /*0118*/ 	.word	0x00011a60


	//   ....[27]....
        /*011c*/ 	.word	0x00011ad0


	//----- nvinfo : EIATTR_EXIT_INSTR_OFFSETS
	.align		4
.L_3034:
        /*0120*/ 	.byte	0x04, 0x1c
        /*0122*/ 	.short	(.L_3036 - .L_3035)


	//   ....[0]....
.L_3035:
        /*0124*/ 	.word	0x000009f0


	//   ....[1]....
        /*0128*/ 	.word	0x000111d0


	//----- nvinfo : EIATTR_MAX_THREADS
	.align		4
.L_3036:
        /*012c*/ 	.byte	0x04, 0x05
        /*012e*/ 	.short	(.L_3038 - .L_3037)
.L_3037:
        /*0130*/ 	.word	0x00000080
        /*0134*/ 	.word	0x00000001
        /*0138*/ 	.word	0x00000001


	//----- nvinfo : EIATTR_CRS_STACK_SIZE
	.align		4
.L_3038:
        /*013c*/ 	.byte	0x04, 0x1e
        /*013e*/ 	.short	(.L_3040 - .L_3039)
.L_3039:
        /*0140*/ 	.word	0x00000000
.L_3040:


//--------------------- .nv.info._ZN10layer_norm13ln_fwd_kernelINS_13Kernel_traitsI6__halfS2_fS2_fjLj5120ELj1ELj1ELj4ELj16ENS_18Kernel_traits_baseILj5120ES2_S2_fS2_fjLj128EEEEELb1ELb1ELb0ELb1EEEvNS_9FwdParamsE --------------------------
	.section	.nv.info._ZN10layer_norm13ln_fwd_kernelINS_13Kernel_traitsI6__halfS2_fS2_fjLj5120ELj1ELj1ELj4ELj16ENS_18Kernel_traits_baseILj5120ES2_S2_fS2_fjLj128EEEEELb1ELb1ELb0ELb1EEEvNS_9FwdParamsE,"",@"SHT_CUDA_INFO"
	.sectionflags	@""
	.align	4


	//----- nvinfo : EIATTR_CUDA_API_VERSION
	.align		4
        /*0000*/ 	.byte	0x04, 0x37
        /*0002*/ 	.short	(.L_3042 - .L_3041)
.L_3041:
        /*0004*/ 	.word	0x00000082


	//----- nvinfo : EIATTR_SW2861232_WAR
	.align		4
.L_3042:
        /*0008*/ 	.byte	0x01, 0x35
	.zero		2


	//----- nvinfo : EIATTR_PARAM_CBANK
	.align		4
        /*000c*/ 	.byte	0x04, 0x0a
        /*000e*/ 	.short	(.L_3044 - .L_3043)
	.align		4
.L_3043:
        /*0010*/ 	.word	index@(.nv.constant0._ZN10layer_norm13ln_fwd_kernelINS_13Kernel_traitsI6__halfS2_fS2_fjLj5120ELj1ELj1ELj4ELj16ENS_18Kernel_traits_baseILj5120ES2_S2_fS2_fjLj128EEEEELb1ELb1ELb0ELb1EEEvNS_9FwdParamsE)
        /*0014*/ 	.short	0x0160
        /*0016*/ 	.short	0x00e8


	//----- nvinfo : EIATTR_CBANK_PARAM_SIZE
	.align		4
.L_3044:
        /*0018*/ 	.byte	0x03, 0x19
        /*001a*/ 	.short	0x00e8


	//----- nvinfo : EIATTR_KPARAM_INFO
	.align		4
        /*001c*/ 	.byte	0x04, 0x17
        /*001e*/ 	.short	(.L_3046 - .L_3045)
.L_3045:
        /*0020*/ 	.word	0x00000000
        /*0024*/ 	.short	0x0000
        /*0026*/ 	.short	0x0000
        /*0028*/ 	.byte	0x00, 0xf0, 0xa1, 0x03


	//----- nvinfo : EIATTR_MAXREG_COUNT
	.align		4
.L_3046:
        /*002c*/ 	.byte	0x03, 0x1b
        /*002e*/ 	.short	0x00ff


	//----- nvinfo : EIATTR_NUM_BARRIERS
	.align		4
        /*0030*/ 	.byte	0x02, 0x4c
        /*0032*/ 	.byte	0x01
	.zero		1


	//----- nvinfo : EIATTR_MERCURY_ISA_VERSION
	.align		4
        /*0034*/ 	.byte	0x03, 0x5f
        /*0036*/ 	.short	0x0000


	//----- nvinfo : EIATTR_COOP_GROUP_MASK_REGIDS
	.align		4
        /*0038*/ 	.byte	0x04, 0x29
        /*003a*/ 	.short	(.L_3048 - .L_3047)


	//   ....[0]....
.L_3047:
        /*003c*/ 	.word	0xffffffff


	//   ....[1]....
        /*0040*/ 	.word	0xffffffff


	//   ....[2]....
        /*0044*/ 	.word	0xffffffff


	//   ....[3]....
        /*0048*/ 	.word	0xffffffff


	//   ....[4]....
        /*004c*/ 	.word	0xffffffff


	//   ....[5]....
        /*0050*/ 	.word	0xffffffff


	//   ....[6]....
        /*0054*/ 	.word	0xffffffff


	//   ....[7]....
        /*0058*/ 	.word	0xffffffff


	//   ....[8]....
        /*005c*/ 	.word	0xffffffff


	//   ....[9]....
        /*0060*/ 	.word	0xffffffff


	//   ....[10]....
        /*0064*/ 	.word	0xffffffff


	//   ....[11]....
        /*0068*/ 	.word	0xffffffff


	//   ....[12]....
        /*006c*/ 	.word	0xffffffff


	//   ....[13]....
        /*0070*/ 	.word	0xffffffff


	//   ....[14]....
        /*0074*/ 	.word	0xffffffff


	//   ....[15]....
        /*0078*/ 	.word	0xffffffff


	//   ....[16]....
        /*007c*/ 	.word	0xffffffff


	//   ....[17]....
        /*0080*/ 	.word	0xffffffff


	//   ....[18]....
        /*0084*/ 	.word	0xffffffff


	//   ....[19]....
        /*0088*/ 	.word	0xffffffff


	//   ....[20]....
        /*008c*/ 	.word	0xffffffff


	//   ....[21]....
        /*0090*/ 	.word	0xffffffff


	//   ....[22]....
        /*0094*/ 	.word	0xffffffff


	//   ....[23]....
        /*0098*/ 	.word	0xffffffff


	//   ....[24]....
        /*009c*/ 	.word	0xffffffff


	//   ....[25]....
        /*00a0*/ 	.word	0xffffffff


	//   ....[26]....
        /*00a4*/ 	.word	0xffffffff


	//   ....[27]....
        /*00a8*/ 	.word	0xffffffff


	//----- nvinfo : EIATTR_COOP_GROUP_INSTR_OFFSETS
	.align		4
.L_3048:
        /*00ac*/ 	.byte	0x04, 0x28
        /*00ae*/ 	.short	(.L_3050 - .L_3049)


	//   ....[0]....
.L_3049:
        /*00b0*/ 	.word	0x0000f030


	//   ....[1]....
        /*00b4*/ 	.word	0x0000f060


	//   ....[2]....
        /*00b8*/ 	.word	0x0000f080


	//   ....[3]....
        /*00bc*/ 	.word	0x0000f0a0


	//   ....[4]....
        /*00c0*/ 	.word	0x0000f0c0


	//   ....[5]....
        /*00c4*/ 	.word	0x0000f5f0


	//   ....[6]....
        /*00c8*/ 	.word	0x0000f610


	//   ....[7]....
        /*00cc*/ 	.word	0x0000f630


	//   ....[8]....
        /*00d0*/ 	.word	0x0000f650


	//   ....[9]....
        /*00d4*/ 	.word	0x0000f670


	//   ....[10]....
        /*00d8*/ 	.word	0x0000f790


	//   ....[11]....
        /*00dc*/ 	.word	0x0000f7e0


	//   ....[12]....
        /*00e0*/ 	.word	0x0000f800


	//   ....[13]....
        /*00e4*/ 	.word	0x0000f810


	//   ....[14]....
        /*00e8*/ 	.word	0x0000f8e0


	//   ....[15]....
        /*00ec*/ 	.word	0x0000f910


	//   ....[16]....
        /*00f0*/ 	.word	0x0000f9e0


	//   ....[17]....
        /*00f4*/ 	.word	0x0000fa40


	//   ....[18]....
        /*00f8*/ 	.word	0x000107b0


	//   ....[19]....
        /*00fc*/ 	.word	0x00010820


	//   ....[20]....
        /*0100*/ 	.word	0x00010880


	//   ....[21]....
        /*0104*/ 	.word	0x000108e0


	//   ....[22]....
        /*0108*/ 	.word	0x00010940


	//   ....[23]....
        /*010c*/ 	.word	0x00010eb0


	//   ....[24]....
        /*0110*/ 	.word	0x00010f10


	//   ....[25]....
        /*0114*/ 	.word	0x00010f70


	//   ....[26]....
        /*0118*/ 	.word	0x00010fd0


	//   ....[27]....
        /*011c*/ 	.word	0x00011030


	//----- nvinfo : EIATTR_EXIT_INSTR_OFFSETS
	.align		4
.L_3050:
        /*0120*/ 	.byte	0x04, 0x1c
        /*0122*/ 	.short	(.L_3052 - .L_3051)


	//   ....[0]....
.L_3051:
        /*0124*/ 	.word	0x00000560


	//   ....[1]....
        /*0128*/ 	.word	0x00010760


	//----- nvinfo : EIATTR_MAX_THREADS
	.align		4
.L_3052:
        /*012c*/ 	.byte	0x04, 0x05
        /*012e*/ 	.short	(.L_3054 - .L_3053)
.L_3053:
        /*0130*/ 	.word	0x00000080
        /*0134*/ 	.word	0x00000001
        /*0138*/ 	.word	0x00000001


	//----- nvinfo : EIATTR_CRS_STACK_SIZE
	.align		4
.L_3054:
        /*013c*/ 	.byte	0x04, 0x1e
        /*013e*/ 	.short	(.L_3056 - .L_3055)
.L_3055:
        /*0140*/ 	.word	0x00000000
.L_3056:


//--------------------- .nv.info._ZN10layer_norm13ln_fwd_kernelINS_13Kernel_traitsI6__halfS2_fS2_fjLj5120ELj1ELj1ELj4ELj16ENS_18Kernel_traits_baseILj5120ES2_S2_fS2_fjLj128EEEEELb1ELb1ELb1ELb0EEEvNS_9FwdParamsE --------------------------
	.section	.nv.info._ZN10layer_norm13ln_fwd_kernelINS_13Kernel_traitsI6__halfS2_fS2_fjLj5120ELj1ELj1ELj4ELj16ENS_18Kernel_traits_baseILj5120ES2_S2_fS2_fjLj128EEEEELb1ELb1ELb1ELb0EEEvNS_9FwdParamsE,"",@"SHT_CUDA_INFO"
	.sectionflags	@""
	.align	4


	//----- nvinfo : EIATTR_CUDA_API_VERSION
	.align		4
        /*0000*/ 	.byte	0x04, 0x37
        /*0002*/ 	.short	(.L_3058 - .L_3057)
.L_3057:
        /*0004*/ 	.word	0x00000082


	//----- nvinfo : EIATTR_SW2861232_WAR
	.align		4
.L_3058:
        /*0008*/ 	.byte	0x01, 0x35
	.zero		2


	//----- nvinfo : EIATTR_PARAM_CBANK
	.align		4
        /*000c*/ 	.byte	0x04, 0x0a
        /*000e*/ 	.short	(.L_3060 - .L_3059)
	.align		4
.L_3059:
        /*0010*/ 	.word	index@(.nv.constant0._ZN10layer_norm13ln_fwd_kernelINS_13Kernel_traitsI6__halfS2_fS2_fjLj5120ELj1ELj1ELj4ELj16ENS_18Kernel_traits_baseILj5120ES2_S2_fS2_fjLj128EEEEELb1ELb1ELb1ELb0EEEvNS_9FwdParamsE)
        /*0014*/ 	.short	0x0160
        /*0016*/ 	.short	0x00e8


	//----- nvinfo : EIATTR_CBANK_PARAM_SIZE
	.align		4
.L_3060:
        /*0018*/ 	.byte	0x03, 0x19
        /*001a*/ 	.short	0x00e8


	//----- nvinfo : EIATTR_KPARAM_INFO
	.align		4
        /*001c*/ 	.byte	0x04, 0x17
        /*001e*/ 	.short	(.L_3062 - .L_3061)
.L_3061:
        /*0020*/ 	.word	0x00000000
        /*0024*/ 	.short	0x0000
        /*0026*/ 	.short	0x0000
        /*0028*/ 	.byte	0x00, 0xf0, 0xa1, 0x03


	//----- nvinfo : EIATTR_MAXREG_COUNT
	.align		4
.L_3062:
        /*002c*/ 	.byte	0x03, 0x1b
        /*002e*/ 	.short	0x00ff


	//----- nvinfo : EIATTR_NUM_BARRIERS
	.align		4
        /*0030*/ 	.byte	0x02, 0x4c
        /*0032*/ 	.byte	0x01
	.zero		1


	//----- nvinfo : EIATTR_MERCURY_ISA_VERSION
	.align		4
        /*0034*/ 	.byte	0x03, 0x5f
        /*0036*/ 	.short	0x0000


	//----- nvinfo : EIATTR_COOP_GROUP_MASK_REGIDS
	.align		4
        /*0038*/ 	.byte	0x04, 0x29
        /*003a*/ 	.short	(.L_3064 - .L_3063)


	//   ....[0]....
.L_3063:
        /*003c*/ 	.word	0xffffffff


	//   ....[1]....
        /*0040*/ 	.word	0xffffffff


	//   ....[2]....
        /*0044*/ 	.word	0xffffffff


	//   ....[3]....
        /*0048*/ 	.word	0xffffffff


	//   ....[4]....
        /*004c*/ 	.word	0xffffffff


	//   ....[5]....
        /*0050*/ 	.word	0xffffffff


	//   ....[6]....
        /*0054*/ 	.word	0xffffffff


	//   ....[7]....
        /*0058*/ 	.word	0xffffffff


	//   ....[8]....
        /*005c*/ 	.word	0xffffffff


	//   ....[9]....
        /*0060*/ 	.word	0xffffffff


	//   ....[10]....
        /*0064*/ 	.word	0xffffffff


	//   ....[11]....
        /*0068*/ 	.word	0xffffffff


	//   ....[12]....
        /*006c*/ 	.word	0xffffffff


	//   ....[13]....
        /*0070*/ 	.word	0xffffffff


	//   ....[14]....
        /*0074*/ 	.word	0xffffffff


	//   ....[15]....
        /*0078*/ 	.word	0xffffffff


	//   ....[16]....
        /*007c*/ 	.word	0xffffffff


	//   ....[17]....
        /*0080*/ 	.word	0xffffffff


	//   ....[18]....
        /*0084*/ 	.word	0xffffffff


	//   ....[19]....
        /*0088*/ 	.word	0xffffffff


	//   ....[20]....
        /*008c*/ 	.word	0xffffffff


	//   ....[21]....
        /*0090*/ 	.word	0xffffffff


	//   ....[22]....
        /*0094*/ 	.word	0xffffffff


	//   ....[23]....
        /*0098*/ 	.word	0xffffffff


	//   ....[24]....
        /*009c*/ 	.word	0xffffffff


	//   ....[25]....
        /*00a0*/ 	.word	0xffffffff


	//   ....[26]....
        /*00a4*/ 	.word	0xffffffff


	//   ....[27]....
        /*00a8*/ 	.word	0xffffffff


	//----- nvinfo : EIATTR_COOP_GROUP_INSTR_OFFSETS
	.align		4
.L_3064:
        /*00ac*/ 	.byte	0x04, 0x28
        /*00ae*/ 	.short	(.L_3066 - .L_3065)


	//   ....[0]....
.L_3065:
        /*00b0*/ 	.word	0x000110d0


	//   ....[1]....
        /*00b4*/ 	.word	0x00011100


	//   ....[2]....
        /*00b8*/ 	.word	0x00011120


	//   ....[3]....
        /*00bc*/ 	.word	0x00011140


	//   ....[4]....
        /*00c0*/ 	.word	0x00011160


	//   ....[5]....
        /*00c4*/ 	.word	0x000116a0


	//   ....[6]....
        /*00c8*/ 	.word	0x000116c0


	//   ....[7]....
        /*00cc*/ 	.word	0x000116e0


	//   ....[8]....
        /*00d0*/ 	.word	0x00011700


	//   ....[9]....
        /*00d4*/ 	.word	0x00011720


	//   ....[10]....
        /*00d8*/ 	.word	0x00011840


	//   ....[11]....
        /*00dc*/ 	.word	0x00011890


	//   ....[12]....
        /*00e0*/ 	.word	0x000118c0


	//   ....[13]....
        /*00e4*/ 	.word	0x000118d0


	//   ....[14]....
        /*00e8*/ 	.word	0x00011950


	//   ....[15]....
        /*00ec*/ 	.word	0x000119b0


	//   ....[16]....
        /*00f0*/ 	.word	0x00011a80


	//   ....[17]....
        /*00f4*/ 	.word	0x00011ac0


	//   ....[18]....
        /*00f8*/ 	.word	0x00012780


	//   ....[19]....
        /*00fc*/ 	.word	0x000127f0


	//   ....[20]....
        /*0100*/ 	.word	0x00012850


	//   ....[21]....
        /*0104*/ 	.word	0x000128b0


	//   ....[22]....
        /*0108*/ 	.word	0x00012910


	//   ....[23]....
        /*010c*/ 	.word	0x00012e90


	//   ....[24]....
        /*0110*/ 	.word	0x00012ef0


	//   ....[25]....
        /*0114*/ 	.word	0x00012f50


	//   ....[26]....
        /*0118*/ 	.word	0x00012fb0


	//   ....[27]....
        /*011c*/ 	.word	0x00013020


	//----- nvinfo : EIATTR_EXIT_INSTR_OFFSETS
	.align		4
.L_3066:
        /*0120*/ 	.byte	0x04, 0x1c
        /*0122*/ 	.short	(.L_3068 - .L_3067)


	//   ....[0]....
.L_3067:
        /*0124*/ 	.word	0x00000b00


	//   ....[1]....
        /*0128*/ 	.word	0x00012730


	//----- nvinfo : EIATTR_MAX_THREADS
	.align		4
.L_3068:
        /*012c*/ 	.byte	0x04, 0x05
        /*012e*/ 	.short	(.L_3070 - .L_3069)
.L_3069:
        /*0130*/ 	.word	0x00000080
        /*0134*/ 	.word	0x00000001
        /*0138*/ 	.word	0x00000001


	//----- nvinfo : EIATTR_CRS_STACK_SIZE
	.align		4
.L_3070:
        /*013c*/ 	.byte	0x04, 0x1e
        /*013e*/ 	.short	(.L_3072 - .L_3071)
.L_3071:
        /*0140*/ 	.word	0x00000000
.L_3072:


//--------------------- .nv.info._ZN10layer_norm13ln_fwd_kernelINS_13Kernel_traitsI6__halfS2_fS2_fjLj5120ELj1ELj1ELj4ELj16ENS_18Kernel_traits_baseILj5120ES2_S2_fS2_fjLj128EEEEELb1ELb1ELb1ELb1EEEvNS_9FwdParamsE --------------------------
	.section	.nv.info._ZN10layer_norm13ln_fwd_kernelINS_13Kernel_traitsI6__halfS2_fS2_fjLj5120ELj1ELj1ELj4ELj16ENS_18Kernel_traits_baseILj5120ES2_S2_fS2_fjLj128EEEEELb1ELb1ELb1ELb1EEEvNS_9FwdParamsE,"",@"SHT_CUDA_INFO"
	.sectionflags	@""
	.align	4


	//----- nvinfo : EIATTR_CUDA_API_VERSION
	.align		4
        /*0000*/ 	.byte	0x04, 0x37
        /*0002*/ 	.short	(.L_3074 - .L_3073)
.L_3073:
        /*0004*/ 	.word	0x00000082


	//----- nvinfo : EIATTR_SW2861232_WAR
	.align		4
.L_3074:
        /*0008*/ 	.byte	0x01, 0x35
	.zero		2


	//----- nvinfo : EIATTR_PARAM_CBANK
	.align		4
        /*000c*/ 	.byte	0x04, 0x0a
        /*000e*/ 	.short	(.L_3076 - .L_3075)
	.align		4
.L_3075:
        /*0010*/ 	.word	index@(.nv.constant0._ZN10layer_norm13ln_fwd_kernelINS_13Kernel_traitsI6__halfS2_fS2_fjLj5120ELj1ELj1ELj4ELj16ENS_18Kernel_traits_baseILj5120ES2_S2_fS2_fjLj128EEEEELb1ELb1ELb1ELb1EEEvNS_9FwdParamsE)
        /*0014*/ 	.short	0x0160
        /*0016*/ 	.short	0x00e8


	//----- nvinfo : EIATTR_CBANK_PARAM_SIZE
	.align		4
.L_3076:
        /*0018*/ 	.byte	0x03, 0x19
        /*001a*/ 	.short	0x00e8


	//----- nvinfo : EIATTR_KPARAM_INFO
	.align		4
        /*001c*/ 	.byte	0x04, 0x17
        /*001e*/ 	.short	(.L_3078 - .L_3077)
.L_3077:
        /*0020*/ 	.word	0x00000000
        /*0024*/ 	.short	0x0000
        /*0026*/ 	.short	0x0000
        /*0028*/ 	.byte	0x00, 0xf0, 0xa1, 0x03


	//----- nvinfo : EIATTR_MAXREG_COUNT
	.align		4
.L_3078:
        /*002c*/ 	.byte	0x03, 0x1b
        /*002e*/ 	.short	0x00ff


	//----- nvinfo : EIATTR_NUM_BARRIERS
	.align		4
        /*0030*/ 	.byte	0x02, 0x4c
        /*0032*/ 	.byte	0x01
	.zero		1


	//----- nvinfo : EIATTR_MERCURY_ISA_VERSION
	.align		4
        /*0034*/ 	.byte	0x03, 0x5f
        /*0036*/ 	.short	0x0000


	//----- nvinfo : EIATTR_COOP_GROUP_MASK_REGIDS
	.align		4
        /*0038*/ 	.byte	0x04, 0x29
        /*003a*/ 	.short	(.L_3080 - .L_3079)


	//   ....[0]....
.L_3079:
        /*003c*/ 	.word	0xffffffff


	//   ....[1]....
        /*0040*/ 	.word	0xffffffff


	//   ....[2]....
        /*0044*/ 	.word	0xffffffff


	//   ....[3]....
        /*0048*/ 	.word	0xffffffff


	//   ....[4]....
        /*004c*/ 	.word	0xffffffff


	//   ....[5]....
        /*0050*/ 	.word	0xffffffff


	//   ....[6]....
        /*0054*/ 	.word	0xffffffff


	//   ....[7]....
        /*0058*/ 	.word	0xffffffff


	//   ....[8]....
        /*005c*/ 	.word	0xffffffff


	//   ....[9]....
        /*0060*/ 	.word	0xffffffff


	//   ....[10]....
        /*0064*/ 	.word	0xffffffff


	//   ....[11]....
        /*0068*/ 	.word	0xffffffff


	//   ....[12]....
        /*006c*/ 	.word	0xffffffff


	//   ....[13]....
        /*0070*/ 	.word	0xffffffff


	//   ....[14]....
        /*0074*/ 	.word	0xffffffff


	//   ....[15]....
        /*0078*/ 	.word	0xffffffff


	//   ....[16]....
        /*007c*/ 	.word	0xffffffff


	//   ....[17]....
        /*0080*/ 	.word	0xffffffff


	//   ....[18]....
        /*0084*/ 	.word	0xffffffff


	//   ....[19]....
        /*0088*/ 	.word	0xffffffff


	//   ....[20]....
        /*008c*/ 	.word	0xffffffff


	//   ....[21]....
        /*0090*/ 	.word	0xffffffff


	//   ....[22]....
        /*0094*/ 	.word	0xffffffff


	//   ....[23]....
        /*0098*/ 	.word	0xffffffff


	//   ....[24]....
        /*009c*/ 	.word	0xffffffff


	//   ....[25]....
        /*00a0*/ 	.word	0xffffffff


	//   ....[26]....
        /*00a4*/ 	.word	0xffffffff


	//   ....[27]....
        /*00a8*/ 	.word	0xffffffff


	//----- nvinfo : EIATTR_COOP_GROUP_INSTR_OFFSETS
	.align		4
.L_3080:
        /*00ac*/ 	.byte	0x04, 0x28
        /*00ae*/ 	.short	(.L_3082 - .L_3081)


	//   ....[0]....
.L_3081:
        /*00b0*/ 	.word	0x000106f0


	//   ....[1]....
        /*00b4*/ 	.word	0x00010720


	//   ....[2]....
        /*00b8*/ 	.word	0x00010740


	//   ....[3]....
        /*00bc*/ 	.word	0x00010760


	//   ....[4]....
        /*00c0*/ 	.word	0x00010780


	//   ....[5]....
        /*00c4*/ 	.word	0x00010cb0


	//   ....[6]....
        /*00c8*/ 	.word	0x00010cd0


	//   ....[7]....
        /*00cc*/ 	.word	0x00010cf0


	//   ....[8]....
        /*00d0*/ 	.word	0x00010d10


	//   ....[9]....
        /*00d4*/ 	.word	0x00010d30


	//   ....[10]....
        /*00d8*/ 	.word	0x00010e70


	//   ....[11]....
        /*00dc*/ 	.word	0x00010ed0


	//   ....[12]....
        /*00e0*/ 	.word	0x00010ee0


	//   ....[13]....
        /*00e4*/ 	.word	0x00010ef0


	//   ....[14]....
        /*00e8*/ 	.word	0x00010fd0


	//   ....[15]....
        /*00ec*/ 	.word	0x00011040


	//   ....[16]....
        /*00f0*/ 	.word	0x00011080


	//   ....[17]....
        /*00f4*/ 	.word	0x000110c0


	//   ....[18]....
        /*00f8*/ 	.word	0x00011f00


	//   ....[19]....
        /*00fc*/ 	.word	0x00011f60


	//   ....[20]....
        /*0100*/ 	.word	0x00011fc0


	//   ....[21]....
        /*0104*/ 	.word	0x00012020


	//   ....[22]....
        /*0108*/ 	.word	0x00012080


	//   ....[23]....
        /*010c*/ 	.word	0x000125f0


	//   ....[24]....
        /*0110*/ 	.word	0x00012650


	//   ....[25]....
        /*0114*/ 	.word	0x000126b0


	//   ....[26]....
        /*0118*/ 	.word	0x00012710


	//   ....[27]....
        /*011c*/ 	.word	0x00012770


	//----- nvinfo : EIATTR_EXIT_INSTR_OFFSETS
	.align		4
.L_3082:
        /*0120*/ 	.byte	0x04, 0x1c
        /*0122*/ 	.short	(.L_3084 - .L_3083)


	//   ....[0]....
.L_3083:
        /*0124*/ 	.word	0x000005c0


	//   ....[1]....
        /*0128*/ 	.word	0x00011ea0


	//----- nvinfo : EIATTR_MAX_THREADS
	.align		4
.L_3084:
        /*012c*/ 	.byte	0x04, 0x05
        /*012e*/ 	.short	(.L_3086 - .L_3085)
.L_3085:
        /*0130*/ 	.word	0x00000080
        /*0134*/ 	.word	0x00000001
        /*0138*/ 	.word	0x00000001


	//----- nvinfo : EIATTR_CRS_STACK_SIZE
	.align		4
.L_3086:
        /*013c*/ 	.byte	0x04, 0x1e
        /*013e*/ 	.short	(.L_3088 - .L_3087)
.L_3087:
        /*0140*/ 	.word	0x00000000
.L_3088:


//--------------------- .nv.info._ZN10layer_norm13ln_fwd_kernelINS_13Kernel_traitsIf6__halffS2_fjLj5120ELj1ELj1ELj4ELj16ENS_18Kernel_traits_baseILj5120EfS2_fS2_fjLj128EEEEELb0ELb0ELb0ELb0EEEvNS_9FwdParamsE --------------------------
	.section	.nv.info._ZN10layer_norm13ln_fwd_kernelINS_13Kernel_traitsIf6__halffS2_fjLj5120ELj1ELj1ELj4ELj16ENS_18Kernel_traits_baseILj5120EfS2_fS2_fjLj128EEEEELb0ELb0ELb0ELb0EEEvNS_9FwdParamsE,"",@"SHT_CUDA_INFO"
	.sectionflags	@""
	.align	4


	//----- nvinfo : EIATTR_CUDA_API_VERSION
	.align		4
        /*0000*/ 	.byte	0x04, 0x37
        /*0002*/ 	.short	(.L_3090 - .L_3089)
.L_3089:
        /*0004*/ 	.word	0x00000082


	//----- nvinfo : EIATTR_SW2861232_WAR
	.align		4
.L_3090:
        /*0008*/ 	.byte	0x01, 0x35
	.zero		2


	//----- nvinfo : EIATTR_PARAM_CBANK
	.align		4
        /*000c*/ 	.byte	0x04, 0x0a
        /*000e*/ 	.short	(.L_3092 - .L_3091)
	.align		4
.L_3091:
        /*0010*/ 	.word	index@(.nv.constant0._ZN10layer_norm13ln_fwd_kernelINS_13Kernel_traitsIf6__halffS2_fjLj5120ELj1ELj1ELj4ELj16ENS_18Kernel_traits_baseILj5120EfS2_fS2_fjLj128EEEEELb0ELb0ELb0ELb0EEEvNS_9FwdParamsE)
        /*0014*/ 	.short	0x0160
        /*0016*/ 	.short	0x00e8


	//----- nvinfo : EIATTR_CBANK_PARAM_SIZE
	.align		4
.L_3092:
        /*0018*/ 	.byte	0x03, 0x19
        /*001a*/ 	.short	0x00e8


	//----- nvinfo : EIATTR_KPARAM_INFO
	.align		4
        /*001c*/ 	.byte	0x04, 0x17
        /*001e*/ 	.short	(.L_3094 - .L_3093)
.L_3093:
        /*0020*/ 	.word	0x00000000
        /*0024*/ 	.short	0x0000
        /*0026*/ 	.short	0x0000
        /*0028*/ 	.byte	0x00, 0xf0, 0xa1, 0x03


	//----- nvinfo : EIATTR_MAXREG_COUNT
	.align		4
.L_3094:
        /*002c*/ 	.byte	0x03, 0x1b
        /*002e*/ 	.short	0x00ff


	//----- nvinfo : EIATTR_NUM_BARRIERS
	.align		4
        /*0030*/ 	.byte	0x02, 0x4c
        /*0032*/ 	.byte	0x01
	.zero		1


	//----- nvinfo : EIATTR_MERCURY_ISA_VERSION
	.align		4
        /*0034*/ 	.byte	0x03, 0x5f
        /*0036*/ 	.short	0x0000


	//----- nvinfo : EIATTR_COOP_GROUP_MASK_REGIDS
	.align		4
        /*0038*/ 	.byte	0x04, 0x29
        /*003a*/ 	.short	(.L_3096 - .L_3095)


	//   ....[0]....
.L_3095:
        /*003c*/ 	.word	0xffffffff


	//   ....[1]....
        /*0040*/ 	.word	0xffffffff


	//   ....[2]....
        /*0044*/ 	.word	0xffffffff


	//   ....[3]....
        /*0048*/ 	.word	0xffffffff


	//   ....[4]....
        /*004c*/ 	.word	0xffffffff


	//   ....[5]....
        /*0050*/ 	.word	0xffffffff


	//   ....[6]....
        /*0054*/ 	.word	0xffffffff


	//   ....[7]....
        /*0058*/ 	.word	0xffffffff


	//   ....[8]....
        /*005c*/ 	.word	0xffffffff


	//   ....[9]....
        /*0060*/ 	.word	0xffffffff


	//   ....[10]....
        /*0064*/ 	.word	0xffffffff


	//   ....[11]....
        /*0068*/ 	.word	0xffffffff


	//   ....[12]....
        /*006c*/ 	.word	0xffffffff


	//   ....[13]....
        /*0070*/ 	.word	0xffffffff


	//   ....[14]....
        /*0074*/ 	.word	0xffffffff


	//   ....[15]....
        /*0078*/ 	.word	0xffffffff


	//   ....[16]....
        /*007c*/ 	.word	0xffffffff


	//   ....[17]....
        /*0080*/ 	.word	0xffffffff


	//   ....[18]....
        /*0084*/ 	.word	0xffffffff


	//   ....[19]....
        /*0088*/ 	.word	0xffffffff


	//   ....[20]....
        /*008c*/ 	.word	0xffffffff


	//   ....[21]....
        /*0090*/ 	.word	0xffffffff


	//   ....[22]....
        /*0094*/ 	.word	0xffffffff


	//   ....[23]....
        /*0098*/ 	.word	0xffffffff


	//   ....[24]....
        /*009c*/ 	.word	0xffffffff


	//   ....[25]....
        /*00a0*/ 	.word	0xffffffff


	//   ....[26]....
        /*00a4*/ 	.word	0xffffffff


	//   ....[27]....
        /*00a8*/ 	.word	0xffffffff


	//----- nvinfo : EIATTR_COOP_GROUP_INSTR_OFFSETS
	.align		4
.L_3096:
        /*00ac*/ 	.byte	0x04, 0x28
        /*00ae*/ 	.short	(.L_3098 - .L_3097)


	//   ....[0]....
.L_3097:
        /*00b0*/ 	.word	0x00001990


	//   ....[1]....
        /*00b4*/ 	.word	0x000019c0


	//   ....[2]....
        /*00b8*/ 	.word	0x000019e0


	//   ....[3]....
        /*00bc*/ 	.word	0x00001a00


	//   ....[4]....
        /*00c0*/ 	.word	0x00001a20


	//   ....[5]....
        /*00c4*/ 	.word	0x00001f60


	//   ....[6]....
        /*00c8*/ 	.word	0x00001f80


	//   ....[7]....
        /*00cc*/ 	.word	0x00001fa0


	//   ....[8]....
        /*00d0*/ 	.word	0x00001fc0


	//   ....[9]....
        /*00d4*/ 	.word	0x00001fe0


	//   ....[10]....
        /*00d8*/ 	.word	0x00002100


	//   ....[11]....
        /*00dc*/ 	.word	0x00002160


	//   ....[12]....
        /*00e0*/ 	.word	0x00002190


	//   ....[13]....
        /*00e4*/ 	.word	0x000021a0


	//   ....[14]....
        /*00e8*/ 	.word	0x00002230


	//   ....[15]....
        /*00ec*/ 	.word	0x00002280


	//   ....[16]....
        /*00f0*/ 	.word	0x00002340


	//   ....[17]....
        /*00f4*/ 	.word	0x00002350


	//   ....[18]....
        /*00f8*/ 	.word	0x00002fb0


	//   ....[19]....
        /*00fc*/ 	.word	0x00003030


	//   ....[20]....
        /*0100*/ 	.word	0x00003090


	//   ....[21]....
        /*0104*/ 	.word	0x000030f0


	//   ....[22]....
        /*0108*/ 	.word	0x00003150


	//   ....[23]....
        /*010c*/ 	.word	0x000036d0


	//   ....[24]....
        /*0110*/ 	.word	0x00003730


	//   ....[25]....
        /*0114*/ 	.word	0x00003790


	//   ....[26]....
        /*0118*/ 	.word	0x000037f0


	//   ....[27]....
        /*011c*/ 	.word	0x00003860


	//----- nvinfo : EIATTR_EXIT_INSTR_OFFSETS
	.align		4
.L_3098:
        /*0120*/ 	.byte	0x04, 0x1c
        /*0122*/ 	.short	(.L_3100 - .L_3099)


	//   ....[0]....
.L_3099:
        /*0124*/ 	.word	0x000006c0


	//   ....[1]....
        /*0128*/ 	.word	0x00002f60


	//----- nvinfo : EIATTR_MAX_THREADS
	.align		4
.L_3100:
        /*012c*/ 	.byte	0x04, 0x05
        /*012e*/ 	.short	(.L_3102 - .L_3101)
.L_3101:
        /*0130*/ 	.word	0x00000080
        /*0134*/ 	.word	0x00000001
        /*0138*/ 	.word	0x00000001


	//----- nvinfo : EIATTR_CRS_STACK_SIZE
	.align		4
.L_3102:
        /*013c*/ 	.byte	0x04, 0x1e
        /*013e*/ 	.short	(.L_3104 - .L_3103)
.L_3103:
        /*0140*/ 	.word	0x00000000
.L_3104:


//--------------------- .nv.info._ZN10layer_norm13ln_fwd_kernelINS_13Kernel_traitsIf6__halffS2_fjLj5120ELj1ELj1ELj4ELj16ENS_18Kernel_traits_baseILj5120EfS2_fS2_fjLj128EEEEELb0ELb0ELb0ELb1EEEvNS_9FwdParamsE --------------------------
	.section	.nv.info._ZN10layer_norm13ln_fwd_kernelINS_13Kernel_traitsIf6__halffS2_fjLj5120ELj1ELj1ELj4ELj16ENS_18Kernel_traits_baseILj5120EfS2_fS2_fjLj128EEEEELb0ELb0ELb0ELb1EEEvNS_9FwdParamsE,"",@"SHT_CUDA_INFO"
	.sectionflags	@""
	.align	4


	//----- nvinfo : EIATTR_CUDA_API_VERSION
	.align		4
        /*0000*/ 	.byte	0x04, 0x37
        /*0002*/ 	.short	(.L_3106 - .L_3105)
.L_3105:
        /*0004*/ 	.word	0x00000082


	//----- nvinfo : EIATTR_SW2861232_WAR
	.align		4
.L_3106:
        /*0008*/ 	.byte	0x01, 0x35
	.zero		2


	//----- nvinfo : EIATTR_PARAM_CBANK
	.align		4
        /*000c*/ 	.byte	0x04, 0x0a
        /*000e*/ 	.short	(.L_3108 - .L_3107)
	.align		4
.L_3107:
        /*0010*/ 	.word	index@(.nv.constant0._ZN10layer_norm13ln_fwd_kernelINS_13Kernel_traitsIf6__halffS2_fjLj5120ELj1ELj1ELj4ELj16ENS_18Kernel_traits_baseILj5120EfS2_fS2_fjLj128EEEEELb0ELb0ELb0ELb1EEEvNS_9FwdParamsE)
        /*0014*/ 	.short	0x0160
        /*0016*/ 	.short	0x00e8


	//----- nvinfo : EIATTR_CBANK_PARAM_SIZE
	.align		4
.L_3108:
        /*0018*/ 	.byte	0x03, 0x19
        /*001a*/ 	.short	0x00e8


	//----- nvinfo : EIATTR_KPARAM_INFO
	.align		4
        /*001c*/ 	.byte	0x04, 0x17
        /*001e*/ 	.short	(.L_3110 - .L_3109)
.L_3109:
        /*0020*/ 	.word	0x00000000
        /*0024*/ 	.short	0x0000
        /*0026*/ 	.short	0x0000
        /*0028*/ 	.byte	0x00, 0xf0, 0xa1, 0x03


	//----- nvinfo : EIATTR_MAXREG_COUNT
	.align		4
.L_3110:
        /*002c*/ 	.byte	0x03, 0x1b
        /*002e*/ 	.short	0x00ff


	//----- nvinfo : EIATTR_NUM_BARRIERS
	.align		4
        /*0030*/ 	.byte	0x02, 0x4c
        /*0032*/ 	.byte	0x01
	.zero		1


	//----- nvinfo : EIATTR_MERCURY_ISA_VERSION
	.align		4
        /*0034*/ 	.byte	0x03, 0x5f
        /*0036*/ 	.short	0x0000


	//----- nvinfo : EIATTR_COOP_GROUP_MASK_REGIDS
	.align		4
        /*0038*/ 	.byte	0x04, 0x29
        /*003a*/ 	.short	(.L_3112 - .L_3111)


	//   ....[0]....
.L_3111:
        /*003c*/ 	.word	0xffffffff


	//   ....[1]....
        /*0040*/ 	.word	0xffffffff


	//   ....[2]....
        /*0044*/ 	.word	0xffffffff


	//   ....[3]....
        /*0048*/ 	.word	0xffffffff


	//   ....[4]....
        /*004c*/ 	.word	0xffffffff


	//   ....[5]....
        /*0050*/ 	.word	0xffffffff


	//   ....[6]....
        /*0054*/ 	.word	0xffffffff


	//   ....[7]....
        /*0058*/ 	.word	0xffffffff


	//   ....[8]....
        /*005c*/ 	.word	0xffffffff


	//   ....[9]....
        /*0060*/ 	.word	0xffffffff


	//   ....[10]....
        /*0064*/ 	.word	0xffffffff


	//   ....[11]....
        /*0068*/ 	.word	0xffffffff


	//   ....[12]....
        /*006c*/ 	.word	0xffffffff


	//   ....[13]....
        /*0070*/ 	.word	0xffffffff


	//   ....[14]....
        /*0074*/ 	.word	0xffffffff


	//   ....[15]....
        /*0078*/ 	.word	0xffffffff


	//   ....[16]....
        /*007c*/ 	.word	0xffffffff


	//   ....[17]....
        /*0080*/ 	.word	0xffffffff


	//   ....[18]....
        /*0084*/ 	.word	0xffffffff


	//   ....[19]....
        /*0088*/ 	.word	0xffffffff


	//   ....[20]....
        /*008c*/ 	.word	0xffffffff


	//   ....[21]....
        /*0090*/ 	.word	0xffffffff


	//   ....[22]....
        /*0094*/ 	.word	0xffffffff


	//   ....[23]....
        /*0098*/ 	.word	0xffffffff


	//   ....[24]....
        /*009c*/ 	.word	0xffffffff


	//   ....[25]....
        /*00a0*/ 	.word	0xffffffff


	//   ....[26]....
        /*00a4*/ 	.word	0xffffffff


	//   ....[27]....
        /*00a8*/ 	.word	0xffffffff


	//----- nvinfo : EIATTR_COOP_GROUP_INSTR_OFFSETS
	.align		4
.L_3112:
        /*00ac*/ 	.byte	0x04, 0x28
        /*00ae*/ 	.short	(.L_3114 - .L_3113)


	//   ....[0]....
.L_3113:
        /*00b0*/ 	.word	0x00001460


	//   ....[1]....
        /*00b4*/ 	.word	0x00001490


	//   ....[2]....
        /*00b8*/ 	.word	0x000014b0


	//   ....[3]....
        /*00bc*/ 	.word	0x000014d0


	//   ....[4]....
        /*00c0*/ 	.word	0x000014f0


	//   ....[5]....
        /*00c4*/ 	.word	0x00001a20


	//   ....[6]....
        /*00c8*/ 	.word	0x00001a40


	//   ....[7]....
        /*00cc*/ 	.word	0x00001a60


	//   ....[8]....
        /*00d0*/ 	.word	0x00001a80


	//   ....[9]....
        /*00d4*/ 	.word	0x00001aa0


	//   ....[10]....
        /*00d8*/ 	.word	0x00001ba0


	//   ....[11]....
        /*00dc*/ 	.word	0x00001bf0


	//   ....[12]....
        /*00e0*/ 	.word	0x00001c10


	//   ....[13]....
        /*00e4*/ 	.word	0x00001c80


	//   ....[14]....
        /*00e8*/ 	.word	0x00001cd0


	//   ....[15]....
        /*00ec*/ 	.word	0x00001d60


	//   ....[16]....
        /*00f0*/ 	.word	0x00001db0


	//   ....[17]....
        /*00f4*/ 	.word	0x00001e00


	//   ....[18]....
        /*00f8*/ 	.word	0x000028d0


	//   ....[19]....
        /*00fc*/ 	.word	0x00002940


	//   ....[20]....
        /*0100*/ 	.word	0x000029a0


	//   ....[21]....
        /*0104*/ 	.word	0x00002a00


	//   ....[22]....
        /*0108*/ 	.word	0x00002a60


	//   ....[23]....
        /*010c*/ 	.word	0x00002fd0


	//   ....[24]....
        /*0110*/ 	.word	0x00003030


	//   ....[25]....
        /*0114*/ 	.word	0x00003090


	//   ....[26]....
        /*0118*/ 	.word	0x000030f0


	//   ....[27]....
        /*011c*/ 	.word	0x00003150


	//----- nvinfo : EIATTR_EXIT_INSTR_OFFSETS
	.align		4
.L_3114:
        /*0120*/ 	.byte	0x04, 0x1c
        /*0122*/ 	.short	(.L_3116 - .L_3115)


	//   ....[0]....
.L_3115:
        /*0124*/ 	.word	0x000002c0


	//   ....[1]....
        /*0128*/ 	.word	0x00002880


	//----- nvinfo : EIATTR_MAX_THREADS
	.align		4
.L_3116:
        /*012c*/ 	.byte	0x04, 0x05
        /*012e*/ 	.short	(.L_3118 - .L_3117)
.L_3117:
        /*0130*/ 	.word	0x00000080
        /*0134*/ 	.word	0x00000001
        /*0138*/ 	.word	0x00000001


	//----- nvinfo : EIATTR_CRS_STACK_SIZE
	.align		4
.L_3118:
        /*013c*/ 	.byte	0x04, 0x1e
        /*013e*/ 	.short	(.L_3120 - .L_3119)
.L_3119:
        /*0140*/ 	.word	0x00000000
.L_3120:


//--------------------- .nv.info._ZN10layer_norm13ln_fwd_kernelINS_13Kernel_traitsIf6__halffS2_fjLj5120ELj1ELj1ELj4ELj16ENS_18Kernel_traits_baseILj5120EfS2_fS2_fjLj128EEEEELb0ELb0ELb1ELb0EEEvNS_9FwdParamsE --------------------------
	.section	.nv.info._ZN10layer_norm13ln_fwd_kernelINS_13Kernel_traitsIf6__halffS2_fjLj5120ELj1ELj1ELj4ELj16ENS_18Kernel_traits_baseILj5120EfS2_fS2_fjLj128EEEEELb0ELb0ELb1ELb0EEEvNS_9FwdParamsE,"",@"SHT_CUDA_INFO"
	.sectionflags	@""
	.align	4


	//----- nvinfo : EIATTR_CUDA_API_VERSION
	.align		4
        /*0000*/ 	.byte	0x04, 0x37
        /*0002*/ 	.short	(.L_3122 - .L_3121)
.L_3121:
        /*0004*/ 	.word	0x00000082


	//----- nvinfo : EIATTR_SW2861232_WAR
	.align		4
.L_3122:
        /*0008*/ 	.byte	0x01, 0x35
	.zero		2


	//----- nvinfo : EIATTR_PARAM_CBANK
	.align		4
        /*000c*/ 	.byte	0x04, 0x0a
        /*000e*/ 	.short	(.L_3124 - .L_3123)
	.align		4
.L_3123:
        /*0010*/ 	.word	index@(.nv.constant0._ZN10layer_norm13ln_fwd_kernelINS_13Kernel_traitsIf6__halffS2_fjLj5120ELj1ELj1ELj4ELj16ENS_18Kernel_traits_baseILj5120EfS2_fS2_fjLj128EEEEELb0ELb0ELb1ELb0EEEvNS_9FwdParamsE)
        /*0014*/ 	.short	0x0160
        /*0016*/ 	.short	0x00e8


	//----- nvinfo : EIATTR_CBANK_PARAM_SIZE
	.align		4
.L_3124:
        /*0018*/ 	.byte	0x03, 0x19
        /*001a*/ 	.short	0x00e8


	//----- nvinfo : EIATTR_KPARAM_INFO
	.align		4
        /*001c*/ 	.byte	0x04, 0x17
        /*001e*/ 	.short	(.L_3126 - .L_3125)
.L_3125:
        /*0020*/ 	.word	0x00000000
        /*0024*/ 	.short	0x0000
        /*0026*/ 	.short	0x0000
        /*0028*/ 	.byte	0x00, 0xf0, 0xa1, 0x03


	//----- nvinfo : EIATTR_MAXREG_COUNT
	.align		4
.L_3126:
        /*002c*/ 	.byte	0x03, 0x1b
        /*002e*/ 	.short	0x00ff


	//----- nvinfo : EIATTR_NUM_BARRIERS
	.align		4
        /*0030*/ 	.byte	0x02, 0x4c
        /*0032*/ 	.byte	0x01
	.zero		1


	//----- nvinfo : EIATTR_MERCURY_ISA_VERSION
	.align		4
        /*0034*/ 	.byte	0x03, 0x5f
        /*0036*/ 	.short	0x0000


	//----- nvinfo : EIATTR_COOP_GROUP_MASK_REGIDS
	.align		4
        /*0038*/ 	.byte	0x04, 0x29
        /*003a*/ 	.short	(.L_3128 - .L_3127)


	//   ....[0]....
.L_3127:
        /*003c*/ 	.word	0xffffffff


	//   ....[1]....
        /*0040*/ 	.word	0xffffffff


	//   ....[2]....
        /*0044*/ 	.word	0xffffffff


	//   ....[3]....
        /*0048*/ 	.word	0xffffffff


	//   ....[4]....
        /*004c*/ 	.word	0xffffffff


	//   ....[5]....
        /*0050*/ 	.word	0xffffffff


	//   ....[6]....
        /*0054*/ 	.word	0xffffffff


	//   ....[7]....
        /*0058*/ 	.word	0xffffffff


	//   ....[8]....
        /*005c*/ 	.word	0xffffffff


	//   ....[9]....
        /*0060*/ 	.word	0xffffffff


	//   ....[10]....
        /*0064*/ 	.word	0xffffffff


	//   ....[11]....
        /*0068*/ 	.word	0xffffffff


	//   ....[12]....
        /*006c*/ 	.word	0xffffffff


	//   ....[13]....
        /*0070*/ 	.word	0xffffffff


	//   ....[14]....
        /*0074*/ 	.word	0xffffffff


	//   ....[15]....
        /*0078*/ 	.word	0xffffffff


	//   ....[16]....
        /*007c*/ 	.word	0xffffffff


	//   ....[17]....
        /*0080*/ 	.word	0xffffffff


	//   ....[18]....
        /*0084*/ 	.word	0xffffffff


	//   ....[19]....
        /*0088*/ 	.word	0xffffffff


	//   ....[20]....
        /*008c*/ 	.word	0xffffffff


	//   ....[21]....
        /*0090*/ 	.word	0xffffffff


	//   ....[22]....
        /*0094*/ 	.word	0xffffffff


	//   ....[23]....
        /*0098*/ 	.word	0xffffffff


	//   ....[24]....
        /*009c*/ 	.word	0xffffffff


	//   ....[25]....
        /*00a0*/ 	.word	0xffffffff


	//   ....[26]....
        /*00a4*/ 	.word	0xffffffff


	//   ....[27]....
        /*00a8*/ 	.word	0xffffffff


	//----- nvinfo : EIATTR_COOP_GROUP_INSTR_OFFSETS
	.align		4
.L_3128:
        /*00ac*/ 	.byte	0x04, 0x28
        /*00ae*/ 	.short	(.L_3130 - .L_3129)


	//   ....[0]....
.L_3129:
        /*00b0*/ 	.word	0x000028d0


	//   ....[1]....
        /*00b4*/ 	.word	0x00002900


	//   ....[2]....
        /*00b8*/ 	.word	0x00002920


	//   ....[3]....
        /*00bc*/ 	.word	0x00002940


	//   ....[4]....
        /*00c0*/ 	.word	0x00002960


	//   ....[5]....
        /*00c4*/ 	.word	0x00002ea0


	//   ....[6]....
        /*00c8*/ 	.word	0x00002ec0


	//   ....[7]....
        /*00cc*/ 	.word	0x00002ee0


	//   ....[8]....
        /*00d0*/ 	.word	0x00002f00


	//   ....[9]....
        /*00d4*/ 	.word	0x00002f20


	//   ....[10]....
        /*00d8*/ 	.word	0x00003040


	//   ....[11]....
        /*00dc*/ 	.word	0x00003080


	//   ....[12]....
        /*00e0*/ 	.word	0x000030b0


	//   ....[13]....
        /*00e4*/ 	.word	0x000030c0


	//   ....[14]....
        /*00e8*/ 	.word	0x00003140


	//   ....[15]....
        /*00ec*/ 	.word	0x00003190


	//   ....[16]....
        /*00f0*/ 	.word	0x00003290


	//   ....[17]....
        /*00f4*/ 	.word	0x000032b0


	//   ....[18]....
        /*00f8*/ 	.word	0x00003f70


	//   ....[19]....
        /*00fc*/ 	.word	0x00003ff0


	//   ....[20]....
        /*0100*/ 	.word	0x00004050


	//   ....[21]....
        /*0104*/ 	.word	0x000040b0


	//   ....[22]....
        /*0108*/ 	.word	0x00004110


	//   ....[23]....
        /*010c*/ 	.word	0x00004690


	//   ....[24]....
        /*0110*/ 	.word	0x000046f0


	//   ....[25]....
        /*0114*/ 	.word	0x00004750


	//   ....[26]....
        /*0118*/ 	.word	0x000047b0


	//   ....[27]....
        /*011c*/ 	.word	0x00004820


	//----- nvinfo : EIATTR_EXIT_INSTR_OFFSETS
	.align		4
.L_3130:
        /*0120*/ 	.byte	0x04, 0x1c
        /*0122*/ 	.short	(.L_3132 - .L_3131)


	//   ....[0]....
.L_3131:
        /*0124*/ 	.word	0x000006c0


	//   ....[1]....
        /*0128*/ 	.word	0x00003f20


	//----- nvinfo : EIATTR_MAX_THREADS
	.align		4
.L_3132:
        /*012c*/ 	.byte	0x04, 0x05
        /*012e*/ 	.short	(.L_3134 - .L_3133)
.L_3133:
        /*0130*/ 	.word	0x00000080
        /*0134*/ 	.word	0x00000001
        /*0138*/ 	.word	0x00000001


	//----- nvinfo : EIATTR_CRS_STACK_SIZE
	.align		4
.L_3134:
        /*013c*/ 	.byte	0x04, 0x1e
        /*013e*/ 	.short	(.L_3136 - .L_3135)
.L_3135:
        /*0140*/ 	.word	0x00000000
.L_3136:


//--------------------- .nv.info._ZN10layer_norm13ln_fwd_kernelINS_13Kernel_traitsIf6__halffS2_fjLj5120ELj1ELj1ELj4ELj16ENS_18Kernel_traits_baseILj5120EfS2_fS2_fjLj128EEEEELb0ELb0ELb1ELb1EEEvNS_9FwdParamsE --------------------------
	.section	.nv.info._ZN10layer_norm13ln_fwd_kernelINS_13Kernel_traitsIf6__halffS2_fjLj5120ELj1ELj1ELj4ELj16ENS_18Kernel_traits_baseILj5120EfS2_fS2_fjLj128EEEEELb0ELb0ELb1ELb1EEEvNS_9FwdParamsE,"",@"SHT_CUDA_INFO"
	.sectionflags	@""
	.align	4


	//----- nvinfo : EIATTR_CUDA_API_VERSION
	.align		4
        /*0000*/ 	.byte	0x04, 0x37
        /*0002*/ 	.short	(.L_3138 - .L_3137)
.L_3137:
        /*0004*/ 	.word	0x00000082


	//----- nvinfo : EIATTR_SW2861232_WAR
	.align		4
.L_3138:
        /*0008*/ 	.byte	0x01, 0x35
	.zero		2


	//----- nvinfo : EIATTR_PARAM_CBANK
	.align		4
        /*000c*/ 	.byte	0x04, 0x0a
        /*000e*/ 	.short	(.L_3140 - .L_3139)
	.align		4
.L_3139:
        /*0010*/ 	.word	index@(.nv.constant0._ZN10layer_norm13ln_fwd_kernelINS_13Kernel_traitsIf6__halffS2_fjLj5120ELj1ELj1ELj4ELj16ENS_18Kernel_traits_baseILj5120EfS2_fS2_fjLj128EEEEELb0ELb0ELb1ELb1EEEvNS_9FwdParamsE)
        /*0014*/ 	.short	0x0160
        /*0016*/ 	.short	0x00e8


	//----- nvinfo : EIATTR_CBANK_PARAM_SIZE
	.align		4
.L_3140:
        /*0018*/ 	.byte	0x03, 0x19
        /*001a*/ 	.short	0x00e8


	//----- nvinfo : EIATTR_KPARAM_INFO
	.align		4
        /*001c*/ 	.byte	0x04, 0x17
        /*001e*/ 	.short	(.L_3142 - .L_3141)
.L_3141:
        /*0020*/ 	.word	0x00000000
        /*0024*/ 	.short	0x0000
        /*0026*/ 	.short	0x0000
        /*0028*/ 	.byte	0x00, 0xf0, 0xa1, 0x03


	//----- nvinfo : EIATTR_MAXREG_COUNT
	.align		4
.L_3142:
        /*002c*/ 	.byte	0x03, 0x1b
        /*002e*/ 	.short	0x00ff


	//----- nvinfo : EIATTR_NUM_BARRIERS
	.align		4
        /*0030*/ 	.byte	0x02, 0x4c
        /*0032*/ 	.byte	0x01
	.zero		1


	//----- nvinfo : EIATTR_MERCURY_ISA_VERSION
	.align		4
        /*0034*/ 	.byte	0x03, 0x5f
        /*0036*/ 	.short	0x0000


	//----- nvinfo : EIATTR_COOP_GROUP_MASK_REGIDS
	.align		4
        /*0038*/ 	.byte	0x04, 0x29
        /*003a*/ 	.short	(.L_3144 - .L_3143)


	//   ....[0]....
.L_3143:
        /*003c*/ 	.word	0xffffffff


	//   ....[1]....
        /*0040*/ 	.word	0xffffffff


	//   ....[2]....
        /*0044*/ 	.word	0xffffffff


	//   ....[3]....
        /*0048*/ 	.word	0xffffffff


	//   ....[4]....
        /*004c*/ 	.word	0xffffffff


	//   ....[5]....
        /*0050*/ 	.word	0xffffffff


	//   ....[6]....
        /*0054*/ 	.word	0xffffffff


	//   ....[7]....
        /*0058*/ 	.word	0xffffffff


	//   ....[8]....
        /*005c*/ 	.word	0xffffffff


	//   ....[9]....
        /*0060*/ 	.word	0xffffffff


	//   ....[10]....
        /*0064*/ 	.word	0xffffffff


	//   ....[11]....
        /*0068*/ 	.word	0xffffffff


	//   ....[12]....
        /*006c*/ 	.word	0xffffffff


	//   ....[13]....
        /*0070*/ 	.word	0xffffffff


	//   ....[14]....
        /*0074*/ 	.word	0xffffffff


	//   ....[15]....
        /*0078*/ 	.word	0xffffffff


	//   ....[16]....
        /*007c*/ 	.word	0xffffffff


	//   ....[17]....
        /*0080*/ 	.word	0xffffffff


	//   ....[18]....
        /*0084*/ 	.word	0xffffffff


	//   ....[19]....
        /*0088*/ 	.word	0xffffffff


	//   ....[20]....
        /*008c*/ 	.word	0xffffffff


	//   ....[21]....
        /*0090*/ 	.word	0xffffffff


	//   ....[22]....
        /*0094*/ 	.word	0xffffffff


	//   ....[23]....
        /*0098*/ 	.word	0xffffffff


	//   ....[24]....
        /*009c*/ 	.word	0xffffffff


	//   ....[25]....
        /*00a0*/ 	.word	0xffffffff


	//   ....[26]....
        /*00a4*/ 	.word	0xffffffff


	//   ....[27]....
        /*00a8*/ 	.word	0xffffffff


	//----- nvinfo : EIATTR_COOP_GROUP_INSTR_OFFSETS
	.align		4
.L_3144:
        /*00ac*/ 	.byte	0x04, 0x28
        /*00ae*/ 	.short	(.L_3146 - .L_3145)


	//   ....[0]....
.L_3145:
        /*00b0*/ 	.word	0x000021f0


	//   ....[1]....
        /*00b4*/ 	.word	0x00002220


	//   ....[2]....
        /*00b8*/ 	.word	0x00002240


	//   ....[3]....
        /*00bc*/ 	.word	0x00002260


	//   ....[4]....
        /*00c0*/ 	.word	0x00002280


	//   ....[5]....
        /*00c4*/ 	.word	0x000027b0


	//   ....[6]....
        /*00c8*/ 	.word	0x000027d0


	//   ....[7]....
        /*00cc*/ 	.word	0x000027f0


	//   ....[8]....
        /*00d0*/ 	.word	0x00002810


	//   ....[9]....
        /*00d4*/ 	.word	0x00002830


	//   ....[10]....
        /*00d8*/ 	.word	0x00002920


	//   ....[11]....
        /*00dc*/ 	.word	0x00002970


	//   ....[12]....
        /*00e0*/ 	.word	0x00002990


	//   ....[13]....
        /*00e4*/ 	.word	0x000029c0


	//   ....[14]....
        /*00e8*/ 	.word	0x00002a70


	//   ....[15]....
        /*00ec*/ 	.word	0x00002aa0


	//   ....[16]....
        /*00f0*/ 	.word	0x00002b60


	//   ....[17]....
        /*00f4*/ 	.word	0x00002ba0


	//   ....[18]....
        /*00f8*/ 	.word	0x00003710


	//   ....[19]....
        /*00fc*/ 	.word	0x00003780


	//   ....[20]....
        /*0100*/ 	.word	0x000037e0


	//   ....[21]....
        /*0104*/ 	.word	0x00003840


	//   ....[22]....
        /*0108*/ 	.word	0x000038a0


	//   ....[23]....
        /*010c*/ 	.word	0x00003e10


	//   ....[24]....
        /*0110*/ 	.word	0x00003e70


	//   ....[25]....
        /*0114*/ 	.word	0x00003ed0


	//   ....[26]....
        /*0118*/ 	.word	0x00003f30


	//   ....[27]....
        /*011c*/ 	.word	0x00003f90


	//----- nvinfo : EIATTR_EXIT_INSTR_OFFSETS
	.align		4
.L_3146:
        /*0120*/ 	.byte	0x04, 0x1c
        /*0122*/ 	.short	(.L_3148 - .L_3147)


	//   ....[0]....
.L_3147:
        /*0124*/ 	.word	0x000002d0


	//   ....[1]....
        /*0128*/ 	.word	0x000036c0


	//----- nvinfo : EIATTR_MAX_THREADS
	.align		4
.L_3148:
        /*012c*/ 	.byte	0x04, 0x05
        /*012e*/ 	.short	(.L_3150 - .L_3149)
.L_3149:
        /*0130*/ 	.word	0x00000080
        /*0134*/ 	.word	0x00000001
        /*0138*/ 	.word	0x00000001


	//----- nvinfo : EIATTR_CRS_STACK_SIZE
	.align		4
.L_3150:
        /*013c*/ 	.byte	0x04, 0x1e
        /*013e*/ 	.short	(.L_3152 - .L_3151)
.L_3151:
        /*0140*/ 	.word	0x00000000
.L_3152:


//--------------------- .nv.info._ZN10layer_norm13ln_fwd_kernelINS_13Kernel_traitsIf6__halffS2_fjLj5120ELj1ELj1ELj4ELj16ENS_18Kernel_traits_baseILj5120EfS2_fS2_fjLj128EEEEELb0ELb1ELb0ELb0EEEvNS_9FwdParamsE --------------------------
	.section	.nv.info._ZN10layer_norm13ln_fwd_kernelINS_13Kernel_traitsIf6__halffS2_fjLj5120ELj1ELj1ELj4ELj16ENS_18Kernel_traits_baseILj5120EfS2_fS2_fjLj128EEEEELb0ELb1ELb0ELb0EEEvNS_9FwdParamsE,"",@"SHT_CUDA_INFO"
	.sectionflags	@""
	.align	4


	//----- nvinfo : EIATTR_CUDA_API_VERSION
	.align		4
        /*0000*/ 	.byte	0x04, 0x37
        /*0002*/ 	.short	(.L_3154 - .L_3153)
.L_3153:
        /*0004*/ 	.word	0x00000082


	//----- nvinfo : EIATTR_SW2861232_WAR
	.align		4
.L_3154:
        /*0008*/ 	.byte	0x01, 0x35
	.zero		2


	//----- nvinfo : EIATTR_PARAM_CBANK
	.align		4
        /*000c*/ 	.byte	0x04, 0x0a
        /*000e*/ 	.short	(.L_3156 - .L_3155)
	.align		4
.L_3155:
        /*0010*/ 	.word	index@(.nv.constant0._ZN10layer_norm13ln_fwd_kernelINS_13Kernel_traitsIf6__halffS2_fjLj5120ELj1ELj1ELj4ELj16ENS_18Kernel_traits_baseILj5120EfS2_fS2_fjLj128EEEEELb0ELb1ELb0ELb0EEEvNS_9FwdParamsE)
        /*0014*/ 	.short	0x0160
        /*0016*/ 	.short	0x00e8


	//----- nvinfo : EIATTR_CBANK_PARAM_SIZE
	.align		4
.L_3156:
        /*0018*/ 	.byte	0x03, 0x19
        /*001a*/ 	.short	0x00e8


	//----- nvinfo : EIATTR_KPARAM_INFO
	.align		4
        /*001c*/ 	.byte	0x04, 0x17
        /*001e*/ 	.short	(.L_3158 - .L_3157)
.L_3157:
        /*0020*/ 	.word	0x00000000
        /*0024*/ 	.short	0x0000
        /*0026*/ 	.short	0x0000
        /*0028*/ 	.byte	0x00, 0xf0, 0xa1, 0x03


	//----- nvinfo : EIATTR_MAXREG_COUNT
	.align		4
.L_3158:
        /*002c*/ 	.byte	0x03, 0x1b
        /*002e*/ 	.short	0x00ff


	//----- nvinfo : EIATTR_NUM_BARRIERS
	.align		4
        /*0030*/ 	.byte	0x02, 0x4c
        /*0032*/ 	.byte	0x01
	.zero		1


	//----- nvinfo : EIATTR_MERCURY_ISA_VERSION
	.align		4
        /*0034*/ 	.byte	0x03, 0x5f
        /*0036*/ 	.short	0x0000


	//----- nvinfo : EIATTR_COOP_GROUP_MASK_REGIDS
	.align		4
        /*0038*/ 	.byte	0x04, 0x29
        /*003a*/ 	.short	(.L_3160 - .L_3159)


	//   ....[0]....
.L_3159:
        /*003c*/ 	.word	0xffffffff


	//   ....[1]....
        /*0040*/ 	.word	0xffffffff


	//   ....[2]....
        /*0044*/ 	.word	0xffffffff


	//   ....[3]....
        /*0048*/ 	.word	0xffffffff


	//   ....[4]....
        /*004c*/ 	.word	0xffffffff


	//   ....[5]....
        /*0050*/ 	.word	0xffffffff


	//   ....[6]....
        /*0054*/ 	.word	0xffffffff


	//   ....[7]....
        /*0058*/ 	.word	0xffffffff


	//   ....[8]....
        /*005c*/ 	.word	0xffffffff


	//   ....[9]....
        /*0060*/ 	.word	0xffffffff


	//   ....[10]....
        /*0064*/ 	.word	0xffffffff


	//   ....[11]....
        /*0068*/ 	.word	0xffffffff


	//   ....[12]....
        /*006c*/ 	.word	0xffffffff


	//   ....[13]....
        /*0070*/ 	.word	0xffffffff


	//   ....[14]....
        /*0074*/ 	.word	0xffffffff


	//   ....[15]....
        /*0078*/ 	.word	0xffffffff


	//   ....[16]....
        /*007c*/ 	.word	0xffffffff


	//   ....[17]....
        /*0080*/ 	.word	0xffffffff


	//   ....[18]....
        /*0084*/ 	.word	0xffffffff


	//   ....[19]....
        /*0088*/ 	.word	0xffffffff


	//   ....[20]....
        /*008c*/ 	.word	0xffffffff


	//   ....[21]....
        /*0090*/ 	.word	0xffffffff


	//   ....[22]....
        /*0094*/ 	.word	0xffffffff


	//   ....[23]....
        /*0098*/ 	.word	0xffffffff


	//   ....[24]....
        /*009c*/ 	.word	0xffffffff


	//   ....[25]....
        /*00a0*/ 	.word	0xffffffff


	//   ....[26]....
        /*00a4*/ 	.word	0xffffffff


	//   ....[27]....
        /*00a8*/ 	.word	0xffffffff


	//----- nvinfo : EIATTR_COOP_GROUP_INSTR_OFFSETS
	.align		4
.L_3160:
        /*00ac*/ 	.byte	0x04, 0x28
        /*00ae*/ 	.short	(.L_3162 - .L_3161)


	//   ....[0]....
.L_3161:
        /*00b0*/ 	.word	0x00001d50


	//   ....[1]....
        /*00b4*/ 	.word	0x00001d80


	//   ....[2]....
        /*00b8*/ 	.word	0x00001da0


	//   ....[3]....
        /*00bc*/ 	.word	0x00001dc0


	//   ....[4]....
        /*00c0*/ 	.word	0x00001de0


	//   ....[5]....
        /*00c4*/ 	.word	0x00002320


	//   ....[6]....
        /*00c8*/ 	.word	0x00002340


	//   ....[7]....
        /*00cc*/ 	.word	0x00002360


	//   ....[8]....
        /*00d0*/ 	.word	0x00002380


	//   ....[9]....
        /*00d4*/ 	.word	0x000023a0


	//   ....[10]....
        /*00d8*/ 	.word	0x000024c0


	//   ....[11]....
        /*00dc*/ 	.word	0x00002520


	//   ....[12]....
        /*00e0*/ 	.word	0x00002550


	//   ....[13]....
        /*00e4*/ 	.word	0x00002570


	//   ....[14]....
        /*00e8*/ 	.word	0x00002620


	//   ....[15]....
        /*00ec*/ 	.word	0x00002660


	//   ....[16]....
        /*00f0*/ 	.word	0x000026f0


	//   ....[17]....
        /*00f4*/ 	.word	0x00002730


	//   ....[18]....
        /*00f8*/ 	.word	0x00003370


	//   ....[19]....
        /*00fc*/ 	.word	0x000033e0


	//   ....[20]....
        /*0100*/ 	.word	0x00003440


	//   ....[21]....
        /*0104*/ 	.word	0x000034a0


	//   ....[22]....
        /*0108*/ 	.word	0x00003500


	//   ....[23]....
        /*010c*/ 	.word	0x00003a80


	//   ....[24]....
        /*0110*/ 	.word	0x00003ae0


	//   ....[25]....
        /*0114*/ 	.word	0x00003b40


	//   ....[26]....
        /*0118*/ 	.word	0x00003ba0


	//   ....[27]....
        /*011c*/ 	.word	0x00003c10


	//----- nvinfo : EIATTR_EXIT_INSTR_OFFSETS
	.align		4
.L_3162:
        /*0120*/ 	.byte	0x04, 0x1c
        /*0122*/ 	.short	(.L_3164 - .L_3163)


	//   ....[0]....
.L_3163:
        /*0124*/ 	.word	0x00000800


	//   ....[1]....
        /*0128*/ 	.word	0x00003320


	//----- nvinfo : EIATTR_MAX_THREADS
	.align		4
.L_3164:
        /*012c*/ 	.byte	0x04, 0x05
        /*012e*/ 	.short	(.L_3166 - .L_3165)
.L_3165:
        /*0130*/ 	.word	0x00000080
        /*0134*/ 	.word	0x00000001
        /*0138*/ 	.word	0x00000001


	//----- nvinfo : EIATTR_CRS_STACK_SIZE
	.align		4
.L_3166:
        /*013c*/ 	.byte	0x04, 0x1e
        /*013e*/ 	.short	(.L_3168 - .L_3167)
.L_3167:
        /*0140*/ 	.word	0x00000000
.L_3168:


//--------------------- .nv.info._ZN10layer_norm13ln_fwd_kernelINS_13Kernel_traitsIf6__halffS2_fjLj5120ELj1ELj1ELj4ELj16ENS_18Kernel_traits_baseILj5120EfS2_fS2_fjLj128EEEEELb0ELb1ELb0ELb1EEEvNS_9FwdParamsE --------------------------
	.section	.nv.info._ZN10layer_norm13ln_fwd_kernelINS_13Kernel_traitsIf6__halffS2_fjLj5120ELj1ELj1ELj4ELj16ENS_18Kernel_traits_baseILj5120EfS2_fS2_fjLj128EEEEELb0ELb1ELb0ELb1EEEvNS_9FwdParamsE,"",@"SHT_CUDA_INFO"
	.sectionflags	@""
	.align	4


	//----- nvinfo : EIATTR_CUDA_API_VERSION
	.align		4
        /*0000*/ 	.byte	0x04, 0x37
        /*0002*/ 	.short	(.L_3170 - .L_3169)
.L_3169:
        /*0004*/ 	.word	0x00000082


	//----- nvinfo : EIATTR_SW2861232_WAR
	.align		4
.L_3170:
        /*0008*/ 	.byte	0x01, 0x35
	.zero		2


	//----- nvinfo : EIATTR_PARAM_CBANK
	.align		4
        /*000c*/ 	.byte	0x04, 0x0a
        /*000e*/ 	.short	(.L_3172 - .L_3171)
	.align		4
.L_3171:
        /*0010*/ 	.word	index@(.nv.constant0._ZN10layer_norm13ln_fwd_kernelINS_13Kernel_traitsIf6__halffS2_fjLj5120ELj1ELj1ELj4ELj16ENS_18Kernel_traits_baseILj5120EfS2_fS2_fjLj128EEEEELb0ELb1ELb0ELb1EEEvNS_9FwdParamsE)
        /*0014*/ 	.short	0x0160
        /*0016*/ 	.short	0x00e8


	//----- nvinfo : EIATTR_CBANK_PARAM_SIZE
	.align		4
.L_3172:
        /*0018*/ 	.byte	0x03, 0x19
        /*001a*/ 	.short	0x00e8


	//----- nvinfo : EIATTR_KPARAM_INFO
	.align		4
        /*001c*/ 	.byte	0x04, 0x17
        /*001e*/ 	.short	(.L_3174 - .L_3173)
.L_3173:
        /*0020*/ 	.word	0x00000000
        /*0024*/ 	.short	0x0000
        /*0026*/ 	.short	0x0000
        /*0028*/ 	.byte	0x00, 0xf0, 0xa1, 0x03


	//----- nvinfo : EIATTR_MAXREG_COUNT
	.align		4
.L_3174:
        /*002c*/ 	.byte	0x03, 0x1b
        /*002e*/ 	.short	0x00ff


	//----- nvinfo : EIATTR_NUM_BARRIERS
	.align		4
        /*0030*/ 	.byte	0x02, 0x4c
        /*0032*/ 	.byte	0x01
	.zero		1


	//----- nvinfo : EIATTR_MERCURY_ISA_VERSION
	.align		4
        /*0034*/ 	.byte	0x03, 0x5f
        /*0036*/ 	.short	0x0000


	//----- nvinfo : EIATTR_COOP_GROUP_MASK_REGIDS
	.align		4
        /*0038*/ 	.byte	0x04, 0x29
        /*003a*/ 	.short	(.L_3176 - .L_3175)


	//   ....[0]....
.L_3175:
        /*003c*/ 	.word	0xffffffff


	//   ....[1]....
        /*0040*/ 	.word	0xffffffff


	//   ....[2]....
        /*0044*/ 	.word	0xffffffff


	//   ....[3]....
        /*0048*/ 	.word	0xffffffff


	//   ....[4]....
        /*004c*/ 	.word	0xffffffff


	//   ....[5]....
        /*0050*/ 	.word	0xffffffff


	//   ....[6]....
        /*0054*/ 	.word	0xffffffff


	//   ....[7]....
        /*0058*/ 	.word	0xffffffff


	//   ....[8]....
        /*005c*/ 	.word	0xffffffff


	//   ....[9]....
        /*0060*/ 	.word	0xffffffff


	//   ....[10]....
        /*0064*/ 	.word	0xffffffff


	//   ....[11]....
        /*0068*/ 	.word	0xffffffff


	//   ....[12]....
        /*006c*/ 	.word	0xffffffff


	//   ....[13]....
        /*0070*/ 	.word	0xffffffff


	//   ....[14]....
        /*0074*/ 	.word	0xffffffff


	//   ....[15]....
        /*0078*/ 	.word	0xffffffff


	//   ....[16]....
        /*007c*/ 	.word	0xffffffff


	//   ....[17]....
        /*0080*/ 	.word	0xffffffff


	//   ....[18]....
        /*0084*/ 	.word	0xffffffff


	//   ....[19]....
        /*0088*/ 	.word	0xffffffff


	//   ....[20]....
        /*008c*/ 	.word	0xffffffff


	//   ....[21]....
        /*0090*/ 	.word	0xffffffff


	//   ....[22]....
        /*0094*/ 	.word	0xffffffff


	//   ....[23]....
        /*0098*/ 	.word	0xffffffff


	//   ....[24]....
        /*009c*/ 	.word	0xffffffff


	//   ....[25]....
        /*00a0*/ 	.word	0xffffffff


	//   ....[26]....
        /*00a4*/ 	.word	0xffffffff


	//   ....[27]....
        /*00a8*/ 	.word	0xffffffff


	//----- nvinfo : EIATTR_COOP_GROUP_INSTR_OFFSETS
	.align		4
.L_3176:
        /*00ac*/ 	.byte	0x04, 0x28
        /*00ae*/ 	.short	(.L_3178 - .L_3177)


	//   ....[0]....
.L_3177:
        /*00b0*/ 	.word	0x000017b0


	//   ....[1]....
        /*00b4*/ 	.word	0x000017e0


	//   ....[2]....
        /*00b8*/ 	.word	0x00001800


	//   ....[3]....
        /*00bc*/ 	.word	0x00001820


	//   ....[4]....
        /*00c0*/ 	.word	0x00001840


	//   ....[5]....
        /*00c4*/ 	.word	0x00001d70


	//   ....[6]....
        /*00c8*/ 	.word	0x00001d90


	//   ....[7]....
        /*00cc*/ 	.word	0x00001db0


	//   ....[8]....
        /*00d0*/ 	.word	0x00001dd0


	//   ....[9]....
        /*00d4*/ 	.word	0x00001df0


	//   ....[10]....
        /*00d8*/ 	.word	0x00001f10


	//   ....[11]....
        /*00dc*/ 	.word	0x00001f40


	//   ....[12]....
        /*00e0*/ 	.word	0x00001f60


	//   ....[13]....
        /*00e4*/ 	.word	0x00001fc0


	//   ....[14]....
        /*00e8*/ 	.word	0x00002010


	//   ....[15]....
        /*00ec*/ 	.word	0x000020d0


	//   ....[16]....
        /*00f0*/ 	.word	0x00002110


	//   ....[17]....
        /*00f4*/ 	.word	0x00002180


	//   ....[18]....
        /*00f8*/ 	.word	0x00002c50


	//   ....[19]....
        /*00fc*/ 	.word	0x00002cc0


	//   ....[20]....
        /*0100*/ 	.word	0x00002d20


	//   ....[21]....
        /*0104*/ 	.word	0x00002d80


	//   ....[22]....
        /*0108*/ 	.word	0x00002de0


	//   ....[23]....
        /*010c*/ 	.word	0x00003350


	//   ....[24]....
        /*0110*/ 	.word	0x000033b0


	//   ....[25]....
        /*0114*/ 	.word	0x00003410


	//   ....[26]....
        /*0118*/ 	.word	0x00003470


	//   ....[27]....
        /*011c*/ 	.word	0x000034d0


	//----- nvinfo : EIATTR_EXIT_INSTR_OFFSETS
	.align		4
.L_3178:
        /*0120*/ 	.byte	0x04, 0x1c
        /*0122*/ 	.short	(.L_3180 - .L_3179)


	//   ....[0]....
.L_3179:
        /*0124*/ 	.word	0x000002f0


	//   ....[1]....
        /*0128*/ 	.word	0x00002c00


	//----- nvinfo : EIATTR_MAX_THREADS
	.align		4
.L_3180:
        /*012c*/ 	.byte	0x04, 0x05
        /*012e*/ 	.short	(.L_3182 - .L_3181)
.L_3181:
        /*0130*/ 	.word	0x00000080
        /*0134*/ 	.word	0x00000001
        /*0138*/ 	.word	0x00000001


	//----- nvinfo : EIATTR_CRS_STACK_SIZE
	.align		4
.L_3182:
        /*013c*/ 	.byte	0x04, 0x1e
        /*013e*/ 	.short	(.L_3184 - .L_3183)
.L_3183:
        /*0140*/ 	.word	0x00000000
.L_3184:


//--------------------- .nv.info._ZN10layer_norm13ln_fwd_kernelINS_13Kernel_traitsIf6__halffS2_fjLj5120ELj1ELj1ELj4ELj16ENS_18Kernel_traits_baseILj5120EfS2_fS2_fjLj128EEEEELb0ELb1ELb1ELb0EEEvNS_9FwdParamsE --------------------------
	.section	.nv.info._ZN10layer_norm13ln_fwd_kernelINS_13Kernel_traitsIf6__halffS2_fjLj5120ELj1ELj1ELj4ELj16ENS_18Kernel_traits_baseILj5120EfS2_fS2_fjLj128EEEEELb0ELb1ELb1ELb0EEEvNS_9FwdParamsE,"",@"SHT_CUDA_INFO"
	.sectionflags	@""
	.align	4


	//----- nvinfo : EIATTR_CUDA_API_VERSION
	.align		4
        /*0000*/ 	.byte	0x04, 0x37
        /*0002*/ 	.short	(.L_3186 - .L_3185)
.L_3185:
        /*0004*/ 	.word	0x00000082


	//----- nvinfo : EIATTR_SW2861232_WAR
	.align		4
.L_3186:
        /*0008*/ 	.byte	0x01, 0x35
	.zero		2


	//----- nvinfo : EIATTR_PARAM_CBANK
	.align		4
        /*000c*/ 	.byte	0x04, 0x0a
        /*000e*/ 	.short	(.L_3188 - .L_3187)
	.align		4
.L_3187:
        /*0010*/ 	.word	index@(.nv.constant0._ZN10layer_norm13ln_fwd_kernelINS_13Kernel_traitsIf6__halffS2_fjLj5120ELj1ELj1ELj4ELj16ENS_18Kernel_traits_baseILj5120EfS2_fS2_fjLj128EEEEELb0ELb1ELb1ELb0EEEvNS_9FwdParamsE)
        /*0014*/ 	.short	0x0160
        /*0016*/ 	.short	0x00e8


	//----- nvinfo : EIATTR_CBANK_PARAM_SIZE
	.align		4
.L_3188:
        /*0018*/ 	.byte	0x03, 0x19
        /*001a*/ 	.short	0x00e8


	//----- nvinfo : EIATTR_KPARAM_INFO
	.align		4
        /*001c*/ 	.byte	0x04, 0x17
        /*001e*/ 	.short	(.L_3190 - .L_3189)
.L_3189:
        /*0020*/ 	.word	0x00000000
        /*0024*/ 	.short	0x0000
        /*0026*/ 	.short	0x0000
        /*0028*/ 	.byte	0x00, 0xf0, 0xa1, 0x03


	//----- nvinfo : EIATTR_MAXREG_COUNT
	.align		4
.L_3190:
        /*002c*/ 	.byte	0x03, 0x1b
        /*002e*/ 	.short	0x00ff


	//----- nvinfo : EIATTR_NUM_BARRIERS
	.align		4
        /*0030*/ 	.byte	0x02, 0x4c
        /*0032*/ 	.byte	0x01
	.zero		1


	//----- nvinfo : EIATTR_MERCURY_ISA_VERSION
	.align		4
        /*0034*/ 	.byte	0x03, 0x5f
        /*0036*/ 	.short	0x0000


	//----- nvinfo : EIATTR_COOP_GROUP_MASK_REGIDS
	.align		4
        /*0038*/ 	.byte	0x04, 0x29
        /*003a*/ 	.short	(.L_3192 - .L_3191)


	//   ....[0]....
.L_3191:
        /*003c*/ 	.word	0xffffffff


	//   ....[1]....
        /*0040*/ 	.word	0xffffffff


	//   ....[2]....
        /*0044*/ 	.word	0xffffffff


	//   ....[3]....
        /*0048*/ 	.word	0xffffffff


	//   ....[4]....
        /*004c*/ 	.word	0xffffffff


	//   ....[5]....
        /*0050*/ 	.word	0xffffffff


	//   ....[6]....
        /*0054*/ 	.word	0xffffffff


	//   ....[7]....
        /*0058*/ 	.word	0xffffffff


	//   ....[8]....
        /*005c*/ 	.word	0xffffffff


	//   ....[9]....
        /*0060*/ 	.word	0xffffffff


	//   ....[10]....
        /*0064*/ 	.word	0xffffffff


	//   ....[11]....
        /*0068*/ 	.word	0xffffffff


	//   ....[12]....
        /*006c*/ 	.word	0xffffffff


	//   ....[13]....
        /*0070*/ 	.word	0xffffffff


	//   ....[14]....
        /*0074*/ 	.word	0xffffffff


	//   ....[15]....
        /*0078*/ 	.word	0xffffffff


	//   ....[16]....
        /*007c*/ 	.word	0xffffffff


	//   ....[17]....
        /*0080*/ 	.word	0xffffffff


	//   ....[18]....
        /*0084*/ 	.word	0xffffffff


	//   ....[19]....
        /*0088*/ 	.word	0xffffffff


	//   ....[20]....
        /*008c*/ 	.word	0xffffffff


	//   ....[21]....
        /*0090*/ 	.word	0xffffffff


	//   ....[22]....
        /*0094*/ 	.word	0xffffffff


	//   ....[23]....
        /*0098*/ 	.word	0xffffffff


	//   ....[24]....
        /*009c*/ 	.word	0xffffffff


	//   ....[25]....
        /*00a0*/ 	.word	0xffffffff


	//   ....[26]....
        /*00a4*/ 	.word	0xffffffff


	//   ....[27]....
        /*00a8*/ 	.word	0xffffffff


	//----- nvinfo : EIATTR_COOP_GROUP_INSTR_OFFSETS
	.align		4
.L_3192:
        /*00ac*/ 	.byte	0x04, 0x28
        /*00ae*/ 	.short	(.L_3194 - .L_3193)


	//   ....[0]....
.L_3193:
        /*00b0*/ 	.word	0x00002c90


	//   ....[1]....
        /*00b4*/ 	.word	0x00002cc0


	//   ....[2]....
        /*00b8*/ 	.word	0x00002ce0


	//   ....[3]....
        /*00bc*/ 	.word	0x00002d00


	//   ....[4]....
        /*00c0*/ 	.word	0x00002d20


	//   ....[5]....
        /*00c4*/ 	.word	0x00003260


	//   ....[6]....
        /*00c8*/ 	.word	0x00003280


	//   ....[7]....
        /*00cc*/ 	.word	0x000032a0


	//   ....[8]....
        /*00d0*/ 	.word	0x000032c0


	//   ....[9]....
        /*00d4*/ 	.word	0x000032e0


	//   ....[10]....
        /*00d8*/ 	.word	0x00003400


	//   ....[11]....
        /*00dc*/ 	.word	0x00003440


	//   ....[12]....
        /*00e0*/ 	.word	0x00003470


	//   ....[13]....
        /*00e4*/ 	.word	0x00003480


	//   ....[14]....
        /*00e8*/ 	.word	0x00003520


	//   ....[15]....
        /*00ec*/ 	.word	0x00003560


	//   ....[16]....
        /*00f0*/ 	.word	0x00003610


	//   ....[17]....
        /*00f4*/ 	.word	0x00003660


	//   ....[18]....
        /*00f8*/ 	.word	0x00004330


	//   ....[19]....
        /*00fc*/ 	.word	0x000043a0


	//   ....[20]....
        /*0100*/ 	.word	0x00004400


	//   ....[21]....
        /*0104*/ 	.word	0x00004460


	//   ....[22]....
        /*0108*/ 	.word	0x000044c0


	//   ....[23]....
        /*010c*/ 	.word	0x00004a50


	//   ....[24]....
        /*0110*/ 	.word	0x00004ab0


	//   ....[25]....
        /*0114*/ 	.word	0x00004b10


	//   ....[26]....
        /*0118*/ 	.word	0x00004b70


	//   ....[27]....
        /*011c*/ 	.word	0x00004be0


	//----- nvinfo : EIATTR_EXIT_INSTR_OFFSETS
	.align		4
.L_3194:
        /*0120*/ 	.byte	0x04, 0x1c
        /*0122*/ 	.short	(.L_3196 - .L_3195)


	//   ....[0]....
.L_3195:
        /*0124*/ 	.word	0x00000800


	//   ....[1]....
        /*0128*/ 	.word	0x000042e0


	//----- nvinfo : EIATTR_MAX_THREADS
	.align		4
.L_3196:
        /*012c*/ 	.byte	0x04, 0x05
        /*012e*/ 	.short	(.L_3198 - .L_3197)
.L_3197:
        /*0130*/ 	.word	0x00000080
        /*0134*/ 	.word	0x00000001
        /*0138*/ 	.word	0x00000001


	//----- nvinfo : EIATTR_CRS_STACK_SIZE
	.align		4
.L_3198:
        /*013c*/ 	.byte	0x04, 0x1e
        /*013e*/ 	.short	(.L_3200 - .L_3199)
.L_3199:
        /*0140*/ 	.word	0x00000000
.L_3200:


//--------------------- .nv.info._ZN10layer_norm13ln_fwd_kernelINS_13Kernel_traitsIf6__halffS2_fjLj5120ELj1ELj1ELj4ELj16ENS_18Kernel_traits_baseILj5120EfS2_fS2_fjLj128EEEEELb0ELb1ELb1ELb1EEEvNS_9FwdParamsE --------------------------
	.section	.nv.info._ZN10layer_norm13ln_fwd_kernelINS_13Kernel_traitsIf6__halffS2_fjLj5120ELj1ELj1ELj4ELj16ENS_18Kernel_traits_baseILj5120EfS2_fS2_fjLj128EEEEELb0ELb1ELb1ELb1EEEvNS_9FwdParamsE,"",@"SHT_CUDA_INFO"
	.sectionflags	@""
	.align	4


	//----- nvinfo : EIATTR_CUDA_API_VERSION
	.align		4
        /*0000*/ 	.byte	0x04, 0x37
        /*0002*/ 	.short	(.L_3202 - .L_3201)
.L_3201:
        /*0004*/ 	.word	0x00000082


	//----- nvinfo : EIATTR_SW2861232_WAR
	.align		4
.L_3202:
        /*0008*/ 	.byte	0x01, 0x35
	.zero		2


	//----- nvinfo : EIATTR_PARAM_CBANK
	.align		4
        /*000c*/ 	.byte	0x04, 0x0a
        /*000e*/ 	.short	(.L_3204 - .L_3203)
	.align		4
.L_3203:
        /*0010*/ 	.word	index@(.nv.constant0._ZN10layer_norm13ln_fwd_kernelINS_13Kernel_traitsIf6__halffS2_fjLj5120ELj1ELj1ELj4ELj16ENS_18Kernel_traits_baseILj5120EfS2_fS2_fjLj128EEEEELb0ELb1ELb1ELb1EEEvNS_9FwdParamsE)
        /*0014*/ 	.short	0x0160
        /*0016*/ 	.short	0x00e8


	//----- nvinfo : EIATTR_CBANK_PARAM_SIZE
	.align		4
.L_3204:
        /*0018*/ 	.byte	0x03, 0x19
        /*001a*/ 	.short	0x00e8


	//----- nvinfo : EIATTR_KPARAM_INFO
	.align		4
        /*001c*/ 	.byte	0x04, 0x17
        /*001e*/ 	.short	(.L_3206 - .L_3205)
.L_3205:
        /*0020*/ 	.word	0x00000000
        /*0024*/ 	.short	0x0000
        /*0026*/ 	.short	0x0000
        /*0028*/ 	.byte	0x00, 0xf0, 0xa1, 0x03


	//----- nvinfo : EIATTR_MAXREG_COUNT
	.align		4
.L_3206:
        /*002c*/ 	.byte	0x03, 0x1b
        /*002e*/ 	.short	0x00ff


	//----- nvinfo : EIATTR_NUM_BARRIERS
	.align		4
        /*0030*/ 	.byte	0x02, 0x4c
        /*0032*/ 	.byte	0x01
	.zero		1


	//----- nvinfo : EIATTR_MERCURY_ISA_VERSION
	.align		4
        /*0034*/ 	.byte	0x03, 0x5f
        /*0036*/ 	.short	0x0000


	//----- nvinfo : EIATTR_COOP_GROUP_MASK_REGIDS
	.align		4
        /*0038*/ 	.byte	0x04, 0x29
        /*003a*/ 	.short	(.L_3208 - .L_3207)


	//   ....[0]....
.L_3207:
        /*003c*/ 	.word	0xffffffff


	//   ....[1]....
        /*0040*/ 	.word	0xffffffff


	//   ....[2]....
        /*0044*/ 	.word	0xffffffff


	//   ....[3]....
        /*0048*/ 	.word	0xffffffff


	//   ....[4]....
        /*004c*/ 	.word	0xffffffff


	//   ....[5]....
        /*0050*/ 	.word	0xffffffff


	//   ....[6]....
        /*0054*/ 	.word	0xffffffff


	//   ....[7]....
        /*0058*/ 	.word	0xffffffff


	//   ....[8]....
        /*005c*/ 	.word	0xffffffff


	//   ....[9]....
        /*0060*/ 	.word	0xffffffff


	//   ....[10]....
        /*0064*/ 	.word	0xffffffff


	//   ....[11]....
        /*0068*/ 	.word	0xffffffff


	//   ....[12]....
        /*006c*/ 	.word	0xffffffff


	//   ....[13]....
        /*0070*/ 	.word	0xffffffff


	//   ....[14]....
        /*0074*/ 	.word	0xffffffff


	//   ....[15]....
        /*0078*/ 	.word	0xffffffff


	//   ....[16]....
        /*007c*/ 	.word	0xffffffff


	//   ....[17]....
        /*0080*/ 	.word	0xffffffff


	//   ....[18]....
        /*0084*/ 	.word	0xffffffff


	//   ....[19]....
        /*0088*/ 	.word	0xffffffff


	//   ....[20]....
        /*008c*/ 	.word	0xffffffff


	//   ....[21]....
        /*0090*/ 	.word	0xffffffff


	//   ....[22]....
        /*0094*/ 	.word	0xffffffff


	//   ....[23]....
        /*0098*/ 	.word	0xffffffff


	//   ....[24]....
        /*009c*/ 	.word	0xffffffff


	//   ....[25]....
        /*00a0*/ 	.word	0xffffffff


	//   ....[26]....
        /*00a4*/ 	.word	0xffffffff


	//   ....[27]....
        /*00a8*/ 	.word	0xffffffff


	//----- nvinfo : EIATTR_COOP_GROUP_INSTR_OFFSETS
	.align		4
.L_3208:
        /*00ac*/ 	.byte	0x04, 0x28
        /*00ae*/ 	.short	(.L_3210 - .L_3209)


	//   ....[0]....
.L_3209:
        /*00b0*/ 	.word	0x00002520


	//   ....[1]....
        /*00b4*/ 	.word	0x00002550


	//   ....[2]....
        /*00b8*/ 	.word	0x00002570


	//   ....[3]....
        /*00bc*/ 	.word	0x00002590


	//   ....[4]....
        /*00c0*/ 	.word	0x000025b0


	//   ....[5]....
        /*00c4*/ 	.word	0x00002ae0


	//   ....[6]....
        /*00c8*/ 	.word	0x00002b00


	//   ....[7]....
        /*00cc*/ 	.word	0x00002b20


	//   ....[8]....
        /*00d0*/ 	.word	0x00002b40


	//   ....[9]....
        /*00d4*/ 	.word	0x00002b60


	//   ....[10]....
        /*00d8*/ 	.word	0x00002c50


	//   ....[11]....
        /*00dc*/ 	.word	0x00002ca0


	//   ....[12]....
        /*00e0*/ 	.word	0x00002cd0


	//   ....[13]....
        /*00e4*/ 	.word	0x00002ce0


	//   ....[14]....
        /*00e8*/ 	.word	0x00002d70


	//   ....[15]....
        /*00ec*/ 	.word	0x00002dc0


	//   ....[16]....
        /*00f0*/ 	.word	0x00002e90


	//   ....[17]....
        /*00f4*/ 	.word	0x00002ea0


	//   ....[18]....
        /*00f8*/ 	.word	0x00003a40


	//   ....[19]....
        /*00fc*/ 	.word	0x00003ab0


	//   ....[20]....
        /*0100*/ 	.word	0x00003b10


	//   ....[21]....
        /*0104*/ 	.word	0x00003b70


	//   ....[22]....
        /*0108*/ 	.word	0x00003bd0


	//   ....[23]....
        /*010c*/ 	.word	0x00004140


	//   ....[24]....
        /*0110*/ 	.word	0x000041a0


	//   ....[25]....
        /*0114*/ 	.word	0x00004200


	//   ....[26]....
        /*0118*/ 	.word	0x00004260


	//   ....[27]....
        /*011c*/ 	.word	0x000042c0


	//----- nvinfo : EIATTR_EXIT_INSTR_OFFSETS
	.align		4
.L_3210:
        /*0120*/ 	.byte	0x04, 0x1c
        /*0122*/ 	.short	(.L_3212 - .L_3211)


	//   ....[0]....
.L_3211:
        /*0124*/ 	.word	0x00000300


	//   ....[1]....
        /*0128*/ 	.word	0x000039f0


	//----- nvinfo : EIATTR_MAX_THREADS
	.align		4
.L_3212:
        /*012c*/ 	.byte	0x04, 0x05
        /*012e*/ 	.short	(.L_3214 - .L_3213)
.L_3213:
        /*0130*/ 	.word	0x00000080
        /*0134*/ 	.word	0x00000001
        /*0138*/ 	.word	0x00000001


	//----- nvinfo : EIATTR_CRS_STACK_SIZE
	.align		4
.L_3214:
        /*013c*/ 	.byte	0x04, 0x1e
        /*013e*/ 	.short	(.L_3216 - .L_3215)
.L_3215:
        /*0140*/ 	.word	0x00000000
.L_3216:


//--------------------- .nv.info._ZN10layer_norm13ln_fwd_kernelINS_13Kernel_traitsIf6__halffS2_fjLj5120ELj1ELj1ELj4ELj16ENS_18Kernel_traits_baseILj5120EfS2_fS2_fjLj128EEEEELb1ELb0ELb0ELb0EEEvNS_9FwdParamsE --------------------------
	.section	.nv.info._ZN10layer_norm13ln_fwd_kernelINS_13Kernel_traitsIf6__halffS2_fjLj5120ELj1ELj1ELj4ELj16ENS_18Kernel_traits_baseILj5120EfS2_fS2_fjLj128EEEEELb1ELb0ELb0ELb0EEEvNS_9FwdParamsE,"",@"SHT_CUDA_INFO"
	.sectionflags	@""
	.align	4


	//----- nvinfo : EIATTR_CUDA_API_VERSION
	.align		4
        /*0000*/ 	.byte	0x04, 0x37
        /*0002*/ 	.short	(.L_3218 - .L_3217)
.L_3217:
        /*0004*/ 	.word	0x00000082


	//----- nvinfo : EIATTR_SW2861232_WAR
	.align		4
.L_3218:
        /*0008*/ 	.byte	0x01, 0x35
	.zero		2


	//----- nvinfo : EIATTR_PARAM_CBANK
	.align		4
        /*000c*/ 	.byte	0x04, 0x0a
        /*000e*/ 	.short	(.L_3220 - .L_3219)
	.align		4
.L_3219:
        /*0010*/ 	.word	index@(.nv.constant0._ZN10layer_norm13ln_fwd_kernelINS_13Kernel_traitsIf6__halffS2_fjLj5120ELj1ELj1ELj4ELj16ENS_18Kernel_traits_baseILj5120EfS2_fS2_fjLj128EEEEELb1ELb0ELb0ELb0EEEvNS_9FwdParamsE)
        /*0014*/ 	.short	0x0160
        /*0016*/ 	.short	0x00e8


	//----- nvinfo : EIATTR_CBANK_PARAM_SIZE
	.align		4
.L_3220:
        /*0018*/ 	.byte	0x03, 0x19
        /*001a*/ 	.short	0x00e8


	//----- nvinfo : EIATTR_KPARAM_INFO
	.align		4
        /*001c*/ 	.byte	0x04, 0x17
        /*001e*/ 	.short	(.L_3222 - .L_3221)
.L_3221:
        /*0020*/ 	.word	0x00000000
        /*0024*/ 	.short	0x0000
        /*0026*/ 	.short	0x0000
        /*0028*/ 	.byte	0x00, 0xf0, 0xa1, 0x03


	//----- nvinfo : EIATTR_MAXREG_COUNT
	.align		4
.L_3222:
        /*002c*/ 	.byte	0x03, 0x1b
        /*002e*/ 	.short	0x00ff


	//----- nvinfo : EIATTR_NUM_BARRIERS
	.align		4
        /*0030*/ 	.byte	0x02, 0x4c
        /*0032*/ 	.byte	0x01
	.zero		1


	//----- nvinfo : EIATTR_MERCURY_ISA_VERSION
	.align		4
        /*0034*/ 	.byte	0x03, 0x5f
        /*0036*/ 	.short	0x0000


	//----- nvinfo : EIATTR_COOP_GROUP_MASK_REGIDS
	.align		4
        /*0038*/ 	.byte	0x04, 0x29
        /*003a*/ 	.short	(.L_3224 - .L_3223)


	//   ....[0]....
.L_3223:
        /*003c*/ 	.word	0xffffffff


	//   ....[1]....
        /*0040*/ 	.word	0xffffffff


	//   ....[2]....
        /*0044*/ 	.word	0xffffffff


	//   ....[3]....
        /*0048*/ 	.word	0xffffffff


	//   ....[4]....
        /*004c*/ 	.word	0xffffffff


	//   ....[5]....
        /*0050*/ 	.word	0xffffffff


	//   ....[6]....
        /*0054*/ 	.word	0xffffffff


	//   ....[7]....
        /*0058*/ 	.word	0xffffffff


	//   ....[8]....
        /*005c*/ 	.word	0xffffffff


	//   ....[9]....
        /*0060*/ 	.word	0xffffffff


	//   ....[10]....
        /*0064*/ 	.word	0xffffffff


	//   ....[11]....
        /*0068*/ 	.word	0xffffffff


	//   ....[12]....
        /*006c*/ 	.word	0xffffffff


	//   ....[13]....
        /*0070*/ 	.word	0xffffffff


	//   ....[14]....
        /*0074*/ 	.word	0xffffffff


	//   ....[15]....
        /*0078*/ 	.word	0xffffffff


	//   ....[16]....
        /*007c*/ 	.word	0xffffffff


	//   ....[17]....
        /*0080*/ 	.word	0xffffffff


	//   ....[18]....
        /*0084*/ 	.word	0xffffffff


	//   ....[19]....
        /*0088*/ 	.word	0xffffffff


	//   ....[20]....
        /*008c*/ 	.word	0xffffffff


	//   ....[21]....
        /*0090*/ 	.word	0xffffffff


	//   ....[22]....
        /*0094*/ 	.word	0xffffffff


	//   ....[23]....
        /*0098*/ 	.word	0xffffffff


	//   ....[24]....
        /*009c*/ 	.word	0xffffffff


	//   ....[25]....
        /*00a0*/ 	.word	0xffffffff


	//   ....[26]....
        /*00a4*/ 	.word	0xffffffff


	//   ....[27]....
        /*00a8*/ 	.word	0xffffffff


	//----- nvinfo : EIATTR_COOP_GROUP_INSTR_OFFSETS
	.align		4
.L_3224:
        /*00ac*/ 	.byte	0x04, 0x28
        /*00ae*/ 	.short	(.L_3226 - .L_3225)


	//   ....[0]....
.L_3225:
        /*00b0*/ 	.word	0x0000f290


	//   ....[1]....
        /*00b4*/ 	.word	0x0000f2c0


	//   ....[2]....
        /*00b8*/ 	.word	0x0000f2f0


	//   ....[3]....
        /*00bc*/ 	.word	0x0000f310


	//   ....[4]....
        /*00c0*/ 	.word	0x0000f330


	//   ....[5]....
        /*00c4*/ 	.word	0x0000f870


	//   ....[6]....
        /*00c8*/ 	.word	0x0000f890


	//   ....[7]....
        /*00cc*/ 	.word	0x0000f8b0


	//   ....[8]....
        /*00d0*/ 	.word	0x0000f8d0


	//   ....[9]....
        /*00d4*/ 	.word	0x0000f8f0


	//   ....[10]....
        /*00d8*/ 	.word	0x0000fa20


	//   ....[11]....
        /*00dc*/ 	.word	0x0000fa80


	//   ....[12]....
        /*00e0*/ 	.word	0x0000fac0


	//   ....[13]....
        /*00e4*/ 	.word	0x0000fad0


	//   ....[14]....
        /*00e8*/ 	.word	0x0000fb80


	//   ....[15]....
        /*00ec*/ 	.word	0x0000fbb0


	//   ....[16]....
        /*00f0*/ 	.word	0x0000fc40


	//   ....[17]....
        /*00f4*/ 	.word	0x0000fc80


	//   ....[18]....
        /*00f8*/ 	.word	0x000108f0


	//   ....[19]....
        /*00fc*/ 	.word	0x00010960


	//   ....[20]....
        /*0100*/ 	.word	0x000109c0


	//   ....[21]....
        /*0104*/ 	.word	0x00010a20


	//   ....[22]....
        /*0108*/ 	.word	0x00010a80


	//   ....[23]....
        /*010c*/ 	.word	0x00011010


	//   ....[24]....
        /*0110*/ 	.word	0x00011070


	//   ....[25]....
        /*0114*/ 	.word	0x000110d0


	//   ....[26]....
        /*0118*/ 	.word	0x00011130


	//   ....[27]....
        /*011c*/ 	.word	0x000111a0


	//----- nvinfo : EIATTR_EXIT_INSTR_OFFSETS
	.align		4
.L_3226:
        /*0120*/ 	.byte	0x04, 0x1c
        /*0122*/ 	.short	(.L_3228 - .L_3227)


	//   ....[0]....
.L_3227:
        /*0124*/ 	.word	0x00000ba0


	//   ....[1]....
        /*0128*/ 	.word	0x000108a0


	//----- nvinfo : EIATTR_MAX_THREADS
	.align		4
.L_3228:
        /*012c*/ 	.byte	0x04, 0x05
        /*012e*/ 	.short	(.L_3230 - .L_3229)
.L_3229:
        /*0130*/ 	.word	0x00000080
        /*0134*/ 	.word	0x00000001
        /*0138*/ 	.word	0x00000001


	//----- nvinfo : EIATTR_CRS_STACK_SIZE
	.align		4
.L_3230:
        /*013c*/ 	.byte	0x04, 0x1e
        /*013e*/ 	.short	(.L_3232 - .L_3231)
.L_3231:
        /*0140*/ 	.word	0x00000000
.L_3232:


//--------------------- .nv.info._ZN10layer_norm13ln_fwd_kernelINS_13Kernel_traitsIf6__halffS2_fjLj5120ELj1ELj1ELj4ELj16ENS_18Kernel_traits_baseILj5120EfS2_fS2_fjLj128EEEEELb1ELb0ELb0ELb1EEEvNS_9FwdParamsE --------------------------
	.section	.nv.info._ZN10layer_norm13ln_fwd_kernelINS_13Kernel_traitsIf6__halffS2_fjLj5120ELj1ELj1ELj4ELj16ENS_18Kernel_traits_baseILj5120EfS2_fS2_fjLj128EEEEELb1ELb0ELb0ELb1EEEvNS_9FwdParamsE,"",@"SHT_CUDA_INFO"
	.sectionflags	@""
	.align	4


	//----- nvinfo : EIATTR_CUDA_API_VERSION
	.align		4
        /*0000*/ 	.byte	0x04, 0x37
        /*0002*/ 	.short	(.L_3234 - .L_3233)
.L_3233:
        /*0004*/ 	.word	0x00000082


	//----- nvinfo : EIATTR_SW2861232_WAR
	.align		4
.L_3234:
        /*0008*/ 	.byte	0x01, 0x35
	.zero		2


	//----- nvinfo : EIATTR_PARAM_CBANK
	.align		4
        /*000c*/ 	.byte	0x04, 0x0a
        /*000e*/ 	.short	(.L_3236 - .L_3235)
	.align		4
.L_3235:
        /*0010*/ 	.word	index@(.nv.constant0._ZN10layer_norm13ln_fwd_kernelINS_13Kernel_traitsIf6__halffS2_fjLj5120ELj1ELj1ELj4ELj16ENS_18Kernel_traits_baseILj5120EfS2_fS2_fjLj128EEEEELb1ELb0ELb0ELb1EEEvNS_9FwdParamsE)
        /*0014*/ 	.short	0x0160
        /*0016*/ 	.short	0x00e8


	//----- nvinfo : EIATTR_CBANK_PARAM_SIZE
	.align		4
.L_3236:
        /*0018*/ 	.byte	0x03, 0x19
        /*001a*/ 	.short	0x00e8


	//----- nvinfo : EIATTR_KPARAM_INFO
	.align		4
        /*001c*/ 	.byte	0x04, 0x17
        /*001e*/ 	.short	(.L_3238 - .L_3237)
.L_3237:
        /*0020*/ 	.word	0x00000000
        /*0024*/ 	.short	0x0000
        /*0026*/ 	.short	0x0000
        /*0028*/ 	.byte	0x00, 0xf0, 0xa1, 0x03


	//----- nvinfo : EIATTR_MAXREG_COUNT
	.align		4
.L_3238:
        /*002c*/ 	.byte	0x03, 0x1b
        /*002e*/ 	.short	0x00ff


	//----- nvinfo : EIATTR_NUM_BARRIERS
	.align		4
        /*0030*/ 	.byte	0x02, 0x4c
        /*0032*/ 	.byte	0x01
	.zero		1


	//----- nvinfo : EIATTR_MERCURY_ISA_VERSION
	.align		4
        /*0034*/ 	.byte	0x03, 0x5f
        /*0036*/ 	.short	0x0000


	//----- nvinfo : EIATTR_COOP_GROUP_MASK_REGIDS
	.align		4
        /*0038*/ 	.byte	0x04, 0x29
        /*003a*/ 	.short	(.L_3240 - .L_3239)


	//   ....[0]....
.L_3239:
        /*003c*/ 	.word	0xffffffff


	//   ....[1]....
        /*0040*/ 	.word	0xffffffff


	//   ....[2]....
        /*0044*/ 	.word	0xffffffff


	//   ....[3]....
        /*0048*/ 	.word	0xffffffff


	//   ....[4]....
        /*004c*/ 	.word	0xffffffff


	//   ....[5]....
        /*0050*/ 	.word	0xffffffff


	//   ....[6]....
        /*0054*/ 	.word	0xffffffff


	//   ....[7]....
        /*0058*/ 	.word	0xffffffff


	//   ....[8]....
        /*005c*/ 	.word	0xffffffff


	//   ....[9]....
        /*0060*/ 	.word	0xffffffff


	//   ....[10]....
        /*0064*/ 	.word	0xffffffff


	//   ....[11]....
        /*0068*/ 	.word	0xffffffff


	//   ....[12]....
        /*006c*/ 	.word	0xffffffff


	//   ....[13]....
        /*0070*/ 	.word	0xffffffff


	//   ....[14]....
        /*0074*/ 	.word	0xffffffff


	//   ....[15]....
        /*0078*/ 	.word	0xffffffff


	//   ....[16]....
        /*007c*/ 	.word	0xffffffff


	//   ....[17]....
        /*0080*/ 	.word	0xffffffff


	//   ....[18]....
        /*0084*/ 	.word	0xffffffff


	//   ....[19]....
        /*0088*/ 	.word	0xffffffff


	//   ....[20]....
        /*008c*/ 	.word	0xffffffff


	//   ....[21]....
        /*0090*/ 	.word	0xffffffff


	//   ....[22]....
        /*0094*/ 	.word	0xffffffff


	//   ....[23]....
        /*0098*/ 	.word	0xffffffff


	//   ....[24]....
        /*009c*/ 	.word	0xffffffff


	//   ....[25]....
        /*00a0*/ 	.word	0xffffffff


	//   ....[26]....
        /*00a4*/ 	.word	0xffffffff


	//   ....[27]....
        /*00a8*/ 	.word	0xffffffff


	//----- nvinfo : EIATTR_COOP_GROUP_INSTR_OFFSETS
	.align		4
.L_3240:
        /*00ac*/ 	.byte	0x04, 0x28
        /*00ae*/ 	.short	(.L_3242 - .L_3241)


	//   ....[0]....
.L_3241:
        /*00b0*/ 	.word	0x0000e4b0


	//   ....[1]....
        /*00b4*/ 	.word	0x0000e4e0


	//   ....[2]....
        /*00b8*/ 	.word	0x0000e500


	//   ....[3]....
        /*00bc*/ 	.word	0x0000e520


	//   ....[4]....
        /*00c0*/ 	.word	0x0000e540


	//   ....[5]....
        /*00c4*/ 	.word	0x0000ea70


	//   ....[6]....
        /*00c8*/ 	.word	0x0000ea90


	//   ....[7]....
        /*00cc*/ 	.word	0x0000eab0


	//   ....[8]....
        /*00d0*/ 	.word	0x0000ead0


	//   ....[9]....
        /*00d4*/ 	.word	0x0000eaf0


	//   ....[10]....
        /*00d8*/ 	.word	0x0000ebf0


	//   ....[11]....
        /*00dc*/ 	.word	0x0000ec40


	//   ....[12]....
        /*00e0*/ 	.word	0x0000ec80


	//   ....[13]....
        /*00e4*/ 	.word	0x0000ec90


	//   ....[14]....
        /*00e8*/ 	.word	0x0000ed40


	//   ....[15]....
        /*00ec*/ 	.word	0x0000eda0


	//   ....[16]....
        /*00f0*/ 	.word	0x0000ee00


	//   ....[17]....
        /*00f4*/ 	.word	0x0000ee40


	//   ....[18]....
        /*00f8*/ 	.word	0x0000f980


	//   ....[19]....
        /*00fc*/ 	.word	0x0000fa00


	//   ....[20]....
        /*0100*/ 	.word	0x0000fa60


	//   ....[21]....
        /*0104*/ 	.word	0x0000fac0


	//   ....[22]....
        /*0108*/ 	.word	0x0000fb20


	//   ....[23]....
        /*010c*/ 	.word	0x00010090


	//   ....[24]....
        /*0110*/ 	.word	0x000100f0


	//   ....[25]....
        /*0114*/ 	.word	0x00010150


	//   ....[26]....
        /*0118*/ 	.word	0x000101b0


	//   ....[27]....
        /*011c*/ 	.word	0x00010210


	//----- nvinfo : EIATTR_EXIT_INSTR_OFFSETS
	.align		4
.L_3242:
        /*0120*/ 	.byte	0x04, 0x1c
        /*0122*/ 	.short	(.L_3244 - .L_3243)


	//   ....[0]....
.L_3243:
        /*0124*/ 	.word	0x00000720


	//   ....[1]....
        /*0128*/ 	.word	0x0000f920


	//----- nvinfo : EIATTR_MAX_THREADS
	.align		4
.L_3244:
        /*012c*/ 	.byte	0x04, 0x05
        /*012e*/ 	.short	(.L_3246 - .L_3245)
.L_3245:
        /*0130*/ 	.word	0x00000080
        /*0134*/ 	.word	0x00000001
        /*0138*/ 	.word	0x00000001


	//----- nvinfo : EIATTR_CRS_STACK_SIZE
	.align		4
.L_3246:
        /*013c*/ 	.byte	0x04, 0x1e
        /*013e*/ 	.short	(.L_3248 - .L_3247)
.L_3247:
        /*0140*/ 	.word	0x00000000
.L_3248:


//--------------------- .nv.info._ZN10layer_norm13ln_fwd_kernelINS_13Kernel_traitsIf6__halffS2_fjLj5120ELj1ELj1ELj4ELj16ENS_18Kernel_traits_baseILj5120EfS2_fS2_fjLj128EEEEELb1ELb0ELb1ELb0EEEvNS_9FwdParamsE --------------------------
	.section	.nv.info._ZN10layer_norm13ln_fwd_kernelINS_13Kernel_traitsIf6__halffS2_fjLj5120ELj1ELj1ELj4ELj16ENS_18Kernel_traits_baseILj5120EfS2_fS2_fjLj128EEEEELb1ELb0ELb1ELb0EEEvNS_9FwdParamsE,"",@"SHT_CUDA_INFO"
	.sectionflags	@""
	.align	4


	//----- nvinfo : EIATTR_CUDA_API_VERSION
	.align		4
        /*0000*/ 	.byte	0x04, 0x37
        /*0002*/ 	.short	(.L_3250 - .L_3249)
.L_3249:
        /*0004*/ 	.word	0x00000082


	//----- nvinfo : EIATTR_SW2861232_WAR
	.align		4
.L_3250:
        /*0008*/ 	.byte	0x01, 0x35
	.zero		2


	//----- nvinfo : EIATTR_PARAM_CBANK
	.align		4
        /*000c*/ 	.byte	0x04, 0x0a
        /*000e*/ 	.short	(.L_3252 - .L_3251)
	.align		4
.L_3251:
        /*0010*/ 	.word	index@(.nv.constant0._ZN10layer_norm13ln_fwd_kernelINS_13Kernel_traitsIf6__halffS2_fjLj5120ELj1ELj1ELj4ELj16ENS_18Kernel_traits_baseILj5120EfS2_fS2_fjLj128EEEEELb1ELb0ELb1ELb0EEEvNS_9FwdParamsE)
        /*0014*/ 	.short	0x0160
        /*0016*/ 	.short	0x00e8


	//----- nvinfo : EIATTR_CBANK_PARAM_SIZE
	.align		4
.L_3252:
        /*0018*/ 	.byte	0x03, 0x19
        /*001a*/ 	.short	0x00e8


	//----- nvinfo : EIATTR_KPARAM_INFO
	.align		4
        /*001c*/ 	.byte	0x04, 0x17
        /*001e*/ 	.short	(.L_3254 - .L_3253)
.L_3253:
        /*0020*/ 	.word	0x00000000
        /*0024*/ 	.short	0x0000
        /*0026*/ 	.short	0x0000
        /*0028*/ 	.byte	0x00, 0xf0, 0xa1, 0x03


	//----- nvinfo : EIATTR_MAXREG_COUNT
	.align		4
.L_3254:
        /*002c*/ 	.byte	0x03, 0x1b
        /*002e*/ 	.short	0x00ff


	//----- nvinfo : EIATTR_NUM_BARRIERS
	.align		4
        /*0030*/ 	.byte	0x02, 0x4c
        /*0032*/ 	.byte	0x01
	.zero		1


	//----- nvinfo : EIATTR_MERCURY_ISA_VERSION
	.align		4
        /*0034*/ 	.byte	0x03, 0x5f
        /*0036*/ 	.short	0x0000


	//----- nvinfo : EIATTR_COOP_GROUP_MASK_REGIDS
	.align		4
        /*0038*/ 	.byte	0x04, 0x29
        /*003a*/ 	.short	(.L_3256 - .L_3255)


	//   ....[0]....
.L_3255:
        /*003c*/ 	.word	0xffffffff


	//   ....[1]....
        /*0040*/ 	.word	0xffffffff


	//   ....[2]....
        /*0044*/ 	.word	0xffffffff


	//   ....[3]....
        /*0048*/ 	.word	0xffffffff


	//   ....[4]....
        /*004c*/ 	.word	0xffffffff


	//   ....[5]....
        /*0050*/ 	.word	0xffffffff


	//   ....[6]....
        /*0054*/ 	.word	0xffffffff


	//   ....[7]....
        /*0058*/ 	.word	0xffffffff


	//   ....[8]....
        /*005c*/ 	.word	0xffffffff


	//   ....[9]....
        /*0060*/ 	.word	0xffffffff


	//   ....[10]....
        /*0064*/ 	.word	0xffffffff


	//   ....[11]....
        /*0068*/ 	.word	0xffffffff


	//   ....[12]....
        /*006c*/ 	.word	0xffffffff


	//   ....[13]....
        /*0070*/ 	.word	0xffffffff


	//   ....[14]....
        /*0074*/ 	.word	0xffffffff


	//   ....[15]....
        /*0078*/ 	.word	0xffffffff


	//   ....[16]....
        /*007c*/ 	.word	0xffffffff


	//   ....[17]....
        /*0080*/ 	.word	0xffffffff


	//   ....[18]....
        /*0084*/ 	.word	0xffffffff


	//   ....[19]....
        /*0088*/ 	.word	0xffffffff


	//   ....[20]....
        /*008c*/ 	.word	0xffffffff


	//   ....[21]....
        /*0090*/ 	.word	0xffffffff


	//   ....[22]....
        /*0094*/ 	.word	0xffffffff


	//   ....[23]....
        /*0098*/ 	.word	0xffffffff


	//   ....[24]....
        /*009c*/ 	.word	0xffffffff


	//   ....[25]....
        /*00a0*/ 	.word	0xffffffff


	//   ....[26]....
        /*00a4*/ 	.word	0xffffffff


	//   ....[27]....
        /*00a8*/ 	.word	0xffffffff


	//----- nvinfo : EIATTR_COOP_GROUP_INSTR_OFFSETS
	.align		4
.L_3256:
        /*00ac*/ 	.byte	0x04, 0x28
        /*00ae*/ 	.short	(.L_3258 - .L_3257)


	//   ....[0]....
.L_3257:
        /*00b0*/ 	.word	0x00010450


	//   ....[1]....
        /*00b4*/ 	.word	0x00010480


	//   ....[2]....
        /*00b8*/ 	.word	0x000104a0


	//   ....[3]....
        /*00bc*/ 	.word	0x000104c0


	//   ....[4]....
        /*00c0*/ 	.word	0x000104e0


	//   ....[5]....
        /*00c4*/ 	.word	0x00010a20


	//   ....[6]....
        /*00c8*/ 	.word	0x00010a40


	//   ....[7]....
        /*00cc*/ 	.word	0x00010a60


	//   ....[8]....
        /*00d0*/ 	.word	0x00010a80


	//   ....[9]....
        /*00d4*/ 	.word	0x00010aa0


	//   ....[10]....
        /*00d8*/ 	.word	0x00010bc0


	//   ....[11]....
        /*00dc*/ 	.word	0x00010c00


	//   ....[12]....
        /*00e0*/ 	.word	0x00010c20


	//   ....[13]....
        /*00e4*/ 	.word	0x00010c40


	//   ....[14]....
        /*00e8*/ 	.word	0x00010cc0


	//   ....[15]....
        /*00ec*/ 	.word	0x00010d20


	//   ....[16]....
        /*00f0*/ 	.word	0x00010df0


	//   ....[17]....
        /*00f4*/ 	.word	0x00010e10


	//   ....[18]....
        /*00f8*/ 	.word	0x00011b00


	//   ....[19]....
        /*00fc*/ 	.word	0x00011b70


	//   ....[20]....
        /*0100*/ 	.word	0x00011bd0


	//   ....[21]....
        /*0104*/ 	.word	0x00011c30


	//   ....[22]....
        /*0108*/ 	.word	0x00011c90


	//   ....[23]....
        /*010c*/ 	.word	0x00012210


	//   ....[24]....
        /*0110*/ 	.word	0x00012270


	//   ....[25]....
        /*0114*/ 	.word	0x000122d0


	//   ....[26]....
        /*0118*/ 	.word	0x00012330


	//   ....[27]....
        /*011c*/ 	.word	0x000123a0


	//----- nvinfo : EIATTR_EXIT_INSTR_OFFSETS
	.align		4
.L_3258:
        /*0120*/ 	.byte	0x04, 0x1c
        /*0122*/ 	.short	(.L_3260 - .L_3259)


	//   ....[0]....
.L_3259:
        /*0124*/ 	.word	0x00000b50


	//   ....[1]....
        /*0128*/ 	.word	0x00011ab0


	//----- nvinfo : EIATTR_MAX_THREADS
	.align		4
.L_3260:
        /*012c*/ 	.byte	0x04, 0x05
        /*012e*/ 	.short	(.L_3262 - .L_3261)
.L_3261:
        /*0130*/ 	.word	0x00000080
        /*0134*/ 	.word	0x00000001
        /*0138*/ 	.word	0x00000001


	//----- nvinfo : EIATTR_CRS_STACK_SIZE
	.align		4
.L_3262:
        /*013c*/ 	.byte	0x04, 0x1e
        /*013e*/ 	.short	(.L_3264 - .L_3263)
.L_3263:
        /*0140*/ 	.word	0x00000000
.L_3264:


//--------------------- .nv.info._ZN10layer_norm13ln_fwd_kernelINS_13Kernel_traitsIf6__halffS2_fjLj5120ELj1ELj1ELj4ELj16ENS_18Kernel_traits_baseILj5120EfS2_fS2_fjLj128EEEEELb1ELb0ELb1ELb1EEEvNS_9FwdParamsE --------------------------
	.section	.nv.info._ZN10layer_norm13ln_fwd_kernelINS_13Kernel_traitsIf6__halffS2_fjLj5120ELj1ELj1ELj4ELj16ENS_18Kernel_traits_baseILj5120EfS2_fS2_fjLj128EEEEELb1ELb0ELb1ELb1EEEvNS_9FwdParamsE,"",@"SHT_CUDA_INFO"
	.sectionflags	@""
	.align	4


	//----- nvinfo : EIATTR_CUDA_API_VERSION
	.align		4
        /*0000*/ 	.byte	0x04, 0x37
        /*0002*/ 	.short	(.L_3266 - .L_3265)
.L_3265:
        /*0004*/ 	.word	0x00000082


	//----- nvinfo : EIATTR_SW2861232_WAR
	.align		4
.L_3266:
        /*0008*/ 	.byte	0x01, 0x35
	.zero		2


	//----- nvinfo : EIATTR_PARAM_CBANK
	.align		4
        /*000c*/ 	.byte	0x04, 0x0a
        /*000e*/ 	.short	(.L_3268 - .L_3267)
	.align		4
.L_3267:
        /*0010*/ 	.word	index@(.nv.constant0._ZN10layer_norm13ln_fwd_kernelINS_13Kernel_traitsIf6__halffS2_fjLj5120ELj1ELj1ELj4ELj16ENS_18Kernel_traits_baseILj5120EfS2_fS2_fjLj128EEEEELb1ELb0ELb1ELb1EEEvNS_9FwdParamsE)
        /*0014*/ 	.short	0x0160
        /*0016*/ 	.short	0x00e8


	//----- nvinfo : EIATTR_CBANK_PARAM_SIZE
	.align		4
.L_3268:
        /*0018*/ 	.byte	0x03, 0x19
        /*001a*/ 	.short	0x00e8


	//----- nvinfo : EIATTR_KPARAM_INFO
	.align		4
        /*001c*/ 	.byte	0x04, 0x17
        /*001e*/ 	.short	(.L_3270 - .L_3269)
.L_3269:
        /*0020*/ 	.word	0x00000000
        /*0024*/ 	.short	0x0000
        /*0026*/ 	.short	0x0000
        /*0028*/ 	.byte	0x00, 0xf0, 0xa1, 0x03


	//----- nvinfo : EIATTR_MAXREG_COUNT
	.align		4
.L_3270:
        /*002c*/ 	.byte	0x03, 0x1b
        /*002e*/ 	.short	0x00ff


	//----- nvinfo : EIATTR_NUM_BARRIERS
	.align		4
        /*0030*/ 	.byte	0x02, 0x4c
        /*0032*/ 	.byte	0x01
	.zero		1


	//----- nvinfo : EIATTR_MERCURY_ISA_VERSION
	.align		4
        /*0034*/ 	.byte	0x03, 0x5f
        /*0036*/ 	.short	0x0000


	//----- nvinfo : EIATTR_COOP_GROUP_MASK_REGIDS
	.align		4
        /*0038*/ 	.byte	0x04, 0x29
        /*003a*/ 	.short	(.L_3272 - .L_3271)


	//   ....[0]....
.L_3271:
        /*003c*/ 	.word	0xffffffff


	//   ....[1]....
        /*0040*/ 	.word	0xffffffff


	//   ....[2]....
        /*0044*/ 	.word	0xffffffff


	//   ....[3]....
        /*0048*/ 	.word	0xffffffff


	//   ....[4]....
        /*004c*/ 	.word	0xffffffff


	//   ....[5]....
        /*0050*/ 	.word	0xffffffff


	//   ....[6]....
        /*0054*/ 	.word	0xffffffff


	//   ....[7]....
        /*0058*/ 	.word	0xffffffff


	//   ....[8]....
        /*005c*/ 	.word	0xffffffff


	//   ....[9]....
        /*0060*/ 	.word	0xffffffff


	//   ....[10]....
        /*0064*/ 	.word	0xffffffff


	//   ....[11]....
        /*0068*/ 	.word	0xffffffff


	//   ....[12]....
        /*006c*/ 	.word	0xffffffff


	//   ....[13]....
        /*0070*/ 	.word	0xffffffff


	//   ....[14]....
        /*0074*/ 	.word	0xffffffff


	//   ....[15]....
        /*0078*/ 	.word	0xffffffff


	//   ....[16]....
        /*007c*/ 	.word	0xffffffff


	//   ....[17]....
        /*0080*/ 	.word	0xffffffff


	//   ....[18]....
        /*0084*/ 	.word	0xffffffff


	//   ....[19]....
        /*0088*/ 	.word	0xffffffff


	//   ....[20]....
        /*008c*/ 	.word	0xffffffff


	//   ....[21]....
        /*0090*/ 	.word	0xffffffff


	//   ....[22]....
        /*0094*/ 	.word	0xffffffff


	//   ....[23]....
        /*0098*/ 	.word	0xffffffff


	//   ....[24]....
        /*009c*/ 	.word	0xffffffff


	//   ....[25]....
        /*00a0*/ 	.word	0xffffffff


	//   ....[26]....
        /*00a4*/ 	.word	0xffffffff


	//   ....[27]....
        /*00a8*/ 	.word	0xffffffff


	//----- nvinfo : EIATTR_COOP_GROUP_INSTR_OFFSETS
	.align		4
.L_3272:
        /*00ac*/ 	.byte	0x04, 0x28
        /*00ae*/ 	.short	(.L_3274 - .L_3273)


	//   ....[0]....
.L_3273:
        /*00b0*/ 	.word	0x00010000


	//   ....[1]....
        /*00b4*/ 	.word	0x00010030


	//   ....[2]....
        /*00b8*/ 	.word	0x00010050


	//   ....[3]....
        /*00bc*/ 	.word	0x00010070


	//   ....[4]....
        /*00c0*/ 	.word	0x00010090


	//   ....[5]....
        /*00c4*/ 	.word	0x000105c0


	//   ....[6]....
        /*00c8*/ 	.word	0x000105e0


	//   ....[7]....
        /*00cc*/ 	.word	0x00010600


	//   ....[8]....
        /*00d0*/ 	.word	0x00010620


	//   ....[9]....
        /*00d4*/ 	.word	0x00010640


	//   ....[10]....
        /*00d8*/ 	.word	0x00010750


	//   ....[11]....
        /*00dc*/ 	.word	0x000107a0


	//   ....[12]....
        /*00e0*/ 	.word	0x00010810


	//   ....[13]....
        /*00e4*/ 	.word	0x00010830


	//   ....[14]....
        /*00e8*/ 	.word	0x000108a0


	//   ....[15]....
        /*00ec*/ 	.word	0x000108b0


	//   ....[16]....
        /*00f0*/ 	.word	0x000109a0


	//   ....[17]....
        /*00f4*/ 	.word	0x000109b0


	//   ....[18]....
        /*00f8*/ 	.word	0x00011560


	//   ....[19]....
        /*00fc*/ 	.word	0x000115c0


	//   ....[20]....
        /*0100*/ 	.word	0x00011620


	//   ....[21]....
        /*0104*/ 	.word	0x00011680


	//   ....[22]....
        /*0108*/ 	.word	0x000116e0


	//   ....[23]....
        /*010c*/ 	.word	0x00011c50


	//   ....[24]....
        /*0110*/ 	.word	0x00011cb0


	//   ....[25]....
        /*0114*/ 	.word	0x00011d10


	//   ....[26]....
        /*0118*/ 	.word	0x00011d70


	//   ....[27]....
        /*011c*/ 	.word	0x00011dd0


	//----- nvinfo : EIATTR_EXIT_INSTR_OFFSETS
	.align		4
.L_3274:
        /*0120*/ 	.byte	0x04, 0x1c
        /*0122*/ 	.short	(.L_3276 - .L_3275)


	//   ....[0]....
.L_3275:
        /*0124*/ 	.word	0x00000720


	//   ....[1]....
        /*0128*/ 	.word	0x00011500


	//----- nvinfo : EIATTR_MAX_THREADS
	.align		4
.L_3276:
        /*012c*/ 	.byte	0x04, 0x05
        /*012e*/ 	.short	(.L_3278 - .L_3277)
.L_3277:
        /*0130*/ 	.word	0x00000080
        /*0134*/ 	.word	0x00000001
        /*0138*/ 	.word	0x00000001


	//----- nvinfo : EIATTR_CRS_STACK_SIZE
	.align		4
.L_3278:
        /*013c*/ 	.byte	0x04, 0x1e
        /*013e*/ 	.short	(.L_3280 - .L_3279)
.L_3279:
        /*0140*/ 	.word	0x00000000
.L_3280:


//--------------------- .nv.info._ZN10layer_norm13ln_fwd_kernelINS_13Kernel_traitsIf6__halffS2_fjLj5120ELj1ELj1ELj4ELj16ENS_18Kernel_traits_baseILj5120EfS2_fS2_fjLj128EEEEELb1ELb1ELb0ELb0EEEvNS_9FwdParamsE --------------------------
	.section	.nv.info._ZN10layer_norm13ln_fwd_kernelINS_13Kernel_traitsIf6__halffS2_fjLj5120ELj1ELj1ELj4ELj16ENS_18Kernel_traits_baseILj5120EfS2_fS2_fjLj128EEEEELb1ELb1ELb0ELb0EEEvNS_9FwdParamsE,"",@"SHT_CUDA_INFO"
	.sectionflags	@""
	.align	4


	//----- nvinfo : EIATTR_CUDA_API_VERSION
	.align		4
        /*0000*/ 	.byte	0x04, 0x37
        /*0002*/ 	.short	(.L_3282 - .L_3281)
.L_3281:
        /*0004*/ 	.word	0x00000082


	//----- nvinfo : EIATTR_SW2861232_WAR
	.align		4
.L_3282:
        /*0008*/ 	.byte	0x01, 0x35
	.zero		2


	//----- nvinfo : EIATTR_PARAM_CBANK
	.align		4
        /*000c*/ 	.byte	0x04, 0x0a
        /*000e*/ 	.short	(.L_3284 - .L_3283)
	.align		4
.L_3283:
        /*0010*/ 	.word	index@(.nv.constant0._ZN10layer_norm13ln_fwd_kernelINS_13Kernel_traitsIf6__halffS2_fjLj5120ELj1ELj1ELj4ELj16ENS_18Kernel_traits_baseILj5120EfS2_fS2_fjLj128EEEEELb1ELb1ELb0ELb0EEEvNS_9FwdParamsE)
        /*0014*/ 	.short	0x0160
        /*0016*/ 	.short	0x00e8


	//----- nvinfo : EIATTR_CBANK_PARAM_SIZE
	.align		4
.L_3284:
        /*0018*/ 	.byte	0x03, 0x19
        /*001a*/ 	.short	0x00e8


	//----- nvinfo : EIATTR_KPARAM_INFO
	.align		4
        /*001c*/ 	.byte	0x04, 0x17
        /*001e*/ 	.short	(.L_3286 - .L_3285)
.L_3285:
        /*0020*/ 	.word	0x00000000
        /*0024*/ 	.short	0x0000
        /*0026*/ 	.short	0x0000
        /*0028*/ 	.byte	0x00, 0xf0, 0xa1, 0x03


	//----- nvinfo : EIATTR_MAXREG_COUNT
	.align		4
.L_3286:
        /*002c*/ 	.byte	0x03, 0x1b
        /*002e*/ 	.short	0x00ff


	//----- nvinfo : EIATTR_NUM_BARRIERS
	.align		4
        /*0030*/ 	.byte	0x02, 0x4c
        /*0032*/ 	.byte	0x01
	.zero		1


	//----- nvinfo : EIATTR_MERCURY_ISA_VERSION
	.align		4
        /*0034*/ 	.byte	0x03, 0x5f
        /*0036*/ 	.short	0x0000


	//----- nvinfo : EIATTR_COOP_GROUP_MASK_REGIDS
	.align		4
        /*0038*/ 	.byte	0x04, 0x29
        /*003a*/ 	.short	(.L_3288 - .L_3287)


	//   ....[0]....
.L_3287:
        /*003c*/ 	.word	0xffffffff


	//   ....[1]....
        /*0040*/ 	.word	0xffffffff


	//   ....[2]....
        /*0044*/ 	.word	0xffffffff


	//   ....[3]....
        /*0048*/ 	.word	0xffffffff


	//   ....[4]....
        /*004c*/ 	.word	0xffffffff


	//   ....[5]....
        /*0050*/ 	.word	0xffffffff


	//   ....[6]....
        /*0054*/ 	.word	0xffffffff


	//   ....[7]....
        /*0058*/ 	.word	0xffffffff


	//   ....[8]....
        /*005c*/ 	.word	0xffffffff


	//   ....[9]....
        /*0060*/ 	.word	0xffffffff


	//   ....[10]....
        /*0064*/ 	.word	0xffffffff


	//   ....[11]....
        /*0068*/ 	.word	0xffffffff


	//   ....[12]....
        /*006c*/ 	.word	0xffffffff


	//   ....[13]....
        /*0070*/ 	.word	0xffffffff


	//   ....[14]....
        /*0074*/ 	.word	0xffffffff


	//   ....[15]....
        /*0078*/ 	.word	0xffffffff


	//   ....[16]....
        /*007c*/ 	.word	0xffffffff


	//   ....[17]....
        /*0080*/ 	.word	0xffffffff


	//   ....[18]....
        /*0084*/ 	.word	0xffffffff


	//   ....[19]....
        /*0088*/ 	.word	0xffffffff


	//   ....[20]....
        /*008c*/ 	.word	0xffffffff


	//   ....[21]....
        /*0090*/ 	.word	0xffffffff


	//   ....[22]....
        /*0094*/ 	.word	0xffffffff


	//   ....[23]....
        /*0098*/ 	.word	0xffffffff


	//   ....[24]....
        /*009c*/ 	.word	0xffffffff


	//   ....[25]....
        /*00a0*/ 	.word	0xffffffff


	//   ....[26]....
        /*00a4*/ 	.word	0xffffffff


	//   ....[27]....
        /*00a8*/ 	.word	0xffffffff


	//----- nvinfo : EIATTR_COOP_GROUP_INSTR_OFFSETS
	.align		4
.L_3288:
        /*00ac*/ 	.byte	0x04, 0x28
        /*00ae*/ 	.short	(.L_3290 - .L_3289)


	//   ....[0]....
.L_3289:
        /*00b0*/ 	.word	0x0000f640


	//   ....[1]....
        /*00b4*/ 	.word	0x0000f670


	//   ....[2]....
        /*00b8*/ 	.word	0x0000f6a0


	//   ....[3]....
        /*00bc*/ 	.word	0x0000f6c0


	//   ....[4]....
        /*00c0*/ 	.word	0x0000f6e0


	//   ....[5]....
        /*00c4*/ 	.word	0x0000fc20


	//   ....[6]....
        /*00c8*/ 	.word	0x0000fc40


	//   ....[7]....
        /*00cc*/ 	.word	0x0000fc60


	//   ....[8]....
        /*00d0*/ 	.word	0x0000fc80


	//   ....[9]....
        /*00d4*/ 	.word	0x0000fca0


	//   ....[10]....
        /*00d8*/ 	.word	0x0000fdd0


	//   ....[11]....
        /*00dc*/ 	.word	0x0000fe20


	//   ....[12]....
        /*00e0*/ 	.word	0x0000fe60


	//   ....[13]....
        /*00e4*/ 	.word	0x0000fe80


	//   ....[14]....
        /*00e8*/ 	.word	0x0000ff10


	//   ....[15]....
        /*00ec*/ 	.word	0x0000ff50


	//   ....[16]....
        /*00f0*/ 	.word	0x0000fff0


	//   ....[17]....
        /*00f4*/ 	.word	0x00010010


	//   ....[18]....
        /*00f8*/ 	.word	0x00010ca0


	//   ....[19]....
        /*00fc*/ 	.word	0x00010d10


	//   ....[20]....
        /*0100*/ 	.word	0x00010d70


	//   ....[21]....
        /*0104*/ 	.word	0x00010dd0


	//   ....[22]....
        /*0108*/ 	.word	0x00010e30


	//   ....[23]....
        /*010c*/ 	.word	0x000113c0


	//   ....[24]....
        /*0110*/ 	.word	0x00011420


	//   ....[25]....
        /*0114*/ 	.word	0x00011480


	//   ....[26]....
        /*0118*/ 	.word	0x000114e0


	//   ....[27]....
        /*011c*/ 	.word	0x00011550


	//----- nvinfo : EIATTR_EXIT_INSTR_OFFSETS
	.align		4
.L_3290:
        /*0120*/ 	.byte	0x04, 0x1c
        /*0122*/ 	.short	(.L_3292 - .L_3291)


	//   ....[0]....
.L_3291:
        /*0124*/ 	.word	0x00000b80


	//   ....[1]....
        /*0128*/ 	.word	0x00010c50


	//----- nvinfo : EIATTR_MAX_THREADS
	.align		4
.L_3292:
        /*012c*/ 	.byte	0x04, 0x05
        /*012e*/ 	.short	(.L_3294 - .L_3293)
.L_3293:
        /*0130*/ 	.word	0x00000080
        /*0134*/ 	.word	0x00000001
        /*0138*/ 	.word	0x00000001


	//----- nvinfo : EIATTR_CRS_STACK_SIZE
	.align		4
.L_3294:
        /*013c*/ 	.byte	0x04, 0x1e
        /*013e*/ 	.short	(.L_3296 - .L_3295)
.L_3295:
        /*0140*/ 	.word	0x00000000
.L_3296:


//--------------------- .nv.info._ZN10layer_norm13ln_fwd_kernelINS_13Kernel_traitsIf6__halffS2_fjLj5120ELj1ELj1ELj4ELj16ENS_18Kernel_traits_baseILj5120EfS2_fS2_fjLj128EEEEELb1ELb1ELb0ELb1EEEvNS_9FwdParamsE --------------------------
	.section	.nv.info._ZN10layer_norm13ln_fwd_kernelINS_13Kernel_traitsIf6__halffS2_fjLj5120ELj1ELj1ELj4ELj16ENS_18Kernel_traits_baseILj5120EfS2_fS2_fjLj128EEEEELb1ELb1ELb0ELb1EEEvNS_9FwdParamsE,"",@"SHT_CUDA_INFO"
	.sectionflags	@""
	.align	4


	//----- nvinfo : EIATTR_CUDA_API_VERSION
	.align		4
        /*0000*/ 	.byte	0x04, 0x37
        /*0002*/ 	.short	(.L_3298 - .L_3297)
.L_3297:
        /*0004*/ 	.word	0x00000082


	//----- nvinfo : EIATTR_SW2861232_WAR
	.align		4
.L_3298:
        /*0008*/ 	.byte	0x01, 0x35
	.zero		2


	//----- nvinfo : EIATTR_PARAM_CBANK
	.align		4
        /*000c*/ 	.byte	0x04, 0x0a
        /*000e*/ 	.short	(.L_3300 - .L_3299)
	.align		4
.L_3299:
        /*0010*/ 	.word	index@(.nv.constant0._ZN10layer_norm13ln_fwd_kernelINS_13Kernel_traitsIf6__halffS2_fjLj5120ELj1ELj1ELj4ELj16ENS_18Kernel_traits_baseILj5120EfS2_fS2_fjLj128EEEEELb1ELb1ELb0ELb1EEEvNS_9FwdParamsE)
        /*0014*/ 	.short	0x0160
        /*0016*/ 	.short	0x00e8


	//----- nvinfo : EIATTR_CBANK_PARAM_SIZE
	.align		4
.L_3300:
        /*0018*/ 	.byte	0x03, 0x19
        /*001a*/ 	.short	0x00e8


	//----- nvinfo : EIATTR_KPARAM_INFO
	.align		4
        /*001c*/ 	.byte	0x04, 0x17
        /*001e*/ 	.short	(.L_3302 - .L_3301)
.L_3301:
        /*0020*/ 	.word	0x00000000
        /*0024*/ 	.short	0x0000
        /*0026*/ 	.short	0x0000
        /*0028*/ 	.byte	0x00, 0xf0, 0xa1, 0x03


	//----- nvinfo : EIATTR_MAXREG_COUNT
	.align		4
.L_3302:
        /*002c*/ 	.byte	0x03, 0x1b
        /*002e*/ 	.short	0x00ff


	//----- nvinfo : EIATTR_NUM_BARRIERS
	.align		4
        /*0030*/ 	.byte	0x02, 0x4c
        /*0032*/ 	.byte	0x01
	.zero		1


	//----- nvinfo : EIATTR_MERCURY_ISA_VERSION
	.align		4
        /*0034*/ 	.byte	0x03, 0x5f
        /*0036*/ 	.short	0x0000


	//----- nvinfo : EIATTR_COOP_GROUP_MASK_REGIDS
	.align		4
        /*0038*/ 	.byte	0x04, 0x29
        /*003a*/ 	.short	(.L_3304 - .L_3303)


	//   ....[0]....
.L_3303:
        /*003c*/ 	.word	0xffffffff


	//   ....[1]....
        /*0040*/ 	.word	0xffffffff


	//   ....[2]....
        /*0044*/ 	.word	0xffffffff


	//   ....[3]....
        /*0048*/ 	.word	0xffffffff


	//   ....[4]....
        /*004c*/ 	.word	0xffffffff


	//   ....[5]....
        /*0050*/ 	.word	0xffffffff


	//   ....[6]....
        /*0054*/ 	.word	0xffffffff


	//   ....[7]....
        /*0058*/ 	.word	0xffffffff


	//   ....[8]....
        /*005c*/ 	.word	0xffffffff


	//   ....[9]....
        /*0060*/ 	.word	0xffffffff


	//   ....[10]....
        /*0064*/ 	.word	0xffffffff


	//   ....[11]....
        /*0068*/ 	.word	0xffffffff


	//   ....[12]....
        /*006c*/ 	.word	0xffffffff


	//   ....[13]....
        /*0070*/ 	.word	0xffffffff


	//   ....[14]....
        /*0074*/ 	.word	0xffffffff


	//   ....[15]....
        /*0078*/ 	.word	0xffffffff


	//   ....[16]....
        /*007c*/ 	.word	0xffffffff


	//   ....[17]....
        /*0080*/ 	.word	0xffffffff


	//   ....[18]....
        /*0084*/ 	.word	0xffffffff


	//   ....[19]....
        /*0088*/ 	.word	0xffffffff


	//   ....[20]....
        /*008c*/ 	.word	0xffffffff


	//   ....[21]....
        /*0090*/ 	.word	0xffffffff


	//   ....[22]....
        /*0094*/ 	.word	0xffffffff


	//   ....[23]....
        /*0098*/ 	.word	0xffffffff


	//   ....[24]....
        /*009c*/ 	.word	0xffffffff


	//   ....[25]....
        /*00a0*/ 	.word	0xffffffff


	//   ....[26]....
        /*00a4*/ 	.word	0xffffffff


	//   ....[27]....
        /*00a8*/ 	.word	0xffffffff


	//----- nvinfo : EIATTR_COOP_GROUP_INSTR_OFFSETS
	.align		4
.L_3304:
        /*00ac*/ 	.byte	0x04, 0x28
        /*00ae*/ 	.short	(.L_3306 - .L_3305)


	//   ....[0]....
.L_3305:
        /*00b0*/ 	.word	0x0000ed00


	//   ....[1]....
        /*00b4*/ 	.word	0x0000ed30


	//   ....[2]....
        /*00b8*/ 	.word	0x0000ed50


	//   ....[3]....
        /*00bc*/ 	.word	0x0000ed70


	//   ....[4]....
        /*00c0*/ 	.word	0x0000ed90


	//   ....[5]....
        /*00c4*/ 	.word	0x0000f2c0


	//   ....[6]....
        /*00c8*/ 	.word	0x0000f2e0


	//   ....[7]....
        /*00cc*/ 	.word	0x0000f300


	//   ....[8]....
        /*00d0*/ 	.word	0x0000f320


	//   ....[9]....
        /*00d4*/ 	.word	0x0000f340


	//   ....[10]....
        /*00d8*/ 	.word	0x0000f440


	//   ....[11]....
        /*00dc*/ 	.word	0x0000f490


	//   ....[12]....
        /*00e0*/ 	.word	0x0000f4b0


	//   ....[13]....
        /*00e4*/ 	.word	0x0000f520


	//   ....[14]....
        /*00e8*/ 	.word	0x0000f560


	//   ....[15]....
        /*00ec*/ 	.word	0x0000f600


	//   ....[16]....
        /*00f0*/ 	.word	0x0000f640


	//   ....[17]....
        /*00f4*/ 	.word	0x0000f6d0


	//   ....[18]....
        /*00f8*/ 	.word	0x000101f0


	//   ....[19]....
        /*00fc*/ 	.word	0x00010260


	//   ....[20]....
        /*0100*/ 	.word	0x000102c0


	//   ....[21]....
        /*0104*/ 	.word	0x00010320


	//   ....[22]....
        /*0108*/ 	.word	0x00010380


	//   ....[23]....
        /*010c*/ 	.word	0x000108f0


	//   ....[24]....
        /*0110*/ 	.word	0x00010950


	//   ....[25]....
        /*0114*/ 	.word	0x000109b0


	//   ....[26]....
        /*0118*/ 	.word	0x00010a10


	//   ....[27]....
        /*011c*/ 	.word	0x00010a70


	//----- nvinfo : EIATTR_EXIT_INSTR_OFFSETS
	.align		4
.L_3306:
        /*0120*/ 	.byte	0x04, 0x1c
        /*0122*/ 	.short	(.L_3308 - .L_3307)


	//   ....[0]....
.L_3307:
        /*0124*/ 	.word	0x00000390


	//   ....[1]....
        /*0128*/ 	.word	0x000101a0


	//----- nvinfo : EIATTR_MAX_THREADS
	.align		4
.L_3308:
        /*012c*/ 	.byte	0x04, 0x05
        /*012e*/ 	.short	(.L_3310 - .L_3309)
.L_3309:
        /*0130*/ 	.word	0x00000080
        /*0134*/ 	.word	0x00000001
        /*0138*/ 	.word	0x00000001


	//----- nvinfo : EIATTR_CRS_STACK_SIZE
	.align		4
.L_3310:
        /*013c*/ 	.byte	0x04, 0x1e
        /*013e*/ 	.short	(.L_3312 - .L_3311)
.L_3311:
        /*0140*/ 	.word	0x00000000
.L_3312:


//--------------------- .nv.info._ZN10layer_norm13ln_fwd_kernelINS_13Kernel_traitsIf6__halffS2_fjLj5120ELj1ELj1ELj4ELj16ENS_18Kernel_traits_baseILj5120EfS2_fS2_fjLj128EEEEELb1ELb1ELb1ELb0EEEvNS_9FwdParamsE --------------------------
	.section	.nv.info._ZN10layer_norm13ln_fwd_kernelINS_13Kernel_traitsIf6__halffS2_fjLj5120ELj1ELj1ELj4ELj16ENS_18Kernel_traits_baseILj5120EfS2_fS2_fjLj128EEEEELb1ELb1ELb1ELb0EEEvNS_9FwdParamsE,"",@"SHT_CUDA_INFO"
	.sectionflags	@""
	.align	4


	//----- nvinfo : EIATTR_CUDA_API_VERSION
	.align		4
        /*0000*/ 	.byte	0x04, 0x37
        /*0002*/ 	.short	(.L_3314 - .L_3313)
.L_3313:
        /*0004*/ 	.word	0x00000082


	//----- nvinfo : EIATTR_SW2861232_WAR
	.align		4
.L_3314:
        /*0008*/ 	.byte	0x01, 0x35
	.zero		2


	//----- nvinfo : EIATTR_PARAM_CBANK
	.align		4
        /*000c*/ 	.byte	0x04, 0x0a
        /*000e*/ 	.short	(.L_3316 - .L_3315)
	.align		4
.L_3315:
        /*0010*/ 	.word	index@(.nv.constant0._ZN10layer_norm13ln_fwd_kernelINS_13Kernel_traitsIf6__halffS2_fjLj5120ELj1ELj1ELj4ELj16ENS_18Kernel_traits_baseILj5120EfS2_fS2_fjLj128EEEEELb1ELb1ELb1ELb0EEEvNS_9FwdParamsE)
        /*0014*/ 	.short	0x0160
        /*0016*/ 	.short	0x00e8


	//----- nvinfo : EIATTR_CBANK_PARAM_SIZE
	.align		4
.L_3316:
        /*0018*/ 	.byte	0x03, 0x19
        /*001a*/ 	.short	0x00e8


	//----- nvinfo : EIATTR_KPARAM_INFO
	.align		4
        /*001c*/ 	.byte	0x04, 0x17
        /*001e*/ 	.short	(.L_3318 - .L_3317)
.L_3317:
        /*0020*/ 	.word	0x00000000
        /*0024*/ 	.short	0x0000
        /*0026*/ 	.short	0x0000
        /*0028*/ 	.byte	0x00, 0xf0, 0xa1, 0x03


	//----- nvinfo : EIATTR_MAXREG_COUNT
	.align		4
.L_3318:
        /*002c*/ 	.byte	0x03, 0x1b
        /*002e*/ 	.short	0x00ff


	//----- nvinfo : EIATTR_NUM_BARRIERS
	.align		4
        /*0030*/ 	.byte	0x02, 0x4c
        /*0032*/ 	.byte	0x01
	.zero		1


	//----- nvinfo : EIATTR_MERCURY_ISA_VERSION
	.align		4
        /*0034*/ 	.byte	0x03, 0x5f
        /*0036*/ 	.short	0x0000


	//----- nvinfo : EIATTR_COOP_GROUP_MASK_REGIDS
	.align		4
        /*0038*/ 	.byte	0x04, 0x29
        /*003a*/ 	.short	(.L_3320 - .L_3319)


	//   ....[0]....
.L_3319:
        /*003c*/ 	.word	0xffffffff


	//   ....[1]....
        /*0040*/ 	.word	0xffffffff


	//   ....[2]....
        /*0044*/ 	.word	0xffffffff


	//   ....[3]....
        /*0048*/ 	.word	0xffffffff


	//   ....[4]....
        /*004c*/ 	.word	0xffffffff


	//   ....[5]....
        /*0050*/ 	.word	0xffffffff


	//   ....[6]....
        /*0054*/ 	.word	0xffffffff


	//   ....[7]....
        /*0058*/ 	.word	0xffffffff


	//   ....[8]....
        /*005c*/ 	.word	0xffffffff


	//   ....[9]....
        /*0060*/ 	.word	0xffffffff


	//   ....[10]....
        /*0064*/ 	.word	0xffffffff


	//   ....[11]....
        /*0068*/ 	.word	0xffffffff


	//   ....[12]....
        /*006c*/ 	.word	0xffffffff


	//   ....[13]....
        /*0070*/ 	.word	0xffffffff


	//   ....[14]....
        /*0074*/ 	.word	0xffffffff


	//   ....[15]....
        /*0078*/ 	.word	0xffffffff


	//   ....[16]....
        /*007c*/ 	.word	0xffffffff


	//   ....[17]....
        /*0080*/ 	.word	0xffffffff


	//   ....[18]....
        /*0084*/ 	.word	0xffffffff


	//   ....[19]....
        /*0088*/ 	.word	0xffffffff


	//   ....[20]....
        /*008c*/ 	.word	0xffffffff


	//   ....[21]....
        /*0090*/ 	.word	0xffffffff


	//   ....[22]....
        /*0094*/ 	.word	0xffffffff


	//   ....[23]....
        /*0098*/ 	.word	0xffffffff


	//   ....[24]....
        /*009c*/ 	.word	0xffffffff


	//   ....[25]....
        /*00a0*/ 	.word	0xffffffff


	//   ....[26]....
        /*00a4*/ 	.word	0xffffffff


	//   ....[27]....
        /*00a8*/ 	.word	0xffffffff


	//----- nvinfo : EIATTR_COOP_GROUP_INSTR_OFFSETS
	.align		4
.L_3320:
        /*00ac*/ 	.byte	0x04, 0x28
        /*00ae*/ 	.short	(.L_3322 - .L_3321)


	//   ....[0]....
.L_3321:
        /*00b0*/ 	.word	0x00010ae0


	//   ....[1]....
        /*00b4*/ 	.word	0x00010b10


	//   ....[2]....
        /*00b8*/ 	.word	0x00010b30


	//   ....[3]....
        /*00bc*/ 	.word	0x00010b50


	//   ....[4]....
        /*00c0*/ 	.word	0x00010b70


	//   ....[5]....
        /*00c4*/ 	.word	0x000110b0


	//   ....[6]....
        /*00c8*/ 	.word	0x000110d0


	//   ....[7]....
        /*00cc*/ 	.word	0x000110f0


	//   ....[8]....
        /*00d0*/ 	.word	0x00011110


	//   ....[9]....
        /*00d4*/ 	.word	0x00011130


	//   ....[10]....
        /*00d8*/ 	.word	0x00011260


	//   ....[11]....
        /*00dc*/ 	.word	0x000112a0


	//   ....[12]....
        /*00e0*/ 	.word	0x000112e0


	//   ....[13]....
        /*00e4*/ 	.word	0x00011300


	//   ....[14]....
        /*00e8*/ 	.word	0x00011390


	//   ....[15]....
        /*00ec*/ 	.word	0x000113d0


	//   ....[16]....
        /*00f0*/ 	.word	0x00011460


	//   ....[17]....
        /*00f4*/ 	.word	0x00011490


	//   ....[18]....
        /*00f8*/ 	.word	0x00012190


	//   ....[19]....
        /*00fc*/ 	.word	0x00012200


	//   ....[20]....
        /*0100*/ 	.word	0x00012260


	//   ....[21]....
        /*0104*/ 	.word	0x000122c0


	//   ....[22]....
        /*0108*/ 	.word	0x00012320


	//   ....[23]....
        /*010c*/ 	.word	0x000128a0


	//   ....[24]....
        /*0110*/ 	.word	0x00012900


	//   ....[25]....
        /*0114*/ 	.word	0x00012960


	//   ....[26]....
        /*0118*/ 	.word	0x000129c0


	//   ....[27]....
        /*011c*/ 	.word	0x00012a30


	//----- nvinfo : EIATTR_EXIT_INSTR_OFFSETS
	.align		4
.L_3322:
        /*0120*/ 	.byte	0x04, 0x1c
        /*0122*/ 	.short	(.L_3324 - .L_3323)


	//   ....[0]....
.L_3323:
        /*0124*/ 	.word	0x00000c90


	//   ....[1]....
        /*0128*/ 	.word	0x00012140


	//----- nvinfo : EIATTR_MAX_THREADS
	.align		4
.L_3324:
        /*012c*/ 	.byte	0x04, 0x05
        /*012e*/ 	.short	(.L_3326 - .L_3325)
.L_3325:
        /*0130*/ 	.word	0x00000080
        /*0134*/ 	.word	0x00000001
        /*0138*/ 	.word	0x00000001


	//----- nvinfo : EIATTR_CRS_STACK_SIZE
	.align		4
.L_3326:
        /*013c*/ 	.byte	0x04, 0x1e
        /*013e*/ 	.short	(.L_3328 - .L_3327)
.L_3327:
        /*0140*/ 	.word	0x00000000
.L_3328:


//--------------------- .nv.info._ZN10layer_norm13ln_fwd_kernelINS_13Kernel_traitsIf6__halffS2_fjLj5120ELj1ELj1ELj4ELj16ENS_18Kernel_traits_baseILj5120EfS2_fS2_fjLj128EEEEELb1ELb1ELb1ELb1EEEvNS_9FwdParamsE --------------------------
	.section	.nv.info._ZN10layer_norm13ln_fwd_kernelINS_13Kernel_traitsIf6__halffS2_fjLj5120ELj1ELj1ELj4ELj16ENS_18Kernel_traits_baseILj5120EfS2_fS2_fjLj128EEEEELb1ELb1ELb1ELb1EEEvNS_9FwdParamsE,"",@"SHT_CUDA_INFO"
	.sectionflags	@""
	.align	4


	//----- nvinfo : EIATTR_CUDA_API_VERSION
	.align		4
        /*0000*/ 	.byte	0x04, 0x37
        /*0002*/ 	.short	(.L_3330 - .L_3329)
.L_3329:
        /*0004*/ 	.word	0x00000082


	//----- nvinfo : EIATTR_SW2861232_WAR
	.align		4
.L_3330:
        /*0008*/ 	.byte	0x01, 0x35
	.zero		2


	//----- nvinfo : EIATTR_PARAM_CBANK
	.align		4
        /*000c*/ 	.byte	0x04, 0x0a
        /*000e*/ 	.short	(.L_3332 - .L_3331)
	.align		4
.L_3331:
        /*0010*/ 	.word	index@(.nv.constant0._ZN10layer_norm13ln_fwd_kernelINS_13Kernel_traitsIf6__halffS2_fjLj5120ELj1ELj1ELj4ELj16ENS_18Kernel_traits_baseILj5120EfS2_fS2_fjLj128EEEEELb1ELb1ELb1ELb1EEEvNS_9FwdParamsE)
        /*0014*/ 	.short	0x0160
        /*0016*/ 	.short	0x00e8


	//----- nvinfo : EIATTR_CBANK_PARAM_SIZE
	.align		4
.L_3332:
        /*0018*/ 	.byte	0x03, 0x19
        /*001a*/ 	.short	0x00e8


	//----- nvinfo : EIATTR_KPARAM_INFO
	.align		4
        /*001c*/ 	.byte	0x04, 0x17
        /*001e*/ 	.short	(.L_3334 - .L_3333)
.L_3333:
        /*0020*/ 	.word	0x00000000
        /*0024*/ 	.short	0x0000
        /*0026*/ 	.short	0x0000
        /*0028*/ 	.byte	0x00, 0xf0, 0xa1, 0x03


	//----- nvinfo : EIATTR_MAXREG_COUNT
	.align		4
.L_3334:
        /*002c*/ 	.byte	0x03, 0x1b
        /*002e*/ 	.short	0x00ff


	//----- nvinfo : EIATTR_NUM_BARRIERS
	.align		4
        /*0030*/ 	.byte	0x02, 0x4c
        /*0032*/ 	.byte	0x01
	.zero		1


	//----- nvinfo : EIATTR_MERCURY_ISA_VERSION
	.align		4
        /*0034*/ 	.byte	0x03, 0x5f
        /*0036*/ 	.short	0x0000


	//----- nvinfo : EIATTR_COOP_GROUP_MASK_REGIDS
	.align		4
        /*0038*/ 	.byte	0x04, 0x29
        /*003a*/ 	.short	(.L_3336 - .L_3335)


	//   ....[0]....
.L_3335:
        /*003c*/ 	.word	0xffffffff


	//   ....[1]....
        /*0040*/ 	.word	0xffffffff


	//   ....[2]....
        /*0044*/ 	.word	0xffffffff


	//   ....[3]....
        /*0048*/ 	.word	0xffffffff


	//   ....[4]....
        /*004c*/ 	.word	0xffffffff


	//   ....[5]....
        /*0050*/ 	.word	0xffffffff


	//   ....[6]....
        /*0054*/ 	.word	0xffffffff


	//   ....[7]....
        /*0058*/ 	.word	0xffffffff


	//   ....[8]....
        /*005c*/ 	.word	0xffffffff


	//   ....[9]....
        /*0060*/ 	.word	0xffffffff


	//   ....[10]....
        /*0064*/ 	.word	0xffffffff


	//   ....[11]....
        /*0068*/ 	.word	0xffffffff


	//   ....[12]....
        /*006c*/ 	.word	0xffffffff


	//   ....[13]....
        /*0070*/ 	.word	0xffffffff


	//   ....[14]....
        /*0074*/ 	.word	0xffffffff


	//   ....[15]....
        /*0078*/ 	.word	0xffffffff


	//   ....[16]....
        /*007c*/ 	.word	0xffffffff


	//   ....[17]....
        /*0080*/ 	.word	0xffffffff


	//   ....[18]....
        /*0084*/ 	.word	0xffffffff


	//   ....[19]....
        /*0088*/ 	.word	0xffffffff


	//   ....[20]....
        /*008c*/ 	.word	0xffffffff


	//   ....[21]....
        /*0090*/ 	.word	0xffffffff


	//   ....[22]....
        /*0094*/ 	.word	0xffffffff


	//   ....[23]....
        /*0098*/ 	.word	0xffffffff


	//   ....[24]....
        /*009c*/ 	.word	0xffffffff


	//   ....[25]....
        /*00a0*/ 	.word	0xffffffff


	//   ....[26]....
        /*00a4*/ 	.word	0xffffffff


	//   ....[27]....
        /*00a8*/ 	.word	0xffffffff


	//----- nvinfo : EIATTR_COOP_GROUP_INSTR_OFFSETS
	.align		4
.L_3336:
        /*00ac*/ 	.byte	0x04, 0x28
        /*00ae*/ 	.short	(.L_3338 - .L_3337)


	//   ....[0]....
.L_3337:
        /*00b0*/ 	.word	0x000102b0


	//   ....[1]....
        /*00b4*/ 	.word	0x000102e0


	//   ....[2]....
        /*00b8*/ 	.word	0x00010300


	//   ....[3]....
        /*00bc*/ 	.word	0x00010320


	//   ....[4]....
        /*00c0*/ 	.word	0x00010340


	//   ....[5]....
        /*00c4*/ 	.word	0x00010870


	//   ....[6]....
        /*00c8*/ 	.word	0x00010890


	//   ....[7]....
        /*00cc*/ 	.word	0x000108b0


	//   ....[8]....
        /*00d0*/ 	.word	0x000108d0


	//   ....[9]....
        /*00d4*/ 	.word	0x000108f0


	//   ....[10]....
        /*00d8*/ 	.word	0x00010a10


	//   ....[11]....
        /*00dc*/ 	.word	0x00010a50


	//   ....[12]....
        /*00e0*/ 	.word	0x00010a70


	//   ....[13]....
        /*00e4*/ 	.word	0x00010a90


	//   ....[14]....
        /*00e8*/ 	.word	0x00010b20


	//   ....[15]....
        /*00ec*/ 	.word	0x00010b70


	//   ....[16]....
        /*00f0*/ 	.word	0x00010c60


	//   ....[17]....
        /*00f4*/ 	.word	0x00010c70


	//   ....[18]....
        /*00f8*/ 	.word	0x00011820


	//   ....[19]....
        /*00fc*/ 	.word	0x00011890


	//   ....[20]....
        /*0100*/ 	.word	0x000118f0


	//   ....[21]....
        /*0104*/ 	.word	0x00011950


	//   ....[22]....
        /*0108*/ 	.word	0x000119b0


	//   ....[23]....
        /*010c*/ 	.word	0x00011f20


	//   ....[24]....
        /*0110*/ 	.word	0x00011f80


	//   ....[25]....
        /*0114*/ 	.word	0x00011fe0


	//   ....[26]....
        /*0118*/ 	.word	0x00012040


	//   ....[27]....
        /*011c*/ 	.word	0x000120a0


	//----- nvinfo : EIATTR_EXIT_INSTR_OFFSETS
	.align		4
.L_3338:
        /*0120*/ 	.byte	0x04, 0x1c
        /*0122*/ 	.short	(.L_3340 - .L_3339)


	//   ....[0]....
.L_3339:
        /*0124*/ 	.word	0x00000380


	//   ....[1]....
        /*0128*/ 	.word	0x000117d0


	//----- nvinfo : EIATTR_MAX_THREADS
	.align		4
.L_3340:
        /*012c*/ 	.byte	0x04, 0x05
        /*012e*/ 	.short	(.L_3342 - .L_3341)
.L_3341:
        /*0130*/ 	.word	0x00000080
        /*0134*/ 	.word	0x00000001
        /*0138*/ 	.word	0x00000001


	//----- nvinfo : EIATTR_CRS_STACK_SIZE
	.align		4
.L_3342:
        /*013c*/ 	.byte	0x04, 0x1e
        /*013e*/ 	.short	(.L_3344 - .L_3343)
.L_3343:
        /*0140*/ 	.word	0x00000000
.L_3344:


//--------------------- .nv.info._ZN10layer_norm13ln_fwd_kernelINS_13Kernel_traitsI6__halfffffjLj5120ELj1ELj1ELj4ELj16ENS_18Kernel_traits_baseILj5120ES2_ffffjLj128EEEEELb0ELb0ELb0ELb0EEEvNS_9FwdParamsE --------------------------
	.section	.nv.info._ZN10layer_norm13ln_fwd_kernelINS_13Kernel_traitsI6__halfffffjLj5120ELj1ELj1ELj4ELj16ENS_18Kernel_traits_baseILj5120ES2_ffffjLj128EEEEELb0ELb0ELb0ELb0EEEvNS_9FwdParamsE,"",@"SHT_CUDA_INFO"
	.sectionflags	@""
	.align	4


	//----- nvinfo : EIATTR_CUDA_API_VERSION
	.align		4
        /*0000*/ 	.byte	0x04, 0x37
        /*0002*/ 	.short	(.L_3346 - .L_3345)
.L_3345:
        /*0004*/ 	.word	0x00000082


	//----- nvinfo : EIATTR_SW2861232_WAR
	.align		4
.L_3346:
        /*0008*/ 	.byte	0x01, 0x35
	.zero		2


	//----- nvinfo : EIATTR_PARAM_CBANK
	.align		4
        /*000c*/ 	.byte	0x04, 0x0a
        /*000e*/ 	.short	(.L_3348 - .L_3347)
	.align		4
.L_3347:
        /*0010*/ 	.word	index@(.nv.constant0._ZN10layer_norm13ln_fwd_kernelINS_13Kernel_traitsI6__halfffffjLj5120ELj1ELj1ELj4ELj16ENS_18Kernel_traits_baseILj5120ES2_ffffjLj128EEEEELb0ELb0ELb0ELb0EEEvNS_9FwdParamsE)
        /*0014*/ 	.short	0x0160
        /*0016*/ 	.short	0x00e8


	//----- nvinfo : EIATTR_CBANK_PARAM_SIZE
	.align		4
.L_3348:
        /*0018*/ 	.byte	0x03, 0x19
        /*001a*/ 	.short	0x00e8


	//----- nvinfo : EIATTR_KPARAM_INFO
	.align		4
        /*001c*/ 	.byte	0x04, 0x17
        /*001e*/ 	.short	(.L_3350 - .L_3349)
.L_3349:
        /*0020*/ 	.word	0x00000000
        /*0024*/ 	.short	0x0000
        /*0026*/ 	.short	0x0000
        /*0028*/ 	.byte	0x00, 0xf0, 0xa1, 0x03


	//----- nvinfo : EIATTR_MAXREG_COUNT
	.align		4
.L_3350:
        /*002c*/ 	.byte	0x03, 0x1b
        /*002e*/ 	.short	0x00ff


	//----- nvinfo : EIATTR_NUM_BARRIERS
	.align		4
        /*0030*/ 	.byte	0x02, 0x4c
        /*0032*/ 	.byte	0x01
	.zero		1


	//----- nvinfo : EIATTR_MERCURY_ISA_VERSION
	.align		4
        /*0034*/ 	.byte	0x03, 0x5f
        /*0036*/ 	.short	0x0000


	//----- nvinfo : EIATTR_COOP_GROUP_MASK_REGIDS
	.align		4
        /*0038*/ 	.byte	0x04, 0x29
        /*003a*/ 	.short	(.L_3352 - .L_3351)


	//   ....[0]....
.L_3351:
        /*003c*/ 	.word	0xffffffff


	//   ....[1]....
        /*0040*/ 	.word	0xffffffff


	//   ....[2]....
        /*0044*/ 	.word	0xffffffff


	//   ....[3]....
        /*0048*/ 	.word	0xffffffff


	//   ....[4]....
        /*004c*/ 	.word	0xffffffff


	//   ....[5]....
        /*0050*/ 	.word	0xffffffff


	//   ....[6]....
        /*0054*/ 	.word	0xffffffff


	//   ....[7]....
        /*0058*/ 	.word	0xffffffff


	//   ....[8]....
        /*005c*/ 	.word	0xffffffff


	//   ....[9]....
        /*0060*/ 	.word	0xffffffff


	//   ....[10]....
        /*0064*/ 	.word	0xffffffff


	//   ....[11]....
        /*0068*/ 	.word	0xffffffff


	//   ....[12]....
        /*006c*/ 	.word	0xffffffff


	//   ....[13]....
        /*0070*/ 	.word	0xffffffff


	//   ....[14]....
        /*0074*/ 	.word	0xffffffff


	//   ....[15]....
        /*0078*/ 	.word	0xffffffff


	//   ....[16]....
        /*007c*/ 	.word	0xffffffff


	//   ....[17]....
        /*0080*/ 	.word	0xffffffff


	//   ....[18]....
        /*0084*/ 	.word	0xffffffff


	//   ....[19]....
        /*0088*/ 	.word	0xffffffff


	//   ....[20]....
        /*008c*/ 	.word	0xffffffff


	//   ....[21]....
        /*0090*/ 	.word	0xffffffff


	//   ....[22]....
        /*0094*/ 	.word	0xffffffff


	//   ....[23]....
        /*0098*/ 	.word	0xffffffff


	//   ....[24]....
        /*009c*/ 	.word	0xffffffff


	//   ....[25]....
        /*00a0*/ 	.word	0xffffffff


	//   ....[26]....
        /*00a4*/ 	.word	0xffffffff


	//   ....[27]....
        /*00a8*/ 	.word	0xffffffff


	//----- nvinfo : EIATTR_COOP_GROUP_INSTR_OFFSETS
	.align		4
.L_3352:
        /*00ac*/ 	.byte	0x04, 0x28
        /*00ae*/ 	.short	(.L_3354 - .L_3353)


	//   ....[0]....
.L_3353:
        /*00b0*/ 	.word	0x00003300


	//   ....[1]....
        /*00b4*/ 	.word	0x00003330


	//   ....[2]....
        /*00b8*/ 	.word	0x00003370


	//   ....[3]....
        /*00bc*/ 	.word	0x00003390


	//   ....[4]....
        /*00c0*/ 	.word	0x000033b0


	//   ....[5]....
        /*00c4*/ 	.word	0x00003930


	//   ....[6]....
        /*00c8*/ 	.word	0x00003950


	//   ....[7]....
        /*00cc*/ 	.word	0x00003970


	//   ....[8]....
        /*00d0*/ 	.word	0x00003990


	//   ....[9]....
        /*00d4*/ 	.word	0x000039b0


	//   ....[10]....
        /*00d8*/ 	.word	0x00003ac0


	//   ....[11]....
        /*00dc*/ 	.word	0x00003b10


	//   ....[12]....
        /*00e0*/ 	.word	0x00003b40


	//   ....[13]....
        /*00e4*/ 	.word	0x00003bd0


	//   ....[14]....
        /*00e8*/ 	.word	0x00003bf0


	//   ....[15]....
        /*00ec*/ 	.word	0x00003c90


	//   ....[16]....
        /*00f0*/ 	.word	0x00003cc0


	//   ....[17]....
        /*00f4*/ 	.word	0x00003d20


	//   ....[18]....
        /*00f8*/ 	.word	0x00004ae0


	//   ....[19]....
        /*00fc*/ 	.word	0x00004b50


	//   ....[20]....
        /*0100*/ 	.word	0x00004bb0


	//   ....[21]....
        /*0104*/ 	.word	0x00004c10


	//   ....[22]....
        /*0108*/ 	.word	0x00004c70


	//   ....[23]....
        /*010c*/ 	.word	0x00005250


	//   ....[24]....
        /*0110*/ 	.word	0x000052b0


	//   ....[25]....
        /*0114*/ 	.word	0x00005310


	//   ....[26]....
        /*0118*/ 	.word	0x00005370


	//   ....[27]....
        /*011c*/ 	.word	0x000053e0


	//----- nvinfo : EIATTR_EXIT_INSTR_OFFSETS
	.align		4
.L_3354:
        /*0120*/ 	.byte	0x04, 0x1c
        /*0122*/ 	.short	(.L_3356 - .L_3355)


	//   ....[0]....
.L_3355:
        /*0124*/ 	.word	0x00000a40


	//   ....[1]....
        /*0128*/ 	.word	0x00004a90


	//----- nvinfo : EIATTR_MAX_THREADS
	.align		4
.L_3356:
        /*012c*/ 	.byte	0x04, 0x05
        /*012e*/ 	.short	(.L_3358 - .L_3357)
.L_3357:
        /*0130*/ 	.word	0x00000080
        /*0134*/ 	.word	0x00000001
        /*0138*/ 	.word	0x00000001


	//----- nvinfo : EIATTR_CRS_STACK_SIZE
	.align		4
.L_3358:
        /*013c*/ 	.byte	0x04, 0x1e
        /*013e*/ 	.short	(.L_3360 - .L_3359)
.L_3359:
        /*0140*/ 	.word	0x00000000
.L_3360:


//--------------------- .nv.info._ZN10layer_norm13ln_fwd_kernelINS_13Kernel_traitsI6__halfffffjLj5120ELj1ELj1ELj4ELj16ENS_18Kernel_traits_baseILj5120ES2_ffffjLj128EEEEELb0ELb0ELb0ELb1EEEvNS_9FwdParamsE --------------------------
	.section	.nv.info._ZN10layer_norm13ln_fwd_kernelINS_13Kernel_traitsI6__halfffffjLj5120ELj1ELj1ELj4ELj16ENS_18Kernel_traits_baseILj5120ES2_ffffjLj128EEEEELb0ELb0ELb0ELb1EEEvNS_9FwdParamsE,"",@"SHT_CUDA_INFO"
	.sectionflags	@""
	.align	4


	//----- nvinfo : EIATTR_CUDA_API_VERSION
	.align		4
        /*0000*/ 	.byte	0x04, 0x37
        /*0002*/ 	.short	(.L_3362 - .L_3361)
.L_3361:
        /*0004*/ 	.word	0x00000082


	//----- nvinfo : EIATTR_SW2861232_WAR
	.align		4
.L_3362:
        /*0008*/ 	.byte	0x01, 0x35
	.zero		2


	//----- nvinfo : EIATTR_PARAM_CBANK
	.align		4
        /*000c*/ 	.byte	0x04, 0x0a
        /*000e*/ 	.short	(.L_3364 - .L_3363)
	.align		4
.L_3363:
        /*0010*/ 	.word	index@(.nv.constant0._ZN10layer_norm13ln_fwd_kernelINS_13Kernel_traitsI6__halfffffjLj5120ELj1ELj1ELj4ELj16ENS_18Kernel_traits_baseILj5120ES2_ffffjLj128EEEEELb0ELb0ELb0ELb1EEEvNS_9FwdParamsE)
        /*0014*/ 	.short	0x0160
        /*0016*/ 	.short	0x00e8


	//----- nvinfo : EIATTR_CBANK_PARAM_SIZE
	.align		4
.L_3364:
        /*0018*/ 	.byte	0x03, 0x19
        /*001a*/ 	.short	0x00e8


	//----- nvinfo : EIATTR_KPARAM_INFO
	.align		4
        /*001c*/ 	.byte	0x04, 0x17
        /*001e*/ 	.short	(.L_3366 - .L_3365)
.L_3365:
        /*0020*/ 	.word	0x00000000
        /*0024*/ 	.short	0x0000
        /*0026*/ 	.short	0x0000
        /*0028*/ 	.byte	0x00, 0xf0, 0xa1, 0x03


	//----- nvinfo : EIATTR_MAXREG_COUNT
	.align		4
.L_3366:
        /*002c*/ 	.byte	0x03, 0x1b
        /*002e*/ 	.short	0x00ff


	//----- nvinfo : EIATTR_NUM_BARRIERS
	.align		4
        /*0030*/ 	.byte	0x02, 0x4c
        /*0032*/ 	.byte	0x01
	.zero		1


	//----- nvinfo : EIATTR_MERCURY_ISA_VERSION
	.align		4
        /*0034*/ 	.byte	0x03, 0x5f
        /*0036*/ 	.short	0x0000


	//----- nvinfo : EIATTR_COOP_GROUP_MASK_REGIDS
	.align		4
        /*0038*/ 	.byte	0x04, 0x29
        /*003a*/ 	.short	(.L_3368 - .L_3367)


	//   ....[0]....
.L_3367:
        /*003c*/ 	.word	0xffffffff


	//   ....[1]....
        /*0040*/ 	.word	0xffffffff


	//   ....[2]....
        /*0044*/ 	.word	0xffffffff


	//   ....[3]....
        /*0048*/ 	.word	0xffffffff


	//   ....[4]....
        /*004c*/ 	.word	0xffffffff


	//   ....[5]....
        /*0050*/ 	.word	0xffffffff


	//   ....[6]....
        /*0054*/ 	.word	0xffffffff


	//   ....[7]....
        /*0058*/ 	.word	0xffffffff


	//   ....[8]....
        /*005c*/ 	.word	0xffffffff


	//   ....[9]....
        /*0060*/ 	.word	0xffffffff


	//   ....[10]....
        /*0064*/ 	.word	0xffffffff


	//   ....[11]....
        /*0068*/ 	.word	0xffffffff


	//   ....[12]....
        /*006c*/ 	.word	0xffffffff


	//   ....[13]....
        /*0070*/ 	.word	0xffffffff


	//   ....[14]....
        /*0074*/ 	.word	0xffffffff


	//   ....[15]....
        /*0078*/ 	.word	0xffffffff


	//   ....[16]....
        /*007c*/ 	.word	0xffffffff


	//   ....[17]....
        /*0080*/ 	.word	0xffffffff


	//   ....[18]....
        /*0084*/ 	.word	0xffffffff


	//   ....[19]....
        /*0088*/ 	.word	0xffffffff


	//   ....[20]....
        /*008c*/ 	.word	0xffffffff


	//   ....[21]....
        /*0090*/ 	.word	0xffffffff


	//   ....[22]....
        /*0094*/ 	.word	0xffffffff


	//   ....[23]....
        /*0098*/ 	.word	0xffffffff


	//   ....[24]....
        /*009c*/ 	.word	0xffffffff


	//   ....[25]....
        /*00a0*/ 	.word	0xffffffff


	//   ....[26]....
        /*00a4*/ 	.word	0xffffffff


	//   ....[27]....
        /*00a8*/ 	.word	0xffffffff


	//----- nvinfo : EIATTR_COOP_GROUP_INSTR_OFFSETS
	.align		4
.L_3368:
        /*00ac*/ 	.byte	0x04, 0x28
        /*00ae*/ 	.short	(.L_3370 - .L_3369)


	//   ....[0]....
.L_3369:
        /*00b0*/ 	.word	0x00002210


	//   ....[1]....
        /*00b4*/ 	.word	0x00002240


	//   ....[2]....
        /*00b8*/ 	.word	0x00002260


	//   ....[3]....
        /*00bc*/ 	.word	0x00002280


	//   ....[4]....
        /*00c0*/ 	.word	0x000022a0


	//   ....[5]....
        /*00c4*/ 	.word	0x000027d0


	//   ....[6]....
        /*00c8*/ 	.word	0x000027f0


	//   ....[7]....
        /*00cc*/ 	.word	0x00002810


	//   ....[8]....
        /*00d0*/ 	.word	0x00002830


	//   ....[9]....
        /*00d4*/ 	.word	0x00002850


	//   ....[10]....
        /*00d8*/ 	.word	0x00002960


	//   ....[11]....
        /*00dc*/ 	.word	0x000029b0


	//   ....[12]....
        /*00e0*/ 	.word	0x000029e0


	//   ....[13]....
        /*00e4*/ 	.word	0x00002a00


	//   ....[14]....
        /*00e8*/ 	.word	0x00002aa0


	//   ....[15]....
        /*00ec*/ 	.word	0x00002af0


	//   ....[16]....
        /*00f0*/ 	.word	0x00002b90


	//   ....[17]....
        /*00f4*/ 	.word	0x00002bc0


	//   ....[18]....
        /*00f8*/ 	.word	0x000035f0


	//   ....[19]....
        /*00fc*/ 	.word	0x00003660


	//   ....[20]....
        /*0100*/ 	.word	0x000036c0


	//   ....[21]....
        /*0104*/ 	.word	0x00003720


	//   ....[22]....
        /*0108*/ 	.word	0x00003780


	//   ....[23]....
        /*010c*/ 	.word	0x00003cf0


	//   ....[24]....
        /*0110*/ 	.word	0x00003d50


	//   ....[25]....
        /*0114*/ 	.word	0x00003db0


	//   ....[26]....
        /*0118*/ 	.word	0x00003e10


	//   ....[27]....
        /*011c*/ 	.word	0x00003e70


	//----- nvinfo : EIATTR_EXIT_INSTR_OFFSETS
	.align		4
.L_3370:
        /*0120*/ 	.byte	0x04, 0x1c
        /*0122*/ 	.short	(.L_3372 - .L_3371)


	//   ....[0]....
.L_3371:
        /*0124*/ 	.word	0x00000180


	//   ....[1]....
        /*0128*/ 	.word	0x000035a0


	//----- nvinfo : EIATTR_MAX_THREADS
	.align		4
.L_3372:
        /*012c*/ 	.byte	0x04, 0x05
        /*012e*/ 	.short	(.L_3374 - .L_3373)
.L_3373:
        /*0130*/ 	.word	0x00000080
        /*0134*/ 	.word	0x00000001
        /*0138*/ 	.word	0x00000001


	//----- nvinfo : EIATTR_CRS_STACK_SIZE
	.align		4
.L_3374:
        /*013c*/ 	.byte	0x04, 0x1e
        /*013e*/ 	.short	(.L_3376 - .L_3375)
.L_3375:
        /*0140*/ 	.word	0x00000000
.L_3376:


//--------------------- .nv.info._ZN10layer_norm13ln_fwd_kernelINS_13Kernel_traitsI6__halfffffjLj5120ELj1ELj1ELj4ELj16ENS_18Kernel_traits_baseILj5120ES2_ffffjLj128EEEEELb0ELb0ELb1ELb0EEEvNS_9FwdParamsE --------------------------
	.section	.nv.info._ZN10layer_norm13ln_fwd_kernelINS_13Kernel_traitsI6__halfffffjLj5120ELj1ELj1ELj4ELj16ENS_18Kernel_traits_baseILj5120ES2_ffffjLj128EEEEELb0ELb0ELb1ELb0EEEvNS_9FwdParamsE,"",@"SHT_CUDA_INFO"
	.sectionflags	@""
	.align	4


	//----- nvinfo : EIATTR_CUDA_API_VERSION
	.align		4
        /*0000*/ 	.byte	0x04, 0x37
        /*0002*/ 	.short	(.L_3378 - .L_3377)
.L_3377:
        /*0004*/ 	.word	0x00000082


	//----- nvinfo : EIATTR_SW2861232_WAR
	.align		4
.L_3378:
        /*0008*/ 	.byte	0x01, 0x35
	.zero		2


	//----- nvinfo : EIATTR_PARAM_CBANK
	.align		4
        /*000c*/ 	.byte	0x04, 0x0a
        /*000e*/ 	.short	(.L_3380 - .L_3379)
	.align		4
.L_3379:
        /*0010*/ 	.word	index@(.nv.constant0._ZN10layer_norm13ln_fwd_kernelINS_13Kernel_traitsI6__halfffffjLj5120ELj1ELj1ELj4ELj16ENS_18Kernel_traits_baseILj5120ES2_ffffjLj128EEEEELb0ELb0ELb1ELb0EEEvNS_9FwdParamsE)
        /*0014*/ 	.short	0x0160
        /*0016*/ 	.short	0x00e8


	//----- nvinfo : EIATTR_CBANK_PARAM_SIZE
	.align		4
.L_3380:
        /*0018*/ 	.byte	0x03, 0x19
        /*001a*/ 	.short	0x00e8


	//----- nvinfo : EIATTR_KPARAM_INFO
	.align		4
        /*001c*/ 	.byte	0x04, 0x17
        /*001e*/ 	.short	(.L_3382 - .L_3381)
.L_3381:
        /*0020*/ 	.word	0x00000000
        /*0024*/ 	.short	0x0000
        /*0026*/ 	.short	0x0000
        /*0028*/ 	.byte	0x00, 0xf0, 0xa1, 0x03


	//----- nvinfo : EIATTR_MAXREG_COUNT
	.align		4
.L_3382:
        /*002c*/ 	.byte	0x03, 0x1b
        /*002e*/ 	.short	0x00ff


	//----- nvinfo : EIATTR_NUM_BARRIERS
	.align		4
        /*0030*/ 	.byte	0x02, 0x4c
        /*0032*/ 	.byte	0x01
	.zero		1


	//----- nvinfo : EIATTR_MERCURY_ISA_VERSION
	.align		4
        /*0034*/ 	.byte	0x03, 0x5f
        /*0036*/ 	.short	0x0000


	//----- nvinfo : EIATTR_COOP_GROUP_MASK_REGIDS
	.align		4
        /*0038*/ 	.byte	0x04, 0x29
        /*003a*/ 	.short	(.L_3384 - .L_3383)


	//   ....[0]....
.L_3383:
        /*003c*/ 	.word	0xffffffff


	//   ....[1]....
        /*0040*/ 	.word	0xffffffff


	//   ....[2]....
        /*0044*/ 	.word	0xffffffff


	//   ....[3]....
        /*0048*/ 	.word	0xffffffff


	//   ....[4]....
        /*004c*/ 	.word	0xffffffff


	//   ....[5]....
        /*0050*/ 	.word	0xffffffff


	//   ....[6]....
        /*0054*/ 	.word	0xffffffff


	//   ....[7]....
        /*0058*/ 	.word	0xffffffff


	//   ....[8]....
        /*005c*/ 	.word	0xffffffff


	//   ....[9]....
        /*0060*/ 	.word	0xffffffff


	//   ....[10]....
        /*0064*/ 	.word	0xffffffff


	//   ....[11]....
        /*0068*/ 	.word	0xffffffff


	//   ....[12]....
        /*006c*/ 	.word	0xffffffff


	//   ....[13]....
        /*0070*/ 	.word	0xffffffff


	//   ....[14]....
        /*0074*/ 	.word	0xffffffff


	//   ....[15]....
        /*0078*/ 	.word	0xffffffff


	//   ....[16]....
        /*007c*/ 	.word	0xffffffff


	//   ....[17]....
        /*0080*/ 	.word	0xffffffff


	//   ....[18]....
        /*0084*/ 	.word	0xffffffff


	//   ....[19]....
        /*0088*/ 	.word	0xffffffff


	//   ....[20]....
        /*008c*/ 	.word	0xffffffff


	//   ....[21]....
        /*0090*/ 	.word	0xffffffff


	//   ....[22]....
        /*0094*/ 	.word	0xffffffff


	//   ....[23]....
        /*0098*/ 	.word	0xffffffff


	//   ....[24]....
        /*009c*/ 	.word	0xffffffff


	//   ....[25]....
        /*00a0*/ 	.word	0xffffffff


	//   ....[26]....
        /*00a4*/ 	.word	0xffffffff


	//   ....[27]....
        /*00a8*/ 	.word	0xffffffff


	//----- nvinfo : EIATTR_COOP_GROUP_INSTR_OFFSETS
	.align		4
.L_3384:
        /*00ac*/ 	.byte	0x04, 0x28
        /*00ae*/ 	.short	(.L_3386 - .L_3385)


	//   ....[0]....
.L_3385:
        /*00b0*/ 	.word	0x000037f0


	//   ....[1]....
        /*00b4*/ 	.word	0x00003820


	//   ....[2]....
        /*00b8*/ 	.word	0x00003860


	//   ....[3]....
        /*00bc*/ 	.word	0x00003880


	//   ....[4]....
        /*00c0*/ 	.word	0x000038a0


	//   ....[5]....
        /*00c4*/ 	.word	0x00003e10


	//   ....[6]....
        /*00c8*/ 	.word	0x00003e30


	//   ....[7]....
        /*00cc*/ 	.word	0x00003e50


	//   ....[8]....
        /*00d0*/ 	.word	0x00003e70


	//   ....[9]....
        /*00d4*/ 	.word	0x00003e90


	//   ....[10]....
        /*00d8*/ 	.word	0x00004000


	//   ....[11]....
        /*00dc*/ 	.word	0x00004020


	//   ....[12]....
        /*00e0*/ 	.word	0x00004030


	//   ....[13]....
        /*00e4*/ 	.word	0x00004060


	//   ....[14]....
        /*00e8*/ 	.word	0x00004140


	//   ....[15]....
        /*00ec*/ 	.word	0x00004150


	//   ....[16]....
        /*00f0*/ 	.word	0x00004220


	//   ....[17]....
        /*00f4*/ 	.word	0x00004230


	//   ....[18]....
        /*00f8*/ 	.word	0x00005040


	//   ....[19]....
        /*00fc*/ 	.word	0x000050b0


	//   ....[20]....
        /*0100*/ 	.word	0x00005110


	//   ....[21]....
        /*0104*/ 	.word	0x00005170


	//   ....[22]....
        /*0108*/ 	.word	0x000051d0


	//   ....[23]....
        /*010c*/ 	.word	0x000057a0


	//   ....[24]....
        /*0110*/ 	.word	0x00005800


	//   ....[25]....
        /*0114*/ 	.word	0x00005860


	//   ....[26]....
        /*0118*/ 	.word	0x000058c0


	//   ....[27]....
        /*011c*/ 	.word	0x00005930


	//----- nvinfo : EIATTR_EXIT_INSTR_OFFSETS
	.align		4
.L_3386:
        /*0120*/ 	.byte	0x04, 0x1c
        /*0122*/ 	.short	(.L_3388 - .L_3387)


	//   ....[0]....
.L_3387:
        /*0124*/ 	.word	0x00000a00


	//   ....[1]....
        /*0128*/ 	.word	0x00004ff0


	//----- nvinfo : EIATTR_MAX_THREADS
	.align		4
.L_3388:
        /*012c*/ 	.byte	0x04, 0x05
        /*012e*/ 	.short	(.L_3390 - .L_3389)
.L_3389:
        /*0130*/ 	.word	0x00000080
        /*0134*/ 	.word	0x00000001
        /*0138*/ 	.word	0x00000001


	//----- nvinfo : EIATTR_CRS_STACK_SIZE
	.align		4
.L_3390:
        /*013c*/ 	.byte	0x04, 0x1e
        /*013e*/ 	.short	(.L_3392 - .L_3391)
.L_3391:
        /*0140*/ 	.word	0x00000000
.L_3392:


//--------------------- .nv.info._ZN10layer_norm13ln_fwd_kernelINS_13Kernel_traitsI6__halfffffjLj5120ELj1ELj1ELj4ELj16ENS_18Kernel_traits_baseILj5120ES2_ffffjLj128EEEEELb0ELb0ELb1ELb1EEEvNS_9FwdParamsE --------------------------
	.section	.nv.info._ZN10layer_norm13ln_fwd_kernelINS_13Kernel_traitsI6__halfffffjLj5120ELj1ELj1ELj4ELj16ENS_18Kernel_traits_baseILj5120ES2_ffffjLj128EEEEELb0ELb0ELb1ELb1EEEvNS_9FwdParamsE,"",@"SHT_CUDA_INFO"
	.sectionflags	@""
	.align	4


	//----- nvinfo : EIATTR_CUDA_API_VERSION
	.align		4
        /*0000*/ 	.byte	0x04, 0x37
        /*0002*/ 	.short	(.L_3394 - .L_3393)
.L_3393:
        /*0004*/ 	.word	0x00000082


	//----- nvinfo : EIATTR_SW2861232_WAR
	.align		4
.L_3394:
        /*0008*/ 	.byte	0x01, 0x35
	.zero		2


	//----- nvinfo : EIATTR_PARAM_CBANK
	.align		4
        /*000c*/ 	.byte	0x04, 0x0a
        /*000e*/ 	.short	(.L_3396 - .L_3395)
	.align		4
.L_3395:
        /*0010*/ 	.word	index@(.nv.constant0._ZN10layer_norm13ln_fwd_kernelINS_13Kernel_traitsI6__halfffffjLj5120ELj1ELj1ELj4ELj16ENS_18Kernel_traits_baseILj5120ES2_ffffjLj128EEEEELb0ELb0ELb1ELb1EEEvNS_9FwdParamsE)
        /*0014*/ 	.short	0x0160
        /*0016*/ 	.short	0x00e8


	//----- nvinfo : EIATTR_CBANK_PARAM_SIZE
	.align		4
.L_3396:
        /*0018*/ 	.byte	0x03, 0x19
        /*001a*/ 	.short	0x00e8


	//----- nvinfo : EIATTR_KPARAM_INFO
	.align		4
        /*001c*/ 	.byte	0x04, 0x17
        /*001e*/ 	.short	(.L_3398 - .L_3397)
.L_3397:
        /*0020*/ 	.word	0x00000000
        /*0024*/ 	.short	0x0000
        /*0026*/ 	.short	0x0000
        /*0028*/ 	.byte	0x00, 0xf0, 0xa1, 0x03


	//----- nvinfo : EIATTR_MAXREG_COUNT
	.align		4
.L_3398:
        /*002c*/ 	.byte	0x03, 0x1b
        /*002e*/ 	.short	0x00ff


	//----- nvinfo : EIATTR_NUM_BARRIERS
	.align		4
        /*0030*/ 	.byte	0x02, 0x4c
        /*0032*/ 	.byte	0x01
	.zero		1


	//----- nvinfo : EIATTR_MERCURY_ISA_VERSION
	.align		4
        /*0034*/ 	.byte	0x03, 0x5f
        /*0036*/ 	.short	0x0000


	//----- nvinfo : EIATTR_COOP_GROUP_MASK_REGIDS
	.align		4
        /*0038*/ 	.byte	0x04, 0x29
        /*003a*/ 	.short	(.L_3400 - .L_3399)


	//   ....[0]....
.L_3399:
        /*003c*/ 	.word	0xffffffff


	//   ....[1]....
        /*0040*/ 	.word	0xffffffff


	//   ....[2]....
        /*0044*/ 	.word	0xffffffff


	//   ....[3]....
        /*0048*/ 	.word	0xffffffff


	//   ....[4]....
        /*004c*/ 	.word	0xffffffff


	//   ....[5]....
        /*0050*/ 	.word	0xffffffff


	//   ....[6]....
        /*0054*/ 	.word	0xffffffff


	//   ....[7]....
        /*0058*/ 	.word	0xffffffff


	//   ....[8]....
        /*005c*/ 	.word	0xffffffff


	//   ....[9]....
        /*0060*/ 	.word	0xffffffff


	//   ....[10]....
        /*0064*/ 	.word	0xffffffff


	//   ....[11]....
        /*0068*/ 	.word	0xffffffff


	//   ....[12]....
        /*006c*/ 	.word	0xffffffff


	//   ....[13]....
        /*0070*/ 	.word	0xffffffff


	//   ....[14]....
        /*0074*/ 	.word	0xffffffff


	//   ....[15]....
        /*0078*/ 	.word	0xffffffff


	//   ....[16]....
        /*007c*/ 	.word	0xffffffff


	//   ....[17]....
        /*0080*/ 	.word	0xffffffff


	//   ....[18]....
        /*0084*/ 	.word	0xffffffff


	//   ....[19]....
        /*0088*/ 	.word	0xffffffff


	//   ....[20]....
        /*008c*/ 	.word	0xffffffff


	//   ....[21]....
        /*0090*/ 	.word	0xffffffff


	//   ....[22]....
        /*0094*/ 	.word	0xffffffff


	//   ....[23]....
        /*0098*/ 	.word	0xffffffff


	//   ....[24]....
        /*009c*/ 	.word	0xffffffff


	//   ....[25]....
        /*00a0*/ 	.word	0xffffffff


	//   ....[26]....
        /*00a4*/ 	.word	0xffffffff


	//   ....[27]....
        /*00a8*/ 	.word	0xffffffff


	//----- nvinfo : EIATTR_COOP_GROUP_INSTR_OFFSETS
	.align		4
.L_3400:
        /*00ac*/ 	.byte	0x04, 0x28
        /*00ae*/ 	.short	(.L_3402 - .L_3401)


	//   ....[0]....
.L_3401:
        /*00b0*/ 	.word	0x000027e0


	//   ....[1]....
        /*00b4*/ 	.word	0x00002810


	//   ....[2]....
        /*00b8*/ 	.word	0x00002830


	//   ....[3]....
        /*00bc*/ 	.word	0x00002850


	//   ....[4]....
        /*00c0*/ 	.word	0x00002870


	//   ....[5]....
        /*00c4*/ 	.word	0x00002da0


	//   ....[6]....
        /*00c8*/ 	.word	0x00002dc0


	//   ....[7]....
        /*00cc*/ 	.word	0x00002de0


	//   ....[8]....
        /*00d0*/ 	.word	0x00002e00


	//   ....[9]....
        /*00d4*/ 	.word	0x00002e20


	//   ....[10]....
        /*00d8*/ 	.word	0x00002f10


	//   ....[11]....
        /*00dc*/ 	.word	0x00002f60


	//   ....[12]....
        /*00e0*/ 	.word	0x00002f80


	//   ....[13]....
        /*00e4*/ 	.word	0x00002fa0


	//   ....[14]....
        /*00e8*/ 	.word	0x00003030


	//   ....[15]....
        /*00ec*/ 	.word	0x00003080


	//   ....[16]....
        /*00f0*/ 	.word	0x00003150


	//   ....[17]....
        /*00f4*/ 	.word	0x00003170


	//   ....[18]....
        /*00f8*/ 	.word	0x00003cb0


	//   ....[19]....
        /*00fc*/ 	.word	0x00003d20


	//   ....[20]....
        /*0100*/ 	.word	0x00003d80


	//   ....[21]....
        /*0104*/ 	.word	0x00003de0


	//   ....[22]....
        /*0108*/ 	.word	0x00003e40


	//   ....[23]....
        /*010c*/ 	.word	0x000043b0


	//   ....[24]....
        /*0110*/ 	.word	0x00004410


	//   ....[25]....
        /*0114*/ 	.word	0x00004470


	//   ....[26]....
        /*0118*/ 	.word	0x000044d0


	//   ....[27]....
        /*011c*/ 	.word	0x00004530


	//----- nvinfo : EIATTR_EXIT_INSTR_OFFSETS
	.align		4
.L_3402:
        /*0120*/ 	.byte	0x04, 0x1c
        /*0122*/ 	.short	(.L_3404 - .L_3403)


	//   ....[0]....
.L_3403:
        /*0124*/ 	.word	0x00000190


	//   ....[1]....
        /*0128*/ 	.word	0x00003c60


	//----- nvinfo : EIATTR_MAX_THREADS
	.align		4
.L_3404:
        /*012c*/ 	.byte	0x04, 0x05
        /*012e*/ 	.short	(.L_3406 - .L_3405)
.L_3405:
        /*0130*/ 	.word	0x00000080
        /*0134*/ 	.word	0x00000001
        /*0138*/ 	.word	0x00000001


	//----- nvinfo : EIATTR_CRS_STACK_SIZE
	.align		4
.L_3406:
        /*013c*/ 	.byte	0x04, 0x1e
        /*013e*/ 	.short	(.L_3408 - .L_3407)
.L_3407:
        /*0140*/ 	.word	0x00000000
.L_3408:


//--------------------- .nv.info._ZN10layer_norm13ln_fwd_kernelINS_13Kernel_traitsI6__halfffffjLj5120ELj1ELj1ELj4ELj16ENS_18Kernel_traits_baseILj5120ES2_ffffjLj128EEEEELb0ELb1ELb0ELb0EEEvNS_9FwdParamsE --------------------------
	.section	.nv.info._ZN10layer_norm13ln_fwd_kernelINS_13Kernel_traitsI6__halfffffjLj5120ELj1ELj1ELj4ELj16ENS_18Kernel_traits_baseILj5120ES2_ffffjLj128EEEEELb0ELb1ELb0ELb0EEEvNS_9FwdParamsE,"",@"SHT_CUDA_INFO"
	.sectionflags	@""
	.align	4


	//----- nvinfo : EIATTR_CUDA_API_VERSION
	.align		4
        /*0000*/ 	.byte	0x04, 0x37
        /*0002*/ 	.short	(.L_3410 - .L_3409)
.L_3409:
        /*0004*/ 	.word	0x00000082


	//----- nvinfo : EIATTR_SW2861232_WAR
	.align		4
.L_3410:
        /*0008*/ 	.byte	0x01, 0x35
	.zero		2


	//----- nvinfo : EIATTR_PARAM_CBANK
	.align		4
        /*000c*/ 	.byte	0x04, 0x0a
        /*000e*/ 	.short	(.L_3412 - .L_3411)
	.align		4
.L_3411:
        /*0010*/ 	.word	index@(.nv.constant0._ZN10layer_norm13ln_fwd_kernelINS_13Kernel_traitsI6__halfffffjLj5120ELj1ELj1ELj4ELj16ENS_18Kernel_traits_baseILj5120ES2_ffffjLj128EEEEELb0ELb1ELb0ELb0EEEvNS_9FwdParamsE)
        /*0014*/ 	.short	0x0160
        /*0016*/ 	.short	0x00e8


	//----- nvinfo : EIATTR_CBANK_PARAM_SIZE
	.align		4
.L_3412:
        /*0018*/ 	.byte	0x03, 0x19
        /*001a*/ 	.short	0x00e8


	//----- nvinfo : EIATTR_KPARAM_INFO
	.align		4
        /*001c*/ 	.byte	0x04, 0x17
        /*001e*/ 	.short	(.L_3414 - .L_3413)
.L_3413:
        /*0020*/ 	.word	0x00000000
        /*0024*/ 	.short	0x0000
        /*0026*/ 	.short	0x0000
        /*0028*/ 	.byte	0x00, 0xf0, 0xa1, 0x03


	//----- nvinfo : EIATTR_MAXREG_COUNT
	.align		4
.L_3414:
        /*002c*/ 	.byte	0x03, 0x1b
        /*002e*/ 	.short	0x00ff


	//----- nvinfo : EIATTR_NUM_BARRIERS
	.align		4
        /*0030*/ 	.byte	0x02, 0x4c
        /*0032*/ 	.byte	0x01
	.zero		1


	//----- nvinfo : EIATTR_MERCURY_ISA_VERSION
	.align		4
        /*0034*/ 	.byte	0x03, 0x5f
        /*0036*/ 	.short	0x0000


	//----- nvinfo : EIATTR_COOP_GROUP_MASK_REGIDS
	.align		4
        /*0038*/ 	.byte	0x04, 0x29
        /*003a*/ 	.short	(.L_3416 - .L_3415)


	//   ....[0]....
.L_3415:
        /*003c*/ 	.word	0xffffffff


	//   ....[1]....
        /*0040*/ 	.word	0xffffffff


	//   ....[2]....
        /*0044*/ 	.word	0xffffffff


	//   ....[3]....
        /*0048*/ 	.word	0xffffffff


	//   ....[4]....
        /*004c*/ 	.word	0xffffffff


	//   ....[5]....
        /*0050*/ 	.word	0xffffffff


	//   ....[6]....
        /*0054*/ 	.word	0xffffffff


	//   ....[7]....
        /*0058*/ 	.word	0xffffffff


	//   ....[8]....
        /*005c*/ 	.word	0xffffffff


	//   ....[9]....
        /*0060*/ 	.word	0xffffffff


	//   ....[10]....
        /*0064*/ 	.word	0xffffffff


	//   ....[11]....
        /*0068*/ 	.word	0xffffffff


	//   ....[12]....
        /*006c*/ 	.word	0xffffffff


	//   ....[13]....
        /*0070*/ 	.word	0xffffffff


	//   ....[14]....
        /*0074*/ 	.word	0xffffffff


	//   ....[15]....
        /*0078*/ 	.word	0xffffffff


	//   ....[16]....
        /*007c*/ 	.word	0xffffffff


	//   ....[17]....
        /*0080*/ 	.word	0xffffffff


	//   ....[18]....
        /*0084*/ 	.word	0xffffffff


	//   ....[19]....
        /*0088*/ 	.word	0xffffffff


	//   ....[20]....
        /*008c*/ 	.word	0xffffffff


	//   ....[21]....
        /*0090*/ 	.word	0xffffffff


	//   ....[22]....
        /*0094*/ 	.word	0xffffffff


	//   ....[23]....
        /*0098*/ 	.word	0xffffffff


	//   ....[24]....
        /*009c*/ 	.word	0xffffffff


	//   ....[25]....
        /*00a0*/ 	.word	0xffffffff


	//   ....[26]....
        /*00a4*/ 	.word	0xffffffff


	//   ....[27]....
        /*00a8*/ 	.word	0xffffffff


	//----- nvinfo : EIATTR_COOP_GROUP_INSTR_OFFSETS
	.align		4
.L_3416:
        /*00ac*/ 	.byte	0x04, 0x28
        /*00ae*/ 	.short	(.L_3418 - .L_3417)


	//   ....[0]....
.L_3417:
        /*00b0*/ 	.word	0x00003200


	//   ....[1]....
        /*00b4*/ 	.word	0x00003230


	//   ....[2]....
        /*00b8*/ 	.word	0x00003270


	//   ....[3]....
        /*00bc*/ 	.word	0x00003290


	//   ....[4]....
        /*00c0*/ 	.word	0x000032b0


	//   ....[5]....
        /*00c4*/ 	.word	0x00003820


	//   ....[6]....
        /*00c8*/ 	.word	0x00003840


	//   ....[7]....
        /*00cc*/ 	.word	0x00003860


	//   ....[8]....
        /*00d0*/ 	.word	0x00003880


	//   ....[9]....
        /*00d4*/ 	.word	0x000038a0


	//   ....[10]....
        /*00d8*/ 	.word	0x000039b0


	//   ....[11]....
        /*00dc*/ 	.word	0x00003a00


	//   ....[12]....
        /*00e0*/ 	.word	0x00003a30


	//   ....[13]....
        /*00e4*/ 	.word	0x00003ad0


	//   ....[14]....
        /*00e8*/ 	.word	0x00003b50


	//   ....[15]....
        /*00ec*/ 	.word	0x00003bb0


	//   ....[16]....
        /*00f0*/ 	.word	0x00003c10


	//   ....[17]....
        /*00f4*/ 	.word	0x00003c60


	//   ....[18]....
        /*00f8*/ 	.word	0x000049d0


	//   ....[19]....
        /*00fc*/ 	.word	0x00004a40


	//   ....[20]....
        /*0100*/ 	.word	0x00004aa0


	//   ....[21]....
        /*0104*/ 	.word	0x00004b00


	//   ....[22]....
        /*0108*/ 	.word	0x00004b60


	//   ....[23]....
        /*010c*/ 	.word	0x00005130


	//   ....[24]....
        /*0110*/ 	.word	0x00005190


	//   ....[25]....
        /*0114*/ 	.word	0x000051f0


	//   ....[26]....
        /*0118*/ 	.word	0x00005250


	//   ....[27]....
        /*011c*/ 	.word	0x000052c0


	//----- nvinfo : EIATTR_EXIT_INSTR_OFFSETS
	.align		4
.L_3418:
        /*0120*/ 	.byte	0x04, 0x1c
        /*0122*/ 	.short	(.L_3420 - .L_3419)


	//   ....[0]....
.L_3419:
        /*0124*/ 	.word	0x00000be0


	//   ....[1]....
        /*0128*/ 	.word	0x00004980


	//----- nvinfo : EIATTR_MAX_THREADS
	.align		4
.L_3420:
        /*012c*/ 	.byte	0x04, 0x05
        /*012e*/ 	.short	(.L_3422 - .L_3421)
.L_3421:
        /*0130*/ 	.word	0x00000080
        /*0134*/ 	.word	0x00000001
        /*0138*/ 	.word	0x00000001


	//----- nvinfo : EIATTR_CRS_STACK_SIZE
	.align		4
.L_3422:
        /*013c*/ 	.byte	0x04, 0x1e
        /*013e*/ 	.short	(.L_3424 - .L_3423)
.L_3423:
        /*0140*/ 	.word	0x00000000
.L_3424:


//--------------------- .nv.info._ZN10layer_norm13ln_fwd_kernelINS_13Kernel_traitsI6__halfffffjLj5120ELj1ELj1ELj4ELj16ENS_18Kernel_traits_baseILj5120ES2_ffffjLj128EEEEELb0ELb1ELb0ELb1EEEvNS_9FwdParamsE --------------------------
	.section	.nv.info._ZN10layer_norm13ln_fwd_kernelINS_13Kernel_traitsI6__halfffffjLj5120ELj1ELj1ELj4ELj16ENS_18Kernel_traits_baseILj5120ES2_ffffjLj128EEEEELb0ELb1ELb0ELb1EEEvNS_9FwdParamsE,"",@"SHT_CUDA_INFO"
	.sectionflags	@""
	.align	4


	//----- nvinfo : EIATTR_CUDA_API_VERSION
	.align		4
        /*0000*/ 	.byte	0x04, 0x37
        /*0002*/ 	.short	(.L_3426 - .L_3425)
.L_3425:
        /*0004*/ 	.word	0x00000082


	//----- nvinfo : EIATTR_SW2861232_WAR
	.align		4
.L_3426:
        /*0008*/ 	.byte	0x01, 0x35
	.zero		2


	//----- nvinfo : EIATTR_PARAM_CBANK
	.align		4
        /*000c*/ 	.byte	0x04, 0x0a
        /*000e*/ 	.short	(.L_3428 - .L_3427)
	.align		4
.L_3427:
        /*0010*/ 	.word	index@(.nv.constant0._ZN10layer_norm13ln_fwd_kernelINS_13Kernel_traitsI6__halfffffjLj5120ELj1ELj1ELj4ELj16ENS_18Kernel_traits_baseILj5120ES2_ffffjLj128EEEEELb0ELb1ELb0ELb1EEEvNS_9FwdParamsE)
        /*0014*/ 	.short	0x0160
        /*0016*/ 	.short	0x00e8


	//----- nvinfo : EIATTR_CBANK_PARAM_SIZE
	.align		4
.L_3428:
        /*0018*/ 	.byte	0x03, 0x19
        /*001a*/ 	.short	0x00e8


	//----- nvinfo : EIATTR_KPARAM_INFO
	.align		4
        /*001c*/ 	.byte	0x04, 0x17
        /*001e*/ 	.short	(.L_3430 - .L_3429)
.L_3429:
        /*0020*/ 	.word	0x00000000
        /*0024*/ 	.short	0x0000
        /*0026*/ 	.short	0x0000
        /*0028*/ 	.byte	0x00, 0xf0, 0xa1, 0x03


	//----- nvinfo : EIATTR_MAXREG_COUNT
	.align		4
.L_3430:
        /*002c*/ 	.byte	0x03, 0x1b
        /*002e*/ 	.short	0x00ff


	//----- nvinfo : EIATTR_NUM_BARRIERS
	.align		4
        /*0030*/ 	.byte	0x02, 0x4c
        /*0032*/ 	.byte	0x01
	.zero		1


	//----- nvinfo : EIATTR_MERCURY_ISA_VERSION
	.align		4
        /*0034*/ 	.byte	0x03, 0x5f
        /*0036*/ 	.short	0x0000


	//----- nvinfo : EIATTR_COOP_GROUP_MASK_REGIDS
	.align		4
        /*0038*/ 	.byte	0x04, 0x29
        /*003a*/ 	.short	(.L_3432 - .L_3431)


	//   ....[0]....
.L_3431:
        /*003c*/ 	.word	0xffffffff


	//   ....[1]....
        /*0040*/ 	.word	0xffffffff


	//   ....[2]....
        /*0044*/ 	.word	0xffffffff


	//   ....[3]....
        /*0048*/ 	.word	0xffffffff


	//   ....[4]....
        /*004c*/ 	.word	0xffffffff


	//   ....[5]....
        /*0050*/ 	.word	0xffffffff


	//   ....[6]....
        /*0054*/ 	.word	0xffffffff


	//   ....[7]....
        /*0058*/ 	.word	0xffffffff


	//   ....[8]....
        /*005c*/ 	.word	0xffffffff


	//   ....[9]....
        /*0060*/ 	.word	0xffffffff


	//   ....[10]....
        /*0064*/ 	.word	0xffffffff


	//   ....[11]....
        /*0068*/ 	.word	0xffffffff


	//   ....[12]....
        /*006c*/ 	.word	0xffffffff


	//   ....[13]....
        /*0070*/ 	.word	0xffffffff


	//   ....[14]....
        /*0074*/ 	.word	0xffffffff


	//   ....[15]....
        /*0078*/ 	.word	0xffffffff


	//   ....[16]....
        /*007c*/ 	.word	0xffffffff


	//   ....[17]....
        /*0080*/ 	.word	0xffffffff


	//   ....[18]....
        /*0084*/ 	.word	0xffffffff


	//   ....[19]....
        /*0088*/ 	.word	0xffffffff


	//   ....[20]....
        /*008c*/ 	.word	0xffffffff


	//   ....[21]....
        /*0090*/ 	.word	0xffffffff


	//   ....[22]....
        /*0094*/ 	.word	0xffffffff


	//   ....[23]....
        /*0098*/ 	.word	0xffffffff


	//   ....[24]....
        /*009c*/ 	.word	0xffffffff


	//   ....[25]....
        /*00a0*/ 	.word	0xffffffff


	//   ....[26]....
        /*00a4*/ 	.word	0xffffffff


	//   ....[27]....
        /*00a8*/ 	.word	0xffffffff


	//----- nvinfo : EIATTR_COOP_GROUP_INSTR_OFFSETS
	.align		4
.L_3432:
        /*00ac*/ 	.byte	0x04, 0x28
        /*00ae*/ 	.short	(.L_3434 - .L_3433)


	//   ....[0]....
.L_3433:
        /*00b0*/ 	.word	0x00002170


	//   ....[1]....
        /*00b4*/ 	.word	0x000021a0


	//   ....[2]....
        /*00b8*/ 	.word	0x000021c0


	//   ....[3]....
        /*00bc*/ 	.word	0x000021e0


	//   ....[4]....
        /*00c0*/ 	.word	0x00002200


	//   ....[5]....
        /*00c4*/ 	.word	0x00002730


	//   ....[6]....
        /*00c8*/ 	.word	0x00002750


	//   ....[7]....
        /*00cc*/ 	.word	0x00002770


	//   ....[8]....
        /*00d0*/ 	.word	0x00002790


	//   ....[9]....
        /*00d4*/ 	.word	0x000027b0


	//   ....[10]....
        /*00d8*/ 	.word	0x000028d0


	//   ....[11]....
        /*00dc*/ 	.word	0x00002900


	//   ....[12]....
        /*00e0*/ 	.word	0x00002920


	//   ....[13]....
        /*00e4*/ 	.word	0x00002980


	//   ....[14]....
        /*00e8*/ 	.word	0x000029d0


	//   ....[15]....
        /*00ec*/ 	.word	0x00002a90


	//   ....[16]....
        /*00f0*/ 	.word	0x00002ad0


	//   ....[17]....
        /*00f4*/ 	.word	0x00002b40


	//   ....[18]....
        /*00f8*/ 	.word	0x00003580


	//   ....[19]....
        /*00fc*/ 	.word	0x000035f0


	//   ....[20]....
        /*0100*/ 	.word	0x00003650


	//   ....[21]....
        /*0104*/ 	.word	0x000036b0


	//   ....[22]....
        /*0108*/ 	.word	0x00003710


	//   ....[23]....
        /*010c*/ 	.word	0x00003c80


	//   ....[24]....
        /*0110*/ 	.word	0x00003ce0


	//   ....[25]....
        /*0114*/ 	.word	0x00003d40


	//   ....[26]....
        /*0118*/ 	.word	0x00003da0


	//   ....[27]....
        /*011c*/ 	.word	0x00003e00


	//----- nvinfo : EIATTR_EXIT_INSTR_OFFSETS
	.align		4
.L_3434:
        /*0120*/ 	.byte	0x04, 0x1c
        /*0122*/ 	.short	(.L_3436 - .L_3435)


	//   ....[0]....
.L_3435:
        /*0124*/ 	.word	0x00000180


	//   ....[1]....
        /*0128*/ 	.word	0x00003530


	//----- nvinfo : EIATTR_MAX_THREADS
	.align		4
.L_3436:
        /*012c*/ 	.byte	0x04, 0x05
        /*012e*/ 	.short	(.L_3438 - .L_3437)
.L_3437:
        /*0130*/ 	.word	0x00000080
        /*0134*/ 	.word	0x00000001
        /*0138*/ 	.word	0x00000001


	//----- nvinfo : EIATTR_CRS_STACK_SIZE
	.align		4
.L_3438:
        /*013c*/ 	.byte	0x04, 0x1e
        /*013e*/ 	.short	(.L_3440 - .L_3439)
.L_3439:
        /*0140*/ 	.word	0x00000000
.L_3440:


//--------------------- .nv.info._ZN10layer_norm13ln_fwd_kernelINS_13Kernel_traitsI6__halfffffjLj5120ELj1ELj1ELj4ELj16ENS_18Kernel_traits_baseILj5120ES2_ffffjLj128EEEEELb0ELb1ELb1ELb0EEEvNS_9FwdParamsE --------------------------
	.section	.nv.info._ZN10layer_norm13ln_fwd_kernelINS_13Kernel_traitsI6__halfffffjLj5120ELj1ELj1ELj4ELj16ENS_18Kernel_traits_baseILj5120ES2_ffffjLj128EEEEELb0ELb1ELb1ELb0EEEvNS_9FwdParamsE,"",@"SHT_CUDA_INFO"
	.sectionflags	@""
	.align	4


	//----- nvinfo : EIATTR_CUDA_API_VERSION
	.align		4
        /*0000*/ 	.byte	0x04, 0x37
        /*0002*/ 	.short	(.L_3442 - .L_3441)
.L_3441:
        /*0004*/ 	.word	0x00000082


	//----- nvinfo : EIATTR_SW2861232_WAR
	.align		4
.L_3442:
        /*0008*/ 	.byte	0x01, 0x35
	.zero		2


	//----- nvinfo : EIATTR_PARAM_CBANK
	.align		4
        /*000c*/ 	.byte	0x04, 0x0a
        /*000e*/ 	.short	(.L_3444 - .L_3443)
	.align		4
.L_3443:
        /*0010*/ 	.word	index@(.nv.constant0._ZN10layer_norm13ln_fwd_kernelINS_13Kernel_traitsI6__halfffffjLj5120ELj1ELj1ELj4ELj16ENS_18Kernel_traits_baseILj5120ES2_ffffjLj128EEEEELb0ELb1ELb1ELb0EEEvNS_9FwdParamsE)
        /*0014*/ 	.short	0x0160
        /*0016*/ 	.short	0x00e8


	//----- nvinfo : EIATTR_CBANK_PARAM_SIZE
	.align		4
.L_3444:
        /*0018*/ 	.byte	0x03, 0x19
        /*001a*/ 	.short	0x00e8


	//----- nvinfo : EIATTR_KPARAM_INFO
	.align		4
        /*001c*/ 	.byte	0x04, 0x17
        /*001e*/ 	.short	(.L_3446 - .L_3445)
.L_3445:
        /*0020*/ 	.word	0x00000000
        /*0024*/ 	.short	0x0000
        /*0026*/ 	.short	0x0000
        /*0028*/ 	.byte	0x00, 0xf0, 0xa1, 0x03


	//----- nvinfo : EIATTR_MAXREG_COUNT
	.align		4
.L_3446:
        /*002c*/ 	.byte	0x03, 0x1b
        /*002e*/ 	.short	0x00ff


	//----- nvinfo : EIATTR_NUM_BARRIERS
	.align		4
        /*0030*/ 	.byte	0x02, 0x4c
        /*0032*/ 	.byte	0x01
	.zero		1


	//----- nvinfo : EIATTR_MERCURY_ISA_VERSION
	.align		4
        /*0034*/ 	.byte	0x03, 0x5f
        /*0036*/ 	.short	0x0000


	//----- nvinfo : EIATTR_COOP_GROUP_MASK_REGIDS
	.align		4
        /*0038*/ 	.byte	0x04, 0x29
        /*003a*/ 	.short	(.L_3448 - .L_3447)


	//   ....[0]....
.L_3447:
        /*003c*/ 	.word	0xffffffff


	//   ....[1]....
        /*0040*/ 	.word	0xffffffff


	//   ....[2]....
        /*0044*/ 	.word	0xffffffff


	//   ....[3]....
        /*0048*/ 	.word	0xffffffff


	//   ....[4]....
        /*004c*/ 	.word	0xffffffff


	//   ....[5]....
        /*0050*/ 	.word	0xffffffff


	//   ....[6]....
        /*0054*/ 	.word	0xffffffff


	//   ....[7]....
        /*0058*/ 	.word	0xffffffff


	//   ....[8]....
        /*005c*/ 	.word	0xffffffff


	//   ....[9]....
        /*0060*/ 	.word	0xffffffff


	//   ....[10]....
        /*0064*/ 	.word	0xffffffff


	//   ....[11]....
        /*0068*/ 	.word	0xffffffff


	//   ....[12]....
        /*006c*/ 	.word	0xffffffff


	//   ....[13]....
        /*0070*/ 	.word	0xffffffff


	//   ....[14]....
        /*0074*/ 	.word	0xffffffff


	//   ....[15]....
        /*0078*/ 	.word	0xffffffff


	//   ....[16]....
        /*007c*/ 	.word	0xffffffff


	//   ....[17]....
        /*0080*/ 	.word	0xffffffff


	//   ....[18]....
        /*0084*/ 	.word	0xffffffff


	//   ....[19]....
        /*0088*/ 	.word	0xffffffff


	//   ....[20]....
        /*008c*/ 	.word	0xffffffff


	//   ....[21]....
        /*0090*/ 	.word	0xffffffff


	//   ....[22]....
        /*0094*/ 	.word	0xffffffff


	//   ....[23]....
        /*0098*/ 	.word	0xffffffff


	//   ....[24]....
        /*009c*/ 	.word	0xffffffff


	//   ....[25]....
        /*00a0*/ 	.word	0xffffffff


	//   ....[26]....
        /*00a4*/ 	.word	0xffffffff


	//   ....[27]....
        /*00a8*/ 	.word	0xffffffff


	//----- nvinfo : EIATTR_COOP_GROUP_INSTR_OFFSETS
	.align		4
.L_3448:
        /*00ac*/ 	.byte	0x04, 0x28
        /*00ae*/ 	.short	(.L_3450 - .L_3449)


	//   ....[0]....
.L_3449:
        /*00b0*/ 	.word	0x00004220


	//   ....[1]....
        /*00b4*/ 	.word	0x00004250


	//   ....[2]....
        /*00b8*/ 	.word	0x00004290


	//   ....[3]....
        /*00bc*/ 	.word	0x000042b0


	//   ....[4]....
        /*00c0*/ 	.word	0x000042d0


	//   ....[5]....
        /*00c4*/ 	.word	0x00004840


	//   ....[6]....
        /*00c8*/ 	.word	0x00004860


	//   ....[7]....
        /*00cc*/ 	.word	0x00004880


	//   ....[8]....
        /*00d0*/ 	.word	0x000048a0


	//   ....[9]....
        /*00d4*/ 	.word	0x000048c0


	//   ....[10]....
        /*00d8*/ 	.word	0x000049d0


	//   ....[11]....
        /*00dc*/ 	.word	0x00004a20


	//   ....[12]....
        /*00e0*/ 	.word	0x00004aa0


	//   ....[13]....
        /*00e4*/ 	.word	0x00004ab0


	//   ....[14]....
        /*00e8*/ 	.word	0x00004b40


	//   ....[15]....
        /*00ec*/ 	.word	0x00004b90


	//   ....[16]....
        /*00f0*/ 	.word	0x00004c40


	//   ....[17]....
        /*00f4*/ 	.word	0x00004c60


	//   ....[18]....
        /*00f8*/ 	.word	0x00005a70


	//   ....[19]....
        /*00fc*/ 	.word	0x00005ae0


	//   ....[20]....
        /*0100*/ 	.word	0x00005b40


	//   ....[21]....
        /*0104*/ 	.word	0x00005ba0


	//   ....[22]....
        /*0108*/ 	.word	0x00005c00


	//   ....[23]....
        /*010c*/ 	.word	0x000061d0


	//   ....[24]....
        /*0110*/ 	.word	0x00006230


	//   ....[25]....
        /*0114*/ 	.word	0x00006290


	//   ....[26]....
        /*0118*/ 	.word	0x000062f0


	//   ....[27]....
        /*011c*/ 	.word	0x00006360


	//----- nvinfo : EIATTR_EXIT_INSTR_OFFSETS
	.align		4
.L_3450:
        /*0120*/ 	.byte	0x04, 0x1c
        /*0122*/ 	.short	(.L_3452 - .L_3451)


	//   ....[0]....
.L_3451:
        /*0124*/ 	.word	0x00000c70


	//   ....[1]....
        /*0128*/ 	.word	0x00005a20


	//----- nvinfo : EIATTR_MAX_THREADS
	.align		4
.L_3452:
        /*012c*/ 	.byte	0x04, 0x05
        /*012e*/ 	.short	(.L_3454 - .L_3453)
.L_3453:
        /*0130*/ 	.word	0x00000080
        /*0134*/ 	.word	0x00000001
        /*0138*/ 	.word	0x00000001


	//----- nvinfo : EIATTR_CRS_STACK_SIZE
	.align		4
.L_3454:
        /*013c*/ 	.byte	0x04, 0x1e
        /*013e*/ 	.short	(.L_3456 - .L_3455)
.L_3455:
        /*0140*/ 	.word	0x00000000
.L_3456:


//--------------------- .nv.info._ZN10layer_norm13ln_fwd_kernelINS_13Kernel_traitsI6__halfffffjLj5120ELj1ELj1ELj4ELj16ENS_18Kernel_traits_baseILj5120ES2_ffffjLj128EEEEELb0ELb1ELb1ELb1EEEvNS_9FwdParamsE --------------------------
	.section	.nv.info._ZN10layer_norm13ln_fwd_kernelINS_13Kernel_traitsI6__halfffffjLj5120ELj1ELj1ELj4ELj16ENS_18Kernel_traits_baseILj5120ES2_ffffjLj128EEEEELb0ELb1ELb1ELb1EEEvNS_9FwdParamsE,"",@"SHT_CUDA_INFO"
	.sectionflags	@""
	.align	4


	//----- nvinfo : EIATTR_CUDA_API_VERSION
	.align		4
        /*0000*/ 	.byte	0x04, 0x37
        /*0002*/ 	.short	(.L_3458 - .L_3457)
.L_3457:
        /*0004*/ 	.word	0x00000082


	//----- nvinfo : EIATTR_SW2861232_WAR
	.align		4
.L_3458:
        /*0008*/ 	.byte	0x01, 0x35
	.zero		2


	//----- nvinfo : EIATTR_PARAM_CBANK
	.align		4
        /*000c*/ 	.byte	0x04, 0x0a
        /*000e*/ 	.short	(.L_3460 - .L_3459)
	.align		4
.L_3459:
        /*0010*/ 	.word	index@(.nv.constant0._ZN10layer_norm13ln_fwd_kernelINS_13Kernel_traitsI6__halfffffjLj5120ELj1ELj1ELj4ELj16ENS_18Kernel_traits_baseILj5120ES2_ffffjLj128EEEEELb0ELb1ELb1ELb1EEEvNS_9FwdParamsE)
        /*0014*/ 	.short	0x0160
        /*0016*/ 	.short	0x00e8


	//----- nvinfo : EIATTR_CBANK_PARAM_SIZE
	.align		4
.L_3460:
        /*0018*/ 	.byte	0x03, 0x19
        /*001a*/ 	.short	0x00e8


	//----- nvinfo : EIATTR_KPARAM_INFO
	.align		4
        /*001c*/ 	.byte	0x04, 0x17
        /*001e*/ 	.short	(.L_3462 - .L_3461)
.L_3461:
        /*0020*/ 	.word	0x00000000
        /*0024*/ 	.short	0x0000
        /*0026*/ 	.short	0x0000
        /*0028*/ 	.byte	0x00, 0xf0, 0xa1, 0x03


	//----- nvinfo : EIATTR_MAXREG_COUNT
	.align		4
.L_3462:
        /*002c*/ 	.byte	0x03, 0x1b
        /*002e*/ 	.short	0x00ff


	//----- nvinfo : EIATTR_NUM_BARRIERS
	.align		4
        /*0030*/ 	.byte	0x02, 0x4c
        /*0032*/ 	.byte	0x01
	.zero		1


	//----- nvinfo : EIATTR_MERCURY_ISA_VERSION
	.align		4
        /*0034*/ 	.byte	0x03, 0x5f
        /*0036*/ 	.short	0x0000


	//----- nvinfo : EIATTR_COOP_GROUP_MASK_REGIDS
	.align		4
        /*0038*/ 	.byte	0x04, 0x29
        /*003a*/ 	.short	(.L_3464 - .L_3463)


	//   ....[0]....
.L_3463:
        /*003c*/ 	.word	0xffffffff


	//   ....[1]....
        /*0040*/ 	.word	0xffffffff


	//   ....[2]....
        /*0044*/ 	.word	0xffffffff


	//   ....[3]....
        /*0048*/ 	.word	0xffffffff


	//   ....[4]....
        /*004c*/ 	.word	0xffffffff


	//   ....[5]....
        /*0050*/ 	.word	0xffffffff


	//   ....[6]....
        /*0054*/ 	.word	0xffffffff


	//   ....[7]....
        /*0058*/ 	.word	0xffffffff


	//   ....[8]....
        /*005c*/ 	.word	0xffffffff


	//   ....[9]....
        /*0060*/ 	.word	0xffffffff


	//   ....[10]....
        /*0064*/ 	.word	0xffffffff


	//   ....[11]....
        /*0068*/ 	.word	0xffffffff


	//   ....[12]....
        /*006c*/ 	.word	0xffffffff


	//   ....[13]....
        /*0070*/ 	.word	0xffffffff


	//   ....[14]....
        /*0074*/ 	.word	0xffffffff


	//   ....[15]....
        /*0078*/ 	.word	0xffffffff


	//   ....[16]....
        /*007c*/ 	.word	0xffffffff


	//   ....[17]....
        /*0080*/ 	.word	0xffffffff


	//   ....[18]....
        /*0084*/ 	.word	0xffffffff


	//   ....[19]....
        /*0088*/ 	.word	0xffffffff


	//   ....[20]....
        /*008c*/ 	.word	0xffffffff


	//   ....[21]....
        /*0090*/ 	.word	0xffffffff


	//   ....[22]....
        /*0094*/ 	.word	0xffffffff


	//   ....[23]....
        /*0098*/ 	.word	0xffffffff


	//   ....[24]....
        /*009c*/ 	.word	0xffffffff


	//   ....[25]....
        /*00a0*/ 	.word	0xffffffff


	//   ....[26]....
        /*00a4*/ 	.word	0xffffffff


	//   ....[27]....
        /*00a8*/ 	.word	0xffffffff


	//----- nvinfo : EIATTR_COOP_GROUP_INSTR_OFFSETS
	.align		4
.L_3464:
        /*00ac*/ 	.byte	0x04, 0x28
        /*00ae*/ 	.short	(.L_3466 - .L_3465)


	//   ....[0]....
.L_3465:
        /*00b0*/ 	.word	0x00002ec0


	//   ....[1]....
        /*00b4*/ 	.word	0x00002ef0


	//   ....[2]....
        /*00b8*/ 	.word	0x00002f10


	//   ....[3]....
        /*00bc*/ 	.word	0x00002f30


	//   ....[4]....
        /*00c0*/ 	.word	0x00002f50


	//   ....[5]....
        /*00c4*/ 	.word	0x00003480


	//   ....[6]....
        /*00c8*/ 	.word	0x000034a0


	//   ....[7]....
        /*00cc*/ 	.word	0x000034c0


	//   ....[8]....
        /*00d0*/ 	.word	0x000034e0


	//   ....[9]....
        /*00d4*/ 	.word	0x00003500


	//   ....[10]....
        /*00d8*/ 	.word	0x00003620


	//   ....[11]....
        /*00dc*/ 	.word	0x00003660


	//   ....[12]....
        /*00e0*/ 	.word	0x00003690


	//   ....[13]....
        /*00e4*/ 	.word	0x000036b0


	//   ....[14]....
        /*00e8*/ 	.word	0x00003760


	//   ....[15]....
        /*00ec*/ 	.word	0x00003790


	//   ....[16]....
        /*00f0*/ 	.word	0x00003830


	//   ....[17]....
        /*00f4*/ 	.word	0x00003880


	//   ....[18]....
        /*00f8*/ 	.word	0x000043e0


	//   ....[19]....
        /*00fc*/ 	.word	0x00004450


	//   ....[20]....
        /*0100*/ 	.word	0x000044b0


	//   ....[21]....
        /*0104*/ 	.word	0x00004510


	//   ....[22]....
        /*0108*/ 	.word	0x00004570


	//   ....[23]....
        /*010c*/ 	.word	0x00004ae0


	//   ....[24]....
        /*0110*/ 	.word	0x00004b40


	//   ....[25]....
        /*0114*/ 	.word	0x00004ba0


	//   ....[26]....
        /*0118*/ 	.word	0x00004c00


	//   ....[27]....
        /*011c*/ 	.word	0x00004c60


	//----- nvinfo : EIATTR_EXIT_INSTR_OFFSETS
	.align		4
.L_3466:
        /*0120*/ 	.byte	0x04, 0x1c
        /*0122*/ 	.short	(.L_3468 - .L_3467)


	//   ....[0]....
.L_3467:
        /*0124*/ 	.word	0x00000180


	//   ....[1]....
        /*0128*/ 	.word	0x00004390


	//----- nvinfo : EIATTR_MAX_THREADS
	.align		4
.L_3468:
        /*012c*/ 	.byte	0x04, 0x05
        /*012e*/ 	.short	(.L_3470 - .L_3469)
.L_3469:
        /*0130*/ 	.word	0x00000080
        /*0134*/ 	.word	0x00000001
        /*0138*/ 	.word	0x00000001


	//----- nvinfo : EIATTR_CRS_STACK_SIZE
	.align		4
.L_3470:
        /*013c*/ 	.byte	0x04, 0x1e
        /*013e*/ 	.short	(.L_3472 - .L_3471)
.L_3471:
        /*0140*/ 	.word	0x00000000
.L_3472:


//--------------------- .nv.info._ZN10layer_norm13ln_fwd_kernelINS_13Kernel_traitsI6__halfffffjLj5120ELj1ELj1ELj4ELj16ENS_18Kernel_traits_baseILj5120ES2_ffffjLj128EEEEELb1ELb0ELb0ELb0EEEvNS_9FwdParamsE --------------------------
	.section	.nv.info._ZN10layer_norm13ln_fwd_kernelINS_13Kernel_traitsI6__halfffffjLj5120ELj1ELj1ELj4ELj16ENS_18Kernel_traits_baseILj5120ES2_ffffjLj128EEEEELb1ELb0ELb0ELb0EEEvNS_9FwdParamsE,"",@"SHT_CUDA_INFO"
	.sectionflags	@""
	.align	4


	//----- nvinfo : EIATTR_CUDA_API_VERSION
	.align		4
        /*0000*/ 	.byte	0x04, 0x37
        /*0002*/ 	.short	(.L_3474 - .L_3473)
.L_3473:
        /*0004*/ 	.word	0x00000082


	//----- nvinfo : EIATTR_SW2861232_WAR
	.align		4
.L_3474:
        /*0008*/ 	.byte	0x01, 0x35
	.zero		2


	//----- nvinfo : EIATTR_PARAM_CBANK
	.align		4
        /*000c*/ 	.byte	0x04, 0x0a
        /*000e*/ 	.short	(.L_3476 - .L_3475)
	.align		4
.L_3475:
        /*0010*/ 	.word	index@(.nv.constant0._ZN10layer_norm13ln_fwd_kernelINS_13Kernel_traitsI6__halfffffjLj5120ELj1ELj1ELj4ELj16ENS_18Kernel_traits_baseILj5120ES2_ffffjLj128EEEEELb1ELb0ELb0ELb0EEEvNS_9FwdParamsE)
        /*0014*/ 	.short	0x0160
        /*0016*/ 	.short	0x00e8


	//----- nvinfo : EIATTR_CBANK_PARAM_SIZE
	.align		4
.L_3476:
        /*0018*/ 	.byte	0x03, 0x19
        /*001a*/ 	.short	0x00e8


	//----- nvinfo : EIATTR_KPARAM_INFO
	.align		4
        /*001c*/ 	.byte	0x04, 0x17
        /*001e*/ 	.short	(.L_3478 - .L_3477)
.L_3477:
        /*0020*/ 	.word	0x00000000
        /*0024*/ 	.short	0x0000
        /*0026*/ 	.short	0x0000
        /*0028*/ 	.byte	0x00, 0xf0, 0xa1, 0x03


	//----- nvinfo : EIATTR_MAXREG_COUNT
	.align		4
.L_3478:
        /*002c*/ 	.byte	0x03, 0x1b
        /*002e*/ 	.short	0x00ff


	//----- nvinfo : EIATTR_NUM_BARRIERS
	.align		4
        /*0030*/ 	.byte	0x02, 0x4c
        /*0032*/ 	.byte	0x01
	.zero		1


	//----- nvinfo : EIATTR_MERCURY_ISA_VERSION
	.align		4
        /*0034*/ 	.byte	0x03, 0x5f
        /*0036*/ 	.short	0x0000


	//----- nvinfo : EIATTR_COOP_GROUP_MASK_REGIDS
	.align		4
        /*0038*/ 	.byte	0x04, 0x29
        /*003a*/ 	.short	(.L_3480 - .L_3479)


	//   ....[0]....
.L_3479:
        /*003c*/ 	.word	0xffffffff


	//   ....[1]....
        /*0040*/ 	.word	0xffffffff


	//   ....[2]....
        /*0044*/ 	.word	0xffffffff


	//   ....[3]....
        /*0048*/ 	.word	0xffffffff


	//   ....[4]....
        /*004c*/ 	.word	0xffffffff


	//   ....[5]....
        /*0050*/ 	.word	0xffffffff


	//   ....[6]....
        /*0054*/ 	.word	0xffffffff


	//   ....[7]....
        /*0058*/ 	.word	0xffffffff


	//   ....[8]....
        /*005c*/ 	.word	0xffffffff


	//   ....[9]....
        /*0060*/ 	.word	0xffffffff


	//   ....[10]....
        /*0064*/ 	.word	0xffffffff


	//   ....[11]....
        /*0068*/ 	.word	0xffffffff


	//   ....[12]....
        /*006c*/ 	.word	0xffffffff


	//   ....[13]....
        /*0070*/ 	.word	0xffffffff


	//   ....[14]....
        /*0074*/ 	.word	0xffffffff


	//   ....[15]....
        /*0078*/ 	.word	0xffffffff


	//   ....[16]....
        /*007c*/ 	.word	0xffffffff


	//   ....[17]....
        /*0080*/ 	.word	0xffffffff


	//   ....[18]....
        /*0084*/ 	.word	0xffffffff


	//   ....[19]....
        /*0088*/ 	.word	0xffffffff


	//   ....[20]....
        /*008c*/ 	.word	0xffffffff


	//   ....[21]....
        /*0090*/ 	.word	0xffffffff


	//   ....[22]....
        /*0094*/ 	.word	0xffffffff


	//   ....[23]....
        /*0098*/ 	.word	0xffffffff


	//   ....[24]....
        /*009c*/ 	.word	0xffffffff


	//   ....[25]....
        /*00a0*/ 	.word	0xffffffff


	//   ....[26]....
        /*00a4*/ 	.word	0xffffffff


	//   ....[27]....
        /*00a8*/ 	.word	0xffffffff


	//----- nvinfo : EIATTR_COOP_GROUP_INSTR_OFFSETS
	.align		4
.L_3480:
        /*00ac*/ 	.byte	0x04, 0x28
        /*00ae*/ 	.short	(.L_3482 - .L_3481)


	//   ....[0]....
.L_3481:
        /*00b0*/ 	.word	0x0000fe80


	//   ....[1]....
        /*00b4*/ 	.word	0x0000fef0


	//   ....[2]....
        /*00b8*/ 	.word	0x0000ff30


	//   ....[3]....
        /*00bc*/ 	.word	0x0000ff50


	//   ....[4]....
        /*00c0*/ 	.word	0x0000ff70


	//   ....[5]....
        /*00c4*/ 	.word	0x000104e0


	//   ....[6]....
        /*00c8*/ 	.word	0x00010500


	//   ....[7]....
        /*00cc*/ 	.word	0x00010520


	//   ....[8]....
        /*00d0*/ 	.word	0x00010540


	//   ....[9]....
        /*00d4*/ 	.word	0x00010560


	//   ....[10]....
        /*00d8*/ 	.word	0x00010670


	//   ....[11]....
        /*00dc*/ 	.word	0x000106c0


	//   ....[12]....
        /*00e0*/ 	.word	0x00010700


	//   ....[13]....
        /*00e4*/ 	.word	0x00010730


	//   ....[14]....
        /*00e8*/ 	.word	0x000107b0


	//   ....[15]....
        /*00ec*/ 	.word	0x00010800


	//   ....[16]....
        /*00f0*/ 	.word	0x00010880


	//   ....[17]....
        /*00f4*/ 	.word	0x000108b0


	//   ....[18]....
        /*00f8*/ 	.word	0x00011690


	//   ....[19]....
        /*00fc*/ 	.word	0x000116f0


	//   ....[20]....
        /*0100*/ 	.word	0x00011750


	//   ....[21]....
        /*0104*/ 	.word	0x000117b0


	//   ....[22]....
        /*0108*/ 	.word	0x00011810


	//   ....[23]....
        /*010c*/ 	.word	0x00011e20


	//   ....[24]....
        /*0110*/ 	.word	0x00011e80


	//   ....[25]....
        /*0114*/ 	.word	0x00011ee0


	//   ....[26]....
        /*0118*/ 	.word	0x00011f40


	//   ....[27]....
        /*011c*/ 	.word	0x00011fb0


	//----- nvinfo : EIATTR_EXIT_INSTR_OFFSETS
	.align		4
.L_3482:
        /*0120*/ 	.byte	0x04, 0x1c
        /*0122*/ 	.short	(.L_3484 - .L_3483)


	//   ....[0]....
.L_3483:
        /*0124*/ 	.word	0x00000e80


	//   ....[1]....
        /*0128*/ 	.word	0x00011640


	//----- nvinfo : EIATTR_MAX_THREADS
	.align		4
.L_3484:
        /*012c*/ 	.byte	0x04, 0x05
        /*012e*/ 	.short	(.L_3486 - .L_3485)
.L_3485:
        /*0130*/ 	.word	0x00000080
        /*0134*/ 	.word	0x00000001
        /*0138*/ 	.word	0x00000001


	//----- nvinfo : EIATTR_CRS_STACK_SIZE
	.align		4
.L_3486:
        /*013c*/ 	.byte	0x04, 0x1e
        /*013e*/ 	.short	(.L_3488 - .L_3487)
.L_3487:
        /*0140*/ 	.word	0x00000000
.L_3488:


//--------------------- .nv.info._ZN10layer_norm13ln_fwd_kernelINS_13Kernel_traitsI6__halfffffjLj5120ELj1ELj1ELj4ELj16ENS_18Kernel_traits_baseILj5120ES2_ffffjLj128EEEEELb1ELb0ELb0ELb1EEEvNS_9FwdParamsE --------------------------
	.section	.nv.info._ZN10layer_norm13ln_fwd_kernelINS_13Kernel_traitsI6__halfffffjLj5120ELj1ELj1ELj4ELj16ENS_18Kernel_traits_baseILj5120ES2_ffffjLj128EEEEELb1ELb0ELb0ELb1EEEvNS_9FwdParamsE,"",@"SHT_CUDA_INFO"
	.sectionflags	@""
	.align	4


	//----- nvinfo : EIATTR_CUDA_API_VERSION
	.align		4
        /*0000*/ 	.byte	0x04, 0x37
        /*0002*/ 	.short	(.L_3490 - .L_3489)
.L_3489:
        /*0004*/ 	.word	0x00000082


	//----- nvinfo : EIATTR_SW2861232_WAR
	.align		4
.L_3490:
        /*0008*/ 	.byte	0x01, 0x35
	.zero		2


	//----- nvinfo : EIATTR_PARAM_CBANK
	.align		4
        /*000c*/ 	.byte	0x04, 0x0a
        /*000e*/ 	.short	(.L_3492 - .L_3491)
	.align		4
.L_3491:
        /*0010*/ 	.word	index@(.nv.constant0._ZN10layer_norm13ln_fwd_kernelINS_13Kernel_traitsI6__halfffffjLj5120ELj1ELj1ELj4ELj16ENS_18Kernel_traits_baseILj5120ES2_ffffjLj128EEEEELb1ELb0ELb0ELb1EEEvNS_9FwdParamsE)
        /*0014*/ 	.short	0x0160
        /*0016*/ 	.short	0x00e8


	//----- nvinfo : EIATTR_CBANK_PARAM_SIZE
	.align		4
.L_3492:
        /*0018*/ 	.byte	0x03, 0x19
        /*001a*/ 	.short	0x00e8


	//----- nvinfo : EIATTR_KPARAM_INFO
	.align		4
        /*001c*/ 	.byte	0x04, 0x17
        /*001e*/ 	.short	(.L_3494 - .L_3493)
.L_3493:
        /*0020*/ 	.word	0x00000000
        /*0024*/ 	.short	0x0000
        /*0026*/ 	.short	0x0000
        /*0028*/ 	.byte	0x00, 0xf0, 0xa1, 0x03


	//----- nvinfo : EIATTR_MAXREG_COUNT
	.align		4
.L_3494:
        /*002c*/ 	.byte	0x03, 0x1b
        /*002e*/ 	.short	0x00ff


	//----- nvinfo : EIATTR_NUM_BARRIERS
	.align		4
        /*0030*/ 	.byte	0x02, 0x4c
        /*0032*/ 	.byte	0x01
	.zero		1


	//----- nvinfo : EIATTR_MERCURY_ISA_VERSION
	.align		4
        /*0034*/ 	.byte	0x03, 0x5f
        /*0036*/ 	.short	0x0000


	//----- nvinfo : EIATTR_COOP_GROUP_MASK_REGIDS
	.align		4
        /*0038*/ 	.byte	0x04, 0x29
        /*003a*/ 	.short	(.L_3496 - .L_3495)


	//   ....[0]....
.L_3495:
        /*003c*/ 	.word	0xffffffff


	//   ....[1]....
        /*0040*/ 	.word	0xffffffff


	//   ....[2]....
        /*0044*/ 	.word	0xffffffff


	//   ....[3]....
        /*0048*/ 	.word	0xffffffff


	//   ....[4]....
        /*004c*/ 	.word	0xffffffff


	//   ....[5]....
        /*0050*/ 	.word	0xffffffff


	//   ....[6]....
        /*0054*/ 	.word	0xffffffff


	//   ....[7]....
        /*0058*/ 	.word	0xffffffff


	//   ....[8]....
        /*005c*/ 	.word	0xffffffff


	//   ....[9]....
        /*0060*/ 	.word	0xffffffff


	//   ....[10]....
        /*0064*/ 	.word	0xffffffff


	//   ....[11]....
        /*0068*/ 	.word	0xffffffff


	//   ....[12]....
        /*006c*/ 	.word	0xffffffff


	//   ....[13]....
        /*0070*/ 	.word	0xffffffff


	//   ....[14]....
        /*0074*/ 	.word	0xffffffff


	//   ....[15]....
        /*0078*/ 	.word	0xffffffff


	//   ....[16]....
        /*007c*/ 	.word	0xffffffff


	//   ....[17]....
        /*0080*/ 	.word	0xffffffff


	//   ....[18]....
        /*0084*/ 	.word	0xffffffff


	//   ....[19]....
        /*0088*/ 	.word	0xffffffff


	//   ....[20]....
        /*008c*/ 	.word	0xffffffff


	//   ....[21]....
        /*0090*/ 	.word	0xffffffff


	//   ....[22]....
        /*0094*/ 	.word	0xffffffff


	//   ....[23]....
        /*0098*/ 	.word	0xffffffff


	//   ....[24]....
        /*009c*/ 	.word	0xffffffff


	//   ....[25]....
        /*00a0*/ 	.word	0xffffffff


	//   ....[26]....
        /*00a4*/ 	.word	0xffffffff


	//   ....[27]....
        /*00a8*/ 	.word	0xffffffff


	//----- nvinfo : EIATTR_COOP_GROUP_INSTR_OFFSETS
	.align		4
.L_3496:
        /*00ac*/ 	.byte	0x04, 0x28
        /*00ae*/ 	.short	(.L_3498 - .L_3497)


	//   ....[0]....
.L_3497:
        /*00b0*/ 	.word	0x0000ec90


	//   ....[1]....
        /*00b4*/ 	.word	0x0000ecc0


	//   ....[2]....
        /*00b8*/ 	.word	0x0000ece0


	//   ....[3]....
        /*00bc*/ 	.word	0x0000ed00


	//   ....[4]....
        /*00c0*/ 	.word	0x0000ed20


	//   ....[5]....
        /*00c4*/ 	.word	0x0000f250


	//   ....[6]....
        /*00c8*/ 	.word	0x0000f270


	//   ....[7]....
        /*00cc*/ 	.word	0x0000f290


	//   ....[8]....
        /*00d0*/ 	.word	0x0000f2b0


	//   ....[9]....
        /*00d4*/ 	.word	0x0000f2d0


	//   ....[10]....
        /*00d8*/ 	.word	0x0000f3d0


	//   ....[11]....
        /*00dc*/ 	.word	0x0000f420


	//   ....[12]....
        /*00e0*/ 	.word	0x0000f450


	//   ....[13]....
        /*00e4*/ 	.word	0x0000f460


	//   ....[14]....
        /*00e8*/ 	.word	0x0000f500


	//   ....[15]....
        /*00ec*/ 	.word	0x0000f550


	//   ....[16]....
        /*00f0*/ 	.word	0x0000f610


	//   ....[17]....
        /*00f4*/ 	.word	0x0000f640


	//   ....[18]....
        /*00f8*/ 	.word	0x000100c0


	//   ....[19]....
        /*00fc*/ 	.word	0x00010130


	//   ....[20]....
        /*0100*/ 	.word	0x00010190


	//   ....[21]....
        /*0104*/ 	.word	0x000101f0


	//   ....[22]....
        /*0108*/ 	.word	0x00010250


	//   ....[23]....
        /*010c*/ 	.word	0x000107c0


	//   ....[24]....
        /*0110*/ 	.word	0x00010820


	//   ....[25]....
        /*0114*/ 	.word	0x00010880


	//   ....[26]....
        /*0118*/ 	.word	0x000108e0


	//   ....[27]....
        /*011c*/ 	.word	0x00010940


	//----- nvinfo : EIATTR_EXIT_INSTR_OFFSETS
	.align		4
.L_3498:
        /*0120*/ 	.byte	0x04, 0x1c
        /*0122*/ 	.short	(.L_3500 - .L_3499)


	//   ....[0]....
.L_3499:
        /*0124*/ 	.word	0x000005e0


	//   ....[1]....
        /*0128*/ 	.word	0x00010070


	//----- nvinfo : EIATTR_MAX_THREADS
	.align		4
.L_3500:
        /*012c*/ 	.byte	0x04, 0x05
        /*012e*/ 	.short	(.L_3502 - .L_3501)
.L_3501:
        /*0130*/ 	.word	0x00000080
        /*0134*/ 	.word	0x00000001
        /*0138*/ 	.word	0x00000001


	//----- nvinfo : EIATTR_CRS_STACK_SIZE
	.align		4
.L_3502:
        /*013c*/ 	.byte	0x04, 0x1e
        /*013e*/ 	.short	(.L_3504 - .L_3503)
.L_3503:
        /*0140*/ 	.word	0x00000000
.L_3504:


//--------------------- .nv.info._ZN10layer_norm13ln_fwd_kernelINS_13Kernel_traitsI6__halfffffjLj5120ELj1ELj1ELj4ELj16ENS_18Kernel_traits_baseILj5120ES2_ffffjLj128EEEEELb1ELb0ELb1ELb0EEEvNS_9FwdParamsE --------------------------
	.section	.nv.info._ZN10layer_norm13ln_fwd_kernelINS_13Kernel_traitsI6__halfffffjLj5120ELj1ELj1ELj4ELj16ENS_18Kernel_traits_baseILj5120ES2_ffffjLj128EEEEELb1ELb0ELb1ELb0EEEvNS_9FwdParamsE,"",@"SHT_CUDA_INFO"
	.sectionflags	@""
	.align	4


	//----- nvinfo : EIATTR_CUDA_API_VERSION
	.align		4
        /*0000*/ 	.byte	0x04, 0x37
        /*0002*/ 	.short	(.L_3506 - .L_3505)
.L_3505:
        /*0004*/ 	.word	0x00000082


	//----- nvinfo : EIATTR_SW2861232_WAR
	.align		4
.L_3506:
        /*0008*/ 	.byte	0x01, 0x35
	.zero		2


	//----- nvinfo : EIATTR_PARAM_CBANK
	.align		4
        /*000c*/ 	.byte	0x04, 0x0a
        /*000e*/ 	.short	(.L_3508 - .L_3507)
	.align		4
.L_3507:
        /*0010*/ 	.word	index@(.nv.constant0._ZN10layer_norm13ln_fwd_kernelINS_13Kernel_traitsI6__halfffffjLj5120ELj1ELj1ELj4ELj16ENS_18Kernel_traits_baseILj5120ES2_ffffjLj128EEEEELb1ELb0ELb1ELb0EEEvNS_9FwdParamsE)
        /*0014*/ 	.short	0x0160
        /*0016*/ 	.short	0x00e8


	//----- nvinfo : EIATTR_CBANK_PARAM_SIZE
	.align		4
.L_3508:
        /*0018*/ 	.byte	0x03, 0x19
        /*001a*/ 	.short	0x00e8


	//----- nvinfo : EIATTR_KPARAM_INFO
	.align		4
        /*001c*/ 	.byte	0x04, 0x17
        /*001e*/ 	.short	(.L_3510 - .L_3509)
.L_3509:
        /*0020*/ 	.word	0x00000000
        /*0024*/ 	.short	0x0000
        /*0026*/ 	.short	0x0000
        /*0028*/ 	.byte	0x00, 0xf0, 0xa1, 0x03


	//----- nvinfo : EIATTR_MAXREG_COUNT
	.align		4
.L_3510:
        /*002c*/ 	.byte	0x03, 0x1b
        /*002e*/ 	.short	0x00ff


	//----- nvinfo : EIATTR_NUM_BARRIERS
	.align		4
        /*0030*/ 	.byte	0x02, 0x4c
        /*0032*/ 	.byte	0x01
	.zero		1


	//----- nvinfo : EIATTR_MERCURY_ISA_VERSION
	.align		4
        /*0034*/ 	.byte	0x03, 0x5f
        /*0036*/ 	.short	0x0000


	//----- nvinfo : EIATTR_COOP_GROUP_MASK_REGIDS
	.align		4
        /*0038*/ 	.byte	0x04, 0x29
        /*003a*/ 	.short	(.L_3512 - .L_3511)


	//   ....[0]....
.L_3511:
        /*003c*/ 	.word	0xffffffff


	//   ....[1]....
        /*0040*/ 	.word	0xffffffff


	//   ....[2]....
        /*0044*/ 	.word	0xffffffff


	//   ....[3]....
        /*0048*/ 	.word	0xffffffff


	//   ....[4]....
        /*004c*/ 	.word	0xffffffff


	//   ....[5]....
        /*0050*/ 	.word	0xffffffff


	//   ....[6]....
        /*0054*/ 	.word	0xffffffff


	//   ....[7]....
        /*0058*/ 	.word	0xffffffff


	//   ....[8]....
        /*005c*/ 	.word	0xffffffff


	//   ....[9]....
        /*0060*/ 	.word	0xffffffff


	//   ....[10]....
        /*0064*/ 	.word	0xffffffff


	//   ....[11]....
        /*0068*/ 	.word	0xffffffff


	//   ....[12]....
        /*006c*/ 	.word	0xffffffff


	//   ....[13]....
        /*0070*/ 	.word	0xffffffff


	//   ....[14]....
        /*0074*/ 	.word	0xffffffff


	//   ....[15]....
        /*0078*/ 	.word	0xffffffff


	//   ....[16]....
        /*007c*/ 	.word	0xffffffff


	//   ....[17]....
        /*0080*/ 	.word	0xffffffff


	//   ....[18]....
        /*0084*/ 	.word	0xffffffff


	//   ....[19]....
        /*0088*/ 	.word	0xffffffff


	//   ....[20]....
        /*008c*/ 	.word	0xffffffff


	//   ....[21]....
        /*0090*/ 	.word	0xffffffff


	//   ....[22]....
        /*0094*/ 	.word	0xffffffff


	//   ....[23]....
        /*0098*/ 	.word	0xffffffff


	//   ....[24]....
        /*009c*/ 	.word	0xffffffff


	//   ....[25]....
        /*00a0*/ 	.word	0xffffffff


	//   ....[26]....
        /*00a4*/ 	.word	0xffffffff


	//   ....[27]....
        /*00a8*/ 	.word	0xffffffff


	//----- nvinfo : EIATTR_COOP_GROUP_INSTR_OFFSETS
	.align		4
.L_3512:
        /*00ac*/ 	.byte	0x04, 0x28
        /*00ae*/ 	.short	(.L_3514 - .L_3513)


	//   ....[0]....
.L_3513:
        /*00b0*/ 	.word	0x00011710


	//   ....[1]....
        /*00b4*/ 	.word	0x00011740


	//   ....[2]....
        /*00b8*/ 	.word	0x000117c0


	//   ....[3]....
        /*00bc*/ 	.word	0x000117e0


	//   ....[4]....
        /*00c0*/ 	.word	0x00011800


	//   ....[5]....
        /*00c4*/ 	.word	0x00011d70


	//   ....[6]....
        /*00c8*/ 	.word	0x00011d90


	//   ....[7]....
        /*00cc*/ 	.word	0x00011db0


	//   ....[8]....
        /*00d0*/ 	.word	0x00011dd0


	//   ....[9]....
        /*00d4*/ 	.word	0x00011df0


	//   ....[10]....
        /*00d8*/ 	.word	0x00011f00


	//   ....[11]....
        /*00dc*/ 	.word	0x00011fb0


	//   ....[12]....
        /*00e0*/ 	.word	0x00012020


	//   ....[13]....
        /*00e4*/ 	.word	0x00012040


	//   ....[14]....
        /*00e8*/ 	.word	0x000120a0


	//   ....[15]....
        /*00ec*/ 	.word	0x000120b0


	//   ....[16]....
        /*00f0*/ 	.word	0x00012180


	//   ....[17]....
        /*00f4*/ 	.word	0x00012190


	//   ....[18]....
        /*00f8*/ 	.word	0x00012fa0


	//   ....[19]....
        /*00fc*/ 	.word	0x00013010


	//   ....[20]....
        /*0100*/ 	.word	0x00013070


	//   ....[21]....
        /*0104*/ 	.word	0x000130d0


	//   ....[22]....
        /*0108*/ 	.word	0x00013130


	//   ....[23]....
        /*010c*/ 	.word	0x00013750


	//   ....[24]....
        /*0110*/ 	.word	0x000137b0


	//   ....[25]....
        /*0114*/ 	.word	0x00013810


	//   ....[26]....
        /*0118*/ 	.word	0x00013870


	//   ....[27]....
        /*011c*/ 	.word	0x000138e0


	//----- nvinfo : EIATTR_EXIT_INSTR_OFFSETS
	.align		4
.L_3514:
        /*0120*/ 	.byte	0x04, 0x1c
        /*0122*/ 	.short	(.L_3516 - .L_3515)


	//   ....[0]....
.L_3515:
        /*0124*/ 	.word	0x00000e80


	//   ....[1]....
        /*0128*/ 	.word	0x00012f50


	//----- nvinfo : EIATTR_MAX_THREADS
	.align		4
.L_3516:
        /*012c*/ 	.byte	0x04, 0x05
        /*012e*/ 	.short	(.L_3518 - .L_3517)
.L_3517:
        /*0130*/ 	.word	0x00000080
        /*0134*/ 	.word	0x00000001
        /*0138*/ 	.word	0x00000001


	//----- nvinfo : EIATTR_CRS_STACK_SIZE
	.align		4
.L_3518:
        /*013c*/ 	.byte	0x04, 0x1e
        /*013e*/ 	.short	(.L_3520 - .L_3519)
.L_3519:
        /*0140*/ 	.word	0x00000000
.L_3520:


//--------------------- .nv.info._ZN10layer_norm13ln_fwd_kernelINS_13Kernel_traitsI6__halfffffjLj5120ELj1ELj1ELj4ELj16ENS_18Kernel_traits_baseILj5120ES2_ffffjLj128EEEEELb1ELb0ELb1ELb1EEEvNS_9FwdParamsE --------------------------
	.section	.nv.info._ZN10layer_norm13ln_fwd_kernelINS_13Kernel_traitsI6__halfffffjLj5120ELj1ELj1ELj4ELj16ENS_18Kernel_traits_baseILj5120ES2_ffffjLj128EEEEELb1ELb0ELb1ELb1EEEvNS_9FwdParamsE,"",@"SHT_CUDA_INFO"
	.sectionflags	@""
	.align	4


	//----- nvinfo : EIATTR_CUDA_API_VERSION
	.align		4
        /*0000*/ 	.byte	0x04, 0x37
        /*0002*/ 	.short	(.L_3522 - .L_3521)
.L_3521:
        /*0004*/ 	.word	0x00000082


	//----- nvinfo : EIATTR_SW2861232_WAR
	.align		4
.L_3522:
        /*0008*/ 	.byte	0x01, 0x35
	.zero		2


	//----- nvinfo : EIATTR_PARAM_CBANK
	.align		4
        /*000c*/ 	.byte	0x04, 0x0a
        /*000e*/ 	.short	(.L_3524 - .L_3523)
	.align		4
.L_3523:
        /*0010*/ 	.word	index@(.nv.constant0._ZN10layer_norm13ln_fwd_kernelINS_13Kernel_traitsI6__halfffffjLj5120ELj1ELj1ELj4ELj16ENS_18Kernel_traits_baseILj5120ES2_ffffjLj128EEEEELb1ELb0ELb1ELb1EEEvNS_9FwdParamsE)
        /*0014*/ 	.short	0x0160
        /*0016*/ 	.short	0x00e8


	//----- nvinfo : EIATTR_CBANK_PARAM_SIZE
	.align		4
.L_3524:
        /*0018*/ 	.byte	0x03, 0x19
        /*001a*/ 	.short	0x00e8


	//----- nvinfo : EIATTR_KPARAM_INFO
	.align		4
        /*001c*/ 	.byte	0x04, 0x17
        /*001e*/ 	.short	(.L_3526 - .L_3525)
.L_3525:
        /*0020*/ 	.word	0x00000000
        /*0024*/ 	.short	0x0000
        /*0026*/ 	.short	0x0000
        /*0028*/ 	.byte	0x00, 0xf0, 0xa1, 0x03


	//----- nvinfo : EIATTR_MAXREG_COUNT
	.align		4
.L_3526:
        /*002c*/ 	.byte	0x03, 0x1b
        /*002e*/ 	.short	0x00ff


	//----- nvinfo : EIATTR_NUM_BARRIERS
	.align		4
        /*0030*/ 	.byte	0x02, 0x4c
        /*0032*/ 	.byte	0x01
	.zero		1


	//----- nvinfo : EIATTR_MERCURY_ISA_VERSION
	.align		4
        /*0034*/ 	.byte	0x03, 0x5f
        /*0036*/ 	.short	0x0000


	//----- nvinfo : EIATTR_COOP_GROUP_MASK_REGIDS
	.align		4
        /*0038*/ 	.byte	0x04, 0x29
        /*003a*/ 	.short	(.L_3528 - .L_3527)


	//   ....[0]....
.L_3527:
        /*003c*/ 	.word	0xffffffff


	//   ....[1]....
        /*0040*/ 	.word	0xffffffff


	//   ....[2]....
        /*0044*/ 	.word	0xffffffff


	//   ....[3]....
        /*0048*/ 	.word	0xffffffff


	//   ....[4]....
        /*004c*/ 	.word	0xffffffff


	//   ....[5]....
        /*0050*/ 	.word	0xffffffff


	//   ....[6]....
        /*0054*/ 	.word	0xffffffff


	//   ....[7]....
        /*0058*/ 	.word	0xffffffff


	//   ....[8]....
        /*005c*/ 	.word	0xffffffff


	//   ....[9]....
        /*0060*/ 	.word	0xffffffff


	//   ....[10]....
        /*0064*/ 	.word	0xffffffff


	//   ....[11]....
        /*0068*/ 	.word	0xffffffff


	//   ....[12]....
        /*006c*/ 	.word	0xffffffff


	//   ....[13]....
        /*0070*/ 	.word	0xffffffff


	//   ....[14]....
        /*0074*/ 	.word	0xffffffff


	//   ....[15]....
        /*0078*/ 	.word	0xffffffff


	//   ....[16]....
        /*007c*/ 	.word	0xffffffff


	//   ....[17]....
        /*0080*/ 	.word	0xffffffff


	//   ....[18]....
        /*0084*/ 	.word	0xffffffff


	//   ....[19]....
        /*0088*/ 	.word	0xffffffff


	//   ....[20]....
        /*008c*/ 	.word	0xffffffff


	//   ....[21]....
        /*0090*/ 	.word	0xffffffff


	//   ....[22]....
        /*0094*/ 	.word	0xffffffff


	//   ....[23]....
        /*0098*/ 	.word	0xffffffff


	//   ....[24]....
        /*009c*/ 	.word	0xffffffff


	//   ....[25]....
        /*00a0*/ 	.word	0xffffffff


	//   ....[26]....
        /*00a4*/ 	.word	0xffffffff


	//   ....[27]....
        /*00a8*/ 	.word	0xffffffff


	//----- nvinfo : EIATTR_COOP_GROUP_INSTR_OFFSETS
	.align		4
.L_3528:
        /*00ac*/ 	.byte	0x04, 0x28
        /*00ae*/ 	.short	(.L_3530 - .L_3529)


	//   ....[0]....
.L_3529:
        /*00b0*/ 	.word	0x000106f0


	//   ....[1]....
        /*00b4*/ 	.word	0x00010720


	//   ....[2]....
        /*00b8*/ 	.word	0x00010740


	//   ....[3]....
        /*00bc*/ 	.word	0x00010760


	//   ....[4]....
        /*00c0*/ 	.word	0x00010780


	//   ....[5]....
        /*00c4*/ 	.word	0x00010cb0


	//   ....[6]....
        /*00c8*/ 	.word	0x00010cd0


	//   ....[7]....
        /*00cc*/ 	.word	0x00010cf0


	//   ....[8]....
        /*00d0*/ 	.word	0x00010d10


	//   ....[9]....
        /*00d4*/ 	.word	0x00010d30


	//   ....[10]....
        /*00d8*/ 	.word	0x00010e40


	//   ....[11]....
        /*00dc*/ 	.word	0x00010ea0


	//   ....[12]....
        /*00e0*/ 	.word	0x00010ec0


	//   ....[13]....
        /*00e4*/ 	.word	0x00010ef0


	//   ....[14]....
        /*00e8*/ 	.word	0x00010fa0


	//   ....[15]....
        /*00ec*/ 	.word	0x00010fd0


	//   ....[16]....
        /*00f0*/ 	.word	0x00011060


	//   ....[17]....
        /*00f4*/ 	.word	0x00011080


	//   ....[18]....
        /*00f8*/ 	.word	0x00011bf0


	//   ....[19]....
        /*00fc*/ 	.word	0x00011c60


	//   ....[20]....
        /*0100*/ 	.word	0x00011cc0


	//   ....[21]....
        /*0104*/ 	.word	0x00011d20


	//   ....[22]....
        /*0108*/ 	.word	0x00011d80


	//   ....[23]....
        /*010c*/ 	.word	0x000122f0


	//   ....[24]....
        /*0110*/ 	.word	0x00012350


	//   ....[25]....
        /*0114*/ 	.word	0x000123b0


	//   ....[26]....
        /*0118*/ 	.word	0x00012410


	//   ....[27]....
        /*011c*/ 	.word	0x00012470


	//----- nvinfo : EIATTR_EXIT_INSTR_OFFSETS
	.align		4
.L_3530:
        /*0120*/ 	.byte	0x04, 0x1c
        /*0122*/ 	.short	(.L_3532 - .L_3531)


	//   ....[0]....
.L_3531:
        /*0124*/ 	.word	0x000005e0


	//   ....[1]....
        /*0128*/ 	.word	0x00011ba0


	//----- nvinfo : EIATTR_MAX_THREADS
	.align		4
.L_3532:
        /*012c*/ 	.byte	0x04, 0x05
        /*012e*/ 	.short	(.L_3534 - .L_3533)
.L_3533:
        /*0130*/ 	.word	0x00000080
        /*0134*/ 	.word	0x00000001
        /*0138*/ 	.word	0x00000001


	//----- nvinfo : EIATTR_CRS_STACK_SIZE
	.align		4
.L_3534:
        /*013c*/ 	.byte	0x04, 0x1e
        /*013e*/ 	.short	(.L_3536 - .L_3535)
.L_3535:
        /*0140*/ 	.word	0x00000000
.L_3536:


//--------------------- .nv.info._ZN10layer_norm13ln_fwd_kernelINS_13Kernel_traitsI6__halfffffjLj5120ELj1ELj1ELj4ELj16ENS_18Kernel_traits_baseILj5120ES2_ffffjLj128EEEEELb1ELb1ELb0ELb0EEEvNS_9FwdParamsE --------------------------
	.section	.nv.info._ZN10layer_norm13ln_fwd_kernelINS_13Kernel_traitsI6__halfffffjLj5120ELj1ELj1ELj4ELj16ENS_18Kernel_traits_baseILj5120ES2_ffffjLj128EEEEELb1ELb1ELb0ELb0EEEvNS_9FwdParamsE,"",@"SHT_CUDA_INFO"
	.sectionflags	@""
	.align	4


	//----- nvinfo : EIATTR_CUDA_API_VERSION
	.align		4
        /*0000*/ 	.byte	0x04, 0x37
        /*0002*/ 	.short	(.L_3538 - .L_3537)
.L_3537:
        /*0004*/ 	.word	0x00000082


	//----- nvinfo : EIATTR_SW2861232_WAR
	.align		4
.L_3538:
        /*0008*/ 	.byte	0x01, 0x35
	.zero		2


	//----- nvinfo : EIATTR_PARAM_CBANK
	.align		4
        /*000c*/ 	.byte	0x04, 0x0a
        /*000e*/ 	.short	(.L_3540 - .L_3539)
	.align		4
.L_3539:
        /*0010*/ 	.word	index@(.nv.constant0._ZN10layer_norm13ln_fwd_kernelINS_13Kernel_traitsI6__halfffffjLj5120ELj1ELj1ELj4ELj16ENS_18Kernel_traits_baseILj5120ES2_ffffjLj128EEEEELb1ELb1ELb0ELb0EEEvNS_9FwdParamsE)
        /*0014*/ 	.short	0x0160
        /*0016*/ 	.short	0x00e8


	//----- nvinfo : EIATTR_CBANK_PARAM_SIZE
	.align		4
.L_3540:
        /*0018*/ 	.byte	0x03, 0x19
        /*001a*/ 	.short	0x00e8


	//----- nvinfo : EIATTR_KPARAM_INFO
	.align		4
        /*001c*/ 	.byte	0x04, 0x17
        /*001e*/ 	.short	(.L_3542 - .L_3541)
.L_3541:
        /*0020*/ 	.word	0x00000000
        /*0024*/ 	.short	0x0000
        /*0026*/ 	.short	0x0000
        /*0028*/ 	.byte	0x00, 0xf0, 0xa1, 0x03


	//----- nvinfo : EIATTR_MAXREG_COUNT
	.align		4
.L_3542:
        /*002c*/ 	.byte	0x03, 0x1b
        /*002e*/ 	.short	0x00ff


	//----- nvinfo : EIATTR_NUM_BARRIERS
	.align		4
        /*0030*/ 	.byte	0x02, 0x4c
        /*0032*/ 	.byte	0x01
	.zero		1


	//----- nvinfo : EIATTR_MERCURY_ISA_VERSION
	.align		4
        /*0034*/ 	.byte	0x03, 0x5f
        /*0036*/ 	.short	0x0000


	//----- nvinfo : EIATTR_COOP_GROUP_MASK_REGIDS
	.align		4
        /*0038*/ 	.byte	0x04, 0x29
        /*003a*/ 	.short	(.L_3544 - .L_3543)


	//   ....[0]....
.L_3543:
        /*003c*/ 	.word	0xffffffff


	//   ....[1]....
        /*0040*/ 	.word	0xffffffff


	//   ....[2]....
        /*0044*/ 	.word	0xffffffff


	//   ....[3]....
        /*0048*/ 	.word	0xffffffff


	//   ....[4]....
        /*004c*/ 	.word	0xffffffff


	//   ....[5]....
        /*0050*/ 	.word	0xffffffff


	//   ....[6]....
        /*0054*/ 	.word	0xffffffff


	//   ....[7]....
        /*0058*/ 	.word	0xffffffff


	//   ....[8]....
        /*005c*/ 	.word	0xffffffff


	//   ....[9]....
        /*0060*/ 	.word	0xffffffff


	//   ....[10]....
        /*0064*/ 	.word	0xffffffff


	//   ....[11]....
        /*0068*/ 	.word	0xffffffff


	//   ....[12]....
        /*006c*/ 	.word	0xffffffff


	//   ....[13]....
        /*0070*/ 	.word	0xffffffff


	//   ....[14]....
        /*0074*/ 	.word	0xffffffff


	//   ....[15]....
        /*0078*/ 	.word	0xffffffff


	//   ....[16]....
        /*007c*/ 	.word	0xffffffff


	//   ....[17]....
        /*0080*/ 	.word	0xffffffff


	//   ....[18]....
        /*0084*/ 	.word	0xffffffff


	//   ....[19]....
        /*0088*/ 	.word	0xffffffff


	//   ....[20]....
        /*008c*/ 	.word	0xffffffff


	//   ....[21]....
        /*0090*/ 	.word	0xffffffff


	//   ....[22]....
        /*0094*/ 	.word	0xffffffff


	//   ....[23]....
        /*0098*/ 	.word	0xffffffff


	//   ....[24]....
        /*009c*/ 	.word	0xffffffff


	//   ....[25]....
        /*00a0*/ 	.word	0xffffffff


	//   ....[26]....
        /*00a4*/ 	.word	0xffffffff


	//   ....[27]....
        /*00a8*/ 	.word	0xffffffff


	//----- nvinfo : EIATTR_COOP_GROUP_INSTR_OFFSETS
	.align		4
.L_3544:
        /*00ac*/ 	.byte	0x04, 0x28
        /*00ae*/ 	.short	(.L_3546 - .L_3545)


	//   ....[0]....
.L_3545:
        /*00b0*/ 	.word	0x00010870


	//   ....[1]....
        /*00b4*/ 	.word	0x000108a0


	//   ....[2]....
        /*00b8*/ 	.word	0x00010920


	//   ....[3]....
        /*00bc*/ 	.word	0x00010940


	//   ....[4]....
        /*00c0*/ 	.word	0x00010960


	//   ....[5]....
        /*00c4*/ 	.word	0x00010ed0


	//   ....[6]....
        /*00c8*/ 	.word	0x00010ef0


	//   ....[7]....
        /*00cc*/ 	.word	0x00010f10


	//   ....[8]....
        /*00d0*/ 	.word	0x00010f30


	//   ....[9]....
        /*00d4*/ 	.word	0x00010f50


	//   ....[10]....
        /*00d8*/ 	.word	0x00011060


	//   ....[11]....
        /*00dc*/ 	.word	0x000110b0


	//   ....[12]....
        /*00e0*/ 	.word	0x000110f0


	//   ....[13]....
        /*00e4*/ 	.word	0x00011180


	//   ....[14]....
        /*00e8*/ 	.word	0x00011210


	//   ....[15]....
        /*00ec*/ 	.word	0x00011260


	//   ....[16]....
        /*00f0*/ 	.word	0x000112b0


	//   ....[17]....
        /*00f4*/ 	.word	0x000112f0


	//   ....[18]....
        /*00f8*/ 	.word	0x00012080


	//   ....[19]....
        /*00fc*/ 	.word	0x000120f0


	//   ....[20]....
        /*0100*/ 	.word	0x00012150


	//   ....[21]....
        /*0104*/ 	.word	0x000121b0


	//   ....[22]....
        /*0108*/ 	.word	0x00012210


	//   ....[23]....
        /*010c*/ 	.word	0x00012820


	//   ....[24]....
        /*0110*/ 	.word	0x00012880


	//   ....[25]....
        /*0114*/ 	.word	0x000128e0


	//   ....[26]....
        /*0118*/ 	.word	0x00012940


	//   ....[27]....
        /*011c*/ 	.word	0x000129b0


	//----- nvinfo : EIATTR_EXIT_INSTR_OFFSETS
	.align		4
.L_3546:
        /*0120*/ 	.byte	0x04, 0x1c
        /*0122*/ 	.short	(.L_3548 - .L_3547)


	//   ....[0]....
.L_3547:
        /*0124*/ 	.word	0x000010a0


	//   ....[1]....
        /*0128*/ 	.word	0x00012030


	//----- nvinfo : EIATTR_MAX_THREADS
	.align		4
.L_3548:
        /*012c*/ 	.byte	0x04, 0x05
        /*012e*/ 	.short	(.L_3550 - .L_3549)
.L_3549:
        /*0130*/ 	.word	0x00000080
        /*0134*/ 	.word	0x00000001
        /*0138*/ 	.word	0x00000001


	//----- nvinfo : EIATTR_CRS_STACK_SIZE
	.align		4
.L_3550:
        /*013c*/ 	.byte	0x04, 0x1e
        /*013e*/ 	.short	(.L_3552 - .L_3551)
.L_3551:
        /*0140*/ 	.word	0x00000000
.L_3552:


//--------------------- .nv.info._ZN10layer_norm13ln_fwd_kernelINS_13Kernel_traitsI6__halfffffjLj5120ELj1ELj1ELj4ELj16ENS_18Kernel_traits_baseILj5120ES2_ffffjLj128EEEEELb1ELb1ELb0ELb1EEEvNS_9FwdParamsE --------------------------
	.section	.nv.info._ZN10layer_norm13ln_fwd_kernelINS_13Kernel_traitsI6__halfffffjLj5120ELj1ELj1ELj4ELj16ENS_18Kernel_traits_baseILj5120ES2_ffffjLj128EEEEELb1ELb1ELb0ELb1EEEvNS_9FwdParamsE,"",@"SHT_CUDA_INFO"
	.sectionflags	@""
	.align	4


	//----- nvinfo : EIATTR_CUDA_API_VERSION
	.align		4
        /*0000*/ 	.byte	0x04, 0x37
        /*0002*/ 	.short	(.L_3554 - .L_3553)
.L_3553:
        /*0004*/ 	.word	0x00000082


	//----- nvinfo : EIATTR_SW2861232_WAR
	.align		4
.L_3554:
        /*0008*/ 	.byte	0x01, 0x35
	.zero		2


	//----- nvinfo : EIATTR_PARAM_CBANK
	.align		4
        /*000c*/ 	.byte	0x04, 0x0a
        /*000e*/ 	.short	(.L_3556 - .L_3555)
	.align		4
.L_3555:
        /*0010*/ 	.word	index@(.nv.constant0._ZN10layer_norm13ln_fwd_kernelINS_13Kernel_traitsI6__halfffffjLj5120ELj1ELj1ELj4ELj16ENS_18Kernel_traits_baseILj5120ES2_ffffjLj128EEEEELb1ELb1ELb0ELb1EEEvNS_9FwdParamsE)
        /*0014*/ 	.short	0x0160
        /*0016*/ 	.short	0x00e8


	//----- nvinfo : EIATTR_CBANK_PARAM_SIZE
	.align		4
.L_3556:
        /*0018*/ 	.byte	0x03, 0x19
        /*001a*/ 	.short	0x00e8


	//----- nvinfo : EIATTR_KPARAM_INFO
	.align		4
        /*001c*/ 	.byte	0x04, 0x17
        /*001e*/ 	.short	(.L_3558 - .L_3557)
.L_3557:
        /*0020*/ 	.word	0x00000000
        /*0024*/ 	.short	0x0000
        /*0026*/ 	.short	0x0000
        /*0028*/ 	.byte	0x00, 0xf0, 0xa1, 0x03


	//----- nvinfo : EIATTR_MAXREG_COUNT
	.align		4
.L_3558:
        /*002c*/ 	.byte	0x03, 0x1b
        /*002e*/ 	.short	0x00ff


	//----- nvinfo : EIATTR_NUM_BARRIERS
	.align		4
        /*0030*/ 	.byte	0x02, 0x4c
        /*0032*/ 	.byte	0x01
	.zero		1


	//----- nvinfo : EIATTR_MERCURY_ISA_VERSION
	.align		4
        /*0034*/ 	.byte	0x03, 0x5f
        /*0036*/ 	.short	0x0000


	//----- nvinfo : EIATTR_COOP_GROUP_MASK_REGIDS
	.align		4
        /*0038*/ 	.byte	0x04, 0x29
        /*003a*/ 	.short	(.L_3560 - .L_3559)


	//   ....[0]....
.L_3559:
        /*003c*/ 	.word	0xffffffff


	//   ....[1]....
        /*0040*/ 	.word	0xffffffff


	//   ....[2]....
        /*0044*/ 	.word	0xffffffff


	//   ....[3]....
        /*0048*/ 	.word	0xffffffff


	//   ....[4]....
        /*004c*/ 	.word	0xffffffff


	//   ....[5]....
        /*0050*/ 	.word	0xffffffff


	//   ....[6]....
        /*0054*/ 	.word	0xffffffff


	//   ....[7]....
        /*0058*/ 	.word	0xffffffff


	//   ....[8]....
        /*005c*/ 	.word	0xffffffff


	//   ....[9]....
        /*0060*/ 	.word	0xffffffff


	//   ....[10]....
        /*0064*/ 	.word	0xffffffff


	//   ....[11]....
        /*0068*/ 	.word	0xffffffff


	//   ....[12]....
        /*006c*/ 	.word	0xffffffff


	//   ....[13]....
        /*0070*/ 	.word	0xffffffff


	//   ....[14]....
        /*0074*/ 	.word	0xffffffff


	//   ....[15]....
        /*0078*/ 	.word	0xffffffff


	//   ....[16]....
        /*007c*/ 	.word	0xffffffff


	//   ....[17]....
        /*0080*/ 	.word	0xffffffff


	//   ....[18]....
        /*0084*/ 	.word	0xffffffff


	//   ....[19]....
        /*0088*/ 	.word	0xffffffff


	//   ....[20]....
        /*008c*/ 	.word	0xffffffff


	//   ....[21]....
        /*0090*/ 	.word	0xffffffff


	//   ....[22]....
        /*0094*/ 	.word	0xffffffff


	//   ....[23]....
        /*0098*/ 	.word	0xffffffff


	//   ....[24]....
        /*009c*/ 	.word	0xffffffff


	//   ....[25]....
        /*00a0*/ 	.word	0xffffffff


	//   ....[26]....
        /*00a4*/ 	.word	0xffffffff


	//   ....[27]....
        /*00a8*/ 	.word	0xffffffff


	//----- nvinfo : EIATTR_COOP_GROUP_INSTR_OFFSETS
	.align		4
.L_3560:
        /*00ac*/ 	.byte	0x04, 0x28
        /*00ae*/ 	.short	(.L_3562 - .L_3561)


	//   ....[0]....
.L_3561:
        /*00b0*/ 	.word	0x0000f360


	//   ....[1]....
        /*00b4*/ 	.word	0x0000f390


	//   ....[2]....
        /*00b8*/ 	.word	0x0000f3b0


	//   ....[3]....
        /*00bc*/ 	.word	0x0000f3d0


	//   ....[4]....
        /*00c0*/ 	.word	0x0000f3f0


	//   ....[5]....
        /*00c4*/ 	.word	0x0000f920


	//   ....[6]....
        /*00c8*/ 	.word	0x0000f940


	//   ....[7]....
        /*00cc*/ 	.word	0x0000f960


	//   ....[8]....
        /*00d0*/ 	.word	0x0000f980


	//   ....[9]....
        /*00d4*/ 	.word	0x0000f9a0


	//   ....[10]....
        /*00d8*/ 	.word	0x0000fad0


	//   ....[11]....
        /*00dc*/ 	.word	0x0000fb20


	//   ....[12]....
        /*00e0*/ 	.word	0x0000fb40


	//   ....[13]....
        /*00e4*/ 	.word	0x0000fbb0


	//   ....[14]....
        /*00e8*/ 	.word	0x0000fbf0


	//   ....[15]....
        /*00ec*/ 	.word	0x0000fcb0


	//   ....[16]....
        /*00f0*/ 	.word	0x0000fd00


	//   ....[17]....
        /*00f4*/ 	.word	0x0000fda0


	//   ....[18]....
        /*00f8*/ 	.word	0x000107d0


	//   ....[19]....
        /*00fc*/ 	.word	0x00010840


	//   ....[20]....
        /*0100*/ 	.word	0x000108a0


	//   ....[21]....
        /*0104*/ 	.word	0x00010900


	//   ....[22]....
        /*0108*/ 	.word	0x00010960


	//   ....[23]....
        /*010c*/ 	.word	0x00010ed0


	//   ....[24]....
        /*0110*/ 	.word	0x00010f30


	//   ....[25]....
        /*0114*/ 	.word	0x00010f90


	//   ....[26]....
        /*0118*/ 	.word	0x00010ff0


	//   ....[27]....
        /*011c*/ 	.word	0x00011050


	//----- nvinfo : EIATTR_EXIT_INSTR_OFFSETS
	.align		4
.L_3562:
        /*0120*/ 	.byte	0x04, 0x1c
        /*0122*/ 	.short	(.L_3564 - .L_3563)


	//   ....[0]....
.L_3563:
        /*0124*/ 	.word	0x00000200


	//   ....[1]....
        /*0128*/ 	.word	0x00010770


	//----- nvinfo : EIATTR_MAX_THREADS
	.align		4
.L_3564:
        /*012c*/ 	.byte	0x04, 0x05
        /*012e*/ 	.short	(.L_3566 - .L_3565)
.L_3565:
        /*0130*/ 	.word	0x00000080
        /*0134*/ 	.word	0x00000001
        /*0138*/ 	.word	0x00000001


	//----- nvinfo : EIATTR_CRS_STACK_SIZE
	.align		4
.L_3566:
        /*013c*/ 	.byte	0x04, 0x1e
        /*013e*/ 	.short	(.L_3568 - .L_3567)
.L_3567:
        /*0140*/ 	.word	0x00000000
.L_3568:


//--------------------- .nv.info._ZN10layer_norm13ln_fwd_kernelINS_13Kernel_traitsI6__halfffffjLj5120ELj1ELj1ELj4ELj16ENS_18Kernel_traits_baseILj5120ES2_ffffjLj128EEEEELb1ELb1ELb1ELb0EEEvNS_9FwdParamsE --------------------------
	.section	.nv.info._ZN10layer_norm13ln_fwd_kernelINS_13Kernel_traitsI6__halfffffjLj5120ELj1ELj1ELj4ELj16ENS_18Kernel_traits_baseILj5120ES2_ffffjLj128EEEEELb1ELb1ELb1ELb0EEEvNS_9FwdParamsE,"",@"SHT_CUDA_INFO"
	.sectionflags	@""
	.align	4


	//----- nvinfo : EIATTR_CUDA_API_VERSION
	.align		4
        /*0000*/ 	.byte	0x04, 0x37
        /*0002*/ 	.short	(.L_3570 - .L_3569)
.L_3569:
        /*0004*/ 	.word	0x00000082


	//----- nvinfo : EIATTR_SW2861232_WAR
	.align		4
.L_3570:
        /*0008*/ 	.byte	0x01, 0x35
	.zero		2


	//----- nvinfo : EIATTR_PARAM_CBANK
	.align		4
        /*000c*/ 	.byte	0x04, 0x0a
        /*000e*/ 	.short	(.L_3572 - .L_3571)
	.align		4
.L_3571:
        /*0010*/ 	.word	index@(.nv.constant0._ZN10layer_norm13ln_fwd_kernelINS_13Kernel_traitsI6__halfffffjLj5120ELj1ELj1ELj4ELj16ENS_18Kernel_traits_baseILj5120ES2_ffffjLj128EEEEELb1ELb1ELb1ELb0EEEvNS_9FwdParamsE)
        /*0014*/ 	.short	0x0160
        /*0016*/ 	.short	0x00e8


	//----- nvinfo : EIATTR_CBANK_PARAM_SIZE
	.align		4
.L_3572:
        /*0018*/ 	.byte	0x03, 0x19
        /*001a*/ 	.short	0x00e8


	//----- nvinfo : EIATTR_KPARAM_INFO
	.align		4
        /*001c*/ 	.byte	0x04, 0x17
        /*001e*/ 	.short	(.L_3574 - .L_3573)
.L_3573:
        /*0020*/ 	.word	0x00000000
        /*0024*/ 	.short	0x0000
        /*0026*/ 	.short	0x0000
        /*0028*/ 	.byte	0x00, 0xf0, 0xa1, 0x03


	//----- nvinfo : EIATTR_MAXREG_COUNT
	.align		4
.L_3574:
        /*002c*/ 	.byte	0x03, 0x1b
        /*002e*/ 	.short	0x00ff


	//----- nvinfo : EIATTR_NUM_BARRIERS
	.align		4
        /*0030*/ 	.byte	0x02, 0x4c
        /*0032*/ 	.byte	0x01
	.zero		1


	//----- nvinfo : EIATTR_MERCURY_ISA_VERSION
	.align		4
        /*0034*/ 	.byte	0x03, 0x5f
        /*0036*/ 	.short	0x0000


	//----- nvinfo : EIATTR_COOP_GROUP_MASK_REGIDS
	.align		4
        /*0038*/ 	.byte	0x04, 0x29
        /*003a*/ 	.short	(.L_3576 - .L_3575)


	//   ....[0]....
.L_3575:
        /*003c*/ 	.word	0xffffffff


	//   ....[1]....
        /*0040*/ 	.word	0xffffffff


	//   ....[2]....
        /*0044*/ 	.word	0xffffffff


	//   ....[3]....
        /*0048*/ 	.word	0xffffffff


	//   ....[4]....
        /*004c*/ 	.word	0xffffffff


	//   ....[5]....
        /*0050*/ 	.word	0xffffffff


	//   ....[6]....
        /*0054*/ 	.word	0xffffffff


	//   ....[7]....
        /*0058*/ 	.word	0xffffffff


	//   ....[8]....
        /*005c*/ 	.word	0xffffffff


	//   ....[9]....
        /*0060*/ 	.word	0xffffffff


	//   ....[10]....
        /*0064*/ 	.word	0xffffffff


	//   ....[11]....
        /*0068*/ 	.word	0xffffffff


	//   ....[12]....
        /*006c*/ 	.word	0xffffffff


	//   ....[13]....
        /*0070*/ 	.word	0xffffffff


	//   ....[14]....
        /*0074*/ 	.word	0xffffffff


	//   ....[15]....
        /*0078*/ 	.word	0xffffffff


	//   ....[16]....
        /*007c*/ 	.word	0xffffffff


	//   ....[17]....
        /*0080*/ 	.word	0xffffffff


	//   ....[18]....
        /*0084*/ 	.word	0xffffffff


	//   ....[19]....
        /*0088*/ 	.word	0xffffffff


	//   ....[20]....
        /*008c*/ 	.word	0xffffffff


	//   ....[21]....
        /*0090*/ 	.word	0xffffffff


	//   ....[22]....
        /*0094*/ 	.word	0xffffffff


	//   ....[23]....
        /*0098*/ 	.word	0xffffffff


	//   ....[24]....
        /*009c*/ 	.word	0xffffffff


	//   ....[25]....
        /*00a0*/ 	.word	0xffffffff


	//   ....[26]....
        /*00a4*/ 	.word	0xffffffff


	//   ....[27]....
        /*00a8*/ 	.word	0xffffffff


	//----- nvinfo : EIATTR_COOP_GROUP_INSTR_OFFSETS
	.align		4
.L_3576:
        /*00ac*/ 	.byte	0x04, 0x28
        /*00ae*/ 	.short	(.L_3578 - .L_3577)


	//   ....[0]....
.L_3577:
        /*00b0*/ 	.word	0x00012100


	//   ....[1]....
        /*00b4*/ 	.word	0x00012130


	//   ....[2]....
        /*00b8*/ 	.word	0x000121b0


	//   ....[3]....
        /*00bc*/ 	.word	0x000121d0


	//   ....[4]....
        /*00c0*/ 	.word	0x000121f0


	//   ....[5]....
        /*00c4*/ 	.word	0x00012760


	//   ....[6]....
        /*00c8*/ 	.word	0x00012780


	//   ....[7]....
        /*00cc*/ 	.word	0x000127a0


	//   ....[8]....
        /*00d0*/ 	.word	0x000127c0


	//   ....[9]....
        /*00d4*/ 	.word	0x000127e0


	//   ....[10]....
        /*00d8*/ 	.word	0x00012950


	//   ....[11]....
        /*00dc*/ 	.word	0x00012970


	//   ....[12]....
        /*00e0*/ 	.word	0x00012980


	//   ....[13]....
        /*00e4*/ 	.word	0x000129b0


	//   ....[14]....
        /*00e8*/ 	.word	0x00012aa0


	//   ....[15]....
        /*00ec*/ 	.word	0x00012ab0


	//   ....[16]....
        /*00f0*/ 	.word	0x00012b50


	//   ....[17]....
        /*00f4*/ 	.word	0x00012b80


	//   ....[18]....
        /*00f8*/ 	.word	0x00013990


	//   ....[19]....
        /*00fc*/ 	.word	0x00013a00


	//   ....[20]....
        /*0100*/ 	.word	0x00013a60


	//   ....[21]....
        /*0104*/ 	.word	0x00013ac0


	//   ....[22]....
        /*0108*/ 	.word	0x00013b20


	//   ....[23]....
        /*010c*/ 	.word	0x00014130


	//   ....[24]....
        /*0110*/ 	.word	0x00014190


	//   ....[25]....
        /*0114*/ 	.word	0x000141f0


	//   ....[26]....
        /*0118*/ 	.word	0x00014250


	//   ....[27]....
        /*011c*/ 	.word	0x000142c0


	//----- nvinfo : EIATTR_EXIT_INSTR_OFFSETS
	.align		4
.L_3578:
        /*0120*/ 	.byte	0x04, 0x1c
        /*0122*/ 	.short	(.L_3580 - .L_3579)


	//   ....[0]....
.L_3579:
        /*0124*/ 	.word	0x000010a0


	//   ....[1]....
        /*0128*/ 	.word	0x00013940


	//----- nvinfo : EIATTR_MAX_THREADS
	.align		4
.L_3580:
        /*012c*/ 	.byte	0x04, 0x05
        /*012e*/ 	.short	(.L_3582 - .L_3581)
.L_3581:
        /*0130*/ 	.word	0x00000080
        /*0134*/ 	.word	0x00000001
        /*0138*/ 	.word	0x00000001


	//----- nvinfo : EIATTR_CRS_STACK_SIZE
	.align		4
.L_3582:
        /*013c*/ 	.byte	0x04, 0x1e
        /*013e*/ 	.short	(.L_3584 - .L_3583)
.L_3583:
        /*0140*/ 	.word	0x00000000
.L_3584:


//--------------------- .nv.info._ZN10layer_norm13ln_fwd_kernelINS_13Kernel_traitsI6__halfffffjLj5120ELj1ELj1ELj4ELj16ENS_18Kernel_traits_baseILj5120ES2_ffffjLj128EEEEELb1ELb1ELb1ELb1EEEvNS_9FwdParamsE --------------------------
	.section	.nv.info._ZN10layer_norm13ln_fwd_kernelINS_13Kernel_traitsI6__halfffffjLj5120ELj1ELj1ELj4ELj16ENS_18Kernel_traits_baseILj5120ES2_ffffjLj128EEEEELb1ELb1ELb1ELb1EEEvNS_9FwdParamsE,"",@"SHT_CUDA_INFO"
	.sectionflags	@""
	.align	4


	//----- nvinfo : EIATTR_CUDA_API_VERSION
	.align		4
        /*0000*/ 	.byte	0x04, 0x37
        /*0002*/ 	.short	(.L_3586 - .L_3585)
.L_3585:
        /*0004*/ 	.word	0x00000082


	//----- nvinfo : EIATTR_SW2861232_WAR
	.align		4
.L_3586:
        /*0008*/ 	.byte	0x01, 0x35
	.zero		2


	//----- nvinfo : EIATTR_PARAM_CBANK
	.align		4
        /*000c*/ 	.byte	0x04, 0x0a
        /*000e*/ 	.short	(.L_3588 - .L_3587)
	.align		4
.L_3587:
        /*0010*/ 	.word	index@(.nv.constant0._ZN10layer_norm13ln_fwd_kernelINS_13Kernel_traitsI6__halfffffjLj5120ELj1ELj1ELj4ELj16ENS_18Kernel_traits_baseILj5120ES2_ffffjLj128EEEEELb1ELb1ELb1ELb1EEEvNS_9FwdParamsE)
        /*0014*/ 	.short	0x0160
        /*0016*/ 	.short	0x00e8


	//----- nvinfo : EIATTR_CBANK_PARAM_SIZE
	.align		4
.L_3588:
        /*0018*/ 	.byte	0x03, 0x19
        /*001a*/ 	.short	0x00e8


	//----- nvinfo : EIATTR_KPARAM_INFO
	.align		4
        /*001c*/ 	.byte	0x04, 0x17
        /*001e*/ 	.short	(.L_3590 - .L_3589)
.L_3589:
        /*0020*/ 	.word	0x00000000
        /*0024*/ 	.short	0x0000
        /*0026*/ 	.short	0x0000
        /*0028*/ 	.byte	0x00, 0xf0, 0xa1, 0x03


	//----- nvinfo : EIATTR_MAXREG_COUNT
	.align		4
.L_3590:
        /*002c*/ 	.byte	0x03, 0x1b
        /*002e*/ 	.short	0x00ff


	//----- nvinfo : EIATTR_NUM_BARRIERS
	.align		4
        /*0030*/ 	.byte	0x02, 0x4c
        /*0032*/ 	.byte	0x01
	.zero		1


	//----- nvinfo : EIATTR_MERCURY_ISA_VERSION
	.align		4
        /*0034*/ 	.byte	0x03, 0x5f
        /*0036*/ 	.short	0x0000


	//----- nvinfo : EIATTR_COOP_GROUP_MASK_REGIDS
	.align		4
        /*0038*/ 	.byte	0x04, 0x29
        /*003a*/ 	.short	(.L_3592 - .L_3591)


	//   ....[0]....
.L_3591:
        /*003c*/ 	.word	0xffffffff


	//   ....[1]....
        /*0040*/ 	.word	0xffffffff


	//   ....[2]....
        /*0044*/ 	.word	0xffffffff


	//   ....[3]....
        /*0048*/ 	.word	0xffffffff


	//   ....[4]....
        /*004c*/ 	.word	0xffffffff


	//   ....[5]....
        /*0050*/ 	.word	0xffffffff


	//   ....[6]....
        /*0054*/ 	.word	0xffffffff


	//   ....[7]....
        /*0058*/ 	.word	0xffffffff


	//   ....[8]....
        /*005c*/ 	.word	0xffffffff


	//   ....[9]....
        /*0060*/ 	.word	0xffffffff


	//   ....[10]....
        /*0064*/ 	.word	0xffffffff


	//   ....[11]....
        /*0068*/ 	.word	0xffffffff


	//   ....[12]....
        /*006c*/ 	.word	0xffffffff


	//   ....[13]....
        /*0070*/ 	.word	0xffffffff


	//   ....[14]....
        /*0074*/ 	.word	0xffffffff


	//   ....[15]....
        /*0078*/ 	.word	0xffffffff


	//   ....[16]....
        /*007c*/ 	.word	0xffffffff


	//   ....[17]....
        /*0080*/ 	.word	0xffffffff


	//   ....[18]....
        /*0084*/ 	.word	0xffffffff


	//   ....[19]....
        /*0088*/ 	.word	0xffffffff


	//   ....[20]....
        /*008c*/ 	.word	0xffffffff


	//   ....[21]....
        /*0090*/ 	.word	0xffffffff


	//   ....[22]....
        /*0094*/ 	.word	0xffffffff


	//   ....[23]....
        /*0098*/ 	.word	0xffffffff


	//   ....[24]....
        /*009c*/ 	.word	0xffffffff


	//   ....[25]....
        /*00a0*/ 	.word	0xffffffff


	//   ....[26]....
        /*00a4*/ 	.word	0xffffffff


	//   ....[27]....
        /*00a8*/ 	.word	0xffffffff


	//----- nvinfo : EIATTR_COOP_GROUP_INSTR_OFFSETS
	.align		4
.L_3592:
        /*00ac*/ 	.byte	0x04, 0x28
        /*00ae*/ 	.short	(.L_3594 - .L_3593)


	//   ....[0]....
.L_3593:
        /*00b0*/ 	.word	0x00010c70


	//   ....[1]....
        /*00b4*/ 	.word	0x00010ca0


	//   ....[2]....
        /*00b8*/ 	.word	0x00010cc0


	//   ....[3]....
        /*00bc*/ 	.word	0x00010ce0


	//   ....[4]....
        /*00c0*/ 	.word	0x00010d00


	//   ....[5]....
        /*00c4*/ 	.word	0x00011230


	//   ....[6]....
        /*00c8*/ 	.word	0x00011250


	//   ....[7]....
        /*00cc*/ 	.word	0x00011270


	//   ....[8]....
        /*00d0*/ 	.word	0x00011290


	//   ....[9]....
        /*00d4*/ 	.word	0x000112b0


	//   ....[10]....
        /*00d8*/ 	.word	0x000113d0


	//   ....[11]....
        /*00dc*/ 	.word	0x00011410


	//   ....[12]....
        /*00e0*/ 	.word	0x00011430


	//   ....[13]....
        /*00e4*/ 	.word	0x00011450


	//   ....[14]....
        /*00e8*/ 	.word	0x000114e0


	//   ....[15]....
        /*00ec*/ 	.word	0x00011530


	//   ....[16]....
        /*00f0*/ 	.word	0x00011600


	//   ....[17]....
        /*00f4*/ 	.word	0x00011620


	//   ....[18]....
        /*00f8*/ 	.word	0x00012190


	//   ....[19]....
        /*00fc*/ 	.word	0x00012200


	//   ....[20]....
        /*0100*/ 	.word	0x00012260


	//   ....[21]....
        /*0104*/ 	.word	0x000122c0


	//   ....[22]....
        /*0108*/ 	.word	0x00012320


	//   ....[23]....
        /*010c*/ 	.word	0x00012890


	//   ....[24]....
        /*0110*/ 	.word	0x000128f0


	//   ....[25]....
        /*0114*/ 	.word	0x00012950


	//   ....[26]....
        /*0118*/ 	.word	0x000129b0


	//   ....[27]....
        /*011c*/ 	.word	0x00012a10


	//----- nvinfo : EIATTR_EXIT_INSTR_OFFSETS
	.align		4
.L_3594:
        /*0120*/ 	.byte	0x04, 0x1c
        /*0122*/ 	.short	(.L_3596 - .L_3595)


	//   ....[0]....
.L_3595:
        /*0124*/ 	.word	0x00000200


	//   ....[1]....
        /*0128*/ 	.word	0x00012140


	//----- nvinfo : EIATTR_MAX_THREADS
	.align		4
.L_3596:
        /*012c*/ 	.byte	0x04, 0x05
        /*012e*/ 	.short	(.L_3598 - .L_3597)
.L_3597:
        /*0130*/ 	.word	0x00000080
        /*0134*/ 	.word	0x00000001
        /*0138*/ 	.word	0x00000001


	//----- nvinfo : EIATTR_CRS_STACK_SIZE
	.align		4
.L_3598:
        /*013c*/ 	.byte	0x04, 0x1e
        /*013e*/ 	.short	(.L_3600 - .L_3599)
.L_3599:
        /*0140*/ 	.word	0x00000000
.L_3600:


//--------------------- .nv.info._ZN10layer_norm13ln_fwd_kernelINS_13Kernel_traitsIfffffjLj5120ELj1ELj1ELj4ELj16ENS_18Kernel_traits_baseILj5120EfffffjLj128EEEEELb0ELb0ELb0ELb0EEEvNS_9FwdParamsE --------------------------
	.section	.nv.info._ZN10layer_norm13ln_fwd_kernelINS_13Kernel_traitsIfffffjLj5120ELj1ELj1ELj4ELj16ENS_18Kernel_traits_baseILj5120EfffffjLj128EEEEELb0ELb0ELb0ELb0EEEvNS_9FwdParamsE,"",@"SHT_CUDA_INFO"
	.sectionflags	@""
	.align	4


	//----- nvinfo : EIATTR_CUDA_API_VERSION
	.align		4
        /*0000*/ 	.byte	0x04, 0x37
        /*0002*/ 	.short	(.L_3602 - .L_3601)
.L_3601:
        /*0004*/ 	.word	0x00000082


	//----- nvinfo : EIATTR_SW2861232_WAR
	.align		4
.L_3602:
        /*0008*/ 	.byte	0x01, 0x35
	.zero		2


	//----- nvinfo : EIATTR_PARAM_CBANK
	.align		4
        /*000c*/ 	.byte	0x04, 0x0a
        /*000e*/ 	.short	(.L_3604 - .L_3603)
	.align		4
.L_3603:
        /*0010*/ 	.word	index@(.nv.constant0._ZN10layer_norm13ln_fwd_kernelINS_13Kernel_traitsIfffffjLj5120ELj1ELj1ELj4ELj16ENS_18Kernel_traits_baseILj5120EfffffjLj128EEEEELb0ELb0ELb0ELb0EEEvNS_9FwdParamsE)
        /*0014*/ 	.short	0x0160
        /*0016*/ 	.short	0x00e8


	//----- nvinfo : EIATTR_CBANK_PARAM_SIZE
	.align		4
.L_3604:
        /*0018*/ 	.byte	0x03, 0x19
        /*001a*/ 	.short	0x00e8


	//----- nvinfo : EIATTR_KPARAM_INFO
	.align		4
        /*001c*/ 	.byte	0x04, 0x17
        /*001e*/ 	.short	(.L_3606 - .L_3605)
.L_3605:
        /*0020*/ 	.word	0x00000000
        /*0024*/ 	.short	0x0000
        /*0026*/ 	.short	0x0000
        /*0028*/ 	.byte	0x00, 0xf0, 0xa1, 0x03


	//----- nvinfo : EIATTR_MAXREG_COUNT
	.align		4
.L_3606:
        /*002c*/ 	.byte	0x03, 0x1b
        /*002e*/ 	.short	0x00ff


	//----- nvinfo : EIATTR_NUM_BARRIERS
	.align		4
        /*0030*/ 	.byte	0x02, 0x4c
        /*0032*/ 	.byte	0x01
	.zero		1


	//----- nvinfo : EIATTR_MERCURY_ISA_VERSION
	.align		4
        /*0034*/ 	.byte	0x03, 0x5f
        /*0036*/ 	.short	0x0000


	//----- nvinfo : EIATTR_COOP_GROUP_MASK_REGIDS
	.align		4
        /*0038*/ 	.byte	0x04, 0x29
        /*003a*/ 	.short	(.L_3608 - .L_3607)


	//   ....[0]....
.L_3607:
        /*003c*/ 	.word	0xffffffff


	//   ....[1]....
        /*0040*/ 	.word	0xffffffff


	//   ....[2]....
        /*0044*/ 	.word	0xffffffff


	//   ....[3]....
        /*0048*/ 	.word	0xffffffff


	//   ....[4]....
        /*004c*/ 	.word	0xffffffff


	//   ....[5]....
        /*0050*/ 	.word	0xffffffff


	//   ....[6]....
        /*0054*/ 	.word	0xffffffff


	//   ....[7]....
        /*0058*/ 	.word	0xffffffff


	//   ....[8]....
        /*005c*/ 	.word	0xffffffff


	//   ....[9]....
        /*0060*/ 	.word	0xffffffff


	//   ....[10]....
        /*0064*/ 	.word	0xffffffff


	//   ....[11]....
        /*0068*/ 	.word	0xffffffff


	//   ....[12]....
        /*006c*/ 	.word	0xffffffff


	//   ....[13]....
        /*0070*/ 	.word	0xffffffff


	//   ....[14]....
        /*0074*/ 	.word	0xffffffff


	//   ....[15]....
        /*0078*/ 	.word	0xffffffff


	//   ....[16]....
        /*007c*/ 	.word	0xffffffff


	//   ....[17]....
        /*0080*/ 	.word	0xffffffff


	//   ....[18]....
        /*0084*/ 	.word	0xffffffff


	//   ....[19]....
        /*0088*/ 	.word	0xffffffff


	//   ....[20]....
        /*008c*/ 	.word	0xffffffff


	//   ....[21]....
        /*0090*/ 	.word	0xffffffff


	//   ....[22]....
        /*0094*/ 	.word	0xffffffff


	//   ....[23]....
        /*0098*/ 	.word	0xffffffff


	//   ....[24]....
        /*009c*/ 	.word	0xffffffff


	//   ....[25]....
        /*00a0*/ 	.word	0xffffffff


	//   ....[26]....
        /*00a4*/ 	.word	0xffffffff


	//   ....[27]....
        /*00a8*/ 	.word	0xffffffff


	//----- nvinfo : EIATTR_COOP_GROUP_INSTR_OFFSETS
	.align		4
.L_3608:
        /*00ac*/ 	.byte	0x04, 0x28
        /*00ae*/ 	.short	(.L_3610 - .L_3609)


	//   ....[0]....
.L_3609:
        /*00b0*/ 	.word	0x00002ad0


	//   ....[1]....
        /*00b4*/ 	.word	0x00002b00


	//   ....[2]....
        /*00b8*/ 	.word	0x00002b40


	//   ....[3]....
        /*00bc*/ 	.word	0x00002b60


	//   ....[4]....
        /*00c0*/ 	.word	0x00002b80


	//   ....[5]....
        /*00c4*/ 	.word	0x00003100


	//   ....[6]....
        /*00c8*/ 	.word	0x00003120


	//   ....[7]....
        /*00cc*/ 	.word	0x00003140


	//   ....[8]....
        /*00d0*/ 	.word	0x00003160


	//   ....[9]....
        /*00d4*/ 	.word	0x00003180


	//   ....[10]....
        /*00d8*/ 	.word	0x00003290


	//   ....[11]....
        /*00dc*/ 	.word	0x000032e0


	//   ....[12]....
        /*00e0*/ 	.word	0x00003310


	//   ....[13]....
        /*00e4*/ 	.word	0x000033a0


	//   ....[14]....
        /*00e8*/ 	.word	0x000033c0


	//   ....[15]....
        /*00ec*/ 	.word	0x00003470


	//   ....[16]....
        /*00f0*/ 	.word	0x000034a0


	//   ....[17]....
        /*00f4*/ 	.word	0x000034f0


	//   ....[18]....
        /*00f8*/ 	.word	0x000042b0


	//   ....[19]....
        /*00fc*/ 	.word	0x00004320


	//   ....[20]....
        /*0100*/ 	.word	0x00004380


	//   ....[21]....
        /*0104*/ 	.word	0x000043e0


	//   ....[22]....
        /*0108*/ 	.word	0x00004440


	//   ....[23]....
        /*010c*/ 	.word	0x00004a20


	//   ....[24]....
        /*0110*/ 	.word	0x00004a80


	//   ....[25]....
        /*0114*/ 	.word	0x00004ae0


	//   ....[26]....
        /*0118*/ 	.word	0x00004b40


	//   ....[27]....
        /*011c*/ 	.word	0x00004bb0


	//----- nvinfo : EIATTR_EXIT_INSTR_OFFSETS
	.align		4
.L_3610:
        /*0120*/ 	.byte	0x04, 0x1c
        /*0122*/ 	.short	(.L_3612 - .L_3611)


	//   ....[0]....
.L_3611:
        /*0124*/ 	.word	0x00000aa0


	//   ....[1]....
        /*0128*/ 	.word	0x00004260


	//----- nvinfo : EIATTR_MAX_THREADS
	.align		4
.L_3612:
        /*012c*/ 	.byte	0x04, 0x05
        /*012e*/ 	.short	(.L_3614 - .L_3613)
.L_3613:
        /*0130*/ 	.word	0x00000080
        /*0134*/ 	.word	0x00000001
        /*0138*/ 	.word	0x00000001


	//----- nvinfo : EIATTR_CRS_STACK_SIZE
	.align		4
.L_3614:
        /*013c*/ 	.byte	0x04, 0x1e
        /*013e*/ 	.short	(.L_3616 - .L_3615)
.L_3615:
        /*0140*/ 	.word	0x00000000
.L_3616:


//--------------------- .nv.info._ZN10layer_norm13ln_fwd_kernelINS_13Kernel_traitsIfffffjLj5120ELj1ELj1ELj4ELj16ENS_18Kernel_traits_baseILj5120EfffffjLj128EEEEELb0ELb0ELb0ELb1EEEvNS_9FwdParamsE --------------------------
	.section	.nv.info._ZN10layer_norm13ln_fwd_kernelINS_13Kernel_traitsIfffffjLj5120ELj1ELj1ELj4ELj16ENS_18Kernel_traits_baseILj5120EfffffjLj128EEEEELb0ELb0ELb0ELb1EEEvNS_9FwdParamsE,"",@"SHT_CUDA_INFO"
	.sectionflags	@""
	.align	4


	//----- nvinfo : EIATTR_CUDA_API_VERSION
	.align		4
        /*0000*/ 	.byte	0x04, 0x37
        /*0002*/ 	.short	(.L_3618 - .L_3617)
.L_3617:
        /*0004*/ 	.word	0x00000082


	//----- nvinfo : EIATTR_SW2861232_WAR
	.align		4
.L_3618:
        /*0008*/ 	.byte	0x01, 0x35
	.zero		2


	//----- nvinfo : EIATTR_PARAM_CBANK
	.align		4
        /*000c*/ 	.byte	0x04, 0x0a
        /*000e*/ 	.short	(.L_3620 - .L_3619)
	.align		4
.L_3619:
        /*0010*/ 	.word	index@(.nv.constant0._ZN10layer_norm13ln_fwd_kernelINS_13Kernel_traitsIfffffjLj5120ELj1ELj1ELj4ELj16ENS_18Kernel_traits_baseILj5120EfffffjLj128EEEEELb0ELb0ELb0ELb1EEEvNS_9FwdParamsE)
        /*0014*/ 	.short	0x0160
        /*0016*/ 	.short	0x00e8


	//----- nvinfo : EIATTR_CBANK_PARAM_SIZE
	.align		4
.L_3620:
        /*0018*/ 	.byte	0x03, 0x19
        /*001a*/ 	.short	0x00e8


	//----- nvinfo : EIATTR_KPARAM_INFO
	.align		4
        /*001c*/ 	.byte	0x04, 0x17
        /*001e*/ 	.short	(.L_3622 - .L_3621)
.L_3621:
        /*0020*/ 	.word	0x00000000
        /*0024*/ 	.short	0x0000
        /*0026*/ 	.short	0x0000
        /*0028*/ 	.byte	0x00, 0xf0, 0xa1, 0x03


	//----- nvinfo : EIATTR_MAXREG_COUNT
	.align		4
.L_3622:
        /*002c*/ 	.byte	0x03, 0x1b
        /*002e*/ 	.short	0x00ff


	//----- nvinfo : EIATTR_NUM_BARRIERS
	.align		4
        /*0030*/ 	.byte	0x02, 0x4c
        /*0032*/ 	.byte	0x01
	.zero		1


	//----- nvinfo : EIATTR_MERCURY_ISA_VERSION
	.align		4
        /*0034*/ 	.byte	0x03, 0x5f
        /*0036*/ 	.short	0x0000


	//----- nvinfo : EIATTR_COOP_GROUP_MASK_REGIDS
	.align		4
        /*0038*/ 	.byte	0x04, 0x29
        /*003a*/ 	.short	(.L_3624 - .L_3623)


	//   ....[0]....
.L_3623:
        /*003c*/ 	.word	0xffffffff


	//   ....[1]....
        /*0040*/ 	.word	0xffffffff


	//   ....[2]....
        /*0044*/ 	.word	0xffffffff


	//   ....[3]....
        /*0048*/ 	.word	0xffffffff


	//   ....[4]....
        /*004c*/ 	.word	0xffffffff


	//   ....[5]....
        /*0050*/ 	.word	0xffffffff


	//   ....[6]....
        /*0054*/ 	.word	0xffffffff


	//   ....[7]....
        /*0058*/ 	.word	0xffffffff


	//   ....[8]....
        /*005c*/ 	.word	0xffffffff


	//   ....[9]....
        /*0060*/ 	.word	0xffffffff


	//   ....[10]....
        /*0064*/ 	.word	0xffffffff


	//   ....[11]....
        /*0068*/ 	.word	0xffffffff


	//   ....[12]....
        /*006c*/ 	.word	0xffffffff


	//   ....[13]....
        /*0070*/ 	.word	0xffffffff


	//   ....[14]....
        /*0074*/ 	.word	0xffffffff


	//   ....[15]....
        /*0078*/ 	.word	0xffffffff


	//   ....[16]....
        /*007c*/ 	.word	0xffffffff


	//   ....[17]....
        /*0080*/ 	.word	0xffffffff


	//   ....[18]....
        /*0084*/ 	.word	0xffffffff


	//   ....[19]....
        /*0088*/ 	.word	0xffffffff


	//   ....[20]....
        /*008c*/ 	.word	0xffffffff


	//   ....[21]....
        /*0090*/ 	.word	0xffffffff


	//   ....[22]....
        /*0094*/ 	.word	0xffffffff


	//   ....[23]....
        /*0098*/ 	.word	0xffffffff


	//   ....[24]....
        /*009c*/ 	.word	0xffffffff


	//   ....[25]....
        /*00a0*/ 	.word	0xffffffff


	//   ....[26]....
        /*00a4*/ 	.word	0xffffffff


	//   ....[27]....
        /*00a8*/ 	.word	0xffffffff


	//----- nvinfo : EIATTR_COOP_GROUP_INSTR_OFFSETS
	.align		4
.L_3624:
        /*00ac*/ 	.byte	0x04, 0x28
        /*00ae*/ 	.short	(.L_3626 - .L_3625)


	//   ....[0]....
.L_3625:
        /*00b0*/ 	.word	0x00001b20


	//   ....[1]....
        /*00b4*/ 	.word	0x00001b50


	//   ....[2]....
        /*00b8*/ 	.word	0x00001b70


	//   ....[3]....
        /*00bc*/ 	.word	0x00001b90


	//   ....[4]....
        /*00c0*/ 	.word	0x00001bb0


	//   ....[5]....
        /*00c4*/ 	.word	0x000020e0


	//   ....[6]....
        /*00c8*/ 	.word	0x00002100


	//   ....[7]....
        /*00cc*/ 	.word	0x00002120


	//   ....[8]....
        /*00d0*/ 	.word	0x00002140


	//   ....[9]....
        /*00d4*/ 	.word	0x00002160


	//   ....[10]....
        /*00d8*/ 	.word	0x00002260


	//   ....[11]....
        /*00dc*/ 	.word	0x000022b0


	//   ....[12]....
        /*00e0*/ 	.word	0x000022e0


	//   ....[13]....
        /*00e4*/ 	.word	0x00002300


	//   ....[14]....
        /*00e8*/ 	.word	0x000023b0


	//   ....[15]....
        /*00ec*/ 	.word	0x000023e0


	//   ....[16]....
        /*00f0*/ 	.word	0x00002480


	//   ....[17]....
        /*00f4*/ 	.word	0x000024b0


	//   ....[18]....
        /*00f8*/ 	.word	0x00002f00


	//   ....[19]....
        /*00fc*/ 	.word	0x00002f70


	//   ....[20]....
        /*0100*/ 	.word	0x00002fd0


	//   ....[21]....
        /*0104*/ 	.word	0x00003030


	//   ....[22]....
        /*0108*/ 	.word	0x00003090


	//   ....[23]....
        /*010c*/ 	.word	0x00003600


	//   ....[24]....
        /*0110*/ 	.word	0x00003660


	//   ....[25]....
        /*0114*/ 	.word	0x000036c0


	//   ....[26]....
        /*0118*/ 	.word	0x00003720


	//   ....[27]....
        /*011c*/ 	.word	0x00003780


	//----- nvinfo : EIATTR_EXIT_INSTR_OFFSETS
	.align		4
.L_3626:
        /*0120*/ 	.byte	0x04, 0x1c
        /*0122*/ 	.short	(.L_3628 - .L_3627)


	//   ....[0]....
.L_3627:
        /*0124*/ 	.word	0x000002c0


	//   ....[1]....
        /*0128*/ 	.word	0x00002eb0


	//----- nvinfo : EIATTR_MAX_THREADS
	.align		4
.L_3628:
        /*012c*/ 	.byte	0x04, 0x05
        /*012e*/ 	.short	(.L_3630 - .L_3629)
.L_3629:
        /*0130*/ 	.word	0x00000080
        /*0134*/ 	.word	0x00000001
        /*0138*/ 	.word	0x00000001


	//----- nvinfo : EIATTR_CRS_STACK_SIZE
	.align		4
.L_3630:
        /*013c*/ 	.byte	0x04, 0x1e
        /*013e*/ 	.short	(.L_3632 - .L_3631)
.L_3631:
        /*0140*/ 	.word	0x00000000
.L_3632:


//--------------------- .nv.info._ZN10layer_norm13ln_fwd_kernelINS_13Kernel_traitsIfffffjLj5120ELj1ELj1ELj4ELj16ENS_18Kernel_traits_baseILj5120EfffffjLj128EEEEELb0ELb0ELb1ELb0EEEvNS_9FwdParamsE --------------------------
	.section	.nv.info._ZN10layer_norm13ln_fwd_kernelINS_13Kernel_traitsIfffffjLj5120ELj1ELj1ELj4ELj16ENS_18Kernel_traits_baseILj5120EfffffjLj128EEEEELb0ELb0ELb1ELb0EEEvNS_9FwdParamsE,"",@"SHT_CUDA_INFO"
	.sectionflags	@""
	.align	4


	//----- nvinfo : EIATTR_CUDA_API_VERSION
	.align		4
        /*0000*/ 	.byte	0x04, 0x37
        /*0002*/ 	.short	(.L_3634 - .L_3633)
.L_3633:
        /*0004*/ 	.word	0x00000082


	//----- nvinfo : EIATTR_SW2861232_WAR
	.align		4
.L_3634:
        /*0008*/ 	.byte	0x01, 0x35
	.zero		2


	//----- nvinfo : EIATTR_PARAM_CBANK
	.align		4
        /*000c*/ 	.byte	0x04, 0x0a
        /*000e*/ 	.short	(.L_3636 - .L_3635)
	.align		4
.L_3635:
        /*0010*/ 	.word	index@(.nv.constant0._ZN10layer_norm13ln_fwd_kernelINS_13Kernel_traitsIfffffjLj5120ELj1ELj1ELj4ELj16ENS_18Kernel_traits_baseILj5120EfffffjLj128EEEEELb0ELb0ELb1ELb0EEEvNS_9FwdParamsE)
        /*0014*/ 	.short	0x0160
        /*0016*/ 	.short	0x00e8


	//----- nvinfo : EIATTR_CBANK_PARAM_SIZE
	.align		4
.L_3636:
        /*0018*/ 	.byte	0x03, 0x19
        /*001a*/ 	.short	0x00e8


	//----- nvinfo : EIATTR_KPARAM_INFO
	.align		4
        /*001c*/ 	.byte	0x04, 0x17
        /*001e*/ 	.short	(.L_3638 - .L_3637)
.L_3637:
        /*0020*/ 	.word	0x00000000
        /*0024*/ 	.short	0x0000
        /*0026*/ 	.short	0x0000
        /*0028*/ 	.byte	0x00, 0xf0, 0xa1, 0x03


	//----- nvinfo : EIATTR_MAXREG_COUNT
	.align		4
.L_3638:
        /*002c*/ 	.byte	0x03, 0x1b
        /*002e*/ 	.short	0x00ff


	//----- nvinfo : EIATTR_NUM_BARRIERS
	.align		4
        /*0030*/ 	.byte	0x02, 0x4c
        /*0032*/ 	.byte	0x01
	.zero		1


	//----- nvinfo : EIATTR_MERCURY_ISA_VERSION
	.align		4
        /*0034*/ 	.byte	0x03, 0x5f
        /*0036*/ 	.short	0x0000


	//----- nvinfo : EIATTR_COOP_GROUP_MASK_REGIDS
	.align		4
        /*0038*/ 	.byte	0x04, 0x29
        /*003a*/ 	.short	(.L_3640 - .L_3639)


	//   ....[0]....
.L_3639:
        /*003c*/ 	.word	0xffffffff


	//   ....[1]....
        /*0040*/ 	.word	0xffffffff


	//   ....[2]....
        /*0044*/ 	.word	0xffffffff


	//   ....[3]....
        /*0048*/ 	.word	0xffffffff


	//   ....[4]....
        /*004c*/ 	.word	0xffffffff


	//   ....[5]....
        /*0050*/ 	.word	0xffffffff


	//   ....[6]....
        /*0054*/ 	.word	0xffffffff


	//   ....[7]....
        /*0058*/ 	.word	0xffffffff


	//   ....[8]....
        /*005c*/ 	.word	0xffffffff


	//   ....[9]....
        /*0060*/ 	.word	0xffffffff


	//   ....[10]....
        /*0064*/ 	.word	0xffffffff


	//   ....[11]....
        /*0068*/ 	.word	0xffffffff


	//   ....[12]....
        /*006c*/ 	.word	0xffffffff


	//   ....[13]....
        /*0070*/ 	.word	0xffffffff


	//   ....[14]....
        /*0074*/ 	.word	0xffffffff


	//   ....[15]....
        /*0078*/ 	.word	0xffffffff


	//   ....[16]....
        /*007c*/ 	.word	0xffffffff


	//   ....[17]....
        /*0080*/ 	.word	0xffffffff


	//   ....[18]....
        /*0084*/ 	.word	0xffffffff


	//   ....[19]....
        /*0088*/ 	.word	0xffffffff


	//   ....[20]....
        /*008c*/ 	.word	0xffffffff


	//   ....[21]....
        /*0090*/ 	.word	0xffffffff


	//   ....[22]....
        /*0094*/ 	.word	0xffffffff


	//   ....[23]....
        /*0098*/ 	.word	0xffffffff


	//   ....[24]....
        /*009c*/ 	.word	0xffffffff


	//   ....[25]....
        /*00a0*/ 	.word	0xffffffff


	//   ....[26]....
        /*00a4*/ 	.word	0xffffffff


	//   ....[27]....
        /*00a8*/ 	.word	0xffffffff


	//----- nvinfo : EIATTR_COOP_GROUP_INSTR_OFFSETS
	.align		4
.L_3640:
        /*00ac*/ 	.byte	0x04, 0x28
        /*00ae*/ 	.short	(.L_3642 - .L_3641)


	//   ....[0]....
.L_3641:
        /*00b0*/ 	.word	0x00002fe0


	//   ....[1]....
        /*00b4*/ 	.word	0x00003010


	//   ....[2]....
        /*00b8*/ 	.word	0x00003050


	//   ....[3]....
        /*00bc*/ 	.word	0x00003070


	//   ....[4]....
        /*00c0*/ 	.word	0x00003090


	//   ....[5]....
        /*00c4*/ 	.word	0x00003600


	//   ....[6]....
        /*00c8*/ 	.word	0x00003620


	//   ....[7]....
        /*00cc*/ 	.word	0x00003640


	//   ....[8]....
        /*00d0*/ 	.word	0x00003660


	//   ....[9]....
        /*00d4*/ 	.word	0x00003680


	//   ....[10]....
        /*00d8*/ 	.word	0x00003790


	//   ....[11]....
        /*00dc*/ 	.word	0x000037f0


	//   ....[12]....
        /*00e0*/ 	.word	0x00003850


	//   ....[13]....
        /*00e4*/ 	.word	0x00003870


	//   ....[14]....
        /*00e8*/ 	.word	0x00003910


	//   ....[15]....
        /*00ec*/ 	.word	0x00003950


	//   ....[16]....
        /*00f0*/ 	.word	0x00003a10


	//   ....[17]....
        /*00f4*/ 	.word	0x00003a20


	//   ....[18]....
        /*00f8*/ 	.word	0x00004830


	//   ....[19]....
        /*00fc*/ 	.word	0x000048a0


	//   ....[20]....
        /*0100*/ 	.word	0x00004900


	//   ....[21]....
        /*0104*/ 	.word	0x00004960


	//   ....[22]....
        /*0108*/ 	.word	0x000049c0


	//   ....[23]....
        /*010c*/ 	.word	0x00004f90


	//   ....[24]....
        /*0110*/ 	.word	0x00004ff0


	//   ....[25]....
        /*0114*/ 	.word	0x00005050


	//   ....[26]....
        /*0118*/ 	.word	0x000050b0


	//   ....[27]....
        /*011c*/ 	.word	0x00005120


	//----- nvinfo : EIATTR_EXIT_INSTR_OFFSETS
	.align		4
.L_3642:
        /*0120*/ 	.byte	0x04, 0x1c
        /*0122*/ 	.short	(.L_3644 - .L_3643)


	//   ....[0]....
.L_3643:
        /*0124*/ 	.word	0x00000aa0


	//   ....[1]....
        /*0128*/ 	.word	0x000047e0


	//----- nvinfo : EIATTR_MAX_THREADS
	.align		4
.L_3644:
        /*012c*/ 	.byte	0x04, 0x05
        /*012e*/ 	.short	(.L_3646 - .L_3645)
.L_3645:
        /*0130*/ 	.word	0x00000080
        /*0134*/ 	.word	0x00000001
        /*0138*/ 	.word	0x00000001


	//----- nvinfo : EIATTR_CRS_STACK_SIZE
	.align		4
.L_3646:
        /*013c*/ 	.byte	0x04, 0x1e
        /*013e*/ 	.short	(.L_3648 - .L_3647)
.L_3647:
        /*0140*/ 	.word	0x00000000
.L_3648:


//--------------------- .nv.info._ZN10layer_norm13ln_fwd_kernelINS_13Kernel_traitsIfffffjLj5120ELj1ELj1ELj4ELj16ENS_18Kernel_traits_baseILj5120EfffffjLj128EEEEELb0ELb0ELb1ELb1EEEvNS_9FwdParamsE --------------------------
	.section	.nv.info._ZN10layer_norm13ln_fwd_kernelINS_13Kernel_traitsIfffffjLj5120ELj1ELj1ELj4ELj16ENS_18Kernel_traits_baseILj5120EfffffjLj128EEEEELb0ELb0ELb1ELb1EEEvNS_9FwdParamsE,"",@"SHT_CUDA_INFO"
	.sectionflags	@""
	.align	4


	//----- nvinfo : EIATTR_CUDA_API_VERSION
	.align		4
        /*0000*/ 	.byte	0x04, 0x37
        /*0002*/ 	.short	(.L_3650 - .L_3649)
.L_3649:
        /*0004*/ 	.word	0x00000082


	//----- nvinfo : EIATTR_SW2861232_WAR
	.align		4
.L_3650:
        /*0008*/ 	.byte	0x01, 0x35
	.zero		2


	//----- nvinfo : EIATTR_PARAM_CBANK
	.align		4
        /*000c*/ 	.byte	0x04, 0x0a
        /*000e*/ 	.short	(.L_3652 - .L_3651)
	.align		4
.L_3651:
        /*0010*/ 	.word	index@(.nv.constant0._ZN10layer_norm13ln_fwd_kernelINS_13Kernel_traitsIfffffjLj5120ELj1ELj1ELj4ELj16ENS_18Kernel_traits_baseILj5120EfffffjLj128EEEEELb0ELb0ELb1ELb1EEEvNS_9FwdParamsE)
        /*0014*/ 	.short	0x0160
        /*0016*/ 	.short	0x00e8


	//----- nvinfo : EIATTR_CBANK_PARAM_SIZE
	.align		4
.L_3652:
        /*0018*/ 	.byte	0x03, 0x19
        /*001a*/ 	.short	0x00e8


	//----- nvinfo : EIATTR_KPARAM_INFO
	.align		4
        /*001c*/ 	.byte	0x04, 0x17
        /*001e*/ 	.short	(.L_3654 - .L_3653)
.L_3653:
        /*0020*/ 	.word	0x00000000
        /*0024*/ 	.short	0x0000
        /*0026*/ 	.short	0x0000
        /*0028*/ 	.byte	0x00, 0xf0, 0xa1, 0x03


	//----- nvinfo : EIATTR_MAXREG_COUNT
	.align		4
.L_3654:
        /*002c*/ 	.byte	0x03, 0x1b
        /*002e*/ 	.short	0x00ff


	//----- nvinfo : EIATTR_NUM_BARRIERS
	.align		4
        /*0030*/ 	.byte	0x02, 0x4c
        /*0032*/ 	.byte	0x01
	.zero		1


	//----- nvinfo : EIATTR_MERCURY_ISA_VERSION
	.align		4
        /*0034*/ 	.byte	0x03, 0x5f
        /*0036*/ 	.short	0x0000


	//----- nvinfo : EIATTR_COOP_GROUP_MASK_REGIDS
	.align		4
        /*0038*/ 	.byte	0x04, 0x29
        /*003a*/ 	.short	(.L_3656 - .L_3655)


	//   ....[0]....
.L_3655:
        /*003c*/ 	.word	0xffffffff


	//   ....[1]....
        /*0040*/ 	.word	0xffffffff


	//   ....[2]....
        /*0044*/ 	.word	0xffffffff


	//   ....[3]....
        /*0048*/ 	.word	0xffffffff


	//   ....[4]....
        /*004c*/ 	.word	0xffffffff


	//   ....[5]....
        /*0050*/ 	.word	0xffffffff


	//   ....[6]....
        /*0054*/ 	.word	0xffffffff


	//   ....[7]....
        /*0058*/ 	.word	0xffffffff


	//   ....[8]....
        /*005c*/ 	.word	0xffffffff


	//   ....[9]....
        /*0060*/ 	.word	0xffffffff


	//   ....[10]....
        /*0064*/ 	.word	0xffffffff


	//   ....[11]....
        /*0068*/ 	.word	0xffffffff


	//   ....[12]....
        /*006c*/ 	.word	0xffffffff


	//   ....[13]....
        /*0070*/ 	.word	0xffffffff


	//   ....[14]....
        /*0074*/ 	.word	0xffffffff


	//   ....[15]....
        /*0078*/ 	.word	0xffffffff


	//   ....[16]....
        /*007c*/ 	.word	0xffffffff


	//   ....[17]....
        /*0080*/ 	.word	0xffffffff


	//   ....[18]....
        /*0084*/ 	.word	0xffffffff


	//   ....[19]....
        /*0088*/ 	.word	0xffffffff


	//   ....[20]....
        /*008c*/ 	.word	0xffffffff


	//   ....[21]....
        /*0090*/ 	.word	0xffffffff


	//   ....[22]....
        /*0094*/ 	.word	0xffffffff


	//   ....[23]....
        /*0098*/ 	.word	0xffffffff


	//   ....[24]....
        /*009c*/ 	.word	0xffffffff


	//   ....[25]....
        /*00a0*/ 	.word	0xffffffff


	//   ....[26]....
        /*00a4*/ 	.word	0xffffffff


	//   ....[27]....
        /*00a8*/ 	.word	0xffffffff


	//----- nvinfo : EIATTR_COOP_GROUP_INSTR_OFFSETS
	.align		4
.L_3656:
        /*00ac*/ 	.byte	0x04, 0x28
        /*00ae*/ 	.short	(.L_3658 - .L_3657)


	//   ....[0]....
.L_3657:
        /*00b0*/ 	.word	0x00002110


	//   ....[1]....
        /*00b4*/ 	.word	0x00002140


	//   ....[2]....
        /*00b8*/ 	.word	0x00002160


	//   ....[3]....
        /*00bc*/ 	.word	0x00002180


	//   ....[4]....
        /*00c0*/ 	.word	0x000021a0


	//   ....[5]....
        /*00c4*/ 	.word	0x000026d0


	//   ....[6]....
        /*00c8*/ 	.word	0x000026f0


	//   ....[7]....
        /*00cc*/ 	.word	0x00002710


	//   ....[8]....
        /*00d0*/ 	.word	0x00002730


	//   ....[9]....
        /*00d4*/ 	.word	0x00002750


	//   ....[10]....
        /*00d8*/ 	.word	0x00002840


	//   ....[11]....
        /*00dc*/ 	.word	0x00002890


	//   ....[12]....
        /*00e0*/ 	.word	0x000028b0


	//   ....[13]....
        /*00e4*/ 	.word	0x000028d0


	//   ....[14]....
        /*00e8*/ 	.word	0x00002960


	//   ....[15]....
        /*00ec*/ 	.word	0x000029b0


	//   ....[16]....
        /*00f0*/ 	.word	0x00002a70


	//   ....[17]....
        /*00f4*/ 	.word	0x00002a80


	//   ....[18]....
        /*00f8*/ 	.word	0x000035f0


	//   ....[19]....
        /*00fc*/ 	.word	0x00003660


	//   ....[20]....
        /*0100*/ 	.word	0x000036c0


	//   ....[21]....
        /*0104*/ 	.word	0x00003720


	//   ....[22]....
        /*0108*/ 	.word	0x00003780


	//   ....[23]....
        /*010c*/ 	.word	0x00003cf0


	//   ....[24]....
        /*0110*/ 	.word	0x00003d50


	//   ....[25]....
        /*0114*/ 	.word	0x00003db0


	//   ....[26]....
        /*0118*/ 	.word	0x00003e10


	//   ....[27]....
        /*011c*/ 	.word	0x00003e70


	//----- nvinfo : EIATTR_EXIT_INSTR_OFFSETS
	.align		4
.L_3658:
        /*0120*/ 	.byte	0x04, 0x1c
        /*0122*/ 	.short	(.L_3660 - .L_3659)


	//   ....[0]....
.L_3659:
        /*0124*/ 	.word	0x000002d0


	//   ....[1]....
        /*0128*/ 	.word	0x00003590


	//----- nvinfo : EIATTR_MAX_THREADS
	.align		4
.L_3660:
        /*012c*/ 	.byte	0x04, 0x05
        /*012e*/ 	.short	(.L_3662 - .L_3661)
.L_3661:
        /*0130*/ 	.word	0x00000080
        /*0134*/ 	.word	0x00000001
        /*0138*/ 	.word	0x00000001


	//----- nvinfo : EIATTR_CRS_STACK_SIZE
	.align		4
.L_3662:
        /*013c*/ 	.byte	0x04, 0x1e
        /*013e*/ 	.short	(.L_3664 - .L_3663)
.L_3663:
        /*0140*/ 	.word	0x00000000
.L_3664:


//--------------------- .nv.info._ZN10layer_norm13ln_fwd_kernelINS_13Kernel_traitsIfffffjLj5120ELj1ELj1ELj4ELj16ENS_18Kernel_traits_baseILj5120EfffffjLj128EEEEELb0ELb1ELb0ELb0EEEvNS_9FwdParamsE --------------------------
	.section	.nv.info._ZN10layer_norm13ln_fwd_kernelINS_13Kernel_traitsIfffffjLj5120ELj1ELj1ELj4ELj16ENS_18Kernel_traits_baseILj5120EfffffjLj128EEEEELb0ELb1ELb0ELb0EEEvNS_9FwdParamsE,"",@"SHT_CUDA_INFO"
	.sectionflags	@""
	.align	4


	//----- nvinfo : EIATTR_CUDA_API_VERSION
	.align		4
        /*0000*/ 	.byte	0x04, 0x37
        /*0002*/ 	.short	(.L_3666 - .L_3665)
.L_3665:
        /*0004*/ 	.word	0x00000082


	//----- nvinfo : EIATTR_SW2861232_WAR
	.align		4
.L_3666:
        /*0008*/ 	.byte	0x01, 0x35
	.zero		2


	//----- nvinfo : EIATTR_PARAM_CBANK
	.align		4
        /*000c*/ 	.byte	0x04, 0x0a
        /*000e*/ 	.short	(.L_3668 - .L_3667)
	.align		4
.L_3667:
        /*0010*/ 	.word	index@(.nv.constant0._ZN10layer_norm13ln_fwd_kernelINS_13Kernel_traitsIfffffjLj5120ELj1ELj1ELj4ELj16ENS_18Kernel_traits_baseILj5120EfffffjLj128EEEEELb0ELb1ELb0ELb0EEEvNS_9FwdParamsE)
        /*0014*/ 	.short	0x0160
        /*0016*/ 	.short	0x00e8


	//----- nvinfo : EIATTR_CBANK_PARAM_SIZE
	.align		4
.L_3668:
        /*0018*/ 	.byte	0x03, 0x19
        /*001a*/ 	.short	0x00e8


	//----- nvinfo : EIATTR_KPARAM_INFO
	.align		4
        /*001c*/ 	.byte	0x04, 0x17
        /*001e*/ 	.short	(.L_3670 - .L_3669)
.L_3669:
        /*0020*/ 	.word	0x00000000
        /*0024*/ 	.short	0x0000
        /*0026*/ 	.short	0x0000
        /*0028*/ 	.byte	0x00, 0xf0, 0xa1, 0x03


	//----- nvinfo : EIATTR_MAXREG_COUNT
	.align		4
.L_3670:
        /*002c*/ 	.byte	0x03, 0x1b
        /*002e*/ 	.short	0x00ff


	//----- nvinfo : EIATTR_NUM_BARRIERS
	.align		4
        /*0030*/ 	.byte	0x02, 0x4c
        /*0032*/ 	.byte	0x01
	.zero		1


	//----- nvinfo : EIATTR_MERCURY_ISA_VERSION
	.align		4
        /*0034*/ 	.byte	0x03, 0x5f
        /*0036*/ 	.short	0x0000


	//----- nvinfo : EIATTR_COOP_GROUP_MASK_REGIDS
	.align		4
        /*0038*/ 	.byte	0x04, 0x29
        /*003a*/ 	.short	(.L_3672 - .L_3671)


	//   ....[0]....
.L_3671:
        /*003c*/ 	.word	0xffffffff


	//   ....[1]....
        /*0040*/ 	.word	0xffffffff


	//   ....[2]....
        /*0044*/ 	.word	0xffffffff


	//   ....[3]....
        /*0048*/ 	.word	0xffffffff


	//   ....[4]....
        /*004c*/ 	.word	0xffffffff


	//   ....[5]....
        /*0050*/ 	.word	0xffffffff


	//   ....[6]....
        /*0054*/ 	.word	0xffffffff


	//   ....[7]....
        /*0058*/ 	.word	0xffffffff


	//   ....[8]....
        /*005c*/ 	.word	0xffffffff


	//   ....[9]....
        /*0060*/ 	.word	0xffffffff


	//   ....[10]....
        /*0064*/ 	.word	0xffffffff


	//   ....[11]....
        /*0068*/ 	.word	0xffffffff


	//   ....[12]....
        /*006c*/ 	.word	0xffffffff


	//   ....[13]....
        /*0070*/ 	.word	0xffffffff


	//   ....[14]....
        /*0074*/ 	.word	0xffffffff


	//   ....[15]....
        /*0078*/ 	.word	0xffffffff


	//   ....[16]....
        /*007c*/ 	.word	0xffffffff


	//   ....[17]....
        /*0080*/ 	.word	0xffffffff


	//   ....[18]....
        /*0084*/ 	.word	0xffffffff


	//   ....[19]....
        /*0088*/ 	.word	0xffffffff


	//   ....[20]....
        /*008c*/ 	.word	0xffffffff


	//   ....[21]....
        /*0090*/ 	.word	0xffffffff


	//   ....[22]....
        /*0094*/ 	.word	0xffffffff


	//   ....[23]....
        /*0098*/ 	.word	0xffffffff


	//   ....[24]....
        /*009c*/ 	.word	0xffffffff


	//   ....[25]....
        /*00a0*/ 	.word	0xffffffff


	//   ....[26]....
        /*00a4*/ 	.word	0xffffffff


	//   ....[27]....
        /*00a8*/ 	.word	0xffffffff


	//----- nvinfo : EIATTR_COOP_GROUP_INSTR_OFFSETS
	.align		4
.L_3672:
        /*00ac*/ 	.byte	0x04, 0x28
        /*00ae*/ 	.short	(.L_3674 - .L_3673)


	//   ....[0]....
.L_3673:
        /*00b0*/ 	.word	0x000024e0


	//   ....[1]....
        /*00b4*/ 	.word	0x00002510


	//   ....[2]....
        /*00b8*/ 	.word	0x00002550


	//   ....[3]....
        /*00bc*/ 	.word	0x00002570


	//   ....[4]....
        /*00c0*/ 	.word	0x00002590


	//   ....[5]....
        /*00c4*/ 	.word	0x00002b00


	//   ....[6]....
        /*00c8*/ 	.word	0x00002b20


	//   ....[7]....
        /*00cc*/ 	.word	0x00002b40


	//   ....[8]....
        /*00d0*/ 	.word	0x00002b60


	//   ....[9]....
        /*00d4*/ 	.word	0x00002b80


	//   ....[10]....
        /*00d8*/ 	.word	0x00002c90


	//   ....[11]....
        /*00dc*/ 	.word	0x00002ce0


	//   ....[12]....
        /*00e0*/ 	.word	0x00002d10


	//   ....[13]....
        /*00e4*/ 	.word	0x00002d30


	//   ....[14]....
        /*00e8*/ 	.word	0x00002dc0


	//   ....[15]....
        /*00ec*/ 	.word	0x00002e40


	//   ....[16]....
        /*00f0*/ 	.word	0x00002ed0


	//   ....[17]....
        /*00f4*/ 	.word	0x00002f40


	//   ....[18]....
        /*00f8*/ 	.word	0x00003cb0


	//   ....[19]....
        /*00fc*/ 	.word	0x00003d30


	//   ....[20]....
        /*0100*/ 	.word	0x00003d90


	//   ....[21]....
        /*0104*/ 	.word	0x00003df0


	//   ....[22]....
        /*0108*/ 	.word	0x00003e50


	//   ....[23]....
        /*010c*/ 	.word	0x00004420


	//   ....[24]....
        /*0110*/ 	.word	0x00004480


	//   ....[25]....
        /*0114*/ 	.word	0x000044e0


	//   ....[26]....
        /*0118*/ 	.word	0x00004540


	//   ....[27]....
        /*011c*/ 	.word	0x000045b0


	//----- nvinfo : EIATTR_EXIT_INSTR_OFFSETS
	.align		4
.L_3674:
        /*0120*/ 	.byte	0x04, 0x1c
        /*0122*/ 	.short	(.L_3676 - .L_3675)


	//   ....[0]....
.L_3675:
        /*0124*/ 	.word	0x00000c80


	//   ....[1]....
        /*0128*/ 	.word	0x00003c60


	//----- nvinfo : EIATTR_MAX_THREADS
	.align		4
.L_3676:
        /*012c*/ 	.byte	0x04, 0x05
        /*012e*/ 	.short	(.L_3678 - .L_3677)
.L_3677:
        /*0130*/ 	.word	0x00000080
        /*0134*/ 	.word	0x00000001
        /*0138*/ 	.word	0x00000001


	//----- nvinfo : EIATTR_CRS_STACK_SIZE
	.align		4
.L_3678:
        /*013c*/ 	.byte	0x04, 0x1e
        /*013e*/ 	.short	(.L_3680 - .L_3679)
.L_3679:
        /*0140*/ 	.word	0x00000000
.L_3680:


//--------------------- .nv.info._ZN10layer_norm13ln_fwd_kernelINS_13Kernel_traitsIfffffjLj5120ELj1ELj1ELj4ELj16ENS_18Kernel_traits_baseILj5120EfffffjLj128EEEEELb0ELb1ELb0ELb1EEEvNS_9FwdParamsE --------------------------
	.section	.nv.info._ZN10layer_norm13ln_fwd_kernelINS_13Kernel_traitsIfffffjLj5120ELj1ELj1ELj4ELj16ENS_18Kernel_traits_baseILj5120EfffffjLj128EEEEELb0ELb1ELb0ELb1EEEvNS_9FwdParamsE,"",@"SHT_CUDA_INFO"
	.sectionflags	@""
	.align	4


	//----- nvinfo : EIATTR_CUDA_API_VERSION
	.align		4
        /*0000*/ 	.byte	0x04, 0x37
        /*0002*/ 	.short	(.L_3682 - .L_3681)
.L_3681:
        /*0004*/ 	.word	0x00000082


	//----- nvinfo : EIATTR_SW2861232_WAR
	.align		4
.L_3682:
        /*0008*/ 	.byte	0x01, 0x35
	.zero		2


	//----- nvinfo : EIATTR_PARAM_CBANK
	.align		4
        /*000c*/ 	.byte	0x04, 0x0a
        /*000e*/ 	.short	(.L_3684 - .L_3683)
	.align		4
.L_3683:
        /*0010*/ 	.word	index@(.nv.constant0._ZN10layer_norm13ln_fwd_kernelINS_13Kernel_traitsIfffffjLj5120ELj1ELj1ELj4ELj16ENS_18Kernel_traits_baseILj5120EfffffjLj128EEEEELb0ELb1ELb0ELb1EEEvNS_9FwdParamsE)
        /*0014*/ 	.short	0x0160
        /*0016*/ 	.short	0x00e8


	//----- nvinfo : EIATTR_CBANK_PARAM_SIZE
	.align		4
.L_3684:
        /*0018*/ 	.byte	0x03, 0x19
        /*001a*/ 	.short	0x00e8


	//----- nvinfo : EIATTR_KPARAM_INFO
	.align		4
        /*001c*/ 	.byte	0x04, 0x17
        /*001e*/ 	.short	(.L_3686 - .L_3685)
.L_3685:
        /*0020*/ 	.word	0x00000000
        /*0024*/ 	.short	0x0000
        /*0026*/ 	.short	0x0000
        /*0028*/ 	.byte	0x00, 0xf0, 0xa1, 0x03


	//----- nvinfo : EIATTR_MAXREG_COUNT
	.align		4
.L_3686:
        /*002c*/ 	.byte	0x03, 0x1b
        /*002e*/ 	.short	0x00ff


	//----- nvinfo : EIATTR_NUM_BARRIERS
	.align		4
        /*0030*/ 	.byte	0x02, 0x4c
        /*0032*/ 	.byte	0x01
	.zero		1


	//----- nvinfo : EIATTR_MERCURY_ISA_VERSION
	.align		4
        /*0034*/ 	.byte	0x03, 0x5f
        /*0036*/ 	.short	0x0000


	//----- nvinfo : EIATTR_COOP_GROUP_MASK_REGIDS
	.align		4
        /*0038*/ 	.byte	0x04, 0x29
        /*003a*/ 	.short	(.L_3688 - .L_3687)


	//   ....[0]....
.L_3687:
        /*003c*/ 	.word	0xffffffff


	//   ....[1]....
        /*0040*/ 	.word	0xffffffff


	//   ....[2]....
        /*0044*/ 	.word	0xffffffff


	//   ....[3]....
        /*0048*/ 	.word	0xffffffff


	//   ....[4]....
        /*004c*/ 	.word	0xffffffff


	//   ....[5]....
        /*0050*/ 	.word	0xffffffff


	//   ....[6]....
        /*0054*/ 	.word	0xffffffff


	//   ....[7]....
        /*0058*/ 	.word	0xffffffff


	//   ....[8]....
        /*005c*/ 	.word	0xffffffff


	//   ....[9]....
        /*0060*/ 	.word	0xffffffff


	//   ....[10]....
        /*0064*/ 	.word	0xffffffff


	//   ....[11]....
        /*0068*/ 	.word	0xffffffff


	//   ....[12]....
        /*006c*/ 	.word	0xffffffff


	//   ....[13]....
        /*0070*/ 	.word	0xffffffff


	//   ....[14]....
        /*0074*/ 	.word	0xffffffff


	//   ....[15]....
        /*0078*/ 	.word	0xffffffff


	//   ....[16]....
        /*007c*/ 	.word	0xffffffff


	//   ....[17]....
        /*0080*/ 	.word	0xffffffff


	//   ....[18]....
        /*0084*/ 	.word	0xffffffff


	//   ....[19]....
        /*0088*/ 	.word	0xffffffff


	//   ....[20]....
        /*008c*/ 	.word	0xffffffff


	//   ....[21]....
        /*0090*/ 	.word	0xffffffff


	//   ....[22]....
        /*0094*/ 	.word	0xffffffff


	//   ....[23]....
        /*0098*/ 	.word	0xffffffff


	//   ....[24]....
        /*009c*/ 	.word	0xffffffff


	//   ....[25]....
        /*00a0*/ 	.word	0xffffffff


	//   ....[26]....
        /*00a4*/ 	.word	0xffffffff


	//   ....[27]....
        /*00a8*/ 	.word	0xffffffff


	//----- nvinfo : EIATTR_COOP_GROUP_INSTR_OFFSETS
	.align		4
.L_3688:
        /*00ac*/ 	.byte	0x04, 0x28
        /*00ae*/ 	.short	(.L_3690 - .L_3689)


	//   ....[0]....
.L_3689:
        /*00b0*/ 	.word	0x000016e0


	//   ....[1]....
        /*00b4*/ 	.word	0x00001710


	//   ....[2]....
        /*00b8*/ 	.word	0x00001730


	//   ....[3]....
        /*00bc*/ 	.word	0x00001750


	//   ....[4]....
        /*00c0*/ 	.word	0x00001770


	//   ....[5]....
        /*00c4*/ 	.word	0x00001ca0


	//   ....[6]....
        /*00c8*/ 	.word	0x00001cc0


	//   ....[7]....
        /*00cc*/ 	.word	0x00001ce0


	//   ....[8]....
        /*00d0*/ 	.word	0x00001d00


	//   ....[9]....
        /*00d4*/ 	.word	0x00001d20


	//   ....[10]....
        /*00d8*/ 	.word	0x00001e40


	//   ....[11]....
        /*00dc*/ 	.word	0x00001e70


	//   ....[12]....
        /*00e0*/ 	.word	0x00001e90


	//   ....[13]....
        /*00e4*/ 	.word	0x00001ef0


	//   ....[14]....
        /*00e8*/ 	.word	0x00001f50


	//   ....[15]....
        /*00ec*/ 	.word	0x00002010


	//   ....[16]....
        /*00f0*/ 	.word	0x00002050


	//   ....[17]....
        /*00f4*/ 	.word	0x000020a0


	//   ....[18]....
        /*00f8*/ 	.word	0x00002af0


	//   ....[19]....
        /*00fc*/ 	.word	0x00002b60


	//   ....[20]....
        /*0100*/ 	.word	0x00002bc0


	//   ....[21]....
        /*0104*/ 	.word	0x00002c20


	//   ....[22]....
        /*0108*/ 	.word	0x00002c80


	//   ....[23]....
        /*010c*/ 	.word	0x000031f0


	//   ....[24]....
        /*0110*/ 	.word	0x00003250


	//   ....[25]....
        /*0114*/ 	.word	0x000032b0


	//   ....[26]....
        /*0118*/ 	.word	0x00003310


	//   ....[27]....
        /*011c*/ 	.word	0x00003370


	//----- nvinfo : EIATTR_EXIT_INSTR_OFFSETS
	.align		4
.L_3690:
        /*0120*/ 	.byte	0x04, 0x1c
        /*0122*/ 	.short	(.L_3692 - .L_3691)


	//   ....[0]....
.L_3691:
        /*0124*/ 	.word	0x000002f0


	//   ....[1]....
        /*0128*/ 	.word	0x00002aa0


	//----- nvinfo : EIATTR_MAX_THREADS
	.align		4
.L_3692:
        /*012c*/ 	.byte	0x04, 0x05
        /*012e*/ 	.short	(.L_3694 - .L_3693)
.L_3693:
        /*0130*/ 	.word	0x00000080
        /*0134*/ 	.word	0x00000001
        /*0138*/ 	.word	0x00000001


	//----- nvinfo : EIATTR_CRS_STACK_SIZE
	.align		4
.L_3694:
        /*013c*/ 	.byte	0x04, 0x1e
        /*013e*/ 	.short	(.L_3696 - .L_3695)
.L_3695:
        /*0140*/ 	.word	0x00000000
.L_3696:


//--------------------- .nv.info._ZN10layer_norm13ln_fwd_kernelINS_13Kernel_traitsIfffffjLj5120ELj1ELj1ELj4ELj16ENS_18Kernel_traits_baseILj5120EfffffjLj128EEEEELb0ELb1ELb1ELb0EEEvNS_9FwdParamsE --------------------------
	.section	.nv.info._ZN10layer_norm13ln_fwd_kernelINS_13Kernel_traitsIfffffjLj5120ELj1ELj1ELj4ELj16ENS_18Kernel_traits_baseILj5120EfffffjLj128EEEEELb0ELb1ELb1ELb0EEEvNS_9FwdParamsE,"",@"SHT_CUDA_INFO"
	.sectionflags	@""
	.align	4


	//----- nvinfo : EIATTR_CUDA_API_VERSION
	.align		4
        /*0000*/ 	.byte	0x04, 0x37
        /*0002*/ 	.short	(.L_3698 - .L_3697)
.L_3697:
        /*0004*/ 	.word	0x00000082


	//----- nvinfo : EIATTR_SW2861232_WAR
	.align		4
.L_3698:
        /*0008*/ 	.byte	0x01, 0x35
	.zero		2


	//----- nvinfo : EIATTR_PARAM_CBANK
	.align		4
        /*000c*/ 	.byte	0x04, 0x0a
        /*000e*/ 	.short	(.L_3700 - .L_3699)
	.align		4
.L_3699:
        /*0010*/ 	.word	index@(.nv.constant0._ZN10layer_norm13ln_fwd_kernelINS_13Kernel_traitsIfffffjLj5120ELj1ELj1ELj4ELj16ENS_18Kernel_traits_baseILj5120EfffffjLj128EEEEELb0ELb1ELb1ELb0EEEvNS_9FwdParamsE)
        /*0014*/ 	.short	0x0160
        /*0016*/ 	.short	0x00e8


	//----- nvinfo : EIATTR_CBANK_PARAM_SIZE
	.align		4
.L_3700:
        /*0018*/ 	.byte	0x03, 0x19
        /*001a*/ 	.short	0x00e8


	//----- nvinfo : EIATTR_KPARAM_INFO
	.align		4
        /*001c*/ 	.byte	0x04, 0x17
        /*001e*/ 	.short	(.L_3702 - .L_3701)
.L_3701:
        /*0020*/ 	.word	0x00000000
        /*0024*/ 	.short	0x0000
        /*0026*/ 	.short	0x0000
        /*0028*/ 	.byte	0x00, 0xf0, 0xa1, 0x03


	//----- nvinfo : EIATTR_MAXREG_COUNT
	.align		4
.L_3702:
        /*002c*/ 	.byte	0x03, 0x1b
        /*002e*/ 	.short	0x00ff


	//----- nvinfo : EIATTR_NUM_BARRIERS
	.align		4
        /*0030*/ 	.byte	0x02, 0x4c
        /*0032*/ 	.byte	0x01
	.zero		1


	//----- nvinfo : EIATTR_MERCURY_ISA_VERSION
	.align		4
        /*0034*/ 	.byte	0x03, 0x5f
        /*0036*/ 	.short	0x0000


	//----- nvinfo : EIATTR_COOP_GROUP_MASK_REGIDS
	.align		4
        /*0038*/ 	.byte	0x04, 0x29
        /*003a*/ 	.short	(.L_3704 - .L_3703)


	//   ....[0]....
.L_3703:
        /*003c*/ 	.word	0xffffffff


	//   ....[1]....
        /*0040*/ 	.word	0xffffffff


	//   ....[2]....
        /*0044*/ 	.word	0xffffffff


	//   ....[3]....
        /*0048*/ 	.word	0xffffffff


	//   ....[4]....
        /*004c*/ 	.word	0xffffffff


	//   ....[5]....
        /*0050*/ 	.word	0xffffffff


	//   ....[6]....
        /*0054*/ 	.word	0xffffffff


	//   ....[7]....
        /*0058*/ 	.word	0xffffffff


	//   ....[8]....
        /*005c*/ 	.word	0xffffffff


	//   ....[9]....
        /*0060*/ 	.word	0xffffffff


	//   ....[10]....
        /*0064*/ 	.word	0xffffffff


	//   ....[11]....
        /*0068*/ 	.word	0xffffffff


	//   ....[12]....
        /*006c*/ 	.word	0xffffffff


	//   ....[13]....
        /*0070*/ 	.word	0xffffffff


	//   ....[14]....
        /*0074*/ 	.word	0xffffffff


	//   ....[15]....
        /*0078*/ 	.word	0xffffffff


	//   ....[16]....
        /*007c*/ 	.word	0xffffffff


	//   ....[17]....
        /*0080*/ 	.word	0xffffffff


	//   ....[18]....
        /*0084*/ 	.word	0xffffffff


	//   ....[19]....
        /*0088*/ 	.word	0xffffffff


	//   ....[20]....
        /*008c*/ 	.word	0xffffffff


	//   ....[21]....
        /*0090*/ 	.word	0xffffffff


	//   ....[22]....
        /*0094*/ 	.word	0xffffffff


	//   ....[23]....
        /*0098*/ 	.word	0xffffffff


	//   ....[24]....
        /*009c*/ 	.word	0xffffffff


	//   ....[25]....
        /*00a0*/ 	.word	0xffffffff


	//   ....[26]....
        /*00a4*/ 	.word	0xffffffff


	//   ....[27]....
        /*00a8*/ 	.word	0xffffffff


	//----- nvinfo : EIATTR_COOP_GROUP_INSTR_OFFSETS
	.align		4
.L_3704:
        /*00ac*/ 	.byte	0x04, 0x28
        /*00ae*/ 	.short	(.L_3706 - .L_3705)


	//   ....[0]....
.L_3705:
        /*00b0*/ 	.word	0x000034f0


	//   ....[1]....
        /*00b4*/ 	.word	0x00003520


	//   ....[2]....
        /*00b8*/ 	.word	0x00003560


	//   ....[3]....
        /*00bc*/ 	.word	0x00003580


	//   ....[4]....
        /*00c0*/ 	.word	0x000035a0


	//   ....[5]....
        /*00c4*/ 	.word	0x00003b10


	//   ....[6]....
        /*00c8*/ 	.word	0x00003b30


	//   ....[7]....
        /*00cc*/ 	.word	0x00003b50


	//   ....[8]....
        /*00d0*/ 	.word	0x00003b70


	//   ....[9]....
        /*00d4*/ 	.word	0x00003b90


	//   ....[10]....
        /*00d8*/ 	.word	0x00003cc0


	//   ....[11]....
        /*00dc*/ 	.word	0x00003d40


	//   ....[12]....
        /*00e0*/ 	.word	0x00003d60


	//   ....[13]....
        /*00e4*/ 	.word	0x00003d70


	//   ....[14]....
        /*00e8*/ 	.word	0x00003e30


	//   ....[15]....
        /*00ec*/ 	.word	0x00003e70


	//   ....[16]....
        /*00f0*/ 	.word	0x00003f00


	//   ....[17]....
        /*00f4*/ 	.word	0x00003f30


	//   ....[18]....
        /*00f8*/ 	.word	0x00004d40


	//   ....[19]....
        /*00fc*/ 	.word	0x00004db0


	//   ....[20]....
        /*0100*/ 	.word	0x00004e10


	//   ....[21]....
        /*0104*/ 	.word	0x00004e70


	//   ....[22]....
        /*0108*/ 	.word	0x00004ed0


	//   ....[23]....
        /*010c*/ 	.word	0x000054a0


	//   ....[24]....
        /*0110*/ 	.word	0x00005500


	//   ....[25]....
        /*0114*/ 	.word	0x00005560


	//   ....[26]....
        /*0118*/ 	.word	0x000055c0


	//   ....[27]....
        /*011c*/ 	.word	0x00005630


	//----- nvinfo : EIATTR_EXIT_INSTR_OFFSETS
	.align		4
.L_3706:
        /*0120*/ 	.byte	0x04, 0x1c
        /*0122*/ 	.short	(.L_3708 - .L_3707)


	//   ....[0]....
.L_3707:
        /*0124*/ 	.word	0x00000d10


	//   ....[1]....
        /*0128*/ 	.word	0x00004cf0


	//----- nvinfo : EIATTR_MAX_THREADS
	.align		4
.L_3708:
        /*012c*/ 	.byte	0x04, 0x05
        /*012e*/ 	.short	(.L_3710 - .L_3709)
.L_3709:
        /*0130*/ 	.word	0x00000080
        /*0134*/ 	.word	0x00000001
        /*0138*/ 	.word	0x00000001


	//----- nvinfo : EIATTR_CRS_STACK_SIZE
	.align		4
.L_3710:
        /*013c*/ 	.byte	0x04, 0x1e
        /*013e*/ 	.short	(.L_3712 - .L_3711)
.L_3711:
        /*0140*/ 	.word	0x00000000
.L_3712:


//--------------------- .nv.info._ZN10layer_norm13ln_fwd_kernelINS_13Kernel_traitsIfffffjLj5120ELj1ELj1ELj4ELj16ENS_18Kernel_traits_baseILj5120EfffffjLj128EEEEELb0ELb1ELb1ELb1EEEvNS_9FwdParamsE --------------------------
	.section	.nv.info._ZN10layer_norm13ln_fwd_kernelINS_13Kernel_traitsIfffffjLj5120ELj1ELj1ELj4ELj16ENS_18Kernel_traits_baseILj5120EfffffjLj128EEEEELb0ELb1ELb1ELb1EEEvNS_9FwdParamsE,"",@"SHT_CUDA_INFO"
	.sectionflags	@""
	.align	4


	//----- nvinfo : EIATTR_CUDA_API_VERSION
	.align		4
        /*0000*/ 	.byte	0x04, 0x37
        /*0002*/ 	.short	(.L_3714 - .L_3713)
.L_3713:
        /*0004*/ 	.word	0x00000082


	//----- nvinfo : EIATTR_SW2861232_WAR
	.align		4
.L_3714:
        /*0008*/ 	.byte	0x01, 0x35
	.zero		2


	//----- nvinfo : EIATTR_PARAM_CBANK
	.align		4
        /*000c*/ 	.byte	0x04, 0x0a
        /*000e*/ 	.short	(.L_3716 - .L_3715)
	.align		4
.L_3715:
        /*0010*/ 	.word	index@(.nv.constant0._ZN10layer_norm13ln_fwd_kernelINS_13Kernel_traitsIfffffjLj5120ELj1ELj1ELj4ELj16ENS_18Kernel_traits_baseILj5120EfffffjLj128EEEEELb0ELb1ELb1ELb1EEEvNS_9FwdParamsE)
        /*0014*/ 	.short	0x0160
        /*0016*/ 	.short	0x00e8


	//----- nvinfo : EIATTR_CBANK_PARAM_SIZE
	.align		4
.L_3716:
        /*0018*/ 	.byte	0x03, 0x19
        /*001a*/ 	.short	0x00e8


	//----- nvinfo : EIATTR_KPARAM_INFO
	.align		4
        /*001c*/ 	.byte	0x04, 0x17
        /*001e*/ 	.short	(.L_3718 - .L_3717)
.L_3717:
        /*0020*/ 	.word	0x00000000
        /*0024*/ 	.short	0x0000
        /*0026*/ 	.short	0x0000
        /*0028*/ 	.byte	0x00, 0xf0, 0xa1, 0x03


	//----- nvinfo : EIATTR_MAXREG_COUNT
	.align		4
.L_3718:
        /*002c*/ 	.byte	0x03, 0x1b
        /*002e*/ 	.short	0x00ff


	//----- nvinfo : EIATTR_NUM_BARRIERS
	.align		4
        /*0030*/ 	.byte	0x02, 0x4c
        /*0032*/ 	.byte	0x01
	.zero		1


	//----- nvinfo : EIATTR_MERCURY_ISA_VERSION
	.align		4
        /*0034*/ 	.byte	0x03, 0x5f
        /*0036*/ 	.short	0x0000


	//----- nvinfo : EIATTR_COOP_GROUP_MASK_REGIDS
	.align		4
        /*0038*/ 	.byte	0x04, 0x29
        /*003a*/ 	.short	(.L_3720 - .L_3719)


	//   ....[0]....
.L_3719:
        /*003c*/ 	.word	0xffffffff


	//   ....[1]....
        /*0040*/ 	.word	0xffffffff


	//   ....[2]....
        /*0044*/ 	.word	0xffffffff


	//   ....[3]....
        /*0048*/ 	.word	0xffffffff


	//   ....[4]....
        /*004c*/ 	.word	0xffffffff


	//   ....[5]....
        /*0050*/ 	.word	0xffffffff


	//   ....[6]....
        /*0054*/ 	.word	0xffffffff


	//   ....[7]....
        /*0058*/ 	.word	0xffffffff


	//   ....[8]....
        /*005c*/ 	.word	0xffffffff


	//   ....[9]....
        /*0060*/ 	.word	0xffffffff


	//   ....[10]....
        /*0064*/ 	.word	0xffffffff


	//   ....[11]....
        /*0068*/ 	.word	0xffffffff


	//   ....[12]....
        /*006c*/ 	.word	0xffffffff


	//   ....[13]....
        /*0070*/ 	.word	0xffffffff


	//   ....[14]....
        /*0074*/ 	.word	0xffffffff


	//   ....[15]....
        /*0078*/ 	.word	0xffffffff


	//   ....[16]....
        /*007c*/ 	.word	0xffffffff


	//   ....[17]....
        /*0080*/ 	.word	0xffffffff


	//   ....[18]....
        /*0084*/ 	.word	0xffffffff


	//   ....[19]....
        /*0088*/ 	.word	0xffffffff


	//   ....[20]....
        /*008c*/ 	.word	0xffffffff


	//   ....[21]....
        /*0090*/ 	.word	0xffffffff


	//   ....[22]....
        /*0094*/ 	.word	0xffffffff


	//   ....[23]....
        /*0098*/ 	.word	0xffffffff


	//   ....[24]....
        /*009c*/ 	.word	0xffffffff


	//   ....[25]....
        /*00a0*/ 	.word	0xffffffff


	//   ....[26]....
        /*00a4*/ 	.word	0xffffffff


	//   ....[27]....
        /*00a8*/ 	.word	0xffffffff


	//----- nvinfo : EIATTR_COOP_GROUP_INSTR_OFFSETS
	.align		4
.L_3720:
        /*00ac*/ 	.byte	0x04, 0x28
        /*00ae*/ 	.short	(.L_3722 - .L_3721)


	//   ....[0]....
.L_3721:
        /*00b0*/ 	.word	0x00002440


	//   ....[1]....
        /*00b4*/ 	.word	0x00002470


	//   ....[2]....
        /*00b8*/ 	.word	0x00002490


	//   ....[3]....
        /*00bc*/ 	.word	0x000024b0


	//   ....[4]....
        /*00c0*/ 	.word	0x000024d0


	//   ....[5]....
        /*00c4*/ 	.word	0x00002a00


	//   ....[6]....
        /*00c8*/ 	.word	0x00002a20


	//   ....[7]....
        /*00cc*/ 	.word	0x00002a40


	//   ....[8]....
        /*00d0*/ 	.word	0x00002a60


	//   ....[9]....
        /*00d4*/ 	.word	0x00002a80


	//   ....[10]....
        /*00d8*/ 	.word	0x00002b70


	//   ....[11]....
        /*00dc*/ 	.word	0x00002bc0


	//   ....[12]....
        /*00e0*/ 	.word	0x00002be0


	//   ....[13]....
        /*00e4*/ 	.word	0x00002c00


	//   ....[14]....
        /*00e8*/ 	.word	0x00002c90


	//   ....[15]....
        /*00ec*/ 	.word	0x00002ce0


	//   ....[16]....
        /*00f0*/ 	.word	0x00002da0


	//   ....[17]....
        /*00f4*/ 	.word	0x00002db0


	//   ....[18]....
        /*00f8*/ 	.word	0x00003910


	//   ....[19]....
        /*00fc*/ 	.word	0x00003980


	//   ....[20]....
        /*0100*/ 	.word	0x000039e0


	//   ....[21]....
        /*0104*/ 	.word	0x00003a40


	//   ....[22]....
        /*0108*/ 	.word	0x00003aa0


	//   ....[23]....
        /*010c*/ 	.word	0x00004010


	//   ....[24]....
        /*0110*/ 	.word	0x00004070


	//   ....[25]....
        /*0114*/ 	.word	0x000040d0


	//   ....[26]....
        /*0118*/ 	.word	0x00004130


	//   ....[27]....
        /*011c*/ 	.word	0x00004190


	//----- nvinfo : EIATTR_EXIT_INSTR_OFFSETS
	.align		4
.L_3722:
        /*0120*/ 	.byte	0x04, 0x1c
        /*0122*/ 	.short	(.L_3724 - .L_3723)


	//   ....[0]....
.L_3723:
        /*0124*/ 	.word	0x00000300


	//   ....[1]....
        /*0128*/ 	.word	0x000038c0


	//----- nvinfo : EIATTR_MAX_THREADS
	.align		4
.L_3724:
        /*012c*/ 	.byte	0x04, 0x05
        /*012e*/ 	.short	(.L_3726 - .L_3725)
.L_3725:
        /*0130*/ 	.word	0x00000080
        /*0134*/ 	.word	0x00000001
        /*0138*/ 	.word	0x00000001


	//----- nvinfo : EIATTR_CRS_STACK_SIZE
	.align		4
.L_3726:
        /*013c*/ 	.byte	0x04, 0x1e
        /*013e*/ 	.short	(.L_3728 - .L_3727)
.L_3727:
        /*0140*/ 	.word	0x00000000
.L_3728:


//--------------------- .nv.info._ZN10layer_norm13ln_fwd_kernelINS_13Kernel_traitsIfffffjLj5120ELj1ELj1ELj4ELj16ENS_18Kernel_traits_baseILj5120EfffffjLj128EEEEELb1ELb0ELb0ELb0EEEvNS_9FwdParamsE --------------------------
	.section	.nv.info._ZN10layer_norm13ln_fwd_kernelINS_13Kernel_traitsIfffffjLj5120ELj1ELj1ELj4ELj16ENS_18Kernel_traits_baseILj5120EfffffjLj128EEEEELb1ELb0ELb0ELb0EEEvNS_9FwdParamsE,"",@"SHT_CUDA_INFO"
	.sectionflags	@""
	.align	4


	//----- nvinfo : EIATTR_CUDA_API_VERSION
	.align		4
        /*0000*/ 	.byte	0x04, 0x37
        /*0002*/ 	.short	(.L_3730 - .L_3729)
.L_3729:
        /*0004*/ 	.word	0x00000082


	//----- nvinfo : EIATTR_SW2861232_WAR
	.align		4
.L_3730:
        /*0008*/ 	.byte	0x01, 0x35
	.zero		2


	//----- nvinfo : EIATTR_PARAM_CBANK
	.align		4
        /*000c*/ 	.byte	0x04, 0x0a
        /*000e*/ 	.short	(.L_3732 - .L_3731)
	.align		4
.L_3731:
        /*0010*/ 	.word	index@(.nv.constant0._ZN10layer_norm13ln_fwd_kernelINS_13Kernel_traitsIfffffjLj5120ELj1ELj1ELj4ELj16ENS_18Kernel_traits_baseILj5120EfffffjLj128EEEEELb1ELb0ELb0ELb0EEEvNS_9FwdParamsE)
        /*0014*/ 	.short	0x0160
        /*0016*/ 	.short	0x00e8


	//----- nvinfo : EIATTR_CBANK_PARAM_SIZE
	.align		4
.L_3732:
        /*0018*/ 	.byte	0x03, 0x19
        /*001a*/ 	.short	0x00e8


	//----- nvinfo : EIATTR_KPARAM_INFO
	.align		4
        /*001c*/ 	.byte	0x04, 0x17
        /*001e*/ 	.short	(.L_3734 - .L_3733)
.L_3733:
        /*0020*/ 	.word	0x00000000
        /*0024*/ 	.short	0x0000
        /*0026*/ 	.short	0x0000
        /*0028*/ 	.byte	0x00, 0xf0, 0xa1, 0x03


	//----- nvinfo : EIATTR_MAXREG_COUNT
	.align		4
.L_3734:
        /*002c*/ 	.byte	0x03, 0x1b
        /*002e*/ 	.short	0x00ff


	//----- nvinfo : EIATTR_NUM_BARRIERS
	.align		4
        /*0030*/ 	.byte	0x02, 0x4c
        /*0032*/ 	.byte	0x01
	.zero		1


	//----- nvinfo : EIATTR_MERCURY_ISA_VERSION
	.align		4
        /*0034*/ 	.byte	0x03, 0x5f
        /*0036*/ 	.short	0x0000


	//----- nvinfo : EIATTR_COOP_GROUP_MASK_REGIDS
	.align		4
        /*0038*/ 	.byte	0x04, 0x29
        /*003a*/ 	.short	(.L_3736 - .L_3735)


	//   ....[0]....
.L_3735:
        /*003c*/ 	.word	0xffffffff


	//   ....[1]....
        /*0040*/ 	.word	0xffffffff


	//   ....[2]....
        /*0044*/ 	.word	0xffffffff


	//   ....[3]....
        /*0048*/ 	.word	0xffffffff


	//   ....[4]....
        /*004c*/ 	.word	0xffffffff


	//   ....[5]....
        /*0050*/ 	.word	0xffffffff


	//   ....[6]....
        /*0054*/ 	.word	0xffffffff


	//   ....[7]....
        /*0058*/ 	.word	0xffffffff


	//   ....[8]....
        /*005c*/ 	.word	0xffffffff


	//   ....[9]....
        /*0060*/ 	.word	0xffffffff


	//   ....[10]....
        /*0064*/ 	.word	0xffffffff


	//   ....[11]....
        /*0068*/ 	.word	0xffffffff


	//   ....[12]....
        /*006c*/ 	.word	0xffffffff


	//   ....[13]....
        /*0070*/ 	.word	0xffffffff


	//   ....[14]....
        /*0074*/ 	.word	0xffffffff


	//   ....[15]....
        /*0078*/ 	.word	0xffffffff


	//   ....[16]....
        /*007c*/ 	.word	0xffffffff


	//   ....[17]....
        /*0080*/ 	.word	0xffffffff


	//   ....[18]....
        /*0084*/ 	.word	0xffffffff


	//   ....[19]....
        /*0088*/ 	.word	0xffffffff


	//   ....[20]....
        /*008c*/ 	.word	0xffffffff


	//   ....[21]....
        /*0090*/ 	.word	0xffffffff


	//   ....[22]....
        /*0094*/ 	.word	0xffffffff


	//   ....[23]....
        /*0098*/ 	.word	0xffffffff


	//   ....[24]....
        /*009c*/ 	.word	0xffffffff


	//   ....[25]....
        /*00a0*/ 	.word	0xffffffff


	//   ....[26]....
        /*00a4*/ 	.word	0xffffffff


	//   ....[27]....
        /*00a8*/ 	.word	0xffffffff


	//----- nvinfo : EIATTR_COOP_GROUP_INSTR_OFFSETS
	.align		4
.L_3736:
        /*00ac*/ 	.byte	0x04, 0x28
        /*00ae*/ 	.short	(.L_3738 - .L_3737)


	//   ....[0]....
.L_3737:
        /*00b0*/ 	.word	0x0000f640


	//   ....[1]....
        /*00b4*/ 	.word	0x0000f6b0


	//   ....[2]....
        /*00b8*/ 	.word	0x0000f6f0


	//   ....[3]....
        /*00bc*/ 	.word	0x0000f710


	//   ....[4]....
        /*00c0*/ 	.word	0x0000f730


	//   ....[5]....
        /*00c4*/ 	.word	0x0000fca0


	//   ....[6]....
        /*00c8*/ 	.word	0x0000fcc0


	//   ....[7]....
        /*00cc*/ 	.word	0x0000fce0


	//   ....[8]....
        /*00d0*/ 	.word	0x0000fd00


	//   ....[9]....
        /*00d4*/ 	.word	0x0000fd20


	//   ....[10]....
        /*00d8*/ 	.word	0x0000fe30


	//   ....[11]....
        /*00dc*/ 	.word	0x0000fe80


	//   ....[12]....
        /*00e0*/ 	.word	0x0000fec0


	//   ....[13]....
        /*00e4*/ 	.word	0x0000fef0


	//   ....[14]....
        /*00e8*/ 	.word	0x0000ff70


	//   ....[15]....
        /*00ec*/ 	.word	0x0000ffc0


	//   ....[16]....
        /*00f0*/ 	.word	0x00010040


	//   ....[17]....
        /*00f4*/ 	.word	0x00010070


	//   ....[18]....
        /*00f8*/ 	.word	0x00010e50


	//   ....[19]....
        /*00fc*/ 	.word	0x00010eb0


	//   ....[20]....
        /*0100*/ 	.word	0x00010f10


	//   ....[21]....
        /*0104*/ 	.word	0x00010f70


	//   ....[22]....
        /*0108*/ 	.word	0x00010fd0


	//   ....[23]....
        /*010c*/ 	.word	0x000115e0


	//   ....[24]....
        /*0110*/ 	.word	0x00011640


	//   ....[25]....
        /*0114*/ 	.word	0x000116a0


	//   ....[26]....
        /*0118*/ 	.word	0x00011700


	//   ....[27]....
        /*011c*/ 	.word	0x00011770


	//----- nvinfo : EIATTR_EXIT_INSTR_OFFSETS
	.align		4
.L_3738:
        /*0120*/ 	.byte	0x04, 0x1c
        /*0122*/ 	.short	(.L_3740 - .L_3739)


	//   ....[0]....
.L_3739:
        /*0124*/ 	.word	0x00000f00


	//   ....[1]....
        /*0128*/ 	.word	0x00010e00


	//----- nvinfo : EIATTR_MAX_THREADS
	.align		4
.L_3740:
        /*012c*/ 	.byte	0x04, 0x05
        /*012e*/ 	.short	(.L_3742 - .L_3741)
.L_3741:
        /*0130*/ 	.word	0x00000080
        /*0134*/ 	.word	0x00000001
        /*0138*/ 	.word	0x00000001


	//----- nvinfo : EIATTR_CRS_STACK_SIZE
	.align		4
.L_3742:
        /*013c*/ 	.byte	0x04, 0x1e
        /*013e*/ 	.short	(.L_3744 - .L_3743)
.L_3743:
        /*0140*/ 	.word	0x00000000
.L_3744:


//--------------------- .nv.info._ZN10layer_norm13ln_fwd_kernelINS_13Kernel_traitsIfffffjLj5120ELj1ELj1ELj4ELj16ENS_18Kernel_traits_baseILj5120EfffffjLj128EEEEELb1ELb0ELb0ELb1EEEvNS_9FwdParamsE --------------------------
	.section	.nv.info._ZN10layer_norm13ln_fwd_kernelINS_13Kernel_traitsIfffffjLj5120ELj1ELj1ELj4ELj16ENS_18Kernel_traits_baseILj5120EfffffjLj128EEEEELb1ELb0ELb0ELb1EEEvNS_9FwdParamsE,"",@"SHT_CUDA_INFO"
	.sectionflags	@""
	.align	4


	//----- nvinfo : EIATTR_CUDA_API_VERSION
	.align		4
        /*0000*/ 	.byte	0x04, 0x37
        /*0002*/ 	.short	(.L_3746 - .L_3745)
.L_3745:
        /*0004*/ 	.word	0x00000082


	//----- nvinfo : EIATTR_SW2861232_WAR
	.align		4
.L_3746:
        /*0008*/ 	.byte	0x01, 0x35
	.zero		2


	//----- nvinfo : EIATTR_PARAM_CBANK
	.align		4
        /*000c*/ 	.byte	0x04, 0x0a
        /*000e*/ 	.short	(.L_3748 - .L_3747)
	.align		4
.L_3747:
        /*0010*/ 	.word	index@(.nv.constant0._ZN10layer_norm13ln_fwd_kernelINS_13Kernel_traitsIfffffjLj5120ELj1ELj1ELj4ELj16ENS_18Kernel_traits_baseILj5120EfffffjLj128EEEEELb1ELb0ELb0ELb1EEEvNS_9FwdParamsE)
        /*0014*/ 	.short	0x0160
        /*0016*/ 	.short	0x00e8


	//----- nvinfo : EIATTR_CBANK_PARAM_SIZE
	.align		4
.L_3748:
        /*0018*/ 	.byte	0x03, 0x19
        /*001a*/ 	.short	0x00e8


	//----- nvinfo : EIATTR_KPARAM_INFO
	.align		4
        /*001c*/ 	.byte	0x04, 0x17
        /*001e*/ 	.short	(.L_3750 - .L_3749)
.L_3749:
        /*0020*/ 	.word	0x00000000
        /*0024*/ 	.short	0x0000
        /*0026*/ 	.short	0x0000
        /*0028*/ 	.byte	0x00, 0xf0, 0xa1, 0x03


	//----- nvinfo : EIATTR_MAXREG_COUNT
	.align		4
.L_3750:
        /*002c*/ 	.byte	0x03, 0x1b
        /*002e*/ 	.short	0x00ff


	//----- nvinfo : EIATTR_NUM_BARRIERS
	.align		4
        /*0030*/ 	.byte	0x02, 0x4c
        /*0032*/ 	.byte	0x01
	.zero		1


	//----- nvinfo : EIATTR_MERCURY_ISA_VERSION
	.align		4
        /*0034*/ 	.byte	0x03, 0x5f
        /*0036*/ 	.short	0x0000


	//----- nvinfo : EIATTR_COOP_GROUP_MASK_REGIDS
	.align		4
        /*0038*/ 	.byte	0x04, 0x29
        /*003a*/ 	.short	(.L_3752 - .L_3751)


	//   ....[0]....
.L_3751:
        /*003c*/ 	.word	0xffffffff


	//   ....[1]....
        /*0040*/ 	.word	0xffffffff


	//   ....[2]....
        /*0044*/ 	.word	0xffffffff


	//   ....[3]....
        /*0048*/ 	.word	0xffffffff


	//   ....[4]....
        /*004c*/ 	.word	0xffffffff


	//   ....[5]....
        /*0050*/ 	.word	0xffffffff


	//   ....[6]....
        /*0054*/ 	.word	0xffffffff


	//   ....[7]....
        /*0058*/ 	.word	0xffffffff


	//   ....[8]....
        /*005c*/ 	.word	0xffffffff


	//   ....[9]....
        /*0060*/ 	.word	0xffffffff


	//   ....[10]....
        /*0064*/ 	.word	0xffffffff


	//   ....[11]....
        /*0068*/ 	.word	0xffffffff


	//   ....[12]....
        /*006c*/ 	.word	0xffffffff


	//   ....[13]....
        /*0070*/ 	.word	0xffffffff


	//   ....[14]....
        /*0074*/ 	.word	0xffffffff


	//   ....[15]....
        /*0078*/ 	.word	0xffffffff


	//   ....[16]....
        /*007c*/ 	.word	0xffffffff


	//   ....[17]....
        /*0080*/ 	.word	0xffffffff


	//   ....[18]....
        /*0084*/ 	.word	0xffffffff


	//   ....[19]....
        /*0088*/ 	.word	0xffffffff


	//   ....[20]....
        /*008c*/ 	.word	0xffffffff


	//   ....[21]....
        /*0090*/ 	.word	0xffffffff


	//   ....[22]....
        /*0094*/ 	.word	0xffffffff


	//   ....[23]....
        /*0098*/ 	.word	0xffffffff


	//   ....[24]....
        /*009c*/ 	.word	0xffffffff


	//   ....[25]....
        /*00a0*/ 	.word	0xffffffff


	//   ....[26]....
        /*00a4*/ 	.word	0xffffffff


	//   ....[27]....
        /*00a8*/ 	.word	0xffffffff


	//----- nvinfo : EIATTR_COOP_GROUP_INSTR_OFFSETS
	.align		4
.L_3752:
        /*00ac*/ 	.byte	0x04, 0x28
        /*00ae*/ 	.short	(.L_3754 - .L_3753)


	//   ....[0]....
.L_3753:
        /*00b0*/ 	.word	0x0000e5c0


	//   ....[1]....
        /*00b4*/ 	.word	0x0000e5f0


	//   ....[2]....
        /*00b8*/ 	.word	0x0000e610


	//   ....[3]....
        /*00bc*/ 	.word	0x0000e630


	//   ....[4]....
        /*00c0*/ 	.word	0x0000e650


	//   ....[5]....
        /*00c4*/ 	.word	0x0000eb80


	//   ....[6]....
        /*00c8*/ 	.word	0x0000eba0


	//   ....[7]....
        /*00cc*/ 	.word	0x0000ebc0


	//   ....[8]....
        /*00d0*/ 	.word	0x0000ebe0


	//   ....[9]....
        /*00d4*/ 	.word	0x0000ec00


	//   ....[10]....
        /*00d8*/ 	.word	0x0000ed10


	//   ....[11]....
        /*00dc*/ 	.word	0x0000ed60


	//   ....[12]....
        /*00e0*/ 	.word	0x0000eda0


	//   ....[13]....
        /*00e4*/ 	.word	0x0000edc0


	//   ....[14]....
        /*00e8*/ 	.word	0x0000ee90


	//   ....[15]....
        /*00ec*/ 	.word	0x0000eea0


	//   ....[16]....
        /*00f0*/ 	.word	0x0000ef30


	//   ....[17]....
        /*00f4*/ 	.word	0x0000ef60


	//   ....[18]....
        /*00f8*/ 	.word	0x0000f9f0


	//   ....[19]....
        /*00fc*/ 	.word	0x0000fa50


	//   ....[20]....
        /*0100*/ 	.word	0x0000fab0


	//   ....[21]....
        /*0104*/ 	.word	0x0000fb10


	//   ....[22]....
        /*0108*/ 	.word	0x0000fb70


	//   ....[23]....
        /*010c*/ 	.word	0x000100e0


	//   ....[24]....
        /*0110*/ 	.word	0x00010140


	//   ....[25]....
        /*0114*/ 	.word	0x000101a0


	//   ....[26]....
        /*0118*/ 	.word	0x00010200


	//   ....[27]....
        /*011c*/ 	.word	0x00010260


	//----- nvinfo : EIATTR_EXIT_INSTR_OFFSETS
	.align		4
.L_3754:
        /*0120*/ 	.byte	0x04, 0x1c
        /*0122*/ 	.short	(.L_3756 - .L_3755)


	//   ....[0]....
.L_3755:
        /*0124*/ 	.word	0x00000720


	//   ....[1]....
        /*0128*/ 	.word	0x0000f9a0


	//----- nvinfo : EIATTR_MAX_THREADS
	.align		4
.L_3756:
        /*012c*/ 	.byte	0x04, 0x05
        /*012e*/ 	.short	(.L_3758 - .L_3757)
.L_3757:
        /*0130*/ 	.word	0x00000080
        /*0134*/ 	.word	0x00000001
        /*0138*/ 	.word	0x00000001


	//----- nvinfo : EIATTR_CRS_STACK_SIZE
	.align		4
.L_3758:
        /*013c*/ 	.byte	0x04, 0x1e
        /*013e*/ 	.short	(.L_3760 - .L_3759)
.L_3759:
        /*0140*/ 	.word	0x00000000
.L_3760:


//--------------------- .nv.info._ZN10layer_norm13ln_fwd_kernelINS_13Kernel_traitsIfffffjLj5120ELj1ELj1ELj4ELj16ENS_18Kernel_traits_baseILj5120EfffffjLj128EEEEELb1ELb0ELb1ELb0EEEvNS_9FwdParamsE --------------------------
	.section	.nv.info._ZN10layer_norm13ln_fwd_kernelINS_13Kernel_traitsIfffffjLj5120ELj1ELj1ELj4ELj16ENS_18Kernel_traits_baseILj5120EfffffjLj128EEEEELb1ELb0ELb1ELb0EEEvNS_9FwdParamsE,"",@"SHT_CUDA_INFO"
	.sectionflags	@""
	.align	4


	//----- nvinfo : EIATTR_CUDA_API_VERSION
	.align		4
        /*0000*/ 	.byte	0x04, 0x37
        /*0002*/ 	.short	(.L_3762 - .L_3761)
.L_3761:
        /*0004*/ 	.word	0x00000082


	//----- nvinfo : EIATTR_SW2861232_WAR
	.align		4
.L_3762:
        /*0008*/ 	.byte	0x01, 0x35
	.zero		2


	//----- nvinfo : EIATTR_PARAM_CBANK
	.align		4
        /*000c*/ 	.byte	0x04, 0x0a
        /*000e*/ 	.short	(.L_3764 - .L_3763)
	.align		4
.L_3763:
        /*0010*/ 	.word	index@(.nv.constant0._ZN10layer_norm13ln_fwd_kernelINS_13Kernel_traitsIfffffjLj5120ELj1ELj1ELj4ELj16ENS_18Kernel_traits_baseILj5120EfffffjLj128EEEEELb1ELb0ELb1ELb0EEEvNS_9FwdParamsE)
        /*0014*/ 	.short	0x0160
        /*0016*/ 	.short	0x00e8


	//----- nvinfo : EIATTR_CBANK_PARAM_SIZE
	.align		4
.L_3764:
        /*0018*/ 	.byte	0x03, 0x19
        /*001a*/ 	.short	0x00e8


	//----- nvinfo : EIATTR_KPARAM_INFO
	.align		4
        /*001c*/ 	.byte	0x04, 0x17
        /*001e*/ 	.short	(.L_3766 - .L_3765)
.L_3765:
        /*0020*/ 	.word	0x00000000
        /*0024*/ 	.short	0x0000
        /*0026*/ 	.short	0x0000
        /*0028*/ 	.byte	0x00, 0xf0, 0xa1, 0x03


	//----- nvinfo : EIATTR_MAXREG_COUNT
	.align		4
.L_3766:
        /*002c*/ 	.byte	0x03, 0x1b
        /*002e*/ 	.short	0x00ff


	//----- nvinfo : EIATTR_NUM_BARRIERS
	.align		4
        /*0030*/ 	.byte	0x02, 0x4c
        /*0032*/ 	.byte	0x01
	.zero		1


	//----- nvinfo : EIATTR_MERCURY_ISA_VERSION
	.align		4
        /*0034*/ 	.byte	0x03, 0x5f
        /*0036*/ 	.short	0x0000


	//----- nvinfo : EIATTR_COOP_GROUP_MASK_REGIDS
	.align		4
        /*0038*/ 	.byte	0x04, 0x29
        /*003a*/ 	.short	(.L_3768 - .L_3767)


	//   ....[0]....
.L_3767:
        /*003c*/ 	.word	0xffffffff


	//   ....[1]....
        /*0040*/ 	.word	0xffffffff


	//   ....[2]....
        /*0044*/ 	.word	0xffffffff


	//   ....[3]....
        /*0048*/ 	.word	0xffffffff


	//   ....[4]....
        /*004c*/ 	.word	0xffffffff


	//   ....[5]....
        /*0050*/ 	.word	0xffffffff


	//   ....[6]....
        /*0054*/ 	.word	0xffffffff


	//   ....[7]....
        /*0058*/ 	.word	0xffffffff


	//   ....[8]....
        /*005c*/ 	.word	0xffffffff


	//   ....[9]....
        /*0060*/ 	.word	0xffffffff


	//   ....[10]....
        /*0064*/ 	.word	0xffffffff


	//   ....[11]....
        /*0068*/ 	.word	0xffffffff


	//   ....[12]....
        /*006c*/ 	.word	0xffffffff


	//   ....[13]....
        /*0070*/ 	.word	0xffffffff


	//   ....[14]....
        /*0074*/ 	.word	0xffffffff


	//   ....[15]....
        /*0078*/ 	.word	0xffffffff


	//   ....[16]....
        /*007c*/ 	.word	0xffffffff


	//   ....[17]....
        /*0080*/ 	.word	0xffffffff


	//   ....[18]....
        /*0084*/ 	.word	0xffffffff


	//   ....[19]....
        /*0088*/ 	.word	0xffffffff


	//   ....[20]....
        /*008c*/ 	.word	0xffffffff


	//   ....[21]....
        /*0090*/ 	.word	0xffffffff


	//   ....[22]....
        /*0094*/ 	.word	0xffffffff


	//   ....[23]....
        /*0098*/ 	.word	0xffffffff


	//   ....[24]....
        /*009c*/ 	.word	0xffffffff


	//   ....[25]....
        /*00a0*/ 	.word	0xffffffff


	//   ....[26]....
        /*00a4*/ 	.word	0xffffffff


	//   ....[27]....
        /*00a8*/ 	.word	0xffffffff


	//----- nvinfo : EIATTR_COOP_GROUP_INSTR_OFFSETS
	.align		4
.L_3768:
        /*00ac*/ 	.byte	0x04, 0x28
        /*00ae*/ 	.short	(.L_3770 - .L_3769)


	//   ....[0]....
.L_3769:
        /*00b0*/ 	.word	0x00010d20


	//   ....[1]....
        /*00b4*/ 	.word	0x00010d50


	//   ....[2]....
        /*00b8*/ 	.word	0x00010dd0


	//   ....[3]....
        /*00bc*/ 	.word	0x00010df0


	//   ....[4]....
        /*00c0*/ 	.word	0x00010e10


	//   ....[5]....
        /*00c4*/ 	.word	0x00011380


	//   ....[6]....
        /*00c8*/ 	.word	0x000113a0


	//   ....[7]....
        /*00cc*/ 	.word	0x000113c0


	//   ....[8]....
        /*00d0*/ 	.word	0x000113e0


	//   ....[9]....
        /*00d4*/ 	.word	0x00011400


	//   ....[10]....
        /*00d8*/ 	.word	0x00011530


	//   ....[11]....
        /*00dc*/ 	.word	0x000115b0


	//   ....[12]....
        /*00e0*/ 	.word	0x000115c0


	//   ....[13]....
        /*00e4*/ 	.word	0x00011630


	//   ....[14]....
        /*00e8*/ 	.word	0x000116c0


	//   ....[15]....
        /*00ec*/ 	.word	0x000116e0


	//   ....[16]....
        /*00f0*/ 	.word	0x00011770


	//   ....[17]....
        /*00f4*/ 	.word	0x000117a0


	//   ....[18]....
        /*00f8*/ 	.word	0x000125b0


	//   ....[19]....
        /*00fc*/ 	.word	0x00012620


	//   ....[20]....
        /*0100*/ 	.word	0x00012680


	//   ....[21]....
        /*0104*/ 	.word	0x000126e0


	//   ....[22]....
        /*0108*/ 	.word	0x00012740


	//   ....[23]....
        /*010c*/ 	.word	0x00012d50


	//   ....[24]....
        /*0110*/ 	.word	0x00012db0


	//   ....[25]....
        /*0114*/ 	.word	0x00012e10


	//   ....[26]....
        /*0118*/ 	.word	0x00012e70


	//   ....[27]....
        /*011c*/ 	.word	0x00012ee0


	//----- nvinfo : EIATTR_EXIT_INSTR_OFFSETS
	.align		4
.L_3770:
        /*0120*/ 	.byte	0x04, 0x1c
        /*0122*/ 	.short	(.L_3772 - .L_3771)


	//   ....[0]....
.L_3771:
        /*0124*/ 	.word	0x00000f20


	//   ....[1]....
        /*0128*/ 	.word	0x00012560


	//----- nvinfo : EIATTR_MAX_THREADS
	.align		4
.L_3772:
        /*012c*/ 	.byte	0x04, 0x05
        /*012e*/ 	.short	(.L_3774 - .L_3773)
.L_3773:
        /*0130*/ 	.word	0x00000080
        /*0134*/ 	.word	0x00000001
        /*0138*/ 	.word	0x00000001


	//----- nvinfo : EIATTR_CRS_STACK_SIZE
	.align		4
.L_3774:
        /*013c*/ 	.byte	0x04, 0x1e
        /*013e*/ 	.short	(.L_3776 - .L_3775)
.L_3775:
        /*0140*/ 	.word	0x00000000
.L_3776:


//--------------------- .nv.info._ZN10layer_norm13ln_fwd_kernelINS_13Kernel_traitsIfffffjLj5120ELj1ELj1ELj4ELj16ENS_18Kernel_traits_baseILj5120EfffffjLj128EEEEELb1ELb0ELb1ELb1EEEvNS_9FwdParamsE --------------------------
	.section	.nv.info._ZN10layer_norm13ln_fwd_kernelINS_13Kernel_traitsIfffffjLj5120ELj1ELj1ELj4ELj16ENS_18Kernel_traits_baseILj5120EfffffjLj128EEEEELb1ELb0ELb1ELb1EEEvNS_9FwdParamsE,"",@"SHT_CUDA_INFO"
	.sectionflags	@""
	.align	4


	//----- nvinfo : EIATTR_CUDA_API_VERSION
	.align		4
        /*0000*/ 	.byte	0x04, 0x37
        /*0002*/ 	.short	(.L_3778 - .L_3777)
.L_3777:
        /*0004*/ 	.word	0x00000082


	//----- nvinfo : EIATTR_SW2861232_WAR
	.align		4
.L_3778:
        /*0008*/ 	.byte	0x01, 0x35
	.zero		2


	//----- nvinfo : EIATTR_PARAM_CBANK
	.align		4
        /*000c*/ 	.byte	0x04, 0x0a
        /*000e*/ 	.short	(.L_3780 - .L_3779)
	.align		4
.L_3779:
        /*0010*/ 	.word	index@(.nv.constant0._ZN10layer_norm13ln_fwd_kernelINS_13Kernel_traitsIfffffjLj5120ELj1ELj1ELj4ELj16ENS_18Kernel_traits_baseILj5120EfffffjLj128EEEEELb1ELb0ELb1ELb1EEEvNS_9FwdParamsE)
        /*0014*/ 	.short	0x0160
        /*0016*/ 	.short	0x00e8


	//----- nvinfo : EIATTR_CBANK_PARAM_SIZE
	.align		4
.L_3780:
        /*0018*/ 	.byte	0x03, 0x19
        /*001a*/ 	.short	0x00e8


	//----- nvinfo : EIATTR_KPARAM_INFO
	.align		4
        /*001c*/ 	.byte	0x04, 0x17
        /*001e*/ 	.short	(.L_3782 - .L_3781)
.L_3781:
        /*0020*/ 	.word	0x00000000
        /*0024*/ 	.short	0x0000
        /*0026*/ 	.short	0x0000
        /*0028*/ 	.byte	0x00, 0xf0, 0xa1, 0x03


	//----- nvinfo : EIATTR_MAXREG_COUNT
	.align		4
.L_3782:
        /*002c*/ 	.byte	0x03, 0x1b
        /*002e*/ 	.short	0x00ff


	//----- nvinfo : EIATTR_NUM_BARRIERS
	.align		4
        /*0030*/ 	.byte	0x02, 0x4c
        /*0032*/ 	.byte	0x01
	.zero		1


	//----- nvinfo : EIATTR_MERCURY_ISA_VERSION
	.align		4
        /*0034*/ 	.byte	0x03, 0x5f
        /*0036*/ 	.short	0x0000


	//----- nvinfo : EIATTR_COOP_GROUP_MASK_REGIDS
	.align		4
        /*0038*/ 	.byte	0x04, 0x29
        /*003a*/ 	.short	(.L_3784 - .L_3783)


	//   ....[0]....
.L_3783:
        /*003c*/ 	.word	0xffffffff


	//   ....[1]....
        /*0040*/ 	.word	0xffffffff


	//   ....[2]....
        /*0044*/ 	.word	0xffffffff


	//   ....[3]....
        /*0048*/ 	.word	0xffffffff


	//   ....[4]....
        /*004c*/ 	.word	0xffffffff


	//   ....[5]....
        /*0050*/ 	.word	0xffffffff


	//   ....[6]....
        /*0054*/ 	.word	0xffffffff


	//   ....[7]....
        /*0058*/ 	.word	0xffffffff


	//   ....[8]....
        /*005c*/ 	.word	0xffffffff


	//   ....[9]....
        /*0060*/ 	.word	0xffffffff


	//   ....[10]....
        /*0064*/ 	.word	0xffffffff


	//   ....[11]....
        /*0068*/ 	.word	0xffffffff


	//   ....[12]....
        /*006c*/ 	.word	0xffffffff


	//   ....[13]....
        /*0070*/ 	.word	0xffffffff


	//   ....[14]....
        /*0074*/ 	.word	0xffffffff


	//   ....[15]....
        /*0078*/ 	.word	0xffffffff


	//   ....[16]....
        /*007c*/ 	.word	0xffffffff


	//   ....[17]....
        /*0080*/ 	.word	0xffffffff


	//   ....[18]....
        /*0084*/ 	.word	0xffffffff


	//   ....[19]....
        /*0088*/ 	.word	0xffffffff


	//   ....[20]....
        /*008c*/ 	.word	0xffffffff


	//   ....[21]....
        /*0090*/ 	.word	0xffffffff


	//   ....[22]....
        /*0094*/ 	.word	0xffffffff


	//   ....[23]....
        /*0098*/ 	.word	0xffffffff


	//   ....[24]....
        /*009c*/ 	.word	0xffffffff


	//   ....[25]....
        /*00a0*/ 	.word	0xffffffff


	//   ....[26]....
        /*00a4*/ 	.word	0xffffffff


	//   ....[27]....
        /*00a8*/ 	.word	0xffffffff


	//----- nvinfo : EIATTR_COOP_GROUP_INSTR_OFFSETS
	.align		4
.L_3784:
        /*00ac*/ 	.byte	0x04, 0x28
        /*00ae*/ 	.short	(.L_3786 - .L_3785)


	//   ....[0]....
.L_3785:
        /*00b0*/ 	.word	0x00010020


	//   ....[1]....
        /*00b4*/ 	.word	0x00010050


	//   ....[2]....
        /*00b8*/ 	.word	0x00010070


	//   ....[3]....
        /*00bc*/ 	.word	0x00010090


	//   ....[4]....
        /*00c0*/ 	.word	0x000100b0


	//   ....[5]....
        /*00c4*/ 	.word	0x000105e0


	//   ....[6]....
        /*00c8*/ 	.word	0x00010600


	//   ....[7]....
        /*00cc*/ 	.word	0x00010620


	//   ....[8]....
        /*00d0*/ 	.word	0x00010640


	//   ....[9]....
        /*00d4*/ 	.word	0x00010660


	//   ....[10]....
        /*00d8*/ 	.word	0x00010770


	//   ....[11]....
        /*00dc*/ 	.word	0x000107c0


	//   ....[12]....
        /*00e0*/ 	.word	0x00010800


	//   ....[13]....
        /*00e4*/ 	.word	0x00010810


	//   ....[14]....
        /*00e8*/ 	.word	0x000108c0


	//   ....[15]....
        /*00ec*/ 	.word	0x000108f0


	//   ....[16]....
        /*00f0*/ 	.word	0x00010990


	//   ....[17]....
        /*00f4*/ 	.word	0x000109b0


	//   ....[18]....
        /*00f8*/ 	.word	0x00011520


	//   ....[19]....
        /*00fc*/ 	.word	0x00011590


	//   ....[20]....
        /*0100*/ 	.word	0x000115f0


	//   ....[21]....
        /*0104*/ 	.word	0x00011650


	//   ....[22]....
        /*0108*/ 	.word	0x000116b0


	//   ....[23]....
        /*010c*/ 	.word	0x00011c20


	//   ....[24]....
        /*0110*/ 	.word	0x00011c80


	//   ....[25]....
        /*0114*/ 	.word	0x00011ce0


	//   ....[26]....
        /*0118*/ 	.word	0x00011d40


	//   ....[27]....
        /*011c*/ 	.word	0x00011da0


	//----- nvinfo : EIATTR_EXIT_INSTR_OFFSETS
	.align		4
.L_3786:
        /*0120*/ 	.byte	0x04, 0x1c
        /*0122*/ 	.short	(.L_3788 - .L_3787)


	//   ....[0]....
.L_3787:
        /*0124*/ 	.word	0x00000720


	//   ....[1]....
        /*0128*/ 	.word	0x000114d0


	//----- nvinfo : EIATTR_MAX_THREADS
	.align		4
.L_3788:
        /*012c*/ 	.byte	0x04, 0x05
        /*012e*/ 	.short	(.L_3790 - .L_3789)
.L_3789:
        /*0130*/ 	.word	0x00000080
        /*0134*/ 	.word	0x00000001
        /*0138*/ 	.word	0x00000001


	//----- nvinfo : EIATTR_CRS_STACK_SIZE
	.align		4
.L_3790:
        /*013c*/ 	.byte	0x04, 0x1e
        /*013e*/ 	.short	(.L_3792 - .L_3791)
.L_3791:
        /*0140*/ 	.word	0x00000000
.L_3792:


//--------------------- .nv.info._ZN10layer_norm13ln_fwd_kernelINS_13Kernel_traitsIfffffjLj5120ELj1ELj1ELj4ELj16ENS_18Kernel_traits_baseILj5120EfffffjLj128EEEEELb1ELb1ELb0ELb0EEEvNS_9FwdParamsE --------------------------
	.section	.nv.info._ZN10layer_norm13ln_fwd_kernelINS_13Kernel_traitsIfffffjLj5120ELj1ELj1ELj4ELj16ENS_18Kernel_traits_baseILj5120EfffffjLj128EEEEELb1ELb1ELb0ELb0EEEvNS_9FwdParamsE,"",@"SHT_CUDA_INFO"
	.sectionflags	@""
	.align	4


	//----- nvinfo : EIATTR_CUDA_API_VERSION
	.align		4
        /*0000*/ 	.byte	0x04, 0x37
        /*0002*/ 	.short	(.L_3794 - .L_3793)
.L_3793:
        /*0004*/ 	.word	0x00000082


	//----- nvinfo : EIATTR_SW2861232_WAR
	.align		4
.L_3794:
        /*0008*/ 	.byte	0x01, 0x35
	.zero		2


	//----- nvinfo : EIATTR_PARAM_CBANK
	.align		4
        /*000c*/ 	.byte	0x04, 0x0a
        /*000e*/ 	.short	(.L_3796 - .L_3795)
	.align		4
.L_3795:
        /*0010*/ 	.word	index@(.nv.constant0._ZN10layer_norm13ln_fwd_kernelINS_13Kernel_traitsIfffffjLj5120ELj1ELj1ELj4ELj16ENS_18Kernel_traits_baseILj5120EfffffjLj128EEEEELb1ELb1ELb0ELb0EEEvNS_9FwdParamsE)
        /*0014*/ 	.short	0x0160
        /*0016*/ 	.short	0x00e8


	//----- nvinfo : EIATTR_CBANK_PARAM_SIZE
	.align		4
.L_3796:
        /*0018*/ 	.byte	0x03, 0x19
        /*001a*/ 	.short	0x00e8


	//----- nvinfo : EIATTR_KPARAM_INFO
	.align		4
        /*001c*/ 	.byte	0x04, 0x17
        /*001e*/ 	.short	(.L_3798 - .L_3797)
.L_3797:
        /*0020*/ 	.word	0x00000000
        /*0024*/ 	.short	0x0000
        /*0026*/ 	.short	0x0000
        /*0028*/ 	.byte	0x00, 0xf0, 0xa1, 0x03


	//----- nvinfo : EIATTR_MAXREG_COUNT
	.align		4
.L_3798:
        /*002c*/ 	.byte	0x03, 0x1b
        /*002e*/ 	.short	0x00ff


	//----- nvinfo : EIATTR_NUM_BARRIERS
	.align		4
        /*0030*/ 	.byte	0x02, 0x4c
        /*0032*/ 	.byte	0x01
	.zero		1


	//----- nvinfo : EIATTR_MERCURY_ISA_VERSION
	.align		4
        /*0034*/ 	.byte	0x03, 0x5f
        /*0036*/ 	.short	0x0000


	//----- nvinfo : EIATTR_COOP_GROUP_MASK_REGIDS
	.align		4
        /*0038*/ 	.byte	0x04, 0x29
        /*003a*/ 	.short	(.L_3800 - .L_3799)


	//   ....[0]....
.L_3799:
        /*003c*/ 	.word	0xffffffff


	//   ....[1]....
        /*0040*/ 	.word	0xffffffff


	//   ....[2]....
        /*0044*/ 	.word	0xffffffff


	//   ....[3]....
        /*0048*/ 	.word	0xffffffff


	//   ....[4]....
        /*004c*/ 	.word	0xffffffff


	//   ....[5]....
        /*0050*/ 	.word	0xffffffff


	//   ....[6]....
        /*0054*/ 	.word	0xffffffff


	//   ....[7]....
        /*0058*/ 	.word	0xffffffff


	//   ....[8]....
        /*005c*/ 	.word	0xffffffff


	//   ....[9]....
        /*0060*/ 	.word	0xffffffff


	//   ....[10]....
        /*0064*/ 	.word	0xffffffff


	//   ....[11]....
        /*0068*/ 	.word	0xffffffff


	//   ....[12]....
        /*006c*/ 	.word	0xffffffff


	//   ....[13]....
        /*0070*/ 	.word	0xffffffff


	//   ....[14]....
        /*0074*/ 	.word	0xffffffff


	//   ....[15]....
        /*0078*/ 	.word	0xffffffff


	//   ....[16]....
        /*007c*/ 	.word	0xffffffff


	//   ....[17]....
        /*0080*/ 	.word	0xffffffff


	//   ....[18]....
        /*0084*/ 	.word	0xffffffff


	//   ....[19]....
        /*0088*/ 	.word	0xffffffff


	//   ....[20]....
        /*008c*/ 	.word	0xffffffff


	//   ....[21]....
        /*0090*/ 	.word	0xffffffff


	//   ....[22]....
        /*0094*/ 	.word	0xffffffff


	//   ....[23]....
        /*0098*/ 	.word	0xffffffff


	//   ....[24]....
        /*009c*/ 	.word	0xffffffff


	//   ....[25]....
        /*00a0*/ 	.word	0xffffffff


	//   ....[26]....
        /*00a4*/ 	.word	0xffffffff


	//   ....[27]....
        /*00a8*/ 	.word	0xffffffff


	//----- nvinfo : EIATTR_COOP_GROUP_INSTR_OFFSETS
	.align		4
.L_3800:
        /*00ac*/ 	.byte	0x04, 0x28
        /*00ae*/ 	.short	(.L_3802 - .L_3801)


	//   ....[0]....
.L_3801:
        /*00b0*/ 	.word	0x0000fb50


	//   ....[1]....
        /*00b4*/ 	.word	0x0000fb80


	//   ....[2]....
        /*00b8*/ 	.word	0x0000fc00


	//   ....[3]....
        /*00bc*/ 	.word	0x0000fc20


	//   ....[4]....
        /*00c0*/ 	.word	0x0000fc40


	//   ....[5]....
        /*00c4*/ 	.word	0x000101b0


	//   ....[6]....
        /*00c8*/ 	.word	0x000101d0


	//   ....[7]....
        /*00cc*/ 	.word	0x000101f0


	//   ....[8]....
        /*00d0*/ 	.word	0x00010210


	//   ....[9]....
        /*00d4*/ 	.word	0x00010230


	//   ....[10]....
        /*00d8*/ 	.word	0x00010340


	//   ....[11]....
        /*00dc*/ 	.word	0x00010390


	//   ....[12]....
        /*00e0*/ 	.word	0x000103d0


	//   ....[13]....
        /*00e4*/ 	.word	0x00010460


	//   ....[14]....
        /*00e8*/ 	.word	0x000104f0


	//   ....[15]....
        /*00ec*/ 	.word	0x00010540


	//   ....[16]....
        /*00f0*/ 	.word	0x00010590


	//   ....[17]....
        /*00f4*/ 	.word	0x000105d0


	//   ....[18]....
        /*00f8*/ 	.word	0x00011360


	//   ....[19]....
        /*00fc*/ 	.word	0x000113d0


	//   ....[20]....
        /*0100*/ 	.word	0x00011430


	//   ....[21]....
        /*0104*/ 	.word	0x00011490


	//   ....[22]....
        /*0108*/ 	.word	0x000114f0


	//   ....[23]....
        /*010c*/ 	.word	0x00011b00


	//   ....[24]....
        /*0110*/ 	.word	0x00011b60


	//   ....[25]....
        /*0114*/ 	.word	0x00011bc0


	//   ....[26]....
        /*0118*/ 	.word	0x00011c20


	//   ....[27]....
        /*011c*/ 	.word	0x00011c90


	//----- nvinfo : EIATTR_EXIT_INSTR_OFFSETS
	.align		4
.L_3802:
        /*0120*/ 	.byte	0x04, 0x1c
        /*0122*/ 	.short	(.L_3804 - .L_3803)


	//   ....[0]....
.L_3803:
        /*0124*/ 	.word	0x00001020


	//   ....[1]....
        /*0128*/ 	.word	0x00011310


	//----- nvinfo : EIATTR_MAX_THREADS
	.align		4
.L_3804:
        /*012c*/ 	.byte	0x04, 0x05
        /*012e*/ 	.short	(.L_3806 - .L_3805)
.L_3805:
        /*0130*/ 	.word	0x00000080
        /*0134*/ 	.word	0x00000001
        /*0138*/ 	.word	0x00000001


	//----- nvinfo : EIATTR_CRS_STACK_SIZE
	.align		4
.L_3806:
        /*013c*/ 	.byte	0x04, 0x1e
        /*013e*/ 	.short	(.L_3808 - .L_3807)
.L_3807:
        /*0140*/ 	.word	0x00000000
.L_3808:


//--------------------- .nv.info._ZN10layer_norm13ln_fwd_kernelINS_13Kernel_traitsIfffffjLj5120ELj1ELj1ELj4ELj16ENS_18Kernel_traits_baseILj5120EfffffjLj128EEEEELb1ELb1ELb0ELb1EEEvNS_9FwdParamsE --------------------------
	.section	.nv.info._ZN10layer_norm13ln_fwd_kernelINS_13Kernel_traitsIfffffjLj5120ELj1ELj1ELj4ELj16ENS_18Kernel_traits_baseILj5120EfffffjLj128EEEEELb1ELb1ELb0ELb1EEEvNS_9FwdParamsE,"",@"SHT_CUDA_INFO"
	.sectionflags	@""
	.align	4


	//----- nvinfo : EIATTR_CUDA_API_VERSION
	.align		4
        /*0000*/ 	.byte	0x04, 0x37
        /*0002*/ 	.short	(.L_3810 - .L_3809)
.L_3809:
        /*0004*/ 	.word	0x00000082


	//----- nvinfo : EIATTR_SW2861232_WAR
	.align		4
.L_3810:
        /*0008*/ 	.byte	0x01, 0x35
	.zero		2


	//----- nvinfo : EIATTR_PARAM_CBANK
	.align		4
        /*000c*/ 	.byte	0x04, 0x0a
        /*000e*/ 	.short	(.L_3812 - .L_3811)
	.align		4
.L_3811:
        /*0010*/ 	.word	index@(.nv.constant0._ZN10layer_norm13ln_fwd_kernelINS_13Kernel_traitsIfffffjLj5120ELj1ELj1ELj4ELj16ENS_18Kernel_traits_baseILj5120EfffffjLj128EEEEELb1ELb1ELb0ELb1EEEvNS_9FwdParamsE)
        /*0014*/ 	.short	0x0160
        /*0016*/ 	.short	0x00e8


	//----- nvinfo : EIATTR_CBANK_PARAM_SIZE
	.align		4
.L_3812:
        /*0018*/ 	.byte	0x03, 0x19
        /*001a*/ 	.short	0x00e8


	//----- nvinfo : EIATTR_KPARAM_INFO
	.align		4
        /*001c*/ 	.byte	0x04, 0x17
        /*001e*/ 	.short	(.L_3814 - .L_3813)
.L_3813:
        /*0020*/ 	.word	0x00000000
        /*0024*/ 	.short	0x0000
        /*0026*/ 	.short	0x0000
        /*0028*/ 	.byte	0x00, 0xf0, 0xa1, 0x03


	//----- nvinfo : EIATTR_MAXREG_COUNT
	.align		4
.L_3814:
        /*002c*/ 	.byte	0x03, 0x1b
        /*002e*/ 	.short	0x00ff


	//----- nvinfo : EIATTR_NUM_BARRIERS
	.align		4
        /*0030*/ 	.byte	0x02, 0x4c
        /*0032*/ 	.byte	0x01
	.zero		1


	//----- nvinfo : EIATTR_MERCURY_ISA_VERSION
	.align		4
        /*0034*/ 	.byte	0x03, 0x5f
        /*0036*/ 	.short	0x0000


	//----- nvinfo : EIATTR_COOP_GROUP_MASK_REGIDS
	.align		4
        /*0038*/ 	.byte	0x04, 0x29
        /*003a*/ 	.short	(.L_3816 - .L_3815)


	//   ....[0]....
.L_3815:
        /*003c*/ 	.word	0xffffffff


	//   ....[1]....
        /*0040*/ 	.word	0xffffffff


	//   ....[2]....
        /*0044*/ 	.word	0xffffffff


	//   ....[3]....
        /*0048*/ 	.word	0xffffffff


	//   ....[4]....
        /*004c*/ 	.word	0xffffffff


	//   ....[5]....
        /*0050*/ 	.word	0xffffffff


	//   ....[6]....
        /*0054*/ 	.word	0xffffffff


	//   ....[7]....
        /*0058*/ 	.word	0xffffffff


	//   ....[8]....
        /*005c*/ 	.word	0xffffffff


	//   ....[9]....
        /*0060*/ 	.word	0xffffffff


	//   ....[10]....
        /*0064*/ 	.word	0xffffffff


	//   ....[11]....
        /*0068*/ 	.word	0xffffffff


	//   ....[12]....
        /*006c*/ 	.word	0xffffffff


	//   ....[13]....
        /*0070*/ 	.word	0xffffffff


	//   ....[14]....
        /*0074*/ 	.word	0xffffffff


	//   ....[15]....
        /*0078*/ 	.word	0xffffffff


	//   ....[16]....
        /*007c*/ 	.word	0xffffffff


	//   ....[17]....
        /*0080*/ 	.word	0xffffffff


	//   ....[18]....
        /*0084*/ 	.word	0xffffffff


	//   ....[19]....
        /*0088*/ 	.word	0xffffffff


	//   ....[20]....
        /*008c*/ 	.word	0xffffffff


	//   ....[21]....
        /*0090*/ 	.word	0xffffffff


	//   ....[22]....
        /*0094*/ 	.word	0xffffffff


	//   ....[23]....
        /*0098*/ 	.word	0xffffffff


	//   ....[24]....
        /*009c*/ 	.word	0xffffffff


	//   ....[25]....
        /*00a0*/ 	.word	0xffffffff


	//   ....[26]....
        /*00a4*/ 	.word	0xffffffff


	//   ....[27]....
        /*00a8*/ 	.word	0xffffffff


	//----- nvinfo : EIATTR_COOP_GROUP_INSTR_OFFSETS
	.align		4
.L_3816:
        /*00ac*/ 	.byte	0x04, 0x28
        /*00ae*/ 	.short	(.L_3818 - .L_3817)


	//   ....[0]....
.L_3817:
        /*00b0*/ 	.word	0x0000e670


	//   ....[1]....
        /*00b4*/ 	.word	0x0000e6a0


	//   ....[2]....
        /*00b8*/ 	.word	0x0000e6c0


	//   ....[3]....
        /*00bc*/ 	.word	0x0000e6e0


	//   ....[4]....
        /*00c0*/ 	.word	0x0000e700


	//   ....[5]....
        /*00c4*/ 	.word	0x0000ec30


	//   ....[6]....
        /*00c8*/ 	.word	0x0000ec50


	//   ....[7]....
        /*00cc*/ 	.word	0x0000ec70


	//   ....[8]....
        /*00d0*/ 	.word	0x0000ec90


	//   ....[9]....
        /*00d4*/ 	.word	0x0000ecb0


	//   ....[10]....
        /*00d8*/ 	.word	0x0000edc0


	//   ....[11]....
        /*00dc*/ 	.word	0x0000ee10


	//   ....[12]....
        /*00e0*/ 	.word	0x0000ee30


	//   ....[13]....
        /*00e4*/ 	.word	0x0000eea0


	//   ....[14]....
        /*00e8*/ 	.word	0x0000eee0


	//   ....[15]....
        /*00ec*/ 	.word	0x0000ef70


	//   ....[16]....
        /*00f0*/ 	.word	0x0000efc0


	//   ....[17]....
        /*00f4*/ 	.word	0x0000f060


	//   ....[18]....
        /*00f8*/ 	.word	0x0000fad0


	//   ....[19]....
        /*00fc*/ 	.word	0x0000fb40


	//   ....[20]....
        /*0100*/ 	.word	0x0000fba0


	//   ....[21]....
        /*0104*/ 	.word	0x0000fc00


	//   ....[22]....
        /*0108*/ 	.word	0x0000fc60


	//   ....[23]....
        /*010c*/ 	.word	0x000101d0


	//   ....[24]....
        /*0110*/ 	.word	0x00010230


	//   ....[25]....
        /*0114*/ 	.word	0x00010290


	//   ....[26]....
        /*0118*/ 	.word	0x000102f0


	//   ....[27]....
        /*011c*/ 	.word	0x00010350


	//----- nvinfo : EIATTR_EXIT_INSTR_OFFSETS
	.align		4
.L_3818:
        /*0120*/ 	.byte	0x04, 0x1c
        /*0122*/ 	.short	(.L_3820 - .L_3819)


	//   ....[0]....
.L_3819:
        /*0124*/ 	.word	0x00000390


	//   ....[1]....
        /*0128*/ 	.word	0x0000fa80


	//----- nvinfo : EIATTR_MAX_THREADS
	.align		4
.L_3820:
        /*012c*/ 	.byte	0x04, 0x05
        /*012e*/ 	.short	(.L_3822 - .L_3821)
.L_3821:
        /*0130*/ 	.word	0x00000080
        /*0134*/ 	.word	0x00000001
        /*0138*/ 	.word	0x00000001


	//----- nvinfo : EIATTR_CRS_STACK_SIZE
	.align		4
.L_3822:
        /*013c*/ 	.byte	0x04, 0x1e
        /*013e*/ 	.short	(.L_3824 - .L_3823)
.L_3823:
        /*0140*/ 	.word	0x00000000
.L_3824:


//--------------------- .nv.info._ZN10layer_norm13ln_fwd_kernelINS_13Kernel_traitsIfffffjLj5120ELj1ELj1ELj4ELj16ENS_18Kernel_traits_baseILj5120EfffffjLj128EEEEELb1ELb1ELb1ELb0EEEvNS_9FwdParamsE --------------------------
	.section	.nv.info._ZN10layer_norm13ln_fwd_kernelINS_13Kernel_traitsIfffffjLj5120ELj1ELj1ELj4ELj16ENS_18Kernel_traits_baseILj5120EfffffjLj128EEEEELb1ELb1ELb1ELb0EEEvNS_9FwdParamsE,"",@"SHT_CUDA_INFO"
	.sectionflags	@""
	.align	4


	//----- nvinfo : EIATTR_CUDA_API_VERSION
	.align		4
        /*0000*/ 	.byte	0x04, 0x37
        /*0002*/ 	.short	(.L_3826 - .L_3825)
.L_3825:
        /*0004*/ 	.word	0x00000082


	//----- nvinfo : EIATTR_SW2861232_WAR
	.align		4
.L_3826:
        /*0008*/ 	.byte	0x01, 0x35
	.zero		2


	//----- nvinfo : EIATTR_PARAM_CBANK
	.align		4
        /*000c*/ 	.byte	0x04, 0x0a
        /*000e*/ 	.short	(.L_3828 - .L_3827)
	.align		4
.L_3827:
        /*0010*/ 	.word	index@(.nv.constant0._ZN10layer_norm13ln_fwd_kernelINS_13Kernel_traitsIfffffjLj5120ELj1ELj1ELj4ELj16ENS_18Kernel_traits_baseILj5120EfffffjLj128EEEEELb1ELb1ELb1ELb0EEEvNS_9FwdParamsE)
        /*0014*/ 	.short	0x0160
        /*0016*/ 	.short	0x00e8


	//----- nvinfo : EIATTR_CBANK_PARAM_SIZE
	.align		4
.L_3828:
        /*0018*/ 	.byte	0x03, 0x19
        /*001a*/ 	.short	0x00e8


	//----- nvinfo : EIATTR_KPARAM_INFO
	.align		4
        /*001c*/ 	.byte	0x04, 0x17
        /*001e*/ 	.short	(.L_3830 - .L_3829)
.L_3829:
        /*0020*/ 	.word	0x00000000
        /*0024*/ 	.short	0x0000
        /*0026*/ 	.short	0x0000
        /*0028*/ 	.byte	0x00, 0xf0, 0xa1, 0x03


	//----- nvinfo : EIATTR_MAXREG_COUNT
	.align		4
.L_3830:
        /*002c*/ 	.byte	0x03, 0x1b
        /*002e*/ 	.short	0x00ff


	//----- nvinfo : EIATTR_NUM_BARRIERS
	.align		4
        /*0030*/ 	.byte	0x02, 0x4c
        /*0032*/ 	.byte	0x01
	.zero		1


	//----- nvinfo : EIATTR_MERCURY_ISA_VERSION
	.align		4
        /*0034*/ 	.byte	0x03, 0x5f
        /*0036*/ 	.short	0x0000


	//----- nvinfo : EIATTR_COOP_GROUP_MASK_REGIDS
	.align		4
        /*0038*/ 	.byte	0x04, 0x29
        /*003a*/ 	.short	(.L_3832 - .L_3831)


	//   ....[0]....
.L_3831:
        /*003c*/ 	.word	0xffffffff


	//   ....[1]....
        /*0040*/ 	.word	0xffffffff


	//   ....[2]....
        /*0044*/ 	.word	0xffffffff


	//   ....[3]....
        /*0048*/ 	.word	0xffffffff


	//   ....[4]....
        /*004c*/ 	.word	0xffffffff


	//   ....[5]....
        /*0050*/ 	.word	0xffffffff


	//   ....[6]....
        /*0054*/ 	.word	0xffffffff


	//   ....[7]....
        /*0058*/ 	.word	0xffffffff


	//   ....[8]....
        /*005c*/ 	.word	0xffffffff


	//   ....[9]....
        /*0060*/ 	.word	0xffffffff


	//   ....[10]....
        /*0064*/ 	.word	0xffffffff


	//   ....[11]....
        /*0068*/ 	.word	0xffffffff


	//   ....[12]....
        /*006c*/ 	.word	0xffffffff


	//   ....[13]....
        /*0070*/ 	.word	0xffffffff


	//   ....[14]....
        /*0074*/ 	.word	0xffffffff


	//   ....[15]....
        /*0078*/ 	.word	0xffffffff


	//   ....[16]....
        /*007c*/ 	.word	0xffffffff


	//   ....[17]....
        /*0080*/ 	.word	0xffffffff


	//   ....[18]....
        /*0084*/ 	.word	0xffffffff


	//   ....[19]....
        /*0088*/ 	.word	0xffffffff


	//   ....[20]....
        /*008c*/ 	.word	0xffffffff


	//   ....[21]....
        /*0090*/ 	.word	0xffffffff


	//   ....[22]....
        /*0094*/ 	.word	0xffffffff


	//   ....[23]....
        /*0098*/ 	.word	0xffffffff


	//   ....[24]....
        /*009c*/ 	.word	0xffffffff


	//   ....[25]....
        /*00a0*/ 	.word	0xffffffff


	//   ....[26]....
        /*00a4*/ 	.word	0xffffffff


	//   ....[27]....
        /*00a8*/ 	.word	0xffffffff


	//----- nvinfo : EIATTR_COOP_GROUP_INSTR_OFFSETS
	.align		4
.L_3832:
        /*00ac*/ 	.byte	0x04, 0x28
        /*00ae*/ 	.short	(.L_3834 - .L_3833)


	//   ....[0]....
.L_3833:
        /*00b0*/ 	.word	0x00010ef0


	//   ....[1]....
        /*00b4*/ 	.word	0x00010f20


	//   ....[2]....
        /*00b8*/ 	.word	0x00010fa0


	//   ....[3]....
        /*00bc*/ 	.word	0x00010fc0


	//   ....[4]....
        /*00c0*/ 	.word	0x00010fe0


	//   ....[5]....
        /*00c4*/ 	.word	0x00011550


	//   ....[6]....
        /*00c8*/ 	.word	0x00011570


	//   ....[7]....
        /*00cc*/ 	.word	0x00011590


	//   ....[8]....
        /*00d0*/ 	.word	0x000115b0


	//   ....[9]....
        /*00d4*/ 	.word	0x000115d0


	//   ....[10]....
        /*00d8*/ 	.word	0x000116e0


	//   ....[11]....
        /*00dc*/ 	.word	0x00011740


	//   ....[12]....
        /*00e0*/ 	.word	0x000117b0


	//   ....[13]....
        /*00e4*/ 	.word	0x000117c0


	//   ....[14]....
        /*00e8*/ 	.word	0x00011840


	//   ....[15]....
        /*00ec*/ 	.word	0x000118a0


	//   ....[16]....
        /*00f0*/ 	.word	0x00011960


	//   ....[17]....
        /*00f4*/ 	.word	0x00011970


	//   ....[18]....
        /*00f8*/ 	.word	0x00012780


	//   ....[19]....
        /*00fc*/ 	.word	0x000127f0


	//   ....[20]....
        /*0100*/ 	.word	0x00012850


	//   ....[21]....
        /*0104*/ 	.word	0x000128b0


	//   ....[22]....
        /*0108*/ 	.word	0x00012910


	//   ....[23]....
        /*010c*/ 	.word	0x00012f20


	//   ....[24]....
        /*0110*/ 	.word	0x00012f80


	//   ....[25]....
        /*0114*/ 	.word	0x00012fe0


	//   ....[26]....
        /*0118*/ 	.word	0x00013040


	//   ....[27]....
        /*011c*/ 	.word	0x000130b0


	//----- nvinfo : EIATTR_EXIT_INSTR_OFFSETS
	.align		4
.L_3834:
        /*0120*/ 	.byte	0x04, 0x1c
        /*0122*/ 	.short	(.L_3836 - .L_3835)


	//   ....[0]....
.L_3835:
        /*0124*/ 	.word	0x00001020


	//   ....[1]....
        /*0128*/ 	.word	0x00012730


	//----- nvinfo : EIATTR_MAX_THREADS
	.align		4
.L_3836:
        /*012c*/ 	.byte	0x04, 0x05
        /*012e*/ 	.short	(.L_3838 - .L_3837)
.L_3837:
        /*0130*/ 	.word	0x00000080
        /*0134*/ 	.word	0x00000001
        /*0138*/ 	.word	0x00000001


	//----- nvinfo : EIATTR_CRS_STACK_SIZE
	.align		4
.L_3838:
        /*013c*/ 	.byte	0x04, 0x1e
        /*013e*/ 	.short	(.L_3840 - .L_3839)
.L_3839:
        /*0140*/ 	.word	0x00000000
.L_3840:


//--------------------- .nv.info._ZN10layer_norm13ln_fwd_kernelINS_13Kernel_traitsIfffffjLj5120ELj1ELj1ELj4ELj16ENS_18Kernel_traits_baseILj5120EfffffjLj128EEEEELb1ELb1ELb1ELb1EEEvNS_9FwdParamsE --------------------------
	.section	.nv.info._ZN10layer_norm13ln_fwd_kernelINS_13Kernel_traitsIfffffjLj5120ELj1ELj1ELj4ELj16ENS_18Kernel_traits_baseILj5120EfffffjLj128EEEEELb1ELb1ELb1ELb1EEEvNS_9FwdParamsE,"",@"SHT_CUDA_INFO"
	.sectionflags	@""
	.align	4


	//----- nvinfo : EIATTR_CUDA_API_VERSION
	.align		4
        /*0000*/ 	.byte	0x04, 0x37
        /*0002*/ 	.short	(.L_3842 - .L_3841)
.L_3841:
        /*0004*/ 	.word	0x00000082


	//----- nvinfo : EIATTR_SW2861232_WAR
	.align		4
.L_3842:
        /*0008*/ 	.byte	0x01, 0x35
	.zero		2


	//----- nvinfo : EIATTR_PARAM_CBANK
	.align		4
        /*000c*/ 	.byte	0x04, 0x0a
        /*000e*/ 	.short	(.L_3844 - .L_3843)
	.align		4
.L_3843:
        /*0010*/ 	.word	index@(.nv.constant0._ZN10layer_norm13ln_fwd_kernelINS_13Kernel_traitsIfffffjLj5120ELj1ELj1ELj4ELj16ENS_18Kernel_traits_baseILj5120EfffffjLj128EEEEELb1ELb1ELb1ELb1EEEvNS_9FwdParamsE)
        /*0014*/ 	.short	0x0160
        /*0016*/ 	.short	0x00e8


	//----- nvinfo : EIATTR_CBANK_PARAM_SIZE
	.align		4
.L_3844:
        /*0018*/ 	.byte	0x03, 0x19
        /*001a*/ 	.short	0x00e8


	//----- nvinfo : EIATTR_KPARAM_INFO
	.align		4
        /*001c*/ 	.byte	0x04, 0x17
        /*001e*/ 	.short	(.L_3846 - .L_3845)
.L_3845:
        /*0020*/ 	.word	0x00000000
        /*0024*/ 	.short	0x0000
        /*0026*/ 	.short	0x0000
        /*0028*/ 	.byte	0x00, 0xf0, 0xa1, 0x03


	//----- nvinfo : EIATTR_MAXREG_COUNT
	.align		4
.L_3846:
        /*002c*/ 	.byte	0x03, 0x1b
        /*002e*/ 	.short	0x00ff


	//----- nvinfo : EIATTR_NUM_BARRIERS
	.align		4
        /*0030*/ 	.byte	0x02, 0x4c
        /*0032*/ 	.byte	0x01
	.zero		1


	//----- nvinfo : EIATTR_MERCURY_ISA_VERSION
	.align		4
        /*0034*/ 	.byte	0x03, 0x5f
        /*0036*/ 	.short	0x0000


	//----- nvinfo : EIATTR_COOP_GROUP_MASK_REGIDS
	.align		4
        /*0038*/ 	.byte	0x04, 0x29
        /*003a*/ 	.short	(.L_3848 - .L_3847)


	//   ....[0]....
.L_3847:
        /*003c*/ 	.word	0xffffffff


	//   ....[1]....
        /*0040*/ 	.word	0xffffffff


	//   ....[2]....
        /*0044*/ 	.word	0xffffffff


	//   ....[3]....
        /*0048*/ 	.word	0xffffffff


	//   ....[4]....
        /*004c*/ 	.word	0xffffffff


	//   ....[5]....
        /*0050*/ 	.word	0xffffffff


	//   ....[6]....
        /*0054*/ 	.word	0xffffffff


	//   ....[7]....
        /*0058*/ 	.word	0xffffffff


	//   ....[8]....
        /*005c*/ 	.word	0xffffffff


	//   ....[9]....
        /*0060*/ 	.word	0xffffffff


	//   ....[10]....
        /*0064*/ 	.word	0xffffffff


	//   ....[11]....
        /*0068*/ 	.word	0xffffffff


	//   ....[12]....
        /*006c*/ 	.word	0xffffffff


	//   ....[13]....
        /*0070*/ 	.word	0xffffffff


	//   ....[14]....
        /*0074*/ 	.word	0xffffffff


	//   ....[15]....
        /*0078*/ 	.word	0xffffffff


	//   ....[16]....
        /*007c*/ 	.word	0xffffffff


	//   ....[17]....
        /*0080*/ 	.word	0xffffffff


	//   ....[18]....
        /*0084*/ 	.word	0xffffffff


	//   ....[19]....
        /*0088*/ 	.word	0xffffffff


	//   ....[20]....
        /*008c*/ 	.word	0xffffffff


	//   ....[21]....
        /*0090*/ 	.word	0xffffffff


	//   ....[22]....
        /*0094*/ 	.word	0xffffffff


	//   ....[23]....
        /*0098*/ 	.word	0xffffffff


	//   ....[24]....
        /*009c*/ 	.word	0xffffffff


	//   ....[25]....
        /*00a0*/ 	.word	0xffffffff


	//   ....[26]....
        /*00a4*/ 	.word	0xffffffff


	//   ....[27]....
        /*00a8*/ 	.word	0xffffffff


	//----- nvinfo : EIATTR_COOP_GROUP_INSTR_OFFSETS
	.align		4
.L_3848:
        /*00ac*/ 	.byte	0x04, 0x28
        /*00ae*/ 	.short	(.L_3850 - .L_3849)


	//   ....[0]....
.L_3849:
        /*00b0*/ 	.word	0x000100e0


	//   ....[1]....
        /*00b4*/ 	.word	0x00010110


	//   ....[2]....
        /*00b8*/ 	.word	0x00010130


	//   ....[3]....
        /*00bc*/ 	.word	0x00010150


	//   ....[4]....
        /*00c0*/ 	.word	0x00010170


	//   ....[5]....
        /*00c4*/ 	.word	0x000106a0


	//   ....[6]....
        /*00c8*/ 	.word	0x000106c0


	//   ....[7]....
        /*00cc*/ 	.word	0x000106e0


	//   ....[8]....
        /*00d0*/ 	.word	0x00010700


	//   ....[9]....
        /*00d4*/ 	.word	0x00010720


	//   ....[10]....
        /*00d8*/ 	.word	0x00010840


	//   ....[11]....
        /*00dc*/ 	.word	0x00010880


	//   ....[12]....
        /*00e0*/ 	.word	0x000108b0


	//   ....[13]....
        /*00e4*/ 	.word	0x000108c0


	//   ....[14]....
        /*00e8*/ 	.word	0x00010960


	//   ....[15]....
        /*00ec*/ 	.word	0x000109a0


	//   ....[16]....
        /*00f0*/ 	.word	0x00010a40


	//   ....[17]....
        /*00f4*/ 	.word	0x00010a90


	//   ....[18]....
        /*00f8*/ 	.word	0x00011600


	//   ....[19]....
        /*00fc*/ 	.word	0x00011670


	//   ....[20]....
        /*0100*/ 	.word	0x000116d0


	//   ....[21]....
        /*0104*/ 	.word	0x00011730


	//   ....[22]....
        /*0108*/ 	.word	0x00011790


	//   ....[23]....
        /*010c*/ 	.word	0x00011d00


	//   ....[24]....
        /*0110*/ 	.word	0x00011d60


	//   ....[25]....
        /*0114*/ 	.word	0x00011dc0


	//   ....[26]....
        /*0118*/ 	.word	0x00011e20


	//   ....[27]....
        /*011c*/ 	.word	0x00011e80


	//----- nvinfo : EIATTR_EXIT_INSTR_OFFSETS
	.align		4
.L_3850:
        /*0120*/ 	.byte	0x04, 0x1c
        /*0122*/ 	.short	(.L_3852 - .L_3851)


	//   ....[0]....
.L_3851:
        /*0124*/ 	.word	0x00000390


	//   ....[1]....
        /*0128*/ 	.word	0x000115b0


	//----- nvinfo : EIATTR_MAX_THREADS
	.align		4
.L_3852:
        /*012c*/ 	.byte	0x04, 0x05
        /*012e*/ 	.short	(.L_3854 - .L_3853)
.L_3853:
        /*0130*/ 	.word	0x00000080
        /*0134*/ 	.word	0x00000001
        /*0138*/ 	.word	0x00000001


	//----- nvinfo : EIATTR_CRS_STACK_SIZE
	.align		4
.L_3854:
        /*013c*/ 	.byte	0x04, 0x1e
        /*013e*/ 	.short	(.L_3856 - .L_3855)
.L_3855:
        /*0140*/ 	.word	0x00000000
.L_3856:


//--------------------- .nv.callgraph             --------------------------
	.section	.nv.callgraph,"",@"SHT_CUDA_CALLGRAPH"
	.align	4
	.sectionentsize	8
	.align		4
        /*0000*/ 	.word	0x00000000
	.align		4
        /*0004*/ 	.word	0xffffffff
	.align		4
        /*0008*/ 	.word	0x00000000
	.align		4
        /*000c*/ 	.word	0xfffffffe
	.align		4
        /*0010*/ 	.word	0x00000000
	.align		4
        /*0014*/ 	.word	0xfffffffd
	.align		4
        /*0018*/ 	.word	0x00000000
	.align		4
        /*001c*/ 	.word	0xfffffffc


//--------------------- .nv.rel.action            --------------------------
	.section	.nv.rel.action,"",@"SHT_CUDA_RELOCINFO"
	.align	8
	.sectionentsize	8
        /*0000*/ 	.byte	0x73, 0x00, 0x00, 0x00, 0x00, 0x00, 0x00, 0x00, 0x00, 0x00, 0x00, 0x11, 0x25, 0x00, 0x05, 0x36


//--------------------- .nv.constant4             --------------------------
	.section	.nv.constant4,"a",@progbits
	.align	8
	.align		8
.nv.constant4:
        /*0000*/ 	.dword	precalc_xorwow_matrix
	.align		8
        /*0008*/ 	.dword	precalc_xorwow_offset_matrix
	.align		8
        /*0010*/ 	.dword	mrg32k3aM1
	.align		8
        /*0018*/ 	.dword	mrg32k3aM2
	.align		8
        /*0020*/ 	.dword	mrg32k3aM1SubSeq
	.align		8
        /*0028*/ 	.dword	mrg32k3aM2SubSeq
	.align		8
        /*0030*/ 	.dword	mrg32k3aM1Seq
	.align		8
        /*0038*/ 	.dword	mrg32k3aM2Seq


//--------------------- .nv.constant3             --------------------------
	.section	.nv.constant3,"a",@progbits
	.align	8
.nv.constant3:
	.type		__cr_lgamma_table,@object
	.size		__cr_lgamma_table,(.L_8 - __cr_lgamma_table)
__cr_lgamma_table:
        /*0000*/ 	.byte	0x00, 0x00, 0x00, 0x00, 0x00, 0x00, 0x00, 0x00, 0x00, 0x00, 0x00, 0x00, 0x00, 0x00, 0x00, 0x00
        /*0010*/ 	.byte	0xef, 0x39, 0xfa, 0xfe, 0x42, 0x2e, 0xe6, 0x3f, 0x02, 0x20, 0x2a, 0xfa, 0x0b, 0xab, 0xfc, 0x3f
        /*0020*/ 	.byte	0xf9, 0x2c, 0x92, 0x7c, 0xa7, 0x6c, 0x09, 0x40, 0xc9, 0x79, 0x44, 0x3c, 0x64, 0x26, 0x13, 0x40
        /*0030*/ 	.byte	0xca, 0x01, 0xcf, 0x3a, 0x27, 0x51, 0x1a, 0x40, 0x30, 0xcc, 0x2d, 0xf3, 0xe1, 0x0c, 0x21, 0x40
        /*0040*/ 	.byte	0x0d, 0xb7, 0xfc, 0x82, 0x8e, 0x35, 0x25, 0x40
.L_8:


//--------------------- .nv.constant0._ZN10layer_norm13ln_fwd_kernelINS_13Kernel_traitsI13__nv_bfloat16S2_S2_S2_fjLj5120ELj1ELj1ELj4ELj16ENS_18Kernel_traits_baseILj5120ES2_S2_S2_S2_fjLj128EEEEELb0ELb0ELb0ELb0EEEvNS_9FwdParamsE --------------------------
	.section	.nv.constant0._ZN10layer_norm13ln_fwd_kernelINS_13Kernel_traitsI13__nv_bfloat16S2_S2_S2_fjLj5120ELj1ELj1ELj4ELj16ENS_18Kernel_traits_baseILj5120ES2_S2_S2_S2_fjLj128EEEEELb0ELb0ELb0ELb0EEEvNS_9FwdParamsE,"a",@progbits
	.sectionflags	@""
	.align	4
.nv.constant0._ZN10layer_norm13ln_fwd_kernelINS_13Kernel_traitsI13__nv_bfloat16S2_S2_S2_fjLj5120ELj1ELj1ELj4ELj16ENS_18Kernel_traits_baseILj5120ES2_S2_S2_S2_fjLj128EEEEELb0ELb0ELb0ELb0EEEvNS_9FwdParamsE:
	.zero		584


//--------------------- .nv.constant0._ZN10layer_norm13ln_fwd_kernelINS_13Kernel_traitsI13__nv_bfloat16S2_S2_S2_fjLj5120ELj1ELj1ELj4ELj16ENS_18Kernel_traits_baseILj5120ES2_S2_S2_S2_fjLj128EEEEELb0ELb0ELb0ELb1EEEvNS_9FwdParamsE --------------------------
	.section	.nv.constant0._ZN10layer_norm13ln_fwd_kernelINS_13Kernel_traitsI13__nv_bfloat16S2_S2_S2_fjLj5120ELj1ELj1ELj4ELj16ENS_18Kernel_traits_baseILj5120ES2_S2_S2_S2_fjLj128EEEEELb0ELb0ELb0ELb1EEEvNS_9FwdParamsE,"a",@progbits
	.sectionflags	@""
	.align	4
.nv.constant0._ZN10layer_norm13ln_fwd_kernelINS_13Kernel_traitsI13__nv_bfloat16S2_S2_S2_fjLj5120ELj1ELj1ELj4ELj16ENS_18Kernel_traits_baseILj5120ES2_S2_S2_S2_fjLj128EEEEELb0ELb0ELb0ELb1EEEvNS_9FwdParamsE:
	.zero		584


//--------------------- .nv.constant0._ZN10layer_norm13ln_fwd_kernelINS_13Kernel_traitsI13__nv_bfloat16S2_S2_S2_fjLj5120ELj1ELj1ELj4ELj16ENS_18Kernel_traits_baseILj5120ES2_S2_S2_S2_fjLj128EEEEELb0ELb0ELb1ELb0EEEvNS_9FwdParamsE --------------------------
	.section	.nv.constant0._ZN10layer_norm13ln_fwd_kernelINS_13Kernel_traitsI13__nv_bfloat16S2_S2_S2_fjLj5120ELj1ELj1ELj4ELj16ENS_18Kernel_traits_baseILj5120ES2_S2_S2_S2_fjLj128EEEEELb0ELb0ELb1ELb0EEEvNS_9FwdParamsE,"a",@progbits
	.sectionflags	@""
	.align	4
.nv.constant0._ZN10layer_norm13ln_fwd_kernelINS_13Kernel_traitsI13__nv_bfloat16S2_S2_S2_fjLj5120ELj1ELj1ELj4ELj16ENS_18Kernel_traits_baseILj5120ES2_S2_S2_S2_fjLj128EEEEELb0ELb0ELb1ELb0EEEvNS_9FwdParamsE:
	.zero		584


//--------------------- .nv.constant0._ZN10layer_norm13ln_fwd_kernelINS_13Kernel_traitsI13__nv_bfloat16S2_S2_S2_fjLj5120ELj1ELj1ELj4ELj16ENS_18Kernel_traits_baseILj5120ES2_S2_S2_S2_fjLj128EEEEELb0ELb0ELb1ELb1EEEvNS_9FwdParamsE --------------------------
	.section	.nv.constant0._ZN10layer_norm13ln_fwd_kernelINS_13Kernel_traitsI13__nv_bfloat16S2_S2_S2_fjLj5120ELj1ELj1ELj4ELj16ENS_18Kernel_traits_baseILj5120ES2_S2_S2_S2_fjLj128EEEEELb0ELb0ELb1ELb1EEEvNS_9FwdParamsE,"a",@progbits
	.sectionflags	@""
	.align	4
.nv.constant0._ZN10layer_norm13ln_fwd_kernelINS_13Kernel_traitsI13__nv_bfloat16S2_S2_S2_fjLj5120ELj1ELj1ELj4ELj16ENS_18Kernel_traits_baseILj5120ES2_S2_S2_S2_fjLj128EEEEELb0ELb0ELb1ELb1EEEvNS_9FwdParamsE:
	.zero		584


//--------------------- .nv.constant0._ZN10layer_norm13ln_fwd_kernelINS_13Kernel_traitsI13__nv_bfloat16S2_S2_S2_fjLj5120ELj1ELj1ELj4ELj16ENS_18Kernel_traits_baseILj5120ES2_S2_S2_S2_fjLj128EEEEELb0ELb1ELb0ELb0EEEvNS_9FwdParamsE --------------------------
	.section	.nv.constant0._ZN10layer_norm13ln_fwd_kernelINS_13Kernel_traitsI13__nv_bfloat16S2_S2_S2_fjLj5120ELj1ELj1ELj4ELj16ENS_18Kernel_traits_baseILj5120ES2_S2_S2_S2_fjLj128EEEEELb0ELb1ELb0ELb0EEEvNS_9FwdParamsE,"a",@progbits
	.sectionflags	@""
	.align	4
.nv.constant0._ZN10layer_norm13ln_fwd_kernelINS_13Kernel_traitsI13__nv_bfloat16S2_S2_S2_fjLj5120ELj1ELj1ELj4ELj16ENS_18Kernel_traits_baseILj5120ES2_S2_S2_S2_fjLj128EEEEELb0ELb1ELb0ELb0EEEvNS_9FwdParamsE:
	.zero		584


//--------------------- .nv.constant0._ZN10layer_norm13ln_fwd_kernelINS_13Kernel_traitsI13__nv_bfloat16S2_S2_S2_fjLj5120ELj1ELj1ELj4ELj16ENS_18Kernel_traits_baseILj5120ES2_S2_S2_S2_fjLj128EEEEELb0ELb1ELb0ELb1EEEvNS_9FwdParamsE --------------------------
	.section	.nv.constant0._ZN10layer_norm13ln_fwd_kernelINS_13Kernel_traitsI13__nv_bfloat16S2_S2_S2_fjLj5120ELj1ELj1ELj4ELj16ENS_18Kernel_traits_baseILj5120ES2_S2_S2_S2_fjLj128EEEEELb0ELb1ELb0ELb1EEEvNS_9FwdParamsE,"a",@progbits
	.sectionflags	@""
	.align	4
.nv.constant0._ZN10layer_norm13ln_fwd_kernelINS_13Kernel_traitsI13__nv_bfloat16S2_S2_S2_fjLj5120ELj1ELj1ELj4ELj16ENS_18Kernel_traits_baseILj5120ES2_S2_S2_S2_fjLj128EEEEELb0ELb1ELb0ELb1EEEvNS_9FwdParamsE:
	.zero		584


//--------------------- .nv.constant0._ZN10layer_norm13ln_fwd_kernelINS_13Kernel_traitsI13__nv_bfloat16S2_S2_S2_fjLj5120ELj1ELj1ELj4ELj16ENS_18Kernel_traits_baseILj5120ES2_S2_S2_S2_fjLj128EEEEELb0ELb1ELb1ELb0EEEvNS_9FwdParamsE --------------------------
	.section	.nv.constant0._ZN10layer_norm13ln_fwd_kernelINS_13Kernel_traitsI13__nv_bfloat16S2_S2_S2_fjLj5120ELj1ELj1ELj4ELj16ENS_18Kernel_traits_baseILj5120ES2_S2_S2_S2_fjLj128EEEEELb0ELb1ELb1ELb0EEEvNS_9FwdParamsE,"a",@progbits
	.sectionflags	@""
	.align	4
.nv.constant0._ZN10layer_norm13ln_fwd_kernelINS_13Kernel_traitsI13__nv_bfloat16S2_S2_S2_fjLj5120ELj1ELj1ELj4ELj16ENS_18Kernel_traits_baseILj5120ES2_S2_S2_S2_fjLj128EEEEELb0ELb1ELb1ELb0EEEvNS_9FwdParamsE:
	.zero		584


//--------------------- .nv.constant0._ZN10layer_norm13ln_fwd_kernelINS_13Kernel_traitsI13__nv_bfloat16S2_S2_S2_fjLj5120ELj1ELj1ELj4ELj16ENS_18Kernel_traits_baseILj5120ES2_S2_S2_S2_fjLj128EEEEELb0ELb1ELb1ELb1EEEvNS_9FwdParamsE --------------------------
	.section	.nv.constant0._ZN10layer_norm13ln_fwd_kernelINS_13Kernel_traitsI13__nv_bfloat16S2_S2_S2_fjLj5120ELj1ELj1ELj4ELj16ENS_18Kernel_traits_baseILj5120ES2_S2_S2_S2_fjLj128EEEEELb0ELb1ELb1ELb1EEEvNS_9FwdParamsE,"a",@progbits
	.sectionflags	@""
	.align	4
.nv.constant0._ZN10layer_norm13ln_fwd_kernelINS_13Kernel_traitsI13__nv_bfloat16S2_S2_S2_fjLj5120ELj1ELj1ELj4ELj16ENS_18Kernel_traits_baseILj5120ES2_S2_S2_S2_fjLj128EEEEELb0ELb1ELb1ELb1EEEvNS_9FwdParamsE:
	.zero		584


//--------------------- .nv.constant0._ZN10layer_norm13ln_fwd_kernelINS_13Kernel_traitsI13__nv_bfloat16S2_S2_S2_fjLj5120ELj1ELj1ELj4ELj16ENS_18Kernel_traits_baseILj5120ES2_S2_S2_S2_fjLj128EEEEELb1ELb0ELb0ELb0EEEvNS_9FwdParamsE --------------------------
	.section	.nv.constant0._ZN10layer_norm13ln_fwd_kernelINS_13Kernel_traitsI13__nv_bfloat16S2_S2_S2_fjLj5120ELj1ELj1ELj4ELj16ENS_18Kernel_traits_baseILj5120ES2_S2_S2_S2_fjLj128EEEEELb1ELb0ELb0ELb0EEEvNS_9FwdParamsE,"a",@progbits
	.sectionflags	@""
	.align	4
.nv.constant0._ZN10layer_norm13ln_fwd_kernelINS_13Kernel_traitsI13__nv_bfloat16S2_S2_S2_fjLj5120ELj1ELj1ELj4ELj16ENS_18Kernel_traits_baseILj5120ES2_S2_S2_S2_fjLj128EEEEELb1ELb0ELb0ELb0EEEvNS_9FwdParamsE:
	.zero		584


//--------------------- .nv.constant0._ZN10layer_norm13ln_fwd_kernelINS_13Kernel_traitsI13__nv_bfloat16S2_S2_S2_fjLj5120ELj1ELj1ELj4ELj16ENS_18Kernel_traits_baseILj5120ES2_S2_S2_S2_fjLj128EEEEELb1ELb0ELb0ELb1EEEvNS_9FwdParamsE --------------------------
	.section	.nv.constant0._ZN10layer_norm13ln_fwd_kernelINS_13Kernel_traitsI13__nv_bfloat16S2_S2_S2_fjLj5120ELj1ELj1ELj4ELj16ENS_18Kernel_traits_baseILj5120ES2_S2_S2_S2_fjLj128EEEEELb1ELb0ELb0ELb1EEEvNS_9FwdParamsE,"a",@progbits
	.sectionflags	@""
	.align	4
.nv.constant0._ZN10layer_norm13ln_fwd_kernelINS_13Kernel_traitsI13__nv_bfloat16S2_S2_S2_fjLj5120ELj1ELj1ELj4ELj16ENS_18Kernel_traits_baseILj5120ES2_S2_S2_S2_fjLj128EEEEELb1ELb0ELb0ELb1EEEvNS_9FwdParamsE:
	.zero		584


//--------------------- .nv.constant0._ZN10layer_norm13ln_fwd_kernelINS_13Kernel_traitsI13__nv_bfloat16S2_S2_S2_fjLj5120ELj1ELj1ELj4ELj16ENS_18Kernel_traits_baseILj5120ES2_S2_S2_S2_fjLj128EEEEELb1ELb0ELb1ELb0EEEvNS_9FwdParamsE --------------------------
	.section	.nv.constant0._ZN10layer_norm13ln_fwd_kernelINS_13Kernel_traitsI13__nv_bfloat16S2_S2_S2_fjLj5120ELj1ELj1ELj4ELj16ENS_18Kernel_traits_baseILj5120ES2_S2_S2_S2_fjLj128EEEEELb1ELb0ELb1ELb0EEEvNS_9FwdParamsE,"a",@progbits
	.sectionflags	@""
	.align	4
.nv.constant0._ZN10layer_norm13ln_fwd_kernelINS_13Kernel_traitsI13__nv_bfloat16S2_S2_S2_fjLj5120ELj1ELj1ELj4ELj16ENS_18Kernel_traits_baseILj5120ES2_S2_S2_S2_fjLj128EEEEELb1ELb0ELb1ELb0EEEvNS_9FwdParamsE:
	.zero		584


//--------------------- .nv.constant0._ZN10layer_norm13ln_fwd_kernelINS_13Kernel_traitsI13__nv_bfloat16S2_S2_S2_fjLj5120ELj1ELj1ELj4ELj16ENS_18Kernel_traits_baseILj5120ES2_S2_S2_S2_fjLj128EEEEELb1ELb0ELb1ELb1EEEvNS_9FwdParamsE --------------------------
	.section	.nv.constant0._ZN10layer_norm13ln_fwd_kernelINS_13Kernel_traitsI13__nv_bfloat16S2_S2_S2_fjLj5120ELj1ELj1ELj4ELj16ENS_18Kernel_traits_baseILj5120ES2_S2_S2_S2_fjLj128EEEEELb1ELb0ELb1ELb1EEEvNS_9FwdParamsE,"a",@progbits
	.sectionflags	@""
	.align	4
.nv.constant0._ZN10layer_norm13ln_fwd_kernelINS_13Kernel_traitsI13__nv_bfloat16S2_S2_S2_fjLj5120ELj1ELj1ELj4ELj16ENS_18Kernel_traits_baseILj5120ES2_S2_S2_S2_fjLj128EEEEELb1ELb0ELb1ELb1EEEvNS_9FwdParamsE:
	.zero		584


//--------------------- .nv.constant0._ZN10layer_norm13ln_fwd_kernelINS_13Kernel_traitsI13__nv_bfloat16S2_S2_S2_fjLj5120ELj1ELj1ELj4ELj16ENS_18Kernel_traits_baseILj5120ES2_S2_S2_S2_fjLj128EEEEELb1ELb1ELb0ELb0EEEvNS_9FwdParamsE --------------------------
	.section	.nv.constant0._ZN10layer_norm13ln_fwd_kernelINS_13Kernel_traitsI13__nv_bfloat16S2_S2_S2_fjLj5120ELj1ELj1ELj4ELj16ENS_18Kernel_traits_baseILj5120ES2_S2_S2_S2_fjLj128EEEEELb1ELb1ELb0ELb0EEEvNS_9FwdParamsE,"a",@progbits
	.sectionflags	@""
	.align	4
.nv.constant0._ZN10layer_norm13ln_fwd_kernelINS_13Kernel_traitsI13__nv_bfloat16S2_S2_S2_fjLj5120ELj1ELj1ELj4ELj16ENS_18Kernel_traits_baseILj5120ES2_S2_S2_S2_fjLj128EEEEELb1ELb1ELb0ELb0EEEvNS_9FwdParamsE:
	.zero		584


//--------------------- .nv.constant0._ZN10layer_norm13ln_fwd_kernelINS_13Kernel_traitsI13__nv_bfloat16S2_S2_S2_fjLj5120ELj1ELj1ELj4ELj16ENS_18Kernel_traits_baseILj5120ES2_S2_S2_S2_fjLj128EEEEELb1ELb1ELb0ELb1EEEvNS_9FwdParamsE --------------------------
	.section	.nv.constant0._ZN10layer_norm13ln_fwd_kernelINS_13Kernel_traitsI13__nv_bfloat16S2_S2_S2_fjLj5120ELj1ELj1ELj4ELj16ENS_18Kernel_traits_baseILj5120ES2_S2_S2_S2_fjLj128EEEEELb1ELb1ELb0ELb1EEEvNS_9FwdParamsE,"a",@progbits
	.sectionflags	@""
	.align	4
.nv.constant0._ZN10layer_norm13ln_fwd_kernelINS_13Kernel_traitsI13__nv_bfloat16S2_S2_S2_fjLj5120ELj1ELj1ELj4ELj16ENS_18Kernel_traits_baseILj5120ES2_S2_S2_S2_fjLj128EEEEELb1ELb1ELb0ELb1EEEvNS_9FwdParamsE:
	.zero		584


//--------------------- .nv.constant0._ZN10layer_norm13ln_fwd_kernelINS_13Kernel_traitsI13__nv_bfloat16S2_S2_S2_fjLj5120ELj1ELj1ELj4ELj16ENS_18Kernel_traits_baseILj5120ES2_S2_S2_S2_fjLj128EEEEELb1ELb1ELb1ELb0EEEvNS_9FwdParamsE --------------------------
	.section	.nv.constant0._ZN10layer_norm13ln_fwd_kernelINS_13Kernel_traitsI13__nv_bfloat16S2_S2_S2_fjLj5120ELj1ELj1ELj4ELj16ENS_18Kernel_traits_baseILj5120ES2_S2_S2_S2_fjLj128EEEEELb1ELb1ELb1ELb0EEEvNS_9FwdParamsE,"a",@progbits
	.sectionflags	@""
	.align	4
.nv.constant0._ZN10layer_norm13ln_fwd_kernelINS_13Kernel_traitsI13__nv_bfloat16S2_S2_S2_fjLj5120ELj1ELj1ELj4ELj16ENS_18Kernel_traits_baseILj5120ES2_S2_S2_S2_fjLj128EEEEELb1ELb1ELb1ELb0EEEvNS_9FwdParamsE:
	.zero		584


//--------------------- .nv.constant0._ZN10layer_norm13ln_fwd_kernelINS_13Kernel_traitsI13__nv_bfloat16S2_S2_S2_fjLj5120ELj1ELj1ELj4ELj16ENS_18Kernel_traits_baseILj5120ES2_S2_S2_S2_fjLj128EEEEELb1ELb1ELb1ELb1EEEvNS_9FwdParamsE --------------------------
	.section	.nv.constant0._ZN10layer_norm13ln_fwd_kernelINS_13Kernel_traitsI13__nv_bfloat16S2_S2_S2_fjLj5120ELj1ELj1ELj4ELj16ENS_18Kernel_traits_baseILj5120ES2_S2_S2_S2_fjLj128EEEEELb1ELb1ELb1ELb1EEEvNS_9FwdParamsE,"a",@progbits
	.sectionflags	@""
	.align	4
.nv.constant0._ZN10layer_norm13ln_fwd_kernelINS_13Kernel_traitsI13__nv_bfloat16S2_S2_S2_fjLj5120ELj1ELj1ELj4ELj16ENS_18Kernel_traits_baseILj5120ES2_S2_S2_S2_fjLj128EEEEELb1ELb1ELb1ELb1EEEvNS_9FwdParamsE:
	.zero		584


//--------------------- .nv.constant0._ZN10layer_norm13ln_fwd_kernelINS_13Kernel_traitsI6__halfS2_S2_S2_fjLj5120ELj1ELj1ELj4ELj16ENS_18Kernel_traits_baseILj5120ES2_S2_S2_S2_fjLj128EEEEELb0ELb0ELb0ELb0EEEvNS_9FwdParamsE --------------------------
	.section	.nv.constant0._ZN10layer_norm13ln_fwd_kernelINS_13Kernel_traitsI6__halfS2_S2_S2_fjLj5120ELj1ELj1ELj4ELj16ENS_18Kernel_traits_baseILj5120ES2_S2_S2_S2_fjLj128EEEEELb0ELb0ELb0ELb0EEEvNS_9FwdParamsE,"a",@progbits
	.sectionflags	@""
	.align	4
.nv.constant0._ZN10layer_norm13ln_fwd_kernelINS_13Kernel_traitsI6__halfS2_S2_S2_fjLj5120ELj1ELj1ELj4ELj16ENS_18Kernel_traits_baseILj5120ES2_S2_S2_S2_fjLj128EEEEELb0ELb0ELb0ELb0EEEvNS_9FwdParamsE:
	.zero		584


//--------------------- .nv.constant0._ZN10layer_norm13ln_fwd_kernelINS_13Kernel_traitsI6__halfS2_S2_S2_fjLj5120ELj1ELj1ELj4ELj16ENS_18Kernel_traits_baseILj5120ES2_S2_S2_S2_fjLj128EEEEELb0ELb0ELb0ELb1EEEvNS_9FwdParamsE --------------------------
	.section	.nv.constant0._ZN10layer_norm13ln_fwd_kernelINS_13Kernel_traitsI6__halfS2_S2_S2_fjLj5120ELj1ELj1ELj4ELj16ENS_18Kernel_traits_baseILj5120ES2_S2_S2_S2_fjLj128EEEEELb0ELb0ELb0ELb1EEEvNS_9FwdParamsE,"a",@progbits
	.sectionflags	@""
	.align	4
.nv.constant0._ZN10layer_norm13ln_fwd_kernelINS_13Kernel_traitsI6__halfS2_S2_S2_fjLj5120ELj1ELj1ELj4ELj16ENS_18Kernel_traits_baseILj5120ES2_S2_S2_S2_fjLj128EEEEELb0ELb0ELb0ELb1EEEvNS_9FwdParamsE:
	.zero		584


//--------------------- .nv.constant0._ZN10layer_norm13ln_fwd_kernelINS_13Kernel_traitsI6__halfS2_S2_S2_fjLj5120ELj1ELj1ELj4ELj16ENS_18Kernel_traits_baseILj5120ES2_S2_S2_S2_fjLj128EEEEELb0ELb0ELb1ELb0EEEvNS_9FwdParamsE --------------------------
	.section	.nv.constant0._ZN10layer_norm13ln_fwd_kernelINS_13Kernel_traitsI6__halfS2_S2_S2_fjLj5120ELj1ELj1ELj4ELj16ENS_18Kernel_traits_baseILj5120ES2_S2_S2_S2_fjLj128EEEEELb0ELb0ELb1ELb0EEEvNS_9FwdParamsE,"a",@progbits
	.sectionflags	@""
	.align	4
.nv.constant0._ZN10layer_norm13ln_fwd_kernelINS_13Kernel_traitsI6__halfS2_S2_S2_fjLj5120ELj1ELj1ELj4ELj16ENS_18Kernel_traits_baseILj5120ES2_S2_S2_S2_fjLj128EEEEELb0ELb0ELb1ELb0EEEvNS_9FwdParamsE:
	.zero		584


//--------------------- .nv.constant0._ZN10layer_norm13ln_fwd_kernelINS_13Kernel_traitsI6__halfS2_S2_S2_fjLj5120ELj1ELj1ELj4ELj16ENS_18Kernel_traits_baseILj5120ES2_S2_S2_S2_fjLj128EEEEELb0ELb0ELb1ELb1EEEvNS_9FwdParamsE --------------------------
	.section	.nv.constant0._ZN10layer_norm13ln_fwd_kernelINS_13Kernel_traitsI6__halfS2_S2_S2_fjLj5120ELj1ELj1ELj4ELj16ENS_18Kernel_traits_baseILj5120ES2_S2_S2_S2_fjLj128EEEEELb0ELb0ELb1ELb1EEEvNS_9FwdParamsE,"a",@progbits
	.sectionflags	@""
	.align	4
.nv.constant0._ZN10layer_norm13ln_fwd_kernelINS_13Kernel_traitsI6__halfS2_S2_S2_fjLj5120ELj1ELj1ELj4ELj16ENS_18Kernel_traits_baseILj5120ES2_S2_S2_S2_fjLj128EEEEELb0ELb0ELb1ELb1EEEvNS_9FwdParamsE:
	.zero		584


//--------------------- .nv.constant0._ZN10layer_norm13ln_fwd_kernelINS_13Kernel_traitsI6__halfS2_S2_S2_fjLj5120ELj1ELj1ELj4ELj16ENS_18Kernel_traits_baseILj5120ES2_S2_S2_S2_fjLj128EEEEELb0ELb1ELb0ELb0EEEvNS_9FwdParamsE --------------------------
	.section	.nv.constant0._ZN10layer_norm13ln_fwd_kernelINS_13Kernel_traitsI6__halfS2_S2_S2_fjLj5120ELj1ELj1ELj4ELj16ENS_18Kernel_traits_baseILj5120ES2_S2_S2_S2_fjLj128EEEEELb0ELb1ELb0ELb0EEEvNS_9FwdParamsE,"a",@progbits
	.sectionflags	@""
	.align	4
.nv.constant0._ZN10layer_norm13ln_fwd_kernelINS_13Kernel_traitsI6__halfS2_S2_S2_fjLj5120ELj1ELj1ELj4ELj16ENS_18Kernel_traits_baseILj5120ES2_S2_S2_S2_fjLj128EEEEELb0ELb1ELb0ELb0EEEvNS_9FwdParamsE:
	.zero		584


//--------------------- .nv.constant0._ZN10layer_norm13ln_fwd_kernelINS_13Kernel_traitsI6__halfS2_S2_S2_fjLj5120ELj1ELj1ELj4ELj16ENS_18Kernel_traits_baseILj5120ES2_S2_S2_S2_fjLj128EEEEELb0ELb1ELb0ELb1EEEvNS_9FwdParamsE --------------------------
	.section	.nv.constant0._ZN10layer_norm13ln_fwd_kernelINS_13Kernel_traitsI6__halfS2_S2_S2_fjLj5120ELj1ELj1ELj4ELj16ENS_18Kernel_traits_baseILj5120ES2_S2_S2_S2_fjLj128EEEEELb0ELb1ELb0ELb1EEEvNS_9FwdParamsE,"a",@progbits
	.sectionflags	@""
	.align	4
.nv.constant0._ZN10layer_norm13ln_fwd_kernelINS_13Kernel_traitsI6__halfS2_S2_S2_fjLj5120ELj1ELj1ELj4ELj16ENS_18Kernel_traits_baseILj5120ES2_S2_S2_S2_fjLj128EEEEELb0ELb1ELb0ELb1EEEvNS_9FwdParamsE:
	.zero		584


//--------------------- .nv.constant0._ZN10layer_norm13ln_fwd_kernelINS_13Kernel_traitsI6__halfS2_S2_S2_fjLj5120ELj1ELj1ELj4ELj16ENS_18Kernel_traits_baseILj5120ES2_S2_S2_S2_fjLj128EEEEELb0ELb1ELb1ELb0EEEvNS_9FwdParamsE --------------------------
	.section	.nv.constant0._ZN10layer_norm13ln_fwd_kernelINS_13Kernel_traitsI6__halfS2_S2_S2_fjLj5120ELj1ELj1ELj4ELj16ENS_18Kernel_traits_baseILj5120ES2_S2_S2_S2_fjLj128EEEEELb0ELb1ELb1ELb0EEEvNS_9FwdParamsE,"a",@progbits
	.sectionflags	@""
	.align	4
.nv.constant0._ZN10layer_norm13ln_fwd_kernelINS_13Kernel_traitsI6__halfS2_S2_S2_fjLj5120ELj1ELj1ELj4ELj16ENS_18Kernel_traits_baseILj5120ES2_S2_S2_S2_fjLj128EEEEELb0ELb1ELb1ELb0EEEvNS_9FwdParamsE:
	.zero		584


//--------------------- .nv.constant0._ZN10layer_norm13ln_fwd_kernelINS_13Kernel_traitsI6__halfS2_S2_S2_fjLj5120ELj1ELj1ELj4ELj16ENS_18Kernel_traits_baseILj5120ES2_S2_S2_S2_fjLj128EEEEELb0ELb1ELb1ELb1EEEvNS_9FwdParamsE --------------------------
	.section	.nv.constant0._ZN10layer_norm13ln_fwd_kernelINS_13Kernel_traitsI6__halfS2_S2_S2_fjLj5120ELj1ELj1ELj4ELj16ENS_18Kernel_traits_baseILj5120ES2_S2_S2_S2_fjLj128EEEEELb0ELb1ELb1ELb1EEEvNS_9FwdParamsE,"a",@progbits
	.sectionflags	@""
	.align	4
.nv.constant0._ZN10layer_norm13ln_fwd_kernelINS_13Kernel_traitsI6__halfS2_S2_S2_fjLj5120ELj1ELj1ELj4ELj16ENS_18Kernel_traits_baseILj5120ES2_S2_S2_S2_fjLj128EEEEELb0ELb1ELb1ELb1EEEvNS_9FwdParamsE:
	.zero		584


//--------------------- .nv.constant0._ZN10layer_norm13ln_fwd_kernelINS_13Kernel_traitsI6__halfS2_S2_S2_fjLj5120ELj1ELj1ELj4ELj16ENS_18Kernel_traits_baseILj5120ES2_S2_S2_S2_fjLj128EEEEELb1ELb0ELb0ELb0EEEvNS_9FwdParamsE --------------------------
	.section	.nv.constant0._ZN10layer_norm13ln_fwd_kernelINS_13Kernel_traitsI6__halfS2_S2_S2_fjLj5120ELj1ELj1ELj4ELj16ENS_18Kernel_traits_baseILj5120ES2_S2_S2_S2_fjLj128EEEEELb1ELb0ELb0ELb0EEEvNS_9FwdParamsE,"a",@progbits
	.sectionflags	@""
	.align	4
.nv.constant0._ZN10layer_norm13ln_fwd_kernelINS_13Kernel_traitsI6__halfS2_S2_S2_fjLj5120ELj1ELj1ELj4ELj16ENS_18Kernel_traits_baseILj5120ES2_S2_S2_S2_fjLj128EEEEELb1ELb0ELb0ELb0EEEvNS_9FwdParamsE:
	.zero		584


//--------------------- .nv.constant0._ZN10layer_norm13ln_fwd_kernelINS_13Kernel_traitsI6__halfS2_S2_S2_fjLj5120ELj1ELj1ELj4ELj16ENS_18Kernel_traits_baseILj5120ES2_S2_S2_S2_fjLj128EEEEELb1ELb0ELb0ELb1EEEvNS_9FwdParamsE --------------------------
	.section	.nv.constant0._ZN10layer_norm13ln_fwd_kernelINS_13Kernel_traitsI6__halfS2_S2_S2_fjLj5120ELj1ELj1ELj4ELj16ENS_18Kernel_traits_baseILj5120ES2_S2_S2_S2_fjLj128EEEEELb1ELb0ELb0ELb1EEEvNS_9FwdParamsE,"a",@progbits
	.sectionflags	@""
	.align	4
.nv.constant0._ZN10layer_norm13ln_fwd_kernelINS_13Kernel_traitsI6__halfS2_S2_S2_fjLj5120ELj1ELj1ELj4ELj16ENS_18Kernel_traits_baseILj5120ES2_S2_S2_S2_fjLj128EEEEELb1ELb0ELb0ELb1EEEvNS_9FwdParamsE:
	.zero		584


//--------------------- .nv.constant0._ZN10layer_norm13ln_fwd_kernelINS_13Kernel_traitsI6__halfS2_S2_S2_fjLj5120ELj1ELj1ELj4ELj16ENS_18Kernel_traits_baseILj5120ES2_S2_S2_S2_fjLj128EEEEELb1ELb0ELb1ELb0EEEvNS_9FwdParamsE --------------------------
	.section	.nv.constant0._ZN10layer_norm13ln_fwd_kernelINS_13Kernel_traitsI6__halfS2_S2_S2_fjLj5120ELj1ELj1ELj4ELj16ENS_18Kernel_traits_baseILj5120ES2_S2_S2_S2_fjLj128EEEEELb1ELb0ELb1ELb0EEEvNS_9FwdParamsE,"a",@progbits
	.sectionflags	@""
	.align	4
.nv.constant0._ZN10layer_norm13ln_fwd_kernelINS_13Kernel_traitsI6__halfS2_S2_S2_fjLj5120ELj1ELj1ELj4ELj16ENS_18Kernel_traits_baseILj5120ES2_S2_S2_S2_fjLj128EEEEELb1ELb0ELb1ELb0EEEvNS_9FwdParamsE:
	.zero		584


//--------------------- .nv.constant0._ZN10layer_norm13ln_fwd_kernelINS_13Kernel_traitsI6__halfS2_S2_S2_fjLj5120ELj1ELj1ELj4ELj16ENS_18Kernel_traits_baseILj5120ES2_S2_S2_S2_fjLj128EEEEELb1ELb0ELb1ELb1EEEvNS_9FwdParamsE --------------------------
	.section	.nv.constant0._ZN10layer_norm13ln_fwd_kernelINS_13Kernel_traitsI6__halfS2_S2_S2_fjLj5120ELj1ELj1ELj4ELj16ENS_18Kernel_traits_baseILj5120ES2_S2_S2_S2_fjLj128EEEEELb1ELb0ELb1ELb1EEEvNS_9FwdParamsE,"a",@progbits
	.sectionflags	@""
	.align	4
.nv.constant0._ZN10layer_norm13ln_fwd_kernelINS_13Kernel_traitsI6__halfS2_S2_S2_fjLj5120ELj1ELj1ELj4ELj16ENS_18Kernel_traits_baseILj5120ES2_S2_S2_S2_fjLj128EEEEELb1ELb0ELb1ELb1EEEvNS_9FwdParamsE:
	.zero		584


//--------------------- .nv.constant0._ZN10layer_norm13ln_fwd_kernelINS_13Kernel_traitsI6__halfS2_S2_S2_fjLj5120ELj1ELj1ELj4ELj16ENS_18Kernel_traits_baseILj5120ES2_S2_S2_S2_fjLj128EEEEELb1ELb1ELb0ELb0EEEvNS_9FwdParamsE --------------------------
	.section	.nv.constant0._ZN10layer_norm13ln_fwd_kernelINS_13Kernel_traitsI6__halfS2_S2_S2_fjLj5120ELj1ELj1ELj4ELj16ENS_18Kernel_traits_baseILj5120ES2_S2_S2_S2_fjLj128EEEEELb1ELb1ELb0ELb0EEEvNS_9FwdParamsE,"a",@progbits
	.sectionflags	@""
	.align	4
.nv.constant0._ZN10layer_norm13ln_fwd_kernelINS_13Kernel_traitsI6__halfS2_S2_S2_fjLj5120ELj1ELj1ELj4ELj16ENS_18Kernel_traits_baseILj5120ES2_S2_S2_S2_fjLj128EEEEELb1ELb1ELb0ELb0EEEvNS_9FwdParamsE:
	.zero		584


//--------------------- .nv.constant0._ZN10layer_norm13ln_fwd_kernelINS_13Kernel_traitsI6__halfS2_S2_S2_fjLj5120ELj1ELj1ELj4ELj16ENS_18Kernel_traits_baseILj5120ES2_S2_S2_S2_fjLj128EEEEELb1ELb1ELb0ELb1EEEvNS_9FwdParamsE --------------------------
	.section	.nv.constant0._ZN10layer_norm13ln_fwd_kernelINS_13Kernel_traitsI6__halfS2_S2_S2_fjLj5120ELj1ELj1ELj4ELj16ENS_18Kernel_traits_baseILj5120ES2_S2_S2_S2_fjLj128EEEEELb1ELb1ELb0ELb1EEEvNS_9FwdParamsE,"a",@progbits
	.sectionflags	@""
	.align	4
.nv.constant0._ZN10layer_norm13ln_fwd_kernelINS_13Kernel_traitsI6__halfS2_S2_S2_fjLj5120ELj1ELj1ELj4ELj16ENS_18Kernel_traits_baseILj5120ES2_S2_S2_S2_fjLj128EEEEELb1ELb1ELb0ELb1EEEvNS_9FwdParamsE:
	.zero		584


//--------------------- .nv.constant0._ZN10layer_norm13ln_fwd_kernelINS_13Kernel_traitsI6__halfS2_S2_S2_fjLj5120ELj1ELj1ELj4ELj16ENS_18Kernel_traits_baseILj5120ES2_S2_S2_S2_fjLj128EEEEELb1ELb1ELb1ELb0EEEvNS_9FwdParamsE --------------------------
	.section	.nv.constant0._ZN10layer_norm13ln_fwd_kernelINS_13Kernel_traitsI6__halfS2_S2_S2_fjLj5120ELj1ELj1ELj4ELj16ENS_18Kernel_traits_baseILj5120ES2_S2_S2_S2_fjLj128EEEEELb1ELb1ELb1ELb0EEEvNS_9FwdParamsE,"a",@progbits
	.sectionflags	@""
	.align	4
.nv.constant0._ZN10layer_norm13ln_fwd_kernelINS_13Kernel_traitsI6__halfS2_S2_S2_fjLj5120ELj1ELj1ELj4ELj16ENS_18Kernel_traits_baseILj5120ES2_S2_S2_S2_fjLj128EEEEELb1ELb1ELb1ELb0EEEvNS_9FwdParamsE:
	.zero		584


//--------------------- .nv.constant0._ZN10layer_norm13ln_fwd_kernelINS_13Kernel_traitsI6__halfS2_S2_S2_fjLj5120ELj1ELj1ELj4ELj16ENS_18Kernel_traits_baseILj5120ES2_S2_S2_S2_fjLj128EEEEELb1ELb1ELb1ELb1EEEvNS_9FwdParamsE --------------------------
	.section	.nv.constant0._ZN10layer_norm13ln_fwd_kernelINS_13Kernel_traitsI6__halfS2_S2_S2_fjLj5120ELj1ELj1ELj4ELj16ENS_18Kernel_traits_baseILj5120ES2_S2_S2_S2_fjLj128EEEEELb1ELb1ELb1ELb1EEEvNS_9FwdParamsE,"a",@progbits
	.sectionflags	@""
	.align	4
.nv.constant0._ZN10layer_norm13ln_fwd_kernelINS_13Kernel_traitsI6__halfS2_S2_S2_fjLj5120ELj1ELj1ELj4ELj16ENS_18Kernel_traits_baseILj5120ES2_S2_S2_S2_fjLj128EEEEELb1ELb1ELb1ELb1EEEvNS_9FwdParamsE:
	.zero		584


//--------------------- .nv.constant0._ZN10layer_norm13ln_fwd_kernelINS_13Kernel_traitsIf13__nv_bfloat16S2_S2_fjLj5120ELj1ELj1ELj4ELj16ENS_18Kernel_traits_baseILj5120EfS2_S2_S2_fjLj128EEEEELb0ELb0ELb0ELb0EEEvNS_9FwdParamsE --------------------------
	.section	.nv.constant0._ZN10layer_norm13ln_fwd_kernelINS_13Kernel_traitsIf13__nv_bfloat16S2_S2_fjLj5120ELj1ELj1ELj4ELj16ENS_18Kernel_traits_baseILj5120EfS2_S2_S2_fjLj128EEEEELb0ELb0ELb0ELb0EEEvNS_9FwdParamsE,"a",@progbits
	.sectionflags	@""
	.align	4
.nv.constant0._ZN10layer_norm13ln_fwd_kernelINS_13Kernel_traitsIf13__nv_bfloat16S2_S2_fjLj5120ELj1ELj1ELj4ELj16ENS_18Kernel_traits_baseILj5120EfS2_S2_S2_fjLj128EEEEELb0ELb0ELb0ELb0EEEvNS_9FwdParamsE:
	.zero		584


//--------------------- .nv.constant0._ZN10layer_norm13ln_fwd_kernelINS_13Kernel_traitsIf13__nv_bfloat16S2_S2_fjLj5120ELj1ELj1ELj4ELj16ENS_18Kernel_traits_baseILj5120EfS2_S2_S2_fjLj128EEEEELb0ELb0ELb0ELb1EEEvNS_9FwdParamsE --------------------------
	.section	.nv.constant0._ZN10layer_norm13ln_fwd_kernelINS_13Kernel_traitsIf13__nv_bfloat16S2_S2_fjLj5120ELj1ELj1ELj4ELj16ENS_18Kernel_traits_baseILj5120EfS2_S2_S2_fjLj128EEEEELb0ELb0ELb0ELb1EEEvNS_9FwdParamsE,"a",@progbits
	.sectionflags	@""
	.align	4
.nv.constant0._ZN10layer_norm13ln_fwd_kernelINS_13Kernel_traitsIf13__nv_bfloat16S2_S2_fjLj5120ELj1ELj1ELj4ELj16ENS_18Kernel_traits_baseILj5120EfS2_S2_S2_fjLj128EEEEELb0ELb0ELb0ELb1EEEvNS_9FwdParamsE:
	.zero		584


//--------------------- .nv.constant0._ZN10layer_norm13ln_fwd_kernelINS_13Kernel_traitsIf13__nv_bfloat16S2_S2_fjLj5120ELj1ELj1ELj4ELj16ENS_18Kernel_traits_baseILj5120EfS2_S2_S2_fjLj128EEEEELb0ELb0ELb1ELb0EEEvNS_9FwdParamsE --------------------------
	.section	.nv.constant0._ZN10layer_norm13ln_fwd_kernelINS_13Kernel_traitsIf13__nv_bfloat16S2_S2_fjLj5120ELj1ELj1ELj4ELj16ENS_18Kernel_traits_baseILj5120EfS2_S2_S2_fjLj128EEEEELb0ELb0ELb1ELb0EEEvNS_9FwdParamsE,"a",@progbits
	.sectionflags	@""
	.align	4
.nv.constant0._ZN10layer_norm13ln_fwd_kernelINS_13Kernel_traitsIf13__nv_bfloat16S2_S2_fjLj5120ELj1ELj1ELj4ELj16ENS_18Kernel_traits_baseILj5120EfS2_S2_S2_fjLj128EEEEELb0ELb0ELb1ELb0EEEvNS_9FwdParamsE:
	.zero		584


//--------------------- .nv.constant0._ZN10layer_norm13ln_fwd_kernelINS_13Kernel_traitsIf13__nv_bfloat16S2_S2_fjLj5120ELj1ELj1ELj4ELj16ENS_18Kernel_traits_baseILj5120EfS2_S2_S2_fjLj128EEEEELb0ELb0ELb1ELb1EEEvNS_9FwdParamsE --------------------------
	.section	.nv.constant0._ZN10layer_norm13ln_fwd_kernelINS_13Kernel_traitsIf13__nv_bfloat16S2_S2_fjLj5120ELj1ELj1ELj4ELj16ENS_18Kernel_traits_baseILj5120EfS2_S2_S2_fjLj128EEEEELb0ELb0ELb1ELb1EEEvNS_9FwdParamsE,"a",@progbits
	.sectionflags	@""
	.align	4
.nv.constant0._ZN10layer_norm13ln_fwd_kernelINS_13Kernel_traitsIf13__nv_bfloat16S2_S2_fjLj5120ELj1ELj1ELj4ELj16ENS_18Kernel_traits_baseILj5120EfS2_S2_S2_fjLj128EEEEELb0ELb0ELb1ELb1EEEvNS_9FwdParamsE:
	.zero		584


//--------------------- .nv.constant0._ZN10layer_norm13ln_fwd_kernelINS_13Kernel_traitsIf13__nv_bfloat16S2_S2_fjLj5120ELj1ELj1ELj4ELj16ENS_18Kernel_traits_baseILj5120EfS2_S2_S2_fjLj128EEEEELb0ELb1ELb0ELb0EEEvNS_9FwdParamsE --------------------------
	.section	.nv.constant0._ZN10layer_norm13ln_fwd_kernelINS_13Kernel_traitsIf13__nv_bfloat16S2_S2_fjLj5120ELj1ELj1ELj4ELj16ENS_18Kernel_traits_baseILj5120EfS2_S2_S2_fjLj128EEEEELb0ELb1ELb0ELb0EEEvNS_9FwdParamsE,"a",@progbits
	.sectionflags	@""
	.align	4
.nv.constant0._ZN10layer_norm13ln_fwd_kernelINS_13Kernel_traitsIf13__nv_bfloat16S2_S2_fjLj5120ELj1ELj1ELj4ELj16ENS_18Kernel_traits_baseILj5120EfS2_S2_S2_fjLj128EEEEELb0ELb1ELb0ELb0EEEvNS_9FwdParamsE:
	.zero		584


//--------------------- .nv.constant0._ZN10layer_norm13ln_fwd_kernelINS_13Kernel_traitsIf13__nv_bfloat16S2_S2_fjLj5120ELj1ELj1ELj4ELj16ENS_18Kernel_traits_baseILj5120EfS2_S2_S2_fjLj128EEEEELb0ELb1ELb0ELb1EEEvNS_9FwdParamsE --------------------------
	.section	.nv.constant0._ZN10layer_norm13ln_fwd_kernelINS_13Kernel_traitsIf13__nv_bfloat16S2_S2_fjLj5120ELj1ELj1ELj4ELj16ENS_18Kernel_traits_baseILj5120EfS2_S2_S2_fjLj128EEEEELb0ELb1ELb0ELb1EEEvNS_9FwdParamsE,"a",@progbits
	.sectionflags	@""
	.align	4
.nv.constant0._ZN10layer_norm13ln_fwd_kernelINS_13Kernel_traitsIf13__nv_bfloat16S2_S2_fjLj5120ELj1ELj1ELj4ELj16ENS_18Kernel_traits_baseILj5120EfS2_S2_S2_fjLj128EEEEELb0ELb1ELb0ELb1EEEvNS_9FwdParamsE:
	.zero		584


//--------------------- .nv.constant0._ZN10layer_norm13ln_fwd_kernelINS_13Kernel_traitsIf13__nv_bfloat16S2_S2_fjLj5120ELj1ELj1ELj4ELj16ENS_18Kernel_traits_baseILj5120EfS2_S2_S2_fjLj128EEEEELb0ELb1ELb1ELb0EEEvNS_9FwdParamsE --------------------------
	.section	.nv.constant0._ZN10layer_norm13ln_fwd_kernelINS_13Kernel_traitsIf13__nv_bfloat16S2_S2_fjLj5120ELj1ELj1ELj4ELj16ENS_18Kernel_traits_baseILj5120EfS2_S2_S2_fjLj128EEEEELb0ELb1ELb1ELb0EEEvNS_9FwdParamsE,"a",@progbits
	.sectionflags	@""
	.align	4
.nv.constant0._ZN10layer_norm13ln_fwd_kernelINS_13Kernel_traitsIf13__nv_bfloat16S2_S2_fjLj5120ELj1ELj1ELj4ELj16ENS_18Kernel_traits_baseILj5120EfS2_S2_S2_fjLj128EEEEELb0ELb1ELb1ELb0EEEvNS_9FwdParamsE:
	.zero		584


//--------------------- .nv.constant0._ZN10layer_norm13ln_fwd_kernelINS_13Kernel_traitsIf13__nv_bfloat16S2_S2_fjLj5120ELj1ELj1ELj4ELj16ENS_18Kernel_traits_baseILj5120EfS2_S2_S2_fjLj128EEEEELb0ELb1ELb1ELb1EEEvNS_9FwdParamsE --------------------------
	.section	.nv.constant0._ZN10layer_norm13ln_fwd_kernelINS_13Kernel_traitsIf13__nv_bfloat16S2_S2_fjLj5120ELj1ELj1ELj4ELj16ENS_18Kernel_traits_baseILj5120EfS2_S2_S2_fjLj128EEEEELb0ELb1ELb1ELb1EEEvNS_9FwdParamsE,"a",@progbits
	.sectionflags	@""
	.align	4
.nv.constant0._ZN10layer_norm13ln_fwd_kernelINS_13Kernel_traitsIf13__nv_bfloat16S2_S2_fjLj5120ELj1ELj1ELj4ELj16ENS_18Kernel_traits_baseILj5120EfS2_S2_S2_fjLj128EEEEELb0ELb1ELb1ELb1EEEvNS_9FwdParamsE:
	.zero		584


//--------------------- .nv.constant0._ZN10layer_norm13ln_fwd_kernelINS_13Kernel_traitsIf13__nv_bfloat16S2_S2_fjLj5120ELj1ELj1ELj4ELj16ENS_18Kernel_traits_baseILj5120EfS2_S2_S2_fjLj128EEEEELb1ELb0ELb0ELb0EEEvNS_9FwdParamsE --------------------------
	.section	.nv.constant0._ZN10layer_norm13ln_fwd_kernelINS_13Kernel_traitsIf13__nv_bfloat16S2_S2_fjLj5120ELj1ELj1ELj4ELj16ENS_18Kernel_traits_baseILj5120EfS2_S2_S2_fjLj128EEEEELb1ELb0ELb0ELb0EEEvNS_9FwdParamsE,"a",@progbits
	.sectionflags	@""
	.align	4
.nv.constant0._ZN10layer_norm13ln_fwd_kernelINS_13Kernel_traitsIf13__nv_bfloat16S2_S2_fjLj5120ELj1ELj1ELj4ELj16ENS_18Kernel_traits_baseILj5120EfS2_S2_S2_fjLj128EEEEELb1ELb0ELb0ELb0EEEvNS_9FwdParamsE:
	.zero		584


//--------------------- .nv.constant0._ZN10layer_norm13ln_fwd_kernelINS_13Kernel_traitsIf13__nv_bfloat16S2_S2_fjLj5120ELj1ELj1ELj4ELj16ENS_18Kernel_traits_baseILj5120EfS2_S2_S2_fjLj128EEEEELb1ELb0ELb0ELb1EEEvNS_9FwdParamsE --------------------------
	.section	.nv.constant0._ZN10layer_norm13ln_fwd_kernelINS_13Kernel_traitsIf13__nv_bfloat16S2_S2_fjLj5120ELj1ELj1ELj4ELj16ENS_18Kernel_traits_baseILj5120EfS2_S2_S2_fjLj128EEEEELb1ELb0ELb0ELb1EEEvNS_9FwdParamsE,"a",@progbits
	.sectionflags	@""
	.align	4
.nv.constant0._ZN10layer_norm13ln_fwd_kernelINS_13Kernel_traitsIf13__nv_bfloat16S2_S2_fjLj5120ELj1ELj1ELj4ELj16ENS_18Kernel_traits_baseILj5120EfS2_S2_S2_fjLj128EEEEELb1ELb0ELb0ELb1EEEvNS_9FwdParamsE:
	.zero		584


//--------------------- .nv.constant0._ZN10layer_norm13ln_fwd_kernelINS_13Kernel_traitsIf13__nv_bfloat16S2_S2_fjLj5120ELj1ELj1ELj4ELj16ENS_18Kernel_traits_baseILj5120EfS2_S2_S2_fjLj128EEEEELb1ELb0ELb1ELb0EEEvNS_9FwdParamsE --------------------------
	.section	.nv.constant0._ZN10layer_norm13ln_fwd_kernelINS_13Kernel_traitsIf13__nv_bfloat16S2_S2_fjLj5120ELj1ELj1ELj4ELj16ENS_18Kernel_traits_baseILj5120EfS2_S2_S2_fjLj128EEEEELb1ELb0ELb1ELb0EEEvNS_9FwdParamsE,"a",@progbits
	.sectionflags	@""
	.align	4
.nv.constant0._ZN10layer_norm13ln_fwd_kernelINS_13Kernel_traitsIf13__nv_bfloat16S2_S2_fjLj5120ELj1ELj1ELj4ELj16ENS_18Kernel_traits_baseILj5120EfS2_S2_S2_fjLj128EEEEELb1ELb0ELb1ELb0EEEvNS_9FwdParamsE:
	.zero		584


//--------------------- .nv.constant0._ZN10layer_norm13ln_fwd_kernelINS_13Kernel_traitsIf13__nv_bfloat16S2_S2_fjLj5120ELj1ELj1ELj4ELj16ENS_18Kernel_traits_baseILj5120EfS2_S2_S2_fjLj128EEEEELb1ELb0ELb1ELb1EEEvNS_9FwdParamsE --------------------------
	.section	.nv.constant0._ZN10layer_norm13ln_fwd_kernelINS_13Kernel_traitsIf13__nv_bfloat16S2_S2_fjLj5120ELj1ELj1ELj4ELj16ENS_18Kernel_traits_baseILj5120EfS2_S2_S2_fjLj128EEEEELb1ELb0ELb1ELb1EEEvNS_9FwdParamsE,"a",@progbits
	.sectionflags	@""
	.align	4
.nv.constant0._ZN10layer_norm13ln_fwd_kernelINS_13Kernel_traitsIf13__nv_bfloat16S2_S2_fjLj5120ELj1ELj1ELj4ELj16ENS_18Kernel_traits_baseILj5120EfS2_S2_S2_fjLj128EEEEELb1ELb0ELb1ELb1EEEvNS_9FwdParamsE:
	.zero		584


//--------------------- .nv.constant0._ZN10layer_norm13ln_fwd_kernelINS_13Kernel_traitsIf13__nv_bfloat16S2_S2_fjLj5120ELj1ELj1ELj4ELj16ENS_18Kernel_traits_baseILj5120EfS2_S2_S2_fjLj128EEEEELb1ELb1ELb0ELb0EEEvNS_9FwdParamsE --------------------------
	.section	.nv.constant0._ZN10layer_norm13ln_fwd_kernelINS_13Kernel_traitsIf13__nv_bfloat16S2_S2_fjLj5120ELj1ELj1ELj4ELj16ENS_18Kernel_traits_baseILj5120EfS2_S2_S2_fjLj128EEEEELb1ELb1ELb0ELb0EEEvNS_9FwdParamsE,"a",@progbits
	.sectionflags	@""
	.align	4
.nv.constant0._ZN10layer_norm13ln_fwd_kernelINS_13Kernel_traitsIf13__nv_bfloat16S2_S2_fjLj5120ELj1ELj1ELj4ELj16ENS_18Kernel_traits_baseILj5120EfS2_S2_S2_fjLj128EEEEELb1ELb1ELb0ELb0EEEvNS_9FwdParamsE:
	.zero		584


//--------------------- .nv.constant0._ZN10layer_norm13ln_fwd_kernelINS_13Kernel_traitsIf13__nv_bfloat16S2_S2_fjLj5120ELj1ELj1ELj4ELj16ENS_18Kernel_traits_baseILj5120EfS2_S2_S2_fjLj128EEEEELb1ELb1ELb0ELb1EEEvNS_9FwdParamsE --------------------------
	.section	.nv.constant0._ZN10layer_norm13ln_fwd_kernelINS_13Kernel_traitsIf13__nv_bfloat16S2_S2_fjLj5120ELj1ELj1ELj4ELj16ENS_18Kernel_traits_baseILj5120EfS2_S2_S2_fjLj128EEEEELb1ELb1ELb0ELb1EEEvNS_9FwdParamsE,"a",@progbits
	.sectionflags	@""
	.align	4
.nv.constant0._ZN10layer_norm13ln_fwd_kernelINS_13Kernel_traitsIf13__nv_bfloat16S2_S2_fjLj5120ELj1ELj1ELj4ELj16ENS_18Kernel_traits_baseILj5120EfS2_S2_S2_fjLj128EEEEELb1ELb1ELb0ELb1EEEvNS_9FwdParamsE:
	.zero		584


//--------------------- .nv.constant0._ZN10layer_norm13ln_fwd_kernelINS_13Kernel_traitsIf13__nv_bfloat16S2_S2_fjLj5120ELj1ELj1ELj4ELj16ENS_18Kernel_traits_baseILj5120EfS2_S2_S2_fjLj128EEEEELb1ELb1ELb1ELb0EEEvNS_9FwdParamsE --------------------------
	.section	.nv.constant0._ZN10layer_norm13ln_fwd_kernelINS_13Kernel_traitsIf13__nv_bfloat16S2_S2_fjLj5120ELj1ELj1ELj4ELj16ENS_18Kernel_traits_baseILj5120EfS2_S2_S2_fjLj128EEEEELb1ELb1ELb1ELb0EEEvNS_9FwdParamsE,"a",@progbits
	.sectionflags	@""
	.align	4
.nv.constant0._ZN10layer_norm13ln_fwd_kernelINS_13Kernel_traitsIf13__nv_bfloat16S2_S2_fjLj5120ELj1ELj1ELj4ELj16ENS_18Kernel_traits_baseILj5120EfS2_S2_S2_fjLj128EEEEELb1ELb1ELb1ELb0EEEvNS_9FwdParamsE:
	.zero		584


//--------------------- .nv.constant0._ZN10layer_norm13ln_fwd_kernelINS_13Kernel_traitsIf13__nv_bfloat16S2_S2_fjLj5120ELj1ELj1ELj4ELj16ENS_18Kernel_traits_baseILj5120EfS2_S2_S2_fjLj128EEEEELb1ELb1ELb1ELb1EEEvNS_9FwdParamsE --------------------------
	.section	.nv.constant0._ZN10layer_norm13ln_fwd_kernelINS_13Kernel_traitsIf13__nv_bfloat16S2_S2_fjLj5120ELj1ELj1ELj4ELj16ENS_18Kernel_traits_baseILj5120EfS2_S2_S2_fjLj128EEEEELb1ELb1ELb1ELb1EEEvNS_9FwdParamsE,"a",@progbits
	.sectionflags	@""
	.align	4
.nv.constant0._ZN10layer_norm13ln_fwd_kernelINS_13Kernel_traitsIf13__nv_bfloat16S2_S2_fjLj5120ELj1ELj1ELj4ELj16ENS_18Kernel_traits_baseILj5120EfS2_S2_S2_fjLj128EEEEELb1ELb1ELb1ELb1EEEvNS_9FwdParamsE:
	.zero		584


//--------------------- .nv.constant0._ZN10layer_norm13ln_fwd_kernelINS_13Kernel_traitsI13__nv_bfloat16S2_fS2_fjLj5120ELj1ELj1ELj4ELj16ENS_18Kernel_traits_baseILj5120ES2_S2_fS2_fjLj128EEEEELb0ELb0ELb0ELb0EEEvNS_9FwdParamsE --------------------------
	.section	.nv.constant0._ZN10layer_norm13ln_fwd_kernelINS_13Kernel_traitsI13__nv_bfloat16S2_fS2_fjLj5120ELj1ELj1ELj4ELj16ENS_18Kernel_traits_baseILj5120ES2_S2_fS2_fjLj128EEEEELb0ELb0ELb0ELb0EEEvNS_9FwdParamsE,"a",@progbits
	.sectionflags	@""
	.align	4
.nv.constant0._ZN10layer_norm13ln_fwd_kernelINS_13Kernel_traitsI13__nv_bfloat16S2_fS2_fjLj5120ELj1ELj1ELj4ELj16ENS_18Kernel_traits_baseILj5120ES2_S2_fS2_fjLj128EEEEELb0ELb0ELb0ELb0EEEvNS_9FwdParamsE:
	.zero		584


//--------------------- .nv.constant0._ZN10layer_norm13ln_fwd_kernelINS_13Kernel_traitsI13__nv_bfloat16S2_fS2_fjLj5120ELj1ELj1ELj4ELj16ENS_18Kernel_traits_baseILj5120ES2_S2_fS2_fjLj128EEEEELb0ELb0ELb0ELb1EEEvNS_9FwdParamsE --------------------------
	.section	.nv.constant0._ZN10layer_norm13ln_fwd_kernelINS_13Kernel_traitsI13__nv_bfloat16S2_fS2_fjLj5120ELj1ELj1ELj4ELj16ENS_18Kernel_traits_baseILj5120ES2_S2_fS2_fjLj128EEEEELb0ELb0ELb0ELb1EEEvNS_9FwdParamsE,"a",@progbits
	.sectionflags	@""
	.align	4
.nv.constant0._ZN10layer_norm13ln_fwd_kernelINS_13Kernel_traitsI13__nv_bfloat16S2_fS2_fjLj5120ELj1ELj1ELj4ELj16ENS_18Kernel_traits_baseILj5120ES2_S2_fS2_fjLj128EEEEELb0ELb0ELb0ELb1EEEvNS_9FwdParamsE:
	.zero		584


//--------------------- .nv.constant0._ZN10layer_norm13ln_fwd_kernelINS_13Kernel_traitsI13__nv_bfloat16S2_fS2_fjLj5120ELj1ELj1ELj4ELj16ENS_18Kernel_traits_baseILj5120ES2_S2_fS2_fjLj128EEEEELb0ELb0ELb1ELb0EEEvNS_9FwdParamsE --------------------------
	.section	.nv.constant0._ZN10layer_norm13ln_fwd_kernelINS_13Kernel_traitsI13__nv_bfloat16S2_fS2_fjLj5120ELj1ELj1ELj4ELj16ENS_18Kernel_traits_baseILj5120ES2_S2_fS2_fjLj128EEEEELb0ELb0ELb1ELb0EEEvNS_9FwdParamsE,"a",@progbits
	.sectionflags	@""
	.align	4
.nv.constant0._ZN10layer_norm13ln_fwd_kernelINS_13Kernel_traitsI13__nv_bfloat16S2_fS2_fjLj5120ELj1ELj1ELj4ELj16ENS_18Kernel_traits_baseILj5120ES2_S2_fS2_fjLj128EEEEELb0ELb0ELb1ELb0EEEvNS_9FwdParamsE:
	.zero		584


//--------------------- .nv.constant0._ZN10layer_norm13ln_fwd_kernelINS_13Kernel_traitsI13__nv_bfloat16S2_fS2_fjLj5120ELj1ELj1ELj4ELj16ENS_18Kernel_traits_baseILj5120ES2_S2_fS2_fjLj128EEEEELb0ELb0ELb1ELb1EEEvNS_9FwdParamsE --------------------------
	.section	.nv.constant0._ZN10layer_norm13ln_fwd_kernelINS_13Kernel_traitsI13__nv_bfloat16S2_fS2_fjLj5120ELj1ELj1ELj4ELj16ENS_18Kernel_traits_baseILj5120ES2_S2_fS2_fjLj128EEEEELb0ELb0ELb1ELb1EEEvNS_9FwdParamsE,"a",@progbits
	.sectionflags	@""
	.align	4
.nv.constant0._ZN10layer_norm13ln_fwd_kernelINS_13Kernel_traitsI13__nv_bfloat16S2_fS2_fjLj5120ELj1ELj1ELj4ELj16ENS_18Kernel_traits_baseILj5120ES2_S2_fS2_fjLj128EEEEELb0ELb0ELb1ELb1EEEvNS_9FwdParamsE:
	.zero		584


//--------------------- .nv.constant0._ZN10layer_norm13ln_fwd_kernelINS_13Kernel_traitsI13__nv_bfloat16S2_fS2_fjLj5120ELj1ELj1ELj4ELj16ENS_18Kernel_traits_baseILj5120ES2_S2_fS2_fjLj128EEEEELb0ELb1ELb0ELb0EEEvNS_9FwdParamsE --------------------------
	.section	.nv.constant0._ZN10layer_norm13ln_fwd_kernelINS_13Kernel_traitsI13__nv_bfloat16S2_fS2_fjLj5120ELj1ELj1ELj4ELj16ENS_18Kernel_traits_baseILj5120ES2_S2_fS2_fjLj128EEEEELb0ELb1ELb0ELb0EEEvNS_9FwdParamsE,"a",@progbits
	.sectionflags	@""
	.align	4
.nv.constant0._ZN10layer_norm13ln_fwd_kernelINS_13Kernel_traitsI13__nv_bfloat16S2_fS2_fjLj5120ELj1ELj1ELj4ELj16ENS_18Kernel_traits_baseILj5120ES2_S2_fS2_fjLj128EEEEELb0ELb1ELb0ELb0EEEvNS_9FwdParamsE:
	.zero		584


//--------------------- .nv.constant0._ZN10layer_norm13ln_fwd_kernelINS_13Kernel_traitsI13__nv_bfloat16S2_fS2_fjLj5120ELj1ELj1ELj4ELj16ENS_18Kernel_traits_baseILj5120ES2_S2_fS2_fjLj128EEEEELb0ELb1ELb0ELb1EEEvNS_9FwdParamsE --------------------------
	.section	.nv.constant0._ZN10layer_norm13ln_fwd_kernelINS_13Kernel_traitsI13__nv_bfloat16S2_fS2_fjLj5120ELj1ELj1ELj4ELj16ENS_18Kernel_traits_baseILj5120ES2_S2_fS2_fjLj128EEEEELb0ELb1ELb0ELb1EEEvNS_9FwdParamsE,"a",@progbits
	.sectionflags	@""
	.align	4
.nv.constant0._ZN10layer_norm13ln_fwd_kernelINS_13Kernel_traitsI13__nv_bfloat16S2_fS2_fjLj5120ELj1ELj1ELj4ELj16ENS_18Kernel_traits_baseILj5120ES2_S2_fS2_fjLj128EEEEELb0ELb1ELb0ELb1EEEvNS_9FwdParamsE:
	.zero		584


//--------------------- .nv.constant0._ZN10layer_norm13ln_fwd_kernelINS_13Kernel_traitsI13__nv_bfloat16S2_fS2_fjLj5120ELj1ELj1ELj4ELj16ENS_18Kernel_traits_baseILj5120ES2_S2_fS2_fjLj128EEEEELb0ELb1ELb1ELb0EEEvNS_9FwdParamsE --------------------------
	.section	.nv.constant0._ZN10layer_norm13ln_fwd_kernelINS_13Kernel_traitsI13__nv_bfloat16S2_fS2_fjLj5120ELj1ELj1ELj4ELj16ENS_18Kernel_traits_baseILj5120ES2_S2_fS2_fjLj128EEEEELb0ELb1ELb1ELb0EEEvNS_9FwdParamsE,"a",@progbits
	.sectionflags	@""
	.align	4
.nv.constant0._ZN10layer_norm13ln_fwd_kernelINS_13Kernel_traitsI13__nv_bfloat16S2_fS2_fjLj5120ELj1ELj1ELj4ELj16ENS_18Kernel_traits_baseILj5120ES2_S2_fS2_fjLj128EEEEELb0ELb1ELb1ELb0EEEvNS_9FwdParamsE:
	.zero		584


//--------------------- .nv.constant0._ZN10layer_norm13ln_fwd_kernelINS_13Kernel_traitsI13__nv_bfloat16S2_fS2_fjLj5120ELj1ELj1ELj4ELj16ENS_18Kernel_traits_baseILj5120ES2_S2_fS2_fjLj128EEEEELb0ELb1ELb1ELb1EEEvNS_9FwdParamsE --------------------------
	.section	.nv.constant0._ZN10layer_norm13ln_fwd_kernelINS_13Kernel_traitsI13__nv_bfloat16S2_fS2_fjLj5120ELj1ELj1ELj4ELj16ENS_18Kernel_traits_baseILj5120ES2_S2_fS2_fjLj128EEEEELb0ELb1ELb1ELb1EEEvNS_9FwdParamsE,"a",@progbits
	.sectionflags	@""
	.align	4
.nv.constant0._ZN10layer_norm13ln_fwd_kernelINS_13Kernel_traitsI13__nv_bfloat16S2_fS2_fjLj5120ELj1ELj1ELj4ELj16ENS_18Kernel_traits_baseILj5120ES2_S2_fS2_fjLj128EEEEELb0ELb1ELb1ELb1EEEvNS_9FwdParamsE:
	.zero		584


//--------------------- .nv.constant0._ZN10layer_norm13ln_fwd_kernelINS_13Kernel_traitsI13__nv_bfloat16S2_fS2_fjLj5120ELj1ELj1ELj4ELj16ENS_18Kernel_traits_baseILj5120ES2_S2_fS2_fjLj128EEEEELb1ELb0ELb0ELb0EEEvNS_9FwdParamsE --------------------------
	.section	.nv.constant0._ZN10layer_norm13ln_fwd_kernelINS_13Kernel_traitsI13__nv_bfloat16S2_fS2_fjLj5120ELj1ELj1ELj4ELj16ENS_18Kernel_traits_baseILj5120ES2_S2_fS2_fjLj128EEEEELb1ELb0ELb0ELb0EEEvNS_9FwdParamsE,"a",@progbits
	.sectionflags	@""
	.align	4
.nv.constant0._ZN10layer_norm13ln_fwd_kernelINS_13Kernel_traitsI13__nv_bfloat16S2_fS2_fjLj5120ELj1ELj1ELj4ELj16ENS_18Kernel_traits_baseILj5120ES2_S2_fS2_fjLj128EEEEELb1ELb0ELb0ELb0EEEvNS_9FwdParamsE:
	.zero		584


//--------------------- .nv.constant0._ZN10layer_norm13ln_fwd_kernelINS_13Kernel_traitsI13__nv_bfloat16S2_fS2_fjLj5120ELj1ELj1ELj4ELj16ENS_18Kernel_traits_baseILj5120ES2_S2_fS2_fjLj128EEEEELb1ELb0ELb0ELb1EEEvNS_9FwdParamsE --------------------------
	.section	.nv.constant0._ZN10layer_norm13ln_fwd_kernelINS_13Kernel_traitsI13__nv_bfloat16S2_fS2_fjLj5120ELj1ELj1ELj4ELj16ENS_18Kernel_traits_baseILj5120ES2_S2_fS2_fjLj128EEEEELb1ELb0ELb0ELb1EEEvNS_9FwdParamsE,"a",@progbits
	.sectionflags	@""
	.align	4
.nv.constant0._ZN10layer_norm13ln_fwd_kernelINS_13Kernel_traitsI13__nv_bfloat16S2_fS2_fjLj5120ELj1ELj1ELj4ELj16ENS_18Kernel_traits_baseILj5120ES2_S2_fS2_fjLj128EEEEELb1ELb0ELb0ELb1EEEvNS_9FwdParamsE:
	.zero		584


//--------------------- .nv.constant0._ZN10layer_norm13ln_fwd_kernelINS_13Kernel_traitsI13__nv_bfloat16S2_fS2_fjLj5120ELj1ELj1ELj4ELj16ENS_18Kernel_traits_baseILj5120ES2_S2_fS2_fjLj128EEEEELb1ELb0ELb1ELb0EEEvNS_9FwdParamsE --------------------------
	.section	.nv.constant0._ZN10layer_norm13ln_fwd_kernelINS_13Kernel_traitsI13__nv_bfloat16S2_fS2_fjLj5120ELj1ELj1ELj4ELj16ENS_18Kernel_traits_baseILj5120ES2_S2_fS2_fjLj128EEEEELb1ELb0ELb1ELb0EEEvNS_9FwdParamsE,"a",@progbits
	.sectionflags	@""
	.align	4
.nv.constant0._ZN10layer_norm13ln_fwd_kernelINS_13Kernel_traitsI13__nv_bfloat16S2_fS2_fjLj5120ELj1ELj1ELj4ELj16ENS_18Kernel_traits_baseILj5120ES2_S2_fS2_fjLj128EEEEELb1ELb0ELb1ELb0EEEvNS_9FwdParamsE:
	.zero		584


//--------------------- .nv.constant0._ZN10layer_norm13ln_fwd_kernelINS_13Kernel_traitsI13__nv_bfloat16S2_fS2_fjLj5120ELj1ELj1ELj4ELj16ENS_18Kernel_traits_baseILj5120ES2_S2_fS2_fjLj128EEEEELb1ELb0ELb1ELb1EEEvNS_9FwdParamsE --------------------------
	.section	.nv.constant0._ZN10layer_norm13ln_fwd_kernelINS_13Kernel_traitsI13__nv_bfloat16S2_fS2_fjLj5120ELj1ELj1ELj4ELj16ENS_18Kernel_traits_baseILj5120ES2_S2_fS2_fjLj128EEEEELb1ELb0ELb1ELb1EEEvNS_9FwdParamsE,"a",@progbits
	.sectionflags	@""
	.align	4
.nv.constant0._ZN10layer_norm13ln_fwd_kernelINS_13Kernel_traitsI13__nv_bfloat16S2_fS2_fjLj5120ELj1ELj1ELj4ELj16ENS_18Kernel_traits_baseILj5120ES2_S2_fS2_fjLj128EEEEELb1ELb0ELb1ELb1EEEvNS_9FwdParamsE:
	.zero		584


//--------------------- .nv.constant0._ZN10layer_norm13ln_fwd_kernelINS_13Kernel_traitsI13__nv_bfloat16S2_fS2_fjLj5120ELj1ELj1ELj4ELj16ENS_18Kernel_traits_baseILj5120ES2_S2_fS2_fjLj128EEEEELb1ELb1ELb0ELb0EEEvNS_9FwdParamsE --------------------------
	.section	.nv.constant0._ZN10layer_norm13ln_fwd_kernelINS_13Kernel_traitsI13__nv_bfloat16S2_fS2_fjLj5120ELj1ELj1ELj4ELj16ENS_18Kernel_traits_baseILj5120ES2_S2_fS2_fjLj128EEEEELb1ELb1ELb0ELb0EEEvNS_9FwdParamsE,"a",@progbits
	.sectionflags	@""
	.align	4
.nv.constant0._ZN10layer_norm13ln_fwd_kernelINS_13Kernel_traitsI13__nv_bfloat16S2_fS2_fjLj5120ELj1ELj1ELj4ELj16ENS_18Kernel_traits_baseILj5120ES2_S2_fS2_fjLj128EEEEELb1ELb1ELb0ELb0EEEvNS_9FwdParamsE:
	.zero		584


//--------------------- .nv.constant0._ZN10layer_norm13ln_fwd_kernelINS_13Kernel_traitsI13__nv_bfloat16S2_fS2_fjLj5120ELj1ELj1ELj4ELj16ENS_18Kernel_traits_baseILj5120ES2_S2_fS2_fjLj128EEEEELb1ELb1ELb0ELb1EEEvNS_9FwdParamsE --------------------------
	.section	.nv.constant0._ZN10layer_norm13ln_fwd_kernelINS_13Kernel_traitsI13__nv_bfloat16S2_fS2_fjLj5120ELj1ELj1ELj4ELj16ENS_18Kernel_traits_baseILj5120ES2_S2_fS2_fjLj128EEEEELb1ELb1ELb0ELb1EEEvNS_9FwdParamsE,"a",@progbits
	.sectionflags	@""
	.align	4
.nv.constant0._ZN10layer_norm13ln_fwd_kernelINS_13Kernel_traitsI13__nv_bfloat16S2_fS2_fjLj5120ELj1ELj1ELj4ELj16ENS_18Kernel_traits_baseILj5120ES2_S2_fS2_fjLj128EEEEELb1ELb1ELb0ELb1EEEvNS_9FwdParamsE:
	.zero		584


//--------------------- .nv.constant0._ZN10layer_norm13ln_fwd_kernelINS_13Kernel_traitsI13__nv_bfloat16S2_fS2_fjLj5120ELj1ELj1ELj4ELj16ENS_18Kernel_traits_baseILj5120ES2_S2_fS2_fjLj128EEEEELb1ELb1ELb1ELb0EEEvNS_9FwdParamsE --------------------------
	.section	.nv.constant0._ZN10layer_norm13ln_fwd_kernelINS_13Kernel_traitsI13__nv_bfloat16S2_fS2_fjLj5120ELj1ELj1ELj4ELj16ENS_18Kernel_traits_baseILj5120ES2_S2_fS2_fjLj128EEEEELb1ELb1ELb1ELb0EEEvNS_9FwdParamsE,"a",@progbits
	.sectionflags	@""
	.align	4
.nv.constant0._ZN10layer_norm13ln_fwd_kernelINS_13Kernel_traitsI13__nv_bfloat16S2_fS2_fjLj5120ELj1ELj1ELj4ELj16ENS_18Kernel_traits_baseILj5120ES2_S2_fS2_fjLj128EEEEELb1ELb1ELb1ELb0EEEvNS_9FwdParamsE:
	.zero		584


//--------------------- .nv.constant0._ZN10layer_norm13ln_fwd_kernelINS_13Kernel_traitsI13__nv_bfloat16S2_fS2_fjLj5120ELj1ELj1ELj4ELj16ENS_18Kernel_traits_baseILj5120ES2_S2_fS2_fjLj128EEEEELb1ELb1ELb1ELb1EEEvNS_9FwdParamsE --------------------------
	.section	.nv.constant0._ZN10layer_norm13ln_fwd_kernelINS_13Kernel_traitsI13__nv_bfloat16S2_fS2_fjLj5120ELj1ELj1ELj4ELj16ENS_18Kernel_traits_baseILj5120ES2_S2_fS2_fjLj128EEEEELb1ELb1ELb1ELb1EEEvNS_9FwdParamsE,"a",@progbits
	.sectionflags	@""
	.align	4
.nv.constant0._ZN10layer_norm13ln_fwd_kernelINS_13Kernel_traitsI13__nv_bfloat16S2_fS2_fjLj5120ELj1ELj1ELj4ELj16ENS_18Kernel_traits_baseILj5120ES2_S2_fS2_fjLj128EEEEELb1ELb1ELb1ELb1EEEvNS_9FwdParamsE:
	.zero		584


//--------------------- .nv.constant0._ZN10layer_norm13ln_fwd_kernelINS_13Kernel_traitsIf13__nv_bfloat16fS2_fjLj5120ELj1ELj1ELj4ELj16ENS_18Kernel_traits_baseILj5120EfS2_fS2_fjLj128EEEEELb0ELb0ELb0ELb0EEEvNS_9FwdParamsE --------------------------
	.section	.nv.constant0._ZN10layer_norm13ln_fwd_kernelINS_13Kernel_traitsIf13__nv_bfloat16fS2_fjLj5120ELj1ELj1ELj4ELj16ENS_18Kernel_traits_baseILj5120EfS2_fS2_fjLj128EEEEELb0ELb0ELb0ELb0EEEvNS_9FwdParamsE,"a",@progbits
	.sectionflags	@""
	.align	4
.nv.constant0._ZN10layer_norm13ln_fwd_kernelINS_13Kernel_traitsIf13__nv_bfloat16fS2_fjLj5120ELj1ELj1ELj4ELj16ENS_18Kernel_traits_baseILj5120EfS2_fS2_fjLj128EEEEELb0ELb0ELb0ELb0EEEvNS_9FwdParamsE:
	.zero		584


//--------------------- .nv.constant0._ZN10layer_norm13ln_fwd_kernelINS_13Kernel_traitsIf13__nv_bfloat16fS2_fjLj5120ELj1ELj1ELj4ELj16ENS_18Kernel_traits_baseILj5120EfS2_fS2_fjLj128EEEEELb0ELb0ELb0ELb1EEEvNS_9FwdParamsE --------------------------
	.section	.nv.constant0._ZN10layer_norm13ln_fwd_kernelINS_13Kernel_traitsIf13__nv_bfloat16fS2_fjLj5120ELj1ELj1ELj4ELj16ENS_18Kernel_traits_baseILj5120EfS2_fS2_fjLj128EEEEELb0ELb0ELb0ELb1EEEvNS_9FwdParamsE,"a",@progbits
	.sectionflags	@""
	.align	4
.nv.constant0._ZN10layer_norm13ln_fwd_kernelINS_13Kernel_traitsIf13__nv_bfloat16fS2_fjLj5120ELj1ELj1ELj4ELj16ENS_18Kernel_traits_baseILj5120EfS2_fS2_fjLj128EEEEELb0ELb0ELb0ELb1EEEvNS_9FwdParamsE:
	.zero		584


//--------------------- .nv.constant0._ZN10layer_norm13ln_fwd_kernelINS_13Kernel_traitsIf13__nv_bfloat16fS2_fjLj5120ELj1ELj1ELj4ELj16ENS_18Kernel_traits_baseILj5120EfS2_fS2_fjLj128EEEEELb0ELb0ELb1ELb0EEEvNS_9FwdParamsE --------------------------
	.section	.nv.constant0._ZN10layer_norm13ln_fwd_kernelINS_13Kernel_traitsIf13__nv_bfloat16fS2_fjLj5120ELj1ELj1ELj4ELj16ENS_18Kernel_traits_baseILj5120EfS2_fS2_fjLj128EEEEELb0ELb0ELb1ELb0EEEvNS_9FwdParamsE,"a",@progbits
	.sectionflags	@""
	.align	4
.nv.constant0._ZN10layer_norm13ln_fwd_kernelINS_13Kernel_traitsIf13__nv_bfloat16fS2_fjLj5120ELj1ELj1ELj4ELj16ENS_18Kernel_traits_baseILj5120EfS2_fS2_fjLj128EEEEELb0ELb0ELb1ELb0EEEvNS_9FwdParamsE:
	.zero		584


//--------------------- .nv.constant0._ZN10layer_norm13ln_fwd_kernelINS_13Kernel_traitsIf13__nv_bfloat16fS2_fjLj5120ELj1ELj1ELj4ELj16ENS_18Kernel_traits_baseILj5120EfS2_fS2_fjLj128EEEEELb0ELb0ELb1ELb1EEEvNS_9FwdParamsE --------------------------
	.section	.nv.constant0._ZN10layer_norm13ln_fwd_kernelINS_13Kernel_traitsIf13__nv_bfloat16fS2_fjLj5120ELj1ELj1ELj4ELj16ENS_18Kernel_traits_baseILj5120EfS2_fS2_fjLj128EEEEELb0ELb0ELb1ELb1EEEvNS_9FwdParamsE,"a",@progbits
	.sectionflags	@""
	.align	4
.nv.constant0._ZN10layer_norm13ln_fwd_kernelINS_13Kernel_traitsIf13__nv_bfloat16fS2_fjLj5120ELj1ELj1ELj4ELj16ENS_18Kernel_traits_baseILj5120EfS2_fS2_fjLj128EEEEELb0ELb0ELb1ELb1EEEvNS_9FwdParamsE:
	.zero		584


//--------------------- .nv.constant0._ZN10layer_norm13ln_fwd_kernelINS_13Kernel_traitsIf13__nv_bfloat16fS2_fjLj5120ELj1ELj1ELj4ELj16ENS_18Kernel_traits_baseILj5120EfS2_fS2_fjLj128EEEEELb0ELb1ELb0ELb0EEEvNS_9FwdParamsE --------------------------
	.section	.nv.constant0._ZN10layer_norm13ln_fwd_kernelINS_13Kernel_traitsIf13__nv_bfloat16fS2_fjLj5120ELj1ELj1ELj4ELj16ENS_18Kernel_traits_baseILj5120EfS2_fS2_fjLj128EEEEELb0ELb1ELb0ELb0EEEvNS_9FwdParamsE,"a",@progbits
	.sectionflags	@""
	.align	4
.nv.constant0._ZN10layer_norm13ln_fwd_kernelINS_13Kernel_traitsIf13__nv_bfloat16fS2_fjLj5120ELj1ELj1ELj4ELj16ENS_18Kernel_traits_baseILj5120EfS2_fS2_fjLj128EEEEELb0ELb1ELb0ELb0EEEvNS_9FwdParamsE:
	.zero		584


//--------------------- .nv.constant0._ZN10layer_norm13ln_fwd_kernelINS_13Kernel_traitsIf13__nv_bfloat16fS2_fjLj5120ELj1ELj1ELj4ELj16ENS_18Kernel_traits_baseILj5120EfS2_fS2_fjLj128EEEEELb0ELb1ELb0ELb1EEEvNS_9FwdParamsE --------------------------
	.section	.nv.constant0._ZN10layer_norm13ln_fwd_kernelINS_13Kernel_traitsIf13__nv_bfloat16fS2_fjLj5120ELj1ELj1ELj4ELj16ENS_18Kernel_traits_baseILj5120EfS2_fS2_fjLj128EEEEELb0ELb1ELb0ELb1EEEvNS_9FwdParamsE,"a",@progbits
	.sectionflags	@""
	.align	4
.nv.constant0._ZN10layer_norm13ln_fwd_kernelINS_13Kernel_traitsIf13__nv_bfloat16fS2_fjLj5120ELj1ELj1ELj4ELj16ENS_18Kernel_traits_baseILj5120EfS2_fS2_fjLj128EEEEELb0ELb1ELb0ELb1EEEvNS_9FwdParamsE:
	.zero		584


//--------------------- .nv.constant0._ZN10layer_norm13ln_fwd_kernelINS_13Kernel_traitsIf13__nv_bfloat16fS2_fjLj5120ELj1ELj1ELj4ELj16ENS_18Kernel_traits_baseILj5120EfS2_fS2_fjLj128EEEEELb0ELb1ELb1ELb0EEEvNS_9FwdParamsE --------------------------
	.section	.nv.constant0._ZN10layer_norm13ln_fwd_kernelINS_13Kernel_traitsIf13__nv_bfloat16fS2_fjLj5120ELj1ELj1ELj4ELj16ENS_18Kernel_traits_baseILj5120EfS2_fS2_fjLj128EEEEELb0ELb1ELb1ELb0EEEvNS_9FwdParamsE,"a",@progbits
	.sectionflags	@""
	.align	4
.nv.constant0._ZN10layer_norm13ln_fwd_kernelINS_13Kernel_traitsIf13__nv_bfloat16fS2_fjLj5120ELj1ELj1ELj4ELj16ENS_18Kernel_traits_baseILj5120EfS2_fS2_fjLj128EEEEELb0ELb1ELb1ELb0EEEvNS_9FwdParamsE:
	.zero		584


//--------------------- .nv.constant0._ZN10layer_norm13ln_fwd_kernelINS_13Kernel_traitsIf13__nv_bfloat16fS2_fjLj5120ELj1ELj1ELj4ELj16ENS_18Kernel_traits_baseILj5120EfS2_fS2_fjLj128EEEEELb0ELb1ELb1ELb1EEEvNS_9FwdParamsE --------------------------
	.section	.nv.constant0._ZN10layer_norm13ln_fwd_kernelINS_13Kernel_traitsIf13__nv_bfloat16fS2_fjLj5120ELj1ELj1ELj4ELj16ENS_18Kernel_traits_baseILj5120EfS2_fS2_fjLj128EEEEELb0ELb1ELb1ELb1EEEvNS_9FwdParamsE,"a",@progbits
	.sectionflags	@""
	.align	4
.nv.constant0._ZN10layer_norm13ln_fwd_kernelINS_13Kernel_traitsIf13__nv_bfloat16fS2_fjLj5120ELj1ELj1ELj4ELj16ENS_18Kernel_traits_baseILj5120EfS2_fS2_fjLj128EEEEELb0ELb1ELb1ELb1EEEvNS_9FwdParamsE:
	.zero		584


//--------------------- .nv.constant0._ZN10layer_norm13ln_fwd_kernelINS_13Kernel_traitsIf13__nv_bfloat16fS2_fjLj5120ELj1ELj1ELj4ELj16ENS_18Kernel_traits_baseILj5120EfS2_fS2_fjLj128EEEEELb1ELb0ELb0ELb0EEEvNS_9FwdParamsE --------------------------
	.section	.nv.constant0._ZN10layer_norm13ln_fwd_kernelINS_13Kernel_traitsIf13__nv_bfloat16fS2_fjLj5120ELj1ELj1ELj4ELj16ENS_18Kernel_traits_baseILj5120EfS2_fS2_fjLj128EEEEELb1ELb0ELb0ELb0EEEvNS_9FwdParamsE,"a",@progbits
	.sectionflags	@""
	.align	4
.nv.constant0._ZN10layer_norm13ln_fwd_kernelINS_13Kernel_traitsIf13__nv_bfloat16fS2_fjLj5120ELj1ELj1ELj4ELj16ENS_18Kernel_traits_baseILj5120EfS2_fS2_fjLj128EEEEELb1ELb0ELb0ELb0EEEvNS_9FwdParamsE:
	.zero		584


//--------------------- .nv.constant0._ZN10layer_norm13ln_fwd_kernelINS_13Kernel_traitsIf13__nv_bfloat16fS2_fjLj5120ELj1ELj1ELj4ELj16ENS_18Kernel_traits_baseILj5120EfS2_fS2_fjLj128EEEEELb1ELb0ELb0ELb1EEEvNS_9FwdParamsE --------------------------
	.section	.nv.constant0._ZN10layer_norm13ln_fwd_kernelINS_13Kernel_traitsIf13__nv_bfloat16fS2_fjLj5120ELj1ELj1ELj4ELj16ENS_18Kernel_traits_baseILj5120EfS2_fS2_fjLj128EEEEELb1ELb0ELb0ELb1EEEvNS_9FwdParamsE,"a",@progbits
	.sectionflags	@""
	.align	4
.nv.constant0._ZN10layer_norm13ln_fwd_kernelINS_13Kernel_traitsIf13__nv_bfloat16fS2_fjLj5120ELj1ELj1ELj4ELj16ENS_18Kernel_traits_baseILj5120EfS2_fS2_fjLj128EEEEELb1ELb0ELb0ELb1EEEvNS_9FwdParamsE:
	.zero		584


//--------------------- .nv.constant0._ZN10layer_norm13ln_fwd_kernelINS_13Kernel_traitsIf13__nv_bfloat16fS2_fjLj5120ELj1ELj1ELj4ELj16ENS_18Kernel_traits_baseILj5120EfS2_fS2_fjLj128EEEEELb1ELb0ELb1ELb0EEEvNS_9FwdParamsE --------------------------
	.section	.nv.constant0._ZN10layer_norm13ln_fwd_kernelINS_13Kernel_traitsIf13__nv_bfloat16fS2_fjLj5120ELj1ELj1ELj4ELj16ENS_18Kernel_traits_baseILj5120EfS2_fS2_fjLj128EEEEELb1ELb0ELb1ELb0EEEvNS_9FwdParamsE,"a",@progbits
	.sectionflags	@""
	.align	4
.nv.constant0._ZN10layer_norm13ln_fwd_kernelINS_13Kernel_traitsIf13__nv_bfloat16fS2_fjLj5120ELj1ELj1ELj4ELj16ENS_18Kernel_traits_baseILj5120EfS2_fS2_fjLj128EEEEELb1ELb0ELb1ELb0EEEvNS_9FwdParamsE:
	.zero		584


//--------------------- .nv.constant0._ZN10layer_norm13ln_fwd_kernelINS_13Kernel_traitsIf13__nv_bfloat16fS2_fjLj5120ELj1ELj1ELj4ELj16ENS_18Kernel_traits_baseILj5120EfS2_fS2_fjLj128EEEEELb1ELb0ELb1ELb1EEEvNS_9FwdParamsE --------------------------
	.section	.nv.constant0._ZN10layer_norm13ln_fwd_kernelINS_13Kernel_traitsIf13__nv_bfloat16fS2_fjLj5120ELj1ELj1ELj4ELj16ENS_18Kernel_traits_baseILj5120EfS2_fS2_fjLj128EEEEELb1ELb0ELb1ELb1EEEvNS_9FwdParamsE,"a",@progbits
	.sectionflags	@""
	.align	4
.nv.constant0._ZN10layer_norm13ln_fwd_kernelINS_13Kernel_traitsIf13__nv_bfloat16fS2_fjLj5120ELj1ELj1ELj4ELj16ENS_18Kernel_traits_baseILj5120EfS2_fS2_fjLj128EEEEELb1ELb0ELb1ELb1EEEvNS_9FwdParamsE:
	.zero		584


//--------------------- .nv.constant0._ZN10layer_norm13ln_fwd_kernelINS_13Kernel_traitsIf13__nv_bfloat16fS2_fjLj5120ELj1ELj1ELj4ELj16ENS_18Kernel_traits_baseILj5120EfS2_fS2_fjLj128EEEEELb1ELb1ELb0ELb0EEEvNS_9FwdParamsE --------------------------
	.section	.nv.constant0._ZN10layer_norm13ln_fwd_kernelINS_13Kernel_traitsIf13__nv_bfloat16fS2_fjLj5120ELj1ELj1ELj4ELj16ENS_18Kernel_traits_baseILj5120EfS2_fS2_fjLj128EEEEELb1ELb1ELb0ELb0EEEvNS_9FwdParamsE,"a",@progbits
	.sectionflags	@""
	.align	4
.nv.constant0._ZN10layer_norm13ln_fwd_kernelINS_13Kernel_traitsIf13__nv_bfloat16fS2_fjLj5120ELj1ELj1ELj4ELj16ENS_18Kernel_traits_baseILj5120EfS2_fS2_fjLj128EEEEELb1ELb1ELb0ELb0EEEvNS_9FwdParamsE:
	.zero		584


//--------------------- .nv.constant0._ZN10layer_norm13ln_fwd_kernelINS_13Kernel_traitsIf13__nv_bfloat16fS2_fjLj5120ELj1ELj1ELj4ELj16ENS_18Kernel_traits_baseILj5120EfS2_fS2_fjLj128EEEEELb1ELb1ELb0ELb1EEEvNS_9FwdParamsE --------------------------
	.section	.nv.constant0._ZN10layer_norm13ln_fwd_kernelINS_13Kernel_traitsIf13__nv_bfloat16fS2_fjLj5120ELj1ELj1ELj4ELj16ENS_18Kernel_traits_baseILj5120EfS2_fS2_fjLj128EEEEELb1ELb1ELb0ELb1EEEvNS_9FwdParamsE,"a",@progbits
	.sectionflags	@""
	.align	4
.nv.constant0._ZN10layer_norm13ln_fwd_kernelINS_13Kernel_traitsIf13__nv_bfloat16fS2_fjLj5120ELj1ELj1ELj4ELj16ENS_18Kernel_traits_baseILj5120EfS2_fS2_fjLj128EEEEELb1ELb1ELb0ELb1EEEvNS_9FwdParamsE:
	.zero		584


//--------------------- .nv.constant0._ZN10layer_norm13ln_fwd_kernelINS_13Kernel_traitsIf13__nv_bfloat16fS2_fjLj5120ELj1ELj1ELj4ELj16ENS_18Kernel_traits_baseILj5120EfS2_fS2_fjLj128EEEEELb1ELb1ELb1ELb0EEEvNS_9FwdParamsE --------------------------
	.section	.nv.constant0._ZN10layer_norm13ln_fwd_kernelINS_13Kernel_traitsIf13__nv_bfloat16fS2_fjLj5120ELj1ELj1ELj4ELj16ENS_18Kernel_traits_baseILj5120EfS2_fS2_fjLj128EEEEELb1ELb1ELb1ELb0EEEvNS_9FwdParamsE,"a",@progbits
	.sectionflags	@""
	.align	4
.nv.constant0._ZN10layer_norm13ln_fwd_kernelINS_13Kernel_traitsIf13__nv_bfloat16fS2_fjLj5120ELj1ELj1ELj4ELj16ENS_18Kernel_traits_baseILj5120EfS2_fS2_fjLj128EEEEELb1ELb1ELb1ELb0EEEvNS_9FwdParamsE:
	.zero		584


//--------------------- .nv.constant0._ZN10layer_norm13ln_fwd_kernelINS_13Kernel_traitsIf13__nv_bfloat16fS2_fjLj5120ELj1ELj1ELj4ELj16ENS_18Kernel_traits_baseILj5120EfS2_fS2_fjLj128EEEEELb1ELb1ELb1ELb1EEEvNS_9FwdParamsE --------------------------
	.section	.nv.constant0._ZN10layer_norm13ln_fwd_kernelINS_13Kernel_traitsIf13__nv_bfloat16fS2_fjLj5120ELj1ELj1ELj4ELj16ENS_18Kernel_traits_baseILj5120EfS2_fS2_fjLj128EEEEELb1ELb1ELb1ELb1EEEvNS_9FwdParamsE,"a",@progbits
	.sectionflags	@""
	.align	4
.nv.constant0._ZN10layer_norm13ln_fwd_kernelINS_13Kernel_traitsIf13__nv_bfloat16fS2_fjLj5120ELj1ELj1ELj4ELj16ENS_18Kernel_traits_baseILj5120EfS2_fS2_fjLj128EEEEELb1ELb1ELb1ELb1EEEvNS_9FwdParamsE:
	.zero		584


//--------------------- .nv.constant0._ZN10layer_norm13ln_fwd_kernelINS_13Kernel_traitsIf6__halfS2_S2_fjLj5120ELj1ELj1ELj4ELj16ENS_18Kernel_traits_baseILj5120EfS2_S2_S2_fjLj128EEEEELb0ELb0ELb0ELb0EEEvNS_9FwdParamsE --------------------------
	.section	.nv.constant0._ZN10layer_norm13ln_fwd_kernelINS_13Kernel_traitsIf6__halfS2_S2_fjLj5120ELj1ELj1ELj4ELj16ENS_18Kernel_traits_baseILj5120EfS2_S2_S2_fjLj128EEEEELb0ELb0ELb0ELb0EEEvNS_9FwdParamsE,"a",@progbits
	.sectionflags	@""
	.align	4
.nv.constant0._ZN10layer_norm13ln_fwd_kernelINS_13Kernel_traitsIf6__halfS2_S2_fjLj5120ELj1ELj1ELj4ELj16ENS_18Kernel_traits_baseILj5120EfS2_S2_S2_fjLj128EEEEELb0ELb0ELb0ELb0EEEvNS_9FwdParamsE:
	.zero		584


//--------------------- .nv.constant0._ZN10layer_norm13ln_fwd_kernelINS_13Kernel_traitsIf6__halfS2_S2_fjLj5120ELj1ELj1ELj4ELj16ENS_18Kernel_traits_baseILj5120EfS2_S2_S2_fjLj128EEEEELb0ELb0ELb0ELb1EEEvNS_9FwdParamsE --------------------------
	.section	.nv.constant0._ZN10layer_norm13ln_fwd_kernelINS_13Kernel_traitsIf6__halfS2_S2_fjLj5120ELj1ELj1ELj4ELj16ENS_18Kernel_traits_baseILj5120EfS2_S2_S2_fjLj128EEEEELb0ELb0ELb0ELb1EEEvNS_9FwdParamsE,"a",@progbits
	.sectionflags	@""
	.align	4
.nv.constant0._ZN10layer_norm13ln_fwd_kernelINS_13Kernel_traitsIf6__halfS2_S2_fjLj5120ELj1ELj1ELj4ELj16ENS_18Kernel_traits_baseILj5120EfS2_S2_S2_fjLj128EEEEELb0ELb0ELb0ELb1EEEvNS_9FwdParamsE:
	.zero		584


//--------------------- .nv.constant0._ZN10layer_norm13ln_fwd_kernelINS_13Kernel_traitsIf6__halfS2_S2_fjLj5120ELj1ELj1ELj4ELj16ENS_18Kernel_traits_baseILj5120EfS2_S2_S2_fjLj128EEEEELb0ELb0ELb1ELb0EEEvNS_9FwdParamsE --------------------------
	.section	.nv.constant0._ZN10layer_norm13ln_fwd_kernelINS_13Kernel_traitsIf6__halfS2_S2_fjLj5120ELj1ELj1ELj4ELj16ENS_18Kernel_traits_baseILj5120EfS2_S2_S2_fjLj128EEEEELb0ELb0ELb1ELb0EEEvNS_9FwdParamsE,"a",@progbits
	.sectionflags	@""
	.align	4
.nv.constant0._ZN10layer_norm13ln_fwd_kernelINS_13Kernel_traitsIf6__halfS2_S2_fjLj5120ELj1ELj1ELj4ELj16ENS_18Kernel_traits_baseILj5120EfS2_S2_S2_fjLj128EEEEELb0ELb0ELb1ELb0EEEvNS_9FwdParamsE:
	.zero		584


//--------------------- .nv.constant0._ZN10layer_norm13ln_fwd_kernelINS_13Kernel_traitsIf6__halfS2_S2_fjLj5120ELj1ELj1ELj4ELj16ENS_18Kernel_traits_baseILj5120EfS2_S2_S2_fjLj128EEEEELb0ELb0ELb1ELb1EEEvNS_9FwdParamsE --------------------------
	.section	.nv.constant0._ZN10layer_norm13ln_fwd_kernelINS_13Kernel_traitsIf6__halfS2_S2_fjLj5120ELj1ELj1ELj4ELj16ENS_18Kernel_traits_baseILj5120EfS2_S2_S2_fjLj128EEEEELb0ELb0ELb1ELb1EEEvNS_9FwdParamsE,"a",@progbits
	.sectionflags	@""
	.align	4
.nv.constant0._ZN10layer_norm13ln_fwd_kernelINS_13Kernel_traitsIf6__halfS2_S2_fjLj5120ELj1ELj1ELj4ELj16ENS_18Kernel_traits_baseILj5120EfS2_S2_S2_fjLj128EEEEELb0ELb0ELb1ELb1EEEvNS_9FwdParamsE:
	.zero		584


//--------------------- .nv.constant0._ZN10layer_norm13ln_fwd_kernelINS_13Kernel_traitsIf6__halfS2_S2_fjLj5120ELj1ELj1ELj4ELj16ENS_18Kernel_traits_baseILj5120EfS2_S2_S2_fjLj128EEEEELb0ELb1ELb0ELb0EEEvNS_9FwdParamsE --------------------------
	.section	.nv.constant0._ZN10layer_norm13ln_fwd_kernelINS_13Kernel_traitsIf6__halfS2_S2_fjLj5120ELj1ELj1ELj4ELj16ENS_18Kernel_traits_baseILj5120EfS2_S2_S2_fjLj128EEEEELb0ELb1ELb0ELb0EEEvNS_9FwdParamsE,"a",@progbits
	.sectionflags	@""
	.align	4
.nv.constant0._ZN10layer_norm13ln_fwd_kernelINS_13Kernel_traitsIf6__halfS2_S2_fjLj5120ELj1ELj1ELj4ELj16ENS_18Kernel_traits_baseILj5120EfS2_S2_S2_fjLj128EEEEELb0ELb1ELb0ELb0EEEvNS_9FwdParamsE:
	.zero		584


//--------------------- .nv.constant0._ZN10layer_norm13ln_fwd_kernelINS_13Kernel_traitsIf6__halfS2_S2_fjLj5120ELj1ELj1ELj4ELj16ENS_18Kernel_traits_baseILj5120EfS2_S2_S2_fjLj128EEEEELb0ELb1ELb0ELb1EEEvNS_9FwdParamsE --------------------------
	.section	.nv.constant0._ZN10layer_norm13ln_fwd_kernelINS_13Kernel_traitsIf6__halfS2_S2_fjLj5120ELj1ELj1ELj4ELj16ENS_18Kernel_traits_baseILj5120EfS2_S2_S2_fjLj128EEEEELb0ELb1ELb0ELb1EEEvNS_9FwdParamsE,"a",@progbits
	.sectionflags	@""
	.align	4
.nv.constant0._ZN10layer_norm13ln_fwd_kernelINS_13Kernel_traitsIf6__halfS2_S2_fjLj5120ELj1ELj1ELj4ELj16ENS_18Kernel_traits_baseILj5120EfS2_S2_S2_fjLj128EEEEELb0ELb1ELb0ELb1EEEvNS_9FwdParamsE:
	.zero		584


//--------------------- .nv.constant0._ZN10layer_norm13ln_fwd_kernelINS_13Kernel_traitsIf6__halfS2_S2_fjLj5120ELj1ELj1ELj4ELj16ENS_18Kernel_traits_baseILj5120EfS2_S2_S2_fjLj128EEEEELb0ELb1ELb1ELb0EEEvNS_9FwdParamsE --------------------------
	.section	.nv.constant0._ZN10layer_norm13ln_fwd_kernelINS_13Kernel_traitsIf6__halfS2_S2_fjLj5120ELj1ELj1ELj4ELj16ENS_18Kernel_traits_baseILj5120EfS2_S2_S2_fjLj128EEEEELb0ELb1ELb1ELb0EEEvNS_9FwdParamsE,"a",@progbits
	.sectionflags	@""
	.align	4
.nv.constant0._ZN10layer_norm13ln_fwd_kernelINS_13Kernel_traitsIf6__halfS2_S2_fjLj5120ELj1ELj1ELj4ELj16ENS_18Kernel_traits_baseILj5120EfS2_S2_S2_fjLj128EEEEELb0ELb1ELb1ELb0EEEvNS_9FwdParamsE:
	.zero		584


//--------------------- .nv.constant0._ZN10layer_norm13ln_fwd_kernelINS_13Kernel_traitsIf6__halfS2_S2_fjLj5120ELj1ELj1ELj4ELj16ENS_18Kernel_traits_baseILj5120EfS2_S2_S2_fjLj128EEEEELb0ELb1ELb1ELb1EEEvNS_9FwdParamsE --------------------------
	.section	.nv.constant0._ZN10layer_norm13ln_fwd_kernelINS_13Kernel_traitsIf6__halfS2_S2_fjLj5120ELj1ELj1ELj4ELj16ENS_18Kernel_traits_baseILj5120EfS2_S2_S2_fjLj128EEEEELb0ELb1ELb1ELb1EEEvNS_9FwdParamsE,"a",@progbits
	.sectionflags	@""
	.align	4
.nv.constant0._ZN10layer_norm13ln_fwd_kernelINS_13Kernel_traitsIf6__halfS2_S2_fjLj5120ELj1ELj1ELj4ELj16ENS_18Kernel_traits_baseILj5120EfS2_S2_S2_fjLj128EEEEELb0ELb1ELb1ELb1EEEvNS_9FwdParamsE:
	.zero		584


//--------------------- .nv.constant0._ZN10layer_norm13ln_fwd_kernelINS_13Kernel_traitsIf6__halfS2_S2_fjLj5120ELj1ELj1ELj4ELj16ENS_18Kernel_traits_baseILj5120EfS2_S2_S2_fjLj128EEEEELb1ELb0ELb0ELb0EEEvNS_9FwdParamsE --------------------------
	.section	.nv.constant0._ZN10layer_norm13ln_fwd_kernelINS_13Kernel_traitsIf6__halfS2_S2_fjLj5120ELj1ELj1ELj4ELj16ENS_18Kernel_traits_baseILj5120EfS2_S2_S2_fjLj128EEEEELb1ELb0ELb0ELb0EEEvNS_9FwdParamsE,"a",@progbits
	.sectionflags	@""
	.align	4
.nv.constant0._ZN10layer_norm13ln_fwd_kernelINS_13Kernel_traitsIf6__halfS2_S2_fjLj5120ELj1ELj1ELj4ELj16ENS_18Kernel_traits_baseILj5120EfS2_S2_S2_fjLj128EEEEELb1ELb0ELb0ELb0EEEvNS_9FwdParamsE:
	.zero		584


//--------------------- .nv.constant0._ZN10layer_norm13ln_fwd_kernelINS_13Kernel_traitsIf6__halfS2_S2_fjLj5120ELj1ELj1ELj4ELj16ENS_18Kernel_traits_baseILj5120EfS2_S2_S2_fjLj128EEEEELb1ELb0ELb0ELb1EEEvNS_9FwdParamsE --------------------------
	.section	.nv.constant0._ZN10layer_norm13ln_fwd_kernelINS_13Kernel_traitsIf6__halfS2_S2_fjLj5120ELj1ELj1ELj4ELj16ENS_18Kernel_traits_baseILj5120EfS2_S2_S2_fjLj128EEEEELb1ELb0ELb0ELb1EEEvNS_9FwdParamsE,"a",@progbits
	.sectionflags	@""
	.align	4
.nv.constant0._ZN10layer_norm13ln_fwd_kernelINS_13Kernel_traitsIf6__halfS2_S2_fjLj5120ELj1ELj1ELj4ELj16ENS_18Kernel_traits_baseILj5120EfS2_S2_S2_fjLj128EEEEELb1ELb0ELb0ELb1EEEvNS_9FwdParamsE:
	.zero		584


//--------------------- .nv.constant0._ZN10layer_norm13ln_fwd_kernelINS_13Kernel_traitsIf6__halfS2_S2_fjLj5120ELj1ELj1ELj4ELj16ENS_18Kernel_traits_baseILj5120EfS2_S2_S2_fjLj128EEEEELb1ELb0ELb1ELb0EEEvNS_9FwdParamsE --------------------------
	.section	.nv.constant0._ZN10layer_norm13ln_fwd_kernelINS_13Kernel_traitsIf6__halfS2_S2_fjLj5120ELj1ELj1ELj4ELj16ENS_18Kernel_traits_baseILj5120EfS2_S2_S2_fjLj128EEEEELb1ELb0ELb1ELb0EEEvNS_9FwdParamsE,"a",@progbits
	.sectionflags	@""
	.align	4
.nv.constant0._ZN10layer_norm13ln_fwd_kernelINS_13Kernel_traitsIf6__halfS2_S2_fjLj5120ELj1ELj1ELj4ELj16ENS_18Kernel_traits_baseILj5120EfS2_S2_S2_fjLj128EEEEELb1ELb0ELb1ELb0EEEvNS_9FwdParamsE:
	.zero		584


//--------------------- .nv.constant0._ZN10layer_norm13ln_fwd_kernelINS_13Kernel_traitsIf6__halfS2_S2_fjLj5120ELj1ELj1ELj4ELj16ENS_18Kernel_traits_baseILj5120EfS2_S2_S2_fjLj128EEEEELb1ELb0ELb1ELb1EEEvNS_9FwdParamsE --------------------------
	.section	.nv.constant0._ZN10layer_norm13ln_fwd_kernelINS_13Kernel_traitsIf6__halfS2_S2_fjLj5120ELj1ELj1ELj4ELj16ENS_18Kernel_traits_baseILj5120EfS2_S2_S2_fjLj128EEEEELb1ELb0ELb1ELb1EEEvNS_9FwdParamsE,"a",@progbits
	.sectionflags	@""
	.align	4
.nv.constant0._ZN10layer_norm13ln_fwd_kernelINS_13Kernel_traitsIf6__halfS2_S2_fjLj5120ELj1ELj1ELj4ELj16ENS_18Kernel_traits_baseILj5120EfS2_S2_S2_fjLj128EEEEELb1ELb0ELb1ELb1EEEvNS_9FwdParamsE:
	.zero		584


//--------------------- .nv.constant0._ZN10layer_norm13ln_fwd_kernelINS_13Kernel_traitsIf6__halfS2_S2_fjLj5120ELj1ELj1ELj4ELj16ENS_18Kernel_traits_baseILj5120EfS2_S2_S2_fjLj128EEEEELb1ELb1ELb0ELb0EEEvNS_9FwdParamsE --------------------------
	.section	.nv.constant0._ZN10layer_norm13ln_fwd_kernelINS_13Kernel_traitsIf6__halfS2_S2_fjLj5120ELj1ELj1ELj4ELj16ENS_18Kernel_traits_baseILj5120EfS2_S2_S2_fjLj128EEEEELb1ELb1ELb0ELb0EEEvNS_9FwdParamsE,"a",@progbits
	.sectionflags	@""
	.align	4
.nv.constant0._ZN10layer_norm13ln_fwd_kernelINS_13Kernel_traitsIf6__halfS2_S2_fjLj5120ELj1ELj1ELj4ELj16ENS_18Kernel_traits_baseILj5120EfS2_S2_S2_fjLj128EEEEELb1ELb1ELb0ELb0EEEvNS_9FwdParamsE:
	.zero		584


//--------------------- .nv.constant0._ZN10layer_norm13ln_fwd_kernelINS_13Kernel_traitsIf6__halfS2_S2_fjLj5120ELj1ELj1ELj4ELj16ENS_18Kernel_traits_baseILj5120EfS2_S2_S2_fjLj128EEEEELb1ELb1ELb0ELb1EEEvNS_9FwdParamsE --------------------------
	.section	.nv.constant0._ZN10layer_norm13ln_fwd_kernelINS_13Kernel_traitsIf6__halfS2_S2_fjLj5120ELj1ELj1ELj4ELj16ENS_18Kernel_traits_baseILj5120EfS2_S2_S2_fjLj128EEEEELb1ELb1ELb0ELb1EEEvNS_9FwdParamsE,"a",@progbits
	.sectionflags	@""
	.align	4
.nv.constant0._ZN10layer_norm13ln_fwd_kernelINS_13Kernel_traitsIf6__halfS2_S2_fjLj5120ELj1ELj1ELj4ELj16ENS_18Kernel_traits_baseILj5120EfS2_S2_S2_fjLj128EEEEELb1ELb1ELb0ELb1EEEvNS_9FwdParamsE:
	.zero		584


//--------------------- .nv.constant0._ZN10layer_norm13ln_fwd_kernelINS_13Kernel_traitsIf6__halfS2_S2_fjLj5120ELj1ELj1ELj4ELj16ENS_18Kernel_traits_baseILj5120EfS2_S2_S2_fjLj128EEEEELb1ELb1ELb1ELb0EEEvNS_9FwdParamsE --------------------------
	.section	.nv.constant0._ZN10layer_norm13ln_fwd_kernelINS_13Kernel_traitsIf6__halfS2_S2_fjLj5120ELj1ELj1ELj4ELj16ENS_18Kernel_traits_baseILj5120EfS2_S2_S2_fjLj128EEEEELb1ELb1ELb1ELb0EEEvNS_9FwdParamsE,"a",@progbits
	.sectionflags	@""
	.align	4
.nv.constant0._ZN10layer_norm13ln_fwd_kernelINS_13Kernel_traitsIf6__halfS2_S2_fjLj5120ELj1ELj1ELj4ELj16ENS_18Kernel_traits_baseILj5120EfS2_S2_S2_fjLj128EEEEELb1ELb1ELb1ELb0EEEvNS_9FwdParamsE:
	.zero		584


//--------------------- .nv.constant0._ZN10layer_norm13ln_fwd_kernelINS_13Kernel_traitsIf6__halfS2_S2_fjLj5120ELj1ELj1ELj4ELj16ENS_18Kernel_traits_baseILj5120EfS2_S2_S2_fjLj128EEEEELb1ELb1ELb1ELb1EEEvNS_9FwdParamsE --------------------------
	.section	.nv.constant0._ZN10layer_norm13ln_fwd_kernelINS_13Kernel_traitsIf6__halfS2_S2_fjLj5120ELj1ELj1ELj4ELj16ENS_18Kernel_traits_baseILj5120EfS2_S2_S2_fjLj128EEEEELb1ELb1ELb1ELb1EEEvNS_9FwdParamsE,"a",@progbits
	.sectionflags	@""
	.align	4
.nv.constant0._ZN10layer_norm13ln_fwd_kernelINS_13Kernel_traitsIf6__halfS2_S2_fjLj5120ELj1ELj1ELj4ELj16ENS_18Kernel_traits_baseILj5120EfS2_S2_S2_fjLj128EEEEELb1ELb1ELb1ELb1EEEvNS_9FwdParamsE:
	.zero		584


//--------------------- .nv.constant0._ZN10layer_norm13ln_fwd_kernelINS_13Kernel_traitsI6__halfS2_fS2_fjLj5120ELj1ELj1ELj4ELj16ENS_18Kernel_traits_baseILj5120ES2_S2_fS2_fjLj128EEEEELb0ELb0ELb0ELb0EEEvNS_9FwdParamsE --------------------------
	.section	.nv.constant0._ZN10layer_norm13ln_fwd_kernelINS_13Kernel_traitsI6__halfS2_fS2_fjLj5120ELj1ELj1ELj4ELj16ENS_18Kernel_traits_baseILj5120ES2_S2_fS2_fjLj128EEEEELb0ELb0ELb0ELb0EEEvNS_9FwdParamsE,"a",@progbits
	.sectionflags	@""
	.align	4
.nv.constant0._ZN10layer_norm13ln_fwd_kernelINS_13Kernel_traitsI6__halfS2_fS2_fjLj5120ELj1ELj1ELj4ELj16ENS_18Kernel_traits_baseILj5120ES2_S2_fS2_fjLj128EEEEELb0ELb0ELb0ELb0EEEvNS_9FwdParamsE:
	.zero		584


//--------------------- .nv.constant0._ZN10layer_norm13ln_fwd_kernelINS_13Kernel_traitsI6__halfS2_fS2_fjLj5120ELj1ELj1ELj4ELj16ENS_18Kernel_traits_baseILj5120ES2_S2_fS2_fjLj128EEEEELb0ELb0ELb0ELb1EEEvNS_9FwdParamsE --------------------------
	.section	.nv.constant0._ZN10layer_norm13ln_fwd_kernelINS_13Kernel_traitsI6__halfS2_fS2_fjLj5120ELj1ELj1ELj4ELj16ENS_18Kernel_traits_baseILj5120ES2_S2_fS2_fjLj128EEEEELb0ELb0ELb0ELb1EEEvNS_9FwdParamsE,"a",@progbits
	.sectionflags	@""
	.align	4
.nv.constant0._ZN10layer_norm13ln_fwd_kernelINS_13Kernel_traitsI6__halfS2_fS2_fjLj5120ELj1ELj1ELj4ELj16ENS_18Kernel_traits_baseILj5120ES2_S2_fS2_fjLj128EEEEELb0ELb0ELb0ELb1EEEvNS_9FwdParamsE:
	.zero		584


//--------------------- .nv.constant0._ZN10layer_norm13ln_fwd_kernelINS_13Kernel_traitsI6__halfS2_fS2_fjLj5120ELj1ELj1ELj4ELj16ENS_18Kernel_traits_baseILj5120ES2_S2_fS2_fjLj128EEEEELb0ELb0ELb1ELb0EEEvNS_9FwdParamsE --------------------------
	.section	.nv.constant0._ZN10layer_norm13ln_fwd_kernelINS_13Kernel_traitsI6__halfS2_fS2_fjLj5120ELj1ELj1ELj4ELj16ENS_18Kernel_traits_baseILj5120ES2_S2_fS2_fjLj128EEEEELb0ELb0ELb1ELb0EEEvNS_9FwdParamsE,"a",@progbits
	.sectionflags	@""
	.align	4
.nv.constant0._ZN10layer_norm13ln_fwd_kernelINS_13Kernel_traitsI6__halfS2_fS2_fjLj5120ELj1ELj1ELj4ELj16ENS_18Kernel_traits_baseILj5120ES2_S2_fS2_fjLj128EEEEELb0ELb0ELb1ELb0EEEvNS_9FwdParamsE:
	.zero		584


//--------------------- .nv.constant0._ZN10layer_norm13ln_fwd_kernelINS_13Kernel_traitsI6__halfS2_fS2_fjLj5120ELj1ELj1ELj4ELj16ENS_18Kernel_traits_baseILj5120ES2_S2_fS2_fjLj128EEEEELb0ELb0ELb1ELb1EEEvNS_9FwdParamsE --------------------------
	.section	.nv.constant0._ZN10layer_norm13ln_fwd_kernelINS_13Kernel_traitsI6__halfS2_fS2_fjLj5120ELj1ELj1ELj4ELj16ENS_18Kernel_traits_baseILj5120ES2_S2_fS2_fjLj128EEEEELb0ELb0ELb1ELb1EEEvNS_9FwdParamsE,"a",@progbits
	.sectionflags	@""
	.align	4
.nv.constant0._ZN10layer_norm13ln_fwd_kernelINS_13Kernel_traitsI6__halfS2_fS2_fjLj5120ELj1ELj1ELj4ELj16ENS_18Kernel_traits_baseILj5120ES2_S2_fS2_fjLj128EEEEELb0ELb0ELb1ELb1EEEvNS_9FwdParamsE:
	.zero		584


//--------------------- .nv.constant0._ZN10layer_norm13ln_fwd_kernelINS_13Kernel_traitsI6__halfS2_fS2_fjLj5120ELj1ELj1ELj4ELj16ENS_18Kernel_traits_baseILj5120ES2_S2_fS2_fjLj128EEEEELb0ELb1ELb0ELb0EEEvNS_9FwdParamsE --------------------------
	.section	.nv.constant0._ZN10layer_norm13ln_fwd_kernelINS_13Kernel_traitsI6__halfS2_fS2_fjLj5120ELj1ELj1ELj4ELj16ENS_18Kernel_traits_baseILj5120ES2_S2_fS2_fjLj128EEEEELb0ELb1ELb0ELb0EEEvNS_9FwdParamsE,"a",@progbits
	.sectionflags	@""
	.align	4
.nv.constant0._ZN10layer_norm13ln_fwd_kernelINS_13Kernel_traitsI6__halfS2_fS2_fjLj5120ELj1ELj1ELj4ELj16ENS_18Kernel_traits_baseILj5120ES2_S2_fS2_fjLj128EEEEELb0ELb1ELb0ELb0EEEvNS_9FwdParamsE:
	.zero		584


//--------------------- .nv.constant0._ZN10layer_norm13ln_fwd_kernelINS_13Kernel_traitsI6__halfS2_fS2_fjLj5120ELj1ELj1ELj4ELj16ENS_18Kernel_traits_baseILj5120ES2_S2_fS2_fjLj128EEEEELb0ELb1ELb0ELb1EEEvNS_9FwdParamsE --------------------------
	.section	.nv.constant0._ZN10layer_norm13ln_fwd_kernelINS_13Kernel_traitsI6__halfS2_fS2_fjLj5120ELj1ELj1ELj4ELj16ENS_18Kernel_traits_baseILj5120ES2_S2_fS2_fjLj128EEEEELb0ELb1ELb0ELb1EEEvNS_9FwdParamsE,"a",@progbits
	.sectionflags	@""
	.align	4
.nv.constant0._ZN10layer_norm13ln_fwd_kernelINS_13Kernel_traitsI6__halfS2_fS2_fjLj5120ELj1ELj1ELj4ELj16ENS_18Kernel_traits_baseILj5120ES2_S2_fS2_fjLj128EEEEELb0ELb1ELb0ELb1EEEvNS_9FwdParamsE:
	.zero		584


//--------------------- .nv.constant0._ZN10layer_norm13ln_fwd_kernelINS_13Kernel_traitsI6__halfS2_fS2_fjLj5120ELj1ELj1ELj4ELj16ENS_18Kernel_traits_baseILj5120ES2_S2_fS2_fjLj128EEEEELb0ELb1ELb1ELb0EEEvNS_9FwdParamsE --------------------------
	.section	.nv.constant0._ZN10layer_norm13ln_fwd_kernelINS_13Kernel_traitsI6__halfS2_fS2_fjLj5120ELj1ELj1ELj4ELj16ENS_18Kernel_traits_baseILj5120ES2_S2_fS2_fjLj128EEEEELb0ELb1ELb1ELb0EEEvNS_9FwdParamsE,"a",@progbits
	.sectionflags	@""
	.align	4
.nv.constant0._ZN10layer_norm13ln_fwd_kernelINS_13Kernel_traitsI6__halfS2_fS2_fjLj5120ELj1ELj1ELj4ELj16ENS_18Kernel_traits_baseILj5120ES2_S2_fS2_fjLj128EEEEELb0ELb1ELb1ELb0EEEvNS_9FwdParamsE:
	.zero		584


//--------------------- .nv.constant0._ZN10layer_norm13ln_fwd_kernelINS_13Kernel_traitsI6__halfS2_fS2_fjLj5120ELj1ELj1ELj4ELj16ENS_18Kernel_traits_baseILj5120ES2_S2_fS2_fjLj128EEEEELb0ELb1ELb1ELb1EEEvNS_9FwdParamsE --------------------------
	.section	.nv.constant0._ZN10layer_norm13ln_fwd_kernelINS_13Kernel_traitsI6__halfS2_fS2_fjLj5120ELj1ELj1ELj4ELj16ENS_18Kernel_traits_baseILj5120ES2_S2_fS2_fjLj128EEEEELb0ELb1ELb1ELb1EEEvNS_9FwdParamsE,"a",@progbits
	.sectionflags	@""
	.align	4
.nv.constant0._ZN10layer_norm13ln_fwd_kernelINS_13Kernel_traitsI6__halfS2_fS2_fjLj5120ELj1ELj1ELj4ELj16ENS_18Kernel_traits_baseILj5120ES2_S2_fS2_fjLj128EEEEELb0ELb1ELb1ELb1EEEvNS_9FwdParamsE:
	.zero		584


//--------------------- .nv.constant0._ZN10layer_norm13ln_fwd_kernelINS_13Kernel_traitsI6__halfS2_fS2_fjLj5120ELj1ELj1ELj4ELj16ENS_18Kernel_traits_baseILj5120ES2_S2_fS2_fjLj128EEEEELb1ELb0ELb0ELb0EEEvNS_9FwdParamsE --------------------------
	.section	.nv.constant0._ZN10layer_norm13ln_fwd_kernelINS_13Kernel_traitsI6__halfS2_fS2_fjLj5120ELj1ELj1ELj4ELj16ENS_18Kernel_traits_baseILj5120ES2_S2_fS2_fjLj128EEEEELb1ELb0ELb0ELb0EEEvNS_9FwdParamsE,"a",@progbits
	.sectionflags	@""
	.align	4
.nv.constant0._ZN10layer_norm13ln_fwd_kernelINS_13Kernel_traitsI6__halfS2_fS2_fjLj5120ELj1ELj1ELj4ELj16ENS_18Kernel_traits_baseILj5120ES2_S2_fS2_fjLj128EEEEELb1ELb0ELb0ELb0EEEvNS_9FwdParamsE:
	.zero		584


//--------------------- .nv.constant0._ZN10layer_norm13ln_fwd_kernelINS_13Kernel_traitsI6__halfS2_fS2_fjLj5120ELj1ELj1ELj4ELj16ENS_18Kernel_traits_baseILj5120ES2_S2_fS2_fjLj128EEEEELb1ELb0ELb0ELb1EEEvNS_9FwdParamsE --------------------------
	.section	.nv.constant0._ZN10layer_norm13ln_fwd_kernelINS_13Kernel_traitsI6__halfS2_fS2_fjLj5120ELj1ELj1ELj4ELj16ENS_18Kernel_traits_baseILj5120ES2_S2_fS2_fjLj128EEEEELb1ELb0ELb0ELb1EEEvNS_9FwdParamsE,"a",@progbits
	.sectionflags	@""
	.align	4
.nv.constant0._ZN10layer_norm13ln_fwd_kernelINS_13Kernel_traitsI6__halfS2_fS2_fjLj5120ELj1ELj1ELj4ELj16ENS_18Kernel_traits_baseILj5120ES2_S2_fS2_fjLj128EEEEELb1ELb0ELb0ELb1EEEvNS_9FwdParamsE:
	.zero		584


//--------------------- .nv.constant0._ZN10layer_norm13ln_fwd_kernelINS_13Kernel_traitsI6__halfS2_fS2_fjLj5120ELj1ELj1ELj4ELj16ENS_18Kernel_traits_baseILj5120ES2_S2_fS2_fjLj128EEEEELb1ELb0ELb1ELb0EEEvNS_9FwdParamsE --------------------------
	.section	.nv.constant0._ZN10layer_norm13ln_fwd_kernelINS_13Kernel_traitsI6__halfS2_fS2_fjLj5120ELj1ELj1ELj4ELj16ENS_18Kernel_traits_baseILj5120ES2_S2_fS2_fjLj128EEEEELb1ELb0ELb1ELb0EEEvNS_9FwdParamsE,"a",@progbits
	.sectionflags	@""
	.align	4
.nv.constant0._ZN10layer_norm13ln_fwd_kernelINS_13Kernel_traitsI6__halfS2_fS2_fjLj5120ELj1ELj1ELj4ELj16ENS_18Kernel_traits_baseILj5120ES2_S2_fS2_fjLj128EEEEELb1ELb0ELb1ELb0EEEvNS_9FwdParamsE:
	.zero		584


//--------------------- .nv.constant0._ZN10layer_norm13ln_fwd_kernelINS_13Kernel_traitsI6__halfS2_fS2_fjLj5120ELj1ELj1ELj4ELj16ENS_18Kernel_traits_baseILj5120ES2_S2_fS2_fjLj128EEEEELb1ELb0ELb1ELb1EEEvNS_9FwdParamsE --------------------------
	.section	.nv.constant0._ZN10layer_norm13ln_fwd_kernelINS_13Kernel_traitsI6__halfS2_fS2_fjLj5120ELj1ELj1ELj4ELj16ENS_18Kernel_traits_baseILj5120ES2_S2_fS2_fjLj128EEEEELb1ELb0ELb1ELb1EEEvNS_9FwdParamsE,"a",@progbits
	.sectionflags	@""
	.align	4
.nv.constant0._ZN10layer_norm13ln_fwd_kernelINS_13Kernel_traitsI6__halfS2_fS2_fjLj5120ELj1ELj1ELj4ELj16ENS_18Kernel_traits_baseILj5120ES2_S2_fS2_fjLj128EEEEELb1ELb0ELb1ELb1EEEvNS_9FwdParamsE:
	.zero		584


//--------------------- .nv.constant0._ZN10layer_norm13ln_fwd_kernelINS_13Kernel_traitsI6__halfS2_fS2_fjLj5120ELj1ELj1ELj4ELj16ENS_18Kernel_traits_baseILj5120ES2_S2_fS2_fjLj128EEEEELb1ELb1ELb0ELb0EEEvNS_9FwdParamsE --------------------------
	.section	.nv.constant0._ZN10layer_norm13ln_fwd_kernelINS_13Kernel_traitsI6__halfS2_fS2_fjLj5120ELj1ELj1ELj4ELj16ENS_18Kernel_traits_baseILj5120ES2_S2_fS2_fjLj128EEEEELb1ELb1ELb0ELb0EEEvNS_9FwdParamsE,"a",@progbits
	.sectionflags	@""
	.align	4
.nv.constant0._ZN10layer_norm13ln_fwd_kernelINS_13Kernel_traitsI6__halfS2_fS2_fjLj5120ELj1ELj1ELj4ELj16ENS_18Kernel_traits_baseILj5120ES2_S2_fS2_fjLj128EEEEELb1ELb1ELb0ELb0EEEvNS_9FwdParamsE:
	.zero		584


//--------------------- .nv.constant0._ZN10layer_norm13ln_fwd_kernelINS_13Kernel_traitsI6__halfS2_fS2_fjLj5120ELj1ELj1ELj4ELj16ENS_18Kernel_traits_baseILj5120ES2_S2_fS2_fjLj128EEEEELb1ELb1ELb0ELb1EEEvNS_9FwdParamsE --------------------------
	.section	.nv.constant0._ZN10layer_norm13ln_fwd_kernelINS_13Kernel_traitsI6__halfS2_fS2_fjLj5120ELj1ELj1ELj4ELj16ENS_18Kernel_traits_baseILj5120ES2_S2_fS2_fjLj128EEEEELb1ELb1ELb0ELb1EEEvNS_9FwdParamsE,"a",@progbits
	.sectionflags	@""
	.align	4
.nv.constant0._ZN10layer_norm13ln_fwd_kernelINS_13Kernel_traitsI6__halfS2_fS2_fjLj5120ELj1ELj1ELj4ELj16ENS_18Kernel_traits_baseILj5120ES2_S2_fS2_fjLj128EEEEELb1ELb1ELb0ELb1EEEvNS_9FwdParamsE:
	.zero		584


//--------------------- .nv.constant0._ZN10layer_norm13ln_fwd_kernelINS_13Kernel_traitsI6__halfS2_fS2_fjLj5120ELj1ELj1ELj4ELj16ENS_18Kernel_traits_baseILj5120ES2_S2_fS2_fjLj128EEEEELb1ELb1ELb1ELb0EEEvNS_9FwdParamsE --------------------------
	.section	.nv.constant0._ZN10layer_norm13ln_fwd_kernelINS_13Kernel_traitsI6__halfS2_fS2_fjLj5120ELj1ELj1ELj4ELj16ENS_18Kernel_traits_baseILj5120ES2_S2_fS2_fjLj128EEEEELb1ELb1ELb1ELb0EEEvNS_9FwdParamsE,"a",@progbits
	.sectionflags	@""
	.align	4
.nv.constant0._ZN10layer_norm13ln_fwd_kernelINS_13Kernel_traitsI6__halfS2_fS2_fjLj5120ELj1ELj1ELj4ELj16ENS_18Kernel_traits_baseILj5120ES2_S2_fS2_fjLj128EEEEELb1ELb1ELb1ELb0EEEvNS_9FwdParamsE:
	.zero		584


//--------------------- .nv.constant0._ZN10layer_norm13ln_fwd_kernelINS_13Kernel_traitsI6__halfS2_fS2_fjLj5120ELj1ELj1ELj4ELj16ENS_18Kernel_traits_baseILj5120ES2_S2_fS2_fjLj128EEEEELb1ELb1ELb1ELb1EEEvNS_9FwdParamsE --------------------------
	.section	.nv.constant0._ZN10layer_norm13ln_fwd_kernelINS_13Kernel_traitsI6__halfS2_fS2_fjLj5120ELj1ELj1ELj4ELj16ENS_18Kernel_traits_baseILj5120ES2_S2_fS2_fjLj128EEEEELb1ELb1ELb1ELb1EEEvNS_9FwdParamsE,"a",@progbits
	.sectionflags	@""
	.align	4
.nv.constant0._ZN10layer_norm13ln_fwd_kernelINS_13Kernel_traitsI6__halfS2_fS2_fjLj5120ELj1ELj1ELj4ELj16ENS_18Kernel_traits_baseILj5120ES2_S2_fS2_fjLj128EEEEELb1ELb1ELb1ELb1EEEvNS_9FwdParamsE:
	.zero		584


//--------------------- .nv.constant0._ZN10layer_norm13ln_fwd_kernelINS_13Kernel_traitsIf6__halffS2_fjLj5120ELj1ELj1ELj4ELj16ENS_18Kernel_traits_baseILj5120EfS2_fS2_fjLj128EEEEELb0ELb0ELb0ELb0EEEvNS_9FwdParamsE --------------------------
	.section	.nv.constant0._ZN10layer_norm13ln_fwd_kernelINS_13Kernel_traitsIf6__halffS2_fjLj5120ELj1ELj1ELj4ELj16ENS_18Kernel_traits_baseILj5120EfS2_fS2_fjLj128EEEEELb0ELb0ELb0ELb0EEEvNS_9FwdParamsE,"a",@progbits
	.sectionflags	@""
	.align	4
.nv.constant0._ZN10layer_norm13ln_fwd_kernelINS_13Kernel_traitsIf6__halffS2_fjLj5120ELj1ELj1ELj4ELj16ENS_18Kernel_traits_baseILj5120EfS2_fS2_fjLj128EEEEELb0ELb0ELb0ELb0EEEvNS_9FwdParamsE:
	.zero		584


//--------------------- .nv.constant0._ZN10layer_norm13ln_fwd_kernelINS_13Kernel_traitsIf6__halffS2_fjLj5120ELj1ELj1ELj4ELj16ENS_18Kernel_traits_baseILj5120EfS2_fS2_fjLj128EEEEELb0ELb0ELb0ELb1EEEvNS_9FwdParamsE --------------------------
	.section	.nv.constant0._ZN10layer_norm13ln_fwd_kernelINS_13Kernel_traitsIf6__halffS2_fjLj5120ELj1ELj1ELj4ELj16ENS_18Kernel_traits_baseILj5120EfS2_fS2_fjLj128EEEEELb0ELb0ELb0ELb1EEEvNS_9FwdParamsE,"a",@progbits
	.sectionflags	@""
	.align	4
.nv.constant0._ZN10layer_norm13ln_fwd_kernelINS_13Kernel_traitsIf6__halffS2_fjLj5120ELj1ELj1ELj4ELj16ENS_18Kernel_traits_baseILj5120EfS2_fS2_fjLj128EEEEELb0ELb0ELb0ELb1EEEvNS_9FwdParamsE:
	.zero		584


//--------------------- .nv.constant0._ZN10layer_norm13ln_fwd_kernelINS_13Kernel_traitsIf6__halffS2_fjLj5120ELj1ELj1ELj4ELj16ENS_18Kernel_traits_baseILj5120EfS2_fS2_fjLj128EEEEELb0ELb0ELb1ELb0EEEvNS_9FwdParamsE --------------------------
	.section	.nv.constant0._ZN10layer_norm13ln_fwd_kernelINS_13Kernel_traitsIf6__halffS2_fjLj5120ELj1ELj1ELj4ELj16ENS_18Kernel_traits_baseILj5120EfS2_fS2_fjLj128EEEEELb0ELb0ELb1ELb0EEEvNS_9FwdParamsE,"a",@progbits
	.sectionflags	@""
	.align	4
.nv.constant0._ZN10layer_norm13ln_fwd_kernelINS_13Kernel_traitsIf6__halffS2_fjLj5120ELj1ELj1ELj4ELj16ENS_18Kernel_traits_baseILj5120EfS2_fS2_fjLj128EEEEELb0ELb0ELb1ELb0EEEvNS_9FwdParamsE:
	.zero		584


//--------------------- .nv.constant0._ZN10layer_norm13ln_fwd_kernelINS_13Kernel_traitsIf6__halffS2_fjLj5120ELj1ELj1ELj4ELj16ENS_18Kernel_traits_baseILj5120EfS2_fS2_fjLj128EEEEELb0ELb0ELb1ELb1EEEvNS_9FwdParamsE --------------------------
	.section	.nv.constant0._ZN10layer_norm13ln_fwd_kernelINS_13Kernel_traitsIf6__halffS2_fjLj5120ELj1ELj1ELj4ELj16ENS_18Kernel_traits_baseILj5120EfS2_fS2_fjLj128EEEEELb0ELb0ELb1ELb1EEEvNS_9FwdParamsE,"a",@progbits
	.sectionflags	@""
	.align	4
.nv.constant0._ZN10layer_norm13ln_fwd_kernelINS_13Kernel_traitsIf6__halffS2_fjLj5120ELj1ELj1ELj4ELj16ENS_18Kernel_traits_baseILj5120EfS2_fS2_fjLj128EEEEELb0ELb0ELb1ELb1EEEvNS_9FwdParamsE:
	.zero		584


//--------------------- .nv.constant0._ZN10layer_norm13ln_fwd_kernelINS_13Kernel_traitsIf6__halffS2_fjLj5120ELj1ELj1ELj4ELj16ENS_18Kernel_traits_baseILj5120EfS2_fS2_fjLj128EEEEELb0ELb1ELb0ELb0EEEvNS_9FwdParamsE --------------------------
	.section	.nv.constant0._ZN10layer_norm13ln_fwd_kernelINS_13Kernel_traitsIf6__halffS2_fjLj5120ELj1ELj1ELj4ELj16ENS_18Kernel_traits_baseILj5120EfS2_fS2_fjLj128EEEEELb0ELb1ELb0ELb0EEEvNS_9FwdParamsE,"a",@progbits
	.sectionflags	@""
	.align	4
.nv.constant0._ZN10layer_norm13ln_fwd_kernelINS_13Kernel_traitsIf6__halffS2_fjLj5120ELj1ELj1ELj4ELj16ENS_18Kernel_traits_baseILj5120EfS2_fS2_fjLj128EEEEELb0ELb1ELb0ELb0EEEvNS_9FwdParamsE:
	.zero		584


//--------------------- .nv.constant0._ZN10layer_norm13ln_fwd_kernelINS_13Kernel_traitsIf6__halffS2_fjLj5120ELj1ELj1ELj4ELj16ENS_18Kernel_traits_baseILj5120EfS2_fS2_fjLj128EEEEELb0ELb1ELb0ELb1EEEvNS_9FwdParamsE --------------------------
	.section	.nv.constant0._ZN10layer_norm13ln_fwd_kernelINS_13Kernel_traitsIf6__halffS2_fjLj5120ELj1ELj1ELj4ELj16ENS_18Kernel_traits_baseILj5120EfS2_fS2_fjLj128EEEEELb0ELb1ELb0ELb1EEEvNS_9FwdParamsE,"a",@progbits
	.sectionflags	@""
	.align	4
.nv.constant0._ZN10layer_norm13ln_fwd_kernelINS_13Kernel_traitsIf6__halffS2_fjLj5120ELj1ELj1ELj4ELj16ENS_18Kernel_traits_baseILj5120EfS2_fS2_fjLj128EEEEELb0ELb1ELb0ELb1EEEvNS_9FwdParamsE:
	.zero		584


//--------------------- .nv.constant0._ZN10layer_norm13ln_fwd_kernelINS_13Kernel_traitsIf6__halffS2_fjLj5120ELj1ELj1ELj4ELj16ENS_18Kernel_traits_baseILj5120EfS2_fS2_fjLj128EEEEELb0ELb1ELb1ELb0EEEvNS_9FwdParamsE --------------------------
	.section	.nv.constant0._ZN10layer_norm13ln_fwd_kernelINS_13Kernel_traitsIf6__halffS2_fjLj5120ELj1ELj1ELj4ELj16ENS_18Kernel_traits_baseILj5120EfS2_fS2_fjLj128EEEEELb0ELb1ELb1ELb0EEEvNS_9FwdParamsE,"a",@progbits
	.sectionflags	@""
	.align	4
.nv.constant0._ZN10layer_norm13ln_fwd_kernelINS_13Kernel_traitsIf6__halffS2_fjLj5120ELj1ELj1ELj4ELj16ENS_18Kernel_traits_baseILj5120EfS2_fS2_fjLj128EEEEELb0ELb1ELb1ELb0EEEvNS_9FwdParamsE:
	.zero		584


//--------------------- .nv.constant0._ZN10layer_norm13ln_fwd_kernelINS_13Kernel_traitsIf6__halffS2_fjLj5120ELj1ELj1ELj4ELj16ENS_18Kernel_traits_baseILj5120EfS2_fS2_fjLj128EEEEELb0ELb1ELb1ELb1EEEvNS_9FwdParamsE --------------------------
	.section	.nv.constant0._ZN10layer_norm13ln_fwd_kernelINS_13Kernel_traitsIf6__halffS2_fjLj5120ELj1ELj1ELj4ELj16ENS_18Kernel_traits_baseILj5120EfS2_fS2_fjLj128EEEEELb0ELb1ELb1ELb1EEEvNS_9FwdParamsE,"a",@progbits
	.sectionflags	@""
	.align	4
.nv.constant0._ZN10layer_norm13ln_fwd_kernelINS_13Kernel_traitsIf6__halffS2_fjLj5120ELj1ELj1ELj4ELj16ENS_18Kernel_traits_baseILj5120EfS2_fS2_fjLj128EEEEELb0ELb1ELb1ELb1EEEvNS_9FwdParamsE:
	.zero		584


//--------------------- .nv.constant0._ZN10layer_norm13ln_fwd_kernelINS_13Kernel_traitsIf6__halffS2_fjLj5120ELj1ELj1ELj4ELj16ENS_18Kernel_traits_baseILj5120EfS2_fS2_fjLj128EEEEELb1ELb0ELb0ELb0EEEvNS_9FwdParamsE --------------------------
	.section	.nv.constant0._ZN10layer_norm13ln_fwd_kernelINS_13Kernel_traitsIf6__halffS2_fjLj5120ELj1ELj1ELj4ELj16ENS_18Kernel_traits_baseILj5120EfS2_fS2_fjLj128EEEEELb1ELb0ELb0ELb0EEEvNS_9FwdParamsE,"a",@progbits
	.sectionflags	@""
	.align	4
.nv.constant0._ZN10layer_norm13ln_fwd_kernelINS_13Kernel_traitsIf6__halffS2_fjLj5120ELj1ELj1ELj4ELj16ENS_18Kernel_traits_baseILj5120EfS2_fS2_fjLj128EEEEELb1ELb0ELb0ELb0EEEvNS_9FwdParamsE:
	.zero		584


//--------------------- .nv.constant0._ZN10layer_norm13ln_fwd_kernelINS_13Kernel_traitsIf6__halffS2_fjLj5120ELj1ELj1ELj4ELj16ENS_18Kernel_traits_baseILj5120EfS2_fS2_fjLj128EEEEELb1ELb0ELb0ELb1EEEvNS_9FwdParamsE --------------------------
	.section	.nv.constant0._ZN10layer_norm13ln_fwd_kernelINS_13Kernel_traitsIf6__halffS2_fjLj5120ELj1ELj1ELj4ELj16ENS_18Kernel_traits_baseILj5120EfS2_fS2_fjLj128EEEEELb1ELb0ELb0ELb1EEEvNS_9FwdParamsE,"a",@progbits
	.sectionflags	@""
	.align	4
.nv.constant0._ZN10layer_norm13ln_fwd_kernelINS_13Kernel_traitsIf6__halffS2_fjLj5120ELj1ELj1ELj4ELj16ENS_18Kernel_traits_baseILj5120EfS2_fS2_fjLj128EEEEELb1ELb0ELb0ELb1EEEvNS_9FwdParamsE:
	.zero		584


//--------------------- .nv.constant0._ZN10layer_norm13ln_fwd_kernelINS_13Kernel_traitsIf6__halffS2_fjLj5120ELj1ELj1ELj4ELj16ENS_18Kernel_traits_baseILj5120EfS2_fS2_fjLj128EEEEELb1ELb0ELb1ELb0EEEvNS_9FwdParamsE --------------------------
	.section	.nv.constant0._ZN10layer_norm13ln_fwd_kernelINS_13Kernel_traitsIf6__halffS2_fjLj5120ELj1ELj1ELj4ELj16ENS_18Kernel_traits_baseILj5120EfS2_fS2_fjLj128EEEEELb1ELb0ELb1ELb0EEEvNS_9FwdParamsE,"a",@progbits
	.sectionflags	@""
	.align	4
.nv.constant0._ZN10layer_norm13ln_fwd_kernelINS_13Kernel_traitsIf6__halffS2_fjLj5120ELj1ELj1ELj4ELj16ENS_18Kernel_traits_baseILj5120EfS2_fS2_fjLj128EEEEELb1ELb0ELb1ELb0EEEvNS_9FwdParamsE:
	.zero		584


//--------------------- .nv.constant0._ZN10layer_norm13ln_fwd_kernelINS_13Kernel_traitsIf6__halffS2_fjLj5120ELj1ELj1ELj4ELj16ENS_18Kernel_traits_baseILj5120EfS2_fS2_fjLj128EEEEELb1ELb0ELb1ELb1EEEvNS_9FwdParamsE --------------------------
	.section	.nv.constant0._ZN10layer_norm13ln_fwd_kernelINS_13Kernel_traitsIf6__halffS2_fjLj5120ELj1ELj1ELj4ELj16ENS_18Kernel_traits_baseILj5120EfS2_fS2_fjLj128EEEEELb1ELb0ELb1ELb1EEEvNS_9FwdParamsE,"a",@progbits
	.sectionflags	@""
	.align	4
.nv.constant0._ZN10layer_norm13ln_fwd_kernelINS_13Kernel_traitsIf6__halffS2_fjLj5120ELj1ELj1ELj4ELj16ENS_18Kernel_traits_baseILj5120EfS2_fS2_fjLj128EEEEELb1ELb0ELb1ELb1EEEvNS_9FwdParamsE:
	.zero		584


//--------------------- .nv.constant0._ZN10layer_norm13ln_fwd_kernelINS_13Kernel_traitsIf6__halffS2_fjLj5120ELj1ELj1ELj4ELj16ENS_18Kernel_traits_baseILj5120EfS2_fS2_fjLj128EEEEELb1ELb1ELb0ELb0EEEvNS_9FwdParamsE --------------------------
	.section	.nv.constant0._ZN10layer_norm13ln_fwd_kernelINS_13Kernel_traitsIf6__halffS2_fjLj5120ELj1ELj1ELj4ELj16ENS_18Kernel_traits_baseILj5120EfS2_fS2_fjLj128EEEEELb1ELb1ELb0ELb0EEEvNS_9FwdParamsE,"a",@progbits
	.sectionflags	@""
	.align	4
.nv.constant0._ZN10layer_norm13ln_fwd_kernelINS_13Kernel_traitsIf6__halffS2_fjLj5120ELj1ELj1ELj4ELj16ENS_18Kernel_traits_baseILj5120EfS2_fS2_fjLj128EEEEELb1ELb1ELb0ELb0EEEvNS_9FwdParamsE:
	.zero		584


//--------------------- .nv.constant0._ZN10layer_norm13ln_fwd_kernelINS_13Kernel_traitsIf6__halffS2_fjLj5120ELj1ELj1ELj4ELj16ENS_18Kernel_traits_baseILj5120EfS2_fS2_fjLj128EEEEELb1ELb1ELb0ELb1EEEvNS_9FwdParamsE --------------------------
	.section	.nv.constant0._ZN10layer_norm13ln_fwd_kernelINS_13Kernel_traitsIf6__halffS2_fjLj5120ELj1ELj1ELj4ELj16ENS_18Kernel_traits_baseILj5120EfS2_fS2_fjLj128EEEEELb1ELb1ELb0ELb1EEEvNS_9FwdParamsE,"a",@progbits
	.sectionflags	@""
	.align	4
.nv.constant0._ZN10layer_norm13ln_fwd_kernelINS_13Kernel_traitsIf6__halffS2_fjLj5120ELj1ELj1ELj4ELj16ENS_18Kernel_traits_baseILj5120EfS2_fS2_fjLj128EEEEELb1ELb1ELb0ELb1EEEvNS_9FwdParamsE:
	.zero		584


//--------------------- .nv.constant0._ZN10layer_norm13ln_fwd_kernelINS_13Kernel_traitsIf6__halffS2_fjLj5120ELj1ELj1ELj4ELj16ENS_18Kernel_traits_baseILj5120EfS2_fS2_fjLj128EEEEELb1ELb1ELb1ELb0EEEvNS_9FwdParamsE --------------------------
	.section	.nv.constant0._ZN10layer_norm13ln_fwd_kernelINS_13Kernel_traitsIf6__halffS2_fjLj5120ELj1ELj1ELj4ELj16ENS_18Kernel_traits_baseILj5120EfS2_fS2_fjLj128EEEEELb1ELb1ELb1ELb0EEEvNS_9FwdParamsE,"a",@progbits
	.sectionflags	@""
	.align	4
.nv.constant0._ZN10layer_norm13ln_fwd_kernelINS_13Kernel_traitsIf6__halffS2_fjLj5120ELj1ELj1ELj4ELj16ENS_18Kernel_traits_baseILj5120EfS2_fS2_fjLj128EEEEELb1ELb1ELb1ELb0EEEvNS_9FwdParamsE:
	.zero		584


//--------------------- .nv.constant0._ZN10layer_norm13ln_fwd_kernelINS_13Kernel_traitsIf6__halffS2_fjLj5120ELj1ELj1ELj4ELj16ENS_18Kernel_traits_baseILj5120EfS2_fS2_fjLj128EEEEELb1ELb1ELb1ELb1EEEvNS_9FwdParamsE --------------------------
	.section	.nv.constant0._ZN10layer_norm13ln_fwd_kernelINS_13Kernel_traitsIf6__halffS2_fjLj5120ELj1ELj1ELj4ELj16ENS_18Kernel_traits_baseILj5120EfS2_fS2_fjLj128EEEEELb1ELb1ELb1ELb1EEEvNS_9FwdParamsE,"a",@progbits
	.sectionflags	@""
	.align	4
.nv.constant0._ZN10layer_norm13ln_fwd_kernelINS_13Kernel_traitsIf6__halffS2_fjLj5120ELj1ELj1ELj4ELj16ENS_18Kernel_traits_baseILj5120EfS2_fS2_fjLj128EEEEELb1ELb1ELb1ELb1EEEvNS_9FwdParamsE:
	.zero		584


//--------------------- .nv.constant0._ZN10layer_norm13ln_fwd_kernelINS_13Kernel_traitsI6__halfffffjLj5120ELj1ELj1ELj4ELj16ENS_18Kernel_traits_baseILj5120ES2_ffffjLj128EEEEELb0ELb0ELb0ELb0EEEvNS_9FwdParamsE --------------------------
	.section	.nv.constant0._ZN10layer_norm13ln_fwd_kernelINS_13Kernel_traitsI6__halfffffjLj5120ELj1ELj1ELj4ELj16ENS_18Kernel_traits_baseILj5120ES2_ffffjLj128EEEEELb0ELb0ELb0ELb0EEEvNS_9FwdParamsE,"a",@progbits
	.sectionflags	@""
	.align	4
.nv.constant0._ZN10layer_norm13ln_fwd_kernelINS_13Kernel_traitsI6__halfffffjLj5120ELj1ELj1ELj4ELj16ENS_18Kernel_traits_baseILj5120ES2_ffffjLj128EEEEELb0ELb0ELb0ELb0EEEvNS_9FwdParamsE:
	.zero		584


//--------------------- .nv.constant0._ZN10layer_norm13ln_fwd_kernelINS_13Kernel_traitsI6__halfffffjLj5120ELj1ELj1ELj4ELj16ENS_18Kernel_traits_baseILj5120ES2_ffffjLj128EEEEELb0ELb0ELb0ELb1EEEvNS_9FwdParamsE --------------------------
	.section	.nv.constant0._ZN10layer_norm13ln_fwd_kernelINS_13Kernel_traitsI6__halfffffjLj5120ELj1ELj1ELj4ELj16ENS_18Kernel_traits_baseILj5120ES2_ffffjLj128EEEEELb0ELb0ELb0ELb1EEEvNS_9FwdParamsE,"a",@progbits
	.sectionflags	@""
	.align	4
.nv.constant0._ZN10layer_norm13ln_fwd_kernelINS_13Kernel_traitsI6__halfffffjLj5120ELj1ELj1ELj4ELj16ENS_18Kernel_traits_baseILj5120ES2_ffffjLj128EEEEELb0ELb0ELb0ELb1EEEvNS_9FwdParamsE:
	.zero		584


//--------------------- .nv.constant0._ZN10layer_norm13ln_fwd_kernelINS_13Kernel_traitsI6__halfffffjLj5120ELj1ELj1ELj4ELj16ENS_18Kernel_traits_baseILj5120ES2_ffffjLj128EEEEELb0ELb0ELb1ELb0EEEvNS_9FwdParamsE --------------------------
	.section	.nv.constant0._ZN10layer_norm13ln_fwd_kernelINS_13Kernel_traitsI6__halfffffjLj5120ELj1ELj1ELj4ELj16ENS_18Kernel_traits_baseILj5120ES2_ffffjLj128EEEEELb0ELb0ELb1ELb0EEEvNS_9FwdParamsE,"a",@progbits
	.sectionflags	@""
	.align	4
.nv.constant0._ZN10layer_norm13ln_fwd_kernelINS_13Kernel_traitsI6__halfffffjLj5120ELj1ELj1ELj4ELj16ENS_18Kernel_traits_baseILj5120ES2_ffffjLj128EEEEELb0ELb0ELb1ELb0EEEvNS_9FwdParamsE:
	.zero		584


//--------------------- .nv.constant0._ZN10layer_norm13ln_fwd_kernelINS_13Kernel_traitsI6__halfffffjLj5120ELj1ELj1ELj4ELj16ENS_18Kernel_traits_baseILj5120ES2_ffffjLj128EEEEELb0ELb0ELb1ELb1EEEvNS_9FwdParamsE --------------------------
	.section	.nv.constant0._ZN10layer_norm13ln_fwd_kernelINS_13Kernel_traitsI6__halfffffjLj5120ELj1ELj1ELj4ELj16ENS_18Kernel_traits_baseILj5120ES2_ffffjLj128EEEEELb0ELb0ELb1ELb1EEEvNS_9FwdParamsE,"a",@progbits
	.sectionflags	@""
	.align	4
.nv.constant0._ZN10layer_norm13ln_fwd_kernelINS_13Kernel_traitsI6__halfffffjLj5120ELj1ELj1ELj4ELj16ENS_18Kernel_traits_baseILj5120ES2_ffffjLj128EEEEELb0ELb0ELb1ELb1EEEvNS_9FwdParamsE:
	.zero		584


//--------------------- .nv.constant0._ZN10layer_norm13ln_fwd_kernelINS_13Kernel_traitsI6__halfffffjLj5120ELj1ELj1ELj4ELj16ENS_18Kernel_traits_baseILj5120ES2_ffffjLj128EEEEELb0ELb1ELb0ELb0EEEvNS_9FwdParamsE --------------------------
	.section	.nv.constant0._ZN10layer_norm13ln_fwd_kernelINS_13Kernel_traitsI6__halfffffjLj5120ELj1ELj1ELj4ELj16ENS_18Kernel_traits_baseILj5120ES2_ffffjLj128EEEEELb0ELb1ELb0ELb0EEEvNS_9FwdParamsE,"a",@progbits
	.sectionflags	@""
	.align	4
.nv.constant0._ZN10layer_norm13ln_fwd_kernelINS_13Kernel_traitsI6__halfffffjLj5120ELj1ELj1ELj4ELj16ENS_18Kernel_traits_baseILj5120ES2_ffffjLj128EEEEELb0ELb1ELb0ELb0EEEvNS_9FwdParamsE:
	.zero		584


//--------------------- .nv.constant0._ZN10layer_norm13ln_fwd_kernelINS_13Kernel_traitsI6__halfffffjLj5120ELj1ELj1ELj4ELj16ENS_18Kernel_traits_baseILj5120ES2_ffffjLj128EEEEELb0ELb1ELb0ELb1EEEvNS_9FwdParamsE --------------------------
	.section	.nv.constant0._ZN10layer_norm13ln_fwd_kernelINS_13Kernel_traitsI6__halfffffjLj5120ELj1ELj1ELj4ELj16ENS_18Kernel_traits_baseILj5120ES2_ffffjLj128EEEEELb0ELb1ELb0ELb1EEEvNS_9FwdParamsE,"a",@progbits
	.sectionflags	@""
	.align	4
.nv.constant0._ZN10layer_norm13ln_fwd_kernelINS_13Kernel_traitsI6__halfffffjLj5120ELj1ELj1ELj4ELj16ENS_18Kernel_traits_baseILj5120ES2_ffffjLj128EEEEELb0ELb1ELb0ELb1EEEvNS_9FwdParamsE:
	.zero		584


//--------------------- .nv.constant0._ZN10layer_norm13ln_fwd_kernelINS_13Kernel_traitsI6__halfffffjLj5120ELj1ELj1ELj4ELj16ENS_18Kernel_traits_baseILj5120ES2_ffffjLj128EEEEELb0ELb1ELb1ELb0EEEvNS_9FwdParamsE --------------------------
	.section	.nv.constant0._ZN10layer_norm13ln_fwd_kernelINS_13Kernel_traitsI6__halfffffjLj5120ELj1ELj1ELj4ELj16ENS_18Kernel_traits_baseILj5120ES2_ffffjLj128EEEEELb0ELb1ELb1ELb0EEEvNS_9FwdParamsE,"a",@progbits
	.sectionflags	@""
	.align	4
.nv.constant0._ZN10layer_norm13ln_fwd_kernelINS_13Kernel_traitsI6__halfffffjLj5120ELj1ELj1ELj4ELj16ENS_18Kernel_traits_baseILj5120ES2_ffffjLj128EEEEELb0ELb1ELb1ELb0EEEvNS_9FwdParamsE:
	.zero		584


//--------------------- .nv.constant0._ZN10layer_norm13ln_fwd_kernelINS_13Kernel_traitsI6__halfffffjLj5120ELj1ELj1ELj4ELj16ENS_18Kernel_traits_baseILj5120ES2_ffffjLj128EEEEELb0ELb1ELb1ELb1EEEvNS_9FwdParamsE --------------------------
	.section	.nv.constant0._ZN10layer_norm13ln_fwd_kernelINS_13Kernel_traitsI6__halfffffjLj5120ELj1ELj1ELj4ELj16ENS_18Kernel_traits_baseILj5120ES2_ffffjLj128EEEEELb0ELb1ELb1ELb1EEEvNS_9FwdParamsE,"a",@progbits
	.sectionflags	@""
	.align	4
.nv.constant0._ZN10layer_norm13ln_fwd_kernelINS_13Kernel_traitsI6__halfffffjLj5120ELj1ELj1ELj4ELj16ENS_18Kernel_traits_baseILj5120ES2_ffffjLj128EEEEELb0ELb1ELb1ELb1EEEvNS_9FwdParamsE:
	.zero		584


//--------------------- .nv.constant0._ZN10layer_norm13ln_fwd_kernelINS_13Kernel_traitsI6__halfffffjLj5120ELj1ELj1ELj4ELj16ENS_18Kernel_traits_baseILj5120ES2_ffffjLj128EEEEELb1ELb0ELb0ELb0EEEvNS_9FwdParamsE --------------------------
	.section	.nv.constant0._ZN10layer_norm13ln_fwd_kernelINS_13Kernel_traitsI6__halfffffjLj5120ELj1ELj1ELj4ELj16ENS_18Kernel_traits_baseILj5120ES2_ffffjLj128EEEEELb1ELb0ELb0ELb0EEEvNS_9FwdParamsE,"a",@progbits
	.sectionflags	@""
	.align	4
.nv.constant0._ZN10layer_norm13ln_fwd_kernelINS_13Kernel_traitsI6__halfffffjLj5120ELj1ELj1ELj4ELj16ENS_18Kernel_traits_baseILj5120ES2_ffffjLj128EEEEELb1ELb0ELb0ELb0EEEvNS_9FwdParamsE:
	.zero		584


//--------------------- .nv.constant0._ZN10layer_norm13ln_fwd_kernelINS_13Kernel_traitsI6__halfffffjLj5120ELj1ELj1ELj4ELj16ENS_18Kernel_traits_baseILj5120ES2_ffffjLj128EEEEELb1ELb0ELb0ELb1EEEvNS_9FwdParamsE --------------------------
	.section	.nv.constant0._ZN10layer_norm13ln_fwd_kernelINS_13Kernel_traitsI6__halfffffjLj5120ELj1ELj1ELj4ELj16ENS_18Kernel_traits_baseILj5120ES2_ffffjLj128EEEEELb1ELb0ELb0ELb1EEEvNS_9FwdParamsE,"a",@progbits
	.sectionflags	@""
	.align	4
.nv.constant0._ZN10layer_norm13ln_fwd_kernelINS_13Kernel_traitsI6__halfffffjLj5120ELj1ELj1ELj4ELj16ENS_18Kernel_traits_baseILj5120ES2_ffffjLj128EEEEELb1ELb0ELb0ELb1EEEvNS_9FwdParamsE:
	.zero		584


//--------------------- .nv.constant0._ZN10layer_norm13ln_fwd_kernelINS_13Kernel_traitsI6__halfffffjLj5120ELj1ELj1ELj4ELj16ENS_18Kernel_traits_baseILj5120ES2_ffffjLj128EEEEELb1ELb0ELb1ELb0EEEvNS_9FwdParamsE --------------------------
	.section	.nv.constant0._ZN10layer_norm13ln_fwd_kernelINS_13Kernel_traitsI6__halfffffjLj5120ELj1ELj1ELj4ELj16ENS_18Kernel_traits_baseILj5120ES2_ffffjLj128EEEEELb1ELb0ELb1ELb0EEEvNS_9FwdParamsE,"a",@progbits
	.sectionflags	@""
	.align	4
.nv.constant0._ZN10layer_norm13ln_fwd_kernelINS_13Kernel_traitsI6__halfffffjLj5120ELj1ELj1ELj4ELj16ENS_18Kernel_traits_baseILj5120ES2_ffffjLj128EEEEELb1ELb0ELb1ELb0EEEvNS_9FwdParamsE:
	.zero		584


//--------------------- .nv.constant0._ZN10layer_norm13ln_fwd_kernelINS_13Kernel_traitsI6__halfffffjLj5120ELj1ELj1ELj4ELj16ENS_18Kernel_traits_baseILj5120ES2_ffffjLj128EEEEELb1ELb0ELb1ELb1EEEvNS_9FwdParamsE --------------------------
	.section	.nv.constant0._ZN10layer_norm13ln_fwd_kernelINS_13Kernel_traitsI6__halfffffjLj5120ELj1ELj1ELj4ELj16ENS_18Kernel_traits_baseILj5120ES2_ffffjLj128EEEEELb1ELb0ELb1ELb1EEEvNS_9FwdParamsE,"a",@progbits
	.sectionflags	@""
	.align	4
.nv.constant0._ZN10layer_norm13ln_fwd_kernelINS_13Kernel_traitsI6__halfffffjLj5120ELj1ELj1ELj4ELj16ENS_18Kernel_traits_baseILj5120ES2_ffffjLj128EEEEELb1ELb0ELb1ELb1EEEvNS_9FwdParamsE:
	.zero		584


//--------------------- .nv.constant0._ZN10layer_norm13ln_fwd_kernelINS_13Kernel_traitsI6__halfffffjLj5120ELj1ELj1ELj4ELj16ENS_18Kernel_traits_baseILj5120ES2_ffffjLj128EEEEELb1ELb1ELb0ELb0EEEvNS_9FwdParamsE --------------------------
	.section	.nv.constant0._ZN10layer_norm13ln_fwd_kernelINS_13Kernel_traitsI6__halfffffjLj5120ELj1ELj1ELj4ELj16ENS_18Kernel_traits_baseILj5120ES2_ffffjLj128EEEEELb1ELb1ELb0ELb0EEEvNS_9FwdParamsE,"a",@progbits
	.sectionflags	@""
	.align	4
.nv.constant0._ZN10layer_norm13ln_fwd_kernelINS_13Kernel_traitsI6__halfffffjLj5120ELj1ELj1ELj4ELj16ENS_18Kernel_traits_baseILj5120ES2_ffffjLj128EEEEELb1ELb1ELb0ELb0EEEvNS_9FwdParamsE:
	.zero		584


//--------------------- .nv.constant0._ZN10layer_norm13ln_fwd_kernelINS_13Kernel_traitsI6__halfffffjLj5120ELj1ELj1ELj4ELj16ENS_18Kernel_traits_baseILj5120ES2_ffffjLj128EEEEELb1ELb1ELb0ELb1EEEvNS_9FwdParamsE --------------------------
	.section	.nv.constant0._ZN10layer_norm13ln_fwd_kernelINS_13Kernel_traitsI6__halfffffjLj5120ELj1ELj1ELj4ELj16ENS_18Kernel_traits_baseILj5120ES2_ffffjLj128EEEEELb1ELb1ELb0ELb1EEEvNS_9FwdParamsE,"a",@progbits
	.sectionflags	@""
	.align	4
.nv.constant0._ZN10layer_norm13ln_fwd_kernelINS_13Kernel_traitsI6__halfffffjLj5120ELj1ELj1ELj4ELj16ENS_18Kernel_traits_baseILj5120ES2_ffffjLj128EEEEELb1ELb1ELb0ELb1EEEvNS_9FwdParamsE:
	.zero		584


//--------------------- .nv.constant0._ZN10layer_norm13ln_fwd_kernelINS_13Kernel_traitsI6__halfffffjLj5120ELj1ELj1ELj4ELj16ENS_18Kernel_traits_baseILj5120ES2_ffffjLj128EEEEELb1ELb1ELb1ELb0EEEvNS_9FwdParamsE --------------------------
	.section	.nv.constant0._ZN10layer_norm13ln_fwd_kernelINS_13Kernel_traitsI6__halfffffjLj5120ELj1ELj1ELj4ELj16ENS_18Kernel_traits_baseILj5120ES2_ffffjLj128EEEEELb1ELb1ELb1ELb0EEEvNS_9FwdParamsE,"a",@progbits
	.sectionflags	@""
	.align	4
.nv.constant0._ZN10layer_norm13ln_fwd_kernelINS_13Kernel_traitsI6__halfffffjLj5120ELj1ELj1ELj4ELj16ENS_18Kernel_traits_baseILj5120ES2_ffffjLj128EEEEELb1ELb1ELb1ELb0EEEvNS_9FwdParamsE:
	.zero		584


//--------------------- .nv.constant0._ZN10layer_norm13ln_fwd_kernelINS_13Kernel_traitsI6__halfffffjLj5120ELj1ELj1ELj4ELj16ENS_18Kernel_traits_baseILj5120ES2_ffffjLj128EEEEELb1ELb1ELb1ELb1EEEvNS_9FwdParamsE --------------------------
	.section	.nv.constant0._ZN10layer_norm13ln_fwd_kernelINS_13Kernel_traitsI6__halfffffjLj5120ELj1ELj1ELj4ELj16ENS_18Kernel_traits_baseILj5120ES2_ffffjLj128EEEEELb1ELb1ELb1ELb1EEEvNS_9FwdParamsE,"a",@progbits
	.sectionflags	@""
	.align	4
.nv.constant0._ZN10layer_norm13ln_fwd_kernelINS_13Kernel_traitsI6__halfffffjLj5120ELj1ELj1ELj4ELj16ENS_18Kernel_traits_baseILj5120ES2_ffffjLj128EEEEELb1ELb1ELb1ELb1EEEvNS_9FwdParamsE:
	.zero		584


//--------------------- .nv.constant0._ZN10layer_norm13ln_fwd_kernelINS_13Kernel_traitsIfffffjLj5120ELj1ELj1ELj4ELj16ENS_18Kernel_traits_baseILj5120EfffffjLj128EEEEELb0ELb0ELb0ELb0EEEvNS_9FwdParamsE --------------------------
	.section	.nv.constant0._ZN10layer_norm13ln_fwd_kernelINS_13Kernel_traitsIfffffjLj5120ELj1ELj1ELj4ELj16ENS_18Kernel_traits_baseILj5120EfffffjLj128EEEEELb0ELb0ELb0ELb0EEEvNS_9FwdParamsE,"a",@progbits
	.sectionflags	@""
	.align	4
.nv.constant0._ZN10layer_norm13ln_fwd_kernelINS_13Kernel_traitsIfffffjLj5120ELj1ELj1ELj4ELj16ENS_18Kernel_traits_baseILj5120EfffffjLj128EEEEELb0ELb0ELb0ELb0EEEvNS_9FwdParamsE:
	.zero		584


//--------------------- .nv.constant0._ZN10layer_norm13ln_fwd_kernelINS_13Kernel_traitsIfffffjLj5120ELj1ELj1ELj4ELj16ENS_18Kernel_traits_baseILj5120EfffffjLj128EEEEELb0ELb0ELb0ELb1EEEvNS_9FwdParamsE --------------------------
	.section	.nv.constant0._ZN10layer_norm13ln_fwd_kernelINS_13Kernel_traitsIfffffjLj5120ELj1ELj1ELj4ELj16ENS_18Kernel_traits_baseILj5120EfffffjLj128EEEEELb0ELb0ELb0ELb1EEEvNS_9FwdParamsE,"a",@progbits
	.sectionflags	@""
	.align	4
.nv.constant0._ZN10layer_norm13ln_fwd_kernelINS_13Kernel_traitsIfffffjLj5120ELj1ELj1ELj4ELj16ENS_18Kernel_traits_baseILj5120EfffffjLj128EEEEELb0ELb0ELb0ELb1EEEvNS_9FwdParamsE:
	.zero		584


//--------------------- .nv.constant0._ZN10layer_norm13ln_fwd_kernelINS_13Kernel_traitsIfffffjLj5120ELj1ELj1ELj4ELj16ENS_18Kernel_traits_baseILj5120EfffffjLj128EEEEELb0ELb0ELb1ELb0EEEvNS_9FwdParamsE --------------------------
	.section	.nv.constant0._ZN10layer_norm13ln_fwd_kernelINS_13Kernel_traitsIfffffjLj5120ELj1ELj1ELj4ELj16ENS_18Kernel_traits_baseILj5120EfffffjLj128EEEEELb0ELb0ELb1ELb0EEEvNS_9FwdParamsE,"a",@progbits
	.sectionflags	@""
	.align	4
.nv.constant0._ZN10layer_norm13ln_fwd_kernelINS_13Kernel_traitsIfffffjLj5120ELj1ELj1ELj4ELj16ENS_18Kernel_traits_baseILj5120EfffffjLj128EEEEELb0ELb0ELb1ELb0EEEvNS_9FwdParamsE:
	.zero		584


//--------------------- .nv.constant0._ZN10layer_norm13ln_fwd_kernelINS_13Kernel_traitsIfffffjLj5120ELj1ELj1ELj4ELj16ENS_18Kernel_traits_baseILj5120EfffffjLj128EEEEELb0ELb0ELb1ELb1EEEvNS_9FwdParamsE --------------------------
	.section	.nv.constant0._ZN10layer_norm13ln_fwd_kernelINS_13Kernel_traitsIfffffjLj5120ELj1ELj1ELj4ELj16ENS_18Kernel_traits_baseILj5120EfffffjLj128EEEEELb0ELb0ELb1ELb1EEEvNS_9FwdParamsE,"a",@progbits
	.sectionflags	@""
	.align	4
.nv.constant0._ZN10layer_norm13ln_fwd_kernelINS_13Kernel_traitsIfffffjLj5120ELj1ELj1ELj4ELj16ENS_18Kernel_traits_baseILj5120EfffffjLj128EEEEELb0ELb0ELb1ELb1EEEvNS_9FwdParamsE:
	.zero		584


//--------------------- .nv.constant0._ZN10layer_norm13ln_fwd_kernelINS_13Kernel_traitsIfffffjLj5120ELj1ELj1ELj4ELj16ENS_18Kernel_traits_baseILj5120EfffffjLj128EEEEELb0ELb1ELb0ELb0EEEvNS_9FwdParamsE --------------------------
	.section	.nv.constant0._ZN10layer_norm13ln_fwd_kernelINS_13Kernel_traitsIfffffjLj5120ELj1ELj1ELj4ELj16ENS_18Kernel_traits_baseILj5120EfffffjLj128EEEEELb0ELb1ELb0ELb0EEEvNS_9FwdParamsE,"a",@progbits
	.sectionflags	@""
	.align	4
.nv.constant0._ZN10layer_norm13ln_fwd_kernelINS_13Kernel_traitsIfffffjLj5120ELj1ELj1ELj4ELj16ENS_18Kernel_traits_baseILj5120EfffffjLj128EEEEELb0ELb1ELb0ELb0EEEvNS_9FwdParamsE:
	.zero		584


//--------------------- .nv.constant0._ZN10layer_norm13ln_fwd_kernelINS_13Kernel_traitsIfffffjLj5120ELj1ELj1ELj4ELj16ENS_18Kernel_traits_baseILj5120EfffffjLj128EEEEELb0ELb1ELb0ELb1EEEvNS_9FwdParamsE --------------------------
	.section	.nv.constant0._ZN10layer_norm13ln_fwd_kernelINS_13Kernel_traitsIfffffjLj5120ELj1ELj1ELj4ELj16ENS_18Kernel_traits_baseILj5120EfffffjLj128EEEEELb0ELb1ELb0ELb1EEEvNS_9FwdParamsE,"a",@progbits
	.sectionflags	@""
	.align	4
.nv.constant0._ZN10layer_norm13ln_fwd_kernelINS_13Kernel_traitsIfffffjLj5120ELj1ELj1ELj4ELj16ENS_18Kernel_traits_baseILj5120EfffffjLj128EEEEELb0ELb1ELb0ELb1EEEvNS_9FwdParamsE:
	.zero		584


//--------------------- .nv.constant0._ZN10layer_norm13ln_fwd_kernelINS_13Kernel_traitsIfffffjLj5120ELj1ELj1ELj4ELj16ENS_18Kernel_traits_baseILj5120EfffffjLj128EEEEELb0ELb1ELb1ELb0EEEvNS_9FwdParamsE --------------------------
	.section	.nv.constant0._ZN10layer_norm13ln_fwd_kernelINS_13Kernel_traitsIfffffjLj5120ELj1ELj1ELj4ELj16ENS_18Kernel_traits_baseILj5120EfffffjLj128EEEEELb0ELb1ELb1ELb0EEEvNS_9FwdParamsE,"a",@progbits
	.sectionflags	@""
	.align	4
.nv.constant0._ZN10layer_norm13ln_fwd_kernelINS_13Kernel_traitsIfffffjLj5120ELj1ELj1ELj4ELj16ENS_18Kernel_traits_baseILj5120EfffffjLj128EEEEELb0ELb1ELb1ELb0EEEvNS_9FwdParamsE:
	.zero		584


//--------------------- .nv.constant0._ZN10layer_norm13ln_fwd_kernelINS_13Kernel_traitsIfffffjLj5120ELj1ELj1ELj4ELj16ENS_18Kernel_traits_baseILj5120EfffffjLj128EEEEELb0ELb1ELb1ELb1EEEvNS_9FwdParamsE --------------------------
	.section	.nv.constant0._ZN10layer_norm13ln_fwd_kernelINS_13Kernel_traitsIfffffjLj5120ELj1ELj1ELj4ELj16ENS_18Kernel_traits_baseILj5120EfffffjLj128EEEEELb0ELb1ELb1ELb1EEEvNS_9FwdParamsE,"a",@progbits
	.sectionflags	@""
	.align	4
.nv.constant0._ZN10layer_norm13ln_fwd_kernelINS_13Kernel_traitsIfffffjLj5120ELj1ELj1ELj4ELj16ENS_18Kernel_traits_baseILj5120EfffffjLj128EEEEELb0ELb1ELb1ELb1EEEvNS_9FwdParamsE:
	.zero		584


//--------------------- .nv.constant0._ZN10layer_norm13ln_fwd_kernelINS_13Kernel_traitsIfffffjLj5120ELj1ELj1ELj4ELj16ENS_18Kernel_traits_baseILj5120EfffffjLj128EEEEELb1ELb0ELb0ELb0EEEvNS_9FwdParamsE --------------------------
	.section	.nv.constant0._ZN10layer_norm13ln_fwd_kernelINS_13Kernel_traitsIfffffjLj5120ELj1ELj1ELj4ELj16ENS_18Kernel_traits_baseILj5120EfffffjLj128EEEEELb1ELb0ELb0ELb0EEEvNS_9FwdParamsE,"a",@progbits
	.sectionflags	@""
	.align	4
.nv.constant0._ZN10layer_norm13ln_fwd_kernelINS_13Kernel_traitsIfffffjLj5120ELj1ELj1ELj4ELj16ENS_18Kernel_traits_baseILj5120EfffffjLj128EEEEELb1ELb0ELb0ELb0EEEvNS_9FwdParamsE:
	.zero		584


//--------------------- .nv.constant0._ZN10layer_norm13ln_fwd_kernelINS_13Kernel_traitsIfffffjLj5120ELj1ELj1ELj4ELj16ENS_18Kernel_traits_baseILj5120EfffffjLj128EEEEELb1ELb0ELb0ELb1EEEvNS_9FwdParamsE --------------------------
	.section	.nv.constant0._ZN10layer_norm13ln_fwd_kernelINS_13Kernel_traitsIfffffjLj5120ELj1ELj1ELj4ELj16ENS_18Kernel_traits_baseILj5120EfffffjLj128EEEEELb1ELb0ELb0ELb1EEEvNS_9FwdParamsE,"a",@progbits
	.sectionflags	@""
	.align	4
.nv.constant0._ZN10layer_norm13ln_fwd_kernelINS_13Kernel_traitsIfffffjLj5120ELj1ELj1ELj4ELj16ENS_18Kernel_traits_baseILj5120EfffffjLj128EEEEELb1ELb0ELb0ELb1EEEvNS_9FwdParamsE:
	.zero		584


//--------------------- .nv.constant0._ZN10layer_norm13ln_fwd_kernelINS_13Kernel_traitsIfffffjLj5120ELj1ELj1ELj4ELj16ENS_18Kernel_traits_baseILj5120EfffffjLj128EEEEELb1ELb0ELb1ELb0EEEvNS_9FwdParamsE --------------------------
	.section	.nv.constant0._ZN10layer_norm13ln_fwd_kernelINS_13Kernel_traitsIfffffjLj5120ELj1ELj1ELj4ELj16ENS_18Kernel_traits_baseILj5120EfffffjLj128EEEEELb1ELb0ELb1ELb0EEEvNS_9FwdParamsE,"a",@progbits
	.sectionflags	@""
	.align	4
.nv.constant0._ZN10layer_norm13ln_fwd_kernelINS_13Kernel_traitsIfffffjLj5120ELj1ELj1ELj4ELj16ENS_18Kernel_traits_baseILj5120EfffffjLj128EEEEELb1ELb0ELb1ELb0EEEvNS_9FwdParamsE:
	.zero		584


//--------------------- .nv.constant0._ZN10layer_norm13ln_fwd_kernelINS_13Kernel_traitsIfffffjLj5120ELj1ELj1ELj4ELj16ENS_18Kernel_traits_baseILj5120EfffffjLj128EEEEELb1ELb0ELb1ELb1EEEvNS_9FwdParamsE --------------------------
	.section	.nv.constant0._ZN10layer_norm13ln_fwd_kernelINS_13Kernel_traitsIfffffjLj5120ELj1ELj1ELj4ELj16ENS_18Kernel_traits_baseILj5120EfffffjLj128EEEEELb1ELb0ELb1ELb1EEEvNS_9FwdParamsE,"a",@progbits
	.sectionflags	@""
	.align	4
.nv.constant0._ZN10layer_norm13ln_fwd_kernelINS_13Kernel_traitsIfffffjLj5120ELj1ELj1ELj4ELj16ENS_18Kernel_traits_baseILj5120EfffffjLj128EEEEELb1ELb0ELb1ELb1EEEvNS_9FwdParamsE:
	.zero		584


//--------------------- .nv.constant0._ZN10layer_norm13ln_fwd_kernelINS_13Kernel_traitsIfffffjLj5120ELj1ELj1ELj4ELj16ENS_18Kernel_traits_baseILj5120EfffffjLj128EEEEELb1ELb1ELb0ELb0EEEvNS_9FwdParamsE --------------------------
	.section	.nv.constant0._ZN10layer_norm13ln_fwd_kernelINS_13Kernel_traitsIfffffjLj5120ELj1ELj1ELj4ELj16ENS_18Kernel_traits_baseILj5120EfffffjLj128EEEEELb1ELb1ELb0ELb0EEEvNS_9FwdParamsE,"a",@progbits
	.sectionflags	@""
	.align	4
.nv.constant0._ZN10layer_norm13ln_fwd_kernelINS_13Kernel_traitsIfffffjLj5120ELj1ELj1ELj4ELj16ENS_18Kernel_traits_baseILj5120EfffffjLj128EEEEELb1ELb1ELb0ELb0EEEvNS_9FwdParamsE:
	.zero		584


//--------------------- .nv.constant0._ZN10layer_norm13ln_fwd_kernelINS_13Kernel_traitsIfffffjLj5120ELj1ELj1ELj4ELj16ENS_18Kernel_traits_baseILj5120EfffffjLj128EEEEELb1ELb1ELb0ELb1EEEvNS_9FwdParamsE --------------------------
	.section	.nv.constant0._ZN10layer_norm13ln_fwd_kernelINS_13Kernel_traitsIfffffjLj5120ELj1ELj1ELj4ELj16ENS_18Kernel_traits_baseILj5120EfffffjLj128EEEEELb1ELb1ELb0ELb1EEEvNS_9FwdParamsE,"a",@progbits
	.sectionflags	@""
	.align	4
.nv.constant0._ZN10layer_norm13ln_fwd_kernelINS_13Kernel_traitsIfffffjLj5120ELj1ELj1ELj4ELj16ENS_18Kernel_traits_baseILj5120EfffffjLj128EEEEELb1ELb1ELb0ELb1EEEvNS_9FwdParamsE:
	.zero		584


//--------------------- .nv.constant0._ZN10layer_norm13ln_fwd_kernelINS_13Kernel_traitsIfffffjLj5120ELj1ELj1ELj4ELj16ENS_18Kernel_traits_baseILj5120EfffffjLj128EEEEELb1ELb1ELb1ELb0EEEvNS_9FwdParamsE --------------------------
	.section	.nv.constant0._ZN10layer_norm13ln_fwd_kernelINS_13Kernel_traitsIfffffjLj5120ELj1ELj1ELj4ELj16ENS_18Kernel_traits_baseILj5120EfffffjLj128EEEEELb1ELb1ELb1ELb0EEEvNS_9FwdParamsE,"a",@progbits
	.sectionflags	@""
	.align	4
.nv.constant0._ZN10layer_norm13ln_fwd_kernelINS_13Kernel_traitsIfffffjLj5120ELj1ELj1ELj4ELj16ENS_18Kernel_traits_baseILj5120EfffffjLj128EEEEELb1ELb1ELb1ELb0EEEvNS_9FwdParamsE:
	.zero		584


//--------------------- .nv.constant0._ZN10layer_norm13ln_fwd_kernelINS_13Kernel_traitsIfffffjLj5120ELj1ELj1ELj4ELj16ENS_18Kernel_traits_baseILj5120EfffffjLj128EEEEELb1ELb1ELb1ELb1EEEvNS_9FwdParamsE --------------------------
	.section	.nv.constant0._ZN10layer_norm13ln_fwd_kernelINS_13Kernel_traitsIfffffjLj5120ELj1ELj1ELj4ELj16ENS_18Kernel_traits_baseILj5120EfffffjLj128EEEEELb1ELb1ELb1ELb1EEEvNS_9FwdParamsE,"a",@progbits
	.sectionflags	@""
	.align	4
.nv.constant0._ZN10layer_norm13ln_fwd_kernelINS_13Kernel_traitsIfffffjLj5120ELj1ELj1ELj4ELj16ENS_18Kernel_traits_baseILj5120EfffffjLj128EEEEELb1ELb1ELb1ELb1EEEvNS_9FwdParamsE:
	.zero		584


//--------------------- .text._ZN10layer_norm13ln_fwd_kernelINS_13Kernel_traitsI13__nv_bfloat16S2_S2_S2_fjLj5120ELj1ELj1ELj4ELj16ENS_18Kernel_traits_baseILj5120ES2_S2_S2_S2_fjLj128EEEEELb0ELb0ELb0ELb0EEEvNS_9FwdParamsE --------------------------
	.section	.text._ZN10layer_norm13ln_fwd_kernelINS_13Kernel_traitsI13__nv_bfloat16S2_S2_S2_fjLj5120ELj1ELj1ELj4ELj16ENS_18Kernel_traits_baseILj5120ES2_S2_S2_S2_fjLj128EEEEELb0ELb0ELb0ELb0EEEvNS_9FwdParamsE,"ax",@progbits
	.sectioninfo	@"SHI_REGISTERS=155"
	.align	128
        .global         _ZN10layer_norm13ln_fwd_kernelINS_13Kernel_traitsI13__nv_bfloat16S2_S2_S2_fjLj5120ELj1ELj1ELj4ELj16ENS_18Kernel_traits_baseILj5120ES2_S2_S2_S2_fjLj128EEEEELb0ELb0ELb0ELb0EEEvNS_9FwdParamsE
        .type           _ZN10layer_norm13ln_fwd_kernelINS_13Kernel_traitsI13__nv_bfloat16S2_S2_S2_fjLj5120ELj1ELj1ELj4ELj16ENS_18Kernel_traits_baseILj5120ES2_S2_S2_S2_fjLj128EEEEELb0ELb0ELb0ELb0EEEvNS_9FwdParamsE,@function
        .size           _ZN10layer_norm13ln_fwd_kernelINS_13Kernel_traitsI13__nv_bfloat16S2_S2_S2_fjLj5120ELj1ELj1ELj4ELj16ENS_18Kernel_traits_baseILj5120ES2_S2_S2_S2_fjLj128EEEEELb0ELb0ELb0ELb0EEEvNS_9FwdParamsE,(.L_x_36040 - _ZN10layer_norm13ln_fwd_kernelINS_13Kernel_traitsI13__nv_bfloat16S2_S2_S2_fjLj5120ELj1ELj1ELj4ELj16ENS_18Kernel_traits_baseILj5120ES2_S2_S2_S2_fjLj128EEEEELb0ELb0ELb0ELb0EEEvNS_9FwdParamsE)
        .other          _ZN10layer_norm13ln_fwd_kernelINS_13Kernel_traitsI13__nv_bfloat16S2_S2_S2_fjLj5120ELj1ELj1ELj4ELj16ENS_18Kernel_traits_baseILj5120ES2_S2_S2_S2_fjLj128EEEEELb0ELb0ELb0ELb0EEEvNS_9FwdParamsE,@"STO_CUDA_ENTRY STV_DEFAULT"
_ZN10layer_norm13ln_fwd_kernelINS_13Kernel_traitsI13__nv_bfloat16S2_S2_S2_fjLj5120ELj1ELj1ELj4ELj16ENS_18Kernel_traits_baseILj5120ES2_S2_S2_S2_fjLj128EEEEELb0ELb0ELb0ELb0EEEvNS_9FwdParamsE:
.text._ZN10layer_norm13ln_fwd_kernelINS_13Kernel_traitsI13__nv_bfloat16S2_S2_S2_fjLj5120ELj1ELj1ELj4ELj16ENS_18Kernel_traits_baseILj5120ES2_S2_S2_S2_fjLj128EEEEELb0ELb0ELb0ELb0EEEvNS_9FwdParamsE:
[----:B------:R-:W-:Y:S02]  /*0000*/  MOV R1, c[0x0][0x28] ;  /* 0x00000a0000017a02 */ /* 0x000fe40000000f00 */
[----:B------:R-:W0:Y:S01]  /*0010*/  S2R R35, SR_TID.X ;  /* 0x0000000000237919 */ /* 0x000e220000002100 */
[----:B------:R-:W-:Y:S01]  /*0020*/  MOV R0, c[0x0][0x168] ;  /* 0x00005a0000007a02 */ /* 0x000fe20000000f00 */
[----:B------:R-:W-:Y:S01]  /*0030*/  ULDC.64 UR4, c[0x0][0x118] ;  /* 0x0000460000047ab9 */ /* 0x000fe20000000a00 */
[----:B------:R-:W-:Y:S02]  /*0040*/  BSSY B0, `(.L_x_0) ;  /* 0x000001a000007945 */ /* 0x000fe40003800000 */
[----:B------:R-:W-:-:S04]  /*0050*/  SHF.R.S32.HI R0, RZ, 0x1f, R0 ;  /* 0x0000001fff007819 */ /* 0x000fc80000011400 */
[----:B------:R-:W-:Y:S02]  /*0060*/  LEA.HI R64, R0, c[0x0][0x168], RZ, 0x3 ;  /* 0x00005a0000407a11 */ /* 0x000fe400078f18ff */
[C---:B0-----:R-:W-:Y:S02]  /*0070*/  LOP3.LUT R3, R35.reuse, 0x7f, RZ, 0xc, !PT ;  /* 0x0000007f23037812 */ /* 0x041fe400078e0cff */
[----:B------:R-:W-:Y:S02]  /*0080*/  LOP3.LUT R56, R35, 0x7f, RZ, 0xc0, !PT ;  /* 0x0000007f23387812 */ /* 0x000fe400078ec0ff */
[----:B------:R-:W-:-:S04]  /*0090*/  LEA.HI.SX32 R34, R64, R3, 0x1d ;  /* 0x0000000340227211 */ /* 0x000fc800078feaff */
[C---:B------:R-:W-:Y:S02]  /*00a0*/  LOP3.LUT P0, RZ, R34.reuse, 0xffffff80, RZ, 0xc0, !PT ;  /* 0xffffff8022ff7812 */ /* 0x040fe4000780c0ff */
[C---:B------:R-:W-:Y:S02]  /*00b0*/  ISETP.GE.U32.AND P6, PT, R34.reuse, 0x100, PT ;  /* 0x000001002200780c */ /* 0x040fe40003fc6070 */
[C---:B------:R-:W-:Y:S02]  /*00c0*/  ISETP.GE.U32.AND P5, PT, R34.reuse, 0x180, PT ;  /* 0x000001802200780c */ /* 0x040fe40003fa6070 */
[----:B------:R-:W-:Y:S02]  /*00d0*/  ISETP.GE.U32.AND P4, PT, R34, 0x200, PT ;  /* 0x000002002200780c */ /* 0x000fe40003f86070 */
[----:B------:R-:W-:Y:S02]  /*00e0*/  P2R R0, PR, RZ, 0x40 ;  /* 0x00000040ff007803 */ /* 0x000fe40000000000 */
[----:B------:R-:W-:-:S02]  /*00f0*/  P2R R0, PR, RZ, 0x20 ;  /* 0x00000020ff007803 */ /* 0x000fc40000000000 */
[----:B------:R-:W-:Y:S02]  /*0100*/  ISETP.GE.U32.AND P1, PT, R34, 0x280, PT ;  /* 0x000002802200780c */ /* 0x000fe40003f26070 */
[----:B------:R-:W-:Y:S01]  /*0110*/  P2R R0, PR, RZ, 0x10 ;  /* 0x00000010ff007803 */ /* 0x000fe20000000000 */
[----:B------:R-:W-:Y:S05]  /*0120*/  @!P0 BRA `(.L_x_1) ;  /* 0x000000b000008947 */ /* 0x000fea0003800000 */
[----:B------:R-:W-:Y:S01]  /*0130*/  ISETP.NE.U32.AND P2, PT, RZ, c[0x0][0x218], PT ;  /* 0x00008600ff007a0c */ /* 0x000fe20003f45070 */
[----:B------:R-:W-:-:S03]  /*0140*/  HFMA2.MMA R3, -RZ, RZ, 0, 9.5367431640625e-07 ;  /* 0x00000010ff037435 */ /* 0x000fc600000001ff */
[----:B------:R-:W-:-:S13]  /*0150*/  ISETP.NE.AND.EX P2, PT, RZ, c[0x0][0x21c], PT, P2 ;  /* 0x00008700ff007a0c */ /* 0x000fda0003f45320 */
[----:B------:R-:W-:-:S04]  /*0160*/  @P2 LEA R4, P3, R56, c[0x0][0x218], 0x4 ;  /* 0x0000860038042a11 */ /* 0x000fc800078620ff */
[C---:B------:R-:W-:Y:S01]  /*0170*/  @P2 LEA.HI.X R5, R56.reuse, c[0x0][0x21c], RZ, 0x4, P3 ;  /* 0x0000870038052a11 */ /* 0x040fe200018f24ff */
[----:B------:R-:W-:-:S04]  /*0180*/  IMAD.WIDE.U32 R2, R56, R3, c[0x0][0x1b0] ;  /* 0x00006c0038027625 */ /* 0x000fc800078e0003 */
[----:B------:R0:W5:Y:S04]  /*0190*/  @P2 LDG.E.128 R8, [R4.64] ;  /* 0x0000000404082981 */ /* 0x000168000c1e1d00 */
[----:B------:R0:W5:Y:S01]  /*01a0*/  LDG.E.128 R12, [R2.64] ;  /* 0x00000004020c7981 */ /* 0x000162000c1e1d00 */
[----:B------:R-:W-:Y:S01]  /*01b0*/  LOP3.LUT R56, R56, 0x80, RZ, 0xfc, !PT ;  /* 0x0000008038387812 */ /* 0x000fe200078efcff */
[----:B------:R-:W-:Y:S01]  /*01c0*/  @!P2 CS2R R8, SRZ ;  /* 0x000000000008a805 */ /* 0x000fe2000001ff00 */
[----:B------:R-:W-:Y:S02]  /*01d0*/  @!P2 CS2R R10, SRZ ;  /* 0x00000000000aa805 */ /* 0x000fe4000001ff00 */
.L_x_1:
[----:B0-----:R-:W-:Y:S05]  /*01e0*/  BSYNC B0 ;  /* 0x0000000000007941 */ /* 0x001fea0003800000 */
.L_x_0:
[----:B------:R-:W-:Y:S01]  /*01f0*/  BSSY B0, `(.L_x_2) ;  /* 0x000000d000007945 */ /* 0x000fe20003800000 */
[----:B------:R-:W-:Y:S05]  /*0200*/  @!P6 BRA `(.L_x_3) ;  /* 0x000000b00000e947 */ /* 0x000fea0003800000 */
[----:B------:R-:W-:Y:S02]  /*0210*/  ISETP.NE.U32.AND P2, PT, RZ, c[0x0][0x218], PT ;  /* 0x00008600ff007a0c */ /* 0x000fe40003f45070 */
[----:B------:R-:W-:-:S02]  /*0220*/  MOV R5, 0x10 ;  /* 0x0000001000057802 */ /* 0x000fc40000000f00 */
[----:B------:R-:W-:-:S03]  /*0230*/  ISETP.NE.AND.EX P2, PT, RZ, c[0x0][0x21c], PT, P2 ;  /* 0x00008700ff007a0c */ /* 0x000fc60003f45320 */
[----:B------:R-:W-:-:S06]  /*0240*/  IMAD.WIDE.U32 R4, R56, R5, c[0x0][0x1b0] ;  /* 0x00006c0038047625 */ /* 0x000fcc00078e0005 */
[----:B------:R-:W5:Y:S04]  /*0250*/  LDG.E.128 R4, [R4.64] ;  /* 0x0000000404047981 */ /* 0x000f68000c1e1d00 */
[----:B------:R-:W-:-:S04]  /*0260*/  @P2 LEA R2, P3, R56, c[0x0][0x218], 0x4 ;  /* 0x0000860038022a11 */ /* 0x000fc800078620ff */
[----:B------:R-:W-:-:S05]  /*0270*/  @P2 LEA.HI.X R3, R56, c[0x0][0x21c], RZ, 0x4, P3 ;  /* 0x0000870038032a11 */ /* 0x000fca00018f24ff */
[----:B------:R0:W5:Y:S01]  /*0280*/  @P2 LDG.E.128 R60, [R2.64] ;  /* 0x00000004023c2981 */ /* 0x000162000c1e1d00 */
[----:B------:R-:W-:Y:S01]  /*0290*/  IADD3 R56, R56, 0x80, RZ ;  /* 0x0000008038387810 */ /* 0x000fe20007ffe0ff */
[----:B------:R-:W-:Y:S01]  /*02a0*/  @!P2 CS2R R60, SRZ ;  /* 0x00000000003ca805 */ /* 0x000fe2000001ff00 */
[----:B------:R-:W-:Y:S02]  /*02b0*/  @!P2 CS2R R62, SRZ ;  /* 0x00000000003ea805 */ /* 0x000fe4000001ff00 */
.L_x_3:
[----:B0-----:R-:W-:Y:S05]  /*02c0*/  BSYNC B0 ;  /* 0x0000000000007941 */ /* 0x001fea0003800000 */
.L_x_2:
[----:B------:R-:W-:Y:S01]  /*02d0*/  BSSY B0, `(.L_x_4) ;  /* 0x000000d000007945 */ /* 0x000fe20003800000 */
[----:B------:R-:W-:Y:S05]  /*02e0*/  @!P5 BRA `(.L_x_5) ;  /* 0x000000b00000d947 */ /* 0x000fea0003800000 */
[----:B------:R-:W-:Y:S01]  /*02f0*/  ISETP.NE.U32.AND P2, PT, RZ, c[0x0][0x218], PT ;  /* 0x00008600ff007a0c */ /* 0x000fe20003f45070 */
[----:B------:R-:W-:-:S03]  /*0300*/  HFMA2.MMA R41, -RZ, RZ, 0, 9.5367431640625e-07 ;  /* 0x00000010ff297435 */ /* 0x000fc600000001ff */
[----:B------:R-:W-:-:S13]  /*0310*/  ISETP.NE.AND.EX P2, PT, RZ, c[0x0][0x21c], PT, P2 ;  /* 0x00008700ff007a0c */ /* 0x000fda0003f45320 */
[C---:B------:R-:W-:Y:S01]  /*0320*/  @P2 LEA R2, P3, R56.reuse, c[0x0][0x218], 0x4 ;  /* 0x0000860038022a11 */ /* 0x040fe200078620ff */
[----:B------:R-:W-:-:S03]  /*0330*/  IMAD.WIDE.U32 R40, R56, R41, c[0x0][0x1b0] ;  /* 0x00006c0038287625 */ /* 0x000fc600078e0029 */
[----:B------:R-:W-:-:S03]  /*0340*/  @P2 LEA.HI.X R3, R56, c[0x0][0x21c], RZ, 0x4, P3 ;  /* 0x0000870038032a11 */ /* 0x000fc600018f24ff */
[----:B------:R-:W5:Y:S04]  /*0350*/  LDG.E.128 R40, [R40.64] ;  /* 0x0000000428287981 */ /* 0x000f68000c1e1d00 */
[----:B------:R0:W5:Y:S01]  /*0360*/  @P2 LDG.E.128 R36, [R2.64] ;  /* 0x0000000402242981 */ /* 0x000162000c1e1d00 */
[----:B------:R-:W-:Y:S01]  /*0370*/  IADD3 R56, R56, 0x80, RZ ;  /* 0x0000008038387810 */ /* 0x000fe20007ffe0ff */
[----:B------:R-:W-:Y:S01]  /*0380*/  @!P2 CS2R R36, SRZ ;  /* 0x000000000024a805 */ /* 0x000fe2000001ff00 */
[----:B------:R-:W-:Y:S02]  /*0390*/  @!P2 CS2R R38, SRZ ;  /* 0x000000000026a805 */ /* 0x000fe4000001ff00 */
.L_x_5:
[----:B0-----:R-:W-:Y:S05]  /*03a0*/  BSYNC B0 ;  /* 0x0000000000007941 */ /* 0x001fea0003800000 */
.L_x_4:
        /* <DEDUP_REMOVED lines=13> */
.L_x_7:
[----:B0-----:R-:W-:Y:S05]  /*0480*/  BSYNC B0 ;  /* 0x0000000000007941 */ /* 0x001fea0003800000 */
.L_x_6:
[----:B------:R-:W-:Y:S01]  /*0490*/  BSSY B0, `(.L_x_8) ;  /* 0x000000c000007945 */ /* 0x000fe20003800000 */
        /* <DEDUP_REMOVED lines=8> */
[----:B------:R-:W5:Y:S01]  /*0520*/  LDG.E.128 R56, [R56.64] ;  /* 0x0000000438387981 */ /* 0x000f62000c1e1d00 */
[----:B------:R-:W-:Y:S01]  /*0530*/  @!P2 CS2R R52, SRZ ;  /* 0x000000000034a805 */ /* 0x000fe2000001ff00 */
[----:B------:R-:W-:Y:S02]  /*0540*/  @!P2 CS2R R54, SRZ ;  /* 0x000000000036a805 */ /* 0x000fe4000001ff00 */
.L_x_9:
[----:B0-----:R-:W-:Y:S05]  /*0550*/  BSYNC B0 ;  /* 0x0000000000007941 */ /* 0x001fea0003800000 */
.L_x_8:
[----:B------:R-:W0:Y:S01]  /*0560*/  S2UR UR6, SR_CTAID.X ;  /* 0x00000000000679c3 */ /* 0x000e220000002500 */
[----:B------:R-:W-:Y:S01]  /*0570*/  IMAD.MOV.U32 R0, RZ, RZ, c[0x0][0x180] ;  /* 0x00006000ff007624 */ /* 0x000fe200078e00ff */
[----:B------:R-:W-:-:S04]  /*0580*/  MOV R2, c[0x0][0x184] ;  /* 0x0000610000027a02 */ /* 0x000fc80000000f00 */
[----:B------:R-:W-:-:S04]  /*0590*/  LOP3.LUT P2, RZ, R0, c[0x0][0x1c0], RZ, 0xfc, !PT ;  /* 0x0000700000ff7a12 */ /* 0x000fc8000784fcff */
[----:B------:R-:W-:Y:S02]  /*05a0*/  LOP3.LUT P2, RZ, R2, c[0x0][0x1c4], RZ, 0xfc, P2 ;  /* 0x0000710002ff7a12 */ /* 0x000fe4000104fcff */
[----:B0-----:R-:W-:-:S04]  /*05b0*/  LEA.HI R95, R35, UR6, RZ, 0x19 ;  /* 0x00000006235f7c11 */ /* 0x001fc8000f8fc8ff */
[----:B------:R-:W-:-:S13]  /*05c0*/  ISETP.GE.AND P3, PT, R95, c[0x0][0x164], PT ;  /* 0x000059005f007a0c */ /* 0x000fda0003f66270 */
[----:B------:R-:W-:Y:S05]  /*05d0*/  @P3 EXIT ;  /* 0x000000000000394d */ /* 0x000fea0003800000 */
[--C-:B-----5:R-:W-:Y:S01]  /*05e0*/  PRMT R33, RZ, 0x5410, R12.reuse ;  /* 0x00005410ff217816 */ /* 0x120fe2000000000c */
[----:B------:R-:W-:Y:S01]  /*05f0*/  HFMA2.MMA R94, -RZ, RZ, 0, 5.9604644775390625e-08 ;  /* 0x00000001ff5e7435 */ /* 0x000fe200000001ff */
[----:B------:R-:W-:Y:S01]  /*0600*/  PRMT R32, RZ, 0x7610, R12 ;  /* 0x00007610ff207816 */ /* 0x000fe2000000000c */
[----:B------:R-:W-:Y:S01]  /*0610*/  ULDC.U8 UR6, c[0x0][0x1f0] ;  /* 0x00007c0000067ab9 */ /* 0x000fe20000000000 */
[--C-:B------:R-:W-:Y:S02]  /*0620*/  PRMT R31, RZ, 0x5410, R13.reuse ;  /* 0x00005410ff1f7816 */ /* 0x100fe4000000000d */
[----:B------:R-:W-:Y:S02]  /*0630*/  PRMT R30, RZ, 0x7610, R13 ;  /* 0x00007610ff1e7816 */ /* 0x000fe4000000000d */
[--C-:B------:R-:W-:Y:S02]  /*0640*/  PRMT R25, RZ, 0x5410, R8.reuse ;  /* 0x00005410ff197816 */ /* 0x100fe40000000008 */
[----:B------:R-:W-:-:S02]  /*0650*/  PRMT R24, RZ, 0x7610, R8 ;  /* 0x00007610ff187816 */ /* 0x000fc40000000008 */
[--C-:B------:R-:W-:Y:S02]  /*0660*/  PRMT R23, RZ, 0x5410, R9.reuse ;  /* 0x00005410ff177816 */ /* 0x100fe40000000009 */
[----:B------:R-:W-:Y:S02]  /*0670*/  PRMT R22, RZ, 0x7610, R9 ;  /* 0x00007610ff167816 */ /* 0x000fe40000000009 */
        /* <DEDUP_REMOVED lines=34> */
[----:B------:R-:W-:Y:S02]  /*08a0*/  SHF.R.S32.HI R36, RZ, 0x3, R64 ;  /* 0x00000003ff247819 */ /* 0x000fe40000011440 */
[--C-:B------:R-:W-:Y:S02]  /*08b0*/  PRMT R64, RZ, 0x5410, R37.reuse ;  /* 0x00005410ff407816 */ /* 0x100fe40000000025 */
[----:B------:R-:W-:Y:S02]  /*08c0*/  PRMT R67, RZ, 0x7610, R37 ;  /* 0x00007610ff437816 */ /* 0x000fe40000000025 */
[----:B------:R-:W-:Y:S02]  /*08d0*/  LOP3.LUT R70, R35, 0x60, RZ, 0xc0, !PT ;  /* 0x0000006023467812 */ /* 0x000fe400078ec0ff */
[----:B------:R-:W-:Y:S02]  /*08e0*/  LOP3.LUT R37, R36, 0x7f, RZ, 0xc0, !PT ;  /* 0x0000007f24257812 */ /* 0x000fe400078ec0ff */
[----:B------:R-:W-:-:S02]  /*08f0*/  PRMT R66, RZ, 0x5410, R38 ;  /* 0x00005410ff427816 */ /* 0x000fc40000000026 */
[----:B------:R-:W-:Y:S02]  /*0900*/  PRMT R69, RZ, 0x7610, R38 ;  /* 0x00007610ff457816 */ /* 0x000fe40000000026 */
[----:B------:R-:W-:Y:S02]  /*0910*/  IADD3 R38, R37, -R70, RZ ;  /* 0x8000004625267210 */ /* 0x000fe40007ffe0ff */
[----:B------:R-:W-:Y:S02]  /*0920*/  SHF.R.U32.HI R36, RZ, 0x2, R36 ;  /* 0x00000002ff247819 */ /* 0x000fe40000011624 */
[----:B------:R-:W-:Y:S02]  /*0930*/  IMNMX R38, RZ, R38, !PT ;  /* 0x00000026ff267217 */ /* 0x000fe40007800200 */
[--C-:B------:R-:W-:Y:S02]  /*0940*/  PRMT R68, RZ, 0x5410, R39.reuse ;  /* 0x00005410ff447816 */ /* 0x100fe40000000027 */
[----:B------:R-:W-:-:S02]  /*0950*/  PRMT R71, RZ, 0x7610, R39 ;  /* 0x00007610ff477816 */ /* 0x000fc40000000027 */
[----:B------:R-:W-:Y:S02]  /*0960*/  LOP3.LUT R39, R36, 0x3fffffe0, RZ, 0xc0, !PT ;  /* 0x3fffffe024277812 */ /* 0x000fe400078ec0ff */
[----:B------:R-:W-:Y:S02]  /*0970*/  IMNMX R38, R38, 0x20, PT ;  /* 0x0000002026267817 */ /* 0x000fe40003800200 */
[----:B------:R-:W-:Y:S02]  /*0980*/  SHF.L.U32 R36, R35, 0x5, RZ ;  /* 0x0000000523247819 */ /* 0x000fe400000006ff */
[----:B------:R-:W-:Y:S02]  /*0990*/  IADD3 R38, R38, R39, RZ ;  /* 0x0000002726267210 */ /* 0x000fe40007ffe0ff */
[----:B------:R-:W-:Y:S02]  /*09a0*/  LOP3.LUT R36, R36, 0x3e0, RZ, 0xc0, !PT ;  /* 0x000003e024247812 */ /* 0x000fe400078ec0ff */
[----:B------:R-:W-:-:S02]  /*09b0*/  SHF.L.U32 R38, R38, 0x3, RZ ;  /* 0x0000000326267819 */ /* 0x000fc400000006ff */
[----:B------:R-:W-:Y:S02]  /*09c0*/  IADD3 R36, R37, -R36, RZ ;  /* 0x8000002425247210 */ /* 0x000fe40007ffe0ff */
[--C-:B------:R-:W-:Y:S02]  /*09d0*/  PRMT R86, RZ, 0x5410, R56.reuse ;  /* 0x00005410ff567816 */ /* 0x100fe40000000038 */
[----:B------:R-:W0:Y:S01]  /*09e0*/  I2F.U32 R38, R38 ;  /* 0x0000002600267306 */ /* 0x000e220000201000 */
[----:B------:R-:W-:Y:S02]  /*09f0*/  IMNMX R36, RZ, R36, !PT ;  /* 0x00000024ff247217 */ /* 0x000fe40007800200 */
[----:B------:R-:W-:Y:S02]  /*0a00*/  PRMT R88, RZ, 0x7610, R56 ;  /* 0x00007610ff587816 */ /* 0x000fe40000000038 */
[----:B------:R-:W-:Y:S02]  /*0a10*/  IMNMX R36, R36, 0x20, PT ;  /* 0x0000002024247817 */ /* 0x000fe40003800200 */
[----:B------:R-:W-:-:S02]  /*0a20*/  PRMT R56, RZ, 0x5410, R57 ;  /* 0x00005410ff387816 */ /* 0x000fc40000000039 */
[----:B------:R-:W-:Y:S01]  /*0a30*/  PRMT R89, RZ, 0x7610, R57 ;  /* 0x00007610ff597816 */ /* 0x000fe20000000039 */
[----:B------:R-:W-:Y:S01]  /*0a40*/  IMAD.IADD R36, R39, 0x1, R36 ;  /* 0x0000000127247824 */ /* 0x000fe200078e0224 */
[--C-:B------:R-:W-:Y:S02]  /*0a50*/  PRMT R57, RZ, 0x5410, R58.reuse ;  /* 0x00005410ff397816 */ /* 0x100fe4000000003a */
[----:B------:R-:W-:Y:S02]  /*0a60*/  PRMT R91, RZ, 0x7610, R58 ;  /* 0x00007610ff5b7816 */ /* 0x000fe4000000003a */
[--C-:B------:R-:W-:Y:S01]  /*0a70*/  PRMT R58, RZ, 0x5410, R59.reuse ;  /* 0x00005410ff3a7816 */ /* 0x100fe2000000003b */
[----:B0-----:R0:W1:Y:S01]  /*0a80*/  MUFU.RCP R90, R38 ;  /* 0x00000026005a7308 */ /* 0x0010620000001000 */
[----:B------:R-:W-:Y:S02]  /*0a90*/  PRMT R92, RZ, 0x7610, R59 ;  /* 0x00007610ff5c7816 */ /* 0x000fe4000000003b */
[----:B------:R-:W-:-:S02]  /*0aa0*/  PRMT R59, RZ, 0x5410, R52 ;  /* 0x00005410ff3b7816 */ /* 0x000fc40000000034 */
[----:B------:R-:W-:Y:S02]  /*0ab0*/  PRMT R96, RZ, 0x7610, R52 ;  /* 0x00007610ff607816 */ /* 0x000fe40000000034 */
[--C-:B------:R-:W-:Y:S02]  /*0ac0*/  PRMT R52, RZ, 0x5410, R53.reuse ;  /* 0x00005410ff347816 */ /* 0x100fe40000000035 */
[----:B------:R-:W-:Y:S02]  /*0ad0*/  PRMT R97, RZ, 0x7610, R53 ;  /* 0x00007610ff617816 */ /* 0x000fe40000000035 */
[--C-:B------:R-:W-:Y:S02]  /*0ae0*/  PRMT R53, RZ, 0x5410, R54.reuse ;  /* 0x00005410ff357816 */ /* 0x100fe40000000036 */
        /* <DEDUP_REMOVED lines=17> */
[----:B------:R-:W-:Y:S02]  /*0c00*/  SHF.L.U32 R93, R36, 0x3, RZ ;  /* 0x00000003245d7819 */ /* 0x000fe400000006ff */
[--C-:B------:R-:W-:Y:S02]  /*0c10*/  PRMT R54, RZ, 0x5410, R55.reuse ;  /* 0x00005410ff367816 */ /* 0x100fe40000000037 */
[----:B01----:R-:W-:-:S02]  /*0c20*/  PRMT R101, RZ, 0x7610, R55 ;  /* 0x00007610ff657816 */ /* 0x003fc40000000037 */
.L_x_153:
[----:B------:R-:W-:-:S04]  /*0c30*/  ISETP.NE.U32.AND P3, PT, RZ, c[0x0][0x1c0], PT ;  /* 0x00007000ff007a0c */ /* 0x000fc80003f65070 */
[----:B------:R-:W-:-:S13]  /*0c40*/  ISETP.NE.AND.EX P3, PT, RZ, c[0x0][0x1c4], PT, P3 ;  /* 0x00007100ff007a0c */ /* 0x000fda0003f65330 */
[----:B------:R-:W-:-:S05]  /*0c50*/  @P3 MOV R48, 0x2 ;  /* 0x0000000200303802 */ /* 0x000fca0000000f00 */
[----:B------:R-:W-:-:S06]  /*0c60*/  @P3 IMAD.WIDE R48, R95, R48, c[0x0][0x1c0] ;  /* 0x000070005f303625 */ /* 0x000fcc00078e0230 */
[----:B------:R-:W2:Y:S01]  /*0c70*/  @P3 LDG.E.U16 R48, [R48.64] ;  /* 0x0000000430303981 */ /* 0x000ea2000c1e1500 */
[----:B------:R-:W-:Y:S01]  /*0c80*/  IMAD R50, R95, c[0x0][0x168], RZ ;  /* 0x00005a005f327a24 */ /* 0x000fe200078e02ff */
[----:B------:R-:W-:Y:S01]  /*0c90*/  LOP3.LUT R100, R35, 0x7f, RZ, 0xc0, !PT ;  /* 0x0000007f23647812 */ /* 0x000fe200078ec0ff */
[----:B------:R-:W-:Y:S01]  /*0ca0*/  BSSY B0, `(.L_x_10) ;  /* 0x000005e000007945 */ /* 0x000fe20003800000 */
[----:B------:R-:W-:Y:S02]  /*0cb0*/  MOV R140, 0x3f800000 ;  /* 0x3f800000008c7802 */ /* 0x000fe40000000f00 */
[----:B------:R-:W-:-:S04]  /*0cc0*/  SHF.R.S32.HI R51, RZ, 0x1f, R50 ;  /* 0x0000001fff337819 */ /* 0x000fc80000011432 */
[----:B------:R-:W-:-:S04]  /*0cd0*/  LEA.HI R51, R51, R50, RZ, 0x3 ;  /* 0x0000003233337211 */ /* 0x000fc800078f18ff */
[----:B------:R-:W-:-:S04]  /*0ce0*/  LEA.HI.SX32 R100, R51, R100, 0x1d ;  /* 0x0000006433647211 */ /* 0x000fc800078feaff */
[----:B------:R-:W-:Y:S02]  /*0cf0*/  MOV R141, R100 ;  /* 0x00000064008d7202 */ /* 0x000fe40000000f00 */
[----:B--2---:R-:W-:Y:S01]  /*0d00*/  @P3 PRMT R140, RZ, 0x5410, R48 ;  /* 0x00005410ff8c3816 */ /* 0x004fe20000000030 */
[----:B------:R-:W-:Y:S05]  /*0d10*/  @!P0 BRA `(.L_x_11) ;  /* 0x0000056000008947 */ /* 0x000fea0003800000 */
[----:B------:R-:W-:Y:S01]  /*0d20*/  HFMA2.MMA R49, -RZ, RZ, 0, 9.5367431640625e-07 ;  /* 0x00000010ff317435 */ /* 0x000fe200000001ff */
[----:B------:R-:W-:-:S04]  /*0d30*/  ISETP.NE.U32.AND P3, PT, RZ, c[0x0][0x180], PT ;  /* 0x00006000ff007a0c */ /* 0x000fc80003f65070 */
[----:B------:R-:W-:-:S05]  /*0d40*/  ISETP.NE.AND.EX P3, PT, RZ, c[0x0][0x184], PT, P3 ;  /* 0x00006100ff007a0c */ /* 0x000fca0003f65330 */
[----:B------:R-:W-:-:S06]  /*0d50*/  IMAD.WIDE.U32 R48, R100, R49, c[0x0][0x170] ;  /* 0x00005c0064307625 */ /* 0x000fcc00078e0031 */
[----:B------:R-:W2:Y:S02]  /*0d60*/  LDG.E.128 R48, [R48.64] ;  /* 0x0000000430307981 */ /* 0x000ea4000c1e1d00 */
[----:B------:R-:W-:-:S04]  /*0d70*/  @P3 LEA R142, P4, R100, c[0x0][0x180], 0x4 ;  /* 0x00006000648e3a11 */ /* 0x000fc800078820ff */
[----:B------:R-:W-:-:S05]  /*0d80*/  @P3 LEA.HI.X R143, R100, c[0x0][0x184], RZ, 0x4, P4 ;  /* 0x00006100648f3a11 */ /* 0x000fca00020f24ff */
[----:B------:R0:W5:Y:S01]  /*0d90*/  @P3 LDG.E.128 R44, [R142.64] ;  /* 0x000000048e2c3981 */ /* 0x000162000c1e1d00 */
[----:B------:R-:W-:-:S04]  /*0da0*/  ISETP.NE.U32.AND P3, PT, RZ, c[0x0][0x180], PT ;  /* 0x00006000ff007a0c */ /* 0x000fc80003f65070 */
[----:B------:R-:W-:Y:S02]  /*0db0*/  ISETP.NE.AND.EX P3, PT, RZ, c[0x0][0x184], PT, P3 ;  /* 0x00006100ff007a0c */ /* 0x000fe40003f65330 */
[----:B--2---:R-:W-:-:S05]  /*0dc0*/  PRMT R99, RZ, 0x5410, R48 ;  /* 0x00005410ff637816 */ /* 0x004fca0000000030 */
[----:B------:R-:W-:-:S06]  /*0dd0*/  FMUL.FTZ R99, R99, R140 ;  /* 0x0000008c63637220 */ /* 0x000fcc0000410000 */
[----:B------:R-:W-:Y:S05]  /*0de0*/  @P3 BRA `(.L_x_12) ;  /* 0x0000002000003947 */ /* 0x000fea0003800000 */
[----:B0-----:R-:W-:Y:S05]  /*0df0*/  @P2 BRA `(.L_x_13) ;  /* 0x0000003000002947 */ /* 0x001fea0003800000 */
[----:B------:R-:W-:Y:S05]  /*0e00*/  BRA `(.L_x_14) ;  /* 0x0000004000007947 */ /* 0x000fea0003800000 */
.L_x_12:
[----:B0----5:R-:W-:-:S05]  /*0e10*/  PRMT R106, RZ, 0x5410, R44 ;  /* 0x00005410ff6a7816 */ /* 0x021fca000000002c */
[----:B------:R-:W-:-:S05]  /*0e20*/  FADD.FTZ R99, R106, R99 ;  /* 0x000000636a637221 */ /* 0x000fca0000010000 */
.L_x_13:
[----:B------:R-:W-:-:S04]  /*0e30*/  F2FP.BF16.PACK_AB R105, RZ, R99 ;  /* 0x00000063ff69723e */ /* 0x000fc800000010ff */
[----:B------:R-:W-:Y:S02]  /*0e40*/  PRMT R36, R105, 0x7610, R36 ;  /* 0x0000761069247816 */ /* 0x000fe40000000024 */
.L_x_14:
[----:B------:R-:W-:-:S05]  /*0e50*/  PRMT R105, RZ, 0x7610, R48 ;  /* 0x00007610ff697816 */ /* 0x000fca0000000030 */
[----:B------:R-:W-:Y:S01]  /*0e60*/  FMUL.FTZ R106, R105, R140 ;  /* 0x0000008c696a7220 */ /* 0x000fe20000410000 */
[----:B------:R-:W-:Y:S05]  /*0e70*/  @P3 BRA `(.L_x_15) ;  /* 0x0000002000003947 */ /* 0x000fea0003800000 */
[----:B------:R-:W-:Y:S05]  /*0e80*/  @P2 BRA `(.L_x_16) ;  /* 0x0000003000002947 */ /* 0x000fea0003800000 */
[----:B------:R-:W-:Y:S05]  /*0e90*/  BRA `(.L_x_17) ;  /* 0x0000004000007947 */ /* 0x000fea0003800000 */
.L_x_15:
[----:B-----5:R-:W-:-:S05]  /*0ea0*/  PRMT R105, RZ, 0x7610, R44 ;  /* 0x00007610ff697816 */ /* 0x020fca000000002c */
[----:B------:R-:W-:-:S05]  /*0eb0*/  FADD.FTZ R106, R105, R106 ;  /* 0x0000006a696a7221 */ /* 0x000fca0000010000 */
.L_x_16:
[----:B------:R-:W-:-:S04]  /*0ec0*/  F2FP.BF16.PACK_AB R48, RZ, R106 ;  /* 0x0000006aff30723e */ /* 0x000fc800000010ff */
[----:B------:R-:W-:Y:S02]  /*0ed0*/  PRMT R36, R36, 0x5410, R48 ;  /* 0x0000541024247816 */ /* 0x000fe40000000030 */
.L_x_17:
[----:B------:R-:W-:-:S05]  /*0ee0*/  PRMT R105, RZ, 0x5410, R49 ;  /* 0x00005410ff697816 */ /* 0x000fca0000000031 */
[----:B------:R-:W-:Y:S01]  /*0ef0*/  FMUL.FTZ R105, R105, R140 ;  /* 0x0000008c69697220 */ /* 0x000fe20000410000 */
[----:B------:R-:W-:Y:S05]  /*0f00*/  @P3 BRA `(.L_x_18) ;  /* 0x0000002000003947 */ /* 0x000fea0003800000 */
[----:B------:R-:W-:Y:S05]  /*0f10*/  @P2 BRA `(.L_x_19) ;  /* 0x0000003000002947 */ /* 0x000fea0003800000 */
[----:B------:R-:W-:Y:S05]  /*0f20*/  BRA `(.L_x_20) ;  /* 0x0000004000007947 */ /* 0x000fea0003800000 */
.L_x_18:
[----:B-----5:R-:W-:-:S05]  /*0f30*/  PRMT R48, RZ, 0x5410, R45 ;  /* 0x00005410ff307816 */ /* 0x020fca000000002d */
[----:B------:R-:W-:-:S05]  /*0f40*/  FADD.FTZ R105, R48, R105 ;  /* 0x0000006930697221 */ /* 0x000fca0000010000 */
.L_x_19:
[----:B------:R-:W-:-:S04]  /*0f50*/  F2FP.BF16.PACK_AB R48, RZ, R105 ;  /* 0x00000069ff30723e */ /* 0x000fc800000010ff */
[----:B------:R-:W-:Y:S02]  /*0f60*/  PRMT R37, R48, 0x7610, R37 ;  /* 0x0000761030257816 */ /* 0x000fe40000000025 */
.L_x_20:
[----:B------:R-:W-:-:S05]  /*0f70*/  PRMT R49, RZ, 0x7610, R49 ;  /* 0x00007610ff317816 */ /* 0x000fca0000000031 */
[----:B------:R-:W-:Y:S01]  /*0f80*/  FMUL.FTZ R116, R49, R140 ;  /* 0x0000008c31747220 */ /* 0x000fe20000410000 */
[----:B------:R-:W-:Y:S05]  /*0f90*/  @P3 BRA `(.L_x_21) ;  /* 0x0000002000003947 */ /* 0x000fea0003800000 */
[----:B------:R-:W-:Y:S05]  /*0fa0*/  @P2 BRA `(.L_x_22) ;  /* 0x0000003000002947 */ /* 0x000fea0003800000 */
[----:B------:R-:W-:Y:S05]  /*0fb0*/  BRA `(.L_x_23) ;  /* 0x0000004000007947 */ /* 0x000fea0003800000 */
.L_x_21:
[----:B-----5:R-:W-:-:S05]  /*0fc0*/  PRMT R49, RZ, 0x7610, R45 ;  /* 0x00007610ff317816 */ /* 0x020fca000000002d */
[----:B------:R-:W-:-:S05]  /*0fd0*/  FADD.FTZ R116, R49, R116 ;  /* 0x0000007431747221 */ /* 0x000fca0000010000 */
.L_x_22:
[----:B------:R-:W-:-:S04]  /*0fe0*/  F2FP.BF16.PACK_AB R48, RZ, R116 ;  /* 0x00000074ff30723e */ /* 0x000fc800000010ff */
[----:B------:R-:W-:Y:S02]  /*0ff0*/  PRMT R37, R37, 0x5410, R48 ;  /* 0x0000541025257816 */ /* 0x000fe40000000030 */
.L_x_23:
[----:B------:R-:W-:-:S05]  /*1000*/  PRMT R115, RZ, 0x5410, R50 ;  /* 0x00005410ff737816 */ /* 0x000fca0000000032 */
[----:B------:R-:W-:Y:S01]  /*1010*/  FMUL.FTZ R115, R115, R140 ;  /* 0x0000008c73737220 */ /* 0x000fe20000410000 */
[----:B------:R-:W-:Y:S05]  /*1020*/  @P3 BRA `(.L_x_24) ;  /* 0x0000002000003947 */ /* 0x000fea0003800000 */
[----:B------:R-:W-:Y:S05]  /*1030*/  @P2 BRA `(.L_x_25) ;  /* 0x0000003000002947 */ /* 0x000fea0003800000 */
[----:B------:R-:W-:Y:S05]  /*1040*/  BRA `(.L_x_26) ;  /* 0x0000004000007947 */ /* 0x000fea0003800000 */
.L_x_24:
[----:B-----5:R-:W-:-:S05]  /*1050*/  PRMT R48, RZ, 0x5410, R46 ;  /* 0x00005410ff307816 */ /* 0x020fca000000002e */
[----:B------:R-:W-:-:S05]  /*1060*/  FADD.FTZ R115, R48, R115 ;  /* 0x0000007330737221 */ /* 0x000fca0000010000 */
.L_x_25:
[----:B------:R-:W-:-:S04]  /*1070*/  F2FP.BF16.PACK_AB R48, RZ, R115 ;  /* 0x00000073ff30723e */ /* 0x000fc800000010ff */
[----:B------:R-:W-:Y:S02]  /*1080*/  PRMT R38, R48, 0x7610, R38 ;  /* 0x0000761030267816 */ /* 0x000fe40000000026 */
.L_x_26:
[----:B------:R-:W-:-:S05]  /*1090*/  PRMT R49, RZ, 0x7610, R50 ;  /* 0x00007610ff317816 */ /* 0x000fca0000000032 */
[----:B------:R-:W-:Y:S01]  /*10a0*/  FMUL.FTZ R128, R49, R140 ;  /* 0x0000008c31807220 */ /* 0x000fe20000410000 */
[----:B------:R-:W-:Y:S05]  /*10b0*/  @P3 BRA `(.L_x_27) ;  /* 0x0000002000003947 */ /* 0x000fea0003800000 */
[----:B------:R-:W-:Y:S05]  /*10c0*/  @P2 BRA `(.L_x_28) ;  /* 0x0000003000002947 */ /* 0x000fea0003800000 */
[----:B------:R-:W-:Y:S05]  /*10d0*/  BRA `(.L_x_29) ;  /* 0x0000004000007947 */ /* 0x000fea0003800000 */
.L_x_27:
[----:B-----5:R-:W-:-:S05]  /*10e0*/  PRMT R49, RZ, 0x7610, R46 ;  /* 0x00007610ff317816 */ /* 0x020fca000000002e */
[----:B------:R-:W-:-:S05]  /*10f0*/  FADD.FTZ R128, R49, R128 ;  /* 0x0000008031807221 */ /* 0x000fca0000010000 */
.L_x_28:
[----:B------:R-:W-:-:S04]  /*1100*/  F2FP.BF16.PACK_AB R48, RZ, R128 ;  /* 0x00000080ff30723e */ /* 0x000fc800000010ff */
[----:B------:R-:W-:Y:S02]  /*1110*/  PRMT R38, R38, 0x5410, R48 ;  /* 0x0000541026267816 */ /* 0x000fe40000000030 */
.L_x_29:
[----:B------:R-:W-:-:S05]  /*1120*/  PRMT R127, RZ, 0x5410, R51 ;  /* 0x00005410ff7f7816 */ /* 0x000fca0000000033 */
[----:B------:R-:W-:Y:S01]  /*1130*/  FMUL.FTZ R127, R127, R140 ;  /* 0x0000008c7f7f7220 */ /* 0x000fe20000410000 */
[----:B------:R-:W-:Y:S05]  /*1140*/  @P3 BRA `(.L_x_30) ;  /* 0x0000002000003947 */ /* 0x000fea0003800000 */
[----:B------:R-:W-:Y:S05]  /*1150*/  @P2 BRA `(.L_x_31) ;  /* 0x0000003000002947 */ /* 0x000fea0003800000 */
[----:B------:R-:W-:Y:S05]  /*1160*/  BRA `(.L_x_32) ;  /* 0x0000004000007947 */ /* 0x000fea0003800000 */
.L_x_30:
[----:B-----5:R-:W-:-:S05]  /*1170*/  PRMT R48, RZ, 0x5410, R47 ;  /* 0x00005410ff307816 */ /* 0x020fca000000002f */
[----:B------:R-:W-:-:S05]  /*1180*/  FADD.FTZ R127, R48, R127 ;  /* 0x0000007f307f7221 */ /* 0x000fca0000010000 */
.L_x_31:
[----:B------:R-:W-:-:S04]  /*1190*/  F2FP.BF16.PACK_AB R48, RZ, R127 ;  /* 0x0000007fff30723e */ /* 0x000fc800000010ff */
[----:B------:R-:W-:Y:S02]  /*11a0*/  PRMT R39, R48, 0x7610, R39 ;  /* 0x0000761030277816 */ /* 0x000fe40000000027 */
.L_x_32:
[----:B------:R-:W-:-:S05]  /*11b0*/  PRMT R51, RZ, 0x7610, R51 ;  /* 0x00007610ff337816 */ /* 0x000fca0000000033 */
[----:B------:R-:W-:Y:S01]  /*11c0*/  FMUL.FTZ R135, R51, R140 ;  /* 0x0000008c33877220 */ /* 0x000fe20000410000 */
[----:B------:R-:W-:Y:S05]  /*11d0*/  @P3 BRA `(.L_x_33) ;  /* 0x0000002000003947 */ /* 0x000fea0003800000 */
[----:B------:R-:W-:Y:S05]  /*11e0*/  @P2 BRA `(.L_x_34) ;  /* 0x0000003000002947 */ /* 0x000fea0003800000 */
[----:B------:R-:W-:Y:S05]  /*11f0*/  BRA `(.L_x_35) ;  /* 0x0000004000007947 */ /* 0x000fea0003800000 */
.L_x_33:
[----:B-----5:R-:W-:-:S05]  /*1200*/  PRMT R48, RZ, 0x7610, R47 ;  /* 0x00007610ff307816 */ /* 0x020fca000000002f */
[----:B------:R-:W-:-:S05]  /*1210*/  FADD.FTZ R135, R48, R135 ;  /* 0x0000008730877221 */ /* 0x000fca0000010000 */
.L_x_34:
[----:B------:R-:W-:-:S04]  /*1220*/  F2FP.BF16.PACK_AB R48, RZ, R135 ;  /* 0x00000087ff30723e */ /* 0x000fc800000010ff */
[----:B------:R-:W-:Y:S02]  /*1230*/  PRMT R39, R39, 0x5410, R48 ;  /* 0x0000541027277816 */ /* 0x000fe40000000030 */
.L_x_35:
[C---:B------:R-:W-:Y:S02]  /*1240*/  @P2 LEA R48, P3, R100.reuse, c[0x0][0x188], 0x4 ;  /* 0x0000620064302a11 */ /* 0x040fe400078620ff */
[C---:B------:R-:W-:Y:S02]  /*1250*/  IADD3 R141, R100.reuse, 0x80, RZ ;  /* 0x00000080648d7810 */ /* 0x040fe40007ffe0ff */
[----:B------:R-:W-:-:S05]  /*1260*/  @P2 LEA.HI.X R49, R100, c[0x0][0x18c], RZ, 0x4, P3 ;  /* 0x0000630064312a11 */ /* 0x000fca00018f24ff */
[----:B------:R0:W-:Y:S04]  /*1270*/  @P2 STG.E.128 [R48.64], R36 ;  /* 0x0000002430002986 */ /* 0x0001e8000c101d04 */
.L_x_11:
[----:B------:R-:W-:Y:S05]  /*1280*/  BSYNC B0 ;  /* 0x0000000000007941 */ /* 0x000fea0003800000 */
.L_x_10:
[----:B------:R-:W-:Y:S01]  /*1290*/  ISETP.GE.U32.AND P3, PT, R34, 0x100, PT ;  /* 0x000001002200780c */ /* 0x000fe20003f66070 */
[----:B------:R-:W-:-:S12]  /*12a0*/  BSSY B0, `(.L_x_36) ;  /* 0x0000058000007945 */ /* 0x000fd80003800000 */
[----:B------:R-:W-:Y:S05]  /*12b0*/  @!P3 BRA `(.L_x_37) ;  /* 0x000005600000b947 */ /* 0x000fea0003800000 */
[----:B0-----:R-:W-:Y:S01]  /*12c0*/  IMAD.MOV.U32 R48, RZ, RZ, 0x10 ;  /* 0x00000010ff307424 */ /* 0x001fe200078e00ff */
[----:B------:R-:W-:-:S03]  /*12d0*/  ISETP.NE.U32.AND P3, PT, RZ, c[0x0][0x180], PT ;  /* 0x00006000ff007a0c */ /* 0x000fc60003f65070 */
[----:B------:R-:W-:Y:S01]  /*12e0*/  IMAD.WIDE.U32 R48, R141, R48, c[0x0][0x170] ;  /* 0x00005c008d307625 */ /* 0x000fe200078e0030 */
[----:B------:R-:W-:-:S05]  /*12f0*/  ISETP.NE.AND.EX P3, PT, RZ, c[0x0][0x184], PT, P3 ;  /* 0x00006100ff007a0c */ /* 0x000fca0003f65330 */
[----:B------:R-:W2:Y:S08]  /*1300*/  LDG.E.128 R48, [R48.64] ;  /* 0x0000000430307981 */ /* 0x000eb0000c1e1d00 */
[----:B------:R-:W-:-:S04]  /*1310*/  @P3 LEA R142, P4, R141, c[0x0][0x180], 0x4 ;  /* 0x000060008d8e3a11 */ /* 0x000fc800078820ff */
[----:B------:R-:W-:-:S05]  /*1320*/  @P3 LEA.HI.X R143, R141, c[0x0][0x184], RZ, 0x4, P4 ;  /* 0x000061008d8f3a11 */ /* 0x000fca00020f24ff */
[----:B-----5:R0:W5:Y:S01]  /*1330*/  @P3 LDG.E.128 R44, [R142.64] ;  /* 0x000000048e2c3981 */ /* 0x020162000c1e1d00 */
[----:B------:R-:W-:-:S04]  /*1340*/  ISETP.NE.U32.AND P3, PT, RZ, c[0x0][0x180], PT ;  /* 0x00006000ff007a0c */ /* 0x000fc80003f65070 */
[----:B------:R-:W-:Y:S02]  /*1350*/  ISETP.NE.AND.EX P3, PT, RZ, c[0x0][0x184], PT, P3 ;  /* 0x00006100ff007a0c */ /* 0x000fe40003f65330 */
[----:B--2---:R-:W-:-:S05]  /*1360*/  PRMT R55, RZ, 0x5410, R48 ;  /* 0x00005410ff377816 */ /* 0x004fca0000000030 */
[----:B------:R-:W-:-:S06]  /*1370*/  FMUL.FTZ R55, R55, R140 ;  /* 0x0000008c37377220 */ /* 0x000fcc0000410000 */
[----:B------:R-:W-:Y:S05]  /*1380*/  @P3 BRA `(.L_x_38) ;  /* 0x0000002000003947 */ /* 0x000fea0003800000 */
[----:B0-----:R-:W-:Y:S05]  /*1390*/  @P2 BRA `(.L_x_39) ;  /* 0x0000003000002947 */ /* 0x001fea0003800000 */
[----:B------:R-:W-:Y:S05]  /*13a0*/  BRA `(.L_x_40) ;  /* 0x0000004000007947 */ /* 0x000fea0003800000 */
.L_x_38:
[----:B0----5:R-:W-:-:S05]  /*13b0*/  PRMT R108, RZ, 0x5410, R44 ;  /* 0x00005410ff6c7816 */ /* 0x021fca000000002c */
[----:B------:R-:W-:-:S05]  /*13c0*/  FADD.FTZ R55, R108, R55 ;  /* 0x000000376c377221 */ /* 0x000fca0000010000 */
.L_x_39:
[----:B------:R-:W-:-:S04]  /*13d0*/  F2FP.BF16.PACK_AB R107, RZ, R55 ;  /* 0x00000037ff6b723e */ /* 0x000fc800000010ff */
[----:B------:R-:W-:Y:S02]  /*13e0*/  PRMT R36, R107, 0x7610, R36 ;  /* 0x000076106b247816 */ /* 0x000fe40000000024 */
.L_x_40:
[----:B------:R-:W-:-:S05]  /*13f0*/  PRMT R107, RZ, 0x7610, R48 ;  /* 0x00007610ff6b7816 */ /* 0x000fca0000000030 */
[----:B------:R-:W-:Y:S01]  /*1400*/  FMUL.FTZ R107, R107, R140 ;  /* 0x0000008c6b6b7220 */ /* 0x000fe20000410000 */
[----:B------:R-:W-:Y:S05]  /*1410*/  @P3 BRA `(.L_x_41) ;  /* 0x0000002000003947 */ /* 0x000fea0003800000 */
[----:B------:R-:W-:Y:S05]  /*1420*/  @P2 BRA `(.L_x_42) ;  /* 0x0000003000002947 */ /* 0x000fea0003800000 */
[----:B------:R-:W-:Y:S05]  /*1430*/  BRA `(.L_x_43) ;  /* 0x0000004000007947 */ /* 0x000fea0003800000 */
.L_x_41:
[----:B-----5:R-:W-:-:S05]  /*1440*/  PRMT R48, RZ, 0x7610, R44 ;  /* 0x00007610ff307816 */ /* 0x020fca000000002c */
[----:B------:R-:W-:-:S05]  /*1450*/  FADD.FTZ R107, R48, R107 ;  /* 0x0000006b306b7221 */ /* 0x000fca0000010000 */
.L_x_42:
[----:B------:R-:W-:-:S04]  /*1460*/  F2FP.BF16.PACK_AB R48, RZ, R107 ;  /* 0x0000006bff30723e */ /* 0x000fc800000010ff */
[----:B------:R-:W-:Y:S02]  /*1470*/  PRMT R36, R36, 0x5410, R48 ;  /* 0x0000541024247816 */ /* 0x000fe40000000030 */
.L_x_43:
[----:B------:R-:W-:-:S05]  /*1480*/  PRMT R117, RZ, 0x5410, R49 ;  /* 0x00005410ff757816 */ /* 0x000fca0000000031 */
[----:B------:R-:W-:Y:S01]  /*1490*/  FMUL.FTZ R108, R117, R140 ;  /* 0x0000008c756c7220 */ /* 0x000fe20000410000 */
[----:B------:R-:W-:Y:S05]  /*14a0*/  @P3 BRA `(.L_x_44) ;  /* 0x0000002000003947 */ /* 0x000fea0003800000 */
[----:B------:R-:W-:Y:S05]  /*14b0*/  @P2 BRA `(.L_x_45) ;  /* 0x0000003000002947 */ /* 0x000fea0003800000 */
[----:B------:R-:W-:Y:S05]  /*14c0*/  BRA `(.L_x_46) ;  /* 0x0000004000007947 */ /* 0x000fea0003800000 */
.L_x_44:
[----:B-----5:R-:W-:-:S05]  /*14d0*/  PRMT R117, RZ, 0x5410, R45 ;  /* 0x00005410ff757816 */ /* 0x020fca000000002d */
[----:B------:R-:W-:-:S05]  /*14e0*/  FADD.FTZ R108, R117, R108 ;  /* 0x0000006c756c7221 */ /* 0x000fca0000010000 */
.L_x_45:
[----:B------:R-:W-:-:S04]  /*14f0*/  F2FP.BF16.PACK_AB R48, RZ, R108 ;  /* 0x0000006cff30723e */ /* 0x000fc800000010ff */
[----:B------:R-:W-:Y:S02]  /*1500*/  PRMT R37, R48, 0x7610, R37 ;  /* 0x0000761030257816 */ /* 0x000fe40000000025 */
.L_x_46:
[----:B------:R-:W-:-:S05]  /*1510*/  PRMT R49, RZ, 0x7610, R49 ;  /* 0x00007610ff317816 */ /* 0x000fca0000000031 */
[----:B------:R-:W-:Y:S01]  /*1520*/  FMUL.FTZ R117, R49, R140 ;  /* 0x0000008c31757220 */ /* 0x000fe20000410000 */
[----:B------:R-:W-:Y:S05]  /*1530*/  @P3 BRA `(.L_x_47) ;  /* 0x0000002000003947 */ /* 0x000fea0003800000 */
[----:B------:R-:W-:Y:S05]  /*1540*/  @P2 BRA `(.L_x_48) ;  /* 0x0000003000002947 */ /* 0x000fea0003800000 */
[----:B------:R-:W-:Y:S05]  /*1550*/  BRA `(.L_x_49) ;  /* 0x0000004000007947 */ /* 0x000fea0003800000 */
.L_x_47:
[----:B-----5:R-:W-:-:S05]  /*1560*/  PRMT R48, RZ, 0x7610, R45 ;  /* 0x00007610ff307816 */ /* 0x020fca000000002d */
[----:B------:R-:W-:-:S05]  /*1570*/  FADD.FTZ R117, R48, R117 ;  /* 0x0000007530757221 */ /* 0x000fca0000010000 */
.L_x_48:
[----:B------:R-:W-:-:S04]  /*1580*/  F2FP.BF16.PACK_AB R48, RZ, R117 ;  /* 0x00000075ff30723e */ /* 0x000fc800000010ff */
[----:B------:R-:W-:Y:S02]  /*1590*/  PRMT R37, R37, 0x5410, R48 ;  /* 0x0000541025257816 */ /* 0x000fe40000000030 */
.L_x_49:
[----:B------:R-:W-:-:S05]  /*15a0*/  PRMT R49, RZ, 0x5410, R50 ;  /* 0x00005410ff317816 */ /* 0x000fca0000000032 */
[----:B------:R-:W-:Y:S01]  /*15b0*/  FMUL.FTZ R118, R49, R140 ;  /* 0x0000008c31767220 */ /* 0x000fe20000410000 */
[----:B------:R-:W-:Y:S05]  /*15c0*/  @P3 BRA `(.L_x_50) ;  /* 0x0000002000003947 */ /* 0x000fea0003800000 */
[----:B------:R-:W-:Y:S05]  /*15d0*/  @P2 BRA `(.L_x_51) ;  /* 0x0000003000002947 */ /* 0x000fea0003800000 */
[----:B------:R-:W-:Y:S05]  /*15e0*/  BRA `(.L_x_52) ;  /* 0x0000004000007947 */ /* 0x000fea0003800000 */
.L_x_50:
[----:B-----5:R-:W-:-:S05]  /*15f0*/  PRMT R49, RZ, 0x5410, R46 ;  /* 0x00005410ff317816 */ /* 0x020fca000000002e */
[----:B------:R-:W-:-:S05]  /*1600*/  FADD.FTZ R118, R49, R118 ;  /* 0x0000007631767221 */ /* 0x000fca0000010000 */
.L_x_51:
[----:B------:R-:W-:-:S04]  /*1610*/  F2FP.BF16.PACK_AB R48, RZ, R118 ;  /* 0x00000076ff30723e */ /* 0x000fc800000010ff */
[----:B------:R-:W-:Y:S02]  /*1620*/  PRMT R38, R48, 0x7610, R38 ;  /* 0x0000761030267816 */ /* 0x000fe40000000026 */
.L_x_52:
[----:B------:R-:W-:-:S05]  /*1630*/  PRMT R49, RZ, 0x7610, R50 ;  /* 0x00007610ff317816 */ /* 0x000fca0000000032 */
[----:B------:R-:W-:Y:S01]  /*1640*/  FMUL.FTZ R126, R49, R140 ;  /* 0x0000008c317e7220 */ /* 0x000fe20000410000 */
[----:B------:R-:W-:Y:S05]  /*1650*/  @P3 BRA `(.L_x_53) ;  /* 0x0000002000003947 */ /* 0x000fea0003800000 */
[----:B------:R-:W-:Y:S05]  /*1660*/  @P2 BRA `(.L_x_54) ;  /* 0x0000003000002947 */ /* 0x000fea0003800000 */
[----:B------:R-:W-:Y:S05]  /*1670*/  BRA `(.L_x_55) ;  /* 0x0000004000007947 */ /* 0x000fea0003800000 */
.L_x_53:
[----:B-----5:R-:W-:-:S05]  /*1680*/  PRMT R49, RZ, 0x7610, R46 ;  /* 0x00007610ff317816 */ /* 0x020fca000000002e */
[----:B------:R-:W-:-:S05]  /*1690*/  FADD.FTZ R126, R49, R126 ;  /* 0x0000007e317e7221 */ /* 0x000fca0000010000 */
.L_x_54:
[----:B------:R-:W-:-:S04]  /*16a0*/  F2FP.BF16.PACK_AB R48, RZ, R126 ;  /* 0x0000007eff30723e */ /* 0x000fc800000010ff */
[----:B------:R-:W-:Y:S02]  /*16b0*/  PRMT R38, R38, 0x5410, R48 ;  /* 0x0000541026267816 */ /* 0x000fe40000000030 */
.L_x_55:
[----:B------:R-:W-:-:S05]  /*16c0*/  PRMT R125, RZ, 0x5410, R51 ;  /* 0x00005410ff7d7816 */ /* 0x000fca0000000033 */
[----:B------:R-:W-:Y:S01]  /*16d0*/  FMUL.FTZ R125, R125, R140 ;  /* 0x0000008c7d7d7220 */ /* 0x000fe20000410000 */
[----:B------:R-:W-:Y:S05]  /*16e0*/  @P3 BRA `(.L_x_56) ;  /* 0x0000002000003947 */ /* 0x000fea0003800000 */
[----:B------:R-:W-:Y:S05]  /*16f0*/  @P2 BRA `(.L_x_57) ;  /* 0x0000003000002947 */ /* 0x000fea0003800000 */
[----:B------:R-:W-:Y:S05]  /*1700*/  BRA `(.L_x_58) ;  /* 0x0000004000007947 */ /* 0x000fea0003800000 */
.L_x_56:
[----:B-----5:R-:W-:-:S05]  /*1710*/  PRMT R48, RZ, 0x5410, R47 ;  /* 0x00005410ff307816 */ /* 0x020fca000000002f */
[----:B------:R-:W-:-:S05]  /*1720*/  FADD.FTZ R125, R48, R125 ;  /* 0x0000007d307d7221 */ /* 0x000fca0000010000 */
.L_x_57:
[----:B------:R-:W-:-:S04]  /*1730*/  F2FP.BF16.PACK_AB R48, RZ, R125 ;  /* 0x0000007dff30723e */ /* 0x000fc800000010ff */
[----:B------:R-:W-:Y:S02]  /*1740*/  PRMT R39, R48, 0x7610, R39 ;  /* 0x0000761030277816 */ /* 0x000fe40000000027 */
.L_x_58:
[----:B------:R-:W-:-:S05]  /*1750*/  PRMT R51, RZ, 0x7610, R51 ;  /* 0x00007610ff337816 */ /* 0x000fca0000000033 */
[----:B------:R-:W-:Y:S01]  /*1760*/  FMUL.FTZ R136, R51, R140 ;  /* 0x0000008c33887220 */ /* 0x000fe20000410000 */
[----:B------:R-:W-:Y:S05]  /*1770*/  @P3 BRA `(.L_x_59) ;  /* 0x0000002000003947 */ /* 0x000fea0003800000 */
[----:B------:R-:W-:Y:S05]  /*1780*/  @P2 BRA `(.L_x_60) ;  /* 0x0000003000002947 */ /* 0x000fea0003800000 */
[----:B------:R-:W-:Y:S05]  /*1790*/  BRA `(.L_x_61) ;  /* 0x0000004000007947 */ /* 0x000fea0003800000 */
.L_x_59:
[----:B-----5:R-:W-:-:S05]  /*17a0*/  PRMT R49, RZ, 0x7610, R47 ;  /* 0x00007610ff317816 */ /* 0x020fca000000002f */
[----:B------:R-:W-:-:S05]  /*17b0*/  FADD.FTZ R136, R49, R136 ;  /* 0x0000008831887221 */ /* 0x000fca0000010000 */
.L_x_60:
[----:B------:R-:W-:-:S04]  /*17c0*/  F2FP.BF16.PACK_AB R48, RZ, R136 ;  /* 0x00000088ff30723e */ /* 0x000fc800000010ff */
[----:B------:R-:W-:Y:S02]  /*17d0*/  PRMT R39, R39, 0x5410, R48 ;  /* 0x0000541027277816 */ /* 0x000fe40000000030 */
.L_x_61:
[----:B------:R-:W-:-:S04]  /*17e0*/  @P2 LEA R48, P3, R141, c[0x0][0x188], 0x4 ;  /* 0x000062008d302a11 */ /* 0x000fc800078620ff */
[C---:B------:R-:W-:Y:S02]  /*17f0*/  @P2 LEA.HI.X R49, R141.reuse, c[0x0][0x18c], RZ, 0x4, P3 ;  /* 0x000063008d312a11 */ /* 0x040fe400018f24ff */
[----:B------:R-:W-:-:S03]  /*1800*/  IADD3 R141, R141, 0x80, RZ ;  /* 0x000000808d8d7810 */ /* 0x000fc60007ffe0ff */
[----:B------:R0:W-:Y:S04]  /*1810*/  @P2 STG.E.128 [R48.64], R36 ;  /* 0x0000002430002986 */ /* 0x0001e8000c101d04 */
.L_x_37:
[----:B------:R-:W-:Y:S05]  /*1820*/  BSYNC B0 ;  /* 0x0000000000007941 */ /* 0x000fea0003800000 */
.L_x_36:
[----:B------:R-:W-:Y:S01]  /*1830*/  ISETP.GE.U32.AND P3, PT, R34, 0x180, PT ;  /* 0x000001802200780c */ /* 0x000fe20003f66070 */
[----:B------:R-:W-:-:S12]  /*1840*/  BSSY B0, `(.L_x_62) ;  /* 0x0000058000007945 */ /* 0x000fd80003800000 */
[----:B------:R-:W-:Y:S05]  /*1850*/  @!P3 BRA `(.L_x_63) ;  /* 0x000005600000b947 */ /* 0x000fea0003800000 */
[----:B0-----:R-:W-:Y:S02]  /*1860*/  MOV R48, 0x10 ;  /* 0x0000001000307802 */ /* 0x001fe40000000f00 */
        /* <DEDUP_REMOVED lines=14> */
.L_x_64:
[----:B0----5:R-:W-:-:S05]  /*1950*/  PRMT R109, RZ, 0x5410, R44 ;  /* 0x00005410ff6d7816 */ /* 0x021fca000000002c */
[----:B------:R-:W-:-:S05]  /*1960*/  FADD.FTZ R102, R109, R102 ;  /* 0x000000666d667221 */ /* 0x000fca0000010000 */
.L_x_65:
[----:B------:R-:W-:-:S04]  /*1970*/  F2FP.BF16.PACK_AB R109, RZ, R102 ;  /* 0x00000066ff6d723e */ /* 0x000fc800000010ff */
[----:B------:R-:W-:Y:S02]  /*1980*/  PRMT R36, R109, 0x7610, R36 ;  /* 0x000076106d247816 */ /* 0x000fe40000000024 */
.L_x_66:
[----:B------:R-:W-:-:S05]  /*1990*/  PRMT R109, RZ, 0x7610, R48 ;  /* 0x00007610ff6d7816 */ /* 0x000fca0000000030 */
[----:B------:R-:W-:Y:S01]  /*19a0*/  FMUL.FTZ R109, R109, R140 ;  /* 0x0000008c6d6d7220 */ /* 0x000fe20000410000 */
[----:B------:R-:W-:Y:S05]  /*19b0*/  @P3 BRA `(.L_x_67) ;  /* 0x0000002000003947 */ /* 0x000fea0003800000 */
[----:B------:R-:W-:Y:S05]  /*19c0*/  @P2 BRA `(.L_x_68) ;  /* 0x0000003000002947 */ /* 0x000fea0003800000 */
[----:B------:R-:W-:Y:S05]  /*19d0*/  BRA `(.L_x_69) ;  /* 0x0000004000007947 */ /* 0x000fea0003800000 */
.L_x_67:
[----:B-----5:R-:W-:-:S05]  /*19e0*/  PRMT R48, RZ, 0x7610, R44 ;  /* 0x00007610ff307816 */ /* 0x020fca000000002c */
[----:B------:R-:W-:-:S05]  /*19f0*/  FADD.FTZ R109, R48, R109 ;  /* 0x0000006d306d7221 */ /* 0x000fca0000010000 */
.L_x_68:
[----:B------:R-:W-:-:S04]  /*1a00*/  F2FP.BF16.PACK_AB R48, RZ, R109 ;  /* 0x0000006dff30723e */ /* 0x000fc800000010ff */
[----:B------:R-:W-:Y:S02]  /*1a10*/  PRMT R36, R36, 0x5410, R48 ;  /* 0x0000541024247816 */ /* 0x000fe40000000030 */
.L_x_69:
[----:B------:R-:W-:-:S05]  /*1a20*/  PRMT R119, RZ, 0x5410, R49 ;  /* 0x00005410ff777816 */ /* 0x000fca0000000031 */
[----:B------:R-:W-:Y:S01]  /*1a30*/  FMUL.FTZ R110, R119, R140 ;  /* 0x0000008c776e7220 */ /* 0x000fe20000410000 */
[----:B------:R-:W-:Y:S05]  /*1a40*/  @P3 BRA `(.L_x_70) ;  /* 0x0000002000003947 */ /* 0x000fea0003800000 */
[----:B------:R-:W-:Y:S05]  /*1a50*/  @P2 BRA `(.L_x_71) ;  /* 0x0000003000002947 */ /* 0x000fea0003800000 */
[----:B------:R-:W-:Y:S05]  /*1a60*/  BRA `(.L_x_72) ;  /* 0x0000004000007947 */ /* 0x000fea0003800000 */
.L_x_70:
[----:B-----5:R-:W-:-:S05]  /*1a70*/  PRMT R119, RZ, 0x5410, R45 ;  /* 0x00005410ff777816 */ /* 0x020fca000000002d */
[----:B------:R-:W-:-:S05]  /*1a80*/  FADD.FTZ R110, R119, R110 ;  /* 0x0000006e776e7221 */ /* 0x000fca0000010000 */
.L_x_71:
[----:B------:R-:W-:-:S04]  /*1a90*/  F2FP.BF16.PACK_AB R48, RZ, R110 ;  /* 0x0000006eff30723e */ /* 0x000fc800000010ff */
[----:B------:R-:W-:Y:S02]  /*1aa0*/  PRMT R37, R48, 0x7610, R37 ;  /* 0x0000761030257816 */ /* 0x000fe40000000025 */
.L_x_72:
[----:B------:R-:W-:-:S05]  /*1ab0*/  PRMT R49, RZ, 0x7610, R49 ;  /* 0x00007610ff317816 */ /* 0x000fca0000000031 */
[----:B------:R-:W-:Y:S01]  /*1ac0*/  FMUL.FTZ R119, R49, R140 ;  /* 0x0000008c31777220 */ /* 0x000fe20000410000 */
[----:B------:R-:W-:Y:S05]  /*1ad0*/  @P3 BRA `(.L_x_73) ;  /* 0x0000002000003947 */ /* 0x000fea0003800000 */
[----:B------:R-:W-:Y:S05]  /*1ae0*/  @P2 BRA `(.L_x_74) ;  /* 0x0000003000002947 */ /* 0x000fea0003800000 */
[----:B------:R-:W-:Y:S05]  /*1af0*/  BRA `(.L_x_75) ;  /* 0x0000004000007947 */ /* 0x000fea0003800000 */
.L_x_73:
[----:B-----5:R-:W-:-:S05]  /*1b00*/  PRMT R48, RZ, 0x7610, R45 ;  /* 0x00007610ff307816 */ /* 0x020fca000000002d */
[----:B------:R-:W-:-:S05]  /*1b10*/  FADD.FTZ R119, R48, R119 ;  /* 0x0000007730777221 */ /* 0x000fca0000010000 */
.L_x_74:
[----:B------:R-:W-:-:S04]  /*1b20*/  F2FP.BF16.PACK_AB R48, RZ, R119 ;  /* 0x00000077ff30723e */ /* 0x000fc800000010ff */
[----:B------:R-:W-:Y:S02]  /*1b30*/  PRMT R37, R37, 0x5410, R48 ;  /* 0x0000541025257816 */ /* 0x000fe40000000030 */
.L_x_75:
[----:B------:R-:W-:-:S05]  /*1b40*/  PRMT R49, RZ, 0x5410, R50 ;  /* 0x00005410ff317816 */ /* 0x000fca0000000032 */
[----:B------:R-:W-:Y:S01]  /*1b50*/  FMUL.FTZ R120, R49, R140 ;  /* 0x0000008c31787220 */ /* 0x000fe20000410000 */
[----:B------:R-:W-:Y:S05]  /*1b60*/  @P3 BRA `(.L_x_76) ;  /* 0x0000002000003947 */ /* 0x000fea0003800000 */
[----:B------:R-:W-:Y:S05]  /*1b70*/  @P2 BRA `(.L_x_77) ;  /* 0x0000003000002947 */ /* 0x000fea0003800000 */
[----:B------:R-:W-:Y:S05]  /*1b80*/  BRA `(.L_x_78) ;  /* 0x0000004000007947 */ /* 0x000fea0003800000 */
.L_x_76:
[----:B-----5:R-:W-:-:S05]  /*1b90*/  PRMT R49, RZ, 0x5410, R46 ;  /* 0x00005410ff317816 */ /* 0x020fca000000002e */
[----:B------:R-:W-:-:S05]  /*1ba0*/  FADD.FTZ R120, R49, R120 ;  /* 0x0000007831787221 */ /* 0x000fca0000010000 */
.L_x_77:
[----:B------:R-:W-:-:S04]  /*1bb0*/  F2FP.BF16.PACK_AB R48, RZ, R120 ;  /* 0x00000078ff30723e */ /* 0x000fc800000010ff */
[----:B------:R-:W-:Y:S02]  /*1bc0*/  PRMT R38, R48, 0x7610, R38 ;  /* 0x0000761030267816 */ /* 0x000fe40000000026 */
.L_x_78:
[----:B------:R-:W-:-:S05]  /*1bd0*/  PRMT R129, RZ, 0x7610, R50 ;  /* 0x00007610ff817816 */ /* 0x000fca0000000032 */
[----:B------:R-:W-:Y:S01]  /*1be0*/  FMUL.FTZ R129, R129, R140 ;  /* 0x0000008c81817220 */ /* 0x000fe20000410000 */
[----:B------:R-:W-:Y:S05]  /*1bf0*/  @P3 BRA `(.L_x_79) ;  /* 0x0000002000003947 */ /* 0x000fea0003800000 */
[----:B------:R-:W-:Y:S05]  /*1c00*/  @P2 BRA `(.L_x_80) ;  /* 0x0000003000002947 */ /* 0x000fea0003800000 */
[----:B------:R-:W-:Y:S05]  /*1c10*/  BRA `(.L_x_81) ;  /* 0x0000004000007947 */ /* 0x000fea0003800000 */
.L_x_79:
[----:B-----5:R-:W-:-:S05]  /*1c20*/  PRMT R48, RZ, 0x7610, R46 ;  /* 0x00007610ff307816 */ /* 0x020fca000000002e */
[----:B------:R-:W-:-:S05]  /*1c30*/  FADD.FTZ R129, R48, R129 ;  /* 0x0000008130817221 */ /* 0x000fca0000010000 */
.L_x_80:
[----:B------:R-:W-:-:S04]  /*1c40*/  F2FP.BF16.PACK_AB R48, RZ, R129 ;  /* 0x00000081ff30723e */ /* 0x000fc800000010ff */
[----:B------:R-:W-:Y:S02]  /*1c50*/  PRMT R38, R38, 0x5410, R48 ;  /* 0x0000541026267816 */ /* 0x000fe40000000030 */
.L_x_81:
[----:B------:R-:W-:-:S05]  /*1c60*/  PRMT R49, RZ, 0x5410, R51 ;  /* 0x00005410ff317816 */ /* 0x000fca0000000033 */
[----:B------:R-:W-:Y:S01]  /*1c70*/  FMUL.FTZ R130, R49, R140 ;  /* 0x0000008c31827220 */ /* 0x000fe20000410000 */
[----:B------:R-:W-:Y:S05]  /*1c80*/  @P3 BRA `(.L_x_82) ;  /* 0x0000002000003947 */ /* 0x000fea0003800000 */
[----:B------:R-:W-:Y:S05]  /*1c90*/  @P2 BRA `(.L_x_83) ;  /* 0x0000003000002947 */ /* 0x000fea0003800000 */
[----:B------:R-:W-:Y:S05]  /*1ca0*/  BRA `(.L_x_84) ;  /* 0x0000004000007947 */ /* 0x000fea0003800000 */
.L_x_82:
[----:B-----5:R-:W-:-:S05]  /*1cb0*/  PRMT R49, RZ, 0x5410, R47 ;  /* 0x00005410ff317816 */ /* 0x020fca000000002f */
[----:B------:R-:W-:-:S05]  /*1cc0*/  FADD.FTZ R130, R49, R130 ;  /* 0x0000008231827221 */ /* 0x000fca0000010000 */
.L_x_83:
[----:B------:R-:W-:-:S04]  /*1cd0*/  F2FP.BF16.PACK_AB R48, RZ, R130 ;  /* 0x00000082ff30723e */ /* 0x000fc800000010ff */
[----:B------:R-:W-:Y:S02]  /*1ce0*/  PRMT R39, R48, 0x7610, R39 ;  /* 0x0000761030277816 */ /* 0x000fe40000000027 */
.L_x_84:
[----:B------:R-:W-:-:S05]  /*1cf0*/  PRMT R51, RZ, 0x7610, R51 ;  /* 0x00007610ff337816 */ /* 0x000fca0000000033 */
[----:B------:R-:W-:Y:S01]  /*1d00*/  FMUL.FTZ R137, R51, R140 ;  /* 0x0000008c33897220 */ /* 0x000fe20000410000 */
[----:B------:R-:W-:Y:S05]  /*1d10*/  @P3 BRA `(.L_x_85) ;  /* 0x0000002000003947 */ /* 0x000fea0003800000 */
[----:B------:R-:W-:Y:S05]  /*1d20*/  @P2 BRA `(.L_x_86) ;  /* 0x0000003000002947 */ /* 0x000fea0003800000 */
[----:B------:R-:W-:Y:S05]  /*1d30*/  BRA `(.L_x_87) ;  /* 0x0000004000007947 */ /* 0x000fea0003800000 */
.L_x_85:
[----:B-----5:R-:W-:-:S05]  /*1d40*/  PRMT R48, RZ, 0x7610, R47 ;  /* 0x00007610ff307816 */ /* 0x020fca000000002f */
[----:B------:R-:W-:-:S05]  /*1d50*/  FADD.FTZ R137, R48, R137 ;  /* 0x0000008930897221 */ /* 0x000fca0000010000 */
.L_x_86:
[----:B------:R-:W-:-:S04]  /*1d60*/  F2FP.BF16.PACK_AB R48, RZ, R137 ;  /* 0x00000089ff30723e */ /* 0x000fc800000010ff */
[----:B------:R-:W-:Y:S02]  /*1d70*/  PRMT R39, R39, 0x5410, R48 ;  /* 0x0000541027277816 */ /* 0x000fe40000000030 */
.L_x_87:
[----:B------:R-:W-:-:S04]  /*1d80*/  @P2 LEA R48, P3, R141, c[0x0][0x188], 0x4 ;  /* 0x000062008d302a11 */ /* 0x000fc800078620ff */
[C---:B------:R-:W-:Y:S02]  /*1d90*/  @P2 LEA.HI.X R49, R141.reuse, c[0x0][0x18c], RZ, 0x4, P3 ;  /* 0x000063008d312a11 */ /* 0x040fe400018f24ff */
[----:B------:R-:W-:-:S03]  /*1da0*/  IADD3 R141, R141, 0x80, RZ ;  /* 0x000000808d8d7810 */ /* 0x000fc60007ffe0ff */
[----:B------:R0:W-:Y:S04]  /*1db0*/  @P2 STG.E.128 [R48.64], R36 ;  /* 0x0000002430002986 */ /* 0x0001e8000c101d04 */
.L_x_63:
[----:B------:R-:W-:Y:S05]  /*1dc0*/  BSYNC B0 ;  /* 0x0000000000007941 */ /* 0x000fea0003800000 */
.L_x_62:
[----:B------:R-:W-:Y:S01]  /*1dd0*/  ISETP.GE.U32.AND P3, PT, R34, 0x200, PT ;  /* 0x000002002200780c */ /* 0x000fe20003f66070 */
[----:B------:R-:W-:-:S12]  /*1de0*/  BSSY B0, `(.L_x_88) ;  /* 0x0000058000007945 */ /* 0x000fd80003800000 */
[----:B------:R-:W-:Y:S05]  /*1df0*/  @!P3 BRA `(.L_x_89) ;  /* 0x000005600000b947 */ /* 0x000fea0003800000 */
[----:B0-----:R-:W-:Y:S01]  /*1e00*/  HFMA2.MMA R48, -RZ, RZ, 0, 9.5367431640625e-07 ;  /* 0x00000010ff307435 */ /* 0x001fe200000001ff */
[----:B------:R-:W-:-:S04]  /*1e10*/  ISETP.NE.U32.AND P3, PT, RZ, c[0x0][0x180], PT ;  /* 0x00006000ff007a0c */ /* 0x000fc80003f65070 */
[----:B------:R-:W-:-:S05]  /*1e20*/  ISETP.NE.AND.EX P3, PT, RZ, c[0x0][0x184], PT, P3 ;  /* 0x00006100ff007a0c */ /* 0x000fca0003f65330 */
[----:B------:R-:W-:-:S06]  /*1e30*/  IMAD.WIDE.U32 R48, R141, R48, c[0x0][0x170] ;  /* 0x00005c008d307625 */ /* 0x000fcc00078e0030 */
[----:B------:R-:W2:Y:S02]  /*1e40*/  LDG.E.128 R48, [R48.64] ;  /* 0x0000000430307981 */ /* 0x000ea4000c1e1d00 */
        /* <DEDUP_REMOVED lines=10> */
.L_x_90:
[----:B0----5:R-:W-:-:S05]  /*1ef0*/  PRMT R112, RZ, 0x5410, R44 ;  /* 0x00005410ff707816 */ /* 0x021fca000000002c */
[----:B------:R-:W-:-:S05]  /*1f00*/  FADD.FTZ R103, R112, R103 ;  /* 0x0000006770677221 */ /* 0x000fca0000010000 */
.L_x_91:
[----:B------:R-:W-:-:S04]  /*1f10*/  F2FP.BF16.PACK_AB R111, RZ, R103 ;  /* 0x00000067ff6f723e */ /* 0x000fc800000010ff */
[----:B------:R-:W-:Y:S02]  /*1f20*/  PRMT R36, R111, 0x7610, R36 ;  /* 0x000076106f247816 */ /* 0x000fe40000000024 */
.L_x_92:
[----:B------:R-:W-:-:S05]  /*1f30*/  PRMT R111, RZ, 0x7610, R48 ;  /* 0x00007610ff6f7816 */ /* 0x000fca0000000030 */
[----:B------:R-:W-:Y:S01]  /*1f40*/  FMUL.FTZ R111, R111, R140 ;  /* 0x0000008c6f6f7220 */ /* 0x000fe20000410000 */
[----:B------:R-:W-:Y:S05]  /*1f50*/  @P3 BRA `(.L_x_93) ;  /* 0x0000002000003947 */ /* 0x000fea0003800000 */
[----:B------:R-:W-:Y:S05]  /*1f60*/  @P2 BRA `(.L_x_94) ;  /* 0x0000003000002947 */ /* 0x000fea0003800000 */
[----:B------:R-:W-:Y:S05]  /*1f70*/  BRA `(.L_x_95) ;  /* 0x0000004000007947 */ /* 0x000fea0003800000 */
.L_x_93:
[----:B-----5:R-:W-:-:S05]  /*1f80*/  PRMT R48, RZ, 0x7610, R44 ;  /* 0x00007610ff307816 */ /* 0x020fca000000002c */
[----:B------:R-:W-:-:S05]  /*1f90*/  FADD.FTZ R111, R48, R111 ;  /* 0x0000006f306f7221 */ /* 0x000fca0000010000 */
.L_x_94:
[----:B------:R-:W-:-:S04]  /*1fa0*/  F2FP.BF16.PACK_AB R48, RZ, R111 ;  /* 0x0000006fff30723e */ /* 0x000fc800000010ff */
[----:B------:R-:W-:Y:S02]  /*1fb0*/  PRMT R36, R36, 0x5410, R48 ;  /* 0x0000541024247816 */ /* 0x000fe40000000030 */
.L_x_95:
[----:B------:R-:W-:-:S05]  /*1fc0*/  PRMT R121, RZ, 0x5410, R49 ;  /* 0x00005410ff797816 */ /* 0x000fca0000000031 */
[----:B------:R-:W-:Y:S01]  /*1fd0*/  FMUL.FTZ R112, R121, R140 ;  /* 0x0000008c79707220 */ /* 0x000fe20000410000 */
[----:B------:R-:W-:Y:S05]  /*1fe0*/  @P3 BRA `(.L_x_96) ;  /* 0x0000002000003947 */ /* 0x000fea0003800000 */
[----:B------:R-:W-:Y:S05]  /*1ff0*/  @P2 BRA `(.L_x_97) ;  /* 0x0000003000002947 */ /* 0x000fea0003800000 */
[----:B------:R-:W-:Y:S05]  /*2000*/  BRA `(.L_x_98) ;  /* 0x0000004000007947 */ /* 0x000fea0003800000 */
.L_x_96:
[----:B-----5:R-:W-:-:S05]  /*2010*/  PRMT R121, RZ, 0x5410, R45 ;  /* 0x00005410ff797816 */ /* 0x020fca000000002d */
[----:B------:R-:W-:-:S05]  /*2020*/  FADD.FTZ R112, R121, R112 ;  /* 0x0000007079707221 */ /* 0x000fca0000010000 */
.L_x_97:
[----:B------:R-:W-:-:S04]  /*2030*/  F2FP.BF16.PACK_AB R48, RZ, R112 ;  /* 0x00000070ff30723e */ /* 0x000fc800000010ff */
[----:B------:R-:W-:Y:S02]  /*2040*/  PRMT R37, R48, 0x7610, R37 ;  /* 0x0000761030257816 */ /* 0x000fe40000000025 */
.L_x_98:
[----:B------:R-:W-:-:S05]  /*2050*/  PRMT R49, RZ, 0x7610, R49 ;  /* 0x00007610ff317816 */ /* 0x000fca0000000031 */
[----:B------:R-:W-:Y:S01]  /*2060*/  FMUL.FTZ R121, R49, R140 ;  /* 0x0000008c31797220 */ /* 0x000fe20000410000 */
[----:B------:R-:W-:Y:S05]  /*2070*/  @P3 BRA `(.L_x_99) ;  /* 0x0000002000003947 */ /* 0x000fea0003800000 */
[----:B------:R-:W-:Y:S05]  /*2080*/  @P2 BRA `(.L_x_100) ;  /* 0x0000003000002947 */ /* 0x000fea0003800000 */
[----:B------:R-:W-:Y:S05]  /*2090*/  BRA `(.L_x_101) ;  /* 0x0000004000007947 */ /* 0x000fea0003800000 */
.L_x_99:
[----:B-----5:R-:W-:-:S05]  /*20a0*/  PRMT R48, RZ, 0x7610, R45 ;  /* 0x00007610ff307816 */ /* 0x020fca000000002d */
[----:B------:R-:W-:-:S05]  /*20b0*/  FADD.FTZ R121, R48, R121 ;  /* 0x0000007930797221 */ /* 0x000fca0000010000 */
.L_x_100:
[----:B------:R-:W-:-:S04]  /*20c0*/  F2FP.BF16.PACK_AB R48, RZ, R121 ;  /* 0x00000079ff30723e */ /* 0x000fc800000010ff */
[----:B------:R-:W-:Y:S02]  /*20d0*/  PRMT R37, R37, 0x5410, R48 ;  /* 0x0000541025257816 */ /* 0x000fe40000000030 */
.L_x_101:
[----:B------:R-:W-:-:S05]  /*20e0*/  PRMT R49, RZ, 0x5410, R50 ;  /* 0x00005410ff317816 */ /* 0x000fca0000000032 */
[----:B------:R-:W-:Y:S01]  /*20f0*/  FMUL.FTZ R122, R49, R140 ;  /* 0x0000008c317a7220 */ /* 0x000fe20000410000 */
[----:B------:R-:W-:Y:S05]  /*2100*/  @P3 BRA `(.L_x_102) ;  /* 0x0000002000003947 */ /* 0x000fea0003800000 */
[----:B------:R-:W-:Y:S05]  /*2110*/  @P2 BRA `(.L_x_103) ;  /* 0x0000003000002947 */ /* 0x000fea0003800000 */
[----:B------:R-:W-:Y:S05]  /*2120*/  BRA `(.L_x_104) ;  /* 0x0000004000007947 */ /* 0x000fea0003800000 */
.L_x_102:
[----:B-----5:R-:W-:-:S05]  /*2130*/  PRMT R49, RZ, 0x5410, R46 ;  /* 0x00005410ff317816 */ /* 0x020fca000000002e */
[----:B------:R-:W-:-:S05]  /*2140*/  FADD.FTZ R122, R49, R122 ;  /* 0x0000007a317a7221 */ /* 0x000fca0000010000 */
.L_x_103:
[----:B------:R-:W-:-:S04]  /*2150*/  F2FP.BF16.PACK_AB R48, RZ, R122 ;  /* 0x0000007aff30723e */ /* 0x000fc800000010ff */
[----:B------:R-:W-:Y:S02]  /*2160*/  PRMT R38, R48, 0x7610, R38 ;  /* 0x0000761030267816 */ /* 0x000fe40000000026 */
.L_x_104:
[----:B------:R-:W-:-:S05]  /*2170*/  PRMT R131, RZ, 0x7610, R50 ;  /* 0x00007610ff837816 */ /* 0x000fca0000000032 */
[----:B------:R-:W-:Y:S01]  /*2180*/  FMUL.FTZ R131, R131, R140 ;  /* 0x0000008c83837220 */ /* 0x000fe20000410000 */
[----:B------:R-:W-:Y:S05]  /*2190*/  @P3 BRA `(.L_x_105) ;  /* 0x0000002000003947 */ /* 0x000fea0003800000 */
[----:B------:R-:W-:Y:S05]  /*21a0*/  @P2 BRA `(.L_x_106) ;  /* 0x0000003000002947 */ /* 0x000fea0003800000 */
[----:B------:R-:W-:Y:S05]  /*21b0*/  BRA `(.L_x_107) ;  /* 0x0000004000007947 */ /* 0x000fea0003800000 */
.L_x_105:
[----:B-----5:R-:W-:-:S05]  /*21c0*/  PRMT R48, RZ, 0x7610, R46 ;  /* 0x00007610ff307816 */ /* 0x020fca000000002e */
[----:B------:R-:W-:-:S05]  /*21d0*/  FADD.FTZ R131, R48, R131 ;  /* 0x0000008330837221 */ /* 0x000fca0000010000 */
.L_x_106:
[----:B------:R-:W-:-:S04]  /*21e0*/  F2FP.BF16.PACK_AB R48, RZ, R131 ;  /* 0x00000083ff30723e */ /* 0x000fc800000010ff */
[----:B------:R-:W-:Y:S02]  /*21f0*/  PRMT R38, R38, 0x5410, R48 ;  /* 0x0000541026267816 */ /* 0x000fe40000000030 */
.L_x_107:
[----:B------:R-:W-:-:S05]  /*2200*/  PRMT R49, RZ, 0x5410, R51 ;  /* 0x00005410ff317816 */ /* 0x000fca0000000033 */
[----:B------:R-:W-:Y:S01]  /*2210*/  FMUL.FTZ R132, R49, R140 ;  /* 0x0000008c31847220 */ /* 0x000fe20000410000 */
[----:B------:R-:W-:Y:S05]  /*2220*/  @P3 BRA `(.L_x_108) ;  /* 0x0000002000003947 */ /* 0x000fea0003800000 */
[----:B------:R-:W-:Y:S05]  /*2230*/  @P2 BRA `(.L_x_109) ;  /* 0x0000003000002947 */ /* 0x000fea0003800000 */
[----:B------:R-:W-:Y:S05]  /*2240*/  BRA `(.L_x_110) ;  /* 0x0000004000007947 */ /* 0x000fea0003800000 */
.L_x_108:
[----:B-----5:R-:W-:-:S05]  /*2250*/  PRMT R49, RZ, 0x5410, R47 ;  /* 0x00005410ff317816 */ /* 0x020fca000000002f */
[----:B------:R-:W-:-:S05]  /*2260*/  FADD.FTZ R132, R49, R132 ;  /* 0x0000008431847221 */ /* 0x000fca0000010000 */
.L_x_109:
[----:B------:R-:W-:-:S04]  /*2270*/  F2FP.BF16.PACK_AB R48, RZ, R132 ;  /* 0x00000084ff30723e */ /* 0x000fc800000010ff */
[----:B------:R-:W-:Y:S02]  /*2280*/  PRMT R39, R48, 0x7610, R39 ;  /* 0x0000761030277816 */ /* 0x000fe40000000027 */
.L_x_110:
[----:B------:R-:W-:-:S05]  /*2290*/  PRMT R51, RZ, 0x7610, R51 ;  /* 0x00007610ff337816 */ /* 0x000fca0000000033 */
[----:B------:R-:W-:Y:S01]  /*22a0*/  FMUL.FTZ R138, R51, R140 ;  /* 0x0000008c338a7220 */ /* 0x000fe20000410000 */
[----:B------:R-:W-:Y:S05]  /*22b0*/  @P3 BRA `(.L_x_111) ;  /* 0x0000002000003947 */ /* 0x000fea0003800000 */
[----:B------:R-:W-:Y:S05]  /*22c0*/  @P2 BRA `(.L_x_112) ;  /* 0x0000003000002947 */ /* 0x000fea0003800000 */
[----:B------:R-:W-:Y:S05]  /*22d0*/  BRA `(.L_x_113) ;  /* 0x0000004000007947 */ /* 0x000fea0003800000 */
.L_x_111:
[----:B-----5:R-:W-:-:S05]  /*22e0*/  PRMT R49, RZ, 0x7610, R47 ;  /* 0x00007610ff317816 */ /* 0x020fca000000002f */
[----:B------:R-:W-:-:S05]  /*22f0*/  FADD.FTZ R138, R49, R138 ;  /* 0x0000008a318a7221 */ /* 0x000fca0000010000 */
.L_x_112:
[----:B------:R-:W-:-:S04]  /*2300*/  F2FP.BF16.PACK_AB R48, RZ, R138 ;  /* 0x0000008aff30723e */ /* 0x000fc800000010ff */
[----:B------:R-:W-:Y:S02]  /*2310*/  PRMT R39, R39, 0x5410, R48 ;  /* 0x0000541027277816 */ /* 0x000fe40000000030 */
.L_x_113:
[----:B------:R-:W-:-:S04]  /*2320*/  @P2 LEA R48, P3, R141, c[0x0][0x188], 0x4 ;  /* 0x000062008d302a11 */ /* 0x000fc800078620ff */
[C---:B------:R-:W-:Y:S02]  /*2330*/  @P2 LEA.HI.X R49, R141.reuse, c[0x0][0x18c], RZ, 0x4, P3 ;  /* 0x000063008d312a11 */ /* 0x040fe400018f24ff */
[----:B------:R-:W-:-:S03]  /*2340*/  IADD3 R141, R141, 0x80, RZ ;  /* 0x000000808d8d7810 */ /* 0x000fc60007ffe0ff */
[----:B------:R0:W-:Y:S04]  /*2350*/  @P2 STG.E.128 [R48.64], R36 ;  /* 0x0000002430002986 */ /* 0x0001e8000c101d04 */
.L_x_89:
[----:B------:R-:W-:Y:S05]  /*2360*/  BSYNC B0 ;  /* 0x0000000000007941 */ /* 0x000fea0003800000 */
.L_x_88:
[----:B------:R-:W-:Y:S01]  /*2370*/  BSSY B0, `(.L_x_114) ;  /* 0x0000057000007945 */ /* 0x000fe20003800000 */
        /* <DEDUP_REMOVED lines=16> */
.L_x_116:
[----:B0----5:R-:W-:-:S05]  /*2480*/  PRMT R113, RZ, 0x5410, R44 ;  /* 0x00005410ff717816 */ /* 0x021fca000000002c */
[----:B------:R-:W-:-:S05]  /*2490*/  FADD.FTZ R104, R113, R104 ;  /* 0x0000006871687221 */ /* 0x000fca0000010000 */
.L_x_117:
[----:B------:R-:W-:-:S04]  /*24a0*/  F2FP.BF16.PACK_AB R113, RZ, R104 ;  /* 0x00000068ff71723e */ /* 0x000fc800000010ff */
[----:B------:R-:W-:Y:S02]  /*24b0*/  PRMT R36, R113, 0x7610, R36 ;  /* 0x0000761071247816 */ /* 0x000fe40000000024 */
.L_x_118:
[----:B------:R-:W-:-:S05]  /*24c0*/  PRMT R113, RZ, 0x7610, R48 ;  /* 0x00007610ff717816 */ /* 0x000fca0000000030 */
[----:B------:R-:W-:Y:S01]  /*24d0*/  FMUL.FTZ R113, R113, R140 ;  /* 0x0000008c71717220 */ /* 0x000fe20000410000 */
[----:B------:R-:W-:Y:S05]  /*24e0*/  @P3 BRA `(.L_x_119) ;  /* 0x0000002000003947 */ /* 0x000fea0003800000 */
[----:B------:R-:W-:Y:S05]  /*24f0*/  @P2 BRA `(.L_x_120) ;  /* 0x0000003000002947 */ /* 0x000fea0003800000 */
[----:B------:R-:W-:Y:S05]  /*2500*/  BRA `(.L_x_121) ;  /* 0x0000004000007947 */ /* 0x000fea0003800000 */
.L_x_119:
[----:B-----5:R-:W-:-:S05]  /*2510*/  PRMT R48, RZ, 0x7610, R44 ;  /* 0x00007610ff307816 */ /* 0x020fca000000002c */
[----:B------:R-:W-:-:S05]  /*2520*/  FADD.FTZ R113, R48, R113 ;  /* 0x0000007130717221 */ /* 0x000fca0000010000 */
.L_x_120:
[----:B------:R-:W-:-:S04]  /*2530*/  F2FP.BF16.PACK_AB R48, RZ, R113 ;  /* 0x00000071ff30723e */ /* 0x000fc800000010ff */
[----:B------:R-:W-:Y:S02]  /*2540*/  PRMT R36, R36, 0x5410, R48 ;  /* 0x0000541024247816 */ /* 0x000fe40000000030 */
.L_x_121:
[----:B------:R-:W-:-:S05]  /*2550*/  PRMT R123, RZ, 0x5410, R49 ;  /* 0x00005410ff7b7816 */ /* 0x000fca0000000031 */
[----:B------:R-:W-:Y:S01]  /*2560*/  FMUL.FTZ R114, R123, R140 ;  /* 0x0000008c7b727220 */ /* 0x000fe20000410000 */
[----:B------:R-:W-:Y:S05]  /*2570*/  @P3 BRA `(.L_x_122) ;  /* 0x0000002000003947 */ /* 0x000fea0003800000 */
[----:B------:R-:W-:Y:S05]  /*2580*/  @P2 BRA `(.L_x_123) ;  /* 0x0000003000002947 */ /* 0x000fea0003800000 */
[----:B------:R-:W-:Y:S05]  /*2590*/  BRA `(.L_x_124) ;  /* 0x0000004000007947 */ /* 0x000fea0003800000 */
.L_x_122:
[----:B-----5:R-:W-:-:S05]  /*25a0*/  PRMT R123, RZ, 0x5410, R45 ;  /* 0x00005410ff7b7816 */ /* 0x020fca000000002d */
[----:B------:R-:W-:-:S05]  /*25b0*/  FADD.FTZ R114, R123, R114 ;  /* 0x000000727b727221 */ /* 0x000fca0000010000 */
.L_x_123:
[----:B------:R-:W-:-:S04]  /*25c0*/  F2FP.BF16.PACK_AB R48, RZ, R114 ;  /* 0x00000072ff30723e */ /* 0x000fc800000010ff */
[----:B------:R-:W-:Y:S02]  /*25d0*/  PRMT R37, R48, 0x7610, R37 ;  /* 0x0000761030257816 */ /* 0x000fe40000000025 */
.L_x_124:
[----:B------:R-:W-:-:S05]  /*25e0*/  PRMT R49, RZ, 0x7610, R49 ;  /* 0x00007610ff317816 */ /* 0x000fca0000000031 */
[----:B------:R-:W-:Y:S01]  /*25f0*/  FMUL.FTZ R123, R49, R140 ;  /* 0x0000008c317b7220 */ /* 0x000fe20000410000 */
[----:B------:R-:W-:Y:S05]  /*2600*/  @P3 BRA `(.L_x_125) ;  /* 0x0000002000003947 */ /* 0x000fea0003800000 */
[----:B------:R-:W-:Y:S05]  /*2610*/  @P2 BRA `(.L_x_126) ;  /* 0x0000003000002947 */ /* 0x000fea0003800000 */
[----:B------:R-:W-:Y:S05]  /*2620*/  BRA `(.L_x_127) ;  /* 0x0000004000007947 */ /* 0x000fea0003800000 */
.L_x_125:
[----:B-----5:R-:W-:-:S05]  /*2630*/  PRMT R48, RZ, 0x7610, R45 ;  /* 0x00007610ff307816 */ /* 0x020fca000000002d */
[----:B------:R-:W-:-:S05]  /*2640*/  FADD.FTZ R123, R48, R123 ;  /* 0x0000007b307b7221 */ /* 0x000fca0000010000 */
.L_x_126:
[----:B------:R-:W-:-:S04]  /*2650*/  F2FP.BF16.PACK_AB R48, RZ, R123 ;  /* 0x0000007bff30723e */ /* 0x000fc800000010ff */
[----:B------:R-:W-:Y:S02]  /*2660*/  PRMT R37, R37, 0x5410, R48 ;  /* 0x0000541025257816 */ /* 0x000fe40000000030 */
.L_x_127:
[----:B------:R-:W-:-:S05]  /*2670*/  PRMT R49, RZ, 0x5410, R50 ;  /* 0x00005410ff317816 */ /* 0x000fca0000000032 */
[----:B------:R-:W-:Y:S01]  /*2680*/  FMUL.FTZ R124, R49, R140 ;  /* 0x0000008c317c7220 */ /* 0x000fe20000410000 */
[----:B------:R-:W-:Y:S05]  /*2690*/  @P3 BRA `(.L_x_128) ;  /* 0x0000002000003947 */ /* 0x000fea0003800000 */
[----:B------:R-:W-:Y:S05]  /*26a0*/  @P2 BRA `(.L_x_129) ;  /* 0x0000003000002947 */ /* 0x000fea0003800000 */
[----:B------:R-:W-:Y:S05]  /*26b0*/  BRA `(.L_x_130) ;  /* 0x0000004000007947 */ /* 0x000fea0003800000 */
.L_x_128:
[----:B-----5:R-:W-:-:S05]  /*26c0*/  PRMT R49, RZ, 0x5410, R46 ;  /* 0x00005410ff317816 */ /* 0x020fca000000002e */
[----:B------:R-:W-:-:S05]  /*26d0*/  FADD.FTZ R124, R49, R124 ;  /* 0x0000007c317c7221 */ /* 0x000fca0000010000 */
.L_x_129:
[----:B------:R-:W-:-:S04]  /*26e0*/  F2FP.BF16.PACK_AB R48, RZ, R124 ;  /* 0x0000007cff30723e */ /* 0x000fc800000010ff */
[----:B------:R-:W-:Y:S02]  /*26f0*/  PRMT R38, R48, 0x7610, R38 ;  /* 0x0000761030267816 */ /* 0x000fe40000000026 */
.L_x_130:
[----:B------:R-:W-:-:S05]  /*2700*/  PRMT R133, RZ, 0x7610, R50 ;  /* 0x00007610ff857816 */ /* 0x000fca0000000032 */
[----:B------:R-:W-:Y:S01]  /*2710*/  FMUL.FTZ R133, R133, R140 ;  /* 0x0000008c85857220 */ /* 0x000fe20000410000 */
[----:B------:R-:W-:Y:S05]  /*2720*/  @P3 BRA `(.L_x_131) ;  /* 0x0000002000003947 */ /* 0x000fea0003800000 */
[----:B------:R-:W-:Y:S05]  /*2730*/  @P2 BRA `(.L_x_132) ;  /* 0x0000003000002947 */ /* 0x000fea0003800000 */
[----:B------:R-:W-:Y:S05]  /*2740*/  BRA `(.L_x_133) ;  /* 0x0000004000007947 */ /* 0x000fea0003800000 */
.L_x_131:
[----:B-----5:R-:W-:-:S05]  /*2750*/  PRMT R48, RZ, 0x7610, R46 ;  /* 0x00007610ff307816 */ /* 0x020fca000000002e */
[----:B------:R-:W-:-:S05]  /*2760*/  FADD.FTZ R133, R48, R133 ;  /* 0x0000008530857221 */ /* 0x000fca0000010000 */
.L_x_132:
[----:B------:R-:W-:-:S04]  /*2770*/  F2FP.BF16.PACK_AB R48, RZ, R133 ;  /* 0x00000085ff30723e */ /* 0x000fc800000010ff */
[----:B------:R-:W-:Y:S02]  /*2780*/  PRMT R38, R38, 0x5410, R48 ;  /* 0x0000541026267816 */ /* 0x000fe40000000030 */
.L_x_133:
[----:B------:R-:W-:-:S05]  /*2790*/  PRMT R49, RZ, 0x5410, R51 ;  /* 0x00005410ff317816 */ /* 0x000fca0000000033 */
[----:B------:R-:W-:Y:S01]  /*27a0*/  FMUL.FTZ R134, R49, R140 ;  /* 0x0000008c31867220 */ /* 0x000fe20000410000 */
[----:B------:R-:W-:Y:S05]  /*27b0*/  @P3 BRA `(.L_x_134) ;  /* 0x0000002000003947 */ /* 0x000fea0003800000 */
[----:B------:R-:W-:Y:S05]  /*27c0*/  @P2 BRA `(.L_x_135) ;  /* 0x0000003000002947 */ /* 0x000fea0003800000 */
[----:B------:R-:W-:Y:S05]  /*27d0*/  BRA `(.L_x_136) ;  /* 0x0000004000007947 */ /* 0x000fea0003800000 */
.L_x_134:
[----:B-----5:R-:W-:-:S05]  /*27e0*/  PRMT R49, RZ, 0x5410, R47 ;  /* 0x00005410ff317816 */ /* 0x020fca000000002f */
[----:B------:R-:W-:-:S05]  /*27f0*/  FADD.FTZ R134, R49, R134 ;  /* 0x0000008631867221 */ /* 0x000fca0000010000 */
.L_x_135:
[----:B------:R-:W-:-:S04]  /*2800*/  F2FP.BF16.PACK_AB R48, RZ, R134 ;  /* 0x00000086ff30723e */ /* 0x000fc800000010ff */
[----:B------:R-:W-:Y:S02]  /*2810*/  PRMT R39, R48, 0x7610, R39 ;  /* 0x0000761030277816 */ /* 0x000fe40000000027 */
.L_x_136:
[----:B------:R-:W-:-:S05]  /*2820*/  PRMT R51, RZ, 0x7610, R51 ;  /* 0x00007610ff337816 */ /* 0x000fca0000000033 */
[----:B------:R-:W-:Y:S01]  /*2830*/  FMUL.FTZ R139, R51, R140 ;  /* 0x0000008c338b7220 */ /* 0x000fe20000410000 */
[----:B------:R-:W-:Y:S05]  /*2840*/  @P3 BRA `(.L_x_137) ;  /* 0x0000002000003947 */ /* 0x000fea0003800000 */
[----:B------:R-:W-:Y:S05]  /*2850*/  @P2 BRA `(.L_x_138) ;  /* 0x0000003000002947 */ /* 0x000fea0003800000 */
[----:B------:R-:W-:Y:S05]  /*2860*/  BRA `(.L_x_139) ;  /* 0x0000004000007947 */ /* 0x000fea0003800000 */
.L_x_137:
[----:B-----5:R-:W-:-:S05]  /*2870*/  PRMT R48, RZ, 0x7610, R47 ;  /* 0x00007610ff307816 */ /* 0x020fca000000002f */
[----:B------:R-:W-:-:S05]  /*2880*/  FADD.FTZ R139, R48, R139 ;  /* 0x0000008b308b7221 */ /* 0x000fca0000010000 */
.L_x_138:
[----:B------:R-:W-:-:S04]  /*2890*/  F2FP.BF16.PACK_AB R48, RZ, R139 ;  /* 0x0000008bff30723e */ /* 0x000fc800000010ff */
[----:B------:R-:W-:Y:S02]  /*28a0*/  PRMT R39, R39, 0x5410, R48 ;  /* 0x0000541027277816 */ /* 0x000fe40000000030 */
.L_x_139:
[----:B------:R-:W-:-:S04]  /*28b0*/  @P2 LEA R48, P3, R141, c[0x0][0x188], 0x4 ;  /* 0x000062008d302a11 */ /* 0x000fc800078620ff */
[----:B------:R-:W-:-:S05]  /*28c0*/  @P2 LEA.HI.X R49, R141, c[0x0][0x18c], RZ, 0x4, P3 ;  /* 0x000063008d312a11 */ /* 0x000fca00018f24ff */
[----:B------:R0:W-:Y:S04]  /*28d0*/  @P2 STG.E.128 [R48.64], R36 ;  /* 0x0000002430002986 */ /* 0x0001e8000c101d04 */
.L_x_115:
[----:B------:R-:W-:Y:S05]  /*28e0*/  BSYNC B0 ;  /* 0x0000000000007941 */ /* 0x000fea0003800000 */
.L_x_114:
[----:B0-----:R-:W-:Y:S01]  /*28f0*/  FADD.FTZ R49, RZ, R99 ;  /* 0x00000063ff317221 */ /* 0x001fe20000010000 */
[----:B------:R-:W-:Y:S02]  /*2900*/  LOP3.LUT P3, RZ, R94, 0xff, RZ, 0xc0, !PT ;  /* 0x000000ff5eff7812 */ /* 0x000fe4000786c0ff */
[----:B------:R-:W-:Y:S01]  /*2910*/  SHF.R.U32.HI R140, RZ, 0x5, R35 ;  /* 0x00000005ff8c7819 */ /* 0x000fe20000011623 */
[----:B------:R-:W-:Y:S01]  /*2920*/  FADD.FTZ R48, R106, R49 ;  /* 0x000000316a307221 */ /* 0x000fe20000010000 */
[----:B------:R-:W-:Y:S02]  /*2930*/  ISETP.GT.U32.AND P4, PT, R34, 0x17f, PT ;  /* 0x0000017f2200780c */ /* 0x000fe40003f84070 */
[----:B------:R-:W-:Y:S01]  /*2940*/  LOP3.LUT R140, R140, 0x7fffffc, RZ, 0xc0, !PT ;  /* 0x07fffffc8c8c7812 */ /* 0x000fe200078ec0ff */
[----:B------:R-:W-:Y:S01]  /*2950*/  FADD.FTZ R49, R105, R48 ;  /* 0x0000003069317221 */ /* 0x000fe20000010000 */
[C---:B------:R-:W-:Y:S02]  /*2960*/  ISETP.GT.U32.AND P5, PT, R34.reuse, 0x1ff, PT ;  /* 0x000001ff2200780c */ /* 0x040fe40003fa4070 */
[----:B------:R-:W-:Y:S01]  /*2970*/  ISETP.GT.U32.AND P6, PT, R34, 0x27f, PT ;  /* 0x0000027f2200780c */ /* 0x000fe20003fc4070 */
[----:B------:R-:W-:-:S02]  /*2980*/  FADD.FTZ R48, R116, R49 ;  /* 0x0000003174307221 */ /* 0x000fc40000010000 */
[----:B------:R-:W-:Y:S02]  /*2990*/  @!P3 IADD3 R140, R140, 0x4, RZ ;  /* 0x000000048c8cb810 */ /* 0x000fe40007ffe0ff */
[----:B------:R-:W-:Y:S01]  /*29a0*/  FADD.FTZ R49, R115, R48 ;  /* 0x0000003073317221 */ /* 0x000fe20000010000 */
[----:B------:R-:W-:-:S03]  /*29b0*/  ISETP.GT.U32.AND P3, PT, R34, 0xff, PT ;  /* 0x000000ff2200780c */ /* 0x000fc60003f64070 */
[----:B------:R-:W-:-:S04]  /*29c0*/  FADD.FTZ R48, R128, R49 ;  /* 0x0000003180307221 */ /* 0x000fc80000010000 */
[----:B------:R-:W-:-:S04]  /*29d0*/  FADD.FTZ R48, R127, R48 ;  /* 0x000000307f307221 */ /* 0x000fc80000010000 */
[----:B------:R-:W-:-:S05]  /*29e0*/  FADD.FTZ R48, R135, R48 ;  /* 0x0000003087307221 */ /* 0x000fca0000010000 */
[----:B------:R-:W-:-:S05]  /*29f0*/  FSEL R48, R48, RZ, P0 ;  /* 0x000000ff30307208 */ /* 0x000fca0000000000 */
[----:B------:R-:W-:-:S04]  /*2a00*/  FADD.FTZ R50, R55, R48 ;  /* 0x0000003037327221 */ /* 0x000fc80000010000 */
[----:B------:R-:W-:-:S04]  /*2a10*/  FADD.FTZ R49, R107, R50 ;  /* 0x000000326b317221 */ /* 0x000fc80000010000 */
[----:B------:R-:W-:-:S04]  /*2a20*/  FADD.FTZ R50, R108, R49 ;  /* 0x000000316c327221 */ /* 0x000fc80000010000 */
[----:B------:R-:W-:-:S04]  /*2a30*/  FADD.FTZ R49, R117, R50 ;  /* 0x0000003275317221 */ /* 0x000fc80000010000 */
[----:B------:R-:W-:-:S04]  /*2a40*/  FADD.FTZ R49, R118, R49 ;  /* 0x0000003176317221 */ /* 0x000fc80000010000 */
[----:B------:R-:W-:-:S04]  /*2a50*/  FADD.FTZ R50, R126, R49 ;  /* 0x000000317e327221 */ /* 0x000fc80000010000 */
[----:B------:R-:W-:-:S04]  /*2a60*/  FADD.FTZ R49, R125, R50 ;  /* 0x000000327d317221 */ /* 0x000fc80000010000 */
[----:B------:R-:W-:-:S04]  /*2a70*/  @P3 FADD.FTZ R48, R136, R49 ;  /* 0x0000003188303221 */ /* 0x000fc80000010000 */
        /* <DEDUP_REMOVED lines=23> */
[----:B------:R-:W-:Y:S01]  /*2bf0*/  @P6 FADD.FTZ R48, R139, R50 ;  /* 0x000000328b306221 */ /* 0x000fe20000010000 */
[----:B------:R-:W-:Y:S05]  /*2c00*/  BRA.DIV ~URZ, `(.L_x_140) ;  /* 0x000015f27f007947 */ /* 0x000fea000b800000 */
[----:B------:R0:W1:Y:S02]  /*2c10*/  SHFL.BFLY PT, R49, R48, 0x1, 0x1f ;  /* 0x0c201f0030317f89 */ /* 0x00006400000e0000 */
.L_x_154:
[----:B-1----:R-:W-:Y:S01]  /*2c20*/  FADD.FTZ R49, R48, R49 ;  /* 0x0000003130317221 */ /* 0x002fe20000010000 */
[----:B------:R-:W-:Y:S05]  /*2c30*/  BRA.DIV ~URZ, `(.L_x_141) ;  /* 0x000016427f007947 */ /* 0x000fea000b800000 */
[----:B0-----:R-:W0:Y:S02]  /*2c40*/  SHFL.BFLY PT, R48, R49, 0x2, 0x1f ;  /* 0x0c401f0031307f89 */ /* 0x001e2400000e0000 */
[----:B0-----:R-:W-:-:S05]  /*2c50*/  FADD.FTZ R49, R49, R48 ;  /* 0x0000003031317221 */ /* 0x001fca0000010000 */
[----:B------:R-:W0:Y:S02]  /*2c60*/  SHFL.BFLY PT, R48, R49, 0x4, 0x1f ;  /* 0x0c801f0031307f89 */ /* 0x000e2400000e0000 */
[----:B0-----:R-:W-:-:S05]  /*2c70*/  FADD.FTZ R50, R49, R48 ;  /* 0x0000003031327221 */ /* 0x001fca0000010000 */
[----:B------:R-:W0:Y:S02]  /*2c80*/  SHFL.BFLY PT, R51, R50, 0x8, 0x1f ;  /* 0x0d001f0032337f89 */ /* 0x000e2400000e0000 */
[----:B0-----:R-:W-:-:S05]  /*2c90*/  FADD.FTZ R51, R50, R51 ;  /* 0x0000003332337221 */ /* 0x001fca0000010000 */
[----:B------:R-:W0:Y:S02]  /*2ca0*/  SHFL.BFLY PT, R48, R51, 0x10, 0x1f ;  /* 0x0e001f0033307f89 */ /* 0x000e2400000e0000 */
[----:B0-----:R-:W-:-:S04]  /*2cb0*/  FADD.FTZ R141, R51, R48 ;  /* 0x00000030338d7221 */ /* 0x001fc80000010000 */
[----:B------:R-:W-:-:S04]  /*2cc0*/  FMUL.FTZ R48, R90, R141 ;  /* 0x0000008d5a307220 */ /* 0x000fc80000410000 */
[--C-:B------:R-:W-:Y:S02]  /*2cd0*/  FADD.FTZ R141, R99, -R48.reuse ;  /* 0x80000030638d7221 */ /* 0x100fe40000010000 */
[--C-:B------:R-:W-:Y:S02]  /*2ce0*/  FADD.FTZ R142, R106, -R48.reuse ;  /* 0x800000306a8e7221 */ /* 0x100fe40000010000 */
[----:B------:R-:W-:Y:S02]  /*2cf0*/  FFMA.FTZ R141, R141, R141, RZ ;  /* 0x0000008d8d8d7223 */ /* 0x000fe400000100ff */
[--C-:B------:R-:W-:Y:S02]  /*2d00*/  FADD.FTZ R144, R105, -R48.reuse ;  /* 0x8000003069907221 */ /* 0x100fe40000010000 */
[----:B------:R-:W-:Y:S02]  /*2d10*/  FFMA.FTZ R141, R142, R142, R141 ;  /* 0x0000008e8e8d7223 */ /* 0x000fe4000001008d */
[----:B------:R-:W-:-:S02]  /*2d20*/  FADD.FTZ R142, R116, -R48 ;  /* 0x80000030748e7221 */ /* 0x000fc40000010000 */
[----:B------:R-:W-:Y:S02]  /*2d30*/  FFMA.FTZ R141, R144, R144, R141 ;  /* 0x00000090908d7223 */ /* 0x000fe4000001008d */
[--C-:B------:R-:W-:Y:S02]  /*2d40*/  FADD.FTZ R50, R115, -R48.reuse ;  /* 0x8000003073327221 */ /* 0x100fe40000010000 */
[----:B------:R-:W-:Y:S02]  /*2d50*/  FFMA.FTZ R141, R142, R142, R141 ;  /* 0x0000008e8e8d7223 */ /* 0x000fe4000001008d */
        /* <DEDUP_REMOVED lines=8> */
[----:B------:R-:W-:-:S03]  /*2de0*/  FADD.FTZ R51, R107, -R48 ;  /* 0x800000306b337221 */ /* 0x000fc60000010000 */
[----:B------:R-:W-:Y:S01]  /*2df0*/  FSEL R49, R141, RZ, P0 ;  /* 0x000000ff8d317208 */ /* 0x000fe20000000000 */
[----:B------:R-:W-:-:S04]  /*2e00*/  FADD.FTZ R141, R108, -R48 ;  /* 0x800000306c8d7221 */ /* 0x000fc80000010000 */
[----:B------:R-:W-:-:S04]  /*2e10*/  FFMA.FTZ R50, R50, R50, R49 ;  /* 0x0000003232327223 */ /* 0x000fc80000010031 */
[----:B------:R-:W-:Y:S02]  /*2e20*/  FFMA.FTZ R50, R51, R51, R50 ;  /* 0x0000003333327223 */ /* 0x000fe40000010032 */
[----:B------:R-:W-:Y:S02]  /*2e30*/  FADD.FTZ R51, R117, -R48 ;  /* 0x8000003075337221 */ /* 0x000fe40000010000 */
[----:B------:R-:W-:Y:S02]  /*2e40*/  FFMA.FTZ R50, R141, R141, R50 ;  /* 0x0000008d8d327223 */ /* 0x000fe40000010032 */
[----:B------:R-:W-:Y:S02]  /*2e50*/  FADD.FTZ R141, R118, -R48 ;  /* 0x80000030768d7221 */ /* 0x000fe40000010000 */
[----:B------:R-:W-:Y:S02]  /*2e60*/  FFMA.FTZ R50, R51, R51, R50 ;  /* 0x0000003333327223 */ /* 0x000fe40000010032 */
[----:B------:R-:W-:-:S02]  /*2e70*/  FADD.FTZ R51, R126, -R48 ;  /* 0x800000307e337221 */ /* 0x000fc40000010000 */
[----:B------:R-:W-:Y:S02]  /*2e80*/  FFMA.FTZ R50, R141, R141, R50 ;  /* 0x0000008d8d327223 */ /* 0x000fe40000010032 */
[----:B------:R-:W-:Y:S02]  /*2e90*/  FADD.FTZ R141, R125, -R48 ;  /* 0x800000307d8d7221 */ /* 0x000fe40000010000 */
[----:B------:R-:W-:Y:S02]  /*2ea0*/  FFMA.FTZ R50, R51, R51, R50 ;  /* 0x0000003333327223 */ /* 0x000fe40000010032 */
[----:B------:R-:W-:Y:S02]  /*2eb0*/  FADD.FTZ R51, R136, -R48 ;  /* 0x8000003088337221 */ /* 0x000fe40000010000 */
[----:B------:R-:W-:Y:S02]  /*2ec0*/  FFMA.FTZ R50, R141, R141, R50 ;  /* 0x0000008d8d327223 */ /* 0x000fe40000010032 */
[----:B------:R-:W-:-:S02]  /*2ed0*/  FADD.FTZ R141, R110, -R48 ;  /* 0x800000306e8d7221 */ /* 0x000fc40000010000 */
[----:B------:R-:W-:Y:S02]  /*2ee0*/  @P3 FFMA.FTZ R49, R51, R51, R50 ;  /* 0x0000003333313223 */ /* 0x000fe40000010032 */
[--C-:B------:R-:W-:Y:S02]  /*2ef0*/  FADD.FTZ R50, R102, -R48.reuse ;  /* 0x8000003066327221 */ /* 0x100fe40000010000 */
[----:B------:R-:W-:Y:S02]  /*2f00*/  FADD.FTZ R51, R109, -R48 ;  /* 0x800000306d337221 */ /* 0x000fe40000010000 */
        /* <DEDUP_REMOVED lines=43> */
[----:B------:R-:W-:-:S04]  /*31c0*/  FFMA.FTZ R50, R141, R141, R50 ;  /* 0x0000008d8d327223 */ /* 0x000fc80000010032 */
[----:B------:R-:W-:-:S05]  /*31d0*/  @P6 FFMA.FTZ R49, R51, R51, R50 ;  /* 0x0000003333316223 */ /* 0x000fca0000010032 */
[----:B------:R-:W0:Y:S02]  /*31e0*/  SHFL.BFLY PT, R50, R49, 0x1, 0x1f ;  /* 0x0c201f0031327f89 */ /* 0x000e2400000e0000 */
[----:B0-----:R-:W-:-:S05]  /*31f0*/  FADD.FTZ R50, R49, R50 ;  /* 0x0000003231327221 */ /* 0x001fca0000010000 */
[----:B------:R-:W0:Y:S02]  /*3200*/  SHFL.BFLY PT, R51, R50, 0x2, 0x1f ;  /* 0x0c401f0032337f89 */ /* 0x000e2400000e0000 */
[----:B0-----:R-:W-:-:S05]  /*3210*/  FADD.FTZ R51, R50, R51 ;  /* 0x0000003332337221 */ /* 0x001fca0000010000 */
[----:B------:R-:W0:Y:S02]  /*3220*/  SHFL.BFLY PT, R142, R51, 0x4, 0x1f ;  /* 0x0c801f00338e7f89 */ /* 0x000e2400000e0000 */
[----:B0-----:R-:W-:-:S05]  /*3230*/  FADD.FTZ R142, R51, R142 ;  /* 0x0000008e338e7221 */ /* 0x001fca0000010000 */
[----:B------:R-:W0:Y:S02]  /*3240*/  SHFL.BFLY PT, R141, R142, 0x8, 0x1f ;  /* 0x0d001f008e8d7f89 */ /* 0x000e2400000e0000 */
[----:B0-----:R-:W-:-:S05]  /*3250*/  FADD.FTZ R141, R142, R141 ;  /* 0x0000008d8e8d7221 */ /* 0x001fca0000010000 */
[----:B------:R0:W1:Y:S02]  /*3260*/  SHFL.BFLY PT, R144, R141, 0x10, 0x1f ;  /* 0x0e001f008d907f89 */ /* 0x00006400000e0000 */
.L_x_155:
[C---:B------:R-:W-:Y:S01]  /*3270*/  LOP3.LUT P3, RZ, R35.reuse, 0x1f, RZ, 0xc0, !PT ;  /* 0x0000001f23ff7812 */ /* 0x040fe2000786c0ff */
[----:B-1----:R-:W-:Y:S01]  /*3280*/  FADD.FTZ R49, R144, R141 ;  /* 0x0000008d90317221 */ /* 0x002fe20000010000 */
[----:B------:R-:W-:Y:S01]  /*3290*/  SHF.R.U32.HI R50, RZ, 0x5, R35 ;  /* 0x00000005ff327819 */ /* 0x000fe20000011623 */
[----:B------:R-:W-:Y:S01]  /*32a0*/  WARPSYNC 0xffffffff ;  /* 0xffffffff00007948 */ /* 0x000fe20003800000 */
[----:B0-----:R-:W-:Y:S02]  /*32b0*/  LOP3.LUT R141, R35, 0x1f, RZ, 0xc0, !PT ;  /* 0x0000001f238d7812 */ /* 0x001fe400078ec0ff */
[----:B------:R-:W-:-:S07]  /*32c0*/  LOP3.LUT R50, R50, 0x3, RZ, 0xc0, !PT ;  /* 0x0000000332327812 */ /* 0x000fce00078ec0ff */
[----:B------:R-:W-:-:S05]  /*32d0*/  @!P3 IADD3 R51, R140, R50, RZ ;  /* 0x000000328c33b210 */ /* 0x000fca0007ffe0ff */
[----:B------:R0:W-:Y:S01]  /*32e0*/  @!P3 STS.64 [R51.X8], R48 ;  /* 0x000000303300b388 */ /* 0x0001e20000008a00 */
[----:B------:R-:W-:-:S11]  /*32f0*/  ISETP.GT.U32.AND P3, PT, R141, 0x3, PT ;  /* 0x000000038d00780c */ /* 0x000fd60003f64070 */
[----:B------:R-:W-:Y:S01]  /*3300*/  BAR.SYNC.DEFER_BLOCKING 0x0 ;  /* 0x0000000000007b1d */ /* 0x000fe20000010000 */
[----:B0-----:R-:W-:Y:S01]  /*3310*/  CS2R R48, SRZ ;  /* 0x0000000000307805 */ /* 0x001fe2000001ff00 */
[----:B------:R-:W-:Y:S01]  /*3320*/  @!P3 IADD3 R141, R140, R141, RZ ;  /* 0x0000008d8c8db210 */ /* 0x000fe20007ffe0ff */
[----:B------:R-:W-:-:S03]  /*3330*/  HFMA2.MMA R140, -RZ, RZ, 0, 0 ;  /* 0x00000000ff8c7435 */ /* 0x000fc600000001ff */
[----:B------:R-:W-:Y:S03]  /*3340*/  BSSY B0, `(.L_x_142) ;  /* 0x0000056000007945 */ /* 0x000fe60003800000 */
[----:B------:R-:W-:-:S04]  /*3350*/  @!P3 IMAD.MOV.U32 R140, RZ, RZ, R93 ;  /* 0x000000ffff8cb224 */ /* 0x000fc800078e005d */
[----:B------:R-:W-:Y:S01]  /*3360*/  I2F R146, R140 ;  /* 0x0000008c00927306 */ /* 0x000fe20000201400 */
[----:B------:R-:W0:Y:S04]  /*3370*/  SHFL.DOWN PT, R143, R140, 0x2, 0x1f ;  /* 0x08401f008c8f7f89 */ /* 0x000e2800000e0000 */
[----:B------:R1:W2:Y:S01]  /*3380*/  @!P3 LDS.64 R48, [R141.X8] ;  /* 0x000000008d30b984 */ /* 0x0002a20000008a00 */
[----:B------:R-:W-:Y:S02]  /*3390*/  ISETP.NE.AND P3, PT, RZ, UR6, PT ;  /* 0x00000006ff007c0c */ /* 0x000fe4000bf65270 */
[----:B0-----:R-:W-:Y:S01]  /*33a0*/  IADD3 R144, R143, R140, RZ ;  /* 0x0000008c8f907210 */ /* 0x001fe20007ffe0ff */
[----:B------:R-:W-:Y:S04]  /*33b0*/  I2F R148, R143 ;  /* 0x0000008f00947306 */ /* 0x000fe80000201400 */
[----:B------:R-:W-:Y:S04]  /*33c0*/  SHFL.DOWN PT, R149, R144, 0x1, 0x1f ;  /* 0x08201f0090957f89 */ /* 0x000fe800000e0000 */
[----:B------:R-:W1:Y:S08]  /*33d0*/  I2F R51, R144 ;  /* 0x0000009000337306 */ /* 0x000e700000201400 */
[----:B-1----:R-:W0:Y:S01]  /*33e0*/  MUFU.RCP R141, R51 ;  /* 0x00000033008d7308 */ /* 0x002e220000001000 */
[----:B--2---:R-:W1:Y:S04]  /*33f0*/  SHFL.DOWN PT, R145, R48, 0x2, 0x1f ;  /* 0x08401f0030917f89 */ /* 0x004e6800000e0000 */
[----:B------:R-:W2:Y:S01]  /*3400*/  SHFL.DOWN PT, R142, R49, 0x2, 0x1f ;  /* 0x08401f00318e7f89 */ /* 0x000ea200000e0000 */
[----:B-1----:R-:W-:-:S02]  /*3410*/  FMUL.FTZ R147, R145, R148 ;  /* 0x0000009491937220 */ /* 0x002fc40000410000 */
[----:B------:R-:W-:Y:S02]  /*3420*/  FADD.FTZ R145, -R145, R48 ;  /* 0x0000003091917221 */ /* 0x000fe40000010100 */
[----:B------:R-:W-:Y:S01]  /*3430*/  FFMA.FTZ R150, R146, R48, R147 ;  /* 0x0000003092967223 */ /* 0x000fe20000010093 */
[----:B------:R-:W-:Y:S01]  /*3440*/  IADD3 R48, R144, R149, RZ ;  /* 0x0000009590307210 */ /* 0x000fe20007ffe0ff */
[----:B------:R-:W-:Y:S01]  /*3450*/  FMUL.FTZ R145, R145, R145 ;  /* 0x0000009191917220 */ /* 0x000fe20000410000 */
[----:B------:R-:W-:Y:S01]  /*3460*/  I2F R149, R149 ;  /* 0x0000009500957306 */ /* 0x000fe20000201400 */
[----:B0-----:R-:W-:Y:S02]  /*3470*/  FMUL.FTZ R150, R141, R150 ;  /* 0x000000968d967220 */ /* 0x001fe40000410000 */
[----:B------:R-:W-:Y:S02]  /*3480*/  FMUL.FTZ R145, R145, R146 ;  /* 0x0000009291917220 */ /* 0x000fe40000410000 */
[----:B--2---:R-:W-:Y:S01]  /*3490*/  FADD.FTZ R142, R142, R49 ;  /* 0x000000318e8e7221 */ /* 0x004fe20000010000 */
[----:B------:R-:W0:Y:S01]  /*34a0*/  SHFL.DOWN PT, R143, R150, 0x1, 0x1f ;  /* 0x08201f00968f7f89 */ /* 0x000e2200000e0000 */
[----:B------:R-:W-:Y:S01]  /*34b0*/  FMUL.FTZ R145, R145, R148 ;  /* 0x0000009491917220 */ /* 0x000fe20000410000 */
[----:B------:R-:W1:Y:S03]  /*34c0*/  I2F R48, R48 ;  /* 0x0000003000307306 */ /* 0x000e660000201400 */
[----:B------:R-:W-:-:S05]  /*34d0*/  FFMA.FTZ R142, R141, R145, R142 ;  /* 0x000000918d8e7223 */ /* 0x000fca000001008e */
[----:B------:R-:W2:Y:S01]  /*34e0*/  SHFL.DOWN PT, R49, R142, 0x1, 0x1f ;  /* 0x08201f008e317f89 */ /* 0x000ea200000e0000 */
[----:B-1----:R-:W1:Y:S01]  /*34f0*/  MUFU.RCP R140, R48 ;  /* 0x00000030008c7308 */ /* 0x002e620000001000 */
[----:B0-----:R-:W-:Y:S02]  /*3500*/  FADD.FTZ R141, R150, -R143 ;  /* 0x8000008f968d7221 */ /* 0x001fe40000010000 */
[----:B------:R-:W-:Y:S02]  /*3510*/  FMUL.FTZ R143, R143, R149 ;  /* 0x000000958f8f7220 */ /* 0x000fe40000410000 */
[----:B------:R-:W-:Y:S02]  /*3520*/  FMUL.FTZ R144, R141, R141 ;  /* 0x0000008d8d907220 */ /* 0x000fe40000410000 */
[C---:B------:R-:W-:Y:S02]  /*3530*/  FFMA.FTZ R143, R51.reuse, R150, R143 ;  /* 0x00000096338f7223 */ /* 0x040fe4000001008f */
[----:B------:R-:W-:-:S02]  /*3540*/  FMUL.FTZ R144, R51, R144 ;  /* 0x0000009033907220 */ /* 0x000fc40000410000 */
[----:B-1----:R-:W-:Y:S02]  /*3550*/  FMUL.FTZ R143, R140, R143 ;  /* 0x0000008f8c8f7220 */ /* 0x002fe40000410000 */
[----:B--2---:R-:W-:Y:S02]  /*3560*/  FADD.FTZ R49, R142, R49 ;  /* 0x000000318e317221 */ /* 0x004fe40000010000 */
[----:B------:R-:W-:Y:S01]  /*3570*/  FMUL.FTZ R144, R144, R149 ;  /* 0x0000009590907220 */ /* 0x000fe20000410000 */
[----:B------:R-:W0:Y:S03]  /*3580*/  SHFL.IDX PT, R141, R143, RZ, 0x1f ;  /* 0x00001fff8f8d7589 */ /* 0x000e2600000e0000 */
[----:B------:R-:W-:Y:S01]  /*3590*/  FFMA.FTZ R49, R140, R144, R49 ;  /* 0x000000908c317223 */ /* 0x000fe20000010031 */
[----:B------:R-:W-:-:S05]  /*35a0*/  MOV R140, c[0x0][0x1e0] ;  /* 0x00007800008c7a02 */ /* 0x000fca0000000f00 */
[----:B------:R-:W1:Y:S01]  /*35b0*/  SHFL.IDX PT, R49, R49, RZ, 0x1f ;  /* 0x00001fff31317589 */ /* 0x000e6200000e0000 */
[C---:B0-----:R-:W-:Y:S01]  /*35c0*/  FMUL.FTZ R48, R141.reuse, R141 ;  /* 0x0000008d8d307220 */ /* 0x041fe20000410000 */
[----:B------:R-:W-:-:S04]  /*35d0*/  FSEL R142, R141, RZ, !P3 ;  /* 0x000000ff8d8e7208 */ /* 0x000fc80005800000 */
[----:B------:R-:W-:Y:S02]  /*35e0*/  FSEL R51, R48, RZ, P3 ;  /* 0x000000ff30337208 */ /* 0x000fe40001800000 */
[----:B------:R-:W-:Y:S01]  /*35f0*/  LOP3.LUT P3, RZ, R50, 0x1f, R35, 0xf8, !PT ;  /* 0x0000001f32ff7812 */ /* 0x000fe2000786f823 */
[----:B-1----:R-:W-:-:S04]  /*3600*/  FFMA.FTZ R48, R49, R140, c[0x0][0x228] ;  /* 0x00008a0031307623 */ /* 0x002fc8000001008c */
[----:B------:R-:W-:-:S04]  /*3610*/  FADD.FTZ R140, R48, R51 ;  /* 0x00000033308c7221 */ /* 0x000fc80000010000 */
[----:B------:R-:W0:Y:S04]  /*3620*/  MUFU.RSQ R143, R140 ;  /* 0x0000008c008f7308 */ /* 0x000e280000001400 */
[----:B------:R-:W-:Y:S02]  /*3630*/  @!P3 MOV R50, 0x4 ;  /* 0x000000040032b802 */ /* 0x000fe40000000f00 */
[----:B------:R-:W-:-:S03]  /*3640*/  @!P3 MOV R48, 0x4 ;  /* 0x000000040030b802 */ /* 0x000fc60000000f00 */
[----:B------:R-:W-:-:S04]  /*3650*/  @!P3 IMAD.WIDE R50, R95, R50, c[0x0][0x1a0] ;  /* 0x000068005f32b625 */ /* 0x000fc800078e0232 */
[----:B------:R-:W-:Y:S01]  /*3660*/  @!P3 IMAD.WIDE R48, R95, R48, c[0x0][0x1a8] ;  /* 0x00006a005f30b625 */ /* 0x000fe200078e0230 */
[----:B------:R1:W-:Y:S04]  /*3670*/  @!P3 STG.E [R50.64], R141 ;  /* 0x0000008d3200b986 */ /* 0x0003e8000c101904 */
[----:B0-----:R1:W-:Y:S01]  /*3680*/  @!P3 STG.E [R48.64], R143 ;  /* 0x0000008f3000b986 */ /* 0x0013e2000c101904 */
[----:B------:R-:W-:Y:S05]  /*3690*/  @!P0 BRA `(.L_x_143) ;  /* 0x0000020000008947 */ /* 0x000fea0003800000 */
[--C-:B-1----:R-:W-:Y:S01]  /*36a0*/  FADD.FTZ R48, R99, -R142.reuse ;  /* 0x8000008e63307221 */ /* 0x102fe20000010000 */
[----:B------:R-:W-:Y:S01]  /*36b0*/  MOV R147, 0x10 ;  /* 0x0000001000937802 */ /* 0x000fe20000000f00 */
[--C-:B------:R-:W-:Y:S02]  /*36c0*/  FADD.FTZ R50, R106, -R142.reuse ;  /* 0x8000008e6a327221 */ /* 0x100fe40000010000 */
[----:B------:R-:W-:-:S02]  /*36d0*/  FADD.FTZ R140, R105, -R142 ;  /* 0x8000008e698c7221 */ /* 0x000fc40000010000 */
[--C-:B------:R-:W-:Y:S02]  /*36e0*/  FADD.FTZ R144, R116, -R142.reuse ;  /* 0x8000008e74907221 */ /* 0x100fe40000010000 */
[--C-:B------:R-:W-:Y:S02]  /*36f0*/  FADD.FTZ R146, R115, -R142.reuse ;  /* 0x8000008e73927221 */ /* 0x100fe40000010000 */
[--C-:B------:R-:W-:Y:S02]  /*3700*/  FADD.FTZ R148, R128, -R142.reuse ;  /* 0x8000008e80947221 */ /* 0x100fe40000010000 */
[--C-:B------:R-:W-:Y:S02]  /*3710*/  FADD.FTZ R150, R127, -R142.reuse ;  /* 0x8000008e7f967221 */ /* 0x100fe40000010000 */
[----:B------:R-:W-:Y:S02]  /*3720*/  FADD.FTZ R152, R135, -R142 ;  /* 0x8000008e87987221 */ /* 0x000fe40000010000 */
[----:B------:R-:W-:-:S02]  /*3730*/  FMUL.FTZ R48, R143, R48 ;  /* 0x000000308f307220 */ /* 0x000fc40000410000 */
[C---:B------:R-:W-:Y:S02]  /*3740*/  FMUL.FTZ R49, R143.reuse, R50 ;  /* 0x000000328f317220 */ /* 0x040fe40000410000 */
[C---:B------:R-:W-:Y:S02]  /*3750*/  FMUL.FTZ R140, R143.reuse, R140 ;  /* 0x0000008c8f8c7220 */ /* 0x040fe40000410000 */
[C---:B------:R-:W-:Y:S02]  /*3760*/  FMUL.FTZ R51, R143.reuse, R144 ;  /* 0x000000908f337220 */ /* 0x040fe40000410000 */
[C---:B------:R-:W-:Y:S02]  /*3770*/  FMUL.FTZ R146, R143.reuse, R146 ;  /* 0x000000928f927220 */ /* 0x040fe40000410000 */
[C---:B------:R-:W-:Y:S02]  /*3780*/  FMUL.FTZ R141, R143.reuse, R148 ;  /* 0x000000948f8d7220 */ /* 0x040fe40000410000 */
[----:B------:R-:W-:-:S02]  /*3790*/  FMUL.FTZ R150, R143, R150 ;  /* 0x000000968f967220 */ /* 0x000fc40000410000 */
[----:B------:R-:W-:Y:S02]  /*37a0*/  FMUL.FTZ R145, R143, R152 ;  /* 0x000000988f917220 */ /* 0x000fe40000410000 */
[----:B------:R-:W-:Y:S02]  /*37b0*/  FFMA.FTZ R48, R33, R48, R25 ;  /* 0x0000003021307223 */ /* 0x000fe40000010019 */
[----:B------:R-:W-:Y:S02]  /*37c0*/  FFMA.FTZ R49, R32, R49, R24 ;  /* 0x0000003120317223 */ /* 0x000fe40000010018 */
[----:B------:R-:W-:Y:S02]  /*37d0*/  FFMA.FTZ R140, R31, R140, R23 ;  /* 0x0000008c1f8c7223 */ /* 0x000fe40000010017 */
[----:B------:R-:W-:Y:S01]  /*37e0*/  FFMA.FTZ R51, R30, R51, R22 ;  /* 0x000000331e337223 */ /* 0x000fe20000010016 */
[----:B------:R-:W-:Y:S01]  /*37f0*/  F2FP.BF16.PACK_AB R48, R49, R48 ;  /* 0x000000303130723e */ /* 0x000fe200000010ff */
[----:B------:R-:W-:-:S02]  /*3800*/  FFMA.FTZ R50, R29, R146, R21 ;  /* 0x000000921d327223 */ /* 0x000fc40000010015 */
[----:B------:R-:W-:Y:S01]  /*3810*/  FFMA.FTZ R141, R28, R141, R20 ;  /* 0x0000008d1c8d7223 */ /* 0x000fe20000010014 */
[----:B------:R-:W-:Y:S01]  /*3820*/  F2FP.BF16.PACK_AB R49, R51, R140 ;  /* 0x0000008c3331723e */ /* 0x000fe200000010ff */
[----:B------:R-:W-:Y:S02]  /*3830*/  FFMA.FTZ R150, R27, R150, R19 ;  /* 0x000000961b967223 */ /* 0x000fe40000010013 */
[----:B------:R-:W-:Y:S01]  /*3840*/  FFMA.FTZ R145, R26, R145, R18 ;  /* 0x000000911a917223 */ /* 0x000fe20000010012 */
[----:B------:R-:W-:Y:S01]  /*3850*/  F2FP.BF16.PACK_AB R50, R141, R50 ;  /* 0x000000328d32723e */ /* 0x000fe200000010ff */
[C---:B------:R-:W-:Y:S01]  /*3860*/  IMAD.WIDE.U32 R140, R100.reuse, R147, c[0x0][0x208] ;  /* 0x00008200648c7625 */ /* 0x040fe200078e0093 */
[----:B------:R-:W-:Y:S02]  /*3870*/  IADD3 R100, R100, 0x80, RZ ;  /* 0x0000008064647810 */ /* 0x000fe40007ffe0ff */
[----:B------:R-:W-:-:S05]  /*3880*/  F2FP.BF16.PACK_AB R51, R145, R150 ;  /* 0x000000969133723e */ /* 0x000fca00000010ff */
[----:B------:R0:W-:Y:S02]  /*3890*/  STG.E.128 [R140.64], R48 ;  /* 0x000000308c007986 */ /* 0x0001e4000c101d04 */
.L_x_143:
[----:B------:R-:W-:Y:S05]  /*38a0*/  BSYNC B0 ;  /* 0x0000000000007941 */ /* 0x000fea0003800000 */
.L_x_142:
[----:B------:R-:W-:Y:S01]  /*38b0*/  ISETP.GE.U32.AND P3, PT, R34, 0x100, PT ;  /* 0x000001002200780c */ /* 0x000fe20003f66070 */
[----:B------:R-:W-:-:S12]  /*38c0*/  BSSY B0, `(.L_x_144) ;  /* 0x0000022000007945 */ /* 0x000fd80003800000 */
[----:B------:R-:W-:Y:S05]  /*38d0*/  @!P3 BRA `(.L_x_145) ;  /* 0x000002000000b947 */ /* 0x000fea0003800000 */
[--C-:B01----:R-:W-:Y:S02]  /*38e0*/  FADD.FTZ R48, R55, -R142.reuse ;  /* 0x8000008e37307221 */ /* 0x103fe40000010000 */
[--C-:B------:R-:W-:Y:S02]  /*38f0*/  FADD.FTZ R50, R107, -R142.reuse ;  /* 0x8000008e6b327221 */ /* 0x100fe40000010000 */
[--C-:B------:R-:W-:Y:S02]  /*3900*/  FADD.FTZ R140, R108, -R142.reuse ;  /* 0x8000008e6c8c7221 */ /* 0x100fe40000010000 */
[--C-:B------:R-:W-:Y:S02]  /*3910*/  FADD.FTZ R144, R117, -R142.reuse ;  /* 0x8000008e75907221 */ /* 0x100fe40000010000 */
[--C-:B------:R-:W-:Y:S02]  /*3920*/  FADD.FTZ R146, R118, -R142.reuse ;  /* 0x8000008e76927221 */ /* 0x100fe40000010000 */
[----:B------:R-:W-:-:S02]  /*3930*/  FADD.FTZ R148, R126, -R142 ;  /* 0x8000008e7e947221 */ /* 0x000fc40000010000 */
[--C-:B------:R-:W-:Y:S02]  /*3940*/  FADD.FTZ R150, R125, -R142.reuse ;  /* 0x8000008e7d967221 */ /* 0x100fe40000010000 */
[----:B------:R-:W-:Y:S02]  /*3950*/  FADD.FTZ R152, R136, -R142 ;  /* 0x8000008e88987221 */ /* 0x000fe40000010000 */
[C---:B------:R-:W-:Y:S02]  /*3960*/  FMUL.FTZ R48, R143.reuse, R48 ;  /* 0x000000308f307220 */ /* 0x040fe40000410000 */
[C---:B------:R-:W-:Y:S02]  /*3970*/  FMUL.FTZ R49, R143.reuse, R50 ;  /* 0x000000328f317220 */ /* 0x040fe40000410000 */
[C---:B------:R-:W-:Y:S02]  /*3980*/  FMUL.FTZ R140, R143.reuse, R140 ;  /* 0x0000008c8f8c7220 */ /* 0x040fe40000410000 */
[----:B------:R-:W-:-:S02]  /*3990*/  FMUL.FTZ R51, R143, R144 ;  /* 0x000000908f337220 */ /* 0x000fc40000410000 */
[C---:B------:R-:W-:Y:S02]  /*39a0*/  FMUL.FTZ R146, R143.reuse, R146 ;  /* 0x000000928f927220 */ /* 0x040fe40000410000 */
[C---:B------:R-:W-:Y:S02]  /*39b0*/  FMUL.FTZ R141, R143.reuse, R148 ;  /* 0x000000948f8d7220 */ /* 0x040fe40000410000 */
[C---:B------:R-:W-:Y:S02]  /*39c0*/  FMUL.FTZ R150, R143.reuse, R150 ;  /* 0x000000968f967220 */ /* 0x040fe40000410000 */
[----:B------:R-:W-:Y:S02]  /*39d0*/  FMUL.FTZ R145, R143, R152 ;  /* 0x000000988f917220 */ /* 0x000fe40000410000 */
[----:B------:R-:W-:Y:S02]  /*39e0*/  FFMA.FTZ R48, R17, R48, R9 ;  /* 0x0000003011307223 */ /* 0x000fe40000010009 */
[----:B------:R-:W-:-:S02]  /*39f0*/  FFMA.FTZ R49, R16, R49, R8 ;  /* 0x0000003110317223 */ /* 0x000fc40000010008 */
[----:B------:R-:W-:Y:S02]  /*3a00*/  FFMA.FTZ R140, R15, R140, R7 ;  /* 0x0000008c0f8c7223 */ /* 0x000fe40000010007 */
[----:B------:R-:W-:Y:S01]  /*3a10*/  FFMA.FTZ R51, R14, R51, R6 ;  /* 0x000000330e337223 */ /* 0x000fe20000010006 */
[----:B------:R-:W-:Y:S01]  /*3a20*/  F2FP.BF16.PACK_AB R48, R49, R48 ;  /* 0x000000303130723e */ /* 0x000fe200000010ff */
[----:B------:R-:W-:Y:S02]  /*3a30*/  FFMA.FTZ R50, R13, R146, R5 ;  /* 0x000000920d327223 */ /* 0x000fe40000010005 */
[----:B------:R-:W-:Y:S01]  /*3a40*/  FFMA.FTZ R141, R12, R141, R4 ;  /* 0x0000008d0c8d7223 */ /* 0x000fe20000010004 */
[----:B------:R-:W-:Y:S01]  /*3a50*/  F2FP.BF16.PACK_AB R49, R51, R140 ;  /* 0x0000008c3331723e */ /* 0x000fe200000010ff */
[----:B------:R-:W-:Y:S02]  /*3a60*/  FFMA.FTZ R150, R11, R150, R3 ;  /* 0x000000960b967223 */ /* 0x000fe40000010003 */
[----:B------:R-:W-:Y:S01]  /*3a70*/  FFMA.FTZ R145, R10, R145, R2 ;  /* 0x000000910a917223 */ /* 0x000fe20000010002 */
[----:B------:R-:W-:Y:S01]  /*3a80*/  F2FP.BF16.PACK_AB R50, R141, R50 ;  /* 0x000000328d32723e */ /* 0x000fe200000010ff */
[----:B------:R-:W-:-:S03]  /*3a90*/  IMAD.MOV.U32 R147, RZ, RZ, 0x10 ;  /* 0x00000010ff937424 */ /* 0x000fc600078e00ff */
[----:B------:R-:W-:Y:S01]  /*3aa0*/  F2FP.BF16.PACK_AB R51, R145, R150 ;  /* 0x000000969133723e */ /* 0x000fe200000010ff */
[C---:B------:R-:W-:Y:S01]  /*3ab0*/  IMAD.WIDE.U32 R140, R100.reuse, R147, c[0x0][0x208] ;  /* 0x00008200648c7625 */ /* 0x040fe200078e0093 */
[----:B------:R-:W-:-:S04]  /*3ac0*/  IADD3 R100, R100, 0x80, RZ ;  /* 0x0000008064647810 */ /* 0x000fc80007ffe0ff */
[----:B------:R0:W-:Y:S03]  /*3ad0*/  STG.E.128 [R140.64], R48 ;  /* 0x000000308c007986 */ /* 0x0001e6000c101d04 */
.L_x_145:
[----:B------:R-:W-:Y:S05]  /*3ae0*/  BSYNC B0 ;  /* 0x0000000000007941 */ /* 0x000fea0003800000 */
.L_x_144:
[----:B------:R-:W-:Y:S01]  /*3af0*/  ISETP.GE.U32.AND P3, PT, R34, 0x180, PT ;  /* 0x000001802200780c */ /* 0x000fe20003f66070 */
[----:B------:R-:W-:-:S12]  /*3b00*/  BSSY B0, `(.L_x_146) ;  /* 0x0000022000007945 */ /* 0x000fd80003800000 */
[----:B------:R-:W-:Y:S05]  /*3b10*/  @!P3 BRA `(.L_x_147) ;  /* 0x000002000000b947 */ /* 0x000fea0003800000 */
[--C-:B01----:R-:W-:Y:S01]  /*3b20*/  FADD.FTZ R48, R102, -R142.reuse ;  /* 0x8000008e66307221 */ /* 0x103fe20000010000 */
[----:B------:R-:W-:Y:S01]  /*3b30*/  HFMA2.MMA R147, -RZ, RZ, 0, 9.5367431640625e-07 ;  /* 0x00000010ff937435 */ /* 0x000fe200000001ff */
        /* <DEDUP_REMOVED lines=26> */
[C---:B------:R-:W-:Y:S01]  /*3ce0*/  IMAD.WIDE.U32 R140, R100.reuse, R147, c[0x0][0x208] ;  /* 0x00008200648c7625 */ /* 0x040fe200078e0093 */
[----:B------:R-:W-:-:S02]  /*3cf0*/  IADD3 R100, R100, 0x80, RZ ;  /* 0x0000008064647810 */ /* 0x000fc40007ffe0ff */
[----:B------:R-:W-:-:S05]  /*3d00*/  F2FP.BF16.PACK_AB R51, R152, R145 ;  /* 0x000000919833723e */ /* 0x000fca00000010ff */
[----:B------:R0:W-:Y:S02]  /*3d10*/  STG.E.128 [R140.64], R48 ;  /* 0x000000308c007986 */ /* 0x0001e4000c101d04 */
.L_x_147:
[----:B------:R-:W-:Y:S05]  /*3d20*/  BSYNC B0 ;  /* 0x0000000000007941 */ /* 0x000fea0003800000 */
.L_x_146:
[----:B------:R-:W-:Y:S01]  /*3d30*/  ISETP.GE.U32.AND P3, PT, R34, 0x200, PT ;  /* 0x000002002200780c */ /* 0x000fe20003f66070 */
[----:B------:R-:W-:-:S12]  /*3d40*/  BSSY B0, `(.L_x_148) ;  /* 0x0000022000007945 */ /* 0x000fd80003800000 */
[----:B------:R-:W-:Y:S05]  /*3d50*/  @!P3 BRA `(.L_x_149) ;  /* 0x000002000000b947 */ /* 0x000fea0003800000 */
[--C-:B01----:R-:W-:Y:S01]  /*3d60*/  FADD.FTZ R48, R103, -R142.reuse ;  /* 0x8000008e67307221 */ /* 0x103fe20000010000 */
[----:B------:R-:W-:Y:S01]  /*3d70*/  MOV R147, 0x10 ;  /* 0x0000001000937802 */ /* 0x000fe20000000f00 */
        /* <DEDUP_REMOVED lines=21> */
[----:B------:R-:W-:Y:S02]  /*3ed0*/  FFMA.FTZ R141, R77, R148, R85 ;  /* 0x000000944d8d7223 */ /* 0x000fe40000010055 */
[----:B------:R-:W-:Y:S01]  /*3ee0*/  FFMA.FTZ R145, R76, R145, R84 ;  /* 0x000000914c917223 */ /* 0x000fe20000010054 */
[----:B------:R-:W-:Y:S01]  /*3ef0*/  F2FP.BF16.PACK_AB R49, R144, R51 ;  /* 0x000000339031723e */ /* 0x000fe200000010ff */
[----:B------:R-:W-:Y:S01]  /*3f00*/  FFMA.FTZ R152, R79, R152, R87 ;  /* 0x000000984f987223 */ /* 0x000fe20000010057 */
[----:B------:R-:W-:Y:S01]  /*3f10*/  F2FP.BF16.PACK_AB R50, R141, R50 ;  /* 0x000000328d32723e */ /* 0x000fe200000010ff */
[C---:B------:R-:W-:Y:S01]  /*3f20*/  IMAD.WIDE.U32 R140, R100.reuse, R147, c[0x0][0x208] ;  /* 0x00008200648c7625 */ /* 0x040fe200078e0093 */
[----:B------:R-:W-:-:S02]  /*3f30*/  IADD3 R100, R100, 0x80, RZ ;  /* 0x0000008064647810 */ /* 0x000fc40007ffe0ff */
[----:B------:R-:W-:-:S05]  /*3f40*/  F2FP.BF16.PACK_AB R51, R152, R145 ;  /* 0x000000919833723e */ /* 0x000fca00000010ff */
[----:B------:R0:W-:Y:S02]  /*3f50*/  STG.E.128 [R140.64], R48 ;  /* 0x000000308c007986 */ /* 0x0001e4000c101d04 */
.L_x_149:
[----:B------:R-:W-:Y:S05]  /*3f60*/  BSYNC B0 ;  /* 0x0000000000007941 */ /* 0x000fea0003800000 */
.L_x_148:
[----:B------:R-:W-:Y:S01]  /*3f70*/  BSSY B0, `(.L_x_150) ;  /* 0x0000021000007945 */ /* 0x000fe20003800000 */
[----:B------:R-:W-:Y:S05]  /*3f80*/  @!P1 BRA `(.L_x_151) ;  /* 0x000001f000009947 */ /* 0x000fea0003800000 */
[--C-:B0-----:R-:W-:Y:S01]  /*3f90*/  FADD.FTZ R140, R114, -R142.reuse ;  /* 0x8000008e728c7221 */ /* 0x101fe20000010000 */
[----:B------:R-:W-:Y:S01]  /*3fa0*/  HFMA2.MMA R147, -RZ, RZ, 0, 9.5367431640625e-07 ;  /* 0x00000010ff937435 */ /* 0x000fe200000001ff */
[--C-:B------:R-:W-:Y:S02]  /*3fb0*/  FADD.FTZ R150, R134, -R142.reuse ;  /* 0x8000008e86967221 */ /* 0x100fe40000010000 */
[--C-:B-1----:R-:W-:Y:S02]  /*3fc0*/  FADD.FTZ R48, R104, -R142.reuse ;  /* 0x8000008e68307221 */ /* 0x102fe40000010000 */
        /* <DEDUP_REMOVED lines=16> */
[----:B------:R-:W-:Y:S02]  /*40d0*/  FFMA.FTZ R143, R89, R144, R97 ;  /* 0x00000090598f7223 */ /* 0x000fe40000010061 */
[----:B------:R-:W-:Y:S02]  /*40e0*/  FFMA.FTZ R141, R88, R49, R96 ;  /* 0x00000031588d7223 */ /* 0x000fe40000010060 */
[----:B------:R-:W-:Y:S01]  /*40f0*/  FFMA.FTZ R50, R57, R146, R53 ;  /* 0x0000009239327223 */ /* 0x000fe20000010035 */
[----:B------:R-:W-:Y:S01]  /*4100*/  F2FP.BF16.PACK_AB R49, R143, R140 ;  /* 0x0000008c8f31723e */ /* 0x000fe200000010ff */
[----:B------:R-:W-:Y:S01]  /*4110*/  FFMA.FTZ R142, R92, R142, R101 ;  /* 0x0000008e5c8e7223 */ /* 0x000fe20000010065 */
[----:B------:R-:W-:Y:S01]  /*4120*/  F2FP.BF16.PACK_AB R48, R141, R48 ;  /* 0x000000308d30723e */ /* 0x000fe200000010ff */
[----:B------:R-:W-:-:S02]  /*4130*/  FFMA.FTZ R145, R91, R148, R98 ;  /* 0x000000945b917223 */ /* 0x000fc40000010062 */
[----:B------:R-:W-:Y:S01]  /*4140*/  IMAD.WIDE.U32 R140, R100, R147, c[0x0][0x208] ;  /* 0x00008200648c7625 */ /* 0x000fe200078e0093 */
[----:B------:R-:W-:Y:S02]  /*4150*/  F2FP.BF16.PACK_AB R51, R142, R51 ;  /* 0x000000338e33723e */ /* 0x000fe400000010ff */
[----:B------:R-:W-:-:S05]  /*4160*/  F2FP.BF16.PACK_AB R50, R145, R50 ;  /* 0x000000329132723e */ /* 0x000fca00000010ff */
[----:B------:R0:W-:Y:S02]  /*4170*/  STG.E.128 [R140.64], R48 ;  /* 0x000000308c007986 */ /* 0x0001e4000c101d04 */
.L_x_151:
[----:B------:R-:W-:Y:S05]  /*4180*/  BSYNC B0 ;  /* 0x0000000000007941 */ /* 0x000fea0003800000 */
.L_x_150:
[----:B------:R-:W-:Y:S02]  /*4190*/  LOP3.LUT P3, RZ, R94, 0xff, RZ, 0xc0, !PT ;  /* 0x000000ff5eff7812 */ /* 0x000fe4000786c0ff */
[----:B------:R-:W-:Y:S02]  /*41a0*/  IADD3 R95, R95, c[0x0][0x160], RZ ;  /* 0x000058005f5f7a10 */ /* 0x000fe40007ffe0ff */
[----:B------:R-:W-:Y:S02]  /*41b0*/  SEL R94, RZ, 0x1, P3 ;  /* 0x00000001ff5e7807 */ /* 0x000fe40001800000 */
[----:B------:R-:W-:-:S13]  /*41c0*/  ISETP.GE.AND P3, PT, R95, c[0x0][0x164], PT ;  /* 0x000059005f007a0c */ /* 0x000fda0003f66270 */
[----:B01---5:R-:W-:Y:S01]  /*41d0*/  @P3 CALL.REL.NOINC `(.L_x_152) ;  /* 0x0000001000003944 */ /* 0x023fe20003c00000 */
[----:B------:R-:W-:Y:S05]  /*41e0*/  BRA `(.L_x_153) ;  /* 0xffffca4000007947 */ /* 0x000fea000383ffff */
.L_x_152:
[----:B------:R-:W-:Y:S05]  /*41f0*/  EXIT ;  /* 0x000000000000794d */ /* 0x000fea0003800000 */
.L_x_140:
[----:B------:R-:W-:Y:S01]  /*4200*/  HFMA2.MMA R144, -RZ, RZ, 0, 5.9604644775390625e-08 ;  /* 0x00000001ff907435 */ /* 0x000fe200000001ff */
[----:B------:R-:W-:Y:S01]  /*4210*/  MOV R49, R48 ;  /* 0x0000003000317202 */ /* 0x000fe20000000f00 */
[----:B------:R-:W-:Y:S01]  /*4220*/  IMAD.MOV.U32 R143, RZ, RZ, -0x1 ;  /* 0xffffffffff8f7424 */ /* 0x000fe200078e00ff */
[----:B------:R-:W-:Y:S02]  /*4230*/  MOV R142, 0x1f ;  /* 0x0000001f008e7802 */ /* 0x000fe40000000f00 */
[----:B------:R-:W-:Y:S02]  /*4240*/  MOV R50, 0x4260 ;  /* 0x0000426000327802 */ /* 0x000fe40000000f00 */
[----:B-----5:R-:W-:Y:S05]  /*4250*/  CALL.REL.NOINC `($__internal_0_$__cuda_sm70_shflsync_bfly_p) ;  /* 0x000008b000007944 */ /* 0x020fea0003c00000 */
[----:B01----:R-:W-:Y:S01]  /*4260*/  MOV R49, R144 ;  /* 0x0000009000317202 */ /* 0x003fe20000000f00 */
[----:B------:R-:W-:Y:S05]  /*4270*/  BRA `(.L_x_154) ;  /* 0xffffe9a000007947 */ /* 0x000fea000383ffff */
.L_x_141:
[----:B------:R-:W-:Y:S01]  /*4280*/  HFMA2.MMA R144, -RZ, RZ, 0, 1.1920928955078125e-07 ;  /* 0x00000002ff907435 */ /* 0x000fe200000001ff */
[----:B------:R-:W-:Y:S02]  /*4290*/  MOV R142, 0x1f ;  /* 0x0000001f008e7802 */ /* 0x000fe40000000f00 */
[----:B------:R-:W-:Y:S02]  /*42a0*/  MOV R143, 0xffffffff ;  /* 0xffffffff008f7802 */ /* 0x000fe40000000f00 */
[----:B------:R-:W-:-:S02]  /*42b0*/  MOV R50, 0x42d0 ;  /* 0x000042d000327802 */ /* 0x000fc40000000f00 */
[----:B0----5:R-:W-:Y:S05]  /*42c0*/  CALL.REL.NOINC `($__internal_0_$__cuda_sm70_shflsync_bfly_p) ;  /* 0x0000084000007944 */ /* 0x021fea0003c00000 */
[----:B01----:R-:W-:Y:S01]  /*42d0*/  FADD.FTZ R49, R49, R144 ;  /* 0x0000009031317221 */ /* 0x003fe20000010000 */
[----:B------:R-:W-:Y:S01]  /*42e0*/  HFMA2.MMA R144, -RZ, RZ, 0, 2.384185791015625e-07 ;  /* 0x00000004ff907435 */ /* 0x000fe200000001ff */
[----:B------:R-:W-:Y:S01]  /*42f0*/  MOV R142, 0x1f ;  /* 0x0000001f008e7802 */ /* 0x000fe20000000f00 */
[----:B------:R-:W-:Y:S01]  /*4300*/  IMAD.MOV.U32 R143, RZ, RZ, -0x1 ;  /* 0xffffffffff8f7424 */ /* 0x000fe200078e00ff */
[----:B------:R-:W-:-:S03]  /*4310*/  MOV R50, 0x4330 ;  /* 0x0000433000327802 */ /* 0x000fc60000000f00 */
[----:B------:R-:W-:Y:S05]  /*4320*/  CALL.REL.NOINC `($__internal_0_$__cuda_sm70_shflsync_bfly_p) ;  /* 0x000007e000007944 */ /* 0x000fea0003c00000 */
[----:B01----:R-:W-:Y:S01]  /*4330*/  FADD.FTZ R49, R49, R144 ;  /* 0x0000009031317221 */ /* 0x003fe20000010000 */
[----:B------:R-:W-:Y:S01]  /*4340*/  HFMA2.MMA R144, -RZ, RZ, 0, 4.76837158203125e-07 ;  /* 0x00000008ff907435 */ /* 0x000fe200000001ff */
[----:B------:R-:W-:-:S02]  /*4350*/  MOV R142, 0x1f ;  /* 0x0000001f008e7802 */ /* 0x000fc40000000f00 */
[----:B------:R-:W-:Y:S02]  /*4360*/  MOV R143, 0xffffffff ;  /* 0xffffffff008f7802 */ /* 0x000fe40000000f00 */
[----:B------:R-:W-:Y:S02]  /*4370*/  MOV R50, 0x4390 ;  /* 0x0000439000327802 */ /* 0x000fe40000000f00 */
[----:B------:R-:W-:Y:S05]  /*4380*/  CALL.REL.NOINC `($__internal_0_$__cuda_sm70_shflsync_bfly_p) ;  /* 0x0000078000007944 */ /* 0x000fea0003c00000 */
[----:B01----:R-:W-:Y:S01]  /*4390*/  FADD.FTZ R49, R49, R144 ;  /* 0x0000009031317221 */ /* 0x003fe20000010000 */
[----:B------:R-:W-:Y:S01]  /*43a0*/  HFMA2.MMA R144, -RZ, RZ, 0, 9.5367431640625e-07 ;  /* 0x00000010ff907435 */ /* 0x000fe200000001ff */
[----:B------:R-:W-:Y:S02]  /*43b0*/  MOV R142, 0x1f ;  /* 0x0000001f008e7802 */ /* 0x000fe40000000f00 */
[----:B------:R-:W-:Y:S02]  /*43c0*/  MOV R143, 0xffffffff ;  /* 0xffffffff008f7802 */ /* 0x000fe40000000f00 */
[----:B------:R-:W-:Y:S02]  /*43d0*/  MOV R50, 0x43f0 ;  /* 0x000043f000327802 */ /* 0x000fe40000000f00 */
[----:B------:R-:W-:Y:S05]  /*43e0*/  CALL.REL.NOINC `($__internal_0_$__cuda_sm70_shflsync_bfly_p) ;  /* 0x0000072000007944 */ /* 0x000fea0003c00000 */
[----:B01----:R-:W-:Y:S01]  /*43f0*/  FADD.FTZ R49, R49, R144 ;  /* 0x0000009031317221 */ /* 0x003fe20000010000 */
[----:B------:R-:W-:Y:S01]  /*4400*/  HFMA2.MMA R144, -RZ, RZ, 0, 5.9604644775390625e-08 ;  /* 0x00000001ff907435 */ /* 0x000fe200000001ff */
[----:B------:R-:W-:-:S02]  /*4410*/  MOV R143, 0xffffffff ;  /* 0xffffffff008f7802 */ /* 0x000fc40000000f00 */
        /* <DEDUP_REMOVED lines=19> */
[----:B------:R-:W-:Y:S01]  /*4550*/  FADD.FTZ R141, R108, -R48 ;  /* 0x800000306c8d7221 */ /* 0x000fe20000010000 */
[----:B------:R-:W-:Y:S01]  /*4560*/  FSEL R49, R49, RZ, P0 ;  /* 0x000000ff31317208 */ /* 0x000fe20000000000 */
[----:B------:R-:W-:-:S04]  /*4570*/  IMAD.MOV.U32 R142, RZ, RZ, 0x1f ;  /* 0x0000001fff8e7424 */ /* 0x000fc800078e00ff */
        /* <DEDUP_REMOVED lines=60> */
[----:B------:R-:W-:Y:S01]  /*4940*/  @P6 FFMA.FTZ R49, R51, R51, R50 ;  /* 0x0000003333316223 */ /* 0x000fe20000010032 */
[----:B------:R-:W-:Y:S02]  /*4950*/  MOV R50, 0x4970 ;  /* 0x0000497000327802 */ /* 0x000fe40000000f00 */
[----:B------:R-:W-:Y:S05]  /*4960*/  CALL.REL.NOINC `($__internal_0_$__cuda_sm70_shflsync_bfly_p) ;  /* 0x000001a000007944 */ /* 0x000fea0003c00000 */
[----:B01----:R-:W-:Y:S01]  /*4970*/  FADD.FTZ R49, R49, R144 ;  /* 0x0000009031317221 */ /* 0x003fe20000010000 */
[----:B------:R-:W-:Y:S01]  /*4980*/  HFMA2.MMA R144, -RZ, RZ, 0, 1.1920928955078125e-07 ;  /* 0x00000002ff907435 */ /* 0x000fe200000001ff */
[----:B------:R-:W-:Y:S02]  /*4990*/  MOV R142, 0x1f ;  /* 0x0000001f008e7802 */ /* 0x000fe40000000f00 */
[----:B------:R-:W-:Y:S02]  /*49a0*/  MOV R143, 0xffffffff ;  /* 0xffffffff008f7802 */ /* 0x000fe40000000f00 */
[----:B------:R-:W-:Y:S02]  /*49b0*/  MOV R50, 0x49d0 ;  /* 0x000049d000327802 */ /* 0x000fe40000000f00 */
[----:B------:R-:W-:Y:S05]  /*49c0*/  CALL.REL.NOINC `($__internal_0_$__cuda_sm70_shflsync_bfly_p) ;  /* 0x0000014000007944 */ /* 0x000fea0003c00000 */
[----:B01----:R-:W-:Y:S01]  /*49d0*/  FADD.FTZ R49, R49, R144 ;  /* 0x0000009031317221 */ /* 0x003fe20000010000 */
[----:B------:R-:W-:Y:S01]  /*49e0*/  HFMA2.MMA R144, -RZ, RZ, 0, 2.384185791015625e-07 ;  /* 0x00000004ff907435 */ /* 0x000fe200000001ff */
[----:B------:R-:W-:Y:S02]  /*49f0*/  MOV R142, 0x1f ;  /* 0x0000001f008e7802 */ /* 0x000fe40000000f00 */
[----:B------:R-:W-:-:S02]  /*4a00*/  MOV R143, 0xffffffff ;  /* 0xffffffff008f7802 */ /* 0x000fc40000000f00 */
[----:B------:R-:W-:Y:S02]  /*4a10*/  MOV R50, 0x4a30 ;  /* 0x00004a3000327802 */ /* 0x000fe40000000f00 */
[----:B------:R-:W-:Y:S05]  /*4a20*/  CALL.REL.NOINC `($__internal_0_$__cuda_sm70_shflsync_bfly_p) ;  /* 0x000000e000007944 */ /* 0x000fea0003c00000 */
[----:B0-----:R-:W-:Y:S01]  /*4a30*/  HFMA2.MMA R142, -RZ, RZ, 0, 1.847743988037109375e-06 ;  /* 0x0000001fff8e7435 */ /* 0x001fe200000001ff */
[----:B-1----:R-:W-:Y:S01]  /*4a40*/  FADD.FTZ R49, R49, R144 ;  /* 0x0000009031317221 */ /* 0x002fe20000010000 */
[----:B------:R-:W-:Y:S01]  /*4a50*/  MOV R143, 0xffffffff ;  /* 0xffffffff008f7802 */ /* 0x000fe20000000f00 */
[----:B------:R-:W-:Y:S01]  /*4a60*/  IMAD.MOV.U32 R144, RZ, RZ, 0x8 ;  /* 0x00000008ff907424 */ /* 0x000fe200078e00ff */
[----:B------:R-:W-:Y:S02]  /*4a70*/  MOV R50, 0x4a90 ;  /* 0x00004a9000327802 */ /* 0x000fe40000000f00 */
[----:B------:R-:W-:Y:S05]  /*4a80*/  CALL.REL.NOINC `($__internal_0_$__cuda_sm70_shflsync_bfly_p) ;  /* 0x0000008000007944 */ /* 0x000fea0003c00000 */
[----:B-1----:R-:W-:Y:S01]  /*4a90*/  FADD.FTZ R141, R49, R144 ;  /* 0x00000090318d7221 */ /* 0x002fe20000010000 */
[----:B------:R-:W-:Y:S01]  /*4aa0*/  HFMA2.MMA R144, -RZ, RZ, 0, 9.5367431640625e-07 ;  /* 0x00000010ff907435 */ /* 0x000fe200000001ff */
[----:B0-----:R-:W-:Y:S02]  /*4ab0*/  MOV R142, 0x1f ;  /* 0x0000001f008e7802 */ /* 0x001fe40000000f00 */
[----:B------:R-:W-:Y:S02]  /*4ac0*/  MOV R143, 0xffffffff ;  /* 0xffffffff008f7802 */ /* 0x000fe40000000f00 */
[----:B------:R-:W-:-:S02]  /*4ad0*/  MOV R49, R141 ;  /* 0x0000008d00317202 */ /* 0x000fc40000000f00 */
[----:B------:R-:W-:Y:S02]  /*4ae0*/  MOV R50, 0x4b00 ;  /* 0x00004b0000327802 */ /* 0x000fe40000000f00 */
[----:B------:R-:W-:Y:S05]  /*4af0*/  CALL.REL.NOINC `($__internal_0_$__cuda_sm70_shflsync_bfly_p) ;  /* 0x0000001000007944 */ /* 0x000fea0003c00000 */
[----:B01----:R-:W-:Y:S05]  /*4b00*/  BRA `(.L_x_155) ;  /* 0xffffe76000007947 */ /* 0x003fea000383ffff */
        .weak           $__internal_0_$__cuda_sm70_shflsync_bfly_p
        .type           $__internal_0_$__cuda_sm70_shflsync_bfly_p,@function
        .size           $__internal_0_$__cuda_sm70_shflsync_bfly_p,(.L_x_36040 - $__internal_0_$__cuda_sm70_shflsync_bfly_p)
$__internal_0_$__cuda_sm70_shflsync_bfly_p:
[----:B------:R-:W-:Y:S01]  /*4b10*/  HFMA2.MMA R51, -RZ, RZ, 0, 0 ;  /* 0x00000000ff337435 */ /* 0x000fe200000001ff */
[----:B------:R-:W-:Y:S04]  /*4b20*/  WARPSYNC R143 ;  /* 0x0000008f00007348 */ /* 0x000fe80003800000 */
[----:B------:R0:W1:Y:S01]  /*4b30*/  SHFL.BFLY PT, R144, R49, R144, R142 ;  /* 0x0c00009031907389 */ /* 0x00006200000e008e */
[----:B------:R-:W-:Y:S05]  /*4b40*/  RET.REL.NODEC R50 `(_ZN10layer_norm13ln_fwd_kernelINS_13Kernel_traitsI13__nv_bfloat16S2_S2_S2_fjLj5120ELj1ELj1ELj4ELj16ENS_18Kernel_traits_baseILj5120ES2_S2_S2_S2_fjLj128EEEEELb0ELb0ELb0ELb0EEEvNS_9FwdParamsE) ;  /* 0xffffb4b032007950 */ /* 0x000fea0003c3ffff */
.L_x_156:
[----:B------:R-:W-:-:S00]  /*4b50*/  BRA `(.L_x_156) ;  /* 0xfffffff000007947 */ /* 0x000fc0000383ffff */
[----:B------:R-:W-:-:S00]  /*4b60*/  NOP ;  /* 0x0000000000007918 */ /* 0x000fc00000000000 */
        /* <DEDUP_REMOVED lines=9> */
.L_x_36040:


//--------------------- .text._ZN10layer_norm13ln_fwd_kernelINS_13Kernel_traitsI13__nv_bfloat16S2_S2_S2_fjLj5120ELj1ELj1ELj4ELj16ENS_18Kernel_traits_baseILj5120ES2_S2_S2_S2_fjLj128EEEEELb0ELb0ELb0ELb1EEEvNS_9FwdParamsE --------------------------
	.section	.text._ZN10layer_norm13ln_fwd_kernelINS_13Kernel_traitsI13__nv_bfloat16S2_S2_S2_fjLj5120ELj1ELj1ELj4ELj16ENS_18Kernel_traits_baseILj5120ES2_S2_S2_S2_fjLj128EEEEELb0ELb0ELb0ELb1EEEvNS_9FwdParamsE,"ax",@progbits
	.sectioninfo	@"SHI_REGISTERS=168"
	.align	128
        .global         _ZN10layer_norm13ln_fwd_kernelINS_13Kernel_traitsI13__nv_bfloat16S2_S2_S2_fjLj5120ELj1ELj1ELj4ELj16ENS_18Kernel_traits_baseILj5120ES2_S2_S2_S2_fjLj128EEEEELb0ELb0ELb0ELb1EEEvNS_9FwdParamsE
        .type           _ZN10layer_norm13ln_fwd_kernelINS_13Kernel_traitsI13__nv_bfloat16S2_S2_S2_fjLj5120ELj1ELj1ELj4ELj16ENS_18Kernel_traits_baseILj5120ES2_S2_S2_S2_fjLj128EEEEELb0ELb0ELb0ELb1EEEvNS_9FwdParamsE,@function
        .size           _ZN10layer_norm13ln_fwd_kernelINS_13Kernel_traitsI13__nv_bfloat16S2_S2_S2_fjLj5120ELj1ELj1ELj4ELj16ENS_18Kernel_traits_baseILj5120ES2_S2_S2_S2_fjLj128EEEEELb0ELb0ELb0ELb1EEEvNS_9FwdParamsE,(.L_x_36041 - _ZN10layer_norm13ln_fwd_kernelINS_13Kernel_traitsI13__nv_bfloat16S2_S2_S2_fjLj5120ELj1ELj1ELj4ELj16ENS_18Kernel_traits_baseILj5120ES2_S2_S2_S2_fjLj128EEEEELb0ELb0ELb0ELb1EEEvNS_9FwdParamsE)
        .other          _ZN10layer_norm13ln_fwd_kernelINS_13Kernel_traitsI13__nv_bfloat16S2_S2_S2_fjLj5120ELj1ELj1ELj4ELj16ENS_18Kernel_traits_baseILj5120ES2_S2_S2_S2_fjLj128EEEEELb0ELb0ELb0ELb1EEEvNS_9FwdParamsE,@"STO_CUDA_ENTRY STV_DEFAULT"
_ZN10layer_norm13ln_fwd_kernelINS_13Kernel_traitsI13__nv_bfloat16S2_S2_S2_fjLj5120ELj1ELj1ELj4ELj16ENS_18Kernel_traits_baseILj5120ES2_S2_S2_S2_fjLj128EEEEELb0ELb0ELb0ELb1EEEvNS_9FwdParamsE:
.text._ZN10layer_norm13ln_fwd_kernelINS_13Kernel_traitsI13__nv_bfloat16S2_S2_S2_fjLj5120ELj1ELj1ELj4ELj16ENS_18Kernel_traits_baseILj5120ES2_S2_S2_S2_fjLj128EEEEELb0ELb0ELb0ELb1EEEvNS_9FwdParamsE:
[----:B------:R-:W-:Y:S02]  /*0000*/  MOV R1, c[0x0][0x28] ;  /* 0x00000a0000017a02 */ /* 0x000fe40000000f00 */
[----:B------:R-:W0:Y:S01]  /*0010*/  S2R R0, SR_TID.X ;  /* 0x0000000000007919 */ /* 0x000e220000002100 */
[----:B------:R-:W-:Y:S01]  /*0020*/  ISETP.NE.U32.AND P1, PT, RZ, c[0x0][0x218], PT ;  /* 0x00008600ff007a0c */ /* 0x000fe20003f25070 */
[----:B------:R-:W-:-:S03]  /*0030*/  ULDC.64 UR4, c[0x0][0x118] ;  /* 0x0000460000047ab9 */ /* 0x000fc60000000a00 */
[----:B------:R-:W-:Y:S02]  /*0040*/  ISETP.NE.AND.EX P1, PT, RZ, c[0x0][0x21c], PT, P1 ;  /* 0x00008700ff007a0c */ /* 0x000fe40003f25310 */
[----:B0-----:R-:W-:-:S04]  /*0050*/  SHF.L.U32 R2, R0, 0x4, RZ ;  /* 0x0000000400027819 */ /* 0x001fc800000006ff */
[----:B------:R-:W-:-:S04]  /*0060*/  LOP3.LUT R2, R2, 0x7f0, RZ, 0xc0, !PT ;  /* 0x000007f002027812 */ /* 0x000fc800078ec0ff */
[----:B------:R-:W-:-:S04]  /*0070*/  IADD3 R4, P0, R2, c[0x0][0x218], RZ ;  /* 0x0000860002047a10 */ /* 0x000fc80007f1e0ff */
[----:B------:R-:W-:-:S05]  /*0080*/  IADD3.X R5, RZ, c[0x0][0x21c], RZ, P0, !PT ;  /* 0x00008700ff057a10 */ /* 0x000fca00007fe4ff */
[----:B------:R0:W5:Y:S04]  /*0090*/  @P1 LDG.E.128 R32, [R4.64] ;  /* 0x0000000404201981 */ /* 0x000168000c1e1d00 */
[----:B------:R0:W5:Y:S04]  /*00a0*/  @P1 LDG.E.128 R36, [R4.64+0x800] ;  /* 0x0008000404241981 */ /* 0x000168000c1e1d00 */
[----:B------:R0:W5:Y:S01]  /*00b0*/  @P1 LDG.E.128 R28, [R4.64+0x1000] ;  /* 0x00100004041c1981 */ /* 0x000162000c1e1d00 */
[----:B------:R-:W1:Y:S03]  /*00c0*/  S2UR UR6, SR_CTAID.X ;  /* 0x00000000000679c3 */ /* 0x000e660000002500 */
[----:B------:R0:W5:Y:S04]  /*00d0*/  @P1 LDG.E.128 R24, [R4.64+0x1800] ;  /* 0x0018000404181981 */ /* 0x000168000c1e1d00 */
[----:B------:R0:W5:Y:S01]  /*00e0*/  @P1 LDG.E.128 R20, [R4.64+0x2000] ;  /* 0x0020000404141981 */ /* 0x000162000c1e1d00 */
[----:B------:R-:W-:-:S02]  /*00f0*/  SHF.R.U32.HI R87, RZ, 0x7, R0 ;  /* 0x00000007ff577819 */ /* 0x000fc40000011600 */
[----:B------:R-:W-:-:S04]  /*0100*/  IADD3 R2, P2, R2, c[0x0][0x1b0], RZ ;  /* 0x00006c0002027a10 */ /* 0x000fc80007f5e0ff */
[----:B------:R-:W-:Y:S02]  /*0110*/  IADD3.X R3, RZ, c[0x0][0x1b4], RZ, P2, !PT ;  /* 0x00006d00ff037a10 */ /* 0x000fe400017fe4ff */
[----:B-1----:R-:W-:-:S04]  /*0120*/  IADD3 R86, R87, UR6, RZ ;  /* 0x0000000657567c10 */ /* 0x002fc8000fffe0ff */
[----:B------:R-:W-:-:S13]  /*0130*/  ISETP.GE.AND P0, PT, R86, c[0x0][0x164], PT ;  /* 0x0000590056007a0c */ /* 0x000fda0003f06270 */
[----:B------:R-:W-:Y:S05]  /*0140*/  @P0 EXIT ;  /* 0x000000000000094d */ /* 0x000fea0003800000 */
[----:B0-----:R0:W2:Y:S04]  /*0150*/  LDG.E.128 R12, [R2.64+0x1800] ;  /* 0x00180004020c7981 */ /* 0x0010a8000c1e1d00 */
[----:B------:R0:W3:Y:S04]  /*0160*/  LDG.E.128 R16, [R2.64+0x2000] ;  /* 0x0020000402107981 */ /* 0x0000e8000c1e1d00 */
[----:B------:R0:W4:Y:S04]  /*0170*/  LDG.E.128 R64, [R2.64+0x1000] ;  /* 0x0010000402407981 */ /* 0x000128000c1e1d00 */
[----:B------:R0:W4:Y:S01]  /*0180*/  LDG.E.128 R8, [R2.64] ;  /* 0x0000000402087981 */ /* 0x000122000c1e1d00 */
[----:B------:R-:W-:Y:S01]  /*0190*/  MOV R40, c[0x0][0x180] ;  /* 0x0000600000287a02 */ /* 0x000fe20000000f00 */
[----:B-----5:R-:W-:Y:S01]  /*01a0*/  @!P1 CS2R R32, SRZ ;  /* 0x0000000000209805 */ /* 0x020fe2000001ff00 */
[----:B------:R-:W-:Y:S01]  /*01b0*/  @!P1 CS2R R34, SRZ ;  /* 0x0000000000229805 */ /* 0x000fe2000001ff00 */
        /* <DEDUP_REMOVED lines=8> */
[----:B------:R-:W-:Y:S01]  /*0240*/  LOP3.LUT P0, RZ, R40, c[0x0][0x1c0], RZ, 0xfc, !PT ;  /* 0x0000700028ff7a12 */ /* 0x000fe2000780fcff */
[----:B------:R0:W5:Y:S01]  /*0250*/  LDG.E.128 R4, [R2.64+0x800] ;  /* 0x0008000402047981 */ /* 0x000162000c1e1d00 */
[----:B------:R-:W-:-:S02]  /*0260*/  MOV R40, c[0x0][0x184] ;  /* 0x0000610000287a02 */ /* 0x000fc40000000f00 */
[----:B------:R-:W-:Y:S01]  /*0270*/  SHF.R.U32.HI R95, RZ, 0x5, R0 ;  /* 0x00000005ff5f7819 */ /* 0x000fe20000011600 */
[----:B------:R-:W-:Y:S01]  /*0280*/  HFMA2.MMA R92, -RZ, RZ, 0, 5.9604644775390625e-08 ;  /* 0x00000001ff5c7435 */ /* 0x000fe200000001ff */
[----:B------:R-:W-:Y:S02]  /*0290*/  LOP3.LUT P0, RZ, R40, c[0x0][0x1c4], RZ, 0xfc, P0 ;  /* 0x0000710028ff7a12 */ /* 0x000fe4000000fcff */
[--C-:B------:R-:W-:Y:S02]  /*02a0*/  PRMT R44, RZ, 0x5410, R33.reuse ;  /* 0x00005410ff2c7816 */ /* 0x100fe40000000021 */
[----:B------:R-:W-:Y:S02]  /*02b0*/  PRMT R45, RZ, 0x7610, R33 ;  /* 0x00007610ff2d7816 */ /* 0x000fe40000000021 */
[--C-:B0-----:R-:W-:Y:S02]  /*02c0*/  PRMT R2, RZ, 0x5410, R32.reuse ;  /* 0x00005410ff027816 */ /* 0x101fe40000000020 */
        /* <DEDUP_REMOVED lines=37> */
[----:B------:R-:W-:Y:S02]  /*0520*/  LEA R87, R87, 0x4, 0x2 ;  /* 0x0000000457577811 */ /* 0x000fe400078e10ff */
[----:B------:R-:W-:Y:S02]  /*0530*/  LOP3.LUT R88, R0, 0x1f, RZ, 0xc0, !PT ;  /* 0x0000001f00587812 */ /* 0x000fe400078ec0ff */
[----:B------:R-:W-:Y:S01]  /*0540*/  LOP3.LUT R95, R95, 0x3, RZ, 0xc0, !PT ;  /* 0x000000035f5f7812 */ /* 0x000fe200078ec0ff */
[----:B------:R-:W-:Y:S01]  /*0550*/  ULDC.U8 UR6, c[0x0][0x1f0] ;  /* 0x00007c0000067ab9 */ /* 0x000fe20000000000 */
[--C-:B--2---:R-:W-:Y:S02]  /*0560*/  PRMT R93, RZ, 0x5410, R13.reuse ;  /* 0x00005410ff5d7816 */ /* 0x104fe4000000000d */
[----:B------:R-:W-:Y:S02]  /*0570*/  PRMT R90, RZ, 0x7610, R13 ;  /* 0x00007610ff5a7816 */ /* 0x000fe4000000000d */
[----:B---3--:R-:W-:-:S02]  /*0580*/  PRMT R99, RZ, 0x5410, R17 ;  /* 0x00005410ff637816 */ /* 0x008fc40000000011 */
[----:B------:R-:W-:Y:S02]  /*0590*/  PRMT R94, RZ, 0x7610, R17 ;  /* 0x00007610ff5e7816 */ /* 0x000fe40000000011 */
[----:B----4-:R-:W-:Y:S02]  /*05a0*/  PRMT R89, RZ, 0x5410, R66 ;  /* 0x00005410ff597816 */ /* 0x010fe40000000042 */
[----:B------:R-:W-:Y:S02]  /*05b0*/  PRMT R91, RZ, 0x5410, R12 ;  /* 0x00005410ff5b7816 */ /* 0x000fe4000000000c */
[----:B------:R-:W-:Y:S02]  /*05c0*/  PRMT R13, RZ, 0x5410, R14 ;  /* 0x00005410ff0d7816 */ /* 0x000fe4000000000e */
[----:B------:R-:W-:Y:S02]  /*05d0*/  PRMT R97, RZ, 0x5410, R16 ;  /* 0x00005410ff617816 */ /* 0x000fe40000000010 */
[----:B------:R-:W-:-:S02]  /*05e0*/  PRMT R17, RZ, 0x5410, R18 ;  /* 0x00005410ff117816 */ /* 0x000fc40000000012 */
[----:B------:R-:W-:Y:S02]  /*05f0*/  PRMT R66, RZ, 0x7610, R66 ;  /* 0x00007610ff427816 */ /* 0x000fe40000000042 */
[----:B------:R-:W-:Y:S02]  /*0600*/  PRMT R12, RZ, 0x7610, R12 ;  /* 0x00007610ff0c7816 */ /* 0x000fe4000000000c */
[----:B------:R-:W-:Y:S02]  /*0610*/  PRMT R14, RZ, 0x7610, R14 ;  /* 0x00007610ff0e7816 */ /* 0x000fe4000000000e */
[----:B------:R-:W-:Y:S02]  /*0620*/  PRMT R16, RZ, 0x7610, R16 ;  /* 0x00007610ff107816 */ /* 0x000fe40000000010 */
[----:B------:R-:W-:Y:S02]  /*0630*/  PRMT R18, RZ, 0x7610, R18 ;  /* 0x00007610ff127816 */ /* 0x000fe40000000012 */
[----:B------:R-:W-:-:S02]  /*0640*/  PRMT R96, RZ, 0x7610, R10 ;  /* 0x00007610ff607816 */ /* 0x000fc4000000000a */
.L_x_280:
[----:B------:R-:W0:Y:S01]  /*0650*/  S2R R36, SR_TID.X ;  /* 0x0000000000247919 */ /* 0x000e220000002100 */
[----:B------:R-:W-:Y:S01]  /*0660*/  ISETP.NE.U32.AND P1, PT, RZ, c[0x0][0x1c0], PT ;  /* 0x00007000ff007a0c */ /* 0x000fe20003f25070 */
[----:B------:R-:W-:Y:S01]  /*0670*/  IMAD R28, R86, c[0x0][0x168], RZ ;  /* 0x00005a00561c7a24 */ /* 0x000fe200078e02ff */
[----:B------:R-:W-:-:S02]  /*0680*/  ISETP.NE.U32.AND P2, PT, RZ, c[0x0][0x180], PT ;  /* 0x00006000ff007a0c */ /* 0x000fc40003f45070 */
[----:B------:R-:W-:Y:S02]  /*0690*/  ISETP.NE.AND.EX P1, PT, RZ, c[0x0][0x1c4], PT, P1 ;  /* 0x00007100ff007a0c */ /* 0x000fe40003f25310 */
[----:B------:R-:W-:Y:S02]  /*06a0*/  SHF.R.S32.HI R29, RZ, 0x1f, R28 ;  /* 0x0000001fff1d7819 */ /* 0x000fe4000001141c */
[----:B------:R-:W-:Y:S02]  /*06b0*/  ISETP.NE.AND.EX P2, PT, RZ, c[0x0][0x184], PT, P2 ;  /* 0x00006100ff007a0c */ /* 0x000fe40003f45320 */
[----:B------:R-:W-:Y:S02]  /*06c0*/  LEA.HI R29, R29, R28, RZ, 0x3 ;  /* 0x0000001c1d1d7211 */ /* 0x000fe400078f18ff */
[----:B------:R-:W-:-:S05]  /*06d0*/  MOV R159, 0x10 ;  /* 0x00000010009f7802 */ /* 0x000fca0000000f00 */
[----:B------:R-:W-:-:S05]  /*06e0*/  @P1 MOV R33, 0x2 ;  /* 0x0000000200211802 */ /* 0x000fca0000000f00 */
[----:B------:R-:W-:Y:S01]  /*06f0*/  @P1 IMAD.WIDE R32, R86, R33, c[0x0][0x1c0] ;  /* 0x0000700056201625 */ /* 0x000fe200078e0221 */
[----:B0-----:R-:W-:-:S04]  /*0700*/  LOP3.LUT R40, R36, 0x7f, RZ, 0xc0, !PT ;  /* 0x0000007f24287812 */ /* 0x001fc800078ec0ff */
[----:B------:R-:W-:Y:S01]  /*0710*/  LEA.HI.SX32 R40, R29, R40, 0x1d ;  /* 0x000000281d287211 */ /* 0x000fe200078feaff */
[----:B------:R-:W2:Y:S03]  /*0720*/  @P1 LDG.E.U16 R32, [R32.64] ;  /* 0x0000000420201981 */ /* 0x000ea6000c1e1500 */
[C---:B------:R-:W-:Y:S01]  /*0730*/  @P2 LEA R34, P3, R40.reuse, c[0x0][0x180], 0x4 ;  /* 0x0000600028222a11 */ /* 0x040fe200078620ff */
[----:B------:R-:W-:-:S06]  /*0740*/  IMAD.WIDE.U32 R28, R40, R159, c[0x0][0x170] ;  /* 0x00005c00281c7625 */ /* 0x000fcc00078e009f */
[----:B------:R-:W3:Y:S01]  /*0750*/  LDG.E.128 R28, [R28.64] ;  /* 0x000000041c1c7981 */ /* 0x000ee2000c1e1d00 */
[----:B------:R-:W-:-:S05]  /*0760*/  @P2 LEA.HI.X R35, R40, c[0x0][0x184], RZ, 0x4, P3 ;  /* 0x0000610028232a11 */ /* 0x000fca00018f24ff */
[----:B-----5:R0:W5:Y:S01]  /*0770*/  @P2 LDG.E.128 R20, [R34.64] ;  /* 0x0000000422142981 */ /* 0x020162000c1e1d00 */
[----:B------:R-:W-:-:S04]  /*0780*/  ISETP.NE.U32.AND P3, PT, RZ, c[0x0][0x180], PT ;  /* 0x00006000ff007a0c */ /* 0x000fc80003f65070 */
[----:B------:R-:W-:Y:S02]  /*0790*/  ISETP.NE.AND.EX P3, PT, RZ, c[0x0][0x184], PT, P3 ;  /* 0x00006100ff007a0c */ /* 0x000fe40003f65330 */
[----:B------:R-:W-:Y:S02]  /*07a0*/  MOV R38, 0x3f800000 ;  /* 0x3f80000000267802 */ /* 0x000fe40000000f00 */
[----:B--2---:R-:W-:Y:S02]  /*07b0*/  @P1 PRMT R38, RZ, 0x5410, R32 ;  /* 0x00005410ff261816 */ /* 0x004fe40000000020 */
[----:B---3--:R-:W-:-:S05]  /*07c0*/  PRMT R37, RZ, 0x5410, R28 ;  /* 0x00005410ff257816 */ /* 0x008fca000000001c */
[----:B------:R-:W-:Y:S02]  /*07d0*/  FMUL.FTZ R37, R37, R38 ;  /* 0x0000002625257220 */ /* 0x000fe40000410000 */
[----:B------:R-:W-:Y:S05]  /*07e0*/  @P3 BRA `(.L_x_157) ;  /* 0x0000002000003947 */ /* 0x000fea0003800000 */
[----:B0-----:R-:W-:Y:S05]  /*07f0*/  @P0 BRA `(.L_x_158) ;  /* 0x0000003000000947 */ /* 0x001fea0003800000 */
[----:B------:R-:W-:Y:S05]  /*0800*/  BRA `(.L_x_159) ;  /* 0x0000004000007947 */ /* 0x000fea0003800000 */
.L_x_157:
[----:B0----5:R-:W-:-:S05]  /*0810*/  PRMT R32, RZ, 0x5410, R20 ;  /* 0x00005410ff207816 */ /* 0x021fca0000000014 */
[----:B------:R-:W-:-:S05]  /*0820*/  FADD.FTZ R37, R37, R32 ;  /* 0x0000002025257221 */ /* 0x000fca0000010000 */
.L_x_158:
[----:B------:R-:W-:-:S04]  /*0830*/  F2FP.BF16.PACK_AB R32, RZ, R37 ;  /* 0x00000025ff20723e */ /* 0x000fc800000010ff */
[----:B------:R-:W-:Y:S02]  /*0840*/  PRMT R24, R32, 0x7610, R24 ;  /* 0x0000761020187816 */ /* 0x000fe40000000018 */
.L_x_159:
[----:B------:R-:W-:-:S05]  /*0850*/  PRMT R41, RZ, 0x7610, R28 ;  /* 0x00007610ff297816 */ /* 0x000fca000000001c */
[----:B------:R-:W-:Y:S01]  /*0860*/  FMUL.FTZ R41, R41, R38 ;  /* 0x0000002629297220 */ /* 0x000fe20000410000 */
[----:B------:R-:W-:Y:S05]  /*0870*/  @P3 BRA `(.L_x_160) ;  /* 0x0000002000003947 */ /* 0x000fea0003800000 */
[----:B------:R-:W-:Y:S05]  /*0880*/  @P0 BRA `(.L_x_161) ;  /* 0x0000003000000947 */ /* 0x000fea0003800000 */
[----:B------:R-:W-:Y:S05]  /*0890*/  BRA `(.L_x_162) ;  /* 0x0000004000007947 */ /* 0x000fea0003800000 */
.L_x_160:
[----:B-----5:R-:W-:-:S05]  /*08a0*/  PRMT R28, RZ, 0x7610, R20 ;  /* 0x00007610ff1c7816 */ /* 0x020fca0000000014 */
[----:B------:R-:W-:-:S05]  /*08b0*/  FADD.FTZ R41, R41, R28 ;  /* 0x0000001c29297221 */ /* 0x000fca0000010000 */
.L_x_161:
[----:B------:R-:W-:-:S04]  /*08c0*/  F2FP.BF16.PACK_AB R28, RZ, R41 ;  /* 0x00000029ff1c723e */ /* 0x000fc800000010ff */
[----:B------:R-:W-:Y:S02]  /*08d0*/  PRMT R24, R24, 0x5410, R28 ;  /* 0x0000541018187816 */ /* 0x000fe4000000001c */
.L_x_162:
[----:B------:R-:W-:-:S05]  /*08e0*/  PRMT R39, RZ, 0x5410, R29 ;  /* 0x00005410ff277816 */ /* 0x000fca000000001d */
[----:B------:R-:W-:Y:S01]  /*08f0*/  FMUL.FTZ R39, R39, R38 ;  /* 0x0000002627277220 */ /* 0x000fe20000410000 */
[----:B------:R-:W-:Y:S05]  /*0900*/  @P3 BRA `(.L_x_163) ;  /* 0x0000002000003947 */ /* 0x000fea0003800000 */
[----:B------:R-:W-:Y:S05]  /*0910*/  @P0 BRA `(.L_x_164) ;  /* 0x0000003000000947 */ /* 0x000fea0003800000 */
[----:B------:R-:W-:Y:S05]  /*0920*/  BRA `(.L_x_165) ;  /* 0x0000004000007947 */ /* 0x000fea0003800000 */
.L_x_163:
[----:B-----5:R-:W-:-:S05]  /*0930*/  PRMT R28, RZ, 0x5410, R21 ;  /* 0x00005410ff1c7816 */ /* 0x020fca0000000015 */
[----:B------:R-:W-:-:S05]  /*0940*/  FADD.FTZ R39, R39, R28 ;  /* 0x0000001c27277221 */ /* 0x000fca0000010000 */
.L_x_164:
[----:B------:R-:W-:-:S04]  /*0950*/  F2FP.BF16.PACK_AB R28, RZ, R39 ;  /* 0x00000027ff1c723e */ /* 0x000fc800000010ff */
[----:B------:R-:W-:Y:S02]  /*0960*/  PRMT R25, R28, 0x7610, R25 ;  /* 0x000076101c197816 */ /* 0x000fe40000000019 */
.L_x_165:
[----:B------:R-:W-:-:S05]  /*0970*/  PRMT R29, RZ, 0x7610, R29 ;  /* 0x00007610ff1d7816 */ /* 0x000fca000000001d */
[----:B------:R-:W-:Y:S01]  /*0980*/  FMUL.FTZ R103, R29, R38 ;  /* 0x000000261d677220 */ /* 0x000fe20000410000 */
[----:B------:R-:W-:Y:S05]  /*0990*/  @P3 BRA `(.L_x_166) ;  /* 0x0000002000003947 */ /* 0x000fea0003800000 */
[----:B------:R-:W-:Y:S05]  /*09a0*/  @P0 BRA `(.L_x_167) ;  /* 0x0000003000000947 */ /* 0x000fea0003800000 */
[----:B------:R-:W-:Y:S05]  /*09b0*/  BRA `(.L_x_168) ;  /* 0x0000004000007947 */ /* 0x000fea0003800000 */
.L_x_166:
[----:B-----5:R-:W-:-:S05]  /*09c0*/  PRMT R28, RZ, 0x7610, R21 ;  /* 0x00007610ff1c7816 */ /* 0x020fca0000000015 */
[----:B------:R-:W-:-:S05]  /*09d0*/  FADD.FTZ R103, R103, R28 ;  /* 0x0000001c67677221 */ /* 0x000fca0000010000 */
.L_x_167:
[----:B------:R-:W-:-:S04]  /*09e0*/  F2FP.BF16.PACK_AB R28, RZ, R103 ;  /* 0x00000067ff1c723e */ /* 0x000fc800000010ff */
[----:B------:R-:W-:Y:S02]  /*09f0*/  PRMT R25, R25, 0x5410, R28 ;  /* 0x0000541019197816 */ /* 0x000fe4000000001c */
.L_x_168:
[----:B------:R-:W-:-:S05]  /*0a00*/  PRMT R43, RZ, 0x5410, R30 ;  /* 0x00005410ff2b7816 */ /* 0x000fca000000001e */
[----:B------:R-:W-:Y:S01]  /*0a10*/  FMUL.FTZ R43, R43, R38 ;  /* 0x000000262b2b7220 */ /* 0x000fe20000410000 */
[----:B------:R-:W-:Y:S05]  /*0a20*/  @P3 BRA `(.L_x_169) ;  /* 0x0000002000003947 */ /* 0x000fea0003800000 */
[----:B------:R-:W-:Y:S05]  /*0a30*/  @P0 BRA `(.L_x_170) ;  /* 0x0000003000000947 */ /* 0x000fea0003800000 */
[----:B------:R-:W-:Y:S05]  /*0a40*/  BRA `(.L_x_171) ;  /* 0x0000004000007947 */ /* 0x000fea0003800000 */
.L_x_169:
[----:B-----5:R-:W-:-:S05]  /*0a50*/  PRMT R28, RZ, 0x5410, R22 ;  /* 0x00005410ff1c7816 */ /* 0x020fca0000000016 */
[----:B------:R-:W-:-:S05]  /*0a60*/  FADD.FTZ R43, R43, R28 ;  /* 0x0000001c2b2b7221 */ /* 0x000fca0000010000 */
.L_x_170:
[----:B------:R-:W-:-:S04]  /*0a70*/  F2FP.BF16.PACK_AB R28, RZ, R43 ;  /* 0x0000002bff1c723e */ /* 0x000fc800000010ff */
[----:B------:R-:W-:Y:S02]  /*0a80*/  PRMT R26, R28, 0x7610, R26 ;  /* 0x000076101c1a7816 */ /* 0x000fe4000000001a */
.L_x_171:
[----:B------:R-:W-:-:S05]  /*0a90*/  PRMT R107, RZ, 0x7610, R30 ;  /* 0x00007610ff6b7816 */ /* 0x000fca000000001e */
[----:B------:R-:W-:Y:S01]  /*0aa0*/  FMUL.FTZ R107, R107, R38 ;  /* 0x000000266b6b7220 */ /* 0x000fe20000410000 */
[----:B------:R-:W-:Y:S05]  /*0ab0*/  @P3 BRA `(.L_x_172) ;  /* 0x0000002000003947 */ /* 0x000fea0003800000 */
[----:B------:R-:W-:Y:S05]  /*0ac0*/  @P0 BRA `(.L_x_173) ;  /* 0x0000003000000947 */ /* 0x000fea0003800000 */
[----:B------:R-:W-:Y:S05]  /*0ad0*/  BRA `(.L_x_174) ;  /* 0x0000004000007947 */ /* 0x000fea0003800000 */
.L_x_172:
[----:B-----5:R-:W-:-:S05]  /*0ae0*/  PRMT R28, RZ, 0x7610, R22 ;  /* 0x00007610ff1c7816 */ /* 0x020fca0000000016 */
[----:B------:R-:W-:-:S05]  /*0af0*/  FADD.FTZ R107, R107, R28 ;  /* 0x0000001c6b6b7221 */ /* 0x000fca0000010000 */
.L_x_173:
[----:B------:R-:W-:-:S04]  /*0b00*/  F2FP.BF16.PACK_AB R28, RZ, R107 ;  /* 0x0000006bff1c723e */ /* 0x000fc800000010ff */
[----:B------:R-:W-:Y:S02]  /*0b10*/  PRMT R26, R26, 0x5410, R28 ;  /* 0x000054101a1a7816 */ /* 0x000fe4000000001c */
.L_x_174:
[----:B------:R-:W-:-:S05]  /*0b20*/  PRMT R105, RZ, 0x5410, R31 ;  /* 0x00005410ff697816 */ /* 0x000fca000000001f */
[----:B------:R-:W-:Y:S01]  /*0b30*/  FMUL.FTZ R105, R105, R38 ;  /* 0x0000002669697220 */ /* 0x000fe20000410000 */
[----:B------:R-:W-:Y:S05]  /*0b40*/  @P3 BRA `(.L_x_175) ;  /* 0x0000002000003947 */ /* 0x000fea0003800000 */
[----:B------:R-:W-:Y:S05]  /*0b50*/  @P0 BRA `(.L_x_176) ;  /* 0x0000003000000947 */ /* 0x000fea0003800000 */
[----:B------:R-:W-:Y:S05]  /*0b60*/  BRA `(.L_x_177) ;  /* 0x0000004000007947 */ /* 0x000fea0003800000 */
.L_x_175:
[----:B-----5:R-:W-:-:S05]  /*0b70*/  PRMT R28, RZ, 0x5410, R23 ;  /* 0x00005410ff1c7816 */ /* 0x020fca0000000017 */
[----:B------:R-:W-:-:S05]  /*0b80*/  FADD.FTZ R105, R105, R28 ;  /* 0x0000001c69697221 */ /* 0x000fca0000010000 */
.L_x_176:
[----:B------:R-:W-:-:S04]  /*0b90*/  F2FP.BF16.PACK_AB R28, RZ, R105 ;  /* 0x00000069ff1c723e */ /* 0x000fc800000010ff */
[----:B------:R-:W-:Y:S02]  /*0ba0*/  PRMT R27, R28, 0x7610, R27 ;  /* 0x000076101c1b7816 */ /* 0x000fe4000000001b */
.L_x_177:
[----:B------:R-:W-:-:S05]  /*0bb0*/  PRMT R31, RZ, 0x7610, R31 ;  /* 0x00007610ff1f7816 */ /* 0x000fca000000001f */
[----:B------:R-:W-:Y:S01]  /*0bc0*/  FMUL.FTZ R109, R31, R38 ;  /* 0x000000261f6d7220 */ /* 0x000fe20000410000 */
[----:B------:R-:W-:Y:S05]  /*0bd0*/  @P3 BRA `(.L_x_178) ;  /* 0x0000002000003947 */ /* 0x000fea0003800000 */
[----:B------:R-:W-:Y:S05]  /*0be0*/  @P0 BRA `(.L_x_179) ;  /* 0x0000003000000947 */ /* 0x000fea0003800000 */
[----:B------:R-:W-:Y:S05]  /*0bf0*/  BRA `(.L_x_180) ;  /* 0x0000004000007947 */ /* 0x000fea0003800000 */
.L_x_178:
[----:B-----5:R-:W-:-:S05]  /*0c00*/  PRMT R28, RZ, 0x7610, R23 ;  /* 0x00007610ff1c7816 */ /* 0x020fca0000000017 */
[----:B------:R-:W-:-:S05]  /*0c10*/  FADD.FTZ R109, R109, R28 ;  /* 0x0000001c6d6d7221 */ /* 0x000fca0000010000 */
.L_x_179:
[----:B------:R-:W-:-:S04]  /*0c20*/  F2FP.BF16.PACK_AB R28, RZ, R109 ;  /* 0x0000006dff1c723e */ /* 0x000fc800000010ff */
[----:B------:R-:W-:Y:S02]  /*0c30*/  PRMT R27, R27, 0x5410, R28 ;  /* 0x000054101b1b7816 */ /* 0x000fe4000000001c */
.L_x_180:
[C---:B------:R-:W-:Y:S02]  /*0c40*/  IADD3 R101, R40.reuse, 0x80, RZ ;  /* 0x0000008028657810 */ /* 0x040fe40007ffe0ff */
[----:B------:R-:W-:-:S03]  /*0c50*/  @P0 LEA R34, P1, R40, c[0x0][0x188], 0x4 ;  /* 0x0000620028220a11 */ /* 0x000fc600078220ff */
[C---:B------:R-:W-:Y:S01]  /*0c60*/  IMAD.WIDE.U32 R28, R101.reuse, R159, c[0x0][0x170] ;  /* 0x00005c00651c7625 */ /* 0x040fe200078e009f */
[----:B------:R-:W-:Y:S02]  /*0c70*/  @P0 LEA.HI.X R35, R40, c[0x0][0x18c], RZ, 0x4, P1 ;  /* 0x0000630028230a11 */ /* 0x000fe400008f24ff */
[----:B------:R-:W-:-:S03]  /*0c80*/  @P2 LEA R32, P1, R101, c[0x0][0x180], 0x4 ;  /* 0x0000600065202a11 */ /* 0x000fc600078220ff */
[----:B------:R0:W-:Y:S04]  /*0c90*/  @P0 STG.E.128 [R34.64], R24 ;  /* 0x0000001822000986 */ /* 0x0001e8000c101d04 */
[----:B------:R-:W2:Y:S01]  /*0ca0*/  LDG.E.128 R28, [R28.64] ;  /* 0x000000041c1c7981 */ /* 0x000ea2000c1e1d00 */
[----:B------:R-:W-:-:S05]  /*0cb0*/  @P2 LEA.HI.X R33, R101, c[0x0][0x184], RZ, 0x4, P1 ;  /* 0x0000610065212a11 */ /* 0x000fca00008f24ff */
[----:B-----5:R0:W5:Y:S01]  /*0cc0*/  @P2 LDG.E.128 R20, [R32.64] ;  /* 0x0000000420142981 */ /* 0x020162000c1e1d00 */
[----:B--2---:R-:W-:-:S05]  /*0cd0*/  PRMT R111, RZ, 0x5410, R28 ;  /* 0x00005410ff6f7816 */ /* 0x004fca000000001c */
[----:B------:R-:W-:Y:S01]  /*0ce0*/  FMUL.FTZ R111, R111, R38 ;  /* 0x000000266f6f7220 */ /* 0x000fe20000410000 */
[----:B------:R-:W-:Y:S05]  /*0cf0*/  @P3 BRA `(.L_x_181) ;  /* 0x0000002000003947 */ /* 0x000fea0003800000 */
[----:B0-----:R-:W-:Y:S05]  /*0d00*/  @P0 BRA `(.L_x_182) ;  /* 0x0000003000000947 */ /* 0x001fea0003800000 */
[----:B------:R-:W-:Y:S05]  /*0d10*/  BRA `(.L_x_183) ;  /* 0x0000004000007947 */ /* 0x000fea0003800000 */
.L_x_181:
[----:B0----5:R-:W-:-:S05]  /*0d20*/  PRMT R32, RZ, 0x5410, R20 ;  /* 0x00005410ff207816 */ /* 0x021fca0000000014 */
[----:B------:R-:W-:-:S05]  /*0d30*/  FADD.FTZ R111, R32, R111 ;  /* 0x0000006f206f7221 */ /* 0x000fca0000010000 */
.L_x_182:
[----:B------:R-:W-:-:S04]  /*0d40*/  F2FP.BF16.PACK_AB R32, RZ, R111 ;  /* 0x0000006fff20723e */ /* 0x000fc800000010ff */
[----:B------:R-:W-:Y:S02]  /*0d50*/  PRMT R24, R32, 0x7610, R24 ;  /* 0x0000761020187816 */ /* 0x000fe40000000018 */
.L_x_183:
[----:B------:R-:W-:-:S05]  /*0d60*/  PRMT R115, RZ, 0x7610, R28 ;  /* 0x00007610ff737816 */ /* 0x000fca000000001c */
[----:B------:R-:W-:Y:S01]  /*0d70*/  FMUL.FTZ R115, R115, R38 ;  /* 0x0000002673737220 */ /* 0x000fe20000410000 */
[----:B------:R-:W-:Y:S05]  /*0d80*/  @P3 BRA `(.L_x_184) ;  /* 0x0000002000003947 */ /* 0x000fea0003800000 */
[----:B------:R-:W-:Y:S05]  /*0d90*/  @P0 BRA `(.L_x_185) ;  /* 0x0000003000000947 */ /* 0x000fea0003800000 */
[----:B------:R-:W-:Y:S05]  /*0da0*/  BRA `(.L_x_186) ;  /* 0x0000004000007947 */ /* 0x000fea0003800000 */
.L_x_184:
[----:B-----5:R-:W-:-:S05]  /*0db0*/  PRMT R28, RZ, 0x7610, R20 ;  /* 0x00007610ff1c7816 */ /* 0x020fca0000000014 */
[----:B------:R-:W-:-:S05]  /*0dc0*/  FADD.FTZ R115, R28, R115 ;  /* 0x000000731c737221 */ /* 0x000fca0000010000 */
.L_x_185:
[----:B------:R-:W-:-:S04]  /*0dd0*/  F2FP.BF16.PACK_AB R28, RZ, R115 ;  /* 0x00000073ff1c723e */ /* 0x000fc800000010ff */
[----:B------:R-:W-:Y:S02]  /*0de0*/  PRMT R24, R24, 0x5410, R28 ;  /* 0x0000541018187816 */ /* 0x000fe4000000001c */
.L_x_186:
[----:B------:R-:W-:-:S05]  /*0df0*/  PRMT R113, RZ, 0x5410, R29 ;  /* 0x00005410ff717816 */ /* 0x000fca000000001d */
[----:B------:R-:W-:Y:S01]  /*0e00*/  FMUL.FTZ R113, R113, R38 ;  /* 0x0000002671717220 */ /* 0x000fe20000410000 */
[----:B------:R-:W-:Y:S05]  /*0e10*/  @P3 BRA `(.L_x_187) ;  /* 0x0000002000003947 */ /* 0x000fea0003800000 */
[----:B------:R-:W-:Y:S05]  /*0e20*/  @P0 BRA `(.L_x_188) ;  /* 0x0000003000000947 */ /* 0x000fea0003800000 */
[----:B------:R-:W-:Y:S05]  /*0e30*/  BRA `(.L_x_189) ;  /* 0x0000004000007947 */ /* 0x000fea0003800000 */
.L_x_187:
[----:B-----5:R-:W-:-:S05]  /*0e40*/  PRMT R28, RZ, 0x5410, R21 ;  /* 0x00005410ff1c7816 */ /* 0x020fca0000000015 */
[----:B------:R-:W-:-:S05]  /*0e50*/  FADD.FTZ R113, R28, R113 ;  /* 0x000000711c717221 */ /* 0x000fca0000010000 */
.L_x_188:
[----:B------:R-:W-:-:S04]  /*0e60*/  F2FP.BF16.PACK_AB R28, RZ, R113 ;  /* 0x00000071ff1c723e */ /* 0x000fc800000010ff */
[----:B------:R-:W-:Y:S02]  /*0e70*/  PRMT R25, R28, 0x7610, R25 ;  /* 0x000076101c197816 */ /* 0x000fe40000000019 */
.L_x_189:
[----:B------:R-:W-:-:S05]  /*0e80*/  PRMT R29, RZ, 0x7610, R29 ;  /* 0x00007610ff1d7816 */ /* 0x000fca000000001d */
[----:B------:R-:W-:Y:S01]  /*0e90*/  FMUL.FTZ R119, R29, R38 ;  /* 0x000000261d777220 */ /* 0x000fe20000410000 */
[----:B------:R-:W-:Y:S05]  /*0ea0*/  @P3 BRA `(.L_x_190) ;  /* 0x0000002000003947 */ /* 0x000fea0003800000 */
[----:B------:R-:W-:Y:S05]  /*0eb0*/  @P0 BRA `(.L_x_191) ;  /* 0x0000003000000947 */ /* 0x000fea0003800000 */
[----:B------:R-:W-:Y:S05]  /*0ec0*/  BRA `(.L_x_192) ;  /* 0x0000004000007947 */ /* 0x000fea0003800000 */
.L_x_190:
[----:B-----5:R-:W-:-:S05]  /*0ed0*/  PRMT R28, RZ, 0x7610, R21 ;  /* 0x00007610ff1c7816 */ /* 0x020fca0000000015 */
[----:B------:R-:W-:-:S05]  /*0ee0*/  FADD.FTZ R119, R28, R119 ;  /* 0x000000771c777221 */ /* 0x000fca0000010000 */
.L_x_191:
[----:B------:R-:W-:-:S04]  /*0ef0*/  F2FP.BF16.PACK_AB R28, RZ, R119 ;  /* 0x00000077ff1c723e */ /* 0x000fc800000010ff */
[----:B------:R-:W-:Y:S02]  /*0f00*/  PRMT R25, R25, 0x5410, R28 ;  /* 0x0000541019197816 */ /* 0x000fe4000000001c */
.L_x_192:
[----:B------:R-:W-:-:S05]  /*0f10*/  PRMT R117, RZ, 0x5410, R30 ;  /* 0x00005410ff757816 */ /* 0x000fca000000001e */
[----:B------:R-:W-:Y:S01]  /*0f20*/  FMUL.FTZ R117, R117, R38 ;  /* 0x0000002675757220 */ /* 0x000fe20000410000 */
[----:B------:R-:W-:Y:S05]  /*0f30*/  @P3 BRA `(.L_x_193) ;  /* 0x0000002000003947 */ /* 0x000fea0003800000 */
[----:B------:R-:W-:Y:S05]  /*0f40*/  @P0 BRA `(.L_x_194) ;  /* 0x0000003000000947 */ /* 0x000fea0003800000 */
[----:B------:R-:W-:Y:S05]  /*0f50*/  BRA `(.L_x_195) ;  /* 0x0000004000007947 */ /* 0x000fea0003800000 */
.L_x_193:
[----:B-----5:R-:W-:-:S05]  /*0f60*/  PRMT R28, RZ, 0x5410, R22 ;  /* 0x00005410ff1c7816 */ /* 0x020fca0000000016 */
[----:B------:R-:W-:-:S05]  /*0f70*/  FADD.FTZ R117, R28, R117 ;  /* 0x000000751c757221 */ /* 0x000fca0000010000 */
.L_x_194:
[----:B------:R-:W-:-:S04]  /*0f80*/  F2FP.BF16.PACK_AB R28, RZ, R117 ;  /* 0x00000075ff1c723e */ /* 0x000fc800000010ff */
[----:B------:R-:W-:Y:S02]  /*0f90*/  PRMT R26, R28, 0x7610, R26 ;  /* 0x000076101c1a7816 */ /* 0x000fe4000000001a */
.L_x_195:
[----:B------:R-:W-:-:S05]  /*0fa0*/  PRMT R123, RZ, 0x7610, R30 ;  /* 0x00007610ff7b7816 */ /* 0x000fca000000001e */
[----:B------:R-:W-:Y:S01]  /*0fb0*/  FMUL.FTZ R123, R123, R38 ;  /* 0x000000267b7b7220 */ /* 0x000fe20000410000 */
[----:B------:R-:W-:Y:S05]  /*0fc0*/  @P3 BRA `(.L_x_196) ;  /* 0x0000002000003947 */ /* 0x000fea0003800000 */
[----:B------:R-:W-:Y:S05]  /*0fd0*/  @P0 BRA `(.L_x_197) ;  /* 0x0000003000000947 */ /* 0x000fea0003800000 */
[----:B------:R-:W-:Y:S05]  /*0fe0*/  BRA `(.L_x_198) ;  /* 0x0000004000007947 */ /* 0x000fea0003800000 */
.L_x_196:
[----:B-----5:R-:W-:-:S05]  /*0ff0*/  PRMT R28, RZ, 0x7610, R22 ;  /* 0x00007610ff1c7816 */ /* 0x020fca0000000016 */
[----:B------:R-:W-:-:S05]  /*1000*/  FADD.FTZ R123, R28, R123 ;  /* 0x0000007b1c7b7221 */ /* 0x000fca0000010000 */
.L_x_197:
[----:B------:R-:W-:-:S04]  /*1010*/  F2FP.BF16.PACK_AB R28, RZ, R123 ;  /* 0x0000007bff1c723e */ /* 0x000fc800000010ff */
[----:B------:R-:W-:Y:S02]  /*1020*/  PRMT R26, R26, 0x5410, R28 ;  /* 0x000054101a1a7816 */ /* 0x000fe4000000001c */
.L_x_198:
[----:B------:R-:W-:-:S05]  /*1030*/  PRMT R121, RZ, 0x5410, R31 ;  /* 0x00005410ff797816 */ /* 0x000fca000000001f */
[----:B------:R-:W-:Y:S01]  /*1040*/  FMUL.FTZ R121, R121, R38 ;  /* 0x0000002679797220 */ /* 0x000fe20000410000 */
[----:B------:R-:W-:Y:S05]  /*1050*/  @P3 BRA `(.L_x_199) ;  /* 0x0000002000003947 */ /* 0x000fea0003800000 */
[----:B------:R-:W-:Y:S05]  /*1060*/  @P0 BRA `(.L_x_200) ;  /* 0x0000003000000947 */ /* 0x000fea0003800000 */
[----:B------:R-:W-:Y:S05]  /*1070*/  BRA `(.L_x_201) ;  /* 0x0000004000007947 */ /* 0x000fea0003800000 */
.L_x_199:
[----:B-----5:R-:W-:-:S05]  /*1080*/  PRMT R28, RZ, 0x5410, R23 ;  /* 0x00005410ff1c7816 */ /* 0x020fca0000000017 */
[----:B------:R-:W-:-:S05]  /*1090*/  FADD.FTZ R121, R28, R121 ;  /* 0x000000791c797221 */ /* 0x000fca0000010000 */
.L_x_200:
[----:B------:R-:W-:-:S04]  /*10a0*/  F2FP.BF16.PACK_AB R28, RZ, R121 ;  /* 0x00000079ff1c723e */ /* 0x000fc800000010ff */
[----:B------:R-:W-:Y:S02]  /*10b0*/  PRMT R27, R28, 0x7610, R27 ;  /* 0x000076101c1b7816 */ /* 0x000fe4000000001b */
.L_x_201:
[----:B------:R-:W-:-:S05]  /*10c0*/  PRMT R31, RZ, 0x7610, R31 ;  /* 0x00007610ff1f7816 */ /* 0x000fca000000001f */
[----:B------:R-:W-:Y:S01]  /*10d0*/  FMUL.FTZ R125, R31, R38 ;  /* 0x000000261f7d7220 */ /* 0x000fe20000410000 */
[----:B------:R-:W-:Y:S05]  /*10e0*/  @P3 BRA `(.L_x_202) ;  /* 0x0000002000003947 */ /* 0x000fea0003800000 */
[----:B------:R-:W-:Y:S05]  /*10f0*/  @P0 BRA `(.L_x_203) ;  /* 0x0000003000000947 */ /* 0x000fea0003800000 */
[----:B------:R-:W-:Y:S05]  /*1100*/  BRA `(.L_x_204) ;  /* 0x0000004000007947 */ /* 0x000fea0003800000 */
.L_x_202:
[----:B-----5:R-:W-:-:S05]  /*1110*/  PRMT R28, RZ, 0x7610, R23 ;  /* 0x00007610ff1c7816 */ /* 0x020fca0000000017 */
[----:B------:R-:W-:-:S05]  /*1120*/  FADD.FTZ R125, R28, R125 ;  /* 0x0000007d1c7d7221 */ /* 0x000fca0000010000 */
.L_x_203:
[----:B------:R-:W-:-:S04]  /*1130*/  F2FP.BF16.PACK_AB R28, RZ, R125 ;  /* 0x0000007dff1c723e */ /* 0x000fc800000010ff */
[----:B------:R-:W-:Y:S02]  /*1140*/  PRMT R27, R27, 0x5410, R28 ;  /* 0x000054101b1b7816 */ /* 0x000fe4000000001c */
.L_x_204:
[----:B------:R-:W-:Y:S02]  /*1150*/  IADD3 R98, R40, 0x100, RZ ;  /* 0x0000010028627810 */ /* 0x000fe40007ffe0ff */
        /* <DEDUP_REMOVED lines=13> */
.L_x_205:
[----:B0----5:R-:W-:-:S05]  /*1230*/  PRMT R32, RZ, 0x5410, R20 ;  /* 0x00005410ff207816 */ /* 0x021fca0000000014 */
[----:B------:R-:W-:-:S05]  /*1240*/  FADD.FTZ R127, R32, R127 ;  /* 0x0000007f207f7221 */ /* 0x000fca0000010000 */
.L_x_206:
[----:B------:R-:W-:-:S04]  /*1250*/  F2FP.BF16.PACK_AB R32, RZ, R127 ;  /* 0x0000007fff20723e */ /* 0x000fc800000010ff */
[----:B------:R-:W-:Y:S02]  /*1260*/  PRMT R24, R32, 0x7610, R24 ;  /* 0x0000761020187816 */ /* 0x000fe40000000018 */
.L_x_207:
[----:B------:R-:W-:-:S05]  /*1270*/  PRMT R131, RZ, 0x7610, R28 ;  /* 0x00007610ff837816 */ /* 0x000fca000000001c */
[----:B------:R-:W-:Y:S01]  /*1280*/  FMUL.FTZ R131, R131, R38 ;  /* 0x0000002683837220 */ /* 0x000fe20000410000 */
[----:B------:R-:W-:Y:S05]  /*1290*/  @P3 BRA `(.L_x_208) ;  /* 0x0000002000003947 */ /* 0x000fea0003800000 */
[----:B------:R-:W-:Y:S05]  /*12a0*/  @P0 BRA `(.L_x_209) ;  /* 0x0000003000000947 */ /* 0x000fea0003800000 */
[----:B------:R-:W-:Y:S05]  /*12b0*/  BRA `(.L_x_210) ;  /* 0x0000004000007947 */ /* 0x000fea0003800000 */
.L_x_208:
[----:B-----5:R-:W-:-:S05]  /*12c0*/  PRMT R28, RZ, 0x7610, R20 ;  /* 0x00007610ff1c7816 */ /* 0x020fca0000000014 */
[----:B------:R-:W-:-:S05]  /*12d0*/  FADD.FTZ R131, R28, R131 ;  /* 0x000000831c837221 */ /* 0x000fca0000010000 */
.L_x_209:
[----:B------:R-:W-:-:S04]  /*12e0*/  F2FP.BF16.PACK_AB R28, RZ, R131 ;  /* 0x00000083ff1c723e */ /* 0x000fc800000010ff */
[----:B------:R-:W-:Y:S02]  /*12f0*/  PRMT R24, R24, 0x5410, R28 ;  /* 0x0000541018187816 */ /* 0x000fe4000000001c */
.L_x_210:
[----:B------:R-:W-:-:S05]  /*1300*/  PRMT R129, RZ, 0x5410, R29 ;  /* 0x00005410ff817816 */ /* 0x000fca000000001d */
[----:B------:R-:W-:Y:S01]  /*1310*/  FMUL.FTZ R129, R129, R38 ;  /* 0x0000002681817220 */ /* 0x000fe20000410000 */
[----:B------:R-:W-:Y:S05]  /*1320*/  @P3 BRA `(.L_x_211) ;  /* 0x0000002000003947 */ /* 0x000fea0003800000 */
[----:B------:R-:W-:Y:S05]  /*1330*/  @P0 BRA `(.L_x_212) ;  /* 0x0000003000000947 */ /* 0x000fea0003800000 */
[----:B------:R-:W-:Y:S05]  /*1340*/  BRA `(.L_x_213) ;  /* 0x0000004000007947 */ /* 0x000fea0003800000 */
.L_x_211:
[----:B-----5:R-:W-:-:S05]  /*1350*/  PRMT R28, RZ, 0x5410, R21 ;  /* 0x00005410ff1c7816 */ /* 0x020fca0000000015 */
[----:B------:R-:W-:-:S05]  /*1360*/  FADD.FTZ R129, R28, R129 ;  /* 0x000000811c817221 */ /* 0x000fca0000010000 */
.L_x_212:
[----:B------:R-:W-:-:S04]  /*1370*/  F2FP.BF16.PACK_AB R28, RZ, R129 ;  /* 0x00000081ff1c723e */ /* 0x000fc800000010ff */
[----:B------:R-:W-:Y:S02]  /*1380*/  PRMT R25, R28, 0x7610, R25 ;  /* 0x000076101c197816 */ /* 0x000fe40000000019 */
.L_x_213:
[----:B------:R-:W-:-:S05]  /*1390*/  PRMT R29, RZ, 0x7610, R29 ;  /* 0x00007610ff1d7816 */ /* 0x000fca000000001d */
[----:B------:R-:W-:Y:S01]  /*13a0*/  FMUL.FTZ R133, R29, R38 ;  /* 0x000000261d857220 */ /* 0x000fe20000410000 */
[----:B------:R-:W-:Y:S05]  /*13b0*/  @P3 BRA `(.L_x_214) ;  /* 0x0000002000003947 */ /* 0x000fea0003800000 */
[----:B------:R-:W-:Y:S05]  /*13c0*/  @P0 BRA `(.L_x_215) ;  /* 0x0000003000000947 */ /* 0x000fea0003800000 */
[----:B------:R-:W-:Y:S05]  /*13d0*/  BRA `(.L_x_216) ;  /* 0x0000004000007947 */ /* 0x000fea0003800000 */
.L_x_214:
[----:B-----5:R-:W-:-:S05]  /*13e0*/  PRMT R28, RZ, 0x7610, R21 ;  /* 0x00007610ff1c7816 */ /* 0x020fca0000000015 */
[----:B------:R-:W-:-:S05]  /*13f0*/  FADD.FTZ R133, R28, R133 ;  /* 0x000000851c857221 */ /* 0x000fca0000010000 */
.L_x_215:
[----:B------:R-:W-:-:S04]  /*1400*/  F2FP.BF16.PACK_AB R28, RZ, R133 ;  /* 0x00000085ff1c723e */ /* 0x000fc800000010ff */
[----:B------:R-:W-:Y:S02]  /*1410*/  PRMT R25, R25, 0x5410, R28 ;  /* 0x0000541019197816 */ /* 0x000fe4000000001c */
.L_x_216:
[----:B------:R-:W-:-:S05]  /*1420*/  PRMT R135, RZ, 0x5410, R30 ;  /* 0x00005410ff877816 */ /* 0x000fca000000001e */
[----:B------:R-:W-:Y:S01]  /*1430*/  FMUL.FTZ R135, R135, R38 ;  /* 0x0000002687877220 */ /* 0x000fe20000410000 */
[----:B------:R-:W-:Y:S05]  /*1440*/  @P3 BRA `(.L_x_217) ;  /* 0x0000002000003947 */ /* 0x000fea0003800000 */
[----:B------:R-:W-:Y:S05]  /*1450*/  @P0 BRA `(.L_x_218) ;  /* 0x0000003000000947 */ /* 0x000fea0003800000 */
[----:B------:R-:W-:Y:S05]  /*1460*/  BRA `(.L_x_219) ;  /* 0x0000004000007947 */ /* 0x000fea0003800000 */
.L_x_217:
[----:B-----5:R-:W-:-:S05]  /*1470*/  PRMT R28, RZ, 0x5410, R22 ;  /* 0x00005410ff1c7816 */ /* 0x020fca0000000016 */
[----:B------:R-:W-:-:S05]  /*1480*/  FADD.FTZ R135, R28, R135 ;  /* 0x000000871c877221 */ /* 0x000fca0000010000 */
.L_x_218:
[----:B------:R-:W-:-:S04]  /*1490*/  F2FP.BF16.PACK_AB R28, RZ, R135 ;  /* 0x00000087ff1c723e */ /* 0x000fc800000010ff */
[----:B------:R-:W-:Y:S02]  /*14a0*/  PRMT R26, R28, 0x7610, R26 ;  /* 0x000076101c1a7816 */ /* 0x000fe4000000001a */
.L_x_219:
[----:B------:R-:W-:-:S05]  /*14b0*/  PRMT R137, RZ, 0x7610, R30 ;  /* 0x00007610ff897816 */ /* 0x000fca000000001e */
[----:B------:R-:W-:Y:S01]  /*14c0*/  FMUL.FTZ R137, R137, R38 ;  /* 0x0000002689897220 */ /* 0x000fe20000410000 */
[----:B------:R-:W-:Y:S05]  /*14d0*/  @P3 BRA `(.L_x_220) ;  /* 0x0000002000003947 */ /* 0x000fea0003800000 */
[----:B------:R-:W-:Y:S05]  /*14e0*/  @P0 BRA `(.L_x_221) ;  /* 0x0000003000000947 */ /* 0x000fea0003800000 */
[----:B------:R-:W-:Y:S05]  /*14f0*/  BRA `(.L_x_222) ;  /* 0x0000004000007947 */ /* 0x000fea0003800000 */
.L_x_220:
[----:B-----5:R-:W-:-:S05]  /*1500*/  PRMT R28, RZ, 0x7610, R22 ;  /* 0x00007610ff1c7816 */ /* 0x020fca0000000016 */
[----:B------:R-:W-:-:S05]  /*1510*/  FADD.FTZ R137, R28, R137 ;  /* 0x000000891c897221 */ /* 0x000fca0000010000 */
.L_x_221:
[----:B------:R-:W-:-:S04]  /*1520*/  F2FP.BF16.PACK_AB R28, RZ, R137 ;  /* 0x00000089ff1c723e */ /* 0x000fc800000010ff */
[----:B------:R-:W-:Y:S02]  /*1530*/  PRMT R26, R26, 0x5410, R28 ;  /* 0x000054101a1a7816 */ /* 0x000fe4000000001c */
.L_x_222:
[----:B------:R-:W-:-:S05]  /*1540*/  PRMT R139, RZ, 0x5410, R31 ;  /* 0x00005410ff8b7816 */ /* 0x000fca000000001f */
[----:B------:R-:W-:Y:S01]  /*1550*/  FMUL.FTZ R139, R139, R38 ;  /* 0x000000268b8b7220 */ /* 0x000fe20000410000 */
[----:B------:R-:W-:Y:S05]  /*1560*/  @P3 BRA `(.L_x_223) ;  /* 0x0000002000003947 */ /* 0x000fea0003800000 */
[----:B------:R-:W-:Y:S05]  /*1570*/  @P0 BRA `(.L_x_224) ;  /* 0x0000003000000947 */ /* 0x000fea0003800000 */
[----:B------:R-:W-:Y:S05]  /*1580*/  BRA `(.L_x_225) ;  /* 0x0000004000007947 */ /* 0x000fea0003800000 */
.L_x_223:
[----:B-----5:R-:W-:-:S05]  /*1590*/  PRMT R28, RZ, 0x5410, R23 ;  /* 0x00005410ff1c7816 */ /* 0x020fca0000000017 */
[----:B------:R-:W-:-:S05]  /*15a0*/  FADD.FTZ R139, R28, R139 ;  /* 0x0000008b1c8b7221 */ /* 0x000fca0000010000 */
.L_x_224:
[----:B------:R-:W-:-:S04]  /*15b0*/  F2FP.BF16.PACK_AB R28, RZ, R139 ;  /* 0x0000008bff1c723e */ /* 0x000fc800000010ff */
[----:B------:R-:W-:Y:S02]  /*15c0*/  PRMT R27, R28, 0x7610, R27 ;  /* 0x000076101c1b7816 */ /* 0x000fe4000000001b */
.L_x_225:
[----:B------:R-:W-:-:S05]  /*15d0*/  PRMT R31, RZ, 0x7610, R31 ;  /* 0x00007610ff1f7816 */ /* 0x000fca000000001f */
[----:B------:R-:W-:Y:S01]  /*15e0*/  FMUL.FTZ R141, R31, R38 ;  /* 0x000000261f8d7220 */ /* 0x000fe20000410000 */
[----:B------:R-:W-:Y:S05]  /*15f0*/  @P3 BRA `(.L_x_226) ;  /* 0x0000002000003947 */ /* 0x000fea0003800000 */
[----:B------:R-:W-:Y:S05]  /*1600*/  @P0 BRA `(.L_x_227) ;  /* 0x0000003000000947 */ /* 0x000fea0003800000 */
[----:B------:R-:W-:Y:S05]  /*1610*/  BRA `(.L_x_228) ;  /* 0x0000004000007947 */ /* 0x000fea0003800000 */
.L_x_226:
[----:B-----5:R-:W-:-:S05]  /*1620*/  PRMT R28, RZ, 0x7610, R23 ;  /* 0x00007610ff1c7816 */ /* 0x020fca0000000017 */
[----:B------:R-:W-:-:S05]  /*1630*/  FADD.FTZ R141, R28, R141 ;  /* 0x0000008d1c8d7221 */ /* 0x000fca0000010000 */
.L_x_227:
[----:B------:R-:W-:-:S04]  /*1640*/  F2FP.BF16.PACK_AB R28, RZ, R141 ;  /* 0x0000008dff1c723e */ /* 0x000fc800000010ff */
[----:B------:R-:W-:Y:S02]  /*1650*/  PRMT R27, R27, 0x5410, R28 ;  /* 0x000054101b1b7816 */ /* 0x000fe4000000001c */
.L_x_228:
[----:B------:R-:W-:Y:S02]  /*1660*/  IADD3 R102, R40, 0x180, RZ ;  /* 0x0000018028667810 */ /* 0x000fe40007ffe0ff */
[----:B------:R-:W-:-:S03]  /*1670*/  @P0 LEA R34, P1, R98, c[0x0][0x188], 0x4 ;  /* 0x0000620062220a11 */ /* 0x000fc600078220ff */
[----:B------:R-:W-:Y:S01]  /*1680*/  IMAD.WIDE.U32 R28, R102, R159, c[0x0][0x170] ;  /* 0x00005c00661c7625 */ /* 0x000fe200078e009f */
        /* <DEDUP_REMOVED lines=11> */
.L_x_229:
[----:B0----5:R-:W-:-:S05]  /*1740*/  PRMT R32, RZ, 0x5410, R20 ;  /* 0x00005410ff207816 */ /* 0x021fca0000000014 */
[----:B------:R-:W-:-:S05]  /*1750*/  FADD.FTZ R143, R32, R143 ;  /* 0x0000008f208f7221 */ /* 0x000fca0000010000 */
.L_x_230:
[----:B------:R-:W-:-:S04]  /*1760*/  F2FP.BF16.PACK_AB R32, RZ, R143 ;  /* 0x0000008fff20723e */ /* 0x000fc800000010ff */
[----:B------:R-:W-:Y:S02]  /*1770*/  PRMT R24, R32, 0x7610, R24 ;  /* 0x0000761020187816 */ /* 0x000fe40000000018 */
.L_x_231:
[----:B------:R-:W-:-:S05]  /*1780*/  PRMT R147, RZ, 0x7610, R28 ;  /* 0x00007610ff937816 */ /* 0x000fca000000001c */
[----:B------:R-:W-:Y:S01]  /*1790*/  FMUL.FTZ R147, R147, R38 ;  /* 0x0000002693937220 */ /* 0x000fe20000410000 */
[----:B------:R-:W-:Y:S05]  /*17a0*/  @P3 BRA `(.L_x_232) ;  /* 0x0000002000003947 */ /* 0x000fea0003800000 */
[----:B------:R-:W-:Y:S05]  /*17b0*/  @P0 BRA `(.L_x_233) ;  /* 0x0000003000000947 */ /* 0x000fea0003800000 */
[----:B------:R-:W-:Y:S05]  /*17c0*/  BRA `(.L_x_234) ;  /* 0x0000004000007947 */ /* 0x000fea0003800000 */
.L_x_232:
[----:B-----5:R-:W-:-:S05]  /*17d0*/  PRMT R28, RZ, 0x7610, R20 ;  /* 0x00007610ff1c7816 */ /* 0x020fca0000000014 */
[----:B------:R-:W-:-:S05]  /*17e0*/  FADD.FTZ R147, R28, R147 ;  /* 0x000000931c937221 */ /* 0x000fca0000010000 */
.L_x_233:
[----:B------:R-:W-:-:S04]  /*17f0*/  F2FP.BF16.PACK_AB R28, RZ, R147 ;  /* 0x00000093ff1c723e */ /* 0x000fc800000010ff */
[----:B------:R-:W-:Y:S02]  /*1800*/  PRMT R24, R24, 0x5410, R28 ;  /* 0x0000541018187816 */ /* 0x000fe4000000001c */
.L_x_234:
[----:B------:R-:W-:-:S05]  /*1810*/  PRMT R145, RZ, 0x5410, R29 ;  /* 0x00005410ff917816 */ /* 0x000fca000000001d */
[----:B------:R-:W-:Y:S01]  /*1820*/  FMUL.FTZ R145, R145, R38 ;  /* 0x0000002691917220 */ /* 0x000fe20000410000 */
[----:B------:R-:W-:Y:S05]  /*1830*/  @P3 BRA `(.L_x_235) ;  /* 0x0000002000003947 */ /* 0x000fea0003800000 */
[----:B------:R-:W-:Y:S05]  /*1840*/  @P0 BRA `(.L_x_236) ;  /* 0x0000003000000947 */ /* 0x000fea0003800000 */
[----:B------:R-:W-:Y:S05]  /*1850*/  BRA `(.L_x_237) ;  /* 0x0000004000007947 */ /* 0x000fea0003800000 */
.L_x_235:
[----:B-----5:R-:W-:-:S05]  /*1860*/  PRMT R28, RZ, 0x5410, R21 ;  /* 0x00005410ff1c7816 */ /* 0x020fca0000000015 */
[----:B------:R-:W-:-:S05]  /*1870*/  FADD.FTZ R145, R28, R145 ;  /* 0x000000911c917221 */ /* 0x000fca0000010000 */
.L_x_236:
[----:B------:R-:W-:-:S04]  /*1880*/  F2FP.BF16.PACK_AB R28, RZ, R145 ;  /* 0x00000091ff1c723e */ /* 0x000fc800000010ff */
[----:B------:R-:W-:Y:S02]  /*1890*/  PRMT R25, R28, 0x7610, R25 ;  /* 0x000076101c197816 */ /* 0x000fe40000000019 */
.L_x_237:
[----:B------:R-:W-:-:S05]  /*18a0*/  PRMT R29, RZ, 0x7610, R29 ;  /* 0x00007610ff1d7816 */ /* 0x000fca000000001d */
[----:B------:R-:W-:Y:S01]  /*18b0*/  FMUL.FTZ R149, R29, R38 ;  /* 0x000000261d957220 */ /* 0x000fe20000410000 */
[----:B------:R-:W-:Y:S05]  /*18c0*/  @P3 BRA `(.L_x_238) ;  /* 0x0000002000003947 */ /* 0x000fea0003800000 */
[----:B------:R-:W-:Y:S05]  /*18d0*/  @P0 BRA `(.L_x_239) ;  /* 0x0000003000000947 */ /* 0x000fea0003800000 */
[----:B------:R-:W-:Y:S05]  /*18e0*/  BRA `(.L_x_240) ;  /* 0x0000004000007947 */ /* 0x000fea0003800000 */
.L_x_238:
[----:B-----5:R-:W-:-:S05]  /*18f0*/  PRMT R28, RZ, 0x7610, R21 ;  /* 0x00007610ff1c7816 */ /* 0x020fca0000000015 */
[----:B------:R-:W-:-:S05]  /*1900*/  FADD.FTZ R149, R28, R149 ;  /* 0x000000951c957221 */ /* 0x000fca0000010000 */
.L_x_239:
[----:B------:R-:W-:-:S04]  /*1910*/  F2FP.BF16.PACK_AB R28, RZ, R149 ;  /* 0x00000095ff1c723e */ /* 0x000fc800000010ff */
[----:B------:R-:W-:Y:S02]  /*1920*/  PRMT R25, R25, 0x5410, R28 ;  /* 0x0000541019197816 */ /* 0x000fe4000000001c */
.L_x_240:
[----:B------:R-:W-:-:S05]  /*1930*/  PRMT R151, RZ, 0x5410, R30 ;  /* 0x00005410ff977816 */ /* 0x000fca000000001e */
[----:B------:R-:W-:Y:S01]  /*1940*/  FMUL.FTZ R151, R151, R38 ;  /* 0x0000002697977220 */ /* 0x000fe20000410000 */
[----:B------:R-:W-:Y:S05]  /*1950*/  @P3 BRA `(.L_x_241) ;  /* 0x0000002000003947 */ /* 0x000fea0003800000 */
[----:B------:R-:W-:Y:S05]  /*1960*/  @P0 BRA `(.L_x_242) ;  /* 0x0000003000000947 */ /* 0x000fea0003800000 */
[----:B------:R-:W-:Y:S05]  /*1970*/  BRA `(.L_x_243) ;  /* 0x0000004000007947 */ /* 0x000fea0003800000 */
.L_x_241:
[----:B-----5:R-:W-:-:S05]  /*1980*/  PRMT R28, RZ, 0x5410, R22 ;  /* 0x00005410ff1c7816 */ /* 0x020fca0000000016 */
[----:B------:R-:W-:-:S05]  /*1990*/  FADD.FTZ R151, R28, R151 ;  /* 0x000000971c977221 */ /* 0x000fca0000010000 */
.L_x_242:
[----:B------:R-:W-:-:S04]  /*19a0*/  F2FP.BF16.PACK_AB R28, RZ, R151 ;  /* 0x00000097ff1c723e */ /* 0x000fc800000010ff */
[----:B------:R-:W-:Y:S02]  /*19b0*/  PRMT R26, R28, 0x7610, R26 ;  /* 0x000076101c1a7816 */ /* 0x000fe4000000001a */
.L_x_243:
[----:B------:R-:W-:-:S05]  /*19c0*/  PRMT R153, RZ, 0x7610, R30 ;  /* 0x00007610ff997816 */ /* 0x000fca000000001e */
[----:B------:R-:W-:Y:S01]  /*19d0*/  FMUL.FTZ R153, R153, R38 ;  /* 0x0000002699997220 */ /* 0x000fe20000410000 */
[----:B------:R-:W-:Y:S05]  /*19e0*/  @P3 BRA `(.L_x_244) ;  /* 0x0000002000003947 */ /* 0x000fea0003800000 */
[----:B------:R-:W-:Y:S05]  /*19f0*/  @P0 BRA `(.L_x_245) ;  /* 0x0000003000000947 */ /* 0x000fea0003800000 */
[----:B------:R-:W-:Y:S05]  /*1a00*/  BRA `(.L_x_246) ;  /* 0x0000004000007947 */ /* 0x000fea0003800000 */
.L_x_244:
[----:B-----5:R-:W-:-:S05]  /*1a10*/  PRMT R28, RZ, 0x7610, R22 ;  /* 0x00007610ff1c7816 */ /* 0x020fca0000000016 */
[----:B------:R-:W-:-:S05]  /*1a20*/  FADD.FTZ R153, R28, R153 ;  /* 0x000000991c997221 */ /* 0x000fca0000010000 */
.L_x_245:
[----:B------:R-:W-:-:S04]  /*1a30*/  F2FP.BF16.PACK_AB R28, RZ, R153 ;  /* 0x00000099ff1c723e */ /* 0x000fc800000010ff */
[----:B------:R-:W-:Y:S02]  /*1a40*/  PRMT R26, R26, 0x5410, R28 ;  /* 0x000054101a1a7816 */ /* 0x000fe4000000001c */
.L_x_246:
[----:B------:R-:W-:-:S05]  /*1a50*/  PRMT R155, RZ, 0x5410, R31 ;  /* 0x00005410ff9b7816 */ /* 0x000fca000000001f */
[----:B------:R-:W-:Y:S01]  /*1a60*/  FMUL.FTZ R155, R155, R38 ;  /* 0x000000269b9b7220 */ /* 0x000fe20000410000 */
[----:B------:R-:W-:Y:S05]  /*1a70*/  @P3 BRA `(.L_x_247) ;  /* 0x0000002000003947 */ /* 0x000fea0003800000 */
[----:B------:R-:W-:Y:S05]  /*1a80*/  @P0 BRA `(.L_x_248) ;  /* 0x0000003000000947 */ /* 0x000fea0003800000 */
[----:B------:R-:W-:Y:S05]  /*1a90*/  BRA `(.L_x_249) ;  /* 0x0000004000007947 */ /* 0x000fea0003800000 */
.L_x_247:
[----:B-----5:R-:W-:-:S05]  /*1aa0*/  PRMT R28, RZ, 0x5410, R23 ;  /* 0x00005410ff1c7816 */ /* 0x020fca0000000017 */
[----:B------:R-:W-:-:S05]  /*1ab0*/  FADD.FTZ R155, R28, R155 ;  /* 0x0000009b1c9b7221 */ /* 0x000fca0000010000 */
.L_x_248:
[----:B------:R-:W-:-:S04]  /*1ac0*/  F2FP.BF16.PACK_AB R28, RZ, R155 ;  /* 0x0000009bff1c723e */ /* 0x000fc800000010ff */
[----:B------:R-:W-:Y:S02]  /*1ad0*/  PRMT R27, R28, 0x7610, R27 ;  /* 0x000076101c1b7816 */ /* 0x000fe4000000001b */
.L_x_249:
[----:B------:R-:W-:-:S05]  /*1ae0*/  PRMT R31, RZ, 0x7610, R31 ;  /* 0x00007610ff1f7816 */ /* 0x000fca000000001f */
[----:B------:R-:W-:Y:S01]  /*1af0*/  FMUL.FTZ R157, R31, R38 ;  /* 0x000000261f9d7220 */ /* 0x000fe20000410000 */
[----:B------:R-:W-:Y:S05]  /*1b00*/  @P3 BRA `(.L_x_250) ;  /* 0x0000002000003947 */ /* 0x000fea0003800000 */
[----:B------:R-:W-:Y:S05]  /*1b10*/  @P0 BRA `(.L_x_251) ;  /* 0x0000003000000947 */ /* 0x000fea0003800000 */
[----:B------:R-:W-:Y:S05]  /*1b20*/  BRA `(.L_x_252) ;  /* 0x0000004000007947 */ /* 0x000fea0003800000 */
.L_x_250:
[----:B-----5:R-:W-:-:S05]  /*1b30*/  PRMT R28, RZ, 0x7610, R23 ;  /* 0x00007610ff1c7816 */ /* 0x020fca0000000017 */
[----:B------:R-:W-:-:S05]  /*1b40*/  FADD.FTZ R157, R28, R157 ;  /* 0x0000009d1c9d7221 */ /* 0x000fca0000010000 */
.L_x_251:
[----:B------:R-:W-:-:S04]  /*1b50*/  F2FP.BF16.PACK_AB R28, RZ, R157 ;  /* 0x0000009dff1c723e */ /* 0x000fc800000010ff */
[----:B------:R-:W-:Y:S02]  /*1b60*/  PRMT R27, R27, 0x5410, R28 ;  /* 0x000054101b1b7816 */ /* 0x000fe4000000001c */
.L_x_252:
        /* <DEDUP_REMOVED lines=14> */
.L_x_253:
[----:B0----5:R-:W-:-:S05]  /*1c50*/  PRMT R32, RZ, 0x5410, R20 ;  /* 0x00005410ff207816 */ /* 0x021fca0000000014 */
[----:B------:R-:W-:-:S05]  /*1c60*/  FADD.FTZ R159, R32, R159 ;  /* 0x0000009f209f7221 */ /* 0x000fca0000010000 */
.L_x_254:
[----:B------:R-:W-:-:S04]  /*1c70*/  F2FP.BF16.PACK_AB R32, RZ, R159 ;  /* 0x0000009fff20723e */ /* 0x000fc800000010ff */
[----:B------:R-:W-:Y:S02]  /*1c80*/  PRMT R24, R32, 0x7610, R24 ;  /* 0x0000761020187816 */ /* 0x000fe40000000018 */
.L_x_255:
[----:B------:R-:W-:-:S05]  /*1c90*/  PRMT R35, RZ, 0x7610, R28 ;  /* 0x00007610ff237816 */ /* 0x000fca000000001c */
[----:B------:R-:W-:Y:S01]  /*1ca0*/  FMUL.FTZ R35, R35, R38 ;  /* 0x0000002623237220 */ /* 0x000fe20000410000 */
[----:B------:R-:W-:Y:S05]  /*1cb0*/  @P3 BRA `(.L_x_256) ;  /* 0x0000002000003947 */ /* 0x000fea0003800000 */
[----:B------:R-:W-:Y:S05]  /*1cc0*/  @P0 BRA `(.L_x_257) ;  /* 0x0000003000000947 */ /* 0x000fea0003800000 */
[----:B------:R-:W-:Y:S05]  /*1cd0*/  BRA `(.L_x_258) ;  /* 0x0000004000007947 */ /* 0x000fea0003800000 */
.L_x_256:
[----:B-----5:R-:W-:-:S05]  /*1ce0*/  PRMT R28, RZ, 0x7610, R20 ;  /* 0x00007610ff1c7816 */ /* 0x020fca0000000014 */
[----:B------:R-:W-:-:S05]  /*1cf0*/  FADD.FTZ R35, R28, R35 ;  /* 0x000000231c237221 */ /* 0x000fca0000010000 */
.L_x_257:
[----:B------:R-:W-:-:S04]  /*1d00*/  F2FP.BF16.PACK_AB R28, RZ, R35 ;  /* 0x00000023ff1c723e */ /* 0x000fc800000010ff */
[----:B------:R-:W-:Y:S02]  /*1d10*/  PRMT R24, R24, 0x5410, R28 ;  /* 0x0000541018187816 */ /* 0x000fe4000000001c */
.L_x_258:
[----:B------:R-:W-:-:S05]  /*1d20*/  PRMT R33, RZ, 0x5410, R29 ;  /* 0x00005410ff217816 */ /* 0x000fca000000001d */
[----:B------:R-:W-:Y:S01]  /*1d30*/  FMUL.FTZ R33, R33, R38 ;  /* 0x0000002621217220 */ /* 0x000fe20000410000 */
[----:B------:R-:W-:Y:S05]  /*1d40*/  @P3 BRA `(.L_x_259) ;  /* 0x0000002000003947 */ /* 0x000fea0003800000 */
[----:B------:R-:W-:Y:S05]  /*1d50*/  @P0 BRA `(.L_x_260) ;  /* 0x0000003000000947 */ /* 0x000fea0003800000 */
[----:B------:R-:W-:Y:S05]  /*1d60*/  BRA `(.L_x_261) ;  /* 0x0000004000007947 */ /* 0x000fea0003800000 */
.L_x_259:
[----:B-----5:R-:W-:-:S05]  /*1d70*/  PRMT R28, RZ, 0x5410, R21 ;  /* 0x00005410ff1c7816 */ /* 0x020fca0000000015 */
[----:B------:R-:W-:-:S05]  /*1d80*/  FADD.FTZ R33, R28, R33 ;  /* 0x000000211c217221 */ /* 0x000fca0000010000 */
.L_x_260:
[----:B------:R-:W-:-:S04]  /*1d90*/  F2FP.BF16.PACK_AB R28, RZ, R33 ;  /* 0x00000021ff1c723e */ /* 0x000fc800000010ff */
[----:B------:R-:W-:Y:S02]  /*1da0*/  PRMT R25, R28, 0x7610, R25 ;  /* 0x000076101c197816 */ /* 0x000fe40000000019 */
.L_x_261:
[----:B------:R-:W-:-:S05]  /*1db0*/  PRMT R29, RZ, 0x7610, R29 ;  /* 0x00007610ff1d7816 */ /* 0x000fca000000001d */
[----:B------:R-:W-:Y:S01]  /*1dc0*/  FMUL.FTZ R163, R29, R38 ;  /* 0x000000261da37220 */ /* 0x000fe20000410000 */
[----:B------:R-:W-:Y:S05]  /*1dd0*/  @P3 BRA `(.L_x_262) ;  /* 0x0000002000003947 */ /* 0x000fea0003800000 */
[----:B------:R-:W-:Y:S05]  /*1de0*/  @P0 BRA `(.L_x_263) ;  /* 0x0000003000000947 */ /* 0x000fea0003800000 */
[----:B------:R-:W-:Y:S05]  /*1df0*/  BRA `(.L_x_264) ;  /* 0x0000004000007947 */ /* 0x000fea0003800000 */
.L_x_262:
[----:B-----5:R-:W-:-:S05]  /*1e00*/  PRMT R28, RZ, 0x7610, R21 ;  /* 0x00007610ff1c7816 */ /* 0x020fca0000000015 */
[----:B------:R-:W-:-:S05]  /*1e10*/  FADD.FTZ R163, R28, R163 ;  /* 0x000000a31ca37221 */ /* 0x000fca0000010000 */
.L_x_263:
[----:B------:R-:W-:-:S04]  /*1e20*/  F2FP.BF16.PACK_AB R28, RZ, R163 ;  /* 0x000000a3ff1c723e */ /* 0x000fc800000010ff */
[----:B------:R-:W-:Y:S02]  /*1e30*/  PRMT R25, R25, 0x5410, R28 ;  /* 0x0000541019197816 */ /* 0x000fe4000000001c */
.L_x_264:
[----:B------:R-:W-:-:S05]  /*1e40*/  PRMT R161, RZ, 0x5410, R30 ;  /* 0x00005410ffa17816 */ /* 0x000fca000000001e */
[----:B------:R-:W-:Y:S01]  /*1e50*/  FMUL.FTZ R161, R161, R38 ;  /* 0x00000026a1a17220 */ /* 0x000fe20000410000 */
[----:B------:R-:W-:Y:S05]  /*1e60*/  @P3 BRA `(.L_x_265) ;  /* 0x0000002000003947 */ /* 0x000fea0003800000 */
[----:B------:R-:W-:Y:S05]  /*1e70*/  @P0 BRA `(.L_x_266) ;  /* 0x0000003000000947 */ /* 0x000fea0003800000 */
[----:B------:R-:W-:Y:S05]  /*1e80*/  BRA `(.L_x_267) ;  /* 0x0000004000007947 */ /* 0x000fea0003800000 */
.L_x_265:
[----:B-----5:R-:W-:-:S05]  /*1e90*/  PRMT R28, RZ, 0x5410, R22 ;  /* 0x00005410ff1c7816 */ /* 0x020fca0000000016 */
[----:B------:R-:W-:-:S05]  /*1ea0*/  FADD.FTZ R161, R28, R161 ;  /* 0x000000a11ca17221 */ /* 0x000fca0000010000 */
.L_x_266:
[----:B------:R-:W-:-:S04]  /*1eb0*/  F2FP.BF16.PACK_AB R28, RZ, R161 ;  /* 0x000000a1ff1c723e */ /* 0x000fc800000010ff */
[----:B------:R-:W-:Y:S02]  /*1ec0*/  PRMT R26, R28, 0x7610, R26 ;  /* 0x000076101c1a7816 */ /* 0x000fe4000000001a */
.L_x_267:
[----:B------:R-:W-:-:S05]  /*1ed0*/  PRMT R29, RZ, 0x7610, R30 ;  /* 0x00007610ff1d7816 */ /* 0x000fca000000001e */
[----:B------:R-:W-:Y:S01]  /*1ee0*/  FMUL.FTZ R32, R29, R38 ;  /* 0x000000261d207220 */ /* 0x000fe20000410000 */
[----:B------:R-:W-:Y:S05]  /*1ef0*/  @P3 BRA `(.L_x_268) ;  /* 0x0000002000003947 */ /* 0x000fea0003800000 */
[----:B------:R-:W-:Y:S05]  /*1f00*/  @P0 BRA `(.L_x_269) ;  /* 0x0000003000000947 */ /* 0x000fea0003800000 */
[----:B------:R-:W-:Y:S05]  /*1f10*/  BRA `(.L_x_270) ;  /* 0x0000004000007947 */ /* 0x000fea0003800000 */
.L_x_268:
[----:B-----5:R-:W-:-:S05]  /*1f20*/  PRMT R29, RZ, 0x7610, R22 ;  /* 0x00007610ff1d7816 */ /* 0x020fca0000000016 */
[----:B------:R-:W-:-:S05]  /*1f30*/  FADD.FTZ R32, R29, R32 ;  /* 0x000000201d207221 */ /* 0x000fca0000010000 */
.L_x_269:
[----:B------:R-:W-:-:S04]  /*1f40*/  F2FP.BF16.PACK_AB R28, RZ, R32 ;  /* 0x00000020ff1c723e */ /* 0x000fc800000010ff */
[----:B------:R-:W-:Y:S02]  /*1f50*/  PRMT R26, R26, 0x5410, R28 ;  /* 0x000054101a1a7816 */ /* 0x000fe4000000001c */
.L_x_270:
[----:B------:R-:W-:-:S05]  /*1f60*/  PRMT R165, RZ, 0x5410, R31 ;  /* 0x00005410ffa57816 */ /* 0x000fca000000001f */
[----:B------:R-:W-:Y:S01]  /*1f70*/  FMUL.FTZ R165, R165, R38 ;  /* 0x00000026a5a57220 */ /* 0x000fe20000410000 */
[----:B------:R-:W-:Y:S05]  /*1f80*/  @P3 BRA `(.L_x_271) ;  /* 0x0000002000003947 */ /* 0x000fea0003800000 */
[----:B------:R-:W-:Y:S05]  /*1f90*/  @P0 BRA `(.L_x_272) ;  /* 0x0000003000000947 */ /* 0x000fea0003800000 */
[----:B------:R-:W-:Y:S05]  /*1fa0*/  BRA `(.L_x_273) ;  /* 0x0000004000007947 */ /* 0x000fea0003800000 */
.L_x_271:
[----:B-----5:R-:W-:-:S05]  /*1fb0*/  PRMT R28, RZ, 0x5410, R23 ;  /* 0x00005410ff1c7816 */ /* 0x020fca0000000017 */
[----:B------:R-:W-:-:S05]  /*1fc0*/  FADD.FTZ R165, R28, R165 ;  /* 0x000000a51ca57221 */ /* 0x000fca0000010000 */
.L_x_272:
[----:B------:R-:W-:-:S04]  /*1fd0*/  F2FP.BF16.PACK_AB R28, RZ, R165 ;  /* 0x000000a5ff1c723e */ /* 0x000fc800000010ff */
[----:B------:R-:W-:Y:S02]  /*1fe0*/  PRMT R27, R28, 0x7610, R27 ;  /* 0x000076101c1b7816 */ /* 0x000fe4000000001b */
.L_x_273:
[----:B------:R-:W-:-:S05]  /*1ff0*/  PRMT R31, RZ, 0x7610, R31 ;  /* 0x00007610ff1f7816 */ /* 0x000fca000000001f */
[----:B------:R-:W-:Y:S01]  /*2000*/  FMUL.FTZ R38, R31, R38 ;  /* 0x000000261f267220 */ /* 0x000fe20000410000 */
[----:B------:R-:W-:Y:S05]  /*2010*/  @P3 BRA `(.L_x_274) ;  /* 0x0000002000003947 */ /* 0x000fea0003800000 */
[----:B------:R-:W-:Y:S05]  /*2020*/  @P0 BRA `(.L_x_275) ;  /* 0x0000003000000947 */ /* 0x000fea0003800000 */
[----:B------:R-:W-:Y:S05]  /*2030*/  BRA `(.L_x_276) ;  /* 0x0000004000007947 */ /* 0x000fea0003800000 */
.L_x_274:
[----:B-----5:R-:W-:-:S05]  /*2040*/  PRMT R29, RZ, 0x7610, R23 ;  /* 0x00007610ff1d7816 */ /* 0x020fca0000000017 */
[----:B------:R-:W-:-:S05]  /*2050*/  FADD.FTZ R38, R29, R38 ;  /* 0x000000261d267221 */ /* 0x000fca0000010000 */
.L_x_275:
[----:B------:R-:W-:-:S04]  /*2060*/  F2FP.BF16.PACK_AB R28, RZ, R38 ;  /* 0x00000026ff1c723e */ /* 0x000fc800000010ff */
[----:B------:R-:W-:Y:S02]  /*2070*/  PRMT R27, R27, 0x5410, R28 ;  /* 0x000054101b1b7816 */ /* 0x000fe4000000001c */
.L_x_276:
[----:B------:R-:W-:Y:S01]  /*2080*/  FADD.FTZ R28, RZ, R37 ;  /* 0x00000025ff1c7221 */ /* 0x000fe20000010000 */
[----:B------:R-:W-:Y:S02]  /*2090*/  SHF.R.U32.HI R34, RZ, 0x5, R36 ;  /* 0x00000005ff227819 */ /* 0x000fe40000011624 */
[----:B------:R-:W-:Y:S01]  /*20a0*/  ISETP.NE.AND P2, PT, R88, RZ, PT ;  /* 0x000000ff5800720c */ /* 0x000fe20003f45270 */
[----:B------:R-:W-:Y:S01]  /*20b0*/  FADD.FTZ R28, R28, R41 ;  /* 0x000000291c1c7221 */ /* 0x000fe20000010000 */
[----:B------:R-:W-:-:S03]  /*20c0*/  LOP3.LUT R34, R34, 0x7fffffc, RZ, 0xc0, !PT ;  /* 0x07fffffc22227812 */ /* 0x000fc600078ec0ff */
[----:B------:R-:W-:-:S04]  /*20d0*/  FADD.FTZ R28, R28, R39 ;  /* 0x000000271c1c7221 */ /* 0x000fc80000010000 */
        /* <DEDUP_REMOVED lines=29> */
[----:B------:R-:W-:Y:S01]  /*22b0*/  FADD.FTZ R30, R28, R159 ;  /* 0x0000009f1c1e7221 */ /* 0x000fe20000010000 */
[----:B------:R-:W-:-:S03]  /*22c0*/  @P0 LEA R28, P1, R104, c[0x0][0x188], 0x4 ;  /* 0x00006200681c0a11 */ /* 0x000fc600078220ff */
[----:B------:R-:W-:Y:S01]  /*22d0*/  FADD.FTZ R30, R30, R35 ;  /* 0x000000231e1e7221 */ /* 0x000fe20000010000 */
[----:B------:R-:W-:Y:S02]  /*22e0*/  @P0 LEA.HI.X R29, R104, c[0x0][0x18c], RZ, 0x4, P1 ;  /* 0x00006300681d0a11 */ /* 0x000fe400008f24ff */
[----:B------:R-:W-:Y:S01]  /*22f0*/  LOP3.LUT P1, RZ, R92, 0xff, RZ, 0xc0, !PT ;  /* 0x000000ff5cff7812 */ /* 0x000fe2000782c0ff */
[----:B------:R-:W-:Y:S02]  /*2300*/  FADD.FTZ R30, R30, R33 ;  /* 0x000000211e1e7221 */ /* 0x000fe40000010000 */
[----:B------:R0:W-:Y:S01]  /*2310*/  @P0 STG.E.128 [R28.64], R24 ;  /* 0x000000181c000986 */ /* 0x0001e2000c101d04 */
[----:B------:R-:W-:Y:S01]  /*2320*/  SEL R34, R87, R34, !P1 ;  /* 0x0000002257227207 */ /* 0x000fe20004800000 */
[----:B------:R-:W-:-:S04]  /*2330*/  FADD.FTZ R30, R30, R163 ;  /* 0x000000a31e1e7221 */ /* 0x000fc80000010000 */
[----:B------:R-:W-:-:S04]  /*2340*/  FADD.FTZ R31, R30, R161 ;  /* 0x000000a11e1f7221 */ /* 0x000fc80000010000 */
[----:B------:R-:W-:-:S04]  /*2350*/  FADD.FTZ R30, R31, R32 ;  /* 0x000000201f1e7221 */ /* 0x000fc80000010000 */
[----:B------:R-:W-:-:S04]  /*2360*/  FADD.FTZ R31, R30, R165 ;  /* 0x000000a51e1f7221 */ /* 0x000fc80000010000 */
[----:B------:R-:W-:Y:S01]  /*2370*/  FADD.FTZ R42, R31, R38 ;  /* 0x000000261f2a7221 */ /* 0x000fe20000010000 */
[----:B------:R-:W-:Y:S05]  /*2380*/  BRA.DIV ~URZ, `(.L_x_277) ;  /* 0x000015d27f007947 */ /* 0x000fea000b800000 */
[----:B0-----:R0:W1:Y:S02]  /*2390*/  SHFL.BFLY PT, R28, R42, 0x1, 0x1f ;  /* 0x0c201f002a1c7f89 */ /* 0x00106400000e0000 */
.L_x_281:
[----:B01----:R-:W-:Y:S01]  /*23a0*/  FADD.FTZ R42, R42, R28 ;  /* 0x0000001c2a2a7221 */ /* 0x003fe20000010000 */
[----:B------:R-:W-:Y:S05]  /*23b0*/  BRA.DIV ~URZ, `(.L_x_278) ;  /* 0x000016127f007947 */ /* 0x000fea000b800000 */
[----:B------:R-:W0:Y:S02]  /*23c0*/  SHFL.BFLY PT, R28, R42, 0x2, 0x1f ;  /* 0x0c401f002a1c7f89 */ /* 0x000e2400000e0000 */
[----:B0-----:R-:W-:-:S05]  /*23d0*/  FADD.FTZ R29, R42, R28 ;  /* 0x0000001c2a1d7221 */ /* 0x001fca0000010000 */
[----:B------:R-:W0:Y:S02]  /*23e0*/  SHFL.BFLY PT, R28, R29, 0x4, 0x1f ;  /* 0x0c801f001d1c7f89 */ /* 0x000e2400000e0000 */
[----:B0-----:R-:W-:-:S05]  /*23f0*/  FADD.FTZ R30, R29, R28 ;  /* 0x0000001c1d1e7221 */ /* 0x001fca0000010000 */
[----:B------:R-:W0:Y:S02]  /*2400*/  SHFL.BFLY PT, R31, R30, 0x8, 0x1f ;  /* 0x0d001f001e1f7f89 */ /* 0x000e2400000e0000 */
[----:B0-----:R-:W-:-:S05]  /*2410*/  FADD.FTZ R31, R30, R31 ;  /* 0x0000001f1e1f7221 */ /* 0x001fca0000010000 */
[----:B------:R-:W0:Y:S02]  /*2420*/  SHFL.BFLY PT, R28, R31, 0x10, 0x1f ;  /* 0x0e001f001f1c7f89 */ /* 0x000e2400000e0000 */
[----:B0-----:R-:W-:-:S04]  /*2430*/  FADD.FTZ R28, R31, R28 ;  /* 0x0000001c1f1c7221 */ /* 0x001fc80000010000 */
[----:B------:R-:W-:-:S04]  /*2440*/  FMUL.FTZ R28, R28, 0.00078125001164153218269 ;  /* 0x3a4ccccd1c1c7820 */ /* 0x000fc80000410000 */
[C---:B------:R-:W-:Y:S02]  /*2450*/  FADD.FTZ R36, -R28.reuse, R37 ;  /* 0x000000251c247221 */ /* 0x040fe40000010100 */
[----:B------:R-:W-:Y:S02]  /*2460*/  FADD.FTZ R42, -R28, R41 ;  /* 0x000000291c2a7221 */ /* 0x000fe40000010100 */
[----:B------:R-:W-:Y:S02]  /*2470*/  FFMA.FTZ R36, R36, R36, RZ ;  /* 0x0000002424247223 */ /* 0x000fe400000100ff */
[----:B------:R-:W-:Y:S02]  /*2480*/  FADD.FTZ R100, -R28, R39 ;  /* 0x000000271c647221 */ /* 0x000fe40000010100 */
[----:B------:R-:W-:Y:S02]  /*2490*/  FFMA.FTZ R36, R42, R42, R36 ;  /* 0x0000002a2a247223 */ /* 0x000fe40000010024 */
[----:B------:R-:W-:-:S02]  /*24a0*/  FADD.FTZ R29, -R28, R103 ;  /* 0x000000671c1d7221 */ /* 0x000fc40000010100 */
[----:B------:R-:W-:Y:S02]  /*24b0*/  FFMA.FTZ R36, R100, R100, R36 ;  /* 0x0000006464247223 */ /* 0x000fe40000010024 */
[C---:B------:R-:W-:Y:S02]  /*24c0*/  FADD.FTZ R30, -R28.reuse, R43 ;  /* 0x0000002b1c1e7221 */ /* 0x040fe40000010100 */
[----:B------:R-:W-:Y:S02]  /*24d0*/  FFMA.FTZ R36, R29, R29, R36 ;  /* 0x0000001d1d247223 */ /* 0x000fe40000010024 */
[----:B------:R-:W-:Y:S02]  /*24e0*/  FADD.FTZ R29, -R28, R107 ;  /* 0x0000006b1c1d7221 */ /* 0x000fe40000010100 */
[----:B------:R-:W-:Y:S02]  /*24f0*/  FFMA.FTZ R36, R30, R30, R36 ;  /* 0x0000001e1e247223 */ /* 0x000fe40000010024 */
[----:B------:R-:W-:-:S02]  /*2500*/  FADD.FTZ R31, -R28, R105 ;  /* 0x000000691c1f7221 */ /* 0x000fc40000010100 */
[----:B------:R-:W-:Y:S02]  /*2510*/  FFMA.FTZ R36, R29, R29, R36 ;  /* 0x0000001d1d247223 */ /* 0x000fe40000010024 */
[C---:B------:R-:W-:Y:S02]  /*2520*/  FADD.FTZ R29, -R28.reuse, R109 ;  /* 0x0000006d1c1d7221 */ /* 0x040fe40000010100 */
[----:B------:R-:W-:Y:S02]  /*2530*/  FFMA.FTZ R36, R31, R31, R36 ;  /* 0x0000001f1f247223 */ /* 0x000fe40000010024 */
[C---:B------:R-:W-:Y:S02]  /*2540*/  FADD.FTZ R31, -R28.reuse, R111 ;  /* 0x0000006f1c1f7221 */ /* 0x040fe40000010100 */
        /* <DEDUP_REMOVED lines=62> */
[----:B------:R-:W-:-:S04]  /*2930*/  FFMA.FTZ R36, R31, R31, R36 ;  /* 0x0000001f1f247223 */ /* 0x000fc80000010024 */
[----:B------:R-:W-:-:S05]  /*2940*/  FFMA.FTZ R36, R29, R29, R36 ;  /* 0x0000001d1d247223 */ /* 0x000fca0000010024 */
        /* <DEDUP_REMOVED lines=9> */
.L_x_282:
[----:B-1----:R-:W-:Y:S01]  /*29e0*/  FADD.FTZ R29, R100, R42 ;  /* 0x0000002a641d7221 */ /* 0x002fe20000010000 */
[----:B------:R-:W-:Y:S01]  /*29f0*/  @!P2 IADD3 R36, R95, R34, RZ ;  /* 0x000000225f24a210 */ /* 0x000fe20007ffe0ff */
[----:B------:R-:W-:Y:S01]  /*2a00*/  WARPSYNC 0xffffffff ;  /* 0xffffffff00007948 */ /* 0x000fe20003800000 */
[----:B------:R-:W-:Y:S01]  /*2a10*/  ISETP.GT.U32.AND P1, PT, R88, 0x3, PT ;  /* 0x000000035800780c */ /* 0x000fe20003f24070 */
[----:B------:R-:W-:Y:S02]  /*2a20*/  CS2R R30, SRZ ;  /* 0x00000000001e7805 */ /* 0x000fe4000001ff00 */
[----:B------:R-:W-:Y:S04]  /*2a30*/  @!P2 STS.64 [R36.X8], R28 ;  /* 0x0000001c2400a388 */ /* 0x000fe80000008a00 */
[----:B------:R-:W-:Y:S01]  /*2a40*/  BAR.SYNC.DEFER_BLOCKING 0x0 ;  /* 0x0000000000007b1d */ /* 0x000fe20000010000 */
[----:B------:R-:W-:-:S05]  /*2a50*/  ISETP.NE.AND P2, PT, RZ, UR6, PT ;  /* 0x00000006ff007c0c */ /* 0x000fca000bf45270 */
[----:B0-----:R-:W-:Y:S02]  /*2a60*/  @!P1 IADD3 R42, R88, R34, RZ ;  /* 0x00000022582a9210 */ /* 0x001fe40007ffe0ff */
[----:B------:R-:W-:Y:S02]  /*2a70*/  MOV R34, RZ ;  /* 0x000000ff00227202 */ /* 0x000fe40000000f00 */
[----:B------:R-:W-:-:S04]  /*2a80*/  @!P1 MOV R34, 0x500 ;  /* 0x0000050000229802 */ /* 0x000fc80000000f00 */
[----:B------:R-:W-:Y:S01]  /*2a90*/  I2F R112, R34 ;  /* 0x0000002200707306 */ /* 0x000fe20000201400 */
[----:B------:R-:W0:Y:S04]  /*2aa0*/  SHFL.DOWN PT, R100, R34, 0x2, 0x1f ;  /* 0x08401f0022647f89 */ /* 0x000e2800000e0000 */
[----:B------:R-:W1:Y:S01]  /*2ab0*/  @!P1 LDS.64 R30, [R42.X8] ;  /* 0x000000002a1e9984 */ /* 0x000e620000008a00 */
[----:B------:R-:W-:Y:S02]  /*2ac0*/  LOP3.LUT P1, RZ, R95, 0x1f, R0, 0xf8, !PT ;  /* 0x0000001f5fff7812 */ /* 0x000fe4000782f800 */
[----:B0-----:R-:W-:Y:S02]  /*2ad0*/  IADD3 R108, R100, R34, RZ ;  /* 0x00000022646c7210 */ /* 0x001fe40007ffe0ff */
[----:B------:R-:W-:Y:S03]  /*2ae0*/  I2F R100, R100 ;  /* 0x0000006400647306 */ /* 0x000fe60000201400 */
[----:B------:R-:W0:Y:S05]  /*2af0*/  SHFL.DOWN PT, R114, R108, 0x1, 0x1f ;  /* 0x08201f006c727f89 */ /* 0x000e2a00000e0000 */
[----:B------:R-:W2:Y:S01]  /*2b00*/  I2F R110, R108 ;  /* 0x0000006c006e7306 */ /* 0x000ea20000201400 */
[----:B-1----:R-:W1:Y:S07]  /*2b10*/  SHFL.DOWN PT, R106, R30, 0x2, 0x1f ;  /* 0x08401f001e6a7f89 */ /* 0x002e6e00000e0000 */
[----:B--2---:R-:W2:Y:S01]  /*2b20*/  MUFU.RCP R29, R110 ;  /* 0x0000006e001d7308 */ /* 0x004ea20000001000 */
[----:B------:R-:W3:Y:S01]  /*2b30*/  SHFL.DOWN PT, R28, R31, 0x2, 0x1f ;  /* 0x08401f001f1c7f89 */ /* 0x000ee200000e0000 */
[----:B0-----:R-:W-:-:S06]  /*2b40*/  IADD3 R34, R108, R114, RZ ;  /* 0x000000726c227210 */ /* 0x001fcc0007ffe0ff */
[----:B------:R-:W-:Y:S08]  /*2b50*/  I2F R114, R114 ;  /* 0x0000007200727306 */ /* 0x000ff00000201400 */
[----:B------:R-:W0:Y:S01]  /*2b60*/  I2F R34, R34 ;  /* 0x0000002200227306 */ /* 0x000e220000201400 */
[C---:B-1----:R-:W-:Y:S02]  /*2b70*/  FMUL.FTZ R36, R106.reuse, R100 ;  /* 0x000000646a247220 */ /* 0x042fe40000410000 */
[----:B------:R-:W-:-:S02]  /*2b80*/  FADD.FTZ R106, -R106, R30 ;  /* 0x0000001e6a6a7221 */ /* 0x000fc40000010100 */
[----:B------:R-:W-:Y:S02]  /*2b90*/  FFMA.FTZ R36, R112, R30, R36 ;  /* 0x0000001e70247223 */ /* 0x000fe40000010024 */
[----:B------:R-:W-:Y:S02]  /*2ba0*/  FMUL.FTZ R106, R106, R106 ;  /* 0x0000006a6a6a7220 */ /* 0x000fe40000410000 */
[----:B--2---:R-:W-:Y:S02]  /*2bb0*/  FMUL.FTZ R36, R29, R36 ;  /* 0x000000241d247220 */ /* 0x004fe40000410000 */
[----:B------:R-:W-:Y:S02]  /*2bc0*/  FMUL.FTZ R106, R106, R112 ;  /* 0x000000706a6a7220 */ /* 0x000fe40000410000 */
[----:B---3--:R-:W-:Y:S01]  /*2bd0*/  FADD.FTZ R28, R28, R31 ;  /* 0x0000001f1c1c7221 */ /* 0x008fe20000010000 */
[----:B------:R-:W1:Y:S01]  /*2be0*/  SHFL.DOWN PT, R30, R36, 0x1, 0x1f ;  /* 0x08201f00241e7f89 */ /* 0x000e6200000e0000 */
[----:B------:R-:W-:Y:S01]  /*2bf0*/  FMUL.FTZ R106, R106, R100 ;  /* 0x000000646a6a7220 */ /* 0x000fe20000410000 */
[----:B0-----:R0:W2:Y:S01]  /*2c00*/  MUFU.RCP R31, R34 ;  /* 0x00000022001f7308 */ /* 0x0010a20000001000 */
[----:B------:R-:W-:-:S02]  /*2c10*/  @!P1 MOV R100, 0x4 ;  /* 0x0000000400649802 */ /* 0x000fc40000000f00 */
[----:B------:R-:W-:-:S05]  /*2c20*/  FFMA.FTZ R28, R29, R106, R28 ;  /* 0x0000006a1d1c7223 */ /* 0x000fca000001001c */
[----:B------:R-:W3:Y:S01]  /*2c30*/  SHFL.DOWN PT, R29, R28, 0x1, 0x1f ;  /* 0x08201f001c1d7f89 */ /* 0x000ee200000e0000 */
[----:B0-----:R-:W-:Y:S01]  /*2c40*/  MOV R34, c[0x0][0x1e0] ;  /* 0x0000780000227a02 */ /* 0x001fe20000000f00 */
[----:B-1----:R-:W-:Y:S02]  /*2c50*/  FADD.FTZ R42, R36, -R30 ;  /* 0x8000001e242a7221 */ /* 0x002fe40000010000 */
[----:B------:R-:W-:Y:S02]  /*2c60*/  FMUL.FTZ R30, R30, R114 ;  /* 0x000000721e1e7220 */ /* 0x000fe40000410000 */
[----:B------:R-:W-:Y:S02]  /*2c70*/  FMUL.FTZ R42, R42, R42 ;  /* 0x0000002a2a2a7220 */ /* 0x000fe40000410000 */
[C---:B------:R-:W-:Y:S02]  /*2c80*/  FFMA.FTZ R30, R110.reuse, R36, R30 ;  /* 0x000000246e1e7223 */ /* 0x040fe4000001001e */
[----:B------:R-:W-:-:S02]  /*2c90*/  FMUL.FTZ R42, R110, R42 ;  /* 0x0000002a6e2a7220 */ /* 0x000fc40000410000 */
[C---:B--2---:R-:W-:Y:S02]  /*2ca0*/  FMUL.FTZ R36, R31.reuse, R30 ;  /* 0x0000001e1f247220 */ /* 0x044fe40000410000 */
[----:B---3--:R-:W-:Y:S01]  /*2cb0*/  FADD.FTZ R30, R28, R29 ;  /* 0x0000001d1c1e7221 */ /* 0x008fe20000010000 */
[----:B------:R-:W-:Y:S01]  /*2cc0*/  @!P1 MOV R29, 0x4 ;  /* 0x00000004001d9802 */ /* 0x000fe20000000f00 */
[----:B------:R-:W-:Y:S02]  /*2cd0*/  FMUL.FTZ R42, R42, R114 ;  /* 0x000000722a2a7220 */ /* 0x000fe40000410000 */
[----:B------:R-:W0:Y:S02]  /*2ce0*/  SHFL.IDX PT, R36, R36, RZ, 0x1f ;  /* 0x00001fff24247589 */ /* 0x000e2400000e0000 */
[----:B------:R-:W-:Y:S02]  /*2cf0*/  FFMA.FTZ R30, R31, R42, R30 ;  /* 0x0000002a1f1e7223 */ /* 0x000fe4000001001e */
[----:B------:R-:W-:-:S04]  /*2d00*/  @!P1 IMAD.WIDE R28, R86, R29, c[0x0][0x1a0] ;  /* 0x00006800561c9625 */ /* 0x000fc800078e021d */
[----:B------:R-:W1:Y:S01]  /*2d10*/  SHFL.IDX PT, R30, R30, RZ, 0x1f ;  /* 0x00001fff1e1e7589 */ /* 0x000e6200000e0000 */
[----:B0-----:R-:W-:-:S03]  /*2d20*/  FMUL.FTZ R31, R36, R36 ;  /* 0x00000024241f7220 */ /* 0x001fc60000410000 */
[----:B------:R0:W-:Y:S02]  /*2d30*/  @!P1 STG.E [R28.64], R36 ;  /* 0x000000241c009986 */ /* 0x0001e4000c101904 */
[----:B------:R-:W-:Y:S01]  /*2d40*/  FSEL R42, R31, RZ, P2 ;  /* 0x000000ff1f2a7208 */ /* 0x000fe20001000000 */
[----:B-1----:R-:W-:Y:S01]  /*2d50*/  FFMA.FTZ R31, R30, R34, c[0x0][0x228] ;  /* 0x00008a001e1f7623 */ /* 0x002fe20000010022 */
[----:B------:R-:W-:-:S03]  /*2d60*/  FSEL R34, R36, RZ, !P2 ;  /* 0x000000ff24227208 */ /* 0x000fc60005000000 */
[----:B------:R-:W-:Y:S02]  /*2d70*/  FADD.FTZ R42, R31, R42 ;  /* 0x0000002a1f2a7221 */ /* 0x000fe40000010000 */
[C---:B------:R-:W-:Y:S02]  /*2d80*/  FADD.FTZ R41, -R34.reuse, R41 ;  /* 0x0000002922297221 */ /* 0x040fe40000010100 */
[----:B0-----:R-:W0:Y:S01]  /*2d90*/  MUFU.RSQ R28, R42 ;  /* 0x0000002a001c7308 */ /* 0x001e220000001400 */
[C---:B------:R-:W-:Y:S02]  /*2da0*/  FADD.FTZ R105, -R34.reuse, R105 ;  /* 0x0000006922697221 */ /* 0x040fe40000010100 */
[C---:B------:R-:W-:Y:S02]  /*2db0*/  FADD.FTZ R33, -R34.reuse, R33 ;  /* 0x0000002122217221 */ /* 0x040fe40000010100 */
[C---:B------:R-:W-:Y:S02]  /*2dc0*/  FADD.FTZ R29, -R34.reuse, R32 ;  /* 0x00000020221d7221 */ /* 0x040fe40000010100 */
[----:B------:R-:W-:-:S02]  /*2dd0*/  FADD.FTZ R121, -R34, R121 ;  /* 0x0000007922797221 */ /* 0x000fc40000010100 */
[----:B------:R-:W-:Y:S02]  /*2de0*/  FADD.FTZ R125, -R34, R125 ;  /* 0x0000007d227d7221 */ /* 0x000fe40000010100 */
[C---:B------:R-:W-:Y:S01]  /*2df0*/  @!P1 IMAD.WIDE R30, R86.reuse, R100, c[0x0][0x1a8] ;  /* 0x00006a00561e9625 */ /* 0x040fe200078e0264 */
[----:B------:R-:W-:-:S03]  /*2e00*/  IADD3 R86, R86, c[0x0][0x160], RZ ;  /* 0x0000580056567a10 */ /* 0x000fc60007ffe0ff */
[----:B------:R-:W-:Y:S01]  /*2e10*/  FADD.FTZ R117, -R34, R117 ;  /* 0x0000007522757221 */ /* 0x000fe20000010100 */
[----:B0-----:R0:W-:Y:S01]  /*2e20*/  @!P1 STG.E [R30.64], R28 ;  /* 0x0000001c1e009986 */ /* 0x0011e2000c101904 */
[C---:B------:R-:W-:Y:S02]  /*2e30*/  FMUL.FTZ R32, R28.reuse, R41 ;  /* 0x000000291c207220 */ /* 0x040fe40000410000 */
[C---:B------:R-:W-:Y:S02]  /*2e40*/  FMUL.FTZ R41, R28.reuse, R105 ;  /* 0x000000691c297220 */ /* 0x040fe40000410000 */
[C---:B------:R-:W-:Y:S01]  /*2e50*/  FMUL.FTZ R105, R28.reuse, R33 ;  /* 0x000000211c697220 */ /* 0x040fe20000410000 */
[----:B------:R-:W-:Y:S01]  /*2e60*/  PRMT R33, RZ, 0x7610, R8 ;  /* 0x00007610ff217816 */ /* 0x000fe20000000008 */
[C---:B------:R-:W-:Y:S02]  /*2e70*/  FMUL.FTZ R121, R28.reuse, R121 ;  /* 0x000000791c797220 */ /* 0x040fe40000410000 */
[----:B------:R-:W-:-:S02]  /*2e80*/  FMUL.FTZ R100, R28, R125 ;  /* 0x0000007d1c647220 */ /* 0x000fc40000410000 */
[----:B------:R-:W-:Y:S01]  /*2e90*/  FFMA.FTZ R33, R32, R33, R3 ;  /* 0x0000002120217223 */ /* 0x000fe20000010003 */
[----:B------:R-:W-:Y:S01]  /*2ea0*/  PRMT R32, RZ, 0x5410, R7 ;  /* 0x00005410ff207816 */ /* 0x000fe20000000007 */
[----:B------:R-:W-:Y:S01]  /*2eb0*/  FMUL.FTZ R117, R28, R117 ;  /* 0x000000751c757220 */ /* 0x000fe20000410000 */
[----:B0-----:R-:W-:Y:S01]  /*2ec0*/  PRMT R31, RZ, 0x5410, R10 ;  /* 0x00005410ff1f7816 */ /* 0x001fe2000000000a */
[C---:B------:R-:W-:Y:S02]  /*2ed0*/  FADD.FTZ R123, -R34.reuse, R123 ;  /* 0x0000007b227b7221 */ /* 0x040fe40000010100 */
[----:B------:R-:W-:Y:S01]  /*2ee0*/  FFMA.FTZ R121, R121, R32, R56 ;  /* 0x0000002079797223 */ /* 0x000fe20000010038 */
[----:B------:R-:W-:Y:S01]  /*2ef0*/  PRMT R32, RZ, 0x7610, R7 ;  /* 0x00007610ff207816 */ /* 0x000fe20000000007 */
[C---:B------:R-:W-:Y:S02]  /*2f00*/  FADD.FTZ R37, -R34.reuse, R37 ;  /* 0x0000002522257221 */ /* 0x040fe40000010100 */
[----:B------:R-:W-:-:S02]  /*2f10*/  FADD.FTZ R39, -R34, R39 ;  /* 0x0000002722277221 */ /* 0x000fc40000010100 */
[----:B------:R-:W-:Y:S01]  /*2f20*/  FFMA.FTZ R100, R100, R32, R57 ;  /* 0x0000002064647223 */ /* 0x000fe20000010039 */
[----:B------:R-:W-:Y:S01]  /*2f30*/  PRMT R32, RZ, 0x5410, R6 ;  /* 0x00005410ff207816 */ /* 0x000fe20000000006 */
[C---:B------:R-:W-:Y:S02]  /*2f40*/  FADD.FTZ R103, -R34.reuse, R103 ;  /* 0x0000006722677221 */ /* 0x040fe40000010100 */
[C---:B------:R-:W-:Y:S02]  /*2f50*/  FADD.FTZ R43, -R34.reuse, R43 ;  /* 0x0000002b222b7221 */ /* 0x040fe40000010100 */
[C---:B------:R-:W-:Y:S02]  /*2f60*/  FADD.FTZ R107, -R34.reuse, R107 ;  /* 0x0000006b226b7221 */ /* 0x040fe40000010100 */
[C---:B------:R-:W-:Y:S02]  /*2f70*/  FADD.FTZ R109, -R34.reuse, R109 ;  /* 0x0000006d226d7221 */ /* 0x040fe40000010100 */
[----:B------:R-:W-:-:S02]  /*2f80*/  FADD.FTZ R111, -R34, R111 ;  /* 0x0000006f226f7221 */ /* 0x000fc40000010100 */
[C---:B------:R-:W-:Y:S02]  /*2f90*/  FADD.FTZ R115, -R34.reuse, R115 ;  /* 0x0000007322737221 */ /* 0x040fe40000010100 */
        /* <DEDUP_REMOVED lines=23> */
[----:B------:R-:W-:Y:S01]  /*3110*/  FFMA.FTZ R117, R117, R32, R54 ;  /* 0x0000002075757223 */ /* 0x000fe20000010036 */
[----:B------:R-:W-:Y:S01]  /*3120*/  PRMT R32, RZ, 0x7610, R6 ;  /* 0x00007610ff207816 */ /* 0x000fe20000000006 */
[----:B------:R-:W-:Y:S02]  /*3130*/  FADD.FTZ R34, -R34, R38 ;  /* 0x0000002622227221 */ /* 0x000fe40000010100 */
[C---:B------:R-:W-:Y:S02]  /*3140*/  FMUL.FTZ R42, R28.reuse, R123 ;  /* 0x0000007b1c2a7220 */ /* 0x040fe40000410000 */
[C---:B------:R-:W-:Y:S02]  /*3150*/  FMUL.FTZ R36, R28.reuse, R103 ;  /* 0x000000671c247220 */ /* 0x040fe40000410000 */
[C---:B------:R-:W-:Y:S02]  /*3160*/  FMUL.FTZ R37, R28.reuse, R37 ;  /* 0x000000251c257220 */ /* 0x040fe40000410000 */
[----:B------:R-:W-:-:S02]  /*3170*/  FMUL.FTZ R39, R28, R39 ;  /* 0x000000271c277220 */ /* 0x000fc40000410000 */
[C---:B------:R-:W-:Y:S02]  /*3180*/  FMUL.FTZ R43, R28.reuse, R43 ;  /* 0x0000002b1c2b7220 */ /* 0x040fe40000410000 */
[C---:B------:R-:W-:Y:S02]  /*3190*/  FMUL.FTZ R107, R28.reuse, R107 ;  /* 0x0000006b1c6b7220 */ /* 0x040fe40000410000 */
        /* <DEDUP_REMOVED lines=25> */
[C---:B------:R-:W-:Y:S01]  /*3330*/  FMUL.FTZ R108, R28.reuse, R29 ;  /* 0x0000001d1c6c7220 */ /* 0x040fe20000410000 */
[--C-:B------:R-:W-:Y:S01]  /*3340*/  PRMT R29, RZ, 0x7610, R11.reuse ;  /* 0x00007610ff1d7816 */ /* 0x100fe2000000000b */
[C---:B------:R-:W-:Y:S02]  /*3350*/  FMUL.FTZ R165, R28.reuse, R165 ;  /* 0x000000a51ca57220 */ /* 0x040fe40000410000 */
[----:B------:R-:W-:Y:S01]  /*3360*/  FMUL.FTZ R34, R28, R34 ;  /* 0x000000221c227220 */ /* 0x000fe20000410000 */
[----:B------:R-:W-:Y:S01]  /*3370*/  PRMT R28, RZ, 0x5410, R11 ;  /* 0x00005410ff1c7816 */ /* 0x000fe2000000000b */
[----:B------:R-:W-:Y:S01]  /*3380*/  FFMA.FTZ R42, R42, R32, R55 ;  /* 0x000000202a2a7223 */ /* 0x000fe20000010037 */
[----:B------:R-:W-:Y:S01]  /*3390*/  PRMT R32, RZ, 0x5410, R5 ;  /* 0x00005410ff207816 */ /* 0x000fe20000000005 */
[----:B------:R-:W-:Y:S01]  /*33a0*/  FFMA.FTZ R29, R116, R29, R49 ;  /* 0x0000001d741d7223 */ /* 0x000fe20000010031 */
[----:B------:R-:W-:Y:S01]  /*33b0*/  PRMT R116, RZ, 0x7610, R9 ;  /* 0x00007610ff747816 */ /* 0x000fe20000000009 */
[----:B------:R-:W-:Y:S01]  /*33c0*/  FFMA.FTZ R28, R41, R28, R48 ;  /* 0x0000001c291c7223 */ /* 0x000fe20000010030 */
[----:B------:R-:W-:Y:S01]  /*33d0*/  F2FP.BF16.PACK_AB R42, R42, R117 ;  /* 0x000000752a2a723e */ /* 0x000fe200000010ff */
[----:B------:R-:W-:Y:S01]  /*33e0*/  FFMA.FTZ R41, R113, R32, R52 ;  /* 0x0000002071297223 */ /* 0x000fe20000010034 */
[----:B------:R-:W-:Y:S01]  /*33f0*/  PRMT R32, RZ, 0x7610, R5 ;  /* 0x00007610ff207816 */ /* 0x000fe20000000005 */
        /* <DEDUP_REMOVED lines=13> */
[----:B------:R-:W-:Y:S01]  /*34d0*/  F2FP.BF16.PACK_AB R36, R33, R36 ;  /* 0x000000242124723e */ /* 0x000fe200000010ff */
        /* <DEDUP_REMOVED lines=11> */
[----:B------:R-:W-:Y:S01]  /*3590*/  LEA R100, P2, R101, c[0x0][0x208], 0x4 ;  /* 0x0000820065647a11 */ /* 0x000fe200078420ff */
[----:B------:R-:W-:Y:S01]  /*35a0*/  FFMA.FTZ R153, R14, R153, R75 ;  /* 0x000000990e997223 */ /* 0x000fe2000001004b */
[----:B------:R-:W-:Y:S01]  /*35b0*/  F2FP.BF16.PACK_AB R41, R118, R41 ;  /* 0x000000297629723e */ /* 0x000fe200000010ff */
[----:B------:R-:W-:Y:S01]  /*35c0*/  FFMA.FTZ R129, R129, R32, R60 ;  /* 0x0000002081817223 */ /* 0x000fe2000001003c */
[----:B------:R-:W-:Y:S01]  /*35d0*/  PRMT R32, RZ, 0x7610, R65 ;  /* 0x00007610ff207816 */ /* 0x000fe20000000041 */
[----:B------:R-:W-:Y:S01]  /*35e0*/  FFMA.FTZ R103, R16, R103, R79 ;  /* 0x0000006710677223 */ /* 0x000fe2000001004f */
[----:B------:R-:W-:-:S02]  /*35f0*/  LEA.HI.X R101, R101, c[0x0][0x20c], RZ, 0x4, P2 ;  /* 0x0000830065657a11 */ /* 0x000fc400010f24ff */
[----:B------:R-:W-:Y:S01]  /*3600*/  F2FP.BF16.PACK_AB R31, R112, R139 ;  /* 0x0000008b701f723e */ /* 0x000fe200000010ff */
[----:B------:R-:W-:Y:S01]  /*3610*/  FFMA.FTZ R110, R110, R32, R61 ;  /* 0x000000206e6e7223 */ /* 0x000fe2000001003d */
[----:B------:R-:W-:-:S04]  /*3620*/  PRMT R32, RZ, 0x5410, R64 ;  /* 0x00005410ff207816 */ /* 0x000fc80000000040 */
[----:B------:R-:W-:Y:S01]  /*3630*/  F2FP.BF16.PACK_AB R29, R110, R129 ;  /* 0x000000816e1d723e */ /* 0x000fe200000010ff */
[----:B------:R-:W-:Y:S01]  /*3640*/  FFMA.FTZ R127, R127, R32, R58 ;  /* 0x000000207f7f7223 */ /* 0x000fe2000001003a */
[----:B------:R-:W-:-:S05]  /*3650*/  PRMT R32, RZ, 0x7610, R64 ;  /* 0x00007610ff207816 */ /* 0x000fca0000000040 */
[----:B------:R-:W-:Y:S01]  /*3660*/  FFMA.FTZ R106, R106, R32, R59 ;  /* 0x000000206a6a7223 */ /* 0x000fe2000001003b */
[----:B------:R-:W-:-:S04]  /*3670*/  PRMT R32, RZ, 0x5410, R15 ;  /* 0x00005410ff207816 */ /* 0x000fc8000000000f */
[----:B------:R-:W-:Y:S01]  /*3680*/  F2FP.BF16.PACK_AB R28, R106, R127 ;  /* 0x0000007f6a1c723e */ /* 0x000fe200000010ff */
[----:B------:R-:W-:Y:S01]  /*3690*/  FFMA.FTZ R155, R155, R32, R76 ;  /* 0x000000209b9b7223 */ /* 0x000fe2000001004c */
[----:B------:R-:W-:Y:S01]  /*36a0*/  PRMT R32, RZ, 0x7610, R15 ;  /* 0x00007610ff207816 */ /* 0x000fe2000000000f */
[----:B------:R-:W-:-:S04]  /*36b0*/  FFMA.FTZ R106, R94, R163, R81 ;  /* 0x000000a35e6a7223 */ /* 0x000fc80000010051 */
[----:B------:R-:W-:Y:S01]  /*36c0*/  FFMA.FTZ R114, R114, R32, R77 ;  /* 0x0000002072727223 */ /* 0x000fe2000001004d */
[----:B------:R-:W-:-:S05]  /*36d0*/  PRMT R32, RZ, 0x5410, R19 ;  /* 0x00005410ff207816 */ /* 0x000fca0000000013 */
[----:B------:R-:W-:Y:S01]  /*36e0*/  FFMA.FTZ R165, R165, R32, R84 ;  /* 0x00000020a5a57223 */ /* 0x000fe20000010054 */
[----:B------:R-:W-:-:S05]  /*36f0*/  PRMT R32, RZ, 0x7610, R19 ;  /* 0x00007610ff207816 */ /* 0x000fca0000000013 */
[----:B------:R-:W-:Y:S01]  /*3700*/  FFMA.FTZ R120, R34, R32, R85 ;  /* 0x0000002022787223 */ /* 0x000fe20000010055 */
[----:B------:R-:W-:Y:S01]  /*3710*/  LEA R32, P1, R40, c[0x0][0x208], 0x4 ;  /* 0x0000820028207a11 */ /* 0x000fe200078220ff */
[----:B------:R-:W-:-:S03]  /*3720*/  FFMA.FTZ R34, R13, R151, R74 ;  /* 0x000000970d227223 */ /* 0x000fc6000001004a */
[----:B------:R-:W-:Y:S02]  /*3730*/  LEA.HI.X R33, R40, c[0x0][0x20c], RZ, 0x4, P1 ;  /* 0x0000830028217a11 */ /* 0x000fe400008f24ff */
[----:B------:R-:W-:Y:S01]  /*3740*/  F2FP.BF16.PACK_AB R40, R35, R30 ;  /* 0x0000001e2328723e */ /* 0x000fe200000010ff */
[----:B------:R-:W-:Y:S01]  /*3750*/  FFMA.FTZ R30, R89, R135, R62 ;  /* 0x00000087591e7223 */ /* 0x000fe2000001003e */
[----:B------:R-:W-:Y:S01]  /*3760*/  F2FP.BF16.PACK_AB R35, R114, R155 ;  /* 0x0000009b7223723e */ /* 0x000fe200000010ff */
[----:B------:R0:W-:Y:S01]  /*3770*/  STG.E.128 [R32.64], R36 ;  /* 0x0000002420007986 */ /* 0x0001e2000c101d04 */
[----:B------:R-:W-:Y:S02]  /*3780*/  F2FP.BF16.PACK_AB R34, R153, R34 ;  /* 0x000000229922723e */ /* 0x000fe400000010ff */
[----:B------:R-:W-:Y:S01]  /*3790*/  F2FP.BF16.PACK_AB R30, R137, R30 ;  /* 0x0000001e891e723e */ /* 0x000fe200000010ff */
[----:B------:R1:W-:Y:S01]  /*37a0*/  STG.E.128 [R100.64], R40 ;  /* 0x0000002864007986 */ /* 0x0003e2000c101d04 */
[----:B0-----:R-:W-:Y:S01]  /*37b0*/  FFMA.FTZ R36, R90, R149, R73 ;  /* 0x000000955a247223 */ /* 0x001fe20000010049 */
[----:B------:R-:W-:Y:S01]  /*37c0*/  F2FP.BF16.PACK_AB R39, R120, R165 ;  /* 0x000000a57827723e */ /* 0x000fe200000010ff */
[----:B------:R-:W-:-:S02]  /*37d0*/  FFMA.FTZ R38, R17, R161, R82 ;  /* 0x000000a111267223 */ /* 0x000fc40000010052 */
[----:B------:R-:W-:Y:S01]  /*37e0*/  FFMA.FTZ R37, R18, R108, R83 ;  /* 0x0000006c12257223 */ /* 0x000fe20000010053 */
[----:B------:R-:W-:Y:S01]  /*37f0*/  F2FP.BF16.PACK_AB R33, R36, R145 ;  /* 0x000000912421723e */ /* 0x000fe200000010ff */
[----:B------:R-:W-:Y:S01]  /*3800*/  FFMA.FTZ R32, R12, R147, R71 ;  /* 0x000000930c207223 */ /* 0x000fe20000010047 */
[----:B-1----:R-:W-:Y:S01]  /*3810*/  LEA R40, P1, R98, c[0x0][0x208], 0x4 ;  /* 0x0000820062287a11 */ /* 0x002fe200078220ff */
[----:B------:R-:W-:Y:S01]  /*3820*/  FFMA.FTZ R36, R97, R159, R78 ;  /* 0x0000009f61247223 */ /* 0x000fe2000001004e */
[----:B------:R-:W-:Y:S01]  /*3830*/  F2FP.BF16.PACK_AB R38, R37, R38 ;  /* 0x000000262526723e */ /* 0x000fe200000010ff */
[----:B------:R-:W-:Y:S01]  /*3840*/  FFMA.FTZ R37, R99, R105, R80 ;  /* 0x0000006963257223 */ /* 0x000fe20000010050 */
[----:B------:R-:W-:Y:S02]  /*3850*/  LEA R42, P2, R102, c[0x0][0x208], 0x4 ;  /* 0x00008200662a7a11 */ /* 0x000fe400078420ff */
[----:B------:R-:W-:Y:S02]  /*3860*/  LEA R100, P3, R104, c[0x0][0x208], 0x4 ;  /* 0x0000820068647a11 */ /* 0x000fe400078620ff */
[----:B------:R-:W-:-:S02]  /*3870*/  LEA.HI.X R41, R98, c[0x0][0x20c], RZ, 0x4, P1 ;  /* 0x0000830062297a11 */ /* 0x000fc400008f24ff */
[----:B------:R-:W-:Y:S02]  /*3880*/  F2FP.BF16.PACK_AB R32, R32, R143 ;  /* 0x0000008f2020723e */ /* 0x000fe400000010ff */
[----:B------:R-:W-:Y:S01]  /*3890*/  LEA.HI.X R43, R102, c[0x0][0x20c], RZ, 0x4, P2 ;  /* 0x00008300662b7a11 */ /* 0x000fe200010f24ff */
[----:B------:R0:W-:Y:S01]  /*38a0*/  STG.E.128 [R40.64], R28 ;  /* 0x0000001c28007986 */ /* 0x0001e2000c101d04 */
[----:B------:R-:W-:Y:S02]  /*38b0*/  F2FP.BF16.PACK_AB R37, R106, R37 ;  /* 0x000000256a25723e */ /* 0x000fe400000010ff */
[----:B------:R-:W-:Y:S01]  /*38c0*/  F2FP.BF16.PACK_AB R36, R103, R36 ;  /* 0x000000246724723e */ /* 0x000fe200000010ff */
[----:B------:R0:W-:Y:S01]  /*38d0*/  STG.E.128 [R42.64], R32 ;  /* 0x000000202a007986 */ /* 0x0001e2000c101d04 */
[----:B------:R-:W-:Y:S02]  /*38e0*/  LEA.HI.X R101, R104, c[0x0][0x20c], RZ, 0x4, P3 ;  /* 0x0000830068657a11 */ /* 0x000fe400018f24ff */
[----:B------:R-:W-:-:S02]  /*38f0*/  ISETP.GE.AND P1, PT, R86, c[0x0][0x164], PT ;  /* 0x0000590056007a0c */ /* 0x000fc40003f26270 */
[----:B------:R-:W-:Y:S01]  /*3900*/  LOP3.LUT P2, RZ, R92, 0xff, RZ, 0xc0, !PT ;  /* 0x000000ff5cff7812 */ /* 0x000fe2000784c0ff */
[----:B------:R0:W-:Y:S03]  /*3910*/  STG.E.128 [R100.64], R36 ;  /* 0x0000002464007986 */ /* 0x0001e6000c101d04 */
[----:B------:R-:W-:-:S07]  /*3920*/  SEL R92, RZ, 0x1, P2 ;  /* 0x00000001ff5c7807 */ /* 0x000fce0001000000 */
[----:B0----5:R-:W-:Y:S01]  /*3930*/  @P1 CALL.REL.NOINC `(.L_x_279) ;  /* 0x0000001000001944 */ /* 0x021fe20003c00000 */
[----:B------:R-:W-:Y:S05]  /*3940*/  BRA `(.L_x_280) ;  /* 0xffffcd0000007947 */ /* 0x000fea000383ffff */
.L_x_279:
[----:B------:R-:W-:Y:S05]  /*3950*/  EXIT ;  /* 0x000000000000794d */ /* 0x000fea0003800000 */
.L_x_277:
[----:B0-----:R-:W-:Y:S01]  /*3960*/  HFMA2.MMA R29, -RZ, RZ, 0, 5.9604644775390625e-08 ;  /* 0x00000001ff1d7435 */ /* 0x001fe200000001ff */
[----:B------:R-:W-:Y:S02]  /*3970*/  MOV R100, 0x1f ;  /* 0x0000001f00647802 */ /* 0x000fe40000000f00 */
[----:B------:R-:W-:Y:S02]  /*3980*/  MOV R36, 0xffffffff ;  /* 0xffffffff00247802 */ /* 0x000fe40000000f00 */
[----:B------:R-:W-:Y:S02]  /*3990*/  MOV R30, 0x39b0 ;  /* 0x000039b0001e7802 */ /* 0x000fe40000000f00 */
[----:B-----5:R-:W-:Y:S05]  /*39a0*/  CALL.REL.NOINC `($__internal_1_$__cuda_sm70_shflsync_bfly_p) ;  /* 0x0000089000007944 */ /* 0x020fea0003c00000 */
[----:B-1----:R-:W-:Y:S01]  /*39b0*/  MOV R28, R100 ;  /* 0x00000064001c7202 */ /* 0x002fe20000000f00 */
[----:B0-----:R-:W-:Y:S05]  /*39c0*/  BRA `(.L_x_281) ;  /* 0xffffe9d000007947 */ /* 0x001fea000383ffff */
.L_x_278:
[----:B------:R-:W-:Y:S01]  /*39d0*/  HFMA2.MMA R29, -RZ, RZ, 0, 1.1920928955078125e-07 ;  /* 0x00000002ff1d7435 */ /* 0x000fe200000001ff */
[----:B------:R-:W-:Y:S02]  /*39e0*/  MOV R100, 0x1f ;  /* 0x0000001f00647802 */ /* 0x000fe40000000f00 */
[----:B------:R-:W-:Y:S02]  /*39f0*/  MOV R36, 0xffffffff ;  /* 0xffffffff00247802 */ /* 0x000fe40000000f00 */
[----:B------:R-:W-:-:S02]  /*3a00*/  MOV R30, 0x3a20 ;  /* 0x00003a20001e7802 */ /* 0x000fc40000000f00 */
[----:B-----5:R-:W-:Y:S05]  /*3a10*/  CALL.REL.NOINC `($__internal_1_$__cuda_sm70_shflsync_bfly_p) ;  /* 0x0000082000007944 */ /* 0x020fea0003c00000 */
[----:B0-----:R-:W-:Y:S01]  /*3a20*/  HFMA2.MMA R29, -RZ, RZ, 0, 2.384185791015625e-07 ;  /* 0x00000004ff1d7435 */ /* 0x001fe200000001ff */
[----:B-1----:R-:W-:Y:S01]  /*3a30*/  FADD.FTZ R42, R42, R100 ;  /* 0x000000642a2a7221 */ /* 0x002fe20000010000 */
[----:B------:R-:W-:-:S02]  /*3a40*/  MOV R100, 0x1f ;  /* 0x0000001f00647802 */ /* 0x000fc40000000f00 */
[----:B------:R-:W-:Y:S02]  /*3a50*/  MOV R36, 0xffffffff ;  /* 0xffffffff00247802 */ /* 0x000fe40000000f00 */
[----:B------:R-:W-:Y:S02]  /*3a60*/  MOV R30, 0x3a80 ;  /* 0x00003a80001e7802 */ /* 0x000fe40000000f00 */
[----:B------:R-:W-:Y:S05]  /*3a70*/  CALL.REL.NOINC `($__internal_1_$__cuda_sm70_shflsync_bfly_p) ;  /* 0x000007c000007944 */ /* 0x000fea0003c00000 */
[----:B0-----:R-:W-:Y:S01]  /*3a80*/  HFMA2.MMA R29, -RZ, RZ, 0, 4.76837158203125e-07 ;  /* 0x00000008ff1d7435 */ /* 0x001fe200000001ff */
[----:B-1----:R-:W-:Y:S01]  /*3a90*/  FADD.FTZ R42, R42, R100 ;  /* 0x000000642a2a7221 */ /* 0x002fe20000010000 */
[----:B------:R-:W-:Y:S02]  /*3aa0*/  MOV R100, 0x1f ;  /* 0x0000001f00647802 */ /* 0x000fe40000000f00 */
[----:B------:R-:W-:Y:S02]  /*3ab0*/  MOV R36, 0xffffffff ;  /* 0xffffffff00247802 */ /* 0x000fe40000000f00 */
[----:B------:R-:W-:Y:S02]  /*3ac0*/  MOV R30, 0x3ae0 ;  /* 0x00003ae0001e7802 */ /* 0x000fe40000000f00 */
[----:B------:R-:W-:Y:S05]  /*3ad0*/  CALL.REL.NOINC `($__internal_1_$__cuda_sm70_shflsync_bfly_p) ;  /* 0x0000076000007944 */ /* 0x000fea0003c00000 */
[----:B0-----:R-:W-:Y:S01]  /*3ae0*/  HFMA2.MMA R29, -RZ, RZ, 0, 9.5367431640625e-07 ;  /* 0x00000010ff1d7435 */ /* 0x001fe200000001ff */
[----:B-1----:R-:W-:Y:S01]  /*3af0*/  FADD.FTZ R42, R42, R100 ;  /* 0x000000642a2a7221 */ /* 0x002fe20000010000 */
[----:B------:R-:W-:-:S02]  /*3b00*/  MOV R100, 0x1f ;  /* 0x0000001f00647802 */ /* 0x000fc40000000f00 */
[----:B------:R-:W-:Y:S02]  /*3b10*/  MOV R36, 0xffffffff ;  /* 0xffffffff00247802 */ /* 0x000fe40000000f00 */
[----:B------:R-:W-:Y:S02]  /*3b20*/  MOV R30, 0x3b40 ;  /* 0x00003b40001e7802 */ /* 0x000fe40000000f00 */
[----:B------:R-:W-:Y:S05]  /*3b30*/  CALL.REL.NOINC `($__internal_1_$__cuda_sm70_shflsync_bfly_p) ;  /* 0x0000070000007944 */ /* 0x000fea0003c00000 */
[----:B-1----:R-:W-:Y:S01]  /*3b40*/  FADD.FTZ R28, R42, R100 ;  /* 0x000000642a1c7221 */ /* 0x002fe20000010000 */
[----:B------:R-:W-:-:S03]  /*3b50*/  MOV R100, 0x1f ;  /* 0x0000001f00647802 */ /* 0x000fc60000000f00 */
[----:B------:R-:W-:-:S04]  /*3b60*/  FMUL.FTZ R28, R28, 0.00078125001164153218269 ;  /* 0x3a4ccccd1c1c7820 */ /* 0x000fc80000410000 */
[C---:B0-----:R-:W-:Y:S02]  /*3b70*/  FADD.FTZ R29, -R28.reuse, R37 ;  /* 0x000000251c1d7221 */ /* 0x041fe40000010100 */
[C---:B------:R-:W-:Y:S02]  /*3b80*/  FADD.FTZ R30, -R28.reuse, R41 ;  /* 0x000000291c1e7221 */ /* 0x040fe40000010100 */
[----:B------:R-:W-:Y:S02]  /*3b90*/  FFMA.FTZ R29, R29, R29, RZ ;  /* 0x0000001d1d1d7223 */ /* 0x000fe400000100ff */
[----:B------:R-:W-:Y:S02]  /*3ba0*/  FADD.FTZ R36, -R28, R39 ;  /* 0x000000271c247221 */ /* 0x000fe40000010100 */
[----:B------:R-:W-:Y:S02]  /*3bb0*/  FFMA.FTZ R29, R30, R30, R29 ;  /* 0x0000001e1e1d7223 */ /* 0x000fe4000001001d */
[----:B------:R-:W-:-:S02]  /*3bc0*/  FADD.FTZ R30, -R28, R103 ;  /* 0x000000671c1e7221 */ /* 0x000fc40000010100 */
[----:B------:R-:W-:Y:S02]  /*3bd0*/  FFMA.FTZ R29, R36, R36, R29 ;  /* 0x00000024241d7223 */ /* 0x000fe4000001001d */
[----:B------:R-:W-:Y:S02]  /*3be0*/  FADD.FTZ R36, -R28, R43 ;  /* 0x0000002b1c247221 */ /* 0x000fe40000010100 */
[----:B------:R-:W-:Y:S02]  /*3bf0*/  FFMA.FTZ R29, R30, R30, R29 ;  /* 0x0000001e1e1d7223 */ /* 0x000fe4000001001d */
        /* <DEDUP_REMOVED lines=69> */
[----:B------:R-:W-:Y:S01]  /*4050*/  FFMA.FTZ R29, R36, R36, R29 ;  /* 0x00000024241d7223 */ /* 0x000fe2000001001d */
[----:B------:R-:W-:-:S03]  /*4060*/  MOV R36, 0xffffffff ;  /* 0xffffffff00247802 */ /* 0x000fc60000000f00 */
[----:B------:R-:W-:Y:S01]  /*4070*/  FFMA.FTZ R42, R30, R30, R29 ;  /* 0x0000001e1e2a7223 */ /* 0x000fe2000001001d */
[----:B------:R-:W-:Y:S01]  /*4080*/  HFMA2.MMA R29, -RZ, RZ, 0, 5.9604644775390625e-08 ;  /* 0x00000001ff1d7435 */ /* 0x000fe200000001ff */
[----:B------:R-:W-:-:S05]  /*4090*/  MOV R30, 0x40b0 ;  /* 0x000040b0001e7802 */ /* 0x000fca0000000f00 */
[----:B------:R-:W-:Y:S05]  /*40a0*/  CALL.REL.NOINC `($__internal_1_$__cuda_sm70_shflsync_bfly_p) ;  /* 0x0000019000007944 */ /* 0x000fea0003c00000 */
[----:B0-----:R-:W-:Y:S01]  /*40b0*/  HFMA2.MMA R29, -RZ, RZ, 0, 1.1920928955078125e-07 ;  /* 0x00000002ff1d7435 */ /* 0x001fe200000001ff */
[----:B-1----:R-:W-:Y:S01]  /*40c0*/  FADD.FTZ R42, R42, R100 ;  /* 0x000000642a2a7221 */ /* 0x002fe20000010000 */
[----:B------:R-:W-:Y:S02]  /*40d0*/  MOV R100, 0x1f ;  /* 0x0000001f00647802 */ /* 0x000fe40000000f00 */
[----:B------:R-:W-:Y:S02]  /*40e0*/  MOV R36, 0xffffffff ;  /* 0xffffffff00247802 */ /* 0x000fe40000000f00 */
[----:B------:R-:W-:Y:S02]  /*40f0*/  MOV R30, 0x4110 ;  /* 0x00004110001e7802 */ /* 0x000fe40000000f00 */
[----:B------:R-:W-:Y:S05]  /*4100*/  CALL.REL.NOINC `($__internal_1_$__cuda_sm70_shflsync_bfly_p) ;  /* 0x0000013000007944 */ /* 0x000fea0003c00000 */
        /* <DEDUP_REMOVED lines=18> */
[----:B01----:R-:W-:Y:S05]  /*4230*/  BRA `(.L_x_282) ;  /* 0xffffe7a000007947 */ /* 0x003fea000383ffff */
        .weak           $__internal_1_$__cuda_sm70_shflsync_bfly_p
        .type           $__internal_1_$__cuda_sm70_shflsync_bfly_p,@function
        .size           $__internal_1_$__cuda_sm70_shflsync_bfly_p,(.L_x_36041 - $__internal_1_$__cuda_sm70_shflsync_bfly_p)
$__internal_1_$__cuda_sm70_shflsync_bfly_p:
[----:B------:R-:W-:Y:S01]  /*4240*/  HFMA2.MMA R31, -RZ, RZ, 0, 0 ;  /* 0x00000000ff1f7435 */ /* 0x000fe200000001ff */
[----:B------:R-:W-:Y:S04]  /*4250*/  WARPSYNC R36 ;  /* 0x0000002400007348 */ /* 0x000fe80003800000 */
[----:B------:R0:W1:Y:S01]  /*4260*/  SHFL.BFLY PT, R100, R42, R29, R100 ;  /* 0x0c00001d2a647389 */ /* 0x00006200000e0064 */
[----:B------:R-:W-:Y:S05]  /*4270*/  RET.REL.NODEC R30 `(_ZN10layer_norm13ln_fwd_kernelINS_13Kernel_traitsI13__nv_bfloat16S2_S2_S2_fjLj5120ELj1ELj1ELj4ELj16ENS_18Kernel_traits_baseILj5120ES2_S2_S2_S2_fjLj128EEEEELb0ELb0ELb0ELb1EEEvNS_9FwdParamsE) ;  /* 0xffffbd801e007950 */ /* 0x000fea0003c3ffff */
.L_x_283:
        /* <DEDUP_REMOVED lines=16> */
.L_x_36041:


//--------------------- .text._ZN10layer_norm13ln_fwd_kernelINS_13Kernel_traitsI13__nv_bfloat16S2_S2_S2_fjLj5120ELj1ELj1ELj4ELj16ENS_18Kernel_traits_baseILj5120ES2_S2_S2_S2_fjLj128EEEEELb0ELb0ELb1ELb0EEEvNS_9FwdParamsE --------------------------
	.section	.text._ZN10layer_norm13ln_fwd_kernelINS_13Kernel_traitsI13__nv_bfloat16S2_S2_S2_fjLj5120ELj1ELj1ELj4ELj16ENS_18Kernel_traits_baseILj5120ES2_S2_S2_S2_fjLj128EEEEELb0ELb0ELb1ELb0EEEvNS_9FwdParamsE,"ax",@progbits
	.sectioninfo	@"SHI_REGISTERS=155"
	.align	128
        .global         _ZN10layer_norm13ln_fwd_kernelINS_13Kernel_traitsI13__nv_bfloat16S2_S2_S2_fjLj5120ELj1ELj1ELj4ELj16ENS_18Kernel_traits_baseILj5120ES2_S2_S2_S2_fjLj128EEEEELb0ELb0ELb1ELb0EEEvNS_9FwdParamsE
        .type           _ZN10layer_norm13ln_fwd_kernelINS_13Kernel_traitsI13__nv_bfloat16S2_S2_S2_fjLj5120ELj1ELj1ELj4ELj16ENS_18Kernel_traits_baseILj5120ES2_S2_S2_S2_fjLj128EEEEELb0ELb0ELb1ELb0EEEvNS_9FwdParamsE,@function
        .size           _ZN10layer_norm13ln_fwd_kernelINS_13Kernel_traitsI13__nv_bfloat16S2_S2_S2_fjLj5120ELj1ELj1ELj4ELj16ENS_18Kernel_traits_baseILj5120ES2_S2_S2_S2_fjLj128EEEEELb0ELb0ELb1ELb0EEEvNS_9FwdParamsE,(.L_x_36042 - _ZN10layer_norm13ln_fwd_kernelINS_13Kernel_traitsI13__nv_bfloat16S2_S2_S2_fjLj5120ELj1ELj1ELj4ELj16ENS_18Kernel_traits_baseILj5120ES2_S2_S2_S2_fjLj128EEEEELb0ELb0ELb1ELb0EEEvNS_9FwdParamsE)
        .other          _ZN10layer_norm13ln_fwd_kernelINS_13Kernel_traitsI13__nv_bfloat16S2_S2_S2_fjLj5120ELj1ELj1ELj4ELj16ENS_18Kernel_traits_baseILj5120ES2_S2_S2_S2_fjLj128EEEEELb0ELb0ELb1ELb0EEEvNS_9FwdParamsE,@"STO_CUDA_ENTRY STV_DEFAULT"
_ZN10layer_norm13ln_fwd_kernelINS_13Kernel_traitsI13__nv_bfloat16S2_S2_S2_fjLj5120ELj1ELj1ELj4ELj16ENS_18Kernel_traits_baseILj5120ES2_S2_S2_S2_fjLj128EEEEELb0ELb0ELb1ELb0EEEvNS_9FwdParamsE:
.text._ZN10layer_norm13ln_fwd_kernelINS_13Kernel_traitsI13__nv_bfloat16S2_S2_S2_fjLj5120ELj1ELj1ELj4ELj16ENS_18Kernel_traits_baseILj5120ES2_S2_S2_S2_fjLj128EEEEELb0ELb0ELb1ELb0EEEvNS_9FwdParamsE:
        /* <DEDUP_REMOVED lines=13> */
[----:B------:R-:W-:Y:S02]  /*00d0*/  P2R R0, PR, RZ, 0x40 ;  /* 0x00000040ff007803 */ /* 0x000fe40000000000 */
[C---:B------:R-:W-:Y:S02]  /*00e0*/  ISETP.GE.U32.AND P1, PT, R34.reuse, 0x200, PT ;  /* 0x000002002200780c */ /* 0x040fe40003f26070 */
[----:B------:R-:W-:-:S02]  /*00f0*/  ISETP.GE.U32.AND P0, PT, R34, 0x280, PT ;  /* 0x000002802200780c */ /* 0x000fc40003f06070 */
        /* <DEDUP_REMOVED lines=13> */
.L_x_285:
[----:B0-----:R-:W-:Y:S05]  /*01d0*/  BSYNC B0 ;  /* 0x0000000000007941 */ /* 0x001fea0003800000 */
.L_x_284:
        /* <DEDUP_REMOVED lines=13> */
.L_x_287:
[----:B0-----:R-:W-:Y:S05]  /*02b0*/  BSYNC B0 ;  /* 0x0000000000007941 */ /* 0x001fea0003800000 */
.L_x_286:
        /* <DEDUP_REMOVED lines=13> */
.L_x_289:
[----:B0-----:R-:W-:Y:S05]  /*0390*/  BSYNC B0 ;  /* 0x0000000000007941 */ /* 0x001fea0003800000 */
.L_x_288:
        /* <DEDUP_REMOVED lines=13> */
.L_x_291:
[----:B0-----:R-:W-:Y:S05]  /*0470*/  BSYNC B0 ;  /* 0x0000000000007941 */ /* 0x001fea0003800000 */
.L_x_290:
        /* <DEDUP_REMOVED lines=12> */
.L_x_293:
[----:B0-----:R-:W-:Y:S05]  /*0540*/  BSYNC B0 ;  /* 0x0000000000007941 */ /* 0x001fea0003800000 */
.L_x_292:
[----:B------:R-:W0:Y:S02]  /*0550*/  S2UR UR6, SR_CTAID.X ;  /* 0x00000000000679c3 */ /* 0x000e240000002500 */
[----:B0-----:R-:W-:-:S04]  /*0560*/  LEA.HI R95, R35, UR6, RZ, 0x19 ;  /* 0x00000006235f7c11 */ /* 0x001fc8000f8fc8ff */
[----:B------:R-:W-:-:S13]  /*0570*/  ISETP.GE.AND P3, PT, R95, c[0x0][0x164], PT ;  /* 0x000059005f007a0c */ /* 0x000fda0003f66270 */
[----:B------:R-:W-:Y:S05]  /*0580*/  @P3 EXIT ;  /* 0x000000000000394d */ /* 0x000fea0003800000 */
[--C-:B-----5:R-:W-:Y:S01]  /*0590*/  PRMT R33, RZ, 0x5410, R12.reuse ;  /* 0x00005410ff217816 */ /* 0x120fe2000000000c */
[----:B------:R-:W-:Y:S01]  /*05a0*/  ULDC.U8 UR6, c[0x0][0x1f0] ;  /* 0x00007c0000067ab9 */ /* 0x000fe20000000000 */
        /* <DEDUP_REMOVED lines=95> */
[----:B------:R-:W-:Y:S02]  /*0ba0*/  MOV R94, 0x1 ;  /* 0x00000001005e7802 */ /* 0x000fe40000000f00 */
[----:B------:R-:W-:Y:S02]  /*0bb0*/  SHF.L.U32 R93, R36, 0x3, RZ ;  /* 0x00000003245d7819 */ /* 0x000fe400000006ff */
[----:B------:R-:W-:-:S02]  /*0bc0*/  PRMT R54, RZ, 0x5410, R55 ;  /* 0x00005410ff367816 */ /* 0x000fc40000000037 */
[----:B01----:R-:W-:Y:S02]  /*0bd0*/  PRMT R125, RZ, 0x7610, R55 ;  /* 0x00007610ff7d7816 */ /* 0x003fe40000000037 */
.L_x_437:
[----:B------:R-:W-:-:S10]  /*0be0*/  HFMA2.MMA R50, -RZ, RZ, 0, 2.384185791015625e-07 ;  /* 0x00000004ff327435 */ /* 0x000fd400000001ff */
[----:B------:R-:W-:-:S05]  /*0bf0*/  IMAD.WIDE R48, R95, R50, c[0x0][0x1d0] ;  /* 0x000074005f307625 */ /* 0x000fca00078e0232 */
[----:B------:R0:W2:Y:S02]  /*0c00*/  LDG.E R144, [R48.64] ;  /* 0x0000000430907981 */ /* 0x0000a4000c1e1900 */
[----:B0-----:R-:W-:-:S05]  /*0c10*/  IMAD.WIDE R48, R95, R50, c[0x0][0x1d8] ;  /* 0x000076005f307625 */ /* 0x001fca00078e0232 */
[----:B------:R0:W5:Y:S01]  /*0c20*/  LDG.E R139, [R48.64] ;  /* 0x00000004308b7981 */ /* 0x000162000c1e1900 */
[----:B------:R-:W-:Y:S01]  /*0c30*/  IMAD R50, R95, c[0x0][0x168], RZ ;  /* 0x00005a005f327a24 */ /* 0x000fe200078e02ff */
[----:B------:R-:W-:Y:S01]  /*0c40*/  BSSY B0, `(.L_x_294) ;  /* 0x0000078000007945 */ /* 0x000fe20003800000 */
[----:B------:R-:W-:Y:S02]  /*0c50*/  MOV R145, RZ ;  /* 0x000000ff00917202 */ /* 0x000fe40000000f00 */
[----:B------:R-:W-:Y:S02]  /*0c60*/  SHF.R.S32.HI R142, RZ, 0x1f, R95 ;  /* 0x0000001fff8e7819 */ /* 0x000fe4000001145f */
[----:B--2---:R-:W-:-:S13]  /*0c70*/  ISETP.GE.AND P3, PT, R144, 0x1, PT ;  /* 0x000000019000780c */ /* 0x004fda0003f66270 */
[----:B------:R-:W-:-:S05]  /*0c80*/  @P3 IADD3 R51, R144, -0x1, RZ ;  /* 0xffffffff90333810 */ /* 0x000fca0007ffe0ff */
[----:B------:R-:W-:Y:S01]  /*0c90*/  @P3 IMAD R140, R51, c[0x0][0x168], RZ ;  /* 0x00005a00338c3a24 */ /* 0x000fe200078e02ff */
[----:B------:R-:W-:-:S04]  /*0ca0*/  SHF.R.S32.HI R51, RZ, 0x1f, R50 ;  /* 0x0000001fff337819 */ /* 0x000fc80000011432 */
[----:B------:R-:W-:Y:S02]  /*0cb0*/  @P3 SHF.R.S32.HI R141, RZ, 0x1f, R140 ;  /* 0x0000001fff8d3819 */ /* 0x000fe4000001148c */
[----:B------:R-:W-:Y:S02]  /*0cc0*/  LEA.HI R51, R51, R50, RZ, 0x3 ;  /* 0x0000003233337211 */ /* 0x000fe400078f18ff */
[----:B------:R-:W-:Y:S02]  /*0cd0*/  @P3 LEA.HI R141, R141, R140, RZ, 0x3 ;  /* 0x0000008c8d8d3211 */ /* 0x000fe400078f18ff */
[----:B------:R-:W-:-:S04]  /*0ce0*/  LOP3.LUT R50, R35, 0x7f, RZ, 0xc0, !PT ;  /* 0x0000007f23327812 */ /* 0x000fc800078ec0ff */
[-C--:B------:R-:W-:Y:S02]  /*0cf0*/  LEA.HI.SX32 R143, R51, R50.reuse, 0x1d ;  /* 0x00000032338f7211 */ /* 0x080fe400078feaff */
[----:B------:R-:W-:Y:S01]  /*0d00*/  @P3 LEA.HI.SX32 R145, R141, R50, 0x1d ;  /* 0x000000328d913211 */ /* 0x000fe200078feaff */
[----:B------:R-:W-:Y:S05]  /*0d10*/  @!P2 BRA `(.L_x_295) ;  /* 0x000006a00000a947 */ /* 0x000fea0003800000 */
[----:B0-----:R-:W-:Y:S02]  /*0d20*/  ISETP.NE.U32.AND P4, PT, RZ, c[0x0][0x180], PT ;  /* 0x00006000ff007a0c */ /* 0x001fe40003f85070 */
[----:B------:R-:W-:Y:S02]  /*0d30*/  @P3 MOV R50, 0x10 ;  /* 0x0000001000323802 */ /* 0x000fe40000000f00 */
[----:B------:R-:W-:-:S03]  /*0d40*/  ISETP.NE.AND.EX P4, PT, RZ, c[0x0][0x184], PT, P4 ;  /* 0x00006100ff007a0c */ /* 0x000fc60003f85340 */
[----:B------:R-:W-:-:S05]  /*0d50*/  @P3 IMAD.WIDE.U32 R50, R145, R50, c[0x0][0x170] ;  /* 0x00005c0091323625 */ /* 0x000fca00078e0032 */
[----:B------:R0:W5:Y:S05]  /*0d60*/  @P3 LDG.E.128 R36, [R50.64] ;  /* 0x0000000432243981 */ /* 0x00016a000c1e1d00 */
[----:B------:R-:W-:-:S05]  /*0d70*/  @P4 MOV R48, 0x10 ;  /* 0x0000001000304802 */ /* 0x000fca0000000f00 */
[----:B------:R-:W-:-:S05]  /*0d80*/  @P4 IMAD.WIDE.U32 R48, R143, R48, c[0x0][0x180] ;  /* 0x000060008f304625 */ /* 0x000fca00078e0030 */
[----:B------:R0:W5:Y:S01]  /*0d90*/  @P4 LDG.E.128 R44, [R48.64] ;  /* 0x00000004302c4981 */ /* 0x000162000c1e1d00 */
[----:B------:R-:W-:Y:S01]  /*0da0*/  ISETP.GT.AND P5, PT, R144, RZ, PT ;  /* 0x000000ff9000720c */ /* 0x000fe20003fa4270 */
[----:B------:R-:W-:-:S12]  /*0db0*/  BSSY B1, `(.L_x_296) ;  /* 0x000000a000017945 */ /* 0x000fd80003800000 */
[----:B------:R-:W-:Y:S05]  /*0dc0*/  @P5 BRA `(.L_x_297) ;  /* 0x0000004000005947 */ /* 0x000fea0003800000 */
[----:B0-----:R-:W-:Y:S01]  /*0dd0*/  HFMA2.MMA R124, -RZ, RZ, 0, 0 ;  /* 0x00000000ff7c7435 */ /* 0x001fe200000001ff */
[----:B------:R-:W-:Y:S05]  /*0de0*/  @!P4 BRA `(.L_x_298) ;  /* 0x000000600000c947 */ /* 0x000fea0003800000 */
[----:B-----5:R-:W-:Y:S01]  /*0df0*/  PRMT R124, RZ, 0x5410, R44 ;  /* 0x00005410ff7c7816 */ /* 0x020fe2000000002c */
[----:B------:R-:W-:Y:S05]  /*0e00*/  BRA `(.L_x_298) ;  /* 0x0000004000007947 */ /* 0x000fea0003800000 */
.L_x_297:
[----:B0----5:R-:W-:Y:S02]  /*0e10*/  PRMT R124, RZ, 0x5410, R36 ;  /* 0x00005410ff7c7816 */ /* 0x021fe40000000024 */
[----:B------:R-:W-:-:S03]  /*0e20*/  @P4 PRMT R49, RZ, 0x5410, R44 ;  /* 0x00005410ff314816 */ /* 0x000fc6000000002c */
[----:B------:R-:W-:-:S04]  /*0e30*/  FMUL.FTZ R124, R124, c[0x0][0x1ec] ;  /* 0x00007b007c7c7a20 */ /* 0x000fc80000410000 */
[----:B------:R-:W-:Y:S02]  /*0e40*/  @P4 FADD.FTZ R124, R49, R124 ;  /* 0x0000007c317c4221 */ /* 0x000fe40000010000 */
.L_x_298:
[----:B------:R-:W-:Y:S05]  /*0e50*/  BSYNC B1 ;  /* 0x0000000000017941 */ /* 0x000fea0003800000 */
.L_x_296:
[----:B------:R-:W-:Y:S01]  /*0e60*/  BSSY B1, `(.L_x_299) ;  /* 0x000000a000017945 */ /* 0x000fe20003800000 */
[----:B------:R-:W-:Y:S05]  /*0e70*/  @P5 BRA `(.L_x_300) ;  /* 0x0000004000005947 */ /* 0x000fea0003800000 */
[----:B------:R-:W-:Y:S01]  /*0e80*/  MOV R123, RZ ;  /* 0x000000ff007b7202 */ /* 0x000fe20000000f00 */
[----:B------:R-:W-:Y:S05]  /*0e90*/  @!P4 BRA `(.L_x_301) ;  /* 0x000000600000c947 */ /* 0x000fea0003800000 */
[----:B-----5:R-:W-:Y:S01]  /*0ea0*/  PRMT R123, RZ, 0x7610, R44 ;  /* 0x00007610ff7b7816 */ /* 0x020fe2000000002c */
[----:B------:R-:W-:Y:S05]  /*0eb0*/  BRA `(.L_x_301) ;  /* 0x0000004000007947 */ /* 0x000fea0003800000 */
.L_x_300:
[----:B-----5:R-:W-:Y:S02]  /*0ec0*/  PRMT R123, RZ, 0x7610, R36 ;  /* 0x00007610ff7b7816 */ /* 0x020fe40000000024 */
[----:B------:R-:W-:-:S03]  /*0ed0*/  @P4 PRMT R48, RZ, 0x7610, R44 ;  /* 0x00007610ff304816 */ /* 0x000fc6000000002c */
[----:B------:R-:W-:-:S04]  /*0ee0*/  FMUL.FTZ R123, R123, c[0x0][0x1ec] ;  /* 0x00007b007b7b7a20 */ /* 0x000fc80000410000 */
[----:B------:R-:W-:Y:S02]  /*0ef0*/  @P4 FADD.FTZ R123, R48, R123 ;  /* 0x0000007b307b4221 */ /* 0x000fe40000010000 */
.L_x_301:
[----:B------:R-:W-:Y:S05]  /*0f00*/  BSYNC B1 ;  /* 0x0000000000017941 */ /* 0x000fea0003800000 */
.L_x_299:
[----:B------:R-:W-:Y:S01]  /*0f10*/  BSSY B1, `(.L_x_302) ;  /* 0x000000a000017945 */ /* 0x000fe20003800000 */
[----:B------:R-:W-:Y:S05]  /*0f20*/  @P5 BRA `(.L_x_303) ;  /* 0x0000004000005947 */ /* 0x000fea0003800000 */
[----:B------:R-:W-:Y:S01]  /*0f30*/  HFMA2.MMA R122, -RZ, RZ, 0, 0 ;  /* 0x00000000ff7a7435 */ /* 0x000fe200000001ff */
[----:B------:R-:W-:Y:S05]  /*0f40*/  @!P4 BRA `(.L_x_304) ;  /* 0x000000600000c947 */ /* 0x000fea0003800000 */
[----:B-----5:R-:W-:Y:S01]  /*0f50*/  PRMT R122, RZ, 0x5410, R45 ;  /* 0x00005410ff7a7816 */ /* 0x020fe2000000002d */
[----:B------:R-:W-:Y:S05]  /*0f60*/  BRA `(.L_x_304) ;  /* 0x0000004000007947 */ /* 0x000fea0003800000 */
.L_x_303:
[----:B-----5:R-:W-:Y:S02]  /*0f70*/  PRMT R122, RZ, 0x5410, R37 ;  /* 0x00005410ff7a7816 */ /* 0x020fe40000000025 */
[----:B------:R-:W-:-:S03]  /*0f80*/  @P4 PRMT R49, RZ, 0x5410, R45 ;  /* 0x00005410ff314816 */ /* 0x000fc6000000002d */
[----:B------:R-:W-:-:S04]  /*0f90*/  FMUL.FTZ R122, R122, c[0x0][0x1ec] ;  /* 0x00007b007a7a7a20 */ /* 0x000fc80000410000 */
[----:B------:R-:W-:Y:S02]  /*0fa0*/  @P4 FADD.FTZ R122, R49, R122 ;  /* 0x0000007a317a4221 */ /* 0x000fe40000010000 */
.L_x_304:
[----:B------:R-:W-:Y:S05]  /*0fb0*/  BSYNC B1 ;  /* 0x0000000000017941 */ /* 0x000fea0003800000 */
.L_x_302:
[----:B------:R-:W-:Y:S01]  /*0fc0*/  BSSY B1, `(.L_x_305) ;  /* 0x000000a000017945 */ /* 0x000fe20003800000 */
[----:B------:R-:W-:Y:S05]  /*0fd0*/  @P5 BRA `(.L_x_306) ;  /* 0x0000004000005947 */ /* 0x000fea0003800000 */
[----:B------:R-:W-:Y:S01]  /*0fe0*/  MOV R121, RZ ;  /* 0x000000ff00797202 */ /* 0x000fe20000000f00 */
[----:B------:R-:W-:Y:S05]  /*0ff0*/  @!P4 BRA `(.L_x_307) ;  /* 0x000000600000c947 */ /* 0x000fea0003800000 */
[----:B-----5:R-:W-:Y:S01]  /*1000*/  PRMT R121, RZ, 0x7610, R45 ;  /* 0x00007610ff797816 */ /* 0x020fe2000000002d */
[----:B------:R-:W-:Y:S05]  /*1010*/  BRA `(.L_x_307) ;  /* 0x0000004000007947 */ /* 0x000fea0003800000 */
.L_x_306:
[----:B-----5:R-:W-:Y:S02]  /*1020*/  PRMT R121, RZ, 0x7610, R37 ;  /* 0x00007610ff797816 */ /* 0x020fe40000000025 */
[----:B------:R-:W-:-:S03]  /*1030*/  @P4 PRMT R48, RZ, 0x7610, R45 ;  /* 0x00007610ff304816 */ /* 0x000fc6000000002d */
[----:B------:R-:W-:-:S04]  /*1040*/  FMUL.FTZ R121, R121, c[0x0][0x1ec] ;  /* 0x00007b0079797a20 */ /* 0x000fc80000410000 */
[----:B------:R-:W-:Y:S02]  /*1050*/  @P4 FADD.FTZ R121, R48, R121 ;  /* 0x0000007930794221 */ /* 0x000fe40000010000 */
.L_x_307:
[----:B------:R-:W-:Y:S05]  /*1060*/  BSYNC B1 ;  /* 0x0000000000017941 */ /* 0x000fea0003800000 */
.L_x_305:
[----:B------:R-:W-:Y:S01]  /*1070*/  BSSY B1, `(.L_x_308) ;  /* 0x000000a000017945 */ /* 0x000fe20003800000 */
[----:B------:R-:W-:Y:S05]  /*1080*/  @P5 BRA `(.L_x_309) ;  /* 0x0000004000005947 */ /* 0x000fea0003800000 */
[----:B------:R-:W-:Y:S01]  /*1090*/  IMAD.MOV.U32 R120, RZ, RZ, RZ ;  /* 0x000000ffff787224 */ /* 0x000fe200078e00ff */
[----:B------:R-:W-:Y:S05]  /*10a0*/  @!P4 BRA `(.L_x_310) ;  /* 0x000000600000c947 */ /* 0x000fea0003800000 */
[----:B-----5:R-:W-:Y:S01]  /*10b0*/  PRMT R120, RZ, 0x5410, R46 ;  /* 0x00005410ff787816 */ /* 0x020fe2000000002e */
[----:B------:R-:W-:Y:S05]  /*10c0*/  BRA `(.L_x_310) ;  /* 0x0000004000007947 */ /* 0x000fea0003800000 */
.L_x_309:
[----:B-----5:R-:W-:Y:S02]  /*10d0*/  PRMT R120, RZ, 0x5410, R38 ;  /* 0x00005410ff787816 */ /* 0x020fe40000000026 */
[----:B------:R-:W-:-:S03]  /*10e0*/  @P4 PRMT R49, RZ, 0x5410, R46 ;  /* 0x00005410ff314816 */ /* 0x000fc6000000002e */
[----:B------:R-:W-:-:S04]  /*10f0*/  FMUL.FTZ R120, R120, c[0x0][0x1ec] ;  /* 0x00007b0078787a20 */ /* 0x000fc80000410000 */
[----:B------:R-:W-:Y:S02]  /*1100*/  @P4 FADD.FTZ R120, R49, R120 ;  /* 0x0000007831784221 */ /* 0x000fe40000010000 */
.L_x_310:
[----:B------:R-:W-:Y:S05]  /*1110*/  BSYNC B1 ;  /* 0x0000000000017941 */ /* 0x000fea0003800000 */
.L_x_308:
[----:B------:R-:W-:Y:S01]  /*1120*/  BSSY B1, `(.L_x_311) ;  /* 0x000000a000017945 */ /* 0x000fe20003800000 */
[----:B------:R-:W-:Y:S05]  /*1130*/  @P5 BRA `(.L_x_312) ;  /* 0x0000004000005947 */ /* 0x000fea0003800000 */
[----:B------:R-:W-:Y:S01]  /*1140*/  HFMA2.MMA R119, -RZ, RZ, 0, 0 ;  /* 0x00000000ff777435 */ /* 0x000fe200000001ff */
[----:B------:R-:W-:Y:S05]  /*1150*/  @!P4 BRA `(.L_x_313) ;  /* 0x000000600000c947 */ /* 0x000fea0003800000 */
[----:B-----5:R-:W-:Y:S01]  /*1160*/  PRMT R119, RZ, 0x7610, R46 ;  /* 0x00007610ff777816 */ /* 0x020fe2000000002e */
[----:B------:R-:W-:Y:S05]  /*1170*/  BRA `(.L_x_313) ;  /* 0x0000004000007947 */ /* 0x000fea0003800000 */
.L_x_312:
[----:B-----5:R-:W-:Y:S02]  /*1180*/  PRMT R119, RZ, 0x7610, R38 ;  /* 0x00007610ff777816 */ /* 0x020fe40000000026 */
[----:B------:R-:W-:-:S03]  /*1190*/  @P4 PRMT R48, RZ, 0x7610, R46 ;  /* 0x00007610ff304816 */ /* 0x000fc6000000002e */
[----:B------:R-:W-:-:S04]  /*11a0*/  FMUL.FTZ R119, R119, c[0x0][0x1ec] ;  /* 0x00007b0077777a20 */ /* 0x000fc80000410000 */
[----:B------:R-:W-:Y:S02]  /*11b0*/  @P4 FADD.FTZ R119, R48, R119 ;  /* 0x0000007730774221 */ /* 0x000fe40000010000 */
.L_x_313:
[----:B------:R-:W-:Y:S05]  /*11c0*/  BSYNC B1 ;  /* 0x0000000000017941 */ /* 0x000fea0003800000 */
.L_x_311:
[----:B------:R-:W-:Y:S01]  /*11d0*/  BSSY B1, `(.L_x_314) ;  /* 0x000000a000017945 */ /* 0x000fe20003800000 */
[----:B------:R-:W-:Y:S05]  /*11e0*/  @P5 BRA `(.L_x_315) ;  /* 0x0000004000005947 */ /* 0x000fea0003800000 */
[----:B------:R-:W-:Y:S01]  /*11f0*/  MOV R118, RZ ;  /* 0x000000ff00767202 */ /* 0x000fe20000000f00 */
[----:B------:R-:W-:Y:S05]  /*1200*/  @!P4 BRA `(.L_x_316) ;  /* 0x000000600000c947 */ /* 0x000fea0003800000 */
[----:B-----5:R-:W-:Y:S01]  /*1210*/  PRMT R118, RZ, 0x5410, R47 ;  /* 0x00005410ff767816 */ /* 0x020fe2000000002f */
[----:B------:R-:W-:Y:S05]  /*1220*/  BRA `(.L_x_316) ;  /* 0x0000004000007947 */ /* 0x000fea0003800000 */
.L_x_315:
[----:B-----5:R-:W-:Y:S02]  /*1230*/  PRMT R118, RZ, 0x5410, R39 ;  /* 0x00005410ff767816 */ /* 0x020fe40000000027 */
[----:B------:R-:W-:-:S03]  /*1240*/  @P4 PRMT R49, RZ, 0x5410, R47 ;  /* 0x00005410ff314816 */ /* 0x000fc6000000002f */
[----:B------:R-:W-:-:S04]  /*1250*/  FMUL.FTZ R118, R118, c[0x0][0x1ec] ;  /* 0x00007b0076767a20 */ /* 0x000fc80000410000 */
[----:B------:R-:W-:Y:S02]  /*1260*/  @P4 FADD.FTZ R118, R49, R118 ;  /* 0x0000007631764221 */ /* 0x000fe40000010000 */
.L_x_316:
[----:B------:R-:W-:Y:S05]  /*1270*/  BSYNC B1 ;  /* 0x0000000000017941 */ /* 0x000fea0003800000 */
.L_x_314:
[----:B------:R-:W-:Y:S01]  /*1280*/  BSSY B1, `(.L_x_317) ;  /* 0x000000a000017945 */ /* 0x000fe20003800000 */
[----:B------:R-:W-:Y:S05]  /*1290*/  @P5 BRA `(.L_x_318) ;  /* 0x0000004000005947 */ /* 0x000fea0003800000 */
[----:B------:R-:W-:Y:S01]  /*12a0*/  HFMA2.MMA R117, -RZ, RZ, 0, 0 ;  /* 0x00000000ff757435 */ /* 0x000fe200000001ff */
[----:B------:R-:W-:Y:S05]  /*12b0*/  @!P4 BRA `(.L_x_319) ;  /* 0x000000600000c947 */ /* 0x000fea0003800000 */
[----:B-----5:R-:W-:Y:S01]  /*12c0*/  PRMT R117, RZ, 0x7610, R47 ;  /* 0x00007610ff757816 */ /* 0x020fe2000000002f */
[----:B------:R-:W-:Y:S05]  /*12d0*/  BRA `(.L_x_319) ;  /* 0x0000004000007947 */ /* 0x000fea0003800000 */
.L_x_318:
[----:B-----5:R-:W-:Y:S02]  /*12e0*/  PRMT R117, RZ, 0x7610, R39 ;  /* 0x00007610ff757816 */ /* 0x020fe40000000027 */
[----:B------:R-:W-:-:S03]  /*12f0*/  @P4 PRMT R48, RZ, 0x7610, R47 ;  /* 0x00007610ff304816 */ /* 0x000fc6000000002f */
[----:B------:R-:W-:-:S04]  /*1300*/  FMUL.FTZ R117, R117, c[0x0][0x1ec] ;  /* 0x00007b0075757a20 */ /* 0x000fc80000410000 */
[----:B------:R-:W-:Y:S02]  /*1310*/  @P4 FADD.FTZ R117, R48, R117 ;  /* 0x0000007530754221 */ /* 0x000fe40000010000 */
.L_x_319:
[----:B------:R-:W-:Y:S05]  /*1320*/  BSYNC B1 ;  /* 0x0000000000017941 */ /* 0x000fea0003800000 */
.L_x_317:
[----:B------:R-:W-:Y:S02]  /*1330*/  MOV R140, 0x10 ;  /* 0x00000010008c7802 */ /* 0x000fe40000000f00 */
[----:B------:R-:W-:Y:S02]  /*1340*/  F2FP.BF16.PACK_AB R51, R117, R118 ;  /* 0x000000767533723e */ /* 0x000fe400000010ff */
[----:B------:R-:W-:Y:S01]  /*1350*/  F2FP.BF16.PACK_AB R50, R119, R120 ;  /* 0x000000787732723e */ /* 0x000fe200000010ff */
[----:B------:R-:W-:Y:S01]  /*1360*/  IMAD.WIDE.U32 R140, R143, R140, c[0x0][0x188] ;  /* 0x000062008f8c7625 */ /* 0x000fe200078e008c */
[----:B------:R-:W-:Y:S02]  /*1370*/  F2FP.BF16.PACK_AB R49, R121, R122 ;  /* 0x0000007a7931723e */ /* 0x000fe400000010ff */
[----:B------:R-:W-:Y:S02]  /*1380*/  F2FP.BF16.PACK_AB R48, R123, R124 ;  /* 0x0000007c7b30723e */ /* 0x000fe400000010ff */
[----:B------:R-:W-:-:S02]  /*1390*/  IADD3 R145, R145, 0x80, RZ ;  /* 0x0000008091917810 */ /* 0x000fc40007ffe0ff */
[----:B------:R-:W-:Y:S01]  /*13a0*/  IADD3 R143, R143, 0x80, RZ ;  /* 0x000000808f8f7810 */ /* 0x000fe20007ffe0ff */
[----:B------:R0:W-:Y:S04]  /*13b0*/  STG.E.128 [R140.64], R48 ;  /* 0x000000308c007986 */ /* 0x0001e8000c101d04 */
.L_x_295:
[----:B0-----:R-:W-:Y:S05]  /*13c0*/  BSYNC B0 ;  /* 0x0000000000007941 */ /* 0x001fea0003800000 */
.L_x_294:
[----:B------:R-:W-:Y:S01]  /*13d0*/  ISETP.GE.U32.AND P4, PT, R34, 0x100, PT ;  /* 0x000001002200780c */ /* 0x000fe20003f86070 */
[----:B------:R-:W-:-:S12]  /*13e0*/  BSSY B0, `(.L_x_320) ;  /* 0x000006c000007945 */ /* 0x000fd80003800000 */
[----:B------:R-:W-:Y:S05]  /*13f0*/  @!P4 BRA `(.L_x_321) ;  /* 0x000006a00000c947 */ /* 0x000fea0003800000 */
[----:B------:R-:W-:Y:S02]  /*1400*/  ISETP.NE.U32.AND P4, PT, RZ, c[0x0][0x180], PT ;  /* 0x00006000ff007a0c */ /* 0x000fe40003f85070 */
[----:B------:R-:W-:Y:S02]  /*1410*/  @P3 MOV R50, 0x10 ;  /* 0x0000001000323802 */ /* 0x000fe40000000f00 */
[----:B------:R-:W-:-:S03]  /*1420*/  ISETP.NE.AND.EX P4, PT, RZ, c[0x0][0x184], PT, P4 ;  /* 0x00006100ff007a0c */ /* 0x000fc60003f85340 */
[----:B------:R-:W-:-:S05]  /*1430*/  @P3 IMAD.WIDE.U32 R50, R145, R50, c[0x0][0x170] ;  /* 0x00005c0091323625 */ /* 0x000fca00078e0032 */
[----:B-----5:R0:W5:Y:S05]  /*1440*/  @P3 LDG.E.128 R36, [R50.64] ;  /* 0x0000000432243981 */ /* 0x02016a000c1e1d00 */
        /* <DEDUP_REMOVED lines=10> */
.L_x_323:
[----:B0----5:R-:W-:Y:S02]  /*14f0*/  PRMT R116, RZ, 0x5410, R36 ;  /* 0x00005410ff747816 */ /* 0x021fe40000000024 */
[----:B------:R-:W-:-:S03]  /*1500*/  @P4 PRMT R49, RZ, 0x5410, R44 ;  /* 0x00005410ff314816 */ /* 0x000fc6000000002c */
[----:B------:R-:W-:-:S04]  /*1510*/  FMUL.FTZ R116, R116, c[0x0][0x1ec] ;  /* 0x00007b0074747a20 */ /* 0x000fc80000410000 */
[----:B------:R-:W-:Y:S02]  /*1520*/  @P4 FADD.FTZ R116, R49, R116 ;  /* 0x0000007431744221 */ /* 0x000fe40000010000 */
.L_x_324:
[----:B------:R-:W-:Y:S05]  /*1530*/  BSYNC B1 ;  /* 0x0000000000017941 */ /* 0x000fea0003800000 */
.L_x_322:
[----:B------:R-:W-:Y:S01]  /*1540*/  BSSY B1, `(.L_x_325) ;  /* 0x000000a000017945 */ /* 0x000fe20003800000 */
[----:B------:R-:W-:Y:S05]  /*1550*/  @P5 BRA `(.L_x_326) ;  /* 0x0000004000005947 */ /* 0x000fea0003800000 */
[----:B------:R-:W-:Y:S01]  /*1560*/  MOV R115, RZ ;  /* 0x000000ff00737202 */ /* 0x000fe20000000f00 */
[----:B------:R-:W-:Y:S05]  /*1570*/  @!P4 BRA `(.L_x_327) ;  /* 0x000000600000c947 */ /* 0x000fea0003800000 */
[----:B-----5:R-:W-:Y:S01]  /*1580*/  PRMT R115, RZ, 0x7610, R44 ;  /* 0x00007610ff737816 */ /* 0x020fe2000000002c */
[----:B------:R-:W-:Y:S05]  /*1590*/  BRA `(.L_x_327) ;  /* 0x0000004000007947 */ /* 0x000fea0003800000 */
.L_x_326:
[----:B-----5:R-:W-:Y:S02]  /*15a0*/  PRMT R115, RZ, 0x7610, R36 ;  /* 0x00007610ff737816 */ /* 0x020fe40000000024 */
[----:B------:R-:W-:-:S03]  /*15b0*/  @P4 PRMT R48, RZ, 0x7610, R44 ;  /* 0x00007610ff304816 */ /* 0x000fc6000000002c */
[----:B------:R-:W-:-:S04]  /*15c0*/  FMUL.FTZ R115, R115, c[0x0][0x1ec] ;  /* 0x00007b0073737a20 */ /* 0x000fc80000410000 */
[----:B------:R-:W-:Y:S02]  /*15d0*/  @P4 FADD.FTZ R115, R48, R115 ;  /* 0x0000007330734221 */ /* 0x000fe40000010000 */
.L_x_327:
[----:B------:R-:W-:Y:S05]  /*15e0*/  BSYNC B1 ;  /* 0x0000000000017941 */ /* 0x000fea0003800000 */
.L_x_325:
[----:B------:R-:W-:Y:S01]  /*15f0*/  BSSY B1, `(.L_x_328) ;  /* 0x000000a000017945 */ /* 0x000fe20003800000 */
[----:B------:R-:W-:Y:S05]  /*1600*/  @P5 BRA `(.L_x_329) ;  /* 0x0000004000005947 */ /* 0x000fea0003800000 */
[----:B------:R-:W-:Y:S01]  /*1610*/  HFMA2.MMA R114, -RZ, RZ, 0, 0 ;  /* 0x00000000ff727435 */ /* 0x000fe200000001ff */
[----:B------:R-:W-:Y:S05]  /*1620*/  @!P4 BRA `(.L_x_330) ;  /* 0x000000600000c947 */ /* 0x000fea0003800000 */
[----:B-----5:R-:W-:Y:S01]  /*1630*/  PRMT R114, RZ, 0x5410, R45 ;  /* 0x00005410ff727816 */ /* 0x020fe2000000002d */
[----:B------:R-:W-:Y:S05]  /*1640*/  BRA `(.L_x_330) ;  /* 0x0000004000007947 */ /* 0x000fea0003800000 */
.L_x_329:
[----:B-----5:R-:W-:Y:S02]  /*1650*/  PRMT R114, RZ, 0x5410, R37 ;  /* 0x00005410ff727816 */ /* 0x020fe40000000025 */
[----:B------:R-:W-:-:S03]  /*1660*/  @P4 PRMT R49, RZ, 0x5410, R45 ;  /* 0x00005410ff314816 */ /* 0x000fc6000000002d */
[----:B------:R-:W-:-:S04]  /*1670*/  FMUL.FTZ R114, R114, c[0x0][0x1ec] ;  /* 0x00007b0072727a20 */ /* 0x000fc80000410000 */
[----:B------:R-:W-:Y:S02]  /*1680*/  @P4 FADD.FTZ R114, R49, R114 ;  /* 0x0000007231724221 */ /* 0x000fe40000010000 */
.L_x_330:
[----:B------:R-:W-:Y:S05]  /*1690*/  BSYNC B1 ;  /* 0x0000000000017941 */ /* 0x000fea0003800000 */
.L_x_328:
[----:B------:R-:W-:Y:S01]  /*16a0*/  BSSY B1, `(.L_x_331) ;  /* 0x000000a000017945 */ /* 0x000fe20003800000 */
[----:B------:R-:W-:Y:S05]  /*16b0*/  @P5 BRA `(.L_x_332) ;  /* 0x0000004000005947 */ /* 0x000fea0003800000 */
[----:B------:R-:W-:Y:S01]  /*16c0*/  MOV R113, RZ ;  /* 0x000000ff00717202 */ /* 0x000fe20000000f00 */
[----:B------:R-:W-:Y:S05]  /*16d0*/  @!P4 BRA `(.L_x_333) ;  /* 0x000000600000c947 */ /* 0x000fea0003800000 */
[----:B-----5:R-:W-:Y:S01]  /*16e0*/  PRMT R113, RZ, 0x7610, R45 ;  /* 0x00007610ff717816 */ /* 0x020fe2000000002d */
[----:B------:R-:W-:Y:S05]  /*16f0*/  BRA `(.L_x_333) ;  /* 0x0000004000007947 */ /* 0x000fea0003800000 */
.L_x_332:
[----:B-----5:R-:W-:Y:S02]  /*1700*/  PRMT R113, RZ, 0x7610, R37 ;  /* 0x00007610ff717816 */ /* 0x020fe40000000025 */
[----:B------:R-:W-:-:S03]  /*1710*/  @P4 PRMT R48, RZ, 0x7610, R45 ;  /* 0x00007610ff304816 */ /* 0x000fc6000000002d */
[----:B------:R-:W-:-:S04]  /*1720*/  FMUL.FTZ R113, R113, c[0x0][0x1ec] ;  /* 0x00007b0071717a20 */ /* 0x000fc80000410000 */
[----:B------:R-:W-:Y:S02]  /*1730*/  @P4 FADD.FTZ R113, R48, R113 ;  /* 0x0000007130714221 */ /* 0x000fe40000010000 */
.L_x_333:
[----:B------:R-:W-:Y:S05]  /*1740*/  BSYNC B1 ;  /* 0x0000000000017941 */ /* 0x000fea0003800000 */
.L_x_331:
[----:B------:R-:W-:Y:S01]  /*1750*/  BSSY B1, `(.L_x_334) ;  /* 0x000000a000017945 */ /* 0x000fe20003800000 */
[----:B------:R-:W-:Y:S05]  /*1760*/  @P5 BRA `(.L_x_335) ;  /* 0x0000004000005947 */ /* 0x000fea0003800000 */
[----:B------:R-:W-:Y:S01]  /*1770*/  IMAD.MOV.U32 R112, RZ, RZ, RZ ;  /* 0x000000ffff707224 */ /* 0x000fe200078e00ff */
[----:B------:R-:W-:Y:S05]  /*1780*/  @!P4 BRA `(.L_x_336) ;  /* 0x000000600000c947 */ /* 0x000fea0003800000 */
[----:B-----5:R-:W-:Y:S01]  /*1790*/  PRMT R112, RZ, 0x5410, R46 ;  /* 0x00005410ff707816 */ /* 0x020fe2000000002e */
[----:B------:R-:W-:Y:S05]  /*17a0*/  BRA `(.L_x_336) ;  /* 0x0000004000007947 */ /* 0x000fea0003800000 */
.L_x_335:
[----:B-----5:R-:W-:Y:S02]  /*17b0*/  PRMT R112, RZ, 0x5410, R38 ;  /* 0x00005410ff707816 */ /* 0x020fe40000000026 */
[----:B------:R-:W-:-:S03]  /*17c0*/  @P4 PRMT R49, RZ, 0x5410, R46 ;  /* 0x00005410ff314816 */ /* 0x000fc6000000002e */
[----:B------:R-:W-:-:S04]  /*17d0*/  FMUL.FTZ R112, R112, c[0x0][0x1ec] ;  /* 0x00007b0070707a20 */ /* 0x000fc80000410000 */
[----:B------:R-:W-:Y:S02]  /*17e0*/  @P4 FADD.FTZ R112, R49, R112 ;  /* 0x0000007031704221 */ /* 0x000fe40000010000 */
.L_x_336:
[----:B------:R-:W-:Y:S05]  /*17f0*/  BSYNC B1 ;  /* 0x0000000000017941 */ /* 0x000fea0003800000 */
.L_x_334:
[----:B------:R-:W-:Y:S01]  /*1800*/  BSSY B1, `(.L_x_337) ;  /* 0x000000a000017945 */ /* 0x000fe20003800000 */
[----:B------:R-:W-:Y:S05]  /*1810*/  @P5 BRA `(.L_x_338) ;  /* 0x0000004000005947 */ /* 0x000fea0003800000 */
[----:B------:R-:W-:Y:S01]  /*1820*/  HFMA2.MMA R111, -RZ, RZ, 0, 0 ;  /* 0x00000000ff6f7435 */ /* 0x000fe200000001ff */
[----:B------:R-:W-:Y:S05]  /*1830*/  @!P4 BRA `(.L_x_339) ;  /* 0x000000600000c947 */ /* 0x000fea0003800000 */
[----:B-----5:R-:W-:Y:S01]  /*1840*/  PRMT R111, RZ, 0x7610, R46 ;  /* 0x00007610ff6f7816 */ /* 0x020fe2000000002e */
[----:B------:R-:W-:Y:S05]  /*1850*/  BRA `(.L_x_339) ;  /* 0x0000004000007947 */ /* 0x000fea0003800000 */
.L_x_338:
[----:B-----5:R-:W-:Y:S02]  /*1860*/  PRMT R111, RZ, 0x7610, R38 ;  /* 0x00007610ff6f7816 */ /* 0x020fe40000000026 */
[----:B------:R-:W-:-:S03]  /*1870*/  @P4 PRMT R48, RZ, 0x7610, R46 ;  /* 0x00007610ff304816 */ /* 0x000fc6000000002e */
[----:B------:R-:W-:-:S04]  /*1880*/  FMUL.FTZ R111, R111, c[0x0][0x1ec] ;  /* 0x00007b006f6f7a20 */ /* 0x000fc80000410000 */
[----:B------:R-:W-:Y:S02]  /*1890*/  @P4 FADD.FTZ R111, R48, R111 ;  /* 0x0000006f306f4221 */ /* 0x000fe40000010000 */
.L_x_339:
[----:B------:R-:W-:Y:S05]  /*18a0*/  BSYNC B1 ;  /* 0x0000000000017941 */ /* 0x000fea0003800000 */
.L_x_337:
[----:B------:R-:W-:Y:S01]  /*18b0*/  BSSY B1, `(.L_x_340) ;  /* 0x000000a000017945 */ /* 0x000fe20003800000 */
[----:B------:R-:W-:Y:S05]  /*18c0*/  @P5 BRA `(.L_x_341) ;  /* 0x0000004000005947 */ /* 0x000fea0003800000 */
[----:B------:R-:W-:Y:S01]  /*18d0*/  MOV R110, RZ ;  /* 0x000000ff006e7202 */ /* 0x000fe20000000f00 */
[----:B------:R-:W-:Y:S05]  /*18e0*/  @!P4 BRA `(.L_x_342) ;  /* 0x000000600000c947 */ /* 0x000fea0003800000 */
[----:B-----5:R-:W-:Y:S01]  /*18f0*/  PRMT R110, RZ, 0x5410, R47 ;  /* 0x00005410ff6e7816 */ /* 0x020fe2000000002f */
[----:B------:R-:W-:Y:S05]  /*1900*/  BRA `(.L_x_342) ;  /* 0x0000004000007947 */ /* 0x000fea0003800000 */
.L_x_341:
[----:B-----5:R-:W-:Y:S02]  /*1910*/  PRMT R110, RZ, 0x5410, R39 ;  /* 0x00005410ff6e7816 */ /* 0x020fe40000000027 */
[----:B------:R-:W-:-:S03]  /*1920*/  @P4 PRMT R49, RZ, 0x5410, R47 ;  /* 0x00005410ff314816 */ /* 0x000fc6000000002f */
[----:B------:R-:W-:-:S04]  /*1930*/  FMUL.FTZ R110, R110, c[0x0][0x1ec] ;  /* 0x00007b006e6e7a20 */ /* 0x000fc80000410000 */
[----:B------:R-:W-:Y:S02]  /*1940*/  @P4 FADD.FTZ R110, R49, R110 ;  /* 0x0000006e316e4221 */ /* 0x000fe40000010000 */
.L_x_342:
[----:B------:R-:W-:Y:S05]  /*1950*/  BSYNC B1 ;  /* 0x0000000000017941 */ /* 0x000fea0003800000 */
.L_x_340:
[----:B------:R-:W-:Y:S01]  /*1960*/  BSSY B1, `(.L_x_343) ;  /* 0x000000a000017945 */ /* 0x000fe20003800000 */
[----:B------:R-:W-:Y:S05]  /*1970*/  @P5 BRA `(.L_x_344) ;  /* 0x0000004000005947 */ /* 0x000fea0003800000 */
[----:B------:R-:W-:Y:S01]  /*1980*/  HFMA2.MMA R109, -RZ, RZ, 0, 0 ;  /* 0x00000000ff6d7435 */ /* 0x000fe200000001ff */
[----:B------:R-:W-:Y:S05]  /*1990*/  @!P4 BRA `(.L_x_345) ;  /* 0x000000600000c947 */ /* 0x000fea0003800000 */
[----:B-----5:R-:W-:Y:S01]  /*19a0*/  PRMT R109, RZ, 0x7610, R47 ;  /* 0x00007610ff6d7816 */ /* 0x020fe2000000002f */
[----:B------:R-:W-:Y:S05]  /*19b0*/  BRA `(.L_x_345) ;  /* 0x0000004000007947 */ /* 0x000fea0003800000 */
.L_x_344:
[----:B-----5:R-:W-:Y:S02]  /*19c0*/  PRMT R109, RZ, 0x7610, R39 ;  /* 0x00007610ff6d7816 */ /* 0x020fe40000000027 */
[----:B------:R-:W-:-:S03]  /*19d0*/  @P4 PRMT R48, RZ, 0x7610, R47 ;  /* 0x00007610ff304816 */ /* 0x000fc6000000002f */
[----:B------:R-:W-:-:S04]  /*19e0*/  FMUL.FTZ R109, R109, c[0x0][0x1ec] ;  /* 0x00007b006d6d7a20 */ /* 0x000fc80000410000 */
[----:B------:R-:W-:Y:S02]  /*19f0*/  @P4 FADD.FTZ R109, R48, R109 ;  /* 0x0000006d306d4221 */ /* 0x000fe40000010000 */
.L_x_345:
[----:B------:R-:W-:Y:S05]  /*1a00*/  BSYNC B1 ;  /* 0x0000000000017941 */ /* 0x000fea0003800000 */
.L_x_343:
        /* <DEDUP_REMOVED lines=9> */
.L_x_321:
[----:B------:R-:W-:Y:S05]  /*1aa0*/  BSYNC B0 ;  /* 0x0000000000007941 */ /* 0x000fea0003800000 */
.L_x_320:
[----:B------:R-:W-:Y:S01]  /*1ab0*/  ISETP.GE.U32.AND P4, PT, R34, 0x180, PT ;  /* 0x000001802200780c */ /* 0x000fe20003f86070 */
[----:B------:R-:W-:-:S12]  /*1ac0*/  BSSY B0, `(.L_x_346) ;  /* 0x000006c000007945 */ /* 0x000fd80003800000 */
[----:B------:R-:W-:Y:S05]  /*1ad0*/  @!P4 BRA `(.L_x_347) ;  /* 0x000006a00000c947 */ /* 0x000fea0003800000 */
[----:B------:R-:W-:Y:S02]  /*1ae0*/  ISETP.NE.U32.AND P4, PT, RZ, c[0x0][0x180], PT ;  /* 0x00006000ff007a0c */ /* 0x000fe40003f85070 */
[----:B0-----:R-:W-:Y:S02]  /*1af0*/  @P3 MOV R50, 0x10 ;  /* 0x0000001000323802 */ /* 0x001fe40000000f00 */
        /* <DEDUP_REMOVED lines=13> */
.L_x_349:
[----:B0----5:R-:W-:Y:S02]  /*1bd0*/  PRMT R108, RZ, 0x5410, R36 ;  /* 0x00005410ff6c7816 */ /* 0x021fe40000000024 */
[----:B------:R-:W-:-:S03]  /*1be0*/  @P4 PRMT R49, RZ, 0x5410, R44 ;  /* 0x00005410ff314816 */ /* 0x000fc6000000002c */
[----:B------:R-:W-:-:S04]  /*1bf0*/  FMUL.FTZ R108, R108, c[0x0][0x1ec] ;  /* 0x00007b006c6c7a20 */ /* 0x000fc80000410000 */
[----:B------:R-:W-:Y:S02]  /*1c00*/  @P4 FADD.FTZ R108, R49, R108 ;  /* 0x0000006c316c4221 */ /* 0x000fe40000010000 */
.L_x_350:
[----:B------:R-:W-:Y:S05]  /*1c10*/  BSYNC B1 ;  /* 0x0000000000017941 */ /* 0x000fea0003800000 */
.L_x_348:
[----:B------:R-:W-:Y:S01]  /*1c20*/  BSSY B1, `(.L_x_351) ;  /* 0x000000a000017945 */ /* 0x000fe20003800000 */
[----:B------:R-:W-:Y:S05]  /*1c30*/  @P5 BRA `(.L_x_352) ;  /* 0x0000004000005947 */ /* 0x000fea0003800000 */
[----:B------:R-:W-:Y:S01]  /*1c40*/  MOV R107, RZ ;  /* 0x000000ff006b7202 */ /* 0x000fe20000000f00 */
[----:B------:R-:W-:Y:S05]  /*1c50*/  @!P4 BRA `(.L_x_353) ;  /* 0x000000600000c947 */ /* 0x000fea0003800000 */
[----:B-----5:R-:W-:Y:S01]  /*1c60*/  PRMT R107, RZ, 0x7610, R44 ;  /* 0x00007610ff6b7816 */ /* 0x020fe2000000002c */
[----:B------:R-:W-:Y:S05]  /*1c70*/  BRA `(.L_x_353) ;  /* 0x0000004000007947 */ /* 0x000fea0003800000 */
.L_x_352:
[----:B-----5:R-:W-:Y:S02]  /*1c80*/  PRMT R107, RZ, 0x7610, R36 ;  /* 0x00007610ff6b7816 */ /* 0x020fe40000000024 */
[----:B------:R-:W-:-:S03]  /*1c90*/  @P4 PRMT R48, RZ, 0x7610, R44 ;  /* 0x00007610ff304816 */ /* 0x000fc6000000002c */
[----:B------:R-:W-:-:S04]  /*1ca0*/  FMUL.FTZ R107, R107, c[0x0][0x1ec] ;  /* 0x00007b006b6b7a20 */ /* 0x000fc80000410000 */
[----:B------:R-:W-:Y:S02]  /*1cb0*/  @P4 FADD.FTZ R107, R48, R107 ;  /* 0x0000006b306b4221 */ /* 0x000fe40000010000 */
.L_x_353:
[----:B------:R-:W-:Y:S05]  /*1cc0*/  BSYNC B1 ;  /* 0x0000000000017941 */ /* 0x000fea0003800000 */
.L_x_351:
[----:B------:R-:W-:Y:S01]  /*1cd0*/  BSSY B1, `(.L_x_354) ;  /* 0x000000a000017945 */ /* 0x000fe20003800000 */
[----:B------:R-:W-:Y:S05]  /*1ce0*/  @P5 BRA `(.L_x_355) ;  /* 0x0000004000005947 */ /* 0x000fea0003800000 */
[----:B------:R-:W-:Y:S01]  /*1cf0*/  HFMA2.MMA R106, -RZ, RZ, 0, 0 ;  /* 0x00000000ff6a7435 */ /* 0x000fe200000001ff */
[----:B------:R-:W-:Y:S05]  /*1d00*/  @!P4 BRA `(.L_x_356) ;  /* 0x000000600000c947 */ /* 0x000fea0003800000 */
[----:B-----5:R-:W-:Y:S01]  /*1d10*/  PRMT R106, RZ, 0x5410, R45 ;  /* 0x00005410ff6a7816 */ /* 0x020fe2000000002d */
[----:B------:R-:W-:Y:S05]  /*1d20*/  BRA `(.L_x_356) ;  /* 0x0000004000007947 */ /* 0x000fea0003800000 */
.L_x_355:
[----:B-----5:R-:W-:Y:S02]  /*1d30*/  PRMT R106, RZ, 0x5410, R37 ;  /* 0x00005410ff6a7816 */ /* 0x020fe40000000025 */
[----:B------:R-:W-:-:S03]  /*1d40*/  @P4 PRMT R49, RZ, 0x5410, R45 ;  /* 0x00005410ff314816 */ /* 0x000fc6000000002d */
[----:B------:R-:W-:-:S04]  /*1d50*/  FMUL.FTZ R106, R106, c[0x0][0x1ec] ;  /* 0x00007b006a6a7a20 */ /* 0x000fc80000410000 */
[----:B------:R-:W-:Y:S02]  /*1d60*/  @P4 FADD.FTZ R106, R49, R106 ;  /* 0x0000006a316a4221 */ /* 0x000fe40000010000 */
.L_x_356:
[----:B------:R-:W-:Y:S05]  /*1d70*/  BSYNC B1 ;  /* 0x0000000000017941 */ /* 0x000fea0003800000 */
.L_x_354:
[----:B------:R-:W-:Y:S01]  /*1d80*/  BSSY B1, `(.L_x_357) ;  /* 0x000000a000017945 */ /* 0x000fe20003800000 */
[----:B------:R-:W-:Y:S05]  /*1d90*/  @P5 BRA `(.L_x_358) ;  /* 0x0000004000005947 */ /* 0x000fea0003800000 */
[----:B------:R-:W-:Y:S01]  /*1da0*/  MOV R105, RZ ;  /* 0x000000ff00697202 */ /* 0x000fe20000000f00 */
[----:B------:R-:W-:Y:S05]  /*1db0*/  @!P4 BRA `(.L_x_359) ;  /* 0x000000600000c947 */ /* 0x000fea0003800000 */
[----:B-----5:R-:W-:Y:S01]  /*1dc0*/  PRMT R105, RZ, 0x7610, R45 ;  /* 0x00007610ff697816 */ /* 0x020fe2000000002d */
[----:B------:R-:W-:Y:S05]  /*1dd0*/  BRA `(.L_x_359) ;  /* 0x0000004000007947 */ /* 0x000fea0003800000 */
.L_x_358:
[----:B-----5:R-:W-:Y:S02]  /*1de0*/  PRMT R105, RZ, 0x7610, R37 ;  /* 0x00007610ff697816 */ /* 0x020fe40000000025 */
[----:B------:R-:W-:-:S03]  /*1df0*/  @P4 PRMT R48, RZ, 0x7610, R45 ;  /* 0x00007610ff304816 */ /* 0x000fc6000000002d */
[----:B------:R-:W-:-:S04]  /*1e00*/  FMUL.FTZ R105, R105, c[0x0][0x1ec] ;  /* 0x00007b0069697a20 */ /* 0x000fc80000410000 */
[----:B------:R-:W-:Y:S02]  /*1e10*/  @P4 FADD.FTZ R105, R48, R105 ;  /* 0x0000006930694221 */ /* 0x000fe40000010000 */
.L_x_359:
[----:B------:R-:W-:Y:S05]  /*1e20*/  BSYNC B1 ;  /* 0x0000000000017941 */ /* 0x000fea0003800000 */
.L_x_357:
[----:B------:R-:W-:Y:S01]  /*1e30*/  BSSY B1, `(.L_x_360) ;  /* 0x000000a000017945 */ /* 0x000fe20003800000 */
[----:B------:R-:W-:Y:S05]  /*1e40*/  @P5 BRA `(.L_x_361) ;  /* 0x0000004000005947 */ /* 0x000fea0003800000 */
[----:B------:R-:W-:Y:S01]  /*1e50*/  IMAD.MOV.U32 R104, RZ, RZ, RZ ;  /* 0x000000ffff687224 */ /* 0x000fe200078e00ff */
[----:B------:R-:W-:Y:S05]  /*1e60*/  @!P4 BRA `(.L_x_362) ;  /* 0x000000600000c947 */ /* 0x000fea0003800000 */
[----:B-----5:R-:W-:Y:S01]  /*1e70*/  PRMT R104, RZ, 0x5410, R46 ;  /* 0x00005410ff687816 */ /* 0x020fe2000000002e */
[----:B------:R-:W-:Y:S05]  /*1e80*/  BRA `(.L_x_362) ;  /* 0x0000004000007947 */ /* 0x000fea0003800000 */
.L_x_361:
[----:B-----5:R-:W-:Y:S02]  /*1e90*/  PRMT R104, RZ, 0x5410, R38 ;  /* 0x00005410ff687816 */ /* 0x020fe40000000026 */
[----:B------:R-:W-:-:S03]  /*1ea0*/  @P4 PRMT R49, RZ, 0x5410, R46 ;  /* 0x00005410ff314816 */ /* 0x000fc6000000002e */
[----:B------:R-:W-:-:S04]  /*1eb0*/  FMUL.FTZ R104, R104, c[0x0][0x1ec] ;  /* 0x00007b0068687a20 */ /* 0x000fc80000410000 */
[----:B------:R-:W-:Y:S02]  /*1ec0*/  @P4 FADD.FTZ R104, R49, R104 ;  /* 0x0000006831684221 */ /* 0x000fe40000010000 */
.L_x_362:
[----:B------:R-:W-:Y:S05]  /*1ed0*/  BSYNC B1 ;  /* 0x0000000000017941 */ /* 0x000fea0003800000 */
.L_x_360:
[----:B------:R-:W-:Y:S01]  /*1ee0*/  BSSY B1, `(.L_x_363) ;  /* 0x000000a000017945 */ /* 0x000fe20003800000 */
[----:B------:R-:W-:Y:S05]  /*1ef0*/  @P5 BRA `(.L_x_364) ;  /* 0x0000004000005947 */ /* 0x000fea0003800000 */
[----:B------:R-:W-:Y:S01]  /*1f00*/  HFMA2.MMA R103, -RZ, RZ, 0, 0 ;  /* 0x00000000ff677435 */ /* 0x000fe200000001ff */
[----:B------:R-:W-:Y:S05]  /*1f10*/  @!P4 BRA `(.L_x_365) ;  /* 0x000000600000c947 */ /* 0x000fea0003800000 */
[----:B-----5:R-:W-:Y:S01]  /*1f20*/  PRMT R103, RZ, 0x7610, R46 ;  /* 0x00007610ff677816 */ /* 0x020fe2000000002e */
[----:B------:R-:W-:Y:S05]  /*1f30*/  BRA `(.L_x_365) ;  /* 0x0000004000007947 */ /* 0x000fea0003800000 */
.L_x_364:
[----:B-----5:R-:W-:Y:S02]  /*1f40*/  PRMT R103, RZ, 0x7610, R38 ;  /* 0x00007610ff677816 */ /* 0x020fe40000000026 */
[----:B------:R-:W-:-:S03]  /*1f50*/  @P4 PRMT R48, RZ, 0x7610, R46 ;  /* 0x00007610ff304816 */ /* 0x000fc6000000002e */
[----:B------:R-:W-:-:S04]  /*1f60*/  FMUL.FTZ R103, R103, c[0x0][0x1ec] ;  /* 0x00007b0067677a20 */ /* 0x000fc80000410000 */
[----:B------:R-:W-:Y:S02]  /*1f70*/  @P4 FADD.FTZ R103, R48, R103 ;  /* 0x0000006730674221 */ /* 0x000fe40000010000 */
.L_x_365:
[----:B------:R-:W-:Y:S05]  /*1f80*/  BSYNC B1 ;  /* 0x0000000000017941 */ /* 0x000fea0003800000 */
.L_x_363:
[----:B------:R-:W-:Y:S01]  /*1f90*/  BSSY B1, `(.L_x_366) ;  /* 0x000000a000017945 */ /* 0x000fe20003800000 */
[----:B------:R-:W-:Y:S05]  /*1fa0*/  @P5 BRA `(.L_x_367) ;  /* 0x0000004000005947 */ /* 0x000fea0003800000 */
[----:B------:R-:W-:Y:S01]  /*1fb0*/  MOV R102, RZ ;  /* 0x000000ff00667202 */ /* 0x000fe20000000f00 */
[----:B------:R-:W-:Y:S05]  /*1fc0*/  @!P4 BRA `(.L_x_368) ;  /* 0x000000600000c947 */ /* 0x000fea0003800000 */
[----:B-----5:R-:W-:Y:S01]  /*1fd0*/  PRMT R102, RZ, 0x5410, R47 ;  /* 0x00005410ff667816 */ /* 0x020fe2000000002f */
[----:B------:R-:W-:Y:S05]  /*1fe0*/  BRA `(.L_x_368) ;  /* 0x0000004000007947 */ /* 0x000fea0003800000 */
.L_x_367:
[----:B-----5:R-:W-:Y:S02]  /*1ff0*/  PRMT R102, RZ, 0x5410, R39 ;  /* 0x00005410ff667816 */ /* 0x020fe40000000027 */
[----:B------:R-:W-:-:S03]  /*2000*/  @P4 PRMT R49, RZ, 0x5410, R47 ;  /* 0x00005410ff314816 */ /* 0x000fc6000000002f */
[----:B------:R-:W-:-:S04]  /*2010*/  FMUL.FTZ R102, R102, c[0x0][0x1ec] ;  /* 0x00007b0066667a20 */ /* 0x000fc80000410000 */
[----:B------:R-:W-:Y:S02]  /*2020*/  @P4 FADD.FTZ R102, R49, R102 ;  /* 0x0000006631664221 */ /* 0x000fe40000010000 */
.L_x_368:
[----:B------:R-:W-:Y:S05]  /*2030*/  BSYNC B1 ;  /* 0x0000000000017941 */ /* 0x000fea0003800000 */
.L_x_366:
[----:B------:R-:W-:Y:S01]  /*2040*/  BSSY B1, `(.L_x_369) ;  /* 0x000000a000017945 */ /* 0x000fe20003800000 */
[----:B------:R-:W-:Y:S05]  /*2050*/  @P5 BRA `(.L_x_370) ;  /* 0x0000004000005947 */ /* 0x000fea0003800000 */
[----:B------:R-:W-:Y:S01]  /*2060*/  HFMA2.MMA R101, -RZ, RZ, 0, 0 ;  /* 0x00000000ff657435 */ /* 0x000fe200000001ff */
[----:B------:R-:W-:Y:S05]  /*2070*/  @!P4 BRA `(.L_x_371) ;  /* 0x000000600000c947 */ /* 0x000fea0003800000 */
[----:B-----5:R-:W-:Y:S01]  /*2080*/  PRMT R101, RZ, 0x7610, R47 ;  /* 0x00007610ff657816 */ /* 0x020fe2000000002f */
[----:B------:R-:W-:Y:S05]  /*2090*/  BRA `(.L_x_371) ;  /* 0x0000004000007947 */ /* 0x000fea0003800000 */
.L_x_370:
[----:B-----5:R-:W-:Y:S02]  /*20a0*/  PRMT R101, RZ, 0x7610, R39 ;  /* 0x00007610ff657816 */ /* 0x020fe40000000027 */
[----:B------:R-:W-:-:S03]  /*20b0*/  @P4 PRMT R48, RZ, 0x7610, R47 ;  /* 0x00007610ff304816 */ /* 0x000fc6000000002f */
[----:B------:R-:W-:-:S04]  /*20c0*/  FMUL.FTZ R101, R101, c[0x0][0x1ec] ;  /* 0x00007b0065657a20 */ /* 0x000fc80000410000 */
[----:B------:R-:W-:Y:S02]  /*20d0*/  @P4 FADD.FTZ R101, R48, R101 ;  /* 0x0000006530654221 */ /* 0x000fe40000010000 */
.L_x_371:
[----:B------:R-:W-:Y:S05]  /*20e0*/  BSYNC B1 ;  /* 0x0000000000017941 */ /* 0x000fea0003800000 */
.L_x_369:
        /* <DEDUP_REMOVED lines=9> */
.L_x_347:
[----:B------:R-:W-:Y:S05]  /*2180*/  BSYNC B0 ;  /* 0x0000000000007941 */ /* 0x000fea0003800000 */
.L_x_346:
[----:B------:R-:W-:Y:S01]  /*2190*/  BSSY B0, `(.L_x_372) ;  /* 0x000006c000007945 */ /* 0x000fe20003800000 */
        /* <DEDUP_REMOVED lines=16> */
.L_x_375:
[----:B0----5:R-:W-:Y:S02]  /*22a0*/  PRMT R100, RZ, 0x5410, R36 ;  /* 0x00005410ff647816 */ /* 0x021fe40000000024 */
[----:B------:R-:W-:-:S03]  /*22b0*/  @P4 PRMT R49, RZ, 0x5410, R44 ;  /* 0x00005410ff314816 */ /* 0x000fc6000000002c */
[----:B------:R-:W-:-:S04]  /*22c0*/  FMUL.FTZ R100, R100, c[0x0][0x1ec] ;  /* 0x00007b0064647a20 */ /* 0x000fc80000410000 */
[----:B------:R-:W-:Y:S02]  /*22d0*/  @P4 FADD.FTZ R100, R49, R100 ;  /* 0x0000006431644221 */ /* 0x000fe40000010000 */
.L_x_376:
[----:B------:R-:W-:Y:S05]  /*22e0*/  BSYNC B1 ;  /* 0x0000000000017941 */ /* 0x000fea0003800000 */
.L_x_374:
[----:B------:R-:W-:Y:S01]  /*22f0*/  BSSY B1, `(.L_x_377) ;  /* 0x000000a000017945 */ /* 0x000fe20003800000 */
[----:B------:R-:W-:Y:S05]  /*2300*/  @P5 BRA `(.L_x_378) ;  /* 0x0000004000005947 */ /* 0x000fea0003800000 */
[----:B------:R-:W-:Y:S01]  /*2310*/  MOV R99, RZ ;  /* 0x000000ff00637202 */ /* 0x000fe20000000f00 */
[----:B------:R-:W-:Y:S05]  /*2320*/  @!P4 BRA `(.L_x_379) ;  /* 0x000000600000c947 */ /* 0x000fea0003800000 */
[----:B-----5:R-:W-:Y:S01]  /*2330*/  PRMT R99, RZ, 0x7610, R44 ;  /* 0x00007610ff637816 */ /* 0x020fe2000000002c */
[----:B------:R-:W-:Y:S05]  /*2340*/  BRA `(.L_x_379) ;  /* 0x0000004000007947 */ /* 0x000fea0003800000 */
.L_x_378:
[----:B-----5:R-:W-:Y:S02]  /*2350*/  PRMT R99, RZ, 0x7610, R36 ;  /* 0x00007610ff637816 */ /* 0x020fe40000000024 */
[----:B------:R-:W-:-:S03]  /*2360*/  @P4 PRMT R48, RZ, 0x7610, R44 ;  /* 0x00007610ff304816 */ /* 0x000fc6000000002c */
[----:B------:R-:W-:-:S04]  /*2370*/  FMUL.FTZ R99, R99, c[0x0][0x1ec] ;  /* 0x00007b0063637a20 */ /* 0x000fc80000410000 */
[----:B------:R-:W-:Y:S02]  /*2380*/  @P4 FADD.FTZ R99, R48, R99 ;  /* 0x0000006330634221 */ /* 0x000fe40000010000 */
.L_x_379:
[----:B------:R-:W-:Y:S05]  /*2390*/  BSYNC B1 ;  /* 0x0000000000017941 */ /* 0x000fea0003800000 */
.L_x_377:
[----:B------:R-:W-:Y:S01]  /*23a0*/  BSSY B1, `(.L_x_380) ;  /* 0x000000a000017945 */ /* 0x000fe20003800000 */
[----:B------:R-:W-:Y:S05]  /*23b0*/  @P5 BRA `(.L_x_381) ;  /* 0x0000004000005947 */ /* 0x000fea0003800000 */
[----:B------:R-:W-:Y:S01]  /*23c0*/  HFMA2.MMA R55, -RZ, RZ, 0, 0 ;  /* 0x00000000ff377435 */ /* 0x000fe200000001ff */
[----:B------:R-:W-:Y:S05]  /*23d0*/  @!P4 BRA `(.L_x_382) ;  /* 0x000000600000c947 */ /* 0x000fea0003800000 */
[----:B-----5:R-:W-:Y:S01]  /*23e0*/  PRMT R55, RZ, 0x5410, R45 ;  /* 0x00005410ff377816 */ /* 0x020fe2000000002d */
[----:B------:R-:W-:Y:S05]  /*23f0*/  BRA `(.L_x_382) ;  /* 0x0000004000007947 */ /* 0x000fea0003800000 */
.L_x_381:
[----:B-----5:R-:W-:Y:S02]  /*2400*/  PRMT R55, RZ, 0x5410, R37 ;  /* 0x00005410ff377816 */ /* 0x020fe40000000025 */
[----:B------:R-:W-:-:S03]  /*2410*/  @P4 PRMT R48, RZ, 0x5410, R45 ;  /* 0x00005410ff304816 */ /* 0x000fc6000000002d */
[----:B------:R-:W-:-:S04]  /*2420*/  FMUL.FTZ R55, R55, c[0x0][0x1ec] ;  /* 0x00007b0037377a20 */ /* 0x000fc80000410000 */
[----:B------:R-:W-:Y:S02]  /*2430*/  @P4 FADD.FTZ R55, R48, R55 ;  /* 0x0000003730374221 */ /* 0x000fe40000010000 */
.L_x_382:
[----:B------:R-:W-:Y:S05]  /*2440*/  BSYNC B1 ;  /* 0x0000000000017941 */ /* 0x000fea0003800000 */
.L_x_380:
[----:B------:R-:W-:Y:S01]  /*2450*/  BSSY B1, `(.L_x_383) ;  /* 0x000000a000017945 */ /* 0x000fe20003800000 */
[----:B------:R-:W-:Y:S05]  /*2460*/  @P5 BRA `(.L_x_384) ;  /* 0x0000004000005947 */ /* 0x000fea0003800000 */
[----:B------:R-:W-:Y:S01]  /*2470*/  MOV R126, RZ ;  /* 0x000000ff007e7202 */ /* 0x000fe20000000f00 */
[----:B------:R-:W-:Y:S05]  /*2480*/  @!P4 BRA `(.L_x_385) ;  /* 0x000000600000c947 */ /* 0x000fea0003800000 */
[----:B-----5:R-:W-:Y:S01]  /*2490*/  PRMT R126, RZ, 0x7610, R45 ;  /* 0x00007610ff7e7816 */ /* 0x020fe2000000002d */
[----:B------:R-:W-:Y:S05]  /*24a0*/  BRA `(.L_x_385) ;  /* 0x0000004000007947 */ /* 0x000fea0003800000 */
.L_x_384:
[----:B-----5:R-:W-:Y:S02]  /*24b0*/  PRMT R126, RZ, 0x7610, R37 ;  /* 0x00007610ff7e7816 */ /* 0x020fe40000000025 */
[----:B------:R-:W-:-:S03]  /*24c0*/  @P4 PRMT R49, RZ, 0x7610, R45 ;  /* 0x00007610ff314816 */ /* 0x000fc6000000002d */
[----:B------:R-:W-:-:S04]  /*24d0*/  FMUL.FTZ R126, R126, c[0x0][0x1ec] ;  /* 0x00007b007e7e7a20 */ /* 0x000fc80000410000 */
[----:B------:R-:W-:Y:S02]  /*24e0*/  @P4 FADD.FTZ R126, R49, R126 ;  /* 0x0000007e317e4221 */ /* 0x000fe40000010000 */
.L_x_385:
[----:B------:R-:W-:Y:S05]  /*24f0*/  BSYNC B1 ;  /* 0x0000000000017941 */ /* 0x000fea0003800000 */
.L_x_383:
[----:B------:R-:W-:Y:S01]  /*2500*/  BSSY B1, `(.L_x_386) ;  /* 0x000000a000017945 */ /* 0x000fe20003800000 */
[----:B------:R-:W-:Y:S05]  /*2510*/  @P5 BRA `(.L_x_387) ;  /* 0x0000004000005947 */ /* 0x000fea0003800000 */
[----:B------:R-:W-:Y:S01]  /*2520*/  HFMA2.MMA R127, -RZ, RZ, 0, 0 ;  /* 0x00000000ff7f7435 */ /* 0x000fe200000001ff */
[----:B------:R-:W-:Y:S05]  /*2530*/  @!P4 BRA `(.L_x_388) ;  /* 0x000000600000c947 */ /* 0x000fea0003800000 */
[----:B-----5:R-:W-:Y:S01]  /*2540*/  PRMT R127, RZ, 0x5410, R46 ;  /* 0x00005410ff7f7816 */ /* 0x020fe2000000002e */
[----:B------:R-:W-:Y:S05]  /*2550*/  BRA `(.L_x_388) ;  /* 0x0000004000007947 */ /* 0x000fea0003800000 */
.L_x_387:
[----:B-----5:R-:W-:Y:S02]  /*2560*/  PRMT R127, RZ, 0x5410, R38 ;  /* 0x00005410ff7f7816 */ /* 0x020fe40000000026 */
[----:B------:R-:W-:-:S03]  /*2570*/  @P4 PRMT R48, RZ, 0x5410, R46 ;  /* 0x00005410ff304816 */ /* 0x000fc6000000002e */
[----:B------:R-:W-:-:S04]  /*2580*/  FMUL.FTZ R127, R127, c[0x0][0x1ec] ;  /* 0x00007b007f7f7a20 */ /* 0x000fc80000410000 */
[----:B------:R-:W-:Y:S02]  /*2590*/  @P4 FADD.FTZ R127, R48, R127 ;  /* 0x0000007f307f4221 */ /* 0x000fe40000010000 */
.L_x_388:
[----:B------:R-:W-:Y:S05]  /*25a0*/  BSYNC B1 ;  /* 0x0000000000017941 */ /* 0x000fea0003800000 */
.L_x_386:
[----:B------:R-:W-:Y:S01]  /*25b0*/  BSSY B1, `(.L_x_389) ;  /* 0x000000a000017945 */ /* 0x000fe20003800000 */
[----:B------:R-:W-:Y:S05]  /*25c0*/  @P5 BRA `(.L_x_390) ;  /* 0x0000004000005947 */ /* 0x000fea0003800000 */
[----:B------:R-:W-:Y:S01]  /*25d0*/  IMAD.MOV.U32 R128, RZ, RZ, RZ ;  /* 0x000000ffff807224 */ /* 0x000fe200078e00ff */
[----:B------:R-:W-:Y:S05]  /*25e0*/  @!P4 BRA `(.L_x_391) ;  /* 0x000000600000c947 */ /* 0x000fea0003800000 */
[----:B-----5:R-:W-:Y:S01]  /*25f0*/  PRMT R128, RZ, 0x7610, R46 ;  /* 0x00007610ff807816 */ /* 0x020fe2000000002e */
[----:B------:R-:W-:Y:S05]  /*2600*/  BRA `(.L_x_391) ;  /* 0x0000004000007947 */ /* 0x000fea0003800000 */
.L_x_390:
[----:B-----5:R-:W-:Y:S02]  /*2610*/  PRMT R128, RZ, 0x7610, R38 ;  /* 0x00007610ff807816 */ /* 0x020fe40000000026 */
[----:B------:R-:W-:-:S03]  /*2620*/  @P4 PRMT R49, RZ, 0x7610, R46 ;  /* 0x00007610ff314816 */ /* 0x000fc6000000002e */
[----:B------:R-:W-:-:S04]  /*2630*/  FMUL.FTZ R128, R128, c[0x0][0x1ec] ;  /* 0x00007b0080807a20 */ /* 0x000fc80000410000 */
[----:B------:R-:W-:Y:S02]  /*2640*/  @P4 FADD.FTZ R128, R49, R128 ;  /* 0x0000008031804221 */ /* 0x000fe40000010000 */
.L_x_391:
[----:B------:R-:W-:Y:S05]  /*2650*/  BSYNC B1 ;  /* 0x0000000000017941 */ /* 0x000fea0003800000 */
.L_x_389:
[----:B------:R-:W-:Y:S01]  /*2660*/  BSSY B1, `(.L_x_392) ;  /* 0x000000a000017945 */ /* 0x000fe20003800000 */
[----:B------:R-:W-:Y:S05]  /*2670*/  @P5 BRA `(.L_x_393) ;  /* 0x0000004000005947 */ /* 0x000fea0003800000 */
[----:B------:R-:W-:Y:S01]  /*2680*/  MOV R129, RZ ;  /* 0x000000ff00817202 */ /* 0x000fe20000000f00 */
[----:B------:R-:W-:Y:S05]  /*2690*/  @!P4 BRA `(.L_x_394) ;  /* 0x000000600000c947 */ /* 0x000fea0003800000 */
[----:B-----5:R-:W-:Y:S01]  /*26a0*/  PRMT R129, RZ, 0x5410, R47 ;  /* 0x00005410ff817816 */ /* 0x020fe2000000002f */
[----:B------:R-:W-:Y:S05]  /*26b0*/  BRA `(.L_x_394) ;  /* 0x0000004000007947 */ /* 0x000fea0003800000 */
.L_x_393:
[----:B-----5:R-:W-:Y:S02]  /*26c0*/  PRMT R129, RZ, 0x5410, R39 ;  /* 0x00005410ff817816 */ /* 0x020fe40000000027 */
[----:B------:R-:W-:-:S03]  /*26d0*/  @P4 PRMT R48, RZ, 0x5410, R47 ;  /* 0x00005410ff304816 */ /* 0x000fc6000000002f */
[----:B------:R-:W-:-:S04]  /*26e0*/  FMUL.FTZ R129, R129, c[0x0][0x1ec] ;  /* 0x00007b0081817a20 */ /* 0x000fc80000410000 */
[----:B------:R-:W-:Y:S02]  /*26f0*/  @P4 FADD.FTZ R129, R48, R129 ;  /* 0x0000008130814221 */ /* 0x000fe40000010000 */
.L_x_394:
[----:B------:R-:W-:Y:S05]  /*2700*/  BSYNC B1 ;  /* 0x0000000000017941 */ /* 0x000fea0003800000 */
.L_x_392:
[----:B------:R-:W-:Y:S01]  /*2710*/  BSSY B1, `(.L_x_395) ;  /* 0x000000a000017945 */ /* 0x000fe20003800000 */
[----:B------:R-:W-:Y:S05]  /*2720*/  @P5 BRA `(.L_x_396) ;  /* 0x0000004000005947 */ /* 0x000fea0003800000 */
[----:B------:R-:W-:Y:S01]  /*2730*/  HFMA2.MMA R130, -RZ, RZ, 0, 0 ;  /* 0x00000000ff827435 */ /* 0x000fe200000001ff */
[----:B------:R-:W-:Y:S05]  /*2740*/  @!P4 BRA `(.L_x_397) ;  /* 0x000000600000c947 */ /* 0x000fea0003800000 */
[----:B-----5:R-:W-:Y:S01]  /*2750*/  PRMT R130, RZ, 0x7610, R47 ;  /* 0x00007610ff827816 */ /* 0x020fe2000000002f */
[----:B------:R-:W-:Y:S05]  /*2760*/  BRA `(.L_x_397) ;  /* 0x0000004000007947 */ /* 0x000fea0003800000 */
.L_x_396:
[----:B-----5:R-:W-:Y:S02]  /*2770*/  PRMT R130, RZ, 0x7610, R39 ;  /* 0x00007610ff827816 */ /* 0x020fe40000000027 */
[----:B------:R-:W-:-:S03]  /*2780*/  @P4 PRMT R49, RZ, 0x7610, R47 ;  /* 0x00007610ff314816 */ /* 0x000fc6000000002f */
[----:B------:R-:W-:-:S04]  /*2790*/  FMUL.FTZ R130, R130, c[0x0][0x1ec] ;  /* 0x00007b0082827a20 */ /* 0x000fc80000410000 */
[----:B------:R-:W-:Y:S02]  /*27a0*/  @P4 FADD.FTZ R130, R49, R130 ;  /* 0x0000008231824221 */ /* 0x000fe40000010000 */
.L_x_397:
[----:B------:R-:W-:Y:S05]  /*27b0*/  BSYNC B1 ;  /* 0x0000000000017941 */ /* 0x000fea0003800000 */
.L_x_395:
        /* <DEDUP_REMOVED lines=9> */
.L_x_373:
[----:B------:R-:W-:Y:S05]  /*2850*/  BSYNC B0 ;  /* 0x0000000000007941 */ /* 0x000fea0003800000 */
.L_x_372:
        /* <DEDUP_REMOVED lines=17> */
.L_x_401:
[----:B0----5:R-:W-:Y:S02]  /*2970*/  PRMT R131, RZ, 0x5410, R36 ;  /* 0x00005410ff837816 */ /* 0x021fe40000000024 */
[----:B------:R-:W-:-:S03]  /*2980*/  @P4 PRMT R48, RZ, 0x5410, R44 ;  /* 0x00005410ff304816 */ /* 0x000fc6000000002c */
[----:B------:R-:W-:-:S04]  /*2990*/  FMUL.FTZ R131, R131, c[0x0][0x1ec] ;  /* 0x00007b0083837a20 */ /* 0x000fc80000410000 */
[----:B------:R-:W-:Y:S02]  /*29a0*/  @P4 FADD.FTZ R131, R48, R131 ;  /* 0x0000008330834221 */ /* 0x000fe40000010000 */
.L_x_402:
[----:B------:R-:W-:Y:S05]  /*29b0*/  BSYNC B1 ;  /* 0x0000000000017941 */ /* 0x000fea0003800000 */
.L_x_400:
[----:B------:R-:W-:Y:S01]  /*29c0*/  BSSY B1, `(.L_x_403) ;  /* 0x000000a000017945 */ /* 0x000fe20003800000 */
[----:B------:R-:W-:Y:S05]  /*29d0*/  @P3 BRA `(.L_x_404) ;  /* 0x0000004000003947 */ /* 0x000fea0003800000 */
[----:B------:R-:W-:Y:S01]  /*29e0*/  MOV R132, RZ ;  /* 0x000000ff00847202 */ /* 0x000fe20000000f00 */
[----:B------:R-:W-:Y:S05]  /*29f0*/  @!P4 BRA `(.L_x_405) ;  /* 0x000000600000c947 */ /* 0x000fea0003800000 */
[----:B-----5:R-:W-:Y:S01]  /*2a00*/  PRMT R132, RZ, 0x7610, R44 ;  /* 0x00007610ff847816 */ /* 0x020fe2000000002c */
[----:B------:R-:W-:Y:S05]  /*2a10*/  BRA `(.L_x_405) ;  /* 0x0000004000007947 */ /* 0x000fea0003800000 */
.L_x_404:
[----:B-----5:R-:W-:Y:S02]  /*2a20*/  PRMT R132, RZ, 0x7610, R36 ;  /* 0x00007610ff847816 */ /* 0x020fe40000000024 */
[----:B------:R-:W-:-:S03]  /*2a30*/  @P4 PRMT R49, RZ, 0x7610, R44 ;  /* 0x00007610ff314816 */ /* 0x000fc6000000002c */
[----:B------:R-:W-:-:S04]  /*2a40*/  FMUL.FTZ R132, R132, c[0x0][0x1ec] ;  /* 0x00007b0084847a20 */ /* 0x000fc80000410000 */
[----:B------:R-:W-:Y:S02]  /*2a50*/  @P4 FADD.FTZ R132, R49, R132 ;  /* 0x0000008431844221 */ /* 0x000fe40000010000 */
.L_x_405:
[----:B------:R-:W-:Y:S05]  /*2a60*/  BSYNC B1 ;  /* 0x0000000000017941 */ /* 0x000fea0003800000 */
.L_x_403:
[----:B------:R-:W-:Y:S01]  /*2a70*/  BSSY B1, `(.L_x_406) ;  /* 0x000000a000017945 */ /* 0x000fe20003800000 */
[----:B------:R-:W-:Y:S05]  /*2a80*/  @P3 BRA `(.L_x_407) ;  /* 0x0000004000003947 */ /* 0x000fea0003800000 */
[----:B------:R-:W-:Y:S01]  /*2a90*/  HFMA2.MMA R133, -RZ, RZ, 0, 0 ;  /* 0x00000000ff857435 */ /* 0x000fe200000001ff */
[----:B------:R-:W-:Y:S05]  /*2aa0*/  @!P4 BRA `(.L_x_408) ;  /* 0x000000600000c947 */ /* 0x000fea0003800000 */
[----:B-----5:R-:W-:Y:S01]  /*2ab0*/  PRMT R133, RZ, 0x5410, R45 ;  /* 0x00005410ff857816 */ /* 0x020fe2000000002d */
[----:B------:R-:W-:Y:S05]  /*2ac0*/  BRA `(.L_x_408) ;  /* 0x0000004000007947 */ /* 0x000fea0003800000 */
.L_x_407:
[----:B-----5:R-:W-:Y:S02]  /*2ad0*/  PRMT R133, RZ, 0x5410, R37 ;  /* 0x00005410ff857816 */ /* 0x020fe40000000025 */
[----:B------:R-:W-:-:S03]  /*2ae0*/  @P4 PRMT R48, RZ, 0x5410, R45 ;  /* 0x00005410ff304816 */ /* 0x000fc6000000002d */
[----:B------:R-:W-:-:S04]  /*2af0*/  FMUL.FTZ R133, R133, c[0x0][0x1ec] ;  /* 0x00007b0085857a20 */ /* 0x000fc80000410000 */
[----:B------:R-:W-:Y:S02]  /*2b00*/  @P4 FADD.FTZ R133, R48, R133 ;  /* 0x0000008530854221 */ /* 0x000fe40000010000 */
.L_x_408:
[----:B------:R-:W-:Y:S05]  /*2b10*/  BSYNC B1 ;  /* 0x0000000000017941 */ /* 0x000fea0003800000 */
.L_x_406:
[----:B------:R-:W-:Y:S01]  /*2b20*/  BSSY B1, `(.L_x_409) ;  /* 0x000000a000017945 */ /* 0x000fe20003800000 */
[----:B------:R-:W-:Y:S05]  /*2b30*/  @P3 BRA `(.L_x_410) ;  /* 0x0000004000003947 */ /* 0x000fea0003800000 */
[----:B------:R-:W-:Y:S01]  /*2b40*/  MOV R134, RZ ;  /* 0x000000ff00867202 */ /* 0x000fe20000000f00 */
[----:B------:R-:W-:Y:S05]  /*2b50*/  @!P4 BRA `(.L_x_411) ;  /* 0x000000600000c947 */ /* 0x000fea0003800000 */
[----:B-----5:R-:W-:Y:S01]  /*2b60*/  PRMT R134, RZ, 0x7610, R45 ;  /* 0x00007610ff867816 */ /* 0x020fe2000000002d */
[----:B------:R-:W-:Y:S05]  /*2b70*/  BRA `(.L_x_411) ;  /* 0x0000004000007947 */ /* 0x000fea0003800000 */
.L_x_410:
[----:B-----5:R-:W-:Y:S02]  /*2b80*/  PRMT R134, RZ, 0x7610, R37 ;  /* 0x00007610ff867816 */ /* 0x020fe40000000025 */
[----:B------:R-:W-:-:S03]  /*2b90*/  @P4 PRMT R49, RZ, 0x7610, R45 ;  /* 0x00007610ff314816 */ /* 0x000fc6000000002d */
[----:B------:R-:W-:-:S04]  /*2ba0*/  FMUL.FTZ R134, R134, c[0x0][0x1ec] ;  /* 0x00007b0086867a20 */ /* 0x000fc80000410000 */
[----:B------:R-:W-:Y:S02]  /*2bb0*/  @P4 FADD.FTZ R134, R49, R134 ;  /* 0x0000008631864221 */ /* 0x000fe40000010000 */
.L_x_411:
[----:B------:R-:W-:Y:S05]  /*2bc0*/  BSYNC B1 ;  /* 0x0000000000017941 */ /* 0x000fea0003800000 */
.L_x_409:
[----:B------:R-:W-:Y:S01]  /*2bd0*/  BSSY B1, `(.L_x_412) ;  /* 0x000000a000017945 */ /* 0x000fe20003800000 */
[----:B------:R-:W-:Y:S05]  /*2be0*/  @P3 BRA `(.L_x_413) ;  /* 0x0000004000003947 */ /* 0x000fea0003800000 */
[----:B------:R-:W-:Y:S01]  /*2bf0*/  HFMA2.MMA R135, -RZ, RZ, 0, 0 ;  /* 0x00000000ff877435 */ /* 0x000fe200000001ff */
[----:B------:R-:W-:Y:S05]  /*2c00*/  @!P4 BRA `(.L_x_414) ;  /* 0x000000600000c947 */ /* 0x000fea0003800000 */
[----:B-----5:R-:W-:Y:S01]  /*2c10*/  PRMT R135, RZ, 0x5410, R46 ;  /* 0x00005410ff877816 */ /* 0x020fe2000000002e */
[----:B------:R-:W-:Y:S05]  /*2c20*/  BRA `(.L_x_414) ;  /* 0x0000004000007947 */ /* 0x000fea0003800000 */
.L_x_413:
[----:B-----5:R-:W-:Y:S02]  /*2c30*/  PRMT R135, RZ, 0x5410, R38 ;  /* 0x00005410ff877816 */ /* 0x020fe40000000026 */
[----:B------:R-:W-:-:S03]  /*2c40*/  @P4 PRMT R48, RZ, 0x5410, R46 ;  /* 0x00005410ff304816 */ /* 0x000fc6000000002e */
[----:B------:R-:W-:-:S04]  /*2c50*/  FMUL.FTZ R135, R135, c[0x0][0x1ec] ;  /* 0x00007b0087877a20 */ /* 0x000fc80000410000 */
[----:B------:R-:W-:Y:S02]  /*2c60*/  @P4 FADD.FTZ R135, R48, R135 ;  /* 0x0000008730874221 */ /* 0x000fe40000010000 */
.L_x_414:
[----:B------:R-:W-:Y:S05]  /*2c70*/  BSYNC B1 ;  /* 0x0000000000017941 */ /* 0x000fea0003800000 */
.L_x_412:
[----:B------:R-:W-:Y:S01]  /*2c80*/  BSSY B1, `(.L_x_415) ;  /* 0x000000a000017945 */ /* 0x000fe20003800000 */
[----:B------:R-:W-:Y:S05]  /*2c90*/  @P3 BRA `(.L_x_416) ;  /* 0x0000004000003947 */ /* 0x000fea0003800000 */
[----:B------:R-:W-:Y:S01]  /*2ca0*/  MOV R136, RZ ;  /* 0x000000ff00887202 */ /* 0x000fe20000000f00 */
[----:B------:R-:W-:Y:S05]  /*2cb0*/  @!P4 BRA `(.L_x_417) ;  /* 0x000000600000c947 */ /* 0x000fea0003800000 */
[----:B-----5:R-:W-:Y:S01]  /*2cc0*/  PRMT R136, RZ, 0x7610, R46 ;  /* 0x00007610ff887816 */ /* 0x020fe2000000002e */
[----:B------:R-:W-:Y:S05]  /*2cd0*/  BRA `(.L_x_417) ;  /* 0x0000004000007947 */ /* 0x000fea0003800000 */
.L_x_416:
[----:B-----5:R-:W-:Y:S02]  /*2ce0*/  PRMT R136, RZ, 0x7610, R38 ;  /* 0x00007610ff887816 */ /* 0x020fe40000000026 */
[----:B------:R-:W-:-:S03]  /*2cf0*/  @P4 PRMT R49, RZ, 0x7610, R46 ;  /* 0x00007610ff314816 */ /* 0x000fc6000000002e */
[----:B------:R-:W-:-:S04]  /*2d00*/  FMUL.FTZ R136, R136, c[0x0][0x1ec] ;  /* 0x00007b0088887a20 */ /* 0x000fc80000410000 */
[----:B------:R-:W-:Y:S02]  /*2d10*/  @P4 FADD.FTZ R136, R49, R136 ;  /* 0x0000008831884221 */ /* 0x000fe40000010000 */
.L_x_417:
[----:B------:R-:W-:Y:S05]  /*2d20*/  BSYNC B1 ;  /* 0x0000000000017941 */ /* 0x000fea0003800000 */
.L_x_415:
[----:B------:R-:W-:Y:S01]  /*2d30*/  BSSY B1, `(.L_x_418) ;  /* 0x000000a000017945 */ /* 0x000fe20003800000 */
[----:B------:R-:W-:Y:S05]  /*2d40*/  @P3 BRA `(.L_x_419) ;  /* 0x0000004000003947 */ /* 0x000fea0003800000 */
[----:B------:R-:W-:Y:S01]  /*2d50*/  IMAD.MOV.U32 R137, RZ, RZ, RZ ;  /* 0x000000ffff897224 */ /* 0x000fe200078e00ff */
[----:B------:R-:W-:Y:S05]  /*2d60*/  @!P4 BRA `(.L_x_420) ;  /* 0x000000600000c947 */ /* 0x000fea0003800000 */
[----:B-----5:R-:W-:Y:S01]  /*2d70*/  PRMT R137, RZ, 0x5410, R47 ;  /* 0x00005410ff897816 */ /* 0x020fe2000000002f */
[----:B------:R-:W-:Y:S05]  /*2d80*/  BRA `(.L_x_420) ;  /* 0x0000004000007947 */ /* 0x000fea0003800000 */
.L_x_419:
[----:B-----5:R-:W-:Y:S02]  /*2d90*/  PRMT R137, RZ, 0x5410, R39 ;  /* 0x00005410ff897816 */ /* 0x020fe40000000027 */
[----:B------:R-:W-:-:S03]  /*2da0*/  @P4 PRMT R48, RZ, 0x5410, R47 ;  /* 0x00005410ff304816 */ /* 0x000fc6000000002f */
[----:B------:R-:W-:-:S04]  /*2db0*/  FMUL.FTZ R137, R137, c[0x0][0x1ec] ;  /* 0x00007b0089897a20 */ /* 0x000fc80000410000 */
[----:B------:R-:W-:Y:S02]  /*2dc0*/  @P4 FADD.FTZ R137, R48, R137 ;  /* 0x0000008930894221 */ /* 0x000fe40000010000 */
.L_x_420:
[----:B------:R-:W-:Y:S05]  /*2dd0*/  BSYNC B1 ;  /* 0x0000000000017941 */ /* 0x000fea0003800000 */
.L_x_418:
[----:B------:R-:W-:Y:S01]  /*2de0*/  BSSY B1, `(.L_x_421) ;  /* 0x000000a000017945 */ /* 0x000fe20003800000 */
[----:B------:R-:W-:Y:S05]  /*2df0*/  @P3 BRA `(.L_x_422) ;  /* 0x0000004000003947 */ /* 0x000fea0003800000 */
[----:B------:R-:W-:Y:S01]  /*2e00*/  HFMA2.MMA R138, -RZ, RZ, 0, 0 ;  /* 0x00000000ff8a7435 */ /* 0x000fe200000001ff */
[----:B------:R-:W-:Y:S05]  /*2e10*/  @!P4 BRA `(.L_x_423) ;  /* 0x000000600000c947 */ /* 0x000fea0003800000 */
[----:B-----5:R-:W-:Y:S01]  /*2e20*/  PRMT R138, RZ, 0x7610, R47 ;  /* 0x00007610ff8a7816 */ /* 0x020fe2000000002f */
[----:B------:R-:W-:Y:S05]  /*2e30*/  BRA `(.L_x_423) ;  /* 0x0000004000007947 */ /* 0x000fea0003800000 */
.L_x_422:
[----:B-----5:R-:W-:Y:S02]  /*2e40*/  PRMT R138, RZ, 0x7610, R39 ;  /* 0x00007610ff8a7816 */ /* 0x020fe40000000027 */
[----:B------:R-:W-:-:S03]  /*2e50*/  @P4 PRMT R49, RZ, 0x7610, R47 ;  /* 0x00007610ff314816 */ /* 0x000fc6000000002f */
[----:B------:R-:W-:-:S04]  /*2e60*/  FMUL.FTZ R138, R138, c[0x0][0x1ec] ;  /* 0x00007b008a8a7a20 */ /* 0x000fc80000410000 */
[----:B------:R-:W-:Y:S02]  /*2e70*/  @P4 FADD.FTZ R138, R49, R138 ;  /* 0x0000008a318a4221 */ /* 0x000fe40000010000 */
.L_x_423:
[----:B------:R-:W-:Y:S05]  /*2e80*/  BSYNC B1 ;  /* 0x0000000000017941 */ /* 0x000fea0003800000 */
.L_x_421:
[----:B------:R-:W-:Y:S02]  /*2e90*/  MOV R140, 0x10 ;  /* 0x00000010008c7802 */ /* 0x000fe40000000f00 */
[----:B------:R-:W-:Y:S02]  /*2ea0*/  F2FP.BF16.PACK_AB R51, R138, R137 ;  /* 0x000000898a33723e */ /* 0x000fe400000010ff */
[----:B------:R-:W-:Y:S01]  /*2eb0*/  F2FP.BF16.PACK_AB R50, R136, R135 ;  /* 0x000000878832723e */ /* 0x000fe200000010ff */
[----:B------:R-:W-:Y:S01]  /*2ec0*/  IMAD.WIDE.U32 R140, R143, R140, c[0x0][0x188] ;  /* 0x000062008f8c7625 */ /* 0x000fe200078e008c */
[----:B------:R-:W-:Y:S02]  /*2ed0*/  F2FP.BF16.PACK_AB R49, R134, R133 ;  /* 0x000000858631723e */ /* 0x000fe400000010ff */
[----:B------:R-:W-:-:S05]  /*2ee0*/  F2FP.BF16.PACK_AB R48, R132, R131 ;  /* 0x000000838430723e */ /* 0x000fca00000010ff */
[----:B------:R0:W-:Y:S02]  /*2ef0*/  STG.E.128 [R140.64], R48 ;  /* 0x000000308c007986 */ /* 0x0001e4000c101d04 */
.L_x_399:
[----:B------:R-:W-:Y:S05]  /*2f00*/  BSYNC B0 ;  /* 0x0000000000007941 */ /* 0x000fea0003800000 */
.L_x_398:
[----:B0-----:R-:W-:Y:S01]  /*2f10*/  FADD.FTZ R48, RZ, R124 ;  /* 0x0000007cff307221 */ /* 0x001fe20000010000 */
[----:B------:R-:W-:Y:S02]  /*2f20*/  ISETP.GT.U32.AND P3, PT, R34, 0xff, PT ;  /* 0x000000ff2200780c */ /* 0x000fe40003f64070 */
[----:B------:R-:W-:Y:S01]  /*2f30*/  LOP3.LUT P4, RZ, R94, 0xff, RZ, 0xc0, !PT ;  /* 0x000000ff5eff7812 */ /* 0x000fe2000788c0ff */
[----:B------:R-:W-:Y:S01]  /*2f40*/  FADD.FTZ R49, R123, R48 ;  /* 0x000000307b317221 */ /* 0x000fe20000010000 */
[----:B------:R-:W-:Y:S02]  /*2f50*/  SHF.R.U32.HI R140, RZ, 0x5, R35 ;  /* 0x00000005ff8c7819 */ /* 0x000fe40000011623 */
[----:B------:R-:W-:Y:S01]  /*2f60*/  ISETP.GT.U32.AND P5, PT, R34, 0x1ff, PT ;  /* 0x000001ff2200780c */ /* 0x000fe20003fa4070 */
[----:B------:R-:W-:Y:S01]  /*2f70*/  FADD.FTZ R48, R122, R49 ;  /* 0x000000317a307221 */ /* 0x000fe20000010000 */
[----:B------:R-:W-:Y:S02]  /*2f80*/  LOP3.LUT R140, R140, 0x7fffffc, RZ, 0xc0, !PT ;  /* 0x07fffffc8c8c7812 */ /* 0x000fe400078ec0ff */
[----:B------:R-:W-:Y:S01]  /*2f90*/  ISETP.GT.U32.AND P6, PT, R34, 0x27f, PT ;  /* 0x0000027f2200780c */ /* 0x000fe20003fc4070 */
[----:B------:R-:W-:-:S04]  /*2fa0*/  FADD.FTZ R49, R121, R48 ;  /* 0x0000003079317221 */ /* 0x000fc80000010000 */
[----:B------:R-:W-:Y:S01]  /*2fb0*/  FADD.FTZ R48, R120, R49 ;  /* 0x0000003178307221 */ /* 0x000fe20000010000 */
[----:B------:R-:W-:Y:S02]  /*2fc0*/  @!P4 IADD3 R140, R140, 0x4, RZ ;  /* 0x000000048c8cc810 */ /* 0x000fe40007ffe0ff */
[----:B------:R-:W-:Y:S01]  /*2fd0*/  ISETP.GT.U32.AND P4, PT, R34, 0x17f, PT ;  /* 0x0000017f2200780c */ /* 0x000fe20003f84070 */
        /* <DEDUP_REMOVED lines=38> */
.L_x_438:
        /* <DEDUP_REMOVED lines=29> */
[--C-:B------:R-:W-:Y:S01]  /*3410*/  FADD.FTZ R144, R131, -R48.reuse ;  /* 0x8000003083907221 */ /* 0x100fe20000010000 */
        /* <DEDUP_REMOVED lines=71> */
.L_x_439:
        /* <DEDUP_REMOVED lines=12> */
[----:B------:R-:W-:Y:S01]  /*3950*/  HFMA2.MMA R140, -RZ, RZ, 0, 0 ;  /* 0x00000000ff8c7435 */ /* 0x000fe200000001ff */
[----:B------:R-:W-:Y:S02]  /*3960*/  LOP3.LUT P4, RZ, R50, 0x1f, R35, 0xf8, !PT ;  /* 0x0000001f32ff7812 */ /* 0x000fe4000788f823 */
[----:B------:R-:W-:Y:S03]  /*3970*/  BSSY B0, `(.L_x_426) ;  /* 0x00000ea000007945 */ /* 0x000fe60003800000 */
[----:B------:R-:W-:-:S04]  /*3980*/  @!P3 MOV R140, R93 ;  /* 0x0000005d008cb202 */ /* 0x000fc80000000f00 */
[----:B------:R-:W-:Y:S01]  /*3990*/  I2F R147, R140 ;  /* 0x0000008c00937306 */ /* 0x000fe20000201400 */
[----:B------:R-:W0:Y:S04]  /*39a0*/  SHFL.DOWN PT, R143, R140, 0x2, 0x1f ;  /* 0x08401f008c8f7f89 */ /* 0x000e2800000e0000 */
[----:B------:R1:W2:Y:S01]  /*39b0*/  @!P3 LDS.64 R48, [R141.X8] ;  /* 0x000000008d30b984 */ /* 0x0002a20000008a00 */
[----:B------:R-:W-:Y:S02]  /*39c0*/  @!P4 LEA R50, P3, R95, c[0x0][0x1a0], 0x2 ;  /* 0x000068005f32ca11 */ /* 0x000fe400078610ff */
        /* <DEDUP_REMOVED lines=26> */
[----:B------:R-:W-:Y:S01]  /*3b70*/  FMUL.FTZ R146, R51, R146 ;  /* 0x0000009233927220 */ /* 0x000fe20000410000 */
[C---:B------:R-:W-:Y:S01]  /*3b80*/  @!P4 LEA.HI.X R51, R95.reuse, c[0x0][0x1a4], R142, 0x2, P3 ;  /* 0x000069005f33ca11 */ /* 0x040fe200018f148e */
[----:B-1----:R-:W-:Y:S01]  /*3b90*/  FMUL.FTZ R143, R140, R143 ;  /* 0x0000008f8c8f7220 */ /* 0x002fe20000410000 */
[----:B------:R-:W-:Y:S01]  /*3ba0*/  @!P4 LEA R48, P3, R95, c[0x0][0x1a8], 0x2 ;  /* 0x00006a005f30ca11 */ /* 0x000fe200078610ff */
[----:B--2---:R-:W-:-:S02]  /*3bb0*/  FADD.FTZ R49, R144, R49 ;  /* 0x0000003190317221 */ /* 0x004fc40000010000 */
[----:B------:R-:W-:Y:S01]  /*3bc0*/  FMUL.FTZ R146, R146, R151 ;  /* 0x0000009792927220 */ /* 0x000fe20000410000 */
[----:B------:R-:W0:Y:S03]  /*3bd0*/  SHFL.IDX PT, R145, R143, RZ, 0x1f ;  /* 0x00001fff8f917589 */ /* 0x000e2600000e0000 */
[----:B------:R-:W-:Y:S01]  /*3be0*/  FFMA.FTZ R146, R140, R146, R49 ;  /* 0x000000928c927223 */ /* 0x000fe20000010031 */
[----:B------:R-:W-:Y:S02]  /*3bf0*/  @!P4 LEA.HI.X R49, R95, c[0x0][0x1ac], R142, 0x2, P3 ;  /* 0x00006b005f31ca11 */ /* 0x000fe400018f148e */
[----:B------:R-:W-:Y:S02]  /*3c00*/  ISETP.NE.AND P3, PT, RZ, UR6, PT ;  /* 0x00000006ff007c0c */ /* 0x000fe4000bf65270 */
[----:B------:R-:W1:Y:S01]  /*3c10*/  SHFL.IDX PT, R147, R146, RZ, 0x1f ;  /* 0x00001fff92937589 */ /* 0x000e6200000e0000 */
[----:B------:R-:W-:Y:S01]  /*3c20*/  MOV R142, c[0x0][0x1e0] ;  /* 0x00007800008e7a02 */ /* 0x000fe20000000f00 */
[----:B0-----:R-:W-:-:S02]  /*3c30*/  FMUL.FTZ R140, R145, R145 ;  /* 0x00000091918c7220 */ /* 0x001fc40000410000 */
[----:B------:R0:W-:Y:S03]  /*3c40*/  @!P4 STG.E [R50.64], R145 ;  /* 0x000000913200c986 */ /* 0x0001e6000c101904 */
[----:B------:R-:W-:Y:S01]  /*3c50*/  FSEL R141, R140, RZ, P3 ;  /* 0x000000ff8c8d7208 */ /* 0x000fe20001800000 */
[----:B-1----:R-:W-:-:S04]  /*3c60*/  FFMA.FTZ R140, R147, R142, c[0x0][0x228] ;  /* 0x00008a00938c7623 */ /* 0x002fc8000001008e */
[----:B------:R-:W-:-:S04]  /*3c70*/  FADD.FTZ R140, R140, R141 ;  /* 0x0000008d8c8c7221 */ /* 0x000fc80000010000 */
[----:B------:R-:W1:Y:S02]  /*3c80*/  MUFU.RSQ R143, R140 ;  /* 0x0000008c008f7308 */ /* 0x000e640000001400 */
[----:B-1----:R0:W-:Y:S01]  /*3c90*/  @!P4 STG.E [R48.64], R143 ;  /* 0x0000008f3000c986 */ /* 0x0021e2000c101904 */
[----:B-----5:R-:W-:-:S13]  /*3ca0*/  ISETP.GE.AND P4, PT, R139, 0x1, PT ;  /* 0x000000018b00780c */ /* 0x020fda0003f86270 */
[----:B------:R-:W-:Y:S05]  /*3cb0*/  @!P4 BRA `(.L_x_427) ;  /* 0x00000b500000c947 */ /* 0x000fea0003800000 */
[----:B0-----:R-:W-:Y:S01]  /*3cc0*/  IADD3 R139, R139, -0x1, RZ ;  /* 0xffffffff8b8b7810 */ /* 0x001fe20007ffe0ff */
[----:B------:R-:W-:Y:S01]  /*3cd0*/  BSSY B1, `(.L_x_428) ;  /* 0x0000028000017945 */ /* 0x000fe20003800000 */
[----:B------:R-:W-:Y:S02]  /*3ce0*/  LOP3.LUT R49, R35, 0x7f, RZ, 0xc0, !PT ;  /* 0x0000007f23317812 */ /* 0x000fe400078ec0ff */
[----:B------:R-:W-:Y:S01]  /*3cf0*/  FSEL R142, R145, RZ, !P3 ;  /* 0x000000ff918e7208 */ /* 0x000fe20005800000 */
[----:B------:R-:W-:-:S05]  /*3d00*/  IMAD R139, R139, c[0x0][0x168], RZ ;  /* 0x00005a008b8b7a24 */ /* 0x000fca00078e02ff */
[----:B------:R-:W-:-:S04]  /*3d10*/  SHF.R.S32.HI R48, RZ, 0x1f, R139 ;  /* 0x0000001fff307819 */ /* 0x000fc8000001148b */
[----:B------:R-:W-:-:S04]  /*3d20*/  LEA.HI R48, R48, R139, RZ, 0x3 ;  /* 0x0000008b30307211 */ /* 0x000fc800078f18ff */
[----:B------:R-:W-:Y:S01]  /*3d30*/  LEA.HI.SX32 R139, R48, R49, 0x1d ;  /* 0x00000031308b7211 */ /* 0x000fe200078feaff */
[----:B------:R-:W-:Y:S05]  /*3d40*/  @!P2 BRA `(.L_x_429) ;  /* 0x000002000000a947 */ /* 0x000fea0003800000 */
[--C-:B------:R-:W-:Y:S02]  /*3d50*/  FADD.FTZ R48, R124, -R142.reuse ;  /* 0x8000008e7c307221 */ /* 0x100fe40000010000 */
        /* <DEDUP_REMOVED lines=9> */
[C---:B------:R-:W-:Y:S01]  /*3df0*/  FMUL.FTZ R51, R143.reuse, R144 ;  /* 0x000000908f337220 */ /* 0x040fe20000410000 */
[----:B------:R-:W-:Y:S01]  /*3e00*/  HFMA2.MMA R144, -RZ, RZ, 0, 9.5367431640625e-07 ;  /* 0x00000010ff907435 */ /* 0x000fe200000001ff */
        /* <DEDUP_REMOVED lines=20> */
.L_x_429:
[----:B------:R-:W-:Y:S05]  /*3f50*/  BSYNC B1 ;  /* 0x0000000000017941 */ /* 0x000fea0003800000 */
.L_x_428:
[----:B------:R-:W-:Y:S01]  /*3f60*/  ISETP.GE.U32.AND P3, PT, R34, 0x100, PT ;  /* 0x000001002200780c */ /* 0x000fe20003f66070 */
[----:B------:R-:W-:-:S12]  /*3f70*/  BSSY B1, `(.L_x_430) ;  /* 0x0000022000017945 */ /* 0x000fd80003800000 */
[----:B------:R-:W-:Y:S05]  /*3f80*/  @!P3 BRA `(.L_x_431) ;  /* 0x000002000000b947 */ /* 0x000fea0003800000 */
[--C-:B0-----:R-:W-:Y:S02]  /*3f90*/  FADD.FTZ R48, R116, -R142.reuse ;  /* 0x8000008e74307221 */ /* 0x101fe40000010000 */
        /* <DEDUP_REMOVED lines=10> */
[C---:B------:R-:W-:Y:S01]  /*4040*/  FMUL.FTZ R51, R143.reuse, R144 ;  /* 0x000000908f337220 */ /* 0x040fe20000410000 */
[----:B------:R-:W-:Y:S01]  /*4050*/  MOV R144, 0x10 ;  /* 0x0000001000907802 */ /* 0x000fe20000000f00 */
[----:B------:R-:W-:-:S02]  /*4060*/  FMUL.FTZ R146, R143, R146 ;  /* 0x000000928f927220 */ /* 0x000fc40000410000 */
[C---:B------:R-:W-:Y:S02]  /*4070*/  FMUL.FTZ R141, R143.reuse, R148 ;  /* 0x000000948f8d7220 */ /* 0x040fe40000410000 */
[C---:B------:R-:W-:Y:S02]  /*4080*/  FMUL.FTZ R150, R143.reuse, R150 ;  /* 0x000000968f967220 */ /* 0x040fe40000410000 */
[----:B------:R-:W-:Y:S02]  /*4090*/  FMUL.FTZ R145, R143, R152 ;  /* 0x000000988f917220 */ /* 0x000fe40000410000 */
[----:B------:R-:W-:Y:S02]  /*40a0*/  FFMA.FTZ R48, R17, R48, R9 ;  /* 0x0000003011307223 */ /* 0x000fe40000010009 */
[----:B------:R-:W-:Y:S02]  /*40b0*/  FFMA.FTZ R49, R16, R49, R8 ;  /* 0x0000003110317223 */ /* 0x000fe40000010008 */
[----:B------:R-:W-:-:S02]  /*40c0*/  FFMA.FTZ R140, R15, R140, R7 ;  /* 0x0000008c0f8c7223 */ /* 0x000fc40000010007 */
        /* <DEDUP_REMOVED lines=12> */
.L_x_431:
[----:B------:R-:W-:Y:S05]  /*4190*/  BSYNC B1 ;  /* 0x0000000000017941 */ /* 0x000fea0003800000 */
.L_x_430:
        /* <DEDUP_REMOVED lines=35> */
.L_x_433:
[----:B------:R-:W-:Y:S05]  /*43d0*/  BSYNC B1 ;  /* 0x0000000000017941 */ /* 0x000fea0003800000 */
.L_x_432:
[----:B------:R-:W-:Y:S01]  /*43e0*/  BSSY B1, `(.L_x_434) ;  /* 0x0000022000017945 */ /* 0x000fe20003800000 */
        /* <DEDUP_REMOVED lines=33> */
.L_x_435:
[----:B------:R-:W-:Y:S05]  /*4600*/  BSYNC B1 ;  /* 0x0000000000017941 */ /* 0x000fea0003800000 */
.L_x_434:
        /* <DEDUP_REMOVED lines=21> */
[----:B------:R-:W-:Y:S01]  /*4760*/  MOV R144, 0x10 ;  /* 0x0000001000907802 */ /* 0x000fe20000000f00 */
        /* <DEDUP_REMOVED lines=10> */
.L_x_427:
[----:B0-----:R-:W-:Y:S05]  /*4810*/  BSYNC B0 ;  /* 0x0000000000007941 */ /* 0x001fea0003800000 */
.L_x_426:
[----:B------:R-:W-:Y:S02]  /*4820*/  IADD3 R95, R95, c[0x0][0x160], RZ ;  /* 0x000058005f5f7a10 */ /* 0x000fe40007ffe0ff */
[----:B------:R-:W-:Y:S02]  /*4830*/  LOP3.LUT P4, RZ, R94, 0xff, RZ, 0xc0, !PT ;  /* 0x000000ff5eff7812 */ /* 0x000fe4000788c0ff */
[----:B------:R-:W-:Y:S02]  /*4840*/  ISETP.GE.AND P3, PT, R95, c[0x0][0x164], PT ;  /* 0x000059005f007a0c */ /* 0x000fe40003f66270 */
[----:B------:R-:W-:-:S11]  /*4850*/  SEL R94, RZ, 0x1, P4 ;  /* 0x00000001ff5e7807 */ /* 0x000fd60002000000 */
[----:B------:R-:W-:Y:S01]  /*4860*/  @P3 CALL.REL.NOINC `(.L_x_436) ;  /* 0x0000001000003944 */ /* 0x000fe20003c00000 */
[----:B------:R-:W-:Y:S05]  /*4870*/  BRA `(.L_x_437) ;  /* 0xffffc36000007947 */ /* 0x000fea000383ffff */
.L_x_436:
[----:B------:R-:W-:Y:S05]  /*4880*/  EXIT ;  /* 0x000000000000794d */ /* 0x000fea0003800000 */
.L_x_424:
[----:B------:R-:W-:Y:S01]  /*4890*/  HFMA2.MMA R146, -RZ, RZ, 0, 5.9604644775390625e-08 ;  /* 0x00000001ff927435 */ /* 0x000fe200000001ff */
[----:B------:R-:W-:Y:S02]  /*48a0*/  MOV R143, 0x1f ;  /* 0x0000001f008f7802 */ /* 0x000fe40000000f00 */
[----:B------:R-:W-:Y:S02]  /*48b0*/  MOV R144, 0xffffffff ;  /* 0xffffffff00907802 */ /* 0x000fe40000000f00 */
[----:B------:R-:W-:Y:S02]  /*48c0*/  MOV R50, 0x48e0 ;  /* 0x000048e000327802 */ /* 0x000fe40000000f00 */
[----:B-----5:R-:W-:Y:S05]  /*48d0*/  CALL.REL.NOINC `($__internal_2_$__cuda_sm70_shflsync_bfly_p) ;  /* 0x000008b000007944 */ /* 0x020fea0003c00000 */
[----:B-1----:R-:W-:Y:S01]  /*48e0*/  MOV R48, R146 ;  /* 0x0000009200307202 */ /* 0x002fe20000000f00 */
[----:B0-----:R-:W-:Y:S05]  /*48f0*/  BRA `(.L_x_438) ;  /* 0xffffe94000007947 */ /* 0x001fea000383ffff */
.L_x_425:
[----:B------:R-:W-:Y:S01]  /*4900*/  HFMA2.MMA R146, -RZ, RZ, 0, 1.1920928955078125e-07 ;  /* 0x00000002ff927435 */ /* 0x000fe200000001ff */
[----:B------:R-:W-:Y:S02]  /*4910*/  MOV R143, 0x1f ;  /* 0x0000001f008f7802 */ /* 0x000fe40000000f00 */
[----:B------:R-:W-:Y:S02]  /*4920*/  MOV R144, 0xffffffff ;  /* 0xffffffff00907802 */ /* 0x000fe40000000f00 */
[----:B------:R-:W-:-:S02]  /*4930*/  MOV R50, 0x4950 ;  /* 0x0000495000327802 */ /* 0x000fc40000000f00 */
[----:B-----5:R-:W-:Y:S05]  /*4940*/  CALL.REL.NOINC `($__internal_2_$__cuda_sm70_shflsync_bfly_p) ;  /* 0x0000084000007944 */ /* 0x020fea0003c00000 */
[----:B01----:R-:W-:Y:S01]  /*4950*/  FADD.FTZ R49, R49, R146 ;  /* 0x0000009231317221 */ /* 0x003fe20000010000 */
[----:B------:R-:W-:Y:S01]  /*4960*/  HFMA2.MMA R146, -RZ, RZ, 0, 2.384185791015625e-07 ;  /* 0x00000004ff927435 */ /* 0x000fe200000001ff */
[----:B------:R-:W-:Y:S01]  /*4970*/  MOV R143, 0x1f ;  /* 0x0000001f008f7802 */ /* 0x000fe20000000f00 */
[----:B------:R-:W-:Y:S01]  /*4980*/  IMAD.MOV.U32 R144, RZ, RZ, -0x1 ;  /* 0xffffffffff907424 */ /* 0x000fe200078e00ff */
[----:B------:R-:W-:-:S03]  /*4990*/  MOV R50, 0x49b0 ;  /* 0x000049b000327802 */ /* 0x000fc60000000f00 */
[----:B------:R-:W-:Y:S05]  /*49a0*/  CALL.REL.NOINC `($__internal_2_$__cuda_sm70_shflsync_bfly_p) ;  /* 0x000007e000007944 */ /* 0x000fea0003c00000 */
[----:B01----:R-:W-:Y:S01]  /*49b0*/  FADD.FTZ R49, R49, R146 ;  /* 0x0000009231317221 */ /* 0x003fe20000010000 */
[----:B------:R-:W-:Y:S01]  /*49c0*/  HFMA2.MMA R146, -RZ, RZ, 0, 4.76837158203125e-07 ;  /* 0x00000008ff927435 */ /* 0x000fe200000001ff */
[----:B------:R-:W-:-:S02]  /*49d0*/  MOV R143, 0x1f ;  /* 0x0000001f008f7802 */ /* 0x000fc40000000f00 */
[----:B------:R-:W-:Y:S02]  /*49e0*/  MOV R144, 0xffffffff ;  /* 0xffffffff00907802 */ /* 0x000fe40000000f00 */
[----:B------:R-:W-:Y:S02]  /*49f0*/  MOV R50, 0x4a10 ;  /* 0x00004a1000327802 */ /* 0x000fe40000000f00 */
[----:B------:R-:W-:Y:S05]  /*4a00*/  CALL.REL.NOINC `($__internal_2_$__cuda_sm70_shflsync_bfly_p) ;  /* 0x0000078000007944 */ /* 0x000fea0003c00000 */
[----:B01----:R-:W-:Y:S01]  /*4a10*/  FADD.FTZ R49, R49, R146 ;  /* 0x0000009231317221 */ /* 0x003fe20000010000 */
[----:B------:R-:W-:Y:S01]  /*4a20*/  HFMA2.MMA R146, -RZ, RZ, 0, 9.5367431640625e-07 ;  /* 0x00000010ff927435 */ /* 0x000fe200000001ff */
[----:B------:R-:W-:Y:S02]  /*4a30*/  MOV R143, 0x1f ;  /* 0x0000001f008f7802 */ /* 0x000fe40000000f00 */
[----:B------:R-:W-:Y:S02]  /*4a40*/  MOV R144, 0xffffffff ;  /* 0xffffffff00907802 */ /* 0x000fe40000000f00 */
[----:B------:R-:W-:Y:S02]  /*4a50*/  MOV R50, 0x4a70 ;  /* 0x00004a7000327802 */ /* 0x000fe40000000f00 */
[----:B------:R-:W-:Y:S05]  /*4a60*/  CALL.REL.NOINC `($__internal_2_$__cuda_sm70_shflsync_bfly_p) ;  /* 0x0000072000007944 */ /* 0x000fea0003c00000 */
        /* <DEDUP_REMOVED lines=70> */
[----:B------:R-:W-:Y:S01]  /*4ed0*/  @P5 FFMA.FTZ R49, R51, R51, R50 ;  /* 0x0000003333315223 */ /* 0x000fe20000010032 */
[----:B------:R-:W-:Y:S01]  /*4ee0*/  MOV R50, 0x4ff0 ;  /* 0x00004ff000327802 */ /* 0x000fe20000000f00 */
        /* <DEDUP_REMOVED lines=15> */
[----:B------:R-:W-:Y:S05]  /*4fe0*/  CALL.REL.NOINC `($__internal_2_$__cuda_sm70_shflsync_bfly_p) ;  /* 0x000001a000007944 */ /* 0x000fea0003c00000 */
[----:B01----:R-:W-:Y:S01]  /*4ff0*/  FADD.FTZ R49, R49, R146 ;  /* 0x0000009231317221 */ /* 0x003fe20000010000 */
[----:B------:R-:W-:Y:S01]  /*5000*/  HFMA2.MMA R146, -RZ, RZ, 0, 1.1920928955078125e-07 ;  /* 0x00000002ff927435 */ /* 0x000fe200000001ff */
[----:B------:R-:W-:Y:S01]  /*5010*/  MOV R143, 0x1f ;  /* 0x0000001f008f7802 */ /* 0x000fe20000000f00 */
[----:B------:R-:W-:Y:S01]  /*5020*/  IMAD.MOV.U32 R144, RZ, RZ, -0x1 ;  /* 0xffffffffff907424 */ /* 0x000fe200078e00ff */
[----:B------:R-:W-:-:S03]  /*5030*/  MOV R50, 0x5050 ;  /* 0x0000505000327802 */ /* 0x000fc60000000f00 */
[----:B------:R-:W-:Y:S05]  /*5040*/  CALL.REL.NOINC `($__internal_2_$__cuda_sm70_shflsync_bfly_p) ;  /* 0x0000014000007944 */ /* 0x000fea0003c00000 */
[----:B01----:R-:W-:Y:S01]  /*5050*/  FADD.FTZ R49, R49, R146 ;  /* 0x0000009231317221 */ /* 0x003fe20000010000 */
[----:B------:R-:W-:Y:S01]  /*5060*/  HFMA2.MMA R146, -RZ, RZ, 0, 2.384185791015625e-07 ;  /* 0x00000004ff927435 */ /* 0x000fe200000001ff */
[----:B------:R-:W-:Y:S02]  /*5070*/  MOV R143, 0x1f ;  /* 0x0000001f008f7802 */ /* 0x000fe40000000f00 */
[----:B------:R-:W-:Y:S02]  /*5080*/  MOV R144, 0xffffffff ;  /* 0xffffffff00907802 */ /* 0x000fe40000000f00 */
[----:B------:R-:W-:-:S02]  /*5090*/  MOV R50, 0x50b0 ;  /* 0x000050b000327802 */ /* 0x000fc40000000f00 */
[----:B------:R-:W-:Y:S05]  /*50a0*/  CALL.REL.NOINC `($__internal_2_$__cuda_sm70_shflsync_bfly_p) ;  /* 0x000000e000007944 */ /* 0x000fea0003c00000 */
[----:B01----:R-:W-:Y:S01]  /*50b0*/  FADD.FTZ R49, R49, R146 ;  /* 0x0000009231317221 */ /* 0x003fe20000010000 */
[----:B------:R-:W-:Y:S01]  /*50c0*/  HFMA2.MMA R146, -RZ, RZ, 0, 4.76837158203125e-07 ;  /* 0x00000008ff927435 */ /* 0x000fe200000001ff */
[----:B------:R-:W-:-:S02]  /*50d0*/  MOV R143, 0x1f ;  /* 0x0000001f008f7802 */ /* 0x000fc40000000f00 */
[----:B------:R-:W-:Y:S02]  /*50e0*/  MOV R144, 0xffffffff ;  /* 0xffffffff00907802 */ /* 0x000fe40000000f00 */
[----:B------:R-:W-:Y:S02]  /*50f0*/  MOV R50, 0x5110 ;  /* 0x0000511000327802 */ /* 0x000fe40000000f00 */
[----:B------:R-:W-:Y:S05]  /*5100*/  CALL.REL.NOINC `($__internal_2_$__cuda_sm70_shflsync_bfly_p) ;  /* 0x0000008000007944 */ /* 0x000fea0003c00000 */
[----:B-1----:R-:W-:Y:S01]  /*5110*/  FADD.FTZ R141, R49, R146 ;  /* 0x00000092318d7221 */ /* 0x002fe20000010000 */
[----:B------:R-:W-:Y:S01]  /*5120*/  HFMA2.MMA R146, -RZ, RZ, 0, 9.5367431640625e-07 ;  /* 0x00000010ff927435 */ /* 0x000fe200000001ff */
[----:B0-----:R-:W-:Y:S02]  /*5130*/  MOV R143, 0x1f ;  /* 0x0000001f008f7802 */ /* 0x001fe40000000f00 */
[----:B------:R-:W-:Y:S02]  /*5140*/  MOV R144, 0xffffffff ;  /* 0xffffffff00907802 */ /* 0x000fe40000000f00 */
[----:B------:R-:W-:Y:S02]  /*5150*/  MOV R49, R141 ;  /* 0x0000008d00317202 */ /* 0x000fe40000000f00 */
[----:B------:R-:W-:-:S02]  /*5160*/  MOV R50, 0x5180 ;  /* 0x0000518000327802 */ /* 0x000fc40000000f00 */
[----:B------:R-:W-:Y:S05]  /*5170*/  CALL.REL.NOINC `($__internal_2_$__cuda_sm70_shflsync_bfly_p) ;  /* 0x0000001000007944 */ /* 0x000fea0003c00000 */
[----:B01----:R-:W-:Y:S05]  /*5180*/  BRA `(.L_x_439) ;  /* 0xffffe70000007947 */ /* 0x003fea000383ffff */
        .weak           $__internal_2_$__cuda_sm70_shflsync_bfly_p
        .type           $__internal_2_$__cuda_sm70_shflsync_bfly_p,@function
        .size           $__internal_2_$__cuda_sm70_shflsync_bfly_p,(.L_x_36042 - $__internal_2_$__cuda_sm70_shflsync_bfly_p)
$__internal_2_$__cuda_sm70_shflsync_bfly_p:
[----:B------:R-:W-:Y:S01]  /*5190*/  HFMA2.MMA R51, -RZ, RZ, 0, 0 ;  /* 0x00000000ff337435 */ /* 0x000fe200000001ff */
[----:B------:R-:W-:Y:S04]  /*51a0*/  WARPSYNC R144 ;  /* 0x0000009000007348 */ /* 0x000fe80003800000 */
[----:B------:R0:W1:Y:S01]  /*51b0*/  SHFL.BFLY PT, R146, R49, R146, R143 ;  /* 0x0c00009231927389 */ /* 0x00006200000e008f */
[----:B------:R-:W-:Y:S05]  /*51c0*/  RET.REL.NODEC R50 `(_ZN10layer_norm13ln_fwd_kernelINS_13Kernel_traitsI13__nv_bfloat16S2_S2_S2_fjLj5120ELj1ELj1ELj4ELj16ENS_18Kernel_traits_baseILj5120ES2_S2_S2_S2_fjLj128EEEEELb0ELb0ELb1ELb0EEEvNS_9FwdParamsE) ;  /* 0xffffae3032007950 */ /* 0x000fea0003c3ffff */
.L_x_440:
        /* <DEDUP_REMOVED lines=11> */
.L_x_36042:


//--------------------- .text._ZN10layer_norm13ln_fwd_kernelINS_13Kernel_traitsI13__nv_bfloat16S2_S2_S2_fjLj5120ELj1ELj1ELj4ELj16ENS_18Kernel_traits_baseILj5120ES2_S2_S2_S2_fjLj128EEEEELb0ELb0ELb1ELb1EEEvNS_9FwdParamsE --------------------------
	.section	.text._ZN10layer_norm13ln_fwd_kernelINS_13Kernel_traitsI13__nv_bfloat16S2_S2_S2_fjLj5120ELj1ELj1ELj4ELj16ENS_18Kernel_traits_baseILj5120ES2_S2_S2_S2_fjLj128EEEEELb0ELb0ELb1ELb1EEEvNS_9FwdParamsE,"ax",@progbits
	.sectioninfo	@"SHI_REGISTERS=168"
	.align	128
        .global         _ZN10layer_norm13ln_fwd_kernelINS_13Kernel_traitsI13__nv_bfloat16S2_S2_S2_fjLj5120ELj1ELj1ELj4ELj16ENS_18Kernel_traits_baseILj5120ES2_S2_S2_S2_fjLj128EEEEELb0ELb0ELb1ELb1EEEvNS_9FwdParamsE
        .type           _ZN10layer_norm13ln_fwd_kernelINS_13Kernel_traitsI13__nv_bfloat16S2_S2_S2_fjLj5120ELj1ELj1ELj4ELj16ENS_18Kernel_traits_baseILj5120ES2_S2_S2_S2_fjLj128EEEEELb0ELb0ELb1ELb1EEEvNS_9FwdParamsE,@function
        .size           _ZN10layer_norm13ln_fwd_kernelINS_13Kernel_traitsI13__nv_bfloat16S2_S2_S2_fjLj5120ELj1ELj1ELj4ELj16ENS_18Kernel_traits_baseILj5120ES2_S2_S2_S2_fjLj128EEEEELb0ELb0ELb1ELb1EEEvNS_9FwdParamsE,(.L_x_36043 - _ZN10layer_norm13ln_fwd_kernelINS_13Kernel_traitsI13__nv_bfloat16S2_S2_S2_fjLj5120ELj1ELj1ELj4ELj16ENS_18Kernel_traits_baseILj5120ES2_S2_S2_S2_fjLj128EEEEELb0ELb0ELb1ELb1EEEvNS_9FwdParamsE)
        .other          _ZN10layer_norm13ln_fwd_kernelINS_13Kernel_traitsI13__nv_bfloat16S2_S2_S2_fjLj5120ELj1ELj1ELj4ELj16ENS_18Kernel_traits_baseILj5120ES2_S2_S2_S2_fjLj128EEEEELb0ELb0ELb1ELb1EEEvNS_9FwdParamsE,@"STO_CUDA_ENTRY STV_DEFAULT"
_ZN10layer_norm13ln_fwd_kernelINS_13Kernel_traitsI13__nv_bfloat16S2_S2_S2_fjLj5120ELj1ELj1ELj4ELj16ENS_18Kernel_traits_baseILj5120ES2_S2_S2_S2_fjLj128EEEEELb0ELb0ELb1ELb1EEEvNS_9FwdParamsE:
.text._ZN10layer_norm13ln_fwd_kernelINS_13Kernel_traitsI13__nv_bfloat16S2_S2_S2_fjLj5120ELj1ELj1ELj4ELj16ENS_18Kernel_traits_baseILj5120ES2_S2_S2_S2_fjLj128EEEEELb0ELb0ELb1ELb1EEEvNS_9FwdParamsE:
        /* <DEDUP_REMOVED lines=13> */
[----:B------:R0:W5:Y:S01]  /*00d0*/  @P0 LDG.E.128 R32, [R4.64+0x1800] ;  /* 0x0018000404200981 */ /* 0x000162000c1e1d00 */
[----:B------:R-:W-:-:S03]  /*00e0*/  SHF.R.U32.HI R119, RZ, 0x7, R0 ;  /* 0x00000007ff777819 */ /* 0x000fc60000011600 */
[----:B------:R0:W5:Y:S01]  /*00f0*/  @P0 LDG.E.128 R36, [R4.64+0x2000] ;  /* 0x0020000404240981 */ /* 0x000162000c1e1d00 */
[----:B------:R-:W-:-:S04]  /*0100*/  IADD3 R2, P2, R2, c[0x0][0x1b0], RZ ;  /* 0x00006c0002027a10 */ /* 0x000fc80007f5e0ff */
[----:B------:R-:W-:Y:S02]  /*0110*/  IADD3.X R3, RZ, c[0x0][0x1b4], RZ, P2, !PT ;  /* 0x00006d00ff037a10 */ /* 0x000fe400017fe4ff */
[----:B-1----:R-:W-:-:S04]  /*0120*/  IADD3 R117, R119, UR6, RZ ;  /* 0x0000000677757c10 */ /* 0x002fc8000fffe0ff */
[----:B------:R-:W-:-:S13]  /*0130*/  ISETP.GE.AND P1, PT, R117, c[0x0][0x164], PT ;  /* 0x0000590075007a0c */ /* 0x000fda0003f26270 */
[----:B------:R-:W-:Y:S05]  /*0140*/  @P1 EXIT ;  /* 0x000000000000194d */ /* 0x000fea0003800000 */
[----:B0-----:R0:W2:Y:S04]  /*0150*/  LDG.E.128 R40, [R2.64] ;  /* 0x0000000402287981 */ /* 0x0010a8000c1e1d00 */
[----:B------:R0:W3:Y:S04]  /*0160*/  LDG.E.128 R44, [R2.64+0x800] ;  /* 0x00080004022c7981 */ /* 0x0000e8000c1e1d00 */
[----:B------:R0:W4:Y:S04]  /*0170*/  LDG.E.128 R48, [R2.64+0x1000] ;  /* 0x0010000402307981 */ /* 0x000128000c1e1d00 */
[----:B------:R0:W3:Y:S04]  /*0180*/  LDG.E.128 R52, [R2.64+0x1800] ;  /* 0x0018000402347981 */ /* 0x0000e8000c1e1d00 */
[----:B------:R0:W3:Y:S01]  /*0190*/  LDG.E.128 R56, [R2.64+0x2000] ;  /* 0x0020000402387981 */ /* 0x0000e2000c1e1d00 */
[----:B-----5:R-:W-:Y:S01]  /*01a0*/  @!P0 CS2R R8, SRZ ;  /* 0x0000000000088805 */ /* 0x020fe2000001ff00 */
[----:B------:R-:W-:Y:S01]  /*01b0*/  @!P0 CS2R R10, SRZ ;  /* 0x00000000000a8805 */ /* 0x000fe2000001ff00 */
[----:B------:R-:W-:Y:S01]  /*01c0*/  @!P0 CS2R R16, SRZ ;  /* 0x0000000000108805 */ /* 0x000fe2000001ff00 */
[----:B------:R-:W-:Y:S01]  /*01d0*/  @!P0 CS2R R18, SRZ ;  /* 0x0000000000128805 */ /* 0x000fe2000001ff00 */
[----:B------:R-:W-:Y:S01]  /*01e0*/  @!P0 CS2R R24, SRZ ;  /* 0x0000000000188805 */ /* 0x000fe2000001ff00 */
[----:B------:R-:W-:Y:S01]  /*01f0*/  @!P0 CS2R R26, SRZ ;  /* 0x00000000001a8805 */ /* 0x000fe2000001ff00 */
[--C-:B------:R-:W-:Y:S01]  /*0200*/  PRMT R4, RZ, 0x5410, R9.reuse ;  /* 0x00005410ff047816 */ /* 0x100fe20000000009 */
[----:B------:R-:W-:Y:S01]  /*0210*/  @!P0 CS2R R32, SRZ ;  /* 0x0000000000208805 */ /* 0x000fe2000001ff00 */
[----:B------:R-:W-:Y:S01]  /*0220*/  PRMT R5, RZ, 0x7610, R9 ;  /* 0x00007610ff057816 */ /* 0x000fe20000000009 */
[----:B------:R-:W-:Y:S01]  /*0230*/  @!P0 CS2R R34, SRZ ;  /* 0x0000000000228805 */ /* 0x000fe2000001ff00 */
[--C-:B0-----:R-:W-:Y:S01]  /*0240*/  PRMT R2, RZ, 0x5410, R8.reuse ;  /* 0x00005410ff027816 */ /* 0x101fe20000000008 */
[----:B------:R-:W-:Y:S01]  /*0250*/  @!P0 CS2R R36, SRZ ;  /* 0x0000000000248805 */ /* 0x000fe2000001ff00 */
[----:B------:R-:W-:Y:S01]  /*0260*/  PRMT R3, RZ, 0x7610, R8 ;  /* 0x00007610ff037816 */ /* 0x000fe20000000008 */
[----:B------:R-:W-:Y:S01]  /*0270*/  @!P0 CS2R R38, SRZ ;  /* 0x0000000000268805 */ /* 0x000fe2000001ff00 */
[--C-:B------:R-:W-:Y:S01]  /*0280*/  PRMT R6, RZ, 0x5410, R10.reuse ;  /* 0x00005410ff067816 */ /* 0x100fe2000000000a */
[----:B------:R-:W-:Y:S01]  /*0290*/  HFMA2.MMA R112, -RZ, RZ, 0, 5.9604644775390625e-08 ;  /* 0x00000001ff707435 */ /* 0x000fe200000001ff */
[----:B------:R-:W-:Y:S01]  /*02a0*/  PRMT R7, RZ, 0x7610, R10 ;  /* 0x00007610ff077816 */ /* 0x000fe2000000000a */
[----:B------:R-:W-:Y:S01]  /*02b0*/  ULDC.U8 UR6, c[0x0][0x1f0] ;  /* 0x00007c0000067ab9 */ /* 0x000fe20000000000 */
        /* <DEDUP_REMOVED lines=14> */
[----:B------:R-:W-:Y:S02]  /*03a0*/  SHF.L.U32 R119, R119, 0x2, RZ ;  /* 0x0000000277777819 */ /* 0x000fe400000006ff */
[----:B------:R-:W-:Y:S02]  /*03b0*/  SHF.R.U32.HI R115, RZ, 0x5, R0 ;  /* 0x00000005ff737819 */ /* 0x000fe40000011600 */
        /* <DEDUP_REMOVED lines=20> */
[----:B------:R-:W-:-:S02]  /*0500*/  LOP3.LUT R116, R0, 0x1f, RZ, 0xc0, !PT ;  /* 0x0000001f00747812 */ /* 0x000fc400078ec0ff */
[----:B------:R-:W-:Y:S02]  /*0510*/  LOP3.LUT R114, R0, 0x7f, RZ, 0xc0, !PT ;  /* 0x0000007f00727812 */ /* 0x000fe400078ec0ff */
[----:B------:R-:W-:Y:S02]  /*0520*/  LOP3.LUT R115, R115, 0x3, RZ, 0xc0, !PT ;  /* 0x0000000373737812 */ /* 0x000fe400078ec0ff */
[----:B------:R-:W-:Y:S02]  /*0530*/  IADD3 R110, R119, 0x4, RZ ;  /* 0x00000004776e7810 */ /* 0x000fe40007ffe0ff */
[--C-:B--2---:R-:W-:Y:S02]  /*0540*/  PRMT R71, RZ, 0x5410, R40.reuse ;  /* 0x00005410ff477816 */ /* 0x104fe40000000028 */
[----:B------:R-:W-:Y:S02]  /*0550*/  PRMT R70, RZ, 0x7610, R40 ;  /* 0x00007610ff467816 */ /* 0x000fe40000000028 */
[----:B------:R-:W-:-:S02]  /*0560*/  PRMT R73, RZ, 0x5410, R41 ;  /* 0x00005410ff497816 */ /* 0x000fc40000000029 */
[----:B------:R-:W-:Y:S02]  /*0570*/  PRMT R72, RZ, 0x7610, R41 ;  /* 0x00007610ff487816 */ /* 0x000fe40000000029 */
[--C-:B------:R-:W-:Y:S02]  /*0580*/  PRMT R75, RZ, 0x5410, R42.reuse ;  /* 0x00005410ff4b7816 */ /* 0x100fe4000000002a */
[----:B------:R-:W-:Y:S02]  /*0590*/  PRMT R74, RZ, 0x7610, R42 ;  /* 0x00007610ff4a7816 */ /* 0x000fe4000000002a */
[--C-:B------:R-:W-:Y:S02]  /*05a0*/  PRMT R77, RZ, 0x5410, R43.reuse ;  /* 0x00005410ff4d7816 */ /* 0x100fe4000000002b */
[----:B------:R-:W-:Y:S02]  /*05b0*/  PRMT R76, RZ, 0x7610, R43 ;  /* 0x00007610ff4c7816 */ /* 0x000fe4000000002b */
[----:B---3--:R-:W-:-:S02]  /*05c0*/  PRMT R79, RZ, 0x5410, R44 ;  /* 0x00005410ff4f7816 */ /* 0x008fc4000000002c */
[----:B------:R-:W-:Y:S02]  /*05d0*/  PRMT R78, RZ, 0x7610, R44 ;  /* 0x00007610ff4e7816 */ /* 0x000fe4000000002c */
[--C-:B------:R-:W-:Y:S02]  /*05e0*/  PRMT R81, RZ, 0x5410, R45.reuse ;  /* 0x00005410ff517816 */ /* 0x100fe4000000002d */
[----:B------:R-:W-:Y:S02]  /*05f0*/  PRMT R80, RZ, 0x7610, R45 ;  /* 0x00007610ff507816 */ /* 0x000fe4000000002d */
[--C-:B------:R-:W-:Y:S02]  /*0600*/  PRMT R83, RZ, 0x5410, R46.reuse ;  /* 0x00005410ff537816 */ /* 0x100fe4000000002e */
[----:B------:R-:W-:Y:S02]  /*0610*/  PRMT R82, RZ, 0x7610, R46 ;  /* 0x00007610ff527816 */ /* 0x000fe4000000002e */
[----:B------:R-:W-:-:S02]  /*0620*/  PRMT R85, RZ, 0x5410, R47 ;  /* 0x00005410ff557816 */ /* 0x000fc4000000002f */
[----:B------:R-:W-:Y:S02]  /*0630*/  PRMT R84, RZ, 0x7610, R47 ;  /* 0x00007610ff547816 */ /* 0x000fe4000000002f */
[--C-:B----4-:R-:W-:Y:S02]  /*0640*/  PRMT R87, RZ, 0x5410, R48.reuse ;  /* 0x00005410ff577816 */ /* 0x110fe40000000030 */
        /* <DEDUP_REMOVED lines=23> */
.L_x_566:
[----:B------:R-:W-:-:S05]  /*07c0*/  MOV R50, 0x4 ;  /* 0x0000000400327802 */ /* 0x000fca0000000f00 */
[----:B------:R-:W-:-:S05]  /*07d0*/  IMAD.WIDE R44, R117, R50, c[0x0][0x1d0] ;  /* 0x00007400752c7625 */ /* 0x000fca00078e0232 */
[----:B------:R0:W2:Y:S01]  /*07e0*/  LDG.E R51, [R44.64] ;  /* 0x000000042c337981 */ /* 0x0000a2000c1e1900 */
[----:B------:R-:W-:Y:S01]  /*07f0*/  ISETP.NE.U32.AND P0, PT, RZ, c[0x0][0x180], PT ;  /* 0x00006000ff007a0c */ /* 0x000fe20003f05070 */
[----:B------:R-:W-:Y:S01]  /*0800*/  IMAD R46, R117, c[0x0][0x168], RZ ;  /* 0x00005a00752e7a24 */ /* 0x000fe200078e02ff */
[----:B------:R-:W-:Y:S02]  /*0810*/  MOV R60, RZ ;  /* 0x000000ff003c7202 */ /* 0x000fe40000000f00 */
[----:B------:R-:W-:-:S13]  /*0820*/  ISETP.NE.AND.EX P0, PT, RZ, c[0x0][0x184], PT, P0 ;  /* 0x00006100ff007a0c */ /* 0x000fda0003f05300 */
[----:B0-----:R-:W-:Y:S02]  /*0830*/  @P0 MOV R44, 0x10 ;  /* 0x00000010002c0802 */ /* 0x001fe40000000f00 */
[----:B--2---:R-:W-:-:S13]  /*0840*/  ISETP.GE.AND P1, PT, R51, 0x1, PT ;  /* 0x000000013300780c */ /* 0x004fda0003f26270 */
[----:B------:R-:W-:-:S05]  /*0850*/  @P1 IADD3 R47, R51, -0x1, RZ ;  /* 0xffffffff332f1810 */ /* 0x000fca0007ffe0ff */
[----:B------:R-:W-:Y:S01]  /*0860*/  @P1 IMAD R48, R47, c[0x0][0x168], RZ ;  /* 0x00005a002f301a24 */ /* 0x000fe200078e02ff */
[----:B------:R-:W-:-:S04]  /*0870*/  SHF.R.S32.HI R47, RZ, 0x1f, R46 ;  /* 0x0000001fff2f7819 */ /* 0x000fc8000001142e */
[----:B------:R-:W-:Y:S02]  /*0880*/  @P1 SHF.R.S32.HI R49, RZ, 0x1f, R48 ;  /* 0x0000001fff311819 */ /* 0x000fe40000011430 */
[----:B------:R-:W-:Y:S02]  /*0890*/  LEA.HI R47, R47, R46, RZ, 0x3 ;  /* 0x0000002e2f2f7211 */ /* 0x000fe400078f18ff */
[----:B------:R-:W-:Y:S02]  /*08a0*/  @P1 LEA.HI R49, R49, R48, RZ, 0x3 ;  /* 0x0000003031311211 */ /* 0x000fe400078f18ff */
[-C--:B------:R-:W-:Y:S02]  /*08b0*/  LEA.HI.SX32 R155, R47, R114.reuse, 0x1d ;  /* 0x000000722f9b7211 */ /* 0x080fe400078feaff */
[----:B------:R-:W-:Y:S01]  /*08c0*/  @P1 LEA.HI.SX32 R60, R49, R114, 0x1d ;  /* 0x00000072313c1211 */ /* 0x000fe200078feaff */
[----:B------:R-:W-:Y:S01]  /*08d0*/  IMAD.WIDE R48, R117, R50, c[0x0][0x1d8] ;  /* 0x0000760075307625 */ /* 0x000fe200078e0232 */
[----:B------:R-:W-:-:S03]  /*08e0*/  @P1 MOV R47, 0x10 ;  /* 0x00000010002f1802 */ /* 0x000fc60000000f00 */
[----:B------:R-:W-:Y:S01]  /*08f0*/  @P0 IMAD.WIDE.U32 R44, R155, R44, c[0x0][0x180] ;  /* 0x000060009b2c0625 */ /* 0x000fe200078e002c */
[----:B------:R0:W5:Y:S03]  /*0900*/  LDG.E R54, [R48.64] ;  /* 0x0000000430367981 */ /* 0x000166000c1e1900 */
[----:B------:R-:W-:Y:S01]  /*0910*/  @P1 IMAD.WIDE.U32 R46, R60, R47, c[0x0][0x170] ;  /* 0x00005c003c2e1625 */ /* 0x000fe200078e002f */
[----:B------:R0:W5:Y:S04]  /*0920*/  @P0 LDG.E.128 R36, [R44.64] ;  /* 0x000000042c240981 */ /* 0x000168000c1e1d00 */
[----:B------:R0:W5:Y:S01]  /*0930*/  @P1 LDG.E.128 R40, [R46.64] ;  /* 0x000000042e281981 */ /* 0x000162000c1e1d00 */
[----:B------:R-:W-:Y:S01]  /*0940*/  ISETP.GT.AND P2, PT, R51, RZ, PT ;  /* 0x000000ff3300720c */ /* 0x000fe20003f44270 */
[----:B------:R-:W-:Y:S01]  /*0950*/  BSSY B0, `(.L_x_441) ;  /* 0x000000b000007945 */ /* 0x000fe20003800000 */
[----:B------:R-:W-:-:S11]  /*0960*/  SHF.R.S32.HI R56, RZ, 0x1f, R117 ;  /* 0x0000001fff387819 */ /* 0x000fd60000011475 */
[----:B------:R-:W-:Y:S05]  /*0970*/  @P2 BRA `(.L_x_442) ;  /* 0x0000004000002947 */ /* 0x000fea0003800000 */
[----:B0-----:R-:W-:Y:S01]  /*0980*/  MOV R99, RZ ;  /* 0x000000ff00637202 */ /* 0x001fe20000000f00 */
[----:B------:R-:W-:Y:S05]  /*0990*/  @!P0 BRA `(.L_x_443) ;  /* 0x0000006000008947 */ /* 0x000fea0003800000 */
[----:B-----5:R-:W-:Y:S01]  /*09a0*/  PRMT R99, RZ, 0x5410, R36 ;  /* 0x00005410ff637816 */ /* 0x020fe20000000024 */
[----:B------:R-:W-:Y:S05]  /*09b0*/  BRA `(.L_x_443) ;  /* 0x0000004000007947 */ /* 0x000fea0003800000 */
.L_x_442:
[----:B0----5:R-:W-:Y:S02]  /*09c0*/  PRMT R99, RZ, 0x5410, R40 ;  /* 0x00005410ff637816 */ /* 0x021fe40000000028 */
[----:B------:R-:W-:-:S03]  /*09d0*/  @P0 PRMT R44, RZ, 0x5410, R36 ;  /* 0x00005410ff2c0816 */ /* 0x000fc60000000024 */
[----:B------:R-:W-:-:S04]  /*09e0*/  FMUL.FTZ R99, R99, c[0x0][0x1ec] ;  /* 0x00007b0063637a20 */ /* 0x000fc80000410000 */
[----:B------:R-:W-:Y:S02]  /*09f0*/  @P0 FADD.FTZ R99, R99, R44 ;  /* 0x0000002c63630221 */ /* 0x000fe40000010000 */
.L_x_443:
[----:B------:R-:W-:Y:S05]  /*0a00*/  BSYNC B0 ;  /* 0x0000000000007941 */ /* 0x000fea0003800000 */
.L_x_441:
[----:B------:R-:W-:Y:S01]  /*0a10*/  BSSY B0, `(.L_x_444) ;  /* 0x000000a000007945 */ /* 0x000fe20003800000 */
[----:B------:R-:W-:Y:S05]  /*0a20*/  @P2 BRA `(.L_x_445) ;  /* 0x0000004000002947 */ /* 0x000fea0003800000 */
[----:B------:R-:W-:Y:S01]  /*0a30*/  HFMA2.MMA R97, -RZ, RZ, 0, 0 ;  /* 0x00000000ff617435 */ /* 0x000fe200000001ff */
[----:B------:R-:W-:Y:S05]  /*0a40*/  @!P0 BRA `(.L_x_446) ;  /* 0x0000006000008947 */ /* 0x000fea0003800000 */
[----:B-----5:R-:W-:Y:S01]  /*0a50*/  PRMT R97, RZ, 0x7610, R36 ;  /* 0x00007610ff617816 */ /* 0x020fe20000000024 */
[----:B------:R-:W-:Y:S05]  /*0a60*/  BRA `(.L_x_446) ;  /* 0x0000004000007947 */ /* 0x000fea0003800000 */
.L_x_445:
[----:B-----5:R-:W-:Y:S02]  /*0a70*/  PRMT R97, RZ, 0x7610, R40 ;  /* 0x00007610ff617816 */ /* 0x020fe40000000028 */
[----:B------:R-:W-:-:S03]  /*0a80*/  @P0 PRMT R44, RZ, 0x7610, R36 ;  /* 0x00007610ff2c0816 */ /* 0x000fc60000000024 */
[----:B------:R-:W-:-:S04]  /*0a90*/  FMUL.FTZ R97, R97, c[0x0][0x1ec] ;  /* 0x00007b0061617a20 */ /* 0x000fc80000410000 */
[----:B------:R-:W-:Y:S02]  /*0aa0*/  @P0 FADD.FTZ R97, R97, R44 ;  /* 0x0000002c61610221 */ /* 0x000fe40000010000 */
.L_x_446:
[----:B------:R-:W-:Y:S05]  /*0ab0*/  BSYNC B0 ;  /* 0x0000000000007941 */ /* 0x000fea0003800000 */
.L_x_444:
[----:B------:R-:W-:Y:S01]  /*0ac0*/  BSSY B0, `(.L_x_447) ;  /* 0x000000a000007945 */ /* 0x000fe20003800000 */
[----:B------:R-:W-:Y:S05]  /*0ad0*/  @P2 BRA `(.L_x_448) ;  /* 0x0000004000002947 */ /* 0x000fea0003800000 */
[----:B------:R-:W-:Y:S01]  /*0ae0*/  MOV R95, RZ ;  /* 0x000000ff005f7202 */ /* 0x000fe20000000f00 */
[----:B------:R-:W-:Y:S05]  /*0af0*/  @!P0 BRA `(.L_x_449) ;  /* 0x0000006000008947 */ /* 0x000fea0003800000 */
[----:B-----5:R-:W-:Y:S01]  /*0b00*/  PRMT R95, RZ, 0x5410, R37 ;  /* 0x00005410ff5f7816 */ /* 0x020fe20000000025 */
[----:B------:R-:W-:Y:S05]  /*0b10*/  BRA `(.L_x_449) ;  /* 0x0000004000007947 */ /* 0x000fea0003800000 */
.L_x_448:
[----:B-----5:R-:W-:Y:S02]  /*0b20*/  PRMT R95, RZ, 0x5410, R41 ;  /* 0x00005410ff5f7816 */ /* 0x020fe40000000029 */
[----:B------:R-:W-:-:S03]  /*0b30*/  @P0 PRMT R44, RZ, 0x5410, R37 ;  /* 0x00005410ff2c0816 */ /* 0x000fc60000000025 */
[----:B------:R-:W-:-:S04]  /*0b40*/  FMUL.FTZ R95, R95, c[0x0][0x1ec] ;  /* 0x00007b005f5f7a20 */ /* 0x000fc80000410000 */
[----:B------:R-:W-:Y:S02]  /*0b50*/  @P0 FADD.FTZ R95, R95, R44 ;  /* 0x0000002c5f5f0221 */ /* 0x000fe40000010000 */
.L_x_449:
[----:B------:R-:W-:Y:S05]  /*0b60*/  BSYNC B0 ;  /* 0x0000000000007941 */ /* 0x000fea0003800000 */
.L_x_447:
[----:B------:R-:W-:Y:S01]  /*0b70*/  BSSY B0, `(.L_x_450) ;  /* 0x000000a000007945 */ /* 0x000fe20003800000 */
[----:B------:R-:W-:Y:S05]  /*0b80*/  @P2 BRA `(.L_x_451) ;  /* 0x0000004000002947 */ /* 0x000fea0003800000 */
[----:B------:R-:W-:Y:S01]  /*0b90*/  HFMA2.MMA R63, -RZ, RZ, 0, 0 ;  /* 0x00000000ff3f7435 */ /* 0x000fe200000001ff */
[----:B------:R-:W-:Y:S05]  /*0ba0*/  @!P0 BRA `(.L_x_452) ;  /* 0x0000006000008947 */ /* 0x000fea0003800000 */
[----:B-----5:R-:W-:Y:S01]  /*0bb0*/  PRMT R63, RZ, 0x7610, R37 ;  /* 0x00007610ff3f7816 */ /* 0x020fe20000000025 */
[----:B------:R-:W-:Y:S05]  /*0bc0*/  BRA `(.L_x_452) ;  /* 0x0000004000007947 */ /* 0x000fea0003800000 */
.L_x_451:
[----:B-----5:R-:W-:Y:S02]  /*0bd0*/  PRMT R63, RZ, 0x7610, R41 ;  /* 0x00007610ff3f7816 */ /* 0x020fe40000000029 */
[----:B------:R-:W-:-:S03]  /*0be0*/  @P0 PRMT R44, RZ, 0x7610, R37 ;  /* 0x00007610ff2c0816 */ /* 0x000fc60000000025 */
[----:B------:R-:W-:-:S04]  /*0bf0*/  FMUL.FTZ R63, R63, c[0x0][0x1ec] ;  /* 0x00007b003f3f7a20 */ /* 0x000fc80000410000 */
[----:B------:R-:W-:Y:S02]  /*0c00*/  @P0 FADD.FTZ R63, R63, R44 ;  /* 0x0000002c3f3f0221 */ /* 0x000fe40000010000 */
.L_x_452:
[----:B------:R-:W-:Y:S05]  /*0c10*/  BSYNC B0 ;  /* 0x0000000000007941 */ /* 0x000fea0003800000 */
.L_x_450:
[----:B------:R-:W-:Y:S01]  /*0c20*/  BSSY B0, `(.L_x_453) ;  /* 0x000000a000007945 */ /* 0x000fe20003800000 */
[----:B------:R-:W-:Y:S05]  /*0c30*/  @P2 BRA `(.L_x_454) ;  /* 0x0000004000002947 */ /* 0x000fea0003800000 */
[----:B------:R-:W-:Y:S01]  /*0c40*/  MOV R61, RZ ;  /* 0x000000ff003d7202 */ /* 0x000fe20000000f00 */
[----:B------:R-:W-:Y:S05]  /*0c50*/  @!P0 BRA `(.L_x_455) ;  /* 0x0000006000008947 */ /* 0x000fea0003800000 */
[----:B-----5:R-:W-:Y:S01]  /*0c60*/  PRMT R61, RZ, 0x5410, R38 ;  /* 0x00005410ff3d7816 */ /* 0x020fe20000000026 */
[----:B------:R-:W-:Y:S05]  /*0c70*/  BRA `(.L_x_455) ;  /* 0x0000004000007947 */ /* 0x000fea0003800000 */
.L_x_454:
[----:B-----5:R-:W-:Y:S02]  /*0c80*/  PRMT R61, RZ, 0x5410, R42 ;  /* 0x00005410ff3d7816 */ /* 0x020fe4000000002a */
[----:B------:R-:W-:-:S03]  /*0c90*/  @P0 PRMT R44, RZ, 0x5410, R38 ;  /* 0x00005410ff2c0816 */ /* 0x000fc60000000026 */
[----:B------:R-:W-:-:S04]  /*0ca0*/  FMUL.FTZ R61, R61, c[0x0][0x1ec] ;  /* 0x00007b003d3d7a20 */ /* 0x000fc80000410000 */
[----:B------:R-:W-:Y:S02]  /*0cb0*/  @P0 FADD.FTZ R61, R61, R44 ;  /* 0x0000002c3d3d0221 */ /* 0x000fe40000010000 */
.L_x_455:
[----:B------:R-:W-:Y:S05]  /*0cc0*/  BSYNC B0 ;  /* 0x0000000000007941 */ /* 0x000fea0003800000 */
.L_x_453:
[----:B------:R-:W-:Y:S01]  /*0cd0*/  BSSY B0, `(.L_x_456) ;  /* 0x000000a000007945 */ /* 0x000fe20003800000 */
[----:B------:R-:W-:Y:S05]  /*0ce0*/  @P2 BRA `(.L_x_457) ;  /* 0x0000004000002947 */ /* 0x000fea0003800000 */
[----:B------:R-:W-:Y:S01]  /*0cf0*/  HFMA2.MMA R59, -RZ, RZ, 0, 0 ;  /* 0x00000000ff3b7435 */ /* 0x000fe200000001ff */
[----:B------:R-:W-:Y:S05]  /*0d00*/  @!P0 BRA `(.L_x_458) ;  /* 0x0000006000008947 */ /* 0x000fea0003800000 */
[----:B-----5:R-:W-:Y:S01]  /*0d10*/  PRMT R59, RZ, 0x7610, R38 ;  /* 0x00007610ff3b7816 */ /* 0x020fe20000000026 */
[----:B------:R-:W-:Y:S05]  /*0d20*/  BRA `(.L_x_458) ;  /* 0x0000004000007947 */ /* 0x000fea0003800000 */
.L_x_457:
[----:B-----5:R-:W-:Y:S02]  /*0d30*/  PRMT R59, RZ, 0x7610, R42 ;  /* 0x00007610ff3b7816 */ /* 0x020fe4000000002a */
[----:B------:R-:W-:-:S03]  /*0d40*/  @P0 PRMT R44, RZ, 0x7610, R38 ;  /* 0x00007610ff2c0816 */ /* 0x000fc60000000026 */
[----:B------:R-:W-:-:S04]  /*0d50*/  FMUL.FTZ R59, R59, c[0x0][0x1ec] ;  /* 0x00007b003b3b7a20 */ /* 0x000fc80000410000 */
[----:B------:R-:W-:Y:S02]  /*0d60*/  @P0 FADD.FTZ R59, R59, R44 ;  /* 0x0000002c3b3b0221 */ /* 0x000fe40000010000 */
.L_x_458:
[----:B------:R-:W-:Y:S05]  /*0d70*/  BSYNC B0 ;  /* 0x0000000000007941 */ /* 0x000fea0003800000 */
.L_x_456:
[----:B------:R-:W-:Y:S01]  /*0d80*/  BSSY B0, `(.L_x_459) ;  /* 0x000000a000007945 */ /* 0x000fe20003800000 */
[----:B------:R-:W-:Y:S05]  /*0d90*/  @P2 BRA `(.L_x_460) ;  /* 0x0000004000002947 */ /* 0x000fea0003800000 */
[----:B------:R-:W-:Y:S01]  /*0da0*/  MOV R57, RZ ;  /* 0x000000ff00397202 */ /* 0x000fe20000000f00 */
[----:B------:R-:W-:Y:S05]  /*0db0*/  @!P0 BRA `(.L_x_461) ;  /* 0x0000006000008947 */ /* 0x000fea0003800000 */
[----:B-----5:R-:W-:Y:S01]  /*0dc0*/  PRMT R57, RZ, 0x5410, R39 ;  /* 0x00005410ff397816 */ /* 0x020fe20000000027 */
[----:B------:R-:W-:Y:S05]  /*0dd0*/  BRA `(.L_x_461) ;  /* 0x0000004000007947 */ /* 0x000fea0003800000 */
.L_x_460:
[----:B-----5:R-:W-:Y:S02]  /*0de0*/  PRMT R57, RZ, 0x5410, R43 ;  /* 0x00005410ff397816 */ /* 0x020fe4000000002b */
[----:B------:R-:W-:-:S03]  /*0df0*/  @P0 PRMT R44, RZ, 0x5410, R39 ;  /* 0x00005410ff2c0816 */ /* 0x000fc60000000027 */
[----:B------:R-:W-:-:S04]  /*0e00*/  FMUL.FTZ R57, R57, c[0x0][0x1ec] ;  /* 0x00007b0039397a20 */ /* 0x000fc80000410000 */
[----:B------:R-:W-:Y:S02]  /*0e10*/  @P0 FADD.FTZ R57, R57, R44 ;  /* 0x0000002c39390221 */ /* 0x000fe40000010000 */
.L_x_461:
[----:B------:R-:W-:Y:S05]  /*0e20*/  BSYNC B0 ;  /* 0x0000000000007941 */ /* 0x000fea0003800000 */
.L_x_459:
[----:B------:R-:W-:Y:S01]  /*0e30*/  BSSY B0, `(.L_x_462) ;  /* 0x000000a000007945 */ /* 0x000fe20003800000 */
[----:B------:R-:W-:Y:S05]  /*0e40*/  @P2 BRA `(.L_x_463) ;  /* 0x0000004000002947 */ /* 0x000fea0003800000 */
[----:B------:R-:W-:Y:S01]  /*0e50*/  HFMA2.MMA R55, -RZ, RZ, 0, 0 ;  /* 0x00000000ff377435 */ /* 0x000fe200000001ff */
[----:B------:R-:W-:Y:S05]  /*0e60*/  @!P0 BRA `(.L_x_464) ;  /* 0x0000006000008947 */ /* 0x000fea0003800000 */
[----:B-----5:R-:W-:Y:S01]  /*0e70*/  PRMT R55, RZ, 0x7610, R39 ;  /* 0x00007610ff377816 */ /* 0x020fe20000000027 */
[----:B------:R-:W-:Y:S05]  /*0e80*/  BRA `(.L_x_464) ;  /* 0x0000004000007947 */ /* 0x000fea0003800000 */
.L_x_463:
[----:B-----5:R-:W-:Y:S02]  /*0e90*/  PRMT R55, RZ, 0x7610, R43 ;  /* 0x00007610ff377816 */ /* 0x020fe4000000002b */
[----:B------:R-:W-:-:S03]  /*0ea0*/  @P0 PRMT R44, RZ, 0x7610, R39 ;  /* 0x00007610ff2c0816 */ /* 0x000fc60000000027 */
[----:B------:R-:W-:-:S04]  /*0eb0*/  FMUL.FTZ R55, R55, c[0x0][0x1ec] ;  /* 0x00007b0037377a20 */ /* 0x000fc80000410000 */
[----:B------:R-:W-:Y:S02]  /*0ec0*/  @P0 FADD.FTZ R55, R55, R44 ;  /* 0x0000002c37370221 */ /* 0x000fe40000010000 */
.L_x_464:
[----:B------:R-:W-:Y:S05]  /*0ed0*/  BSYNC B0 ;  /* 0x0000000000007941 */ /* 0x000fea0003800000 */
.L_x_462:
[----:B------:R-:W-:Y:S02]  /*0ee0*/  MOV R58, 0x10 ;  /* 0x00000010003a7802 */ /* 0x000fe40000000f00 */
[----:B------:R-:W-:Y:S02]  /*0ef0*/  @P1 IADD3 R51, R60, 0x80, RZ ;  /* 0x000000803c331810 */ /* 0x000fe40007ffe0ff */
[C---:B------:R-:W-:Y:S01]  /*0f00*/  IADD3 R139, R155.reuse, 0x80, RZ ;  /* 0x000000809b8b7810 */ /* 0x040fe20007ffe0ff */
[-C--:B------:R-:W-:Y:S01]  /*0f10*/  IMAD.WIDE.U32 R52, R155, R58.reuse, c[0x0][0x188] ;  /* 0x000062009b347625 */ /* 0x080fe200078e003a */
[----:B------:R-:W-:Y:S02]  /*0f20*/  F2FP.BF16.PACK_AB R47, R55, R57 ;  /* 0x00000039372f723e */ /* 0x000fe400000010ff */
[----:B------:R-:W-:Y:S01]  /*0f30*/  F2FP.BF16.PACK_AB R46, R59, R61 ;  /* 0x0000003d3b2e723e */ /* 0x000fe200000010ff */
[----:B------:R-:W-:Y:S01]  /*0f40*/  @P1 IMAD.WIDE.U32 R50, R51, R58, c[0x0][0x170] ;  /* 0x00005c0033321625 */ /* 0x000fe200078e003a */
[----:B------:R-:W-:-:S02]  /*0f50*/  F2FP.BF16.PACK_AB R45, R63, R95 ;  /* 0x0000005f3f2d723e */ /* 0x000fc400000010ff */
[----:B------:R-:W-:Y:S01]  /*0f60*/  F2FP.BF16.PACK_AB R44, R97, R99 ;  /* 0x00000063612c723e */ /* 0x000fe200000010ff */
[----:B------:R-:W-:-:S04]  /*0f70*/  @P0 IMAD.WIDE.U32 R48, R139, R58, c[0x0][0x180] ;  /* 0x000060008b300625 */ /* 0x000fc800078e003a */
[----:B------:R0:W-:Y:S04]  /*0f80*/  STG.E.128 [R52.64], R44 ;  /* 0x0000002c34007986 */ /* 0x0001e8000c101d04 */
[----:B-----5:R0:W5:Y:S04]  /*0f90*/  @P1 LDG.E.128 R40, [R50.64] ;  /* 0x0000000432281981 */ /* 0x020168000c1e1d00 */
[----:B------:R0:W5:Y:S01]  /*0fa0*/  @P0 LDG.E.128 R36, [R48.64] ;  /* 0x0000000430240981 */ /* 0x000162000c1e1d00 */
[----:B------:R-:W-:Y:S01]  /*0fb0*/  BSSY B0, `(.L_x_465) ;  /* 0x000000a000007945 */ /* 0x000fe20003800000 */
[----:B------:R-:W-:Y:S05]  /*0fc0*/  @P2 BRA `(.L_x_466) ;  /* 0x0000004000002947 */ /* 0x000fea0003800000 */
[----:B------:R-:W-:Y:S01]  /*0fd0*/  HFMA2.MMA R137, -RZ, RZ, 0, 0 ;  /* 0x00000000ff897435 */ /* 0x000fe200000001ff */
[----:B------:R-:W-:Y:S05]  /*0fe0*/  @!P0 BRA `(.L_x_467) ;  /* 0x0000006000008947 */ /* 0x000fea0003800000 */
[----:B-----5:R-:W-:Y:S01]  /*0ff0*/  PRMT R137, RZ, 0x5410, R36 ;  /* 0x00005410ff897816 */ /* 0x020fe20000000024 */
[----:B------:R-:W-:Y:S05]  /*1000*/  BRA `(.L_x_467) ;  /* 0x0000004000007947 */ /* 0x000fea0003800000 */
.L_x_466:
[----:B-----5:R-:W-:Y:S02]  /*1010*/  PRMT R137, RZ, 0x5410, R40 ;  /* 0x00005410ff897816 */ /* 0x020fe40000000028 */
[----:B0-----:R-:W-:-:S03]  /*1020*/  @P0 PRMT R44, RZ, 0x5410, R36 ;  /* 0x00005410ff2c0816 */ /* 0x001fc60000000024 */
[----:B------:R-:W-:-:S04]  /*1030*/  FMUL.FTZ R137, R137, c[0x0][0x1ec] ;  /* 0x00007b0089897a20 */ /* 0x000fc80000410000 */
[----:B------:R-:W-:Y:S02]  /*1040*/  @P0 FADD.FTZ R137, R44, R137 ;  /* 0x000000892c890221 */ /* 0x000fe40000010000 */
.L_x_467:
[----:B------:R-:W-:Y:S05]  /*1050*/  BSYNC B0 ;  /* 0x0000000000007941 */ /* 0x000fea0003800000 */
.L_x_465:
[----:B------:R-:W-:Y:S01]  /*1060*/  BSSY B0, `(.L_x_468) ;  /* 0x000000a000007945 */ /* 0x000fe20003800000 */
[----:B------:R-:W-:Y:S05]  /*1070*/  @P2 BRA `(.L_x_469) ;  /* 0x0000004000002947 */ /* 0x000fea0003800000 */
[----:B------:R-:W-:Y:S01]  /*1080*/  MOV R135, RZ ;  /* 0x000000ff00877202 */ /* 0x000fe20000000f00 */
[----:B------:R-:W-:Y:S05]  /*1090*/  @!P0 BRA `(.L_x_470) ;  /* 0x0000006000008947 */ /* 0x000fea0003800000 */
[----:B-----5:R-:W-:Y:S01]  /*10a0*/  PRMT R135, RZ, 0x7610, R36 ;  /* 0x00007610ff877816 */ /* 0x020fe20000000024 */
[----:B------:R-:W-:Y:S05]  /*10b0*/  BRA `(.L_x_470) ;  /* 0x0000004000007947 */ /* 0x000fea0003800000 */
.L_x_469:
[----:B-----5:R-:W-:Y:S02]  /*10c0*/  PRMT R135, RZ, 0x7610, R40 ;  /* 0x00007610ff877816 */ /* 0x020fe40000000028 */
[----:B0-----:R-:W-:-:S03]  /*10d0*/  @P0 PRMT R44, RZ, 0x7610, R36 ;  /* 0x00007610ff2c0816 */ /* 0x001fc60000000024 */
[----:B------:R-:W-:-:S04]  /*10e0*/  FMUL.FTZ R135, R135, c[0x0][0x1ec] ;  /* 0x00007b0087877a20 */ /* 0x000fc80000410000 */
[----:B------:R-:W-:Y:S02]  /*10f0*/  @P0 FADD.FTZ R135, R44, R135 ;  /* 0x000000872c870221 */ /* 0x000fe40000010000 */
.L_x_470:
[----:B------:R-:W-:Y:S05]  /*1100*/  BSYNC B0 ;  /* 0x0000000000007941 */ /* 0x000fea0003800000 */
.L_x_468:
[----:B------:R-:W-:Y:S01]  /*1110*/  BSSY B0, `(.L_x_471) ;  /* 0x000000a000007945 */ /* 0x000fe20003800000 */
[----:B------:R-:W-:Y:S05]  /*1120*/  @P2 BRA `(.L_x_472) ;  /* 0x0000004000002947 */ /* 0x000fea0003800000 */
[----:B------:R-:W-:Y:S01]  /*1130*/  HFMA2.MMA R133, -RZ, RZ, 0, 0 ;  /* 0x00000000ff857435 */ /* 0x000fe200000001ff */
[----:B------:R-:W-:Y:S05]  /*1140*/  @!P0 BRA `(.L_x_473) ;  /* 0x0000006000008947 */ /* 0x000fea0003800000 */
[----:B-----5:R-:W-:Y:S01]  /*1150*/  PRMT R133, RZ, 0x5410, R37 ;  /* 0x00005410ff857816 */ /* 0x020fe20000000025 */
[----:B------:R-:W-:Y:S05]  /*1160*/  BRA `(.L_x_473) ;  /* 0x0000004000007947 */ /* 0x000fea0003800000 */
.L_x_472:
[----:B-----5:R-:W-:Y:S02]  /*1170*/  PRMT R133, RZ, 0x5410, R41 ;  /* 0x00005410ff857816 */ /* 0x020fe40000000029 */
[----:B0-----:R-:W-:-:S03]  /*1180*/  @P0 PRMT R44, RZ, 0x5410, R37 ;  /* 0x00005410ff2c0816 */ /* 0x001fc60000000025 */
[----:B------:R-:W-:-:S04]  /*1190*/  FMUL.FTZ R133, R133, c[0x0][0x1ec] ;  /* 0x00007b0085857a20 */ /* 0x000fc80000410000 */
[----:B------:R-:W-:Y:S02]  /*11a0*/  @P0 FADD.FTZ R133, R44, R133 ;  /* 0x000000852c850221 */ /* 0x000fe40000010000 */
.L_x_473:
[----:B------:R-:W-:Y:S05]  /*11b0*/  BSYNC B0 ;  /* 0x0000000000007941 */ /* 0x000fea0003800000 */
.L_x_471:
[----:B------:R-:W-:Y:S01]  /*11c0*/  BSSY B0, `(.L_x_474) ;  /* 0x000000a000007945 */ /* 0x000fe20003800000 */
[----:B------:R-:W-:Y:S05]  /*11d0*/  @P2 BRA `(.L_x_475) ;  /* 0x0000004000002947 */ /* 0x000fea0003800000 */
[----:B------:R-:W-:Y:S01]  /*11e0*/  MOV R131, RZ ;  /* 0x000000ff00837202 */ /* 0x000fe20000000f00 */
[----:B------:R-:W-:Y:S05]  /*11f0*/  @!P0 BRA `(.L_x_476) ;  /* 0x0000006000008947 */ /* 0x000fea0003800000 */
[----:B-----5:R-:W-:Y:S01]  /*1200*/  PRMT R131, RZ, 0x7610, R37 ;  /* 0x00007610ff837816 */ /* 0x020fe20000000025 */
[----:B------:R-:W-:Y:S05]  /*1210*/  BRA `(.L_x_476) ;  /* 0x0000004000007947 */ /* 0x000fea0003800000 */
.L_x_475:
[----:B-----5:R-:W-:Y:S02]  /*1220*/  PRMT R131, RZ, 0x7610, R41 ;  /* 0x00007610ff837816 */ /* 0x020fe40000000029 */
[----:B0-----:R-:W-:-:S03]  /*1230*/  @P0 PRMT R44, RZ, 0x7610, R37 ;  /* 0x00007610ff2c0816 */ /* 0x001fc60000000025 */
[----:B------:R-:W-:-:S04]  /*1240*/  FMUL.FTZ R131, R131, c[0x0][0x1ec] ;  /* 0x00007b0083837a20 */ /* 0x000fc80000410000 */
[----:B------:R-:W-:Y:S02]  /*1250*/  @P0 FADD.FTZ R131, R44, R131 ;  /* 0x000000832c830221 */ /* 0x000fe40000010000 */
.L_x_476:
[----:B------:R-:W-:Y:S05]  /*1260*/  BSYNC B0 ;  /* 0x0000000000007941 */ /* 0x000fea0003800000 */
.L_x_474:
[----:B------:R-:W-:Y:S01]  /*1270*/  BSSY B0, `(.L_x_477) ;  /* 0x000000a000007945 */ /* 0x000fe20003800000 */
[----:B------:R-:W-:Y:S05]  /*1280*/  @P2 BRA `(.L_x_478) ;  /* 0x0000004000002947 */ /* 0x000fea0003800000 */
[----:B------:R-:W-:Y:S01]  /*1290*/  HFMA2.MMA R129, -RZ, RZ, 0, 0 ;  /* 0x00000000ff817435 */ /* 0x000fe200000001ff */
[----:B------:R-:W-:Y:S05]  /*12a0*/  @!P0 BRA `(.L_x_479) ;  /* 0x0000006000008947 */ /* 0x000fea0003800000 */
[----:B-----5:R-:W-:Y:S01]  /*12b0*/  PRMT R129, RZ, 0x5410, R38 ;  /* 0x00005410ff817816 */ /* 0x020fe20000000026 */
[----:B------:R-:W-:Y:S05]  /*12c0*/  BRA `(.L_x_479) ;  /* 0x0000004000007947 */ /* 0x000fea0003800000 */
.L_x_478:
[----:B-----5:R-:W-:Y:S02]  /*12d0*/  PRMT R129, RZ, 0x5410, R42 ;  /* 0x00005410ff817816 */ /* 0x020fe4000000002a */
[----:B0-----:R-:W-:-:S03]  /*12e0*/  @P0 PRMT R44, RZ, 0x5410, R38 ;  /* 0x00005410ff2c0816 */ /* 0x001fc60000000026 */
[----:B------:R-:W-:-:S04]  /*12f0*/  FMUL.FTZ R129, R129, c[0x0][0x1ec] ;  /* 0x00007b0081817a20 */ /* 0x000fc80000410000 */
[----:B------:R-:W-:Y:S02]  /*1300*/  @P0 FADD.FTZ R129, R44, R129 ;  /* 0x000000812c810221 */ /* 0x000fe40000010000 */
.L_x_479:
[----:B------:R-:W-:Y:S05]  /*1310*/  BSYNC B0 ;  /* 0x0000000000007941 */ /* 0x000fea0003800000 */
.L_x_477:
[----:B------:R-:W-:Y:S01]  /*1320*/  BSSY B0, `(.L_x_480) ;  /* 0x000000a000007945 */ /* 0x000fe20003800000 */
[----:B------:R-:W-:Y:S05]  /*1330*/  @P2 BRA `(.L_x_481) ;  /* 0x0000004000002947 */ /* 0x000fea0003800000 */
[----:B------:R-:W-:Y:S01]  /*1340*/  MOV R127, RZ ;  /* 0x000000ff007f7202 */ /* 0x000fe20000000f00 */
[----:B------:R-:W-:Y:S05]  /*1350*/  @!P0 BRA `(.L_x_482) ;  /* 0x0000006000008947 */ /* 0x000fea0003800000 */
[----:B-----5:R-:W-:Y:S01]  /*1360*/  PRMT R127, RZ, 0x7610, R38 ;  /* 0x00007610ff7f7816 */ /* 0x020fe20000000026 */
[----:B------:R-:W-:Y:S05]  /*1370*/  BRA `(.L_x_482) ;  /* 0x0000004000007947 */ /* 0x000fea0003800000 */
.L_x_481:
[----:B-----5:R-:W-:Y:S02]  /*1380*/  PRMT R127, RZ, 0x7610, R42 ;  /* 0x00007610ff7f7816 */ /* 0x020fe4000000002a */
[----:B0-----:R-:W-:-:S03]  /*1390*/  @P0 PRMT R44, RZ, 0x7610, R38 ;  /* 0x00007610ff2c0816 */ /* 0x001fc60000000026 */
[----:B------:R-:W-:-:S04]  /*13a0*/  FMUL.FTZ R127, R127, c[0x0][0x1ec] ;  /* 0x00007b007f7f7a20 */ /* 0x000fc80000410000 */
[----:B------:R-:W-:Y:S02]  /*13b0*/  @P0 FADD.FTZ R127, R44, R127 ;  /* 0x0000007f2c7f0221 */ /* 0x000fe40000010000 */
.L_x_482:
[----:B------:R-:W-:Y:S05]  /*13c0*/  BSYNC B0 ;  /* 0x0000000000007941 */ /* 0x000fea0003800000 */
.L_x_480:
[----:B------:R-:W-:Y:S01]  /*13d0*/  BSSY B0, `(.L_x_483) ;  /* 0x000000a000007945 */ /* 0x000fe20003800000 */
[----:B------:R-:W-:Y:S05]  /*13e0*/  @P2 BRA `(.L_x_484) ;  /* 0x0000004000002947 */ /* 0x000fea0003800000 */
[----:B------:R-:W-:Y:S01]  /*13f0*/  HFMA2.MMA R103, -RZ, RZ, 0, 0 ;  /* 0x00000000ff677435 */ /* 0x000fe200000001ff */
[----:B------:R-:W-:Y:S05]  /*1400*/  @!P0 BRA `(.L_x_485) ;  /* 0x0000006000008947 */ /* 0x000fea0003800000 */
[----:B-----5:R-:W-:Y:S01]  /*1410*/  PRMT R103, RZ, 0x5410, R39 ;  /* 0x00005410ff677816 */ /* 0x020fe20000000027 */
[----:B------:R-:W-:Y:S05]  /*1420*/  BRA `(.L_x_485) ;  /* 0x0000004000007947 */ /* 0x000fea0003800000 */
.L_x_484:
[----:B-----5:R-:W-:Y:S02]  /*1430*/  PRMT R103, RZ, 0x5410, R43 ;  /* 0x00005410ff677816 */ /* 0x020fe4000000002b */
[----:B0-----:R-:W-:-:S03]  /*1440*/  @P0 PRMT R44, RZ, 0x5410, R39 ;  /* 0x00005410ff2c0816 */ /* 0x001fc60000000027 */
[----:B------:R-:W-:-:S04]  /*1450*/  FMUL.FTZ R103, R103, c[0x0][0x1ec] ;  /* 0x00007b0067677a20 */ /* 0x000fc80000410000 */
[----:B------:R-:W-:Y:S02]  /*1460*/  @P0 FADD.FTZ R103, R44, R103 ;  /* 0x000000672c670221 */ /* 0x000fe40000010000 */
.L_x_485:
[----:B------:R-:W-:Y:S05]  /*1470*/  BSYNC B0 ;  /* 0x0000000000007941 */ /* 0x000fea0003800000 */
.L_x_483:
[----:B------:R-:W-:Y:S01]  /*1480*/  BSSY B0, `(.L_x_486) ;  /* 0x000000a000007945 */ /* 0x000fe20003800000 */
[----:B------:R-:W-:Y:S05]  /*1490*/  @P2 BRA `(.L_x_487) ;  /* 0x0000004000002947 */ /* 0x000fea0003800000 */
[----:B------:R-:W-:Y:S01]  /*14a0*/  MOV R101, RZ ;  /* 0x000000ff00657202 */ /* 0x000fe20000000f00 */
[----:B------:R-:W-:Y:S05]  /*14b0*/  @!P0 BRA `(.L_x_488) ;  /* 0x0000006000008947 */ /* 0x000fea0003800000 */
[----:B-----5:R-:W-:Y:S01]  /*14c0*/  PRMT R101, RZ, 0x7610, R39 ;  /* 0x00007610ff657816 */ /* 0x020fe20000000027 */
[----:B------:R-:W-:Y:S05]  /*14d0*/  BRA `(.L_x_488) ;  /* 0x0000004000007947 */ /* 0x000fea0003800000 */
.L_x_487:
[----:B-----5:R-:W-:Y:S02]  /*14e0*/  PRMT R101, RZ, 0x7610, R43 ;  /* 0x00007610ff657816 */ /* 0x020fe4000000002b */
[----:B0-----:R-:W-:-:S03]  /*14f0*/  @P0 PRMT R44, RZ, 0x7610, R39 ;  /* 0x00007610ff2c0816 */ /* 0x001fc60000000027 */
[----:B------:R-:W-:-:S04]  /*1500*/  FMUL.FTZ R101, R101, c[0x0][0x1ec] ;  /* 0x00007b0065657a20 */ /* 0x000fc80000410000 */
[----:B------:R-:W-:Y:S02]  /*1510*/  @P0 FADD.FTZ R101, R44, R101 ;  /* 0x000000652c650221 */ /* 0x000fe40000010000 */
.L_x_488:
[----:B------:R-:W-:Y:S05]  /*1520*/  BSYNC B0 ;  /* 0x0000000000007941 */ /* 0x000fea0003800000 */
.L_x_486:
[----:B0-----:R-:W-:Y:S01]  /*1530*/  @P1 IADD3 R51, R60, 0x100, RZ ;  /* 0x000001003c331810 */ /* 0x001fe20007ffe0ff */
[-C--:B------:R-:W-:Y:S01]  /*1540*/  IMAD.WIDE.U32 R52, R139, R58.reuse, c[0x0][0x188] ;  /* 0x000062008b347625 */ /* 0x080fe200078e003a */
[----:B------:R-:W-:Y:S02]  /*1550*/  IADD3 R157, R155, 0x100, RZ ;  /* 0x000001009b9d7810 */ /* 0x000fe40007ffe0ff */
[----:B------:R-:W-:Y:S01]  /*1560*/  F2FP.BF16.PACK_AB R47, R101, R103 ;  /* 0x00000067652f723e */ /* 0x000fe200000010ff */
[-C--:B------:R-:W-:Y:S01]  /*1570*/  @P1 IMAD.WIDE.U32 R50, R51, R58.reuse, c[0x0][0x170] ;  /* 0x00005c0033321625 */ /* 0x080fe200078e003a */
[----:B------:R-:W-:Y:S02]  /*1580*/  F2FP.BF16.PACK_AB R46, R127, R129 ;  /* 0x000000817f2e723e */ /* 0x000fe400000010ff */
[----:B------:R-:W-:Y:S01]  /*1590*/  F2FP.BF16.PACK_AB R45, R131, R133 ;  /* 0x00000085832d723e */ /* 0x000fe200000010ff */
[----:B------:R-:W-:Y:S01]  /*15a0*/  @P0 IMAD.WIDE.U32 R48, R157, R58, c[0x0][0x180] ;  /* 0x000060009d300625 */ /* 0x000fe200078e003a */
[----:B------:R-:W-:-:S05]  /*15b0*/  F2FP.BF16.PACK_AB R44, R135, R137 ;  /* 0x00000089872c723e */ /* 0x000fca00000010ff */
        /* <DEDUP_REMOVED lines=9> */
.L_x_490:
[----:B-----5:R-:W-:Y:S02]  /*1650*/  PRMT R153, RZ, 0x5410, R40 ;  /* 0x00005410ff997816 */ /* 0x020fe40000000028 */
[----:B0-----:R-:W-:-:S03]  /*1660*/  @P0 PRMT R44, RZ, 0x5410, R36 ;  /* 0x00005410ff2c0816 */ /* 0x001fc60000000024 */
[----:B------:R-:W-:-:S04]  /*1670*/  FMUL.FTZ R153, R153, c[0x0][0x1ec] ;  /* 0x00007b0099997a20 */ /* 0x000fc80000410000 */
[----:B------:R-:W-:Y:S02]  /*1680*/  @P0 FADD.FTZ R153, R44, R153 ;  /* 0x000000992c990221 */ /* 0x000fe40000010000 */
.L_x_491:
[----:B------:R-:W-:Y:S05]  /*1690*/  BSYNC B0 ;  /* 0x0000000000007941 */ /* 0x000fea0003800000 */
.L_x_489:
[----:B------:R-:W-:Y:S01]  /*16a0*/  BSSY B0, `(.L_x_492) ;  /* 0x000000a000007945 */ /* 0x000fe20003800000 */
[----:B------:R-:W-:Y:S05]  /*16b0*/  @P2 BRA `(.L_x_493) ;  /* 0x0000004000002947 */ /* 0x000fea0003800000 */
[----:B------:R-:W-:Y:S01]  /*16c0*/  MOV R151, RZ ;  /* 0x000000ff00977202 */ /* 0x000fe20000000f00 */
[----:B------:R-:W-:Y:S05]  /*16d0*/  @!P0 BRA `(.L_x_494) ;  /* 0x0000006000008947 */ /* 0x000fea0003800000 */
[----:B-----5:R-:W-:Y:S01]  /*16e0*/  PRMT R151, RZ, 0x7610, R36 ;  /* 0x00007610ff977816 */ /* 0x020fe20000000024 */
[----:B------:R-:W-:Y:S05]  /*16f0*/  BRA `(.L_x_494) ;  /* 0x0000004000007947 */ /* 0x000fea0003800000 */
.L_x_493:
[----:B-----5:R-:W-:Y:S02]  /*1700*/  PRMT R151, RZ, 0x7610, R40 ;  /* 0x00007610ff977816 */ /* 0x020fe40000000028 */
[----:B0-----:R-:W-:-:S03]  /*1710*/  @P0 PRMT R44, RZ, 0x7610, R36 ;  /* 0x00007610ff2c0816 */ /* 0x001fc60000000024 */
[----:B------:R-:W-:-:S04]  /*1720*/  FMUL.FTZ R151, R151, c[0x0][0x1ec] ;  /* 0x00007b0097977a20 */ /* 0x000fc80000410000 */
[----:B------:R-:W-:Y:S02]  /*1730*/  @P0 FADD.FTZ R151, R44, R151 ;  /* 0x000000972c970221 */ /* 0x000fe40000010000 */
.L_x_494:
[----:B------:R-:W-:Y:S05]  /*1740*/  BSYNC B0 ;  /* 0x0000000000007941 */ /* 0x000fea0003800000 */
.L_x_492:
[----:B------:R-:W-:Y:S01]  /*1750*/  BSSY B0, `(.L_x_495) ;  /* 0x000000a000007945 */ /* 0x000fe20003800000 */
[----:B------:R-:W-:Y:S05]  /*1760*/  @P2 BRA `(.L_x_496) ;  /* 0x0000004000002947 */ /* 0x000fea0003800000 */
[----:B------:R-:W-:Y:S01]  /*1770*/  HFMA2.MMA R149, -RZ, RZ, 0, 0 ;  /* 0x00000000ff957435 */ /* 0x000fe200000001ff */
[----:B------:R-:W-:Y:S05]  /*1780*/  @!P0 BRA `(.L_x_497) ;  /* 0x0000006000008947 */ /* 0x000fea0003800000 */
[----:B-----5:R-:W-:Y:S01]  /*1790*/  PRMT R149, RZ, 0x5410, R37 ;  /* 0x00005410ff957816 */ /* 0x020fe20000000025 */
[----:B------:R-:W-:Y:S05]  /*17a0*/  BRA `(.L_x_497) ;  /* 0x0000004000007947 */ /* 0x000fea0003800000 */
.L_x_496:
[----:B-----5:R-:W-:Y:S02]  /*17b0*/  PRMT R149, RZ, 0x5410, R41 ;  /* 0x00005410ff957816 */ /* 0x020fe40000000029 */
[----:B0-----:R-:W-:-:S03]  /*17c0*/  @P0 PRMT R44, RZ, 0x5410, R37 ;  /* 0x00005410ff2c0816 */ /* 0x001fc60000000025 */
[----:B------:R-:W-:-:S04]  /*17d0*/  FMUL.FTZ R149, R149, c[0x0][0x1ec] ;  /* 0x00007b0095957a20 */ /* 0x000fc80000410000 */
[----:B------:R-:W-:Y:S02]  /*17e0*/  @P0 FADD.FTZ R149, R44, R149 ;  /* 0x000000952c950221 */ /* 0x000fe40000010000 */
.L_x_497:
[----:B------:R-:W-:Y:S05]  /*17f0*/  BSYNC B0 ;  /* 0x0000000000007941 */ /* 0x000fea0003800000 */
.L_x_495:
[----:B------:R-:W-:Y:S01]  /*1800*/  BSSY B0, `(.L_x_498) ;  /* 0x000000a000007945 */ /* 0x000fe20003800000 */
[----:B------:R-:W-:Y:S05]  /*1810*/  @P2 BRA `(.L_x_499) ;  /* 0x0000004000002947 */ /* 0x000fea0003800000 */
[----:B------:R-:W-:Y:S01]  /*1820*/  MOV R147, RZ ;  /* 0x000000ff00937202 */ /* 0x000fe20000000f00 */
[----:B------:R-:W-:Y:S05]  /*1830*/  @!P0 BRA `(.L_x_500) ;  /* 0x0000006000008947 */ /* 0x000fea0003800000 */
[----:B-----5:R-:W-:Y:S01]  /*1840*/  PRMT R147, RZ, 0x7610, R37 ;  /* 0x00007610ff937816 */ /* 0x020fe20000000025 */
[----:B------:R-:W-:Y:S05]  /*1850*/  BRA `(.L_x_500) ;  /* 0x0000004000007947 */ /* 0x000fea0003800000 */
.L_x_499:
[----:B-----5:R-:W-:Y:S02]  /*1860*/  PRMT R147, RZ, 0x7610, R41 ;  /* 0x00007610ff937816 */ /* 0x020fe40000000029 */
[----:B0-----:R-:W-:-:S03]  /*1870*/  @P0 PRMT R44, RZ, 0x7610, R37 ;  /* 0x00007610ff2c0816 */ /* 0x001fc60000000025 */
[----:B------:R-:W-:-:S04]  /*1880*/  FMUL.FTZ R147, R147, c[0x0][0x1ec] ;  /* 0x00007b0093937a20 */ /* 0x000fc80000410000 */
[----:B------:R-:W-:Y:S02]  /*1890*/  @P0 FADD.FTZ R147, R44, R147 ;  /* 0x000000932c930221 */ /* 0x000fe40000010000 */
.L_x_500:
[----:B------:R-:W-:Y:S05]  /*18a0*/  BSYNC B0 ;  /* 0x0000000000007941 */ /* 0x000fea0003800000 */
.L_x_498:
[----:B------:R-:W-:Y:S01]  /*18b0*/  BSSY B0, `(.L_x_501) ;  /* 0x000000a000007945 */ /* 0x000fe20003800000 */
[----:B------:R-:W-:Y:S05]  /*18c0*/  @P2 BRA `(.L_x_502) ;  /* 0x0000004000002947 */ /* 0x000fea0003800000 */
[----:B------:R-:W-:Y:S01]  /*18d0*/  HFMA2.MMA R145, -RZ, RZ, 0, 0 ;  /* 0x00000000ff917435 */ /* 0x000fe200000001ff */
[----:B------:R-:W-:Y:S05]  /*18e0*/  @!P0 BRA `(.L_x_503) ;  /* 0x0000006000008947 */ /* 0x000fea0003800000 */
[----:B-----5:R-:W-:Y:S01]  /*18f0*/  PRMT R145, RZ, 0x5410, R38 ;  /* 0x00005410ff917816 */ /* 0x020fe20000000026 */
[----:B------:R-:W-:Y:S05]  /*1900*/  BRA `(.L_x_503) ;  /* 0x0000004000007947 */ /* 0x000fea0003800000 */
.L_x_502:
[----:B-----5:R-:W-:Y:S02]  /*1910*/  PRMT R145, RZ, 0x5410, R42 ;  /* 0x00005410ff917816 */ /* 0x020fe4000000002a */
[----:B0-----:R-:W-:-:S03]  /*1920*/  @P0 PRMT R44, RZ, 0x5410, R38 ;  /* 0x00005410ff2c0816 */ /* 0x001fc60000000026 */
[----:B------:R-:W-:-:S04]  /*1930*/  FMUL.FTZ R145, R145, c[0x0][0x1ec] ;  /* 0x00007b0091917a20 */ /* 0x000fc80000410000 */
[----:B------:R-:W-:Y:S02]  /*1940*/  @P0 FADD.FTZ R145, R44, R145 ;  /* 0x000000912c910221 */ /* 0x000fe40000010000 */
.L_x_503:
[----:B------:R-:W-:Y:S05]  /*1950*/  BSYNC B0 ;  /* 0x0000000000007941 */ /* 0x000fea0003800000 */
.L_x_501:
[----:B------:R-:W-:Y:S01]  /*1960*/  BSSY B0, `(.L_x_504) ;  /* 0x000000a000007945 */ /* 0x000fe20003800000 */
[----:B------:R-:W-:Y:S05]  /*1970*/  @P2 BRA `(.L_x_505) ;  /* 0x0000004000002947 */ /* 0x000fea0003800000 */
[----:B------:R-:W-:Y:S01]  /*1980*/  MOV R143, RZ ;  /* 0x000000ff008f7202 */ /* 0x000fe20000000f00 */
[----:B------:R-:W-:Y:S05]  /*1990*/  @!P0 BRA `(.L_x_506) ;  /* 0x0000006000008947 */ /* 0x000fea0003800000 */
[----:B-----5:R-:W-:Y:S01]  /*19a0*/  PRMT R143, RZ, 0x7610, R38 ;  /* 0x00007610ff8f7816 */ /* 0x020fe20000000026 */
[----:B------:R-:W-:Y:S05]  /*19b0*/  BRA `(.L_x_506) ;  /* 0x0000004000007947 */ /* 0x000fea0003800000 */
.L_x_505:
[----:B-----5:R-:W-:Y:S02]  /*19c0*/  PRMT R143, RZ, 0x7610, R42 ;  /* 0x00007610ff8f7816 */ /* 0x020fe4000000002a */
[----:B0-----:R-:W-:-:S03]  /*19d0*/  @P0 PRMT R44, RZ, 0x7610, R38 ;  /* 0x00007610ff2c0816 */ /* 0x001fc60000000026 */
[----:B------:R-:W-:-:S04]  /*19e0*/  FMUL.FTZ R143, R143, c[0x0][0x1ec] ;  /* 0x00007b008f8f7a20 */ /* 0x000fc80000410000 */
[----:B------:R-:W-:Y:S02]  /*19f0*/  @P0 FADD.FTZ R143, R44, R143 ;  /* 0x0000008f2c8f0221 */ /* 0x000fe40000010000 */
.L_x_506:
[----:B------:R-:W-:Y:S05]  /*1a00*/  BSYNC B0 ;  /* 0x0000000000007941 */ /* 0x000fea0003800000 */
.L_x_504:
[----:B------:R-:W-:Y:S01]  /*1a10*/  BSSY B0, `(.L_x_507) ;  /* 0x000000a000007945 */ /* 0x000fe20003800000 */
[----:B------:R-:W-:Y:S05]  /*1a20*/  @P2 BRA `(.L_x_508) ;  /* 0x0000004000002947 */ /* 0x000fea0003800000 */
[----:B------:R-:W-:Y:S01]  /*1a30*/  HFMA2.MMA R141, -RZ, RZ, 0, 0 ;  /* 0x00000000ff8d7435 */ /* 0x000fe200000001ff */
[----:B------:R-:W-:Y:S05]  /*1a40*/  @!P0 BRA `(.L_x_509) ;  /* 0x0000006000008947 */ /* 0x000fea0003800000 */
[----:B-----5:R-:W-:Y:S01]  /*1a50*/  PRMT R141, RZ, 0x5410, R39 ;  /* 0x00005410ff8d7816 */ /* 0x020fe20000000027 */
[----:B------:R-:W-:Y:S05]  /*1a60*/  BRA `(.L_x_509) ;  /* 0x0000004000007947 */ /* 0x000fea0003800000 */
.L_x_508:
[----:B-----5:R-:W-:Y:S02]  /*1a70*/  PRMT R141, RZ, 0x5410, R43 ;  /* 0x00005410ff8d7816 */ /* 0x020fe4000000002b */
[----:B0-----:R-:W-:-:S03]  /*1a80*/  @P0 PRMT R44, RZ, 0x5410, R39 ;  /* 0x00005410ff2c0816 */ /* 0x001fc60000000027 */
[----:B------:R-:W-:-:S04]  /*1a90*/  FMUL.FTZ R141, R141, c[0x0][0x1ec] ;  /* 0x00007b008d8d7a20 */ /* 0x000fc80000410000 */
[----:B------:R-:W-:Y:S02]  /*1aa0*/  @P0 FADD.FTZ R141, R44, R141 ;  /* 0x0000008d2c8d0221 */ /* 0x000fe40000010000 */
.L_x_509:
[----:B------:R-:W-:Y:S05]  /*1ab0*/  BSYNC B0 ;  /* 0x0000000000007941 */ /* 0x000fea0003800000 */
.L_x_507:
[----:B------:R-:W-:Y:S01]  /*1ac0*/  BSSY B0, `(.L_x_510) ;  /* 0x000000a000007945 */ /* 0x000fe20003800000 */
[----:B------:R-:W-:Y:S05]  /*1ad0*/  @P2 BRA `(.L_x_511) ;  /* 0x0000004000002947 */ /* 0x000fea0003800000 */
[----:B------:R-:W-:Y:S01]  /*1ae0*/  MOV R139, RZ ;  /* 0x000000ff008b7202 */ /* 0x000fe20000000f00 */
[----:B------:R-:W-:Y:S05]  /*1af0*/  @!P0 BRA `(.L_x_512) ;  /* 0x0000006000008947 */ /* 0x000fea0003800000 */
[----:B-----5:R-:W-:Y:S01]  /*1b00*/  PRMT R139, RZ, 0x7610, R39 ;  /* 0x00007610ff8b7816 */ /* 0x020fe20000000027 */
[----:B------:R-:W-:Y:S05]  /*1b10*/  BRA `(.L_x_512) ;  /* 0x0000004000007947 */ /* 0x000fea0003800000 */
.L_x_511:
[----:B-----5:R-:W-:Y:S02]  /*1b20*/  PRMT R139, RZ, 0x7610, R43 ;  /* 0x00007610ff8b7816 */ /* 0x020fe4000000002b */
[----:B0-----:R-:W-:-:S03]  /*1b30*/  @P0 PRMT R44, RZ, 0x7610, R39 ;  /* 0x00007610ff2c0816 */ /* 0x001fc60000000027 */
[----:B------:R-:W-:-:S04]  /*1b40*/  FMUL.FTZ R139, R139, c[0x0][0x1ec] ;  /* 0x00007b008b8b7a20 */ /* 0x000fc80000410000 */
[----:B------:R-:W-:Y:S02]  /*1b50*/  @P0 FADD.FTZ R139, R44, R139 ;  /* 0x0000008b2c8b0221 */ /* 0x000fe40000010000 */
.L_x_512:
[----:B------:R-:W-:Y:S05]  /*1b60*/  BSYNC B0 ;  /* 0x0000000000007941 */ /* 0x000fea0003800000 */
.L_x_510:
        /* <DEDUP_REMOVED lines=18> */
.L_x_514:
[----:B-----5:R-:W-:Y:S02]  /*1c90*/  PRMT R96, RZ, 0x5410, R40 ;  /* 0x00005410ff607816 */ /* 0x020fe40000000028 */
[----:B0-----:R-:W-:-:S03]  /*1ca0*/  @P0 PRMT R45, RZ, 0x5410, R36 ;  /* 0x00005410ff2d0816 */ /* 0x001fc60000000024 */
[----:B------:R-:W-:-:S04]  /*1cb0*/  FMUL.FTZ R96, R96, c[0x0][0x1ec] ;  /* 0x00007b0060607a20 */ /* 0x000fc80000410000 */
[----:B------:R-:W-:Y:S02]  /*1cc0*/  @P0 FADD.FTZ R96, R45, R96 ;  /* 0x000000602d600221 */ /* 0x000fe40000010000 */
.L_x_515:
[----:B------:R-:W-:Y:S05]  /*1cd0*/  BSYNC B0 ;  /* 0x0000000000007941 */ /* 0x000fea0003800000 */
.L_x_513:
[----:B------:R-:W-:Y:S01]  /*1ce0*/  BSSY B0, `(.L_x_516) ;  /* 0x000000a000007945 */ /* 0x000fe20003800000 */
[----:B------:R-:W-:Y:S05]  /*1cf0*/  @P2 BRA `(.L_x_517) ;  /* 0x0000004000002947 */ /* 0x000fea0003800000 */
[----:B------:R-:W-:Y:S01]  /*1d00*/  MOV R94, RZ ;  /* 0x000000ff005e7202 */ /* 0x000fe20000000f00 */
[----:B------:R-:W-:Y:S05]  /*1d10*/  @!P0 BRA `(.L_x_518) ;  /* 0x0000006000008947 */ /* 0x000fea0003800000 */
[----:B-----5:R-:W-:Y:S01]  /*1d20*/  PRMT R94, RZ, 0x7610, R36 ;  /* 0x00007610ff5e7816 */ /* 0x020fe20000000024 */
[----:B------:R-:W-:Y:S05]  /*1d30*/  BRA `(.L_x_518) ;  /* 0x0000004000007947 */ /* 0x000fea0003800000 */
.L_x_517:
[----:B-----5:R-:W-:Y:S02]  /*1d40*/  PRMT R94, RZ, 0x7610, R40 ;  /* 0x00007610ff5e7816 */ /* 0x020fe40000000028 */
[----:B0-----:R-:W-:-:S03]  /*1d50*/  @P0 PRMT R45, RZ, 0x7610, R36 ;  /* 0x00007610ff2d0816 */ /* 0x001fc60000000024 */
[----:B------:R-:W-:-:S04]  /*1d60*/  FMUL.FTZ R94, R94, c[0x0][0x1ec] ;  /* 0x00007b005e5e7a20 */ /* 0x000fc80000410000 */
[----:B------:R-:W-:Y:S02]  /*1d70*/  @P0 FADD.FTZ R94, R45, R94 ;  /* 0x0000005e2d5e0221 */ /* 0x000fe40000010000 */
.L_x_518:
[----:B------:R-:W-:Y:S05]  /*1d80*/  BSYNC B0 ;  /* 0x0000000000007941 */ /* 0x000fea0003800000 */
.L_x_516:
[----:B------:R-:W-:Y:S01]  /*1d90*/  BSSY B0, `(.L_x_519) ;  /* 0x000000a000007945 */ /* 0x000fe20003800000 */
[----:B------:R-:W-:Y:S05]  /*1da0*/  @P2 BRA `(.L_x_520) ;  /* 0x0000004000002947 */ /* 0x000fea0003800000 */
[----:B------:R-:W-:Y:S01]  /*1db0*/  HFMA2.MMA R62, -RZ, RZ, 0, 0 ;  /* 0x00000000ff3e7435 */ /* 0x000fe200000001ff */
[----:B------:R-:W-:Y:S05]  /*1dc0*/  @!P0 BRA `(.L_x_521) ;  /* 0x0000006000008947 */ /* 0x000fea0003800000 */
[----:B-----5:R-:W-:Y:S01]  /*1dd0*/  PRMT R62, RZ, 0x5410, R37 ;  /* 0x00005410ff3e7816 */ /* 0x020fe20000000025 */
[----:B------:R-:W-:Y:S05]  /*1de0*/  BRA `(.L_x_521) ;  /* 0x0000004000007947 */ /* 0x000fea0003800000 */
.L_x_520:
[----:B-----5:R-:W-:Y:S02]  /*1df0*/  PRMT R62, RZ, 0x5410, R41 ;  /* 0x00005410ff3e7816 */ /* 0x020fe40000000029 */
[----:B0-----:R-:W-:-:S03]  /*1e00*/  @P0 PRMT R45, RZ, 0x5410, R37 ;  /* 0x00005410ff2d0816 */ /* 0x001fc60000000025 */
[----:B------:R-:W-:-:S04]  /*1e10*/  FMUL.FTZ R62, R62, c[0x0][0x1ec] ;  /* 0x00007b003e3e7a20 */ /* 0x000fc80000410000 */
[----:B------:R-:W-:Y:S02]  /*1e20*/  @P0 FADD.FTZ R62, R45, R62 ;  /* 0x0000003e2d3e0221 */ /* 0x000fe40000010000 */
.L_x_521:
[----:B------:R-:W-:Y:S05]  /*1e30*/  BSYNC B0 ;  /* 0x0000000000007941 */ /* 0x000fea0003800000 */
.L_x_519:
[----:B------:R-:W-:Y:S01]  /*1e40*/  BSSY B0, `(.L_x_522) ;  /* 0x000000a000007945 */ /* 0x000fe20003800000 */
[----:B------:R-:W-:Y:S05]  /*1e50*/  @P2 BRA `(.L_x_523) ;  /* 0x0000004000002947 */ /* 0x000fea0003800000 */
[----:B------:R-:W-:Y:S01]  /*1e60*/  MOV R165, RZ ;  /* 0x000000ff00a57202 */ /* 0x000fe20000000f00 */
[----:B------:R-:W-:Y:S05]  /*1e70*/  @!P0 BRA `(.L_x_524) ;  /* 0x0000006000008947 */ /* 0x000fea0003800000 */
[----:B-----5:R-:W-:Y:S01]  /*1e80*/  PRMT R165, RZ, 0x7610, R37 ;  /* 0x00007610ffa57816 */ /* 0x020fe20000000025 */
[----:B------:R-:W-:Y:S05]  /*1e90*/  BRA `(.L_x_524) ;  /* 0x0000004000007947 */ /* 0x000fea0003800000 */
.L_x_523:
[----:B-----5:R-:W-:Y:S02]  /*1ea0*/  PRMT R165, RZ, 0x7610, R41 ;  /* 0x00007610ffa57816 */ /* 0x020fe40000000029 */
[----:B0-----:R-:W-:-:S03]  /*1eb0*/  @P0 PRMT R44, RZ, 0x7610, R37 ;  /* 0x00007610ff2c0816 */ /* 0x001fc60000000025 */
[----:B------:R-:W-:-:S04]  /*1ec0*/  FMUL.FTZ R165, R165, c[0x0][0x1ec] ;  /* 0x00007b00a5a57a20 */ /* 0x000fc80000410000 */
[----:B------:R-:W-:Y:S02]  /*1ed0*/  @P0 FADD.FTZ R165, R44, R165 ;  /* 0x000000a52ca50221 */ /* 0x000fe40000010000 */
.L_x_524:
[----:B------:R-:W-:Y:S05]  /*1ee0*/  BSYNC B0 ;  /* 0x0000000000007941 */ /* 0x000fea0003800000 */
.L_x_522:
[----:B------:R-:W-:Y:S01]  /*1ef0*/  BSSY B0, `(.L_x_525) ;  /* 0x000000a000007945 */ /* 0x000fe20003800000 */
[----:B------:R-:W-:Y:S05]  /*1f00*/  @P2 BRA `(.L_x_526) ;  /* 0x0000004000002947 */ /* 0x000fea0003800000 */
[----:B------:R-:W-:Y:S01]  /*1f10*/  HFMA2.MMA R163, -RZ, RZ, 0, 0 ;  /* 0x00000000ffa37435 */ /* 0x000fe200000001ff */
[----:B------:R-:W-:Y:S05]  /*1f20*/  @!P0 BRA `(.L_x_527) ;  /* 0x0000006000008947 */ /* 0x000fea0003800000 */
[----:B-----5:R-:W-:Y:S01]  /*1f30*/  PRMT R163, RZ, 0x5410, R38 ;  /* 0x00005410ffa37816 */ /* 0x020fe20000000026 */
[----:B------:R-:W-:Y:S05]  /*1f40*/  BRA `(.L_x_527) ;  /* 0x0000004000007947 */ /* 0x000fea0003800000 */
.L_x_526:
[----:B-----5:R-:W-:Y:S02]  /*1f50*/  PRMT R163, RZ, 0x5410, R42 ;  /* 0x00005410ffa37816 */ /* 0x020fe4000000002a */
[----:B0-----:R-:W-:-:S03]  /*1f60*/  @P0 PRMT R44, RZ, 0x5410, R38 ;  /* 0x00005410ff2c0816 */ /* 0x001fc60000000026 */
[----:B------:R-:W-:-:S04]  /*1f70*/  FMUL.FTZ R163, R163, c[0x0][0x1ec] ;  /* 0x00007b00a3a37a20 */ /* 0x000fc80000410000 */
[----:B------:R-:W-:Y:S02]  /*1f80*/  @P0 FADD.FTZ R163, R44, R163 ;  /* 0x000000a32ca30221 */ /* 0x000fe40000010000 */
.L_x_527:
[----:B------:R-:W-:Y:S05]  /*1f90*/  BSYNC B0 ;  /* 0x0000000000007941 */ /* 0x000fea0003800000 */
.L_x_525:
[----:B------:R-:W-:Y:S01]  /*1fa0*/  BSSY B0, `(.L_x_528) ;  /* 0x000000a000007945 */ /* 0x000fe20003800000 */
[----:B------:R-:W-:Y:S05]  /*1fb0*/  @P2 BRA `(.L_x_529) ;  /* 0x0000004000002947 */ /* 0x000fea0003800000 */
[----:B------:R-:W-:Y:S01]  /*1fc0*/  MOV R161, RZ ;  /* 0x000000ff00a17202 */ /* 0x000fe20000000f00 */
[----:B------:R-:W-:Y:S05]  /*1fd0*/  @!P0 BRA `(.L_x_530) ;  /* 0x0000006000008947 */ /* 0x000fea0003800000 */
[----:B-----5:R-:W-:Y:S01]  /*1fe0*/  PRMT R161, RZ, 0x7610, R38 ;  /* 0x00007610ffa17816 */ /* 0x020fe20000000026 */
[----:B------:R-:W-:Y:S05]  /*1ff0*/  BRA `(.L_x_530) ;  /* 0x0000004000007947 */ /* 0x000fea0003800000 */
.L_x_529:
[----:B-----5:R-:W-:Y:S02]  /*2000*/  PRMT R161, RZ, 0x7610, R42 ;  /* 0x00007610ffa17816 */ /* 0x020fe4000000002a */
[----:B0-----:R-:W-:-:S03]  /*2010*/  @P0 PRMT R44, RZ, 0x7610, R38 ;  /* 0x00007610ff2c0816 */ /* 0x001fc60000000026 */
[----:B------:R-:W-:-:S04]  /*2020*/  FMUL.FTZ R161, R161, c[0x0][0x1ec] ;  /* 0x00007b00a1a17a20 */ /* 0x000fc80000410000 */
[----:B------:R-:W-:Y:S02]  /*2030*/  @P0 FADD.FTZ R161, R44, R161 ;  /* 0x000000a12ca10221 */ /* 0x000fe40000010000 */
.L_x_530:
[----:B------:R-:W-:Y:S05]  /*2040*/  BSYNC B0 ;  /* 0x0000000000007941 */ /* 0x000fea0003800000 */
.L_x_528:
[----:B------:R-:W-:Y:S01]  /*2050*/  BSSY B0, `(.L_x_531) ;  /* 0x000000a000007945 */ /* 0x000fe20003800000 */
[----:B------:R-:W-:Y:S05]  /*2060*/  @P2 BRA `(.L_x_532) ;  /* 0x0000004000002947 */ /* 0x000fea0003800000 */
[----:B------:R-:W-:Y:S01]  /*2070*/  HFMA2.MMA R159, -RZ, RZ, 0, 0 ;  /* 0x00000000ff9f7435 */ /* 0x000fe200000001ff */
[----:B------:R-:W-:Y:S05]  /*2080*/  @!P0 BRA `(.L_x_533) ;  /* 0x0000006000008947 */ /* 0x000fea0003800000 */
[----:B-----5:R-:W-:Y:S01]  /*2090*/  PRMT R159, RZ, 0x5410, R39 ;  /* 0x00005410ff9f7816 */ /* 0x020fe20000000027 */
[----:B------:R-:W-:Y:S05]  /*20a0*/  BRA `(.L_x_533) ;  /* 0x0000004000007947 */ /* 0x000fea0003800000 */
.L_x_532:
[----:B-----5:R-:W-:Y:S02]  /*20b0*/  PRMT R159, RZ, 0x5410, R43 ;  /* 0x00005410ff9f7816 */ /* 0x020fe4000000002b */
[----:B0-----:R-:W-:-:S03]  /*20c0*/  @P0 PRMT R44, RZ, 0x5410, R39 ;  /* 0x00005410ff2c0816 */ /* 0x001fc60000000027 */
[----:B------:R-:W-:-:S04]  /*20d0*/  FMUL.FTZ R159, R159, c[0x0][0x1ec] ;  /* 0x00007b009f9f7a20 */ /* 0x000fc80000410000 */
[----:B------:R-:W-:Y:S02]  /*20e0*/  @P0 FADD.FTZ R159, R44, R159 ;  /* 0x0000009f2c9f0221 */ /* 0x000fe40000010000 */
.L_x_533:
[----:B------:R-:W-:Y:S05]  /*20f0*/  BSYNC B0 ;  /* 0x0000000000007941 */ /* 0x000fea0003800000 */
.L_x_531:
[----:B------:R-:W-:Y:S01]  /*2100*/  BSSY B0, `(.L_x_534) ;  /* 0x000000a000007945 */ /* 0x000fe20003800000 */
[----:B------:R-:W-:Y:S05]  /*2110*/  @P2 BRA `(.L_x_535) ;  /* 0x0000004000002947 */ /* 0x000fea0003800000 */
[----:B------:R-:W-:Y:S01]  /*2120*/  MOV R157, RZ ;  /* 0x000000ff009d7202 */ /* 0x000fe20000000f00 */
[----:B------:R-:W-:Y:S05]  /*2130*/  @!P0 BRA `(.L_x_536) ;  /* 0x0000006000008947 */ /* 0x000fea0003800000 */
[----:B-----5:R-:W-:Y:S01]  /*2140*/  PRMT R157, RZ, 0x7610, R39 ;  /* 0x00007610ff9d7816 */ /* 0x020fe20000000027 */
[----:B------:R-:W-:Y:S05]  /*2150*/  BRA `(.L_x_536) ;  /* 0x0000004000007947 */ /* 0x000fea0003800000 */
.L_x_535:
[----:B-----5:R-:W-:Y:S02]  /*2160*/  PRMT R157, RZ, 0x7610, R43 ;  /* 0x00007610ff9d7816 */ /* 0x020fe4000000002b */
[----:B0-----:R-:W-:-:S03]  /*2170*/  @P0 PRMT R44, RZ, 0x7610, R39 ;  /* 0x00007610ff2c0816 */ /* 0x001fc60000000027 */
[----:B------:R-:W-:-:S04]  /*2180*/  FMUL.FTZ R157, R157, c[0x0][0x1ec] ;  /* 0x00007b009d9d7a20 */ /* 0x000fc80000410000 */
[----:B------:R-:W-:Y:S02]  /*2190*/  @P0 FADD.FTZ R157, R44, R157 ;  /* 0x0000009d2c9d0221 */ /* 0x000fe40000010000 */
.L_x_536:
[----:B------:R-:W-:Y:S05]  /*21a0*/  BSYNC B0 ;  /* 0x0000000000007941 */ /* 0x000fea0003800000 */
.L_x_534:
[----:B------:R-:W-:Y:S01]  /*21b0*/  IADD3 R102, R155, 0x200, RZ ;  /* 0x000002009b667810 */ /* 0x000fe20007ffe0ff */
[-C--:B0-----:R-:W-:Y:S01]  /*21c0*/  IMAD.WIDE.U32 R48, R98, R58.reuse, c[0x0][0x188] ;  /* 0x0000620062307625 */ /* 0x081fe200078e003a */
[----:B------:R-:W-:Y:S02]  /*21d0*/  @P1 IADD3 R51, R60, 0x200, RZ ;  /* 0x000002003c331810 */ /* 0x000fe40007ffe0ff */
[----:B------:R-:W-:Y:S01]  /*21e0*/  F2FP.BF16.PACK_AB R47, R157, R159 ;  /* 0x0000009f9d2f723e */ /* 0x000fe200000010ff */
[----:B------:R-:W-:Y:S01]  /*21f0*/  @P0 IMAD.WIDE.U32 R52, R102, R58, c[0x0][0x180] ;  /* 0x0000600066340625 */ /* 0x000fe200078e003a */
        /* <DEDUP_REMOVED lines=13> */
.L_x_538:
[----:B-----5:R-:W-:Y:S02]  /*22d0*/  PRMT R98, RZ, 0x5410, R40 ;  /* 0x00005410ff627816 */ /* 0x020fe40000000028 */
[----:B0-----:R-:W-:-:S03]  /*22e0*/  @P0 PRMT R45, RZ, 0x5410, R36 ;  /* 0x00005410ff2d0816 */ /* 0x001fc60000000024 */
[----:B------:R-:W-:-:S04]  /*22f0*/  FMUL.FTZ R98, R98, c[0x0][0x1ec] ;  /* 0x00007b0062627a20 */ /* 0x000fc80000410000 */
[----:B------:R-:W-:Y:S02]  /*2300*/  @P0 FADD.FTZ R98, R45, R98 ;  /* 0x000000622d620221 */ /* 0x000fe40000010000 */
.L_x_539:
[----:B------:R-:W-:Y:S05]  /*2310*/  BSYNC B0 ;  /* 0x0000000000007941 */ /* 0x000fea0003800000 */
.L_x_537:
[----:B------:R-:W-:Y:S01]  /*2320*/  BSSY B0, `(.L_x_540) ;  /* 0x000000a000007945 */ /* 0x000fe20003800000 */
[----:B------:R-:W-:Y:S05]  /*2330*/  @P2 BRA `(.L_x_541) ;  /* 0x0000004000002947 */ /* 0x000fea0003800000 */
[----:B------:R-:W-:Y:S01]  /*2340*/  MOV R100, RZ ;  /* 0x000000ff00647202 */ /* 0x000fe20000000f00 */
[----:B------:R-:W-:Y:S05]  /*2350*/  @!P0 BRA `(.L_x_542) ;  /* 0x0000006000008947 */ /* 0x000fea0003800000 */
[----:B-----5:R-:W-:Y:S01]  /*2360*/  PRMT R100, RZ, 0x7610, R36 ;  /* 0x00007610ff647816 */ /* 0x020fe20000000024 */
[----:B------:R-:W-:Y:S05]  /*2370*/  BRA `(.L_x_542) ;  /* 0x0000004000007947 */ /* 0x000fea0003800000 */
.L_x_541:
[----:B-----5:R-:W-:Y:S02]  /*2380*/  PRMT R100, RZ, 0x7610, R40 ;  /* 0x00007610ff647816 */ /* 0x020fe40000000028 */
[----:B0-----:R-:W-:-:S03]  /*2390*/  @P0 PRMT R45, RZ, 0x7610, R36 ;  /* 0x00007610ff2d0816 */ /* 0x001fc60000000024 */
[----:B------:R-:W-:-:S04]  /*23a0*/  FMUL.FTZ R100, R100, c[0x0][0x1ec] ;  /* 0x00007b0064647a20 */ /* 0x000fc80000410000 */
[----:B------:R-:W-:Y:S02]  /*23b0*/  @P0 FADD.FTZ R100, R45, R100 ;  /* 0x000000642d640221 */ /* 0x000fe40000010000 */
.L_x_542:
[----:B------:R-:W-:Y:S05]  /*23c0*/  BSYNC B0 ;  /* 0x0000000000007941 */ /* 0x000fea0003800000 */
.L_x_540:
[----:B------:R-:W-:Y:S01]  /*23d0*/  BSSY B0, `(.L_x_543) ;  /* 0x000000a000007945 */ /* 0x000fe20003800000 */
[----:B------:R-:W-:Y:S05]  /*23e0*/  @P2 BRA `(.L_x_544) ;  /* 0x0000004000002947 */ /* 0x000fea0003800000 */
[----:B0-----:R-:W-:Y:S01]  /*23f0*/  HFMA2.MMA R50, -RZ, RZ, 0, 0 ;  /* 0x00000000ff327435 */ /* 0x001fe200000001ff */
[----:B------:R-:W-:Y:S05]  /*2400*/  @!P0 BRA `(.L_x_545) ;  /* 0x0000006000008947 */ /* 0x000fea0003800000 */
[----:B-----5:R-:W-:Y:S01]  /*2410*/  PRMT R50, RZ, 0x5410, R37 ;  /* 0x00005410ff327816 */ /* 0x020fe20000000025 */
[----:B------:R-:W-:Y:S05]  /*2420*/  BRA `(.L_x_545) ;  /* 0x0000004000007947 */ /* 0x000fea0003800000 */
.L_x_544:
[----:B0----5:R-:W-:Y:S02]  /*2430*/  PRMT R50, RZ, 0x5410, R41 ;  /* 0x00005410ff327816 */ /* 0x021fe40000000029 */
[----:B------:R-:W-:-:S03]  /*2440*/  @P0 PRMT R45, RZ, 0x5410, R37 ;  /* 0x00005410ff2d0816 */ /* 0x000fc60000000025 */
[----:B------:R-:W-:-:S04]  /*2450*/  FMUL.FTZ R50, R50, c[0x0][0x1ec] ;  /* 0x00007b0032327a20 */ /* 0x000fc80000410000 */
[----:B------:R-:W-:Y:S02]  /*2460*/  @P0 FADD.FTZ R50, R45, R50 ;  /* 0x000000322d320221 */ /* 0x000fe40000010000 */
.L_x_545:
[----:B------:R-:W-:Y:S05]  /*2470*/  BSYNC B0 ;  /* 0x0000000000007941 */ /* 0x000fea0003800000 */
.L_x_543:
[----:B------:R-:W-:Y:S01]  /*2480*/  BSSY B0, `(.L_x_546) ;  /* 0x000000a000007945 */ /* 0x000fe20003800000 */
[----:B------:R-:W-:Y:S05]  /*2490*/  @P2 BRA `(.L_x_547) ;  /* 0x0000004000002947 */ /* 0x000fea0003800000 */
[----:B------:R-:W-:Y:S01]  /*24a0*/  MOV R52, RZ ;  /* 0x000000ff00347202 */ /* 0x000fe20000000f00 */
[----:B------:R-:W-:Y:S05]  /*24b0*/  @!P0 BRA `(.L_x_548) ;  /* 0x0000006000008947 */ /* 0x000fea0003800000 */
[----:B-----5:R-:W-:Y:S01]  /*24c0*/  PRMT R52, RZ, 0x7610, R37 ;  /* 0x00007610ff347816 */ /* 0x020fe20000000025 */
[----:B------:R-:W-:Y:S05]  /*24d0*/  BRA `(.L_x_548) ;  /* 0x0000004000007947 */ /* 0x000fea0003800000 */
.L_x_547:
[----:B-----5:R-:W-:Y:S02]  /*24e0*/  PRMT R52, RZ, 0x7610, R41 ;  /* 0x00007610ff347816 */ /* 0x020fe40000000029 */
[----:B------:R-:W-:-:S03]  /*24f0*/  @P0 PRMT R45, RZ, 0x7610, R37 ;  /* 0x00007610ff2d0816 */ /* 0x000fc60000000025 */
[----:B------:R-:W-:-:S04]  /*2500*/  FMUL.FTZ R52, R52, c[0x0][0x1ec] ;  /* 0x00007b0034347a20 */ /* 0x000fc80000410000 */
[----:B------:R-:W-:Y:S02]  /*2510*/  @P0 FADD.FTZ R52, R45, R52 ;  /* 0x000000342d340221 */ /* 0x000fe40000010000 */
.L_x_548:
[----:B------:R-:W-:Y:S05]  /*2520*/  BSYNC B0 ;  /* 0x0000000000007941 */ /* 0x000fea0003800000 */
.L_x_546:
[----:B------:R-:W-:Y:S01]  /*2530*/  BSSY B0, `(.L_x_549) ;  /* 0x000000a000007945 */ /* 0x000fe20003800000 */
[----:B------:R-:W-:Y:S05]  /*2540*/  @P2 BRA `(.L_x_550) ;  /* 0x0000004000002947 */ /* 0x000fea0003800000 */
[----:B------:R-:W-:Y:S01]  /*2550*/  HFMA2.MMA R155, -RZ, RZ, 0, 0 ;  /* 0x00000000ff9b7435 */ /* 0x000fe200000001ff */
[----:B------:R-:W-:Y:S05]  /*2560*/  @!P0 BRA `(.L_x_551) ;  /* 0x0000006000008947 */ /* 0x000fea0003800000 */
[----:B-----5:R-:W-:Y:S01]  /*2570*/  PRMT R155, RZ, 0x5410, R38 ;  /* 0x00005410ff9b7816 */ /* 0x020fe20000000026 */
[----:B------:R-:W-:Y:S05]  /*2580*/  BRA `(.L_x_551) ;  /* 0x0000004000007947 */ /* 0x000fea0003800000 */
.L_x_550:
[----:B-----5:R-:W-:Y:S02]  /*2590*/  PRMT R155, RZ, 0x5410, R42 ;  /* 0x00005410ff9b7816 */ /* 0x020fe4000000002a */
[----:B------:R-:W-:-:S03]  /*25a0*/  @P0 PRMT R44, RZ, 0x5410, R38 ;  /* 0x00005410ff2c0816 */ /* 0x000fc60000000026 */
[----:B------:R-:W-:-:S04]  /*25b0*/  FMUL.FTZ R155, R155, c[0x0][0x1ec] ;  /* 0x00007b009b9b7a20 */ /* 0x000fc80000410000 */
[----:B------:R-:W-:Y:S02]  /*25c0*/  @P0 FADD.FTZ R155, R44, R155 ;  /* 0x0000009b2c9b0221 */ /* 0x000fe40000010000 */
.L_x_551:
[----:B------:R-:W-:Y:S05]  /*25d0*/  BSYNC B0 ;  /* 0x0000000000007941 */ /* 0x000fea0003800000 */
.L_x_549:
[----:B------:R-:W-:Y:S01]  /*25e0*/  BSSY B0, `(.L_x_552) ;  /* 0x000000a000007945 */ /* 0x000fe20003800000 */
[----:B------:R-:W-:Y:S05]  /*25f0*/  @P2 BRA `(.L_x_553) ;  /* 0x0000004000002947 */ /* 0x000fea0003800000 */
[----:B------:R-:W-:Y:S01]  /*2600*/  MOV R60, RZ ;  /* 0x000000ff003c7202 */ /* 0x000fe20000000f00 */
[----:B------:R-:W-:Y:S05]  /*2610*/  @!P0 BRA `(.L_x_554) ;  /* 0x0000006000008947 */ /* 0x000fea0003800000 */
[----:B-----5:R-:W-:Y:S01]  /*2620*/  PRMT R60, RZ, 0x7610, R38 ;  /* 0x00007610ff3c7816 */ /* 0x020fe20000000026 */
[----:B------:R-:W-:Y:S05]  /*2630*/  BRA `(.L_x_554) ;  /* 0x0000004000007947 */ /* 0x000fea0003800000 */
.L_x_553:
[----:B-----5:R-:W-:Y:S02]  /*2640*/  PRMT R60, RZ, 0x7610, R42 ;  /* 0x00007610ff3c7816 */ /* 0x020fe4000000002a */
[----:B------:R-:W-:-:S03]  /*2650*/  @P0 PRMT R45, RZ, 0x7610, R38 ;  /* 0x00007610ff2d0816 */ /* 0x000fc60000000026 */
[----:B------:R-:W-:-:S04]  /*2660*/  FMUL.FTZ R60, R60, c[0x0][0x1ec] ;  /* 0x00007b003c3c7a20 */ /* 0x000fc80000410000 */
[----:B------:R-:W-:Y:S02]  /*2670*/  @P0 FADD.FTZ R60, R45, R60 ;  /* 0x0000003c2d3c0221 */ /* 0x000fe40000010000 */
.L_x_554:
[----:B------:R-:W-:Y:S05]  /*2680*/  BSYNC B0 ;  /* 0x0000000000007941 */ /* 0x000fea0003800000 */
.L_x_552:
[----:B------:R-:W-:Y:S01]  /*2690*/  BSSY B0, `(.L_x_555) ;  /* 0x000000a000007945 */ /* 0x000fe20003800000 */
[----:B------:R-:W-:Y:S05]  /*26a0*/  @P2 BRA `(.L_x_556) ;  /* 0x0000004000002947 */ /* 0x000fea0003800000 */
[----:B------:R-:W-:Y:S01]  /*26b0*/  HFMA2.MMA R53, -RZ, RZ, 0, 0 ;  /* 0x00000000ff357435 */ /* 0x000fe200000001ff */
[----:B------:R-:W-:Y:S05]  /*26c0*/  @!P0 BRA `(.L_x_557) ;  /* 0x0000006000008947 */ /* 0x000fea0003800000 */
[----:B-----5:R-:W-:Y:S01]  /*26d0*/  PRMT R53, RZ, 0x5410, R39 ;  /* 0x00005410ff357816 */ /* 0x020fe20000000027 */
[----:B------:R-:W-:Y:S05]  /*26e0*/  BRA `(.L_x_557) ;  /* 0x0000004000007947 */ /* 0x000fea0003800000 */
.L_x_556:
[----:B-----5:R-:W-:Y:S02]  /*26f0*/  PRMT R53, RZ, 0x5410, R43 ;  /* 0x00005410ff357816 */ /* 0x020fe4000000002b */
[----:B------:R-:W-:-:S03]  /*2700*/  @P0 PRMT R44, RZ, 0x5410, R39 ;  /* 0x00005410ff2c0816 */ /* 0x000fc60000000027 */
[----:B------:R-:W-:-:S04]  /*2710*/  FMUL.FTZ R53, R53, c[0x0][0x1ec] ;  /* 0x00007b0035357a20 */ /* 0x000fc80000410000 */
[----:B------:R-:W-:Y:S02]  /*2720*/  @P0 FADD.FTZ R53, R44, R53 ;  /* 0x000000352c350221 */ /* 0x000fe40000010000 */
.L_x_557:
[----:B------:R-:W-:Y:S05]  /*2730*/  BSYNC B0 ;  /* 0x0000000000007941 */ /* 0x000fea0003800000 */
.L_x_555:
[----:B------:R-:W-:Y:S01]  /*2740*/  BSSY B0, `(.L_x_558) ;  /* 0x000000a000007945 */ /* 0x000fe20003800000 */
[----:B------:R-:W-:Y:S05]  /*2750*/  @P2 BRA `(.L_x_559) ;  /* 0x0000004000002947 */ /* 0x000fea0003800000 */
[----:B------:R-:W-:Y:S01]  /*2760*/  MOV R51, RZ ;  /* 0x000000ff00337202 */ /* 0x000fe20000000f00 */
[----:B------:R-:W-:Y:S05]  /*2770*/  @!P0 BRA `(.L_x_560) ;  /* 0x0000006000008947 */ /* 0x000fea0003800000 */
[----:B-----5:R-:W-:Y:S01]  /*2780*/  PRMT R51, RZ, 0x7610, R39 ;  /* 0x00007610ff337816 */ /* 0x020fe20000000027 */
[----:B------:R-:W-:Y:S05]  /*2790*/  BRA `(.L_x_560) ;  /* 0x0000004000007947 */ /* 0x000fea0003800000 */
.L_x_559:
[----:B-----5:R-:W-:Y:S02]  /*27a0*/  PRMT R51, RZ, 0x7610, R43 ;  /* 0x00007610ff337816 */ /* 0x020fe4000000002b */
[----:B------:R-:W-:-:S03]  /*27b0*/  @P0 PRMT R44, RZ, 0x7610, R39 ;  /* 0x00007610ff2c0816 */ /* 0x000fc60000000027 */
[----:B------:R-:W-:-:S04]  /*27c0*/  FMUL.FTZ R51, R51, c[0x0][0x1ec] ;  /* 0x00007b0033337a20 */ /* 0x000fc80000410000 */
[----:B------:R-:W-:Y:S02]  /*27d0*/  @P0 FADD.FTZ R51, R44, R51 ;  /* 0x000000332c330221 */ /* 0x000fe40000010000 */
.L_x_560:
[----:B------:R-:W-:Y:S05]  /*27e0*/  BSYNC B0 ;  /* 0x0000000000007941 */ /* 0x000fea0003800000 */
.L_x_558:
[----:B------:R-:W-:Y:S01]  /*27f0*/  FADD.FTZ R44, RZ, R99 ;  /* 0x00000063ff2c7221 */ /* 0x000fe20000010000 */
[----:B------:R-:W-:Y:S01]  /*2800*/  F2FP.BF16.PACK_AB R47, R51, R53 ;  /* 0x00000035332f723e */ /* 0x000fe200000010ff */
[----:B------:R-:W-:Y:S01]  /*2810*/  IMAD.WIDE.U32 R48, R102, R58, c[0x0][0x188] ;  /* 0x0000620066307625 */ /* 0x000fe200078e003a */
[----:B------:R-:W-:Y:S02]  /*2820*/  F2FP.BF16.PACK_AB R46, R60, R155 ;  /* 0x0000009b3c2e723e */ /* 0x000fe400000010ff */
[----:B------:R-:W-:Y:S01]  /*2830*/  LOP3.LUT P0, RZ, R112, 0xff, RZ, 0xc0, !PT ;  /* 0x000000ff70ff7812 */ /* 0x000fe2000780c0ff */
        /* <DEDUP_REMOVED lines=31> */
[----:B------:R-:W-:-:S03]  /*2a30*/  F2FP.BF16.PACK_AB R44, R100, R98 ;  /* 0x00000062642c723e */ /* 0x000fc600000010ff */
[----:B------:R-:W-:-:S04]  /*2a40*/  FADD.FTZ R45, R45, R98 ;  /* 0x000000622d2d7221 */ /* 0x000fc80000010000 */
[----:B------:R-:W-:Y:S01]  /*2a50*/  FADD.FTZ R58, R45, R100 ;  /* 0x000000642d3a7221 */ /* 0x000fe20000010000 */
[----:B------:R-:W-:-:S03]  /*2a60*/  F2FP.BF16.PACK_AB R45, R52, R50 ;  /* 0x00000032342d723e */ /* 0x000fc600000010ff */
[----:B------:R-:W-:Y:S02]  /*2a70*/  FADD.FTZ R58, R58, R50 ;  /* 0x000000323a3a7221 */ /* 0x000fe40000010000 */
[----:B------:R0:W-:Y:S02]  /*2a80*/  STG.E.128 [R48.64], R44 ;  /* 0x0000002c30007986 */ /* 0x0001e4000c101d04 */
[----:B------:R-:W-:-:S04]  /*2a90*/  FADD.FTZ R58, R58, R52 ;  /* 0x000000343a3a7221 */ /* 0x000fc80000010000 */
[----:B------:R-:W-:-:S04]  /*2aa0*/  FADD.FTZ R58, R58, R155 ;  /* 0x0000009b3a3a7221 */ /* 0x000fc80000010000 */
[----:B------:R-:W-:-:S04]  /*2ab0*/  FADD.FTZ R58, R58, R60 ;  /* 0x0000003c3a3a7221 */ /* 0x000fc80000010000 */
[----:B------:R-:W-:Y:S01]  /*2ac0*/  FADD.FTZ R102, R58, R53 ;  /* 0x000000353a667221 */ /* 0x000fe20000010000 */
[----:B------:R-:W-:-:S03]  /*2ad0*/  SEL R58, R110, R119, !P0 ;  /* 0x000000776e3a7207 */ /* 0x000fc60004000000 */
[----:B------:R-:W-:Y:S01]  /*2ae0*/  FADD.FTZ R102, R102, R51 ;  /* 0x0000003366667221 */ /* 0x000fe20000010000 */
[----:B------:R-:W-:Y:S05]  /*2af0*/  BRA.DIV ~URZ, `(.L_x_561) ;  /* 0x000014e27f007947 */ /* 0x000fea000b800000 */
[----:B0-----:R0:W1:Y:S02]  /*2b00*/  SHFL.BFLY PT, R44, R102, 0x1, 0x1f ;  /* 0x0c201f00662c7f89 */ /* 0x00106400000e0000 */
.L_x_567:
        /* <DEDUP_REMOVED lines=100> */
.L_x_568:
[----:B------:R-:W-:Y:S01]  /*3150*/  ISETP.NE.AND P0, PT, R116, RZ, PT ;  /* 0x000000ff7400720c */ /* 0x000fe20003f05270 */
[----:B-1----:R-:W-:Y:S01]  /*3160*/  FADD.FTZ R45, R49, R102 ;  /* 0x00000066312d7221 */ /* 0x002fe20000010000 */
[----:B------:R-:W-:Y:S11]  /*3170*/  WARPSYNC 0xffffffff ;  /* 0xffffffff00007948 */ /* 0x000ff60003800000 */
[----:B------:R-:W-:-:S05]  /*3180*/  @!P0 IADD3 R46, R115, R58, RZ ;  /* 0x0000003a732e8210 */ /* 0x000fca0007ffe0ff */
[----:B------:R1:W-:Y:S01]  /*3190*/  @!P0 STS.64 [R46.X8], R44 ;  /* 0x0000002c2e008388 */ /* 0x0003e20000008a00 */
[----:B------:R-:W-:-:S11]  /*31a0*/  ISETP.GT.U32.AND P0, PT, R116, 0x3, PT ;  /* 0x000000037400780c */ /* 0x000fd60003f04070 */
[----:B------:R-:W-:Y:S01]  /*31b0*/  BAR.SYNC.DEFER_BLOCKING 0x0 ;  /* 0x0000000000007b1d */ /* 0x000fe20000010000 */
[----:B-1----:R-:W-:Y:S01]  /*31c0*/  CS2R R44, SRZ ;  /* 0x00000000002c7805 */ /* 0x002fe2000001ff00 */
[----:B------:R-:W-:Y:S01]  /*31d0*/  @!P0 IADD3 R58, R116, R58, RZ ;  /* 0x0000003a743a8210 */ /* 0x000fe20007ffe0ff */
[----:B------:R-:W-:Y:S01]  /*31e0*/  HFMA2.MMA R47, -RZ, RZ, 0, 0 ;  /* 0x00000000ff2f7435 */ /* 0x000fe200000001ff */
[----:B------:R-:W-:Y:S02]  /*31f0*/  LOP3.LUT P1, RZ, R115, 0x1f, R0, 0xf8, !PT ;  /* 0x0000001f73ff7812 */ /* 0x000fe4000782f800 */
[----:B------:R-:W-:Y:S03]  /*3200*/  BSSY B0, `(.L_x_563) ;  /* 0x00000d6000007945 */ /* 0x000fe60003800000 */
[----:B------:R-:W-:-:S04]  /*3210*/  @!P0 MOV R47, 0x500 ;  /* 0x00000500002f8802 */ /* 0x000fc80000000f00 */
[----:B------:R-:W-:Y:S01]  /*3220*/  I2F R130, R47 ;  /* 0x0000002f00827306 */ /* 0x000fe20000201400 */
[----:B------:R-:W1:Y:S04]  /*3230*/  SHFL.DOWN PT, R48, R47, 0x2, 0x1f ;  /* 0x08401f002f307f89 */ /* 0x000e6800000e0000 */
[----:B------:R-:W2:Y:S01]  /*3240*/  @!P0 LDS.64 R44, [R58.X8] ;  /* 0x000000003a2c8984 */ /* 0x000ea20000008a00 */
[----:B------:R-:W-:Y:S02]  /*3250*/  ISETP.NE.AND P0, PT, RZ, UR6, PT ;  /* 0x00000006ff007c0c */ /* 0x000fe4000bf05270 */
[----:B-1----:R-:W-:Y:S02]  /*3260*/  IADD3 R128, R48, R47, RZ ;  /* 0x0000002f30807210 */ /* 0x002fe40007ffe0ff */
[----:B------:R-:W-:Y:S03]  /*3270*/  I2F R48, R48 ;  /* 0x0000003000307306 */ /* 0x000fe60000201400 */
[----:B------:R-:W-:Y:S05]  /*3280*/  SHFL.DOWN PT, R134, R128, 0x1, 0x1f ;  /* 0x08201f0080867f89 */ /* 0x000fea00000e0000 */
[----:B------:R-:W1:Y:S01]  /*3290*/  I2F R46, R128 ;  /* 0x00000080002e7306 */ /* 0x000e620000201400 */
[----:B--2---:R-:W2:Y:S07]  /*32a0*/  SHFL.DOWN PT, R49, R44, 0x2, 0x1f ;  /* 0x08401f002c317f89 */ /* 0x004eae00000e0000 */
[----:B-1----:R-:W1:Y:S01]  /*32b0*/  MUFU.RCP R58, R46 ;  /* 0x0000002e003a7308 */ /* 0x002e620000001000 */
[----:B0-----:R-:W0:Y:S01]  /*32c0*/  SHFL.DOWN PT, R102, R45, 0x2, 0x1f ;  /* 0x08401f002d667f89 */ /* 0x001e2200000e0000 */
[----:B--2---:R-:W-:-:S02]  /*32d0*/  FMUL.FTZ R132, R49, R48 ;  /* 0x0000003031847220 */ /* 0x004fc40000410000 */
[----:B------:R-:W-:Y:S02]  /*32e0*/  FADD.FTZ R49, -R49, R44 ;  /* 0x0000002c31317221 */ /* 0x000fe40000010100 */
[----:B------:R-:W-:Y:S02]  /*32f0*/  FFMA.FTZ R132, R130, R44, R132 ;  /* 0x0000002c82847223 */ /* 0x000fe40000010084 */
[----:B------:R-:W-:Y:S02]  /*3300*/  FMUL.FTZ R49, R49, R49 ;  /* 0x0000003131317220 */ /* 0x000fe40000410000 */
[----:B-1----:R-:W-:Y:S02]  /*3310*/  FMUL.FTZ R132, R58, R132 ;  /* 0x000000843a847220 */ /* 0x002fe40000410000 */
[----:B------:R-:W-:Y:S01]  /*3320*/  FMUL.FTZ R49, R49, R130 ;  /* 0x0000008231317220 */ /* 0x000fe20000410000 */
[----:B------:R-:W-:Y:S01]  /*3330*/  IADD3 R130, R128, R134, RZ ;  /* 0x0000008680827210 */ /* 0x000fe20007ffe0ff */
[----:B0-----:R-:W-:Y:S01]  /*3340*/  FADD.FTZ R47, R102, R45 ;  /* 0x0000002d662f7221 */ /* 0x001fe20000010000 */
[----:B------:R-:W0:Y:S01]  /*3350*/  SHFL.DOWN PT, R44, R132, 0x1, 0x1f ;  /* 0x08201f00842c7f89 */ /* 0x000e2200000e0000 */
[----:B------:R-:W-:Y:S01]  /*3360*/  FMUL.FTZ R49, R49, R48 ;  /* 0x0000003031317220 */ /* 0x000fe20000410000 */
[----:B------:R-:W-:Y:S03]  /*3370*/  I2F R134, R134 ;  /* 0x0000008600867306 */ /* 0x000fe60000201400 */
[----:B------:R-:W-:-:S05]  /*3380*/  FFMA.FTZ R47, R58, R49, R47 ;  /* 0x000000313a2f7223 */ /* 0x000fca000001002f */
[----:B------:R-:W1:Y:S01]  /*3390*/  I2F R130, R130 ;  /* 0x0000008200827306 */ /* 0x000e620000201400 */
[----:B------:R-:W2:Y:S01]  /*33a0*/  SHFL.DOWN PT, R48, R47, 0x1, 0x1f ;  /* 0x08201f002f307f89 */ /* 0x000ea200000e0000 */
[----:B0-----:R-:W-:-:S06]  /*33b0*/  FADD.FTZ R49, R132, -R44 ;  /* 0x8000002c84317221 */ /* 0x001fcc0000010000 */
[----:B-1----:R-:W0:Y:S01]  /*33c0*/  MUFU.RCP R45, R130 ;  /* 0x00000082002d7308 */ /* 0x002e220000001000 */
[----:B------:R-:W-:Y:S02]  /*33d0*/  FMUL.FTZ R44, R44, R134 ;  /* 0x000000862c2c7220 */ /* 0x000fe40000410000 */
[----:B------:R-:W-:Y:S02]  /*33e0*/  FMUL.FTZ R49, R49, R49 ;  /* 0x0000003131317220 */ /* 0x000fe40000410000 */
[C---:B------:R-:W-:Y:S02]  /*33f0*/  FFMA.FTZ R44, R46.reuse, R132, R44 ;  /* 0x000000842e2c7223 */ /* 0x040fe4000001002c */
[----:B------:R-:W-:Y:S02]  /*3400*/  FMUL.FTZ R49, R46, R49 ;  /* 0x000000312e317220 */ /* 0x000fe40000410000 */
[----:B--2---:R-:W-:Y:S01]  /*3410*/  FADD.FTZ R48, R47, R48 ;  /* 0x000000302f307221 */ /* 0x004fe20000010000 */
[----:B------:R-:W-:Y:S01]  /*3420*/  MOV R47, c[0x0][0x1e0] ;  /* 0x00007800002f7a02 */ /* 0x000fe20000000f00 */
[----:B------:R-:W-:-:S02]  /*3430*/  FMUL.FTZ R49, R49, R134 ;  /* 0x0000008631317220 */ /* 0x000fc40000410000 */
[C---:B0-----:R-:W-:Y:S02]  /*3440*/  FMUL.FTZ R44, R45.reuse, R44 ;  /* 0x0000002c2d2c7220 */ /* 0x041fe40000410000 */
[----:B------:R-:W-:-:S03]  /*3450*/  FFMA.FTZ R48, R45, R49, R48 ;  /* 0x000000312d307223 */ /* 0x000fc60000010030 */
[----:B------:R0:W1:Y:S04]  /*3460*/  SHFL.IDX PT, R58, R44, RZ, 0x1f ;  /* 0x00001fff2c3a7589 */ /* 0x00006800000e0000 */
[----:B------:R-:W2:Y:S01]  /*3470*/  SHFL.IDX PT, R48, R48, RZ, 0x1f ;  /* 0x00001fff30307589 */ /* 0x000ea200000e0000 */
[----:B0-----:R-:W-:Y:S01]  /*3480*/  @!P1 LEA R44, P3, R117, c[0x0][0x1a8], 0x2 ;  /* 0x00006a00752c9a11 */ /* 0x001fe200078610ff */
[----:B-1----:R-:W-:-:S05]  /*3490*/  FMUL.FTZ R45, R58, R58 ;  /* 0x0000003a3a2d7220 */ /* 0x002fca0000410000 */
[----:B------:R-:W-:Y:S01]  /*34a0*/  FSEL R46, R45, RZ, P0 ;  /* 0x000000ff2d2e7208 */ /* 0x000fe20000000000 */
[----:B--2---:R-:W-:-:S04]  /*34b0*/  FFMA.FTZ R45, R48, R47, c[0x0][0x228] ;  /* 0x00008a00302d7623 */ /* 0x004fc8000001002f */
[----:B------:R-:W-:Y:S01]  /*34c0*/  FADD.FTZ R49, R45, R46 ;  /* 0x0000002e2d317221 */ /* 0x000fe20000010000 */
[C---:B------:R-:W-:Y:S02]  /*34d0*/  @!P1 LEA R46, P2, R117.reuse, c[0x0][0x1a0], 0x2 ;  /* 0x00006800752e9a11 */ /* 0x040fe400078410ff */
[C-C-:B------:R-:W-:Y:S02]  /*34e0*/  @!P1 LEA.HI.X R45, R117.reuse, c[0x0][0x1ac], R56.reuse, 0x2, P3 ;  /* 0x00006b00752d9a11 */ /* 0x140fe400018f1438 */
[----:B------:R-:W-:Y:S01]  /*34f0*/  @!P1 LEA.HI.X R47, R117, c[0x0][0x1a4], R56, 0x2, P2 ;  /* 0x00006900752f9a11 */ /* 0x000fe200010f1438 */
[----:B------:R-:W0:Y:S04]  /*3500*/  MUFU.RSQ R49, R49 ;  /* 0x0000003100317308 */ /* 0x000e280000001400 */
[----:B------:R1:W-:Y:S04]  /*3510*/  @!P1 STG.E [R46.64], R58 ;  /* 0x0000003a2e009986 */ /* 0x0003e8000c101904 */
[----:B0-----:R1:W-:Y:S01]  /*3520*/  @!P1 STG.E [R44.64], R49 ;  /* 0x000000312c009986 */ /* 0x0013e2000c101904 */
[----:B------:R-:W-:-:S13]  /*3530*/  ISETP.GE.AND P1, PT, R54, 0x1, PT ;  /* 0x000000013600780c */ /* 0x000fda0003f26270 */
[----:B------:R-:W-:Y:S05]  /*3540*/  @!P1 BRA `(.L_x_564) ;  /* 0x00000a1000009947 */ /* 0x000fea0003800000 */
[----:B-1----:R-:W-:Y:S02]  /*3550*/  FSEL R44, R58, RZ, !P0 ;  /* 0x000000ff3a2c7208 */ /* 0x002fe40004000000 */
[----:B------:R-:W-:-:S03]  /*3560*/  IADD3 R54, R54, -0x1, RZ ;  /* 0xffffffff36367810 */ /* 0x000fc60007ffe0ff */
[C---:B------:R-:W-:Y:S02]  /*3570*/  FADD.FTZ R142, -R44.reuse, R129 ;  /* 0x000000812c8e7221 */ /* 0x040fe40000010100 */
[C---:B------:R-:W-:Y:S02]  /*3580*/  FADD.FTZ R144, -R44.reuse, R127 ;  /* 0x0000007f2c907221 */ /* 0x040fe40000010100 */
[C---:B------:R-:W-:Y:S02]  /*3590*/  FADD.FTZ R50, -R44.reuse, R50 ;  /* 0x000000322c327221 */ /* 0x040fe40000010100 */
[----:B------:R-:W-:Y:S02]  /*35a0*/  FADD.FTZ R53, -R44, R53 ;  /* 0x000000352c357221 */ /* 0x000fe40000010100 */
[C---:B------:R-:W-:Y:S02]  /*35b0*/  FMUL.FTZ R142, R49.reuse, R142 ;  /* 0x0000008e318e7220 */ /* 0x040fe40000410000 */
[----:B------:R-:W-:-:S02]  /*35c0*/  FMUL.FTZ R144, R49, R144 ;  /* 0x0000009031907220 */ /* 0x000fc40000410000 */
[C---:B------:R-:W-:Y:S02]  /*35d0*/  FADD.FTZ R48, -R44.reuse, R97 ;  /* 0x000000612c307221 */ /* 0x040fe40000010100 */
[C---:B------:R-:W-:Y:S02]  /*35e0*/  FADD.FTZ R56, -R44.reuse, R95 ;  /* 0x0000005f2c387221 */ /* 0x040fe40000010100 */
[C---:B------:R-:W-:Y:S02]  /*35f0*/  FADD.FTZ R102, -R44.reuse, R61 ;  /* 0x0000003d2c667221 */ /* 0x040fe40000010100 */
[C---:B------:R-:W-:Y:S02]  /*3600*/  FADD.FTZ R134, -R44.reuse, R137 ;  /* 0x000000892c867221 */ /* 0x040fe40000010100 */
[C---:B------:R-:W-:Y:S02]  /*3610*/  FADD.FTZ R136, -R44.reuse, R135 ;  /* 0x000000872c887221 */ /* 0x040fe40000010100 */
[----:B------:R-:W-:-:S02]  /*3620*/  FADD.FTZ R96, -R44, R96 ;  /* 0x000000602c607221 */ /* 0x000fc40000010100 */
[----:B------:R-:W-:Y:S02]  /*3630*/  FADD.FTZ R94, -R44, R94 ;  /* 0x0000005e2c5e7221 */ /* 0x000fe40000010100 */
[----:B------:R-:W-:Y:S02]  /*3640*/  IMAD R54, R54, c[0x0][0x168], RZ ;  /* 0x00005a0036367a24 */ /* 0x000fe400078e02ff */
[C---:B------:R-:W-:Y:S02]  /*3650*/  FADD.FTZ R46, -R44.reuse, R99 ;  /* 0x000000632c2e7221 */ /* 0x040fe40000010100 */
[C---:B------:R-:W-:Y:S01]  /*3660*/  FADD.FTZ R58, -R44.reuse, R63 ;  /* 0x0000003f2c3a7221 */ /* 0x040fe20000010100 */
[----:B------:R-:W-:Y:S01]  /*3670*/  SHF.R.S32.HI R97, RZ, 0x1f, R54 ;  /* 0x0000001fff617819 */ /* 0x000fe20000011436 */
[C---:B------:R-:W-:Y:S02]  /*3680*/  FADD.FTZ R128, -R44.reuse, R59 ;  /* 0x0000003b2c807221 */ /* 0x040fe40000010100 */
[C---:B------:R-:W-:Y:S01]  /*3690*/  FADD.FTZ R130, -R44.reuse, R57 ;  /* 0x000000392c827221 */ /* 0x040fe20000010100 */
[----:B------:R-:W-:Y:S01]  /*36a0*/  LEA.HI R97, R97, R54, RZ, 0x3 ;  /* 0x0000003661617211 */ /* 0x000fe200078f18ff */
[----:B------:R-:W-:-:S02]  /*36b0*/  FADD.FTZ R132, -R44, R55 ;  /* 0x000000372c847221 */ /* 0x000fc40000010100 */
[C---:B------:R-:W-:Y:S01]  /*36c0*/  FADD.FTZ R138, -R44.reuse, R133 ;  /* 0x000000852c8a7221 */ /* 0x040fe20000010100 */
[----:B------:R-:W-:Y:S01]  /*36d0*/  LEA.HI.SX32 R97, R97, R114, 0x1d ;  /* 0x0000007261617211 */ /* 0x000fe200078feaff */
[C---:B------:R-:W-:Y:S02]  /*36e0*/  FADD.FTZ R140, -R44.reuse, R131 ;  /* 0x000000832c8c7221 */ /* 0x040fe40000010100 */
[C---:B------:R-:W-:Y:S01]  /*36f0*/  FADD.FTZ R146, -R44.reuse, R103 ;  /* 0x000000672c927221 */ /* 0x040fe20000010100 */
[----:B------:R-:W-:Y:S01]  /*3700*/  MOV R103, 0x10 ;  /* 0x0000001000677802 */ /* 0x000fe20000000f00 */
        /* <DEDUP_REMOVED lines=19> */
[----:B------:R-:W-:Y:S02]  /*3840*/  FADD.FTZ R60, -R44, R60 ;  /* 0x0000003c2c3c7221 */ /* 0x000fe40000010100 */
[----:B------:R-:W-:-:S02]  /*3850*/  FMUL.FTZ R61, R49, R50 ;  /* 0x00000032313d7220 */ /* 0x000fc40000410000 */
[----:B------:R-:W-:Y:S02]  /*3860*/  FMUL.FTZ R95, R49, R53 ;  /* 0x00000035315f7220 */ /* 0x000fe40000410000 */
[----:B------:R-:W-:Y:S02]  /*3870*/  FADD.FTZ R44, -R44, R51 ;  /* 0x000000332c2c7221 */ /* 0x000fe40000010100 */
[----:B------:R-:W-:Y:S02]  /*3880*/  FFMA.FTZ R50, R83, R142, R14 ;  /* 0x0000008e53327223 */ /* 0x000fe4000001000e */
[----:B------:R-:W-:Y:S02]  /*3890*/  FFMA.FTZ R53, R82, R144, R15 ;  /* 0x0000009052357223 */ /* 0x000fe4000001000f */
[C---:B------:R-:W-:Y:S02]  /*38a0*/  FMUL.FTZ R48, R49.reuse, R48 ;  /* 0x0000003031307220 */ /* 0x040fe40000410000 */
[----:B------:R-:W-:Y:S01]  /*38b0*/  FMUL.FTZ R56, R49, R56 ;  /* 0x0000003831387220 */ /* 0x000fe20000410000 */
[----:B------:R-:W-:Y:S01]  /*38c0*/  F2FP.BF16.PACK_AB R50, R53, R50 ;  /* 0x000000323532723e */ /* 0x000fe200000010ff */
        /* <DEDUP_REMOVED lines=33> */
[----:B------:R-:W-:Y:S02]  /*3ae0*/  FMUL.FTZ R99, R49, R44 ;  /* 0x0000002c31637220 */ /* 0x000fe40000410000 */
[----:B------:R-:W-:Y:S02]  /*3af0*/  FFMA.FTZ R49, R70, R48, R3 ;  /* 0x0000003046317223 */ /* 0x000fe40000010003 */
[----:B------:R-:W-:Y:S02]  /*3b00*/  FFMA.FTZ R45, R73, R56, R4 ;  /* 0x00000038492d7223 */ /* 0x000fe40000010004 */
[----:B------:R-:W-:-:S02]  /*3b10*/  FFMA.FTZ R48, R79, R134, R10 ;  /* 0x000000864f307223 */ /* 0x000fc4000001000a */
[----:B------:R-:W-:Y:S02]  /*3b20*/  FFMA.FTZ R53, R78, R136, R11 ;  /* 0x000000884e357223 */ /* 0x000fe4000001000b */
[----:B------:R-:W-:Y:S02]  /*3b30*/  FFMA.FTZ R56, R105, R96, R26 ;  /* 0x0000006069387223 */ /* 0x000fe4000001001a */
[----:B------:R-:W-:Y:S01]  /*3b40*/  FFMA.FTZ R101, R104, R94, R27 ;  /* 0x0000005e68657223 */ /* 0x000fe2000001001b */
[----:B------:R-:W-:Y:S01]  /*3b50*/  F2FP.BF16.PACK_AB R48, R53, R48 ;  /* 0x000000303530723e */ /* 0x000fe200000010ff */
        /* <DEDUP_REMOVED lines=15> */
[----:B------:R-:W-:Y:S01]  /*3c50*/  FFMA.FTZ R51, R74, R128, R7 ;  /* 0x000000804a337223 */ /* 0x000fe20000010007 */
[----:B------:R-:W-:Y:S01]  /*3c60*/  IADD3 R102, R97, 0x200, RZ ;  /* 0x0000020061667810 */ /* 0x000fe20007ffe0ff */
[----:B------:R-:W-:Y:S02]  /*3c70*/  FFMA.FTZ R62, R107, R62, R28 ;  /* 0x0000003e6b3e7223 */ /* 0x000fe4000001001c */
[----:B------:R-:W-:Y:S01]  /*3c80*/  FFMA.FTZ R59, R111, R159, R32 ;  /* 0x0000009f6f3b7223 */ /* 0x000fe20000010020 */
[----:B------:R-:W-:Y:S01]  /*3c90*/  F2FP.BF16.PACK_AB R46, R51, R46 ;  /* 0x0000002e332e723e */ /* 0x000fe200000010ff */
[----:B------:R-:W-:Y:S02]  /*3ca0*/  FFMA.FTZ R96, R118, R157, R33 ;  /* 0x0000009d76607223 */ /* 0x000fe40000010021 */
[----:B------:R-:W-:-:S02]  /*3cb0*/  FFMA.FTZ R165, R106, R165, R29 ;  /* 0x000000a56aa57223 */ /* 0x000fc4000001001d */
[----:B------:R-:W-:Y:S01]  /*3cc0*/  FFMA.FTZ R94, R125, R95, R68 ;  /* 0x0000005f7d5e7223 */ /* 0x000fe20000010044 */
[----:B------:R-:W-:Y:S01]  /*3cd0*/  F2FP.BF16.PACK_AB R59, R96, R59 ;  /* 0x0000003b603b723e */ /* 0x000fe200000010ff */
[----:B------:R-:W-:Y:S01]  /*3ce0*/  FFMA.FTZ R61, R121, R61, R64 ;  /* 0x0000003d793d7223 */ /* 0x000fe20000010040 */
[----:B------:R-:W-:Y:S01]  /*3cf0*/  F2FP.BF16.PACK_AB R57, R165, R62 ;  /* 0x0000003ea539723e */ /* 0x000fe200000010ff */
[----:B------:R-:W-:Y:S01]  /*3d00*/  FFMA.FTZ R60, R123, R63, R66 ;  /* 0x0000003f7b3c7223 */ /* 0x000fe20000010042 */
[----:B------:R-:W-:Y:S01]  /*3d10*/  IADD3 R96, R97, 0x80, RZ ;  /* 0x0000008061607810 */ /* 0x000fe20007ffe0ff */
[----:B------:R-:W-:Y:S01]  /*3d20*/  FFMA.FTZ R146, R85, R146, R16 ;  /* 0x0000009255927223 */ /* 0x000fe20000010010 */
[----:B------:R-:W-:Y:S01]  /*3d30*/  F2FP.BF16.PACK_AB R63, R101, R94 ;  /* 0x0000005e653f723e */ /* 0x000fe200000010ff */
[----:B------:R-:W-:Y:S01]  /*3d40*/  FFMA.FTZ R55, R84, R148, R17 ;  /* 0x0000009454377223 */ /* 0x000fe20000010011 */
[----:B------:R-:W-:Y:S01]  /*3d50*/  F2FP.BF16.PACK_AB R61, R60, R61 ;  /* 0x0000003d3c3d723e */ /* 0x000fe200000010ff */
[----:B------:R-:W-:-:S02]  /*3d60*/  FFMA.FTZ R98, R113, R98, R34 ;  /* 0x0000006271627223 */ /* 0x000fc40000010022 */
        /* <DEDUP_REMOVED lines=12> */
[----:B------:R-:W-:-:S02]  /*3e30*/  FFMA.FTZ R62, R122, R155, R65 ;  /* 0x0000009b7a3e7223 */ /* 0x000fc40000010041 */
[----:B------:R-:W-:Y:S01]  /*3e40*/  FFMA.FTZ R55, R93, R162, R24 ;  /* 0x000000a25d377223 */ /* 0x000fe20000010018 */
[----:B------:R-:W-:Y:S01]  /*3e50*/  F2FP.BF16.PACK_AB R49, R140, R49 ;  /* 0x000000318c31723e */ /* 0x000fe200000010ff */
[----:B------:R-:W-:Y:S01]  /*3e60*/  FFMA.FTZ R164, R92, R164, R25 ;  /* 0x000000a45ca47223 */ /* 0x000fe20000010019 */
[----:B------:R-:W-:Y:S01]  /*3e70*/  F2FP.BF16.PACK_AB R62, R99, R62 ;  /* 0x0000003e633e723e */ /* 0x000fe200000010ff */
[----:B------:R-:W-:Y:S02]  /*3e80*/  FFMA.FTZ R58, R109, R163, R30 ;  /* 0x000000a36d3a7223 */ /* 0x000fe4000001001e */
[----:B------:R-:W-:Y:S01]  /*3e90*/  FFMA.FTZ R161, R108, R161, R31 ;  /* 0x000000a16ca17223 */ /* 0x000fe2000001001f */
[----:B------:R-:W-:Y:S01]  /*3ea0*/  F2FP.BF16.PACK_AB R55, R164, R55 ;  /* 0x00000037a437723e */ /* 0x000fe200000010ff */
[----:B------:R-:W-:-:S03]  /*3eb0*/  IMAD.WIDE.U32 R94, R97, R103, c[0x0][0x208] ;  /* 0x00008200615e7625 */ /* 0x000fc600078e0067 */
[----:B------:R-:W-:Y:S01]  /*3ec0*/  F2FP.BF16.PACK_AB R58, R161, R58 ;  /* 0x0000003aa13a723e */ /* 0x000fe200000010ff */
[-C--:B------:R-:W-:Y:S01]  /*3ed0*/  IMAD.WIDE.U32 R96, R96, R103.reuse, c[0x0][0x208] ;  /* 0x0000820060607625 */ /* 0x080fe200078e0067 */
[----:B------:R0:W-:Y:S03]  /*3ee0*/  STG.E.128 [R94.64], R44 ;  /* 0x0000002c5e007986 */ /* 0x0001e6000c101d04 */
[-C--:B------:R-:W-:Y:S01]  /*3ef0*/  IMAD.WIDE.U32 R98, R98, R103.reuse, c[0x0][0x208] ;  /* 0x0000820062627625 */ /* 0x080fe200078e0067 */
[----:B------:R0:W-:Y:S03]  /*3f00*/  STG.E.128 [R96.64], R48 ;  /* 0x0000003060007986 */ /* 0x0001e6000c101d04 */
[-C--:B------:R-:W-:Y:S01]  /*3f10*/  IMAD.WIDE.U32 R100, R100, R103.reuse, c[0x0][0x208] ;  /* 0x0000820064647625 */ /* 0x080fe200078e0067 */
[----:B------:R0:W-:Y:S03]  /*3f20*/  STG.E.128 [R98.64], R52 ;  /* 0x0000003462007986 */ /* 0x0001e6000c101d04 */
[----:B------:R-:W-:Y:S01]  /*3f30*/  IMAD.WIDE.U32 R102, R102, R103, c[0x0][0x208] ;  /* 0x0000820066667625 */ /* 0x000fe200078e0067 */
[----:B------:R0:W-:Y:S04]  /*3f40*/  STG.E.128 [R100.64], R56 ;  /* 0x0000003864007986 */ /* 0x0001e8000c101d04 */
[----:B------:R0:W-:Y:S02]  /*3f50*/  STG.E.128 [R102.64], R60 ;  /* 0x0000003c66007986 */ /* 0x0001e4000c101d04 */
.L_x_564:
[----:B-1----:R-:W-:Y:S05]  /*3f60*/  BSYNC B0 ;  /* 0x0000000000007941 */ /* 0x002fea0003800000 */
.L_x_563:
[----:B------:R-:W-:Y:S02]  /*3f70*/  IADD3 R117, R117, c[0x0][0x160], RZ ;  /* 0x0000580075757a10 */ /* 0x000fe40007ffe0ff */
[----:B------:R-:W-:-:S02]  /*3f80*/  LOP3.LUT P1, RZ, R112, 0xff, RZ, 0xc0, !PT ;  /* 0x000000ff70ff7812 */ /* 0x000fc4000782c0ff */
[----:B------:R-:W-:Y:S02]  /*3f90*/  ISETP.GE.AND P0, PT, R117, c[0x0][0x164], PT ;  /* 0x0000590075007a0c */ /* 0x000fe40003f06270 */
[----:B------:R-:W-:-:S11]  /*3fa0*/  SEL R112, RZ, 0x1, P1 ;  /* 0x00000001ff707807 */ /* 0x000fd60000800000 */
[----:B0----5:R-:W-:Y:S01]  /*3fb0*/  @P0 CALL.REL.NOINC `(.L_x_565) ;  /* 0x0000001000000944 */ /* 0x021fe20003c00000 */
[----:B------:R-:W-:Y:S05]  /*3fc0*/  BRA `(.L_x_566) ;  /* 0xffffc7f000007947 */ /* 0x000fea000383ffff */
.L_x_565:
[----:B------:R-:W-:Y:S05]  /*3fd0*/  EXIT ;  /* 0x000000000000794d */ /* 0x000fea0003800000 */
.L_x_561:
[----:B0-----:R-:W-:Y:S01]  /*3fe0*/  HFMA2.MMA R49, -RZ, RZ, 0, 5.9604644775390625e-08 ;  /* 0x00000001ff317435 */ /* 0x001fe200000001ff */
[----:B------:R-:W-:Y:S02]  /*3ff0*/  MOV R45, 0x1f ;  /* 0x0000001f002d7802 */ /* 0x000fe40000000f00 */
[----:B------:R-:W-:Y:S02]  /*4000*/  MOV R48, 0xffffffff ;  /* 0xffffffff00307802 */ /* 0x000fe40000000f00 */
[----:B------:R-:W-:Y:S02]  /*4010*/  MOV R46, 0x4030 ;  /* 0x00004030002e7802 */ /* 0x000fe40000000f00 */
[----:B-----5:R-:W-:Y:S05]  /*4020*/  CALL.REL.NOINC `($__internal_3_$__cuda_sm70_shflsync_bfly_p) ;  /* 0x0000089000007944 */ /* 0x020fea0003c00000 */
[----:B-1----:R-:W-:Y:S01]  /*4030*/  MOV R44, R49 ;  /* 0x00000031002c7202 */ /* 0x002fe20000000f00 */
[----:B0-----:R-:W-:Y:S05]  /*4040*/  BRA `(.L_x_567) ;  /* 0xffffeac000007947 */ /* 0x001fea000383ffff */
.L_x_562:
[----:B------:R-:W-:Y:S01]  /*4050*/  HFMA2.MMA R49, -RZ, RZ, 0, 1.1920928955078125e-07 ;  /* 0x00000002ff317435 */ /* 0x000fe200000001ff */
[----:B------:R-:W-:Y:S02]  /*4060*/  MOV R45, 0x1f ;  /* 0x0000001f002d7802 */ /* 0x000fe40000000f00 */
[----:B------:R-:W-:Y:S02]  /*4070*/  MOV R48, 0xffffffff ;  /* 0xffffffff00307802 */ /* 0x000fe40000000f00 */
[----:B------:R-:W-:-:S02]  /*4080*/  MOV R46, 0x40a0 ;  /* 0x000040a0002e7802 */ /* 0x000fc40000000f00 */
[----:B-----5:R-:W-:Y:S05]  /*4090*/  CALL.REL.NOINC `($__internal_3_$__cuda_sm70_shflsync_bfly_p) ;  /* 0x0000082000007944 */ /* 0x020fea0003c00000 */
[----:B01----:R-:W-:Y:S01]  /*40a0*/  FADD.FTZ R102, R102, R49 ;  /* 0x0000003166667221 */ /* 0x003fe20000010000 */
[----:B------:R-:W-:Y:S01]  /*40b0*/  HFMA2.MMA R49, -RZ, RZ, 0, 2.384185791015625e-07 ;  /* 0x00000004ff317435 */ /* 0x000fe200000001ff */
[----:B------:R-:W-:-:S02]  /*40c0*/  MOV R45, 0x1f ;  /* 0x0000001f002d7802 */ /* 0x000fc40000000f00 */
[----:B------:R-:W-:Y:S02]  /*40d0*/  MOV R48, 0xffffffff ;  /* 0xffffffff00307802 */ /* 0x000fe40000000f00 */
[----:B------:R-:W-:Y:S02]  /*40e0*/  MOV R46, 0x4100 ;  /* 0x00004100002e7802 */ /* 0x000fe40000000f00 */
[----:B------:R-:W-:Y:S05]  /*40f0*/  CALL.REL.NOINC `($__internal_3_$__cuda_sm70_shflsync_bfly_p) ;  /* 0x000007c000007944 */ /* 0x000fea0003c00000 */
[----:B01----:R-:W-:Y:S01]  /*4100*/  FADD.FTZ R102, R102, R49 ;  /* 0x0000003166667221 */ /* 0x003fe20000010000 */
[----:B------:R-:W-:Y:S01]  /*4110*/  HFMA2.MMA R49, -RZ, RZ, 0, 4.76837158203125e-07 ;  /* 0x00000008ff317435 */ /* 0x000fe200000001ff */
[----:B------:R-:W-:Y:S02]  /*4120*/  MOV R45, 0x1f ;  /* 0x0000001f002d7802 */ /* 0x000fe40000000f00 */
[----:B------:R-:W-:Y:S02]  /*4130*/  MOV R48, 0xffffffff ;  /* 0xffffffff00307802 */ /* 0x000fe40000000f00 */
[----:B------:R-:W-:Y:S02]  /*4140*/  MOV R46, 0x4160 ;  /* 0x00004160002e7802 */ /* 0x000fe40000000f00 */
[----:B------:R-:W-:Y:S05]  /*4150*/  CALL.REL.NOINC `($__internal_3_$__cuda_sm70_shflsync_bfly_p) ;  /* 0x0000076000007944 */ /* 0x000fea0003c00000 */
[----:B01----:R-:W-:Y:S01]  /*4160*/  FADD.FTZ R102, R102, R49 ;  /* 0x0000003166667221 */ /* 0x003fe20000010000 */
[----:B------:R-:W-:Y:S01]  /*4170*/  HFMA2.MMA R49, -RZ, RZ, 0, 9.5367431640625e-07 ;  /* 0x00000010ff317435 */ /* 0x000fe200000001ff */
[----:B------:R-:W-:-:S02]  /*4180*/  MOV R45, 0x1f ;  /* 0x0000001f002d7802 */ /* 0x000fc40000000f00 */
[----:B------:R-:W-:Y:S02]  /*4190*/  MOV R48, 0xffffffff ;  /* 0xffffffff00307802 */ /* 0x000fe40000000f00 */
[----:B------:R-:W-:Y:S02]  /*41a0*/  MOV R46, 0x41c0 ;  /* 0x000041c0002e7802 */ /* 0x000fe40000000f00 */
[----:B------:R-:W-:Y:S05]  /*41b0*/  CALL.REL.NOINC `($__internal_3_$__cuda_sm70_shflsync_bfly_p) ;  /* 0x0000070000007944 */ /* 0x000fea0003c00000 */
[----:B-1----:R-:W-:Y:S01]  /*41c0*/  FADD.FTZ R44, R102, R49 ;  /* 0x00000031662c7221 */ /* 0x002fe20000010000 */
[----:B------:R-:W-:-:S03]  /*41d0*/  HFMA2.MMA R49, -RZ, RZ, 0, 5.9604644775390625e-08 ;  /* 0x00000001ff317435 */ /* 0x000fc600000001ff */
        /* <DEDUP_REMOVED lines=82> */
[----:B------:R-:W-:Y:S02]  /*4700*/  MOV R45, 0x1f ;  /* 0x0000001f002d7802 */ /* 0x000fe40000000f00 */
[----:B------:R-:W-:Y:S02]  /*4710*/  MOV R46, 0x4730 ;  /* 0x00004730002e7802 */ /* 0x000fe40000000f00 */
[----:B------:R-:W-:Y:S05]  /*4720*/  CALL.REL.NOINC `($__internal_3_$__cuda_sm70_shflsync_bfly_p) ;  /* 0x0000019000007944 */ /* 0x000fea0003c00000 */
[----:B01----:R-:W-:Y:S01]  /*4730*/  FADD.FTZ R102, R102, R49 ;  /* 0x0000003166667221 */ /* 0x003fe20000010000 */
[----:B------:R-:W-:Y:S01]  /*4740*/  HFMA2.MMA R49, -RZ, RZ, 0, 1.1920928955078125e-07 ;  /* 0x00000002ff317435 */ /* 0x000fe200000001ff */
[----:B------:R-:W-:Y:S02]  /*4750*/  MOV R45, 0x1f ;  /* 0x0000001f002d7802 */ /* 0x000fe40000000f00 */
[----:B------:R-:W-:Y:S02]  /*4760*/  MOV R48, 0xffffffff ;  /* 0xffffffff00307802 */ /* 0x000fe40000000f00 */
[----:B------:R-:W-:Y:S02]  /*4770*/  MOV R46, 0x4790 ;  /* 0x00004790002e7802 */ /* 0x000fe40000000f00 */
[----:B------:R-:W-:Y:S05]  /*4780*/  CALL.REL.NOINC `($__internal_3_$__cuda_sm70_shflsync_bfly_p) ;  /* 0x0000013000007944 */ /* 0x000fea0003c00000 */
        /* <DEDUP_REMOVED lines=18> */
[----:B01----:R-:W-:Y:S05]  /*48b0*/  BRA `(.L_x_568) ;  /* 0xffffe89000007947 */ /* 0x003fea000383ffff */
        .weak           $__internal_3_$__cuda_sm70_shflsync_bfly_p
        .type           $__internal_3_$__cuda_sm70_shflsync_bfly_p,@function
        .size           $__internal_3_$__cuda_sm70_shflsync_bfly_p,(.L_x_36043 - $__internal_3_$__cuda_sm70_shflsync_bfly_p)
$__internal_3_$__cuda_sm70_shflsync_bfly_p:
[----:B------:R-:W-:Y:S01]  /*48c0*/  HFMA2.MMA R47, -RZ, RZ, 0, 0 ;  /* 0x00000000ff2f7435 */ /* 0x000fe200000001ff */
[----:B------:R-:W-:Y:S04]  /*48d0*/  WARPSYNC R48 ;  /* 0x0000003000007348 */ /* 0x000fe80003800000 */
[----:B------:R0:W1:Y:S01]  /*48e0*/  SHFL.BFLY PT, R49, R102, R49, R45 ;  /* 0x0c00003166317389 */ /* 0x00006200000e002d */
[----:B------:R-:W-:Y:S05]  /*48f0*/  RET.REL.NODEC R46 `(_ZN10layer_norm13ln_fwd_kernelINS_13Kernel_traitsI13__nv_bfloat16S2_S2_S2_fjLj5120ELj1ELj1ELj4ELj16ENS_18Kernel_traits_baseILj5120ES2_S2_S2_S2_fjLj128EEEEELb0ELb0ELb1ELb1EEEvNS_9FwdParamsE) ;  /* 0xffffb7002e007950 */ /* 0x000fea0003c3ffff */
.L_x_569:
        /* <DEDUP_REMOVED lines=16> */
.L_x_36043:


//--------------------- .text._ZN10layer_norm13ln_fwd_kernelINS_13Kernel_traitsI13__nv_bfloat16S2_S2_S2_fjLj5120ELj1ELj1ELj4ELj16ENS_18Kernel_traits_baseILj5120ES2_S2_S2_S2_fjLj128EEEEELb0ELb1ELb0ELb0EEEvNS_9FwdParamsE --------------------------
	.section	.text._ZN10layer_norm13ln_fwd_kernelINS_13Kernel_traitsI13__nv_bfloat16S2_S2_S2_fjLj5120ELj1ELj1ELj4ELj16ENS_18Kernel_traits_baseILj5120ES2_S2_S2_S2_fjLj128EEEEELb0ELb1ELb0ELb0EEEvNS_9FwdParamsE,"ax",@progbits
	.sectioninfo	@"SHI_REGISTERS=228"
	.align	128
        .global         _ZN10layer_norm13ln_fwd_kernelINS_13Kernel_traitsI13__nv_bfloat16S2_S2_S2_fjLj5120ELj1ELj1ELj4ELj16ENS_18Kernel_traits_baseILj5120ES2_S2_S2_S2_fjLj128EEEEELb0ELb1ELb0ELb0EEEvNS_9FwdParamsE
        .type           _ZN10layer_norm13ln_fwd_kernelINS_13Kernel_traitsI13__nv_bfloat16S2_S2_S2_fjLj5120ELj1ELj1ELj4ELj16ENS_18Kernel_traits_baseILj5120ES2_S2_S2_S2_fjLj128EEEEELb0ELb1ELb0ELb0EEEvNS_9FwdParamsE,@function
        .size           _ZN10layer_norm13ln_fwd_kernelINS_13Kernel_traitsI13__nv_bfloat16S2_S2_S2_fjLj5120ELj1ELj1ELj4ELj16ENS_18Kernel_traits_baseILj5120ES2_S2_S2_S2_fjLj128EEEEELb0ELb1ELb0ELb0EEEvNS_9FwdParamsE,(.L_x_36044 - _ZN10layer_norm13ln_fwd_kernelINS_13Kernel_traitsI13__nv_bfloat16S2_S2_S2_fjLj5120ELj1ELj1ELj4ELj16ENS_18Kernel_traits_baseILj5120ES2_S2_S2_S2_fjLj128EEEEELb0ELb1ELb0ELb0EEEvNS_9FwdParamsE)
        .other          _ZN10layer_norm13ln_fwd_kernelINS_13Kernel_traitsI13__nv_bfloat16S2_S2_S2_fjLj5120ELj1ELj1ELj4ELj16ENS_18Kernel_traits_baseILj5120ES2_S2_S2_S2_fjLj128EEEEELb0ELb1ELb0ELb0EEEvNS_9FwdParamsE,@"STO_CUDA_ENTRY STV_DEFAULT"
_ZN10layer_norm13ln_fwd_kernelINS_13Kernel_traitsI13__nv_bfloat16S2_S2_S2_fjLj5120ELj1ELj1ELj4ELj16ENS_18Kernel_traits_baseILj5120ES2_S2_S2_S2_fjLj128EEEEELb0ELb1ELb0ELb0EEEvNS_9FwdParamsE:
.text._ZN10layer_norm13ln_fwd_kernelINS_13Kernel_traitsI13__nv_bfloat16S2_S2_S2_fjLj5120ELj1ELj1ELj4ELj16ENS_18Kernel_traits_baseILj5120ES2_S2_S2_S2_fjLj128EEEEELb0ELb1ELb0ELb0EEEvNS_9FwdParamsE:
        /* <DEDUP_REMOVED lines=22> */
[C---:B------:R-:W-:Y:S02]  /*0160*/  @P3 LEA.HI.X R3, R56.reuse, c[0x0][0x21c], RZ, 0x4, P4 ;  /* 0x0000870038033a11 */ /* 0x040fe400020f24ff */
[C---:B------:R-:W-:Y:S01]  /*0170*/  LEA R4, P4, R56.reuse, c[0x0][0x1c8], 0x4 ;  /* 0x0000720038047a11 */ /* 0x040fe200078820ff */
[C---:B------:R-:W-:Y:S02]  /*0180*/  IMAD.WIDE.U32 R52, R56.reuse, R53, c[0x0][0x1b0] ;  /* 0x00006c0038347625 */ /* 0x040fe400078e0035 */
[----:B------:R0:W5:Y:S01]  /*0190*/  @P3 LDG.E.128 R88, [R2.64] ;  /* 0x0000000402583981 */ /* 0x000162000c1e1d00 */
[----:B------:R-:W-:-:S03]  /*01a0*/  LEA.HI.X R5, R56, c[0x0][0x1cc], RZ, 0x4, P4 ;  /* 0x0000730038057a11 */ /* 0x000fc600020f24ff */
[----:B------:R-:W5:Y:S04]  /*01b0*/  LDG.E.128 R52, [R52.64] ;  /* 0x0000000434347981 */ /* 0x000f68000c1e1d00 */
[----:B------:R0:W5:Y:S01]  /*01c0*/  LDG.E.128 R8, [R4.64] ;  /* 0x0000000404087981 */ /* 0x000162000c1e1d00 */
[----:B------:R-:W-:Y:S01]  /*01d0*/  LOP3.LUT R56, R56, 0x80, RZ, 0xfc, !PT ;  /* 0x0000008038387812 */ /* 0x000fe200078efcff */
[----:B------:R-:W-:Y:S01]  /*01e0*/  @!P3 CS2R R88, SRZ ;  /* 0x000000000058b805 */ /* 0x000fe2000001ff00 */
[----:B------:R-:W-:Y:S02]  /*01f0*/  @!P3 CS2R R90, SRZ ;  /* 0x00000000005ab805 */ /* 0x000fe4000001ff00 */
.L_x_571:
[----:B0-----:R-:W-:Y:S05]  /*0200*/  BSYNC B0 ;  /* 0x0000000000007941 */ /* 0x001fea0003800000 */
.L_x_570:
        /* <DEDUP_REMOVED lines=8> */
[C---:B------:R-:W-:Y:S02]  /*0290*/  @P3 LEA.HI.X R3, R56.reuse, c[0x0][0x21c], RZ, 0x4, P4 ;  /* 0x0000870038033a11 */ /* 0x040fe400020f24ff */
[----:B------:R-:W-:-:S03]  /*02a0*/  LEA R4, P4, R56, c[0x0][0x1c8], 0x4 ;  /* 0x0000720038047a11 */ /* 0x000fc600078820ff */
[----:B------:R0:W5:Y:S01]  /*02b0*/  @P3 LDG.E.128 R84, [R2.64] ;  /* 0x0000000402543981 */ /* 0x000162000c1e1d00 */
[----:B------:R-:W-:-:S05]  /*02c0*/  LEA.HI.X R5, R56, c[0x0][0x1cc], RZ, 0x4, P4 ;  /* 0x0000730038057a11 */ /* 0x000fca00020f24ff */
[----:B------:R0:W5:Y:S01]  /*02d0*/  LDG.E.128 R12, [R4.64] ;  /* 0x00000004040c7981 */ /* 0x000162000c1e1d00 */
[----:B------:R-:W-:Y:S01]  /*02e0*/  IADD3 R56, R56, 0x80, RZ ;  /* 0x0000008038387810 */ /* 0x000fe20007ffe0ff */
[----:B------:R-:W-:Y:S01]  /*02f0*/  @!P3 CS2R R84, SRZ ;  /* 0x000000000054b805 */ /* 0x000fe2000001ff00 */
[----:B------:R-:W-:Y:S02]  /*0300*/  @!P3 CS2R R86, SRZ ;  /* 0x000000000056b805 */ /* 0x000fe4000001ff00 */
.L_x_573:
[----:B0-----:R-:W-:Y:S05]  /*0310*/  BSYNC B0 ;  /* 0x0000000000007941 */ /* 0x001fea0003800000 */
.L_x_572:
[----:B------:R-:W-:Y:S01]  /*0320*/  BSSY B0, `(.L_x_574) ;  /* 0x0000010000007945 */ /* 0x000fe20003800000 */
        /* <DEDUP_REMOVED lines=12> */
[----:B------:R-:W-:Y:S01]  /*03f0*/  IADD3 R56, R56, 0x80, RZ ;  /* 0x0000008038387810 */ /* 0x000fe20007ffe0ff */
[----:B------:R-:W-:Y:S01]  /*0400*/  @!P3 CS2R R76, SRZ ;  /* 0x00000000004cb805 */ /* 0x000fe2000001ff00 */
[----:B------:R-:W-:Y:S02]  /*0410*/  @!P3 CS2R R78, SRZ ;  /* 0x00000000004eb805 */ /* 0x000fe4000001ff00 */
.L_x_575:
[----:B0-----:R-:W-:Y:S05]  /*0420*/  BSYNC B0 ;  /* 0x0000000000007941 */ /* 0x001fea0003800000 */
.L_x_574:
        /* <DEDUP_REMOVED lines=16> */
.L_x_577:
[----:B0-----:R-:W-:Y:S05]  /*0530*/  BSYNC B0 ;  /* 0x0000000000007941 */ /* 0x001fea0003800000 */
.L_x_576:
[----:B------:R-:W-:Y:S01]  /*0540*/  BSSY B0, `(.L_x_578) ;  /* 0x000000f000007945 */ /* 0x000fe20003800000 */
[----:B------:R-:W-:Y:S05]  /*0550*/  @!P2 BRA `(.L_x_579) ;  /* 0x000000d00000a947 */ /* 0x000fea0003800000 */
[----:B------:R-:W-:Y:S01]  /*0560*/  ISETP.NE.U32.AND P3, PT, RZ, c[0x0][0x218], PT ;  /* 0x00008600ff007a0c */ /* 0x000fe20003f65070 */
[----:B------:R-:W-:-:S03]  /*0570*/  HFMA2.MMA R57, -RZ, RZ, 0, 9.5367431640625e-07 ;  /* 0x00000010ff397435 */ /* 0x000fc600000001ff */
[----:B------:R-:W-:-:S13]  /*0580*/  ISETP.NE.AND.EX P3, PT, RZ, c[0x0][0x21c], PT, P3 ;  /* 0x00008700ff007a0c */ /* 0x000fda0003f65330 */
[----:B------:R-:W-:-:S04]  /*0590*/  @P3 LEA R2, P4, R56, c[0x0][0x218], 0x4 ;  /* 0x0000860038023a11 */ /* 0x000fc800078820ff */
[C---:B------:R-:W-:Y:S02]  /*05a0*/  @P3 LEA.HI.X R3, R56.reuse, c[0x0][0x21c], RZ, 0x4, P4 ;  /* 0x0000870038033a11 */ /* 0x040fe400020f24ff */
[----:B------:R-:W-:-:S03]  /*05b0*/  LEA R4, P4, R56, c[0x0][0x1c8], 0x4 ;  /* 0x0000720038047a11 */ /* 0x000fc600078820ff */
[----:B------:R0:W5:Y:S01]  /*05c0*/  @P3 LDG.E.128 R60, [R2.64] ;  /* 0x00000004023c3981 */ /* 0x000162000c1e1d00 */
[C---:B------:R-:W-:Y:S01]  /*05d0*/  LEA.HI.X R5, R56.reuse, c[0x0][0x1cc], RZ, 0x4, P4 ;  /* 0x0000730038057a11 */ /* 0x040fe200020f24ff */
[----:B------:R-:W-:-:S05]  /*05e0*/  IMAD.WIDE.U32 R56, R56, R57, c[0x0][0x1b0] ;  /* 0x00006c0038387625 */ /* 0x000fca00078e0039 */
[----:B------:R-:W5:Y:S04]  /*05f0*/  LDG.E.128 R4, [R4.64] ;  /* 0x0000000404047981 */ /* 0x000f68000c1e1d00 */
[----:B------:R-:W5:Y:S01]  /*0600*/  LDG.E.128 R56, [R56.64] ;  /* 0x0000000438387981 */ /* 0x000f62000c1e1d00 */
[----:B------:R-:W-:Y:S01]  /*0610*/  @!P3 CS2R R60, SRZ ;  /* 0x00000000003cb805 */ /* 0x000fe2000001ff00 */
[----:B------:R-:W-:Y:S02]  /*0620*/  @!P3 CS2R R62, SRZ ;  /* 0x00000000003eb805 */ /* 0x000fe4000001ff00 */
.L_x_579:
[----:B0-----:R-:W-:Y:S05]  /*0630*/  BSYNC B0 ;  /* 0x0000000000007941 */ /* 0x001fea0003800000 */
.L_x_578:
[----:B------:R-:W0:Y:S02]  /*0640*/  S2UR UR6, SR_CTAID.X ;  /* 0x00000000000679c3 */ /* 0x000e240000002500 */
[----:B0-----:R-:W-:-:S04]  /*0650*/  LEA.HI R128, R51, UR6, RZ, 0x19 ;  /* 0x0000000633807c11 */ /* 0x001fc8000f8fc8ff */
[----:B------:R-:W-:-:S13]  /*0660*/  ISETP.GE.AND P3, PT, R128, c[0x0][0x164], PT ;  /* 0x0000590080007a0c */ /* 0x000fda0003f66270 */
[----:B------:R-:W-:Y:S05]  /*0670*/  @P3 EXIT ;  /* 0x000000000000394d */ /* 0x000fea0003800000 */
[----:B------:R-:W-:Y:S01]  /*0680*/  SHF.R.S32.HI R108, RZ, 0x3, R104 ;  /* 0x00000003ff6c7819 */ /* 0x000fe20000011468 */
[----:B------:R-:W-:Y:S01]  /*0690*/  ULDC.U8 UR6, c[0x0][0x1f0] ;  /* 0x00007c0000067ab9 */ /* 0x000fe20000000000 */
[----:B------:R-:W-:Y:S02]  /*06a0*/  LOP3.LUT R111, R51, 0x60, RZ, 0xc0, !PT ;  /* 0x00000060336f7812 */ /* 0x000fe400078ec0ff */
[----:B------:R-:W-:Y:S02]  /*06b0*/  LOP3.LUT R116, R108, 0x7f, RZ, 0xc0, !PT ;  /* 0x0000007f6c747812 */ /* 0x000fe400078ec0ff */
[----:B------:R-:W-:Y:S02]  /*06c0*/  SHF.R.U32.HI R108, RZ, 0x2, R108 ;  /* 0x00000002ff6c7819 */ /* 0x000fe4000001166c */
[----:B------:R-:W-:Y:S02]  /*06d0*/  IADD3 R111, R116, -R111, RZ ;  /* 0x8000006f746f7210 */ /* 0x000fe40007ffe0ff */
[----:B------:R-:W-:-:S02]  /*06e0*/  LOP3.LUT R126, R108, 0x3fffffe0, RZ, 0xc0, !PT ;  /* 0x3fffffe06c7e7812 */ /* 0x000fc400078ec0ff */
[----:B------:R-:W-:Y:S02]  /*06f0*/  IMNMX R111, RZ, R111, !PT ;  /* 0x0000006fff6f7217 */ /* 0x000fe40007800200 */
[----:B------:R-:W-:Y:S02]  /*0700*/  SHF.L.U32 R114, R51, 0x5, RZ ;  /* 0x0000000533727819 */ /* 0x000fe400000006ff */
[----:B------:R-:W-:Y:S02]  /*0710*/  IMNMX R111, R111, 0x20, PT ;  /* 0x000000206f6f7817 */ /* 0x000fe40003800200 */
[----:B------:R-:W-:Y:S02]  /*0720*/  LOP3.LUT R119, R114, 0x3e0, RZ, 0xc0, !PT ;  /* 0x000003e072777812 */ /* 0x000fe400078ec0ff */
[----:B------:R-:W-:Y:S02]  /*0730*/  IADD3 R112, R111, R126, RZ ;  /* 0x0000007e6f707210 */ /* 0x000fe40007ffe0ff */
[----:B------:R-:W-:-:S02]  /*0740*/  IADD3 R119, R116, -R119, RZ ;  /* 0x8000007774777210 */ /* 0x000fc40007ffe0ff */
[----:B------:R-:W-:Y:S02]  /*0750*/  SHF.L.U32 R112, R112, 0x3, RZ ;  /* 0x0000000370707819 */ /* 0x000fe400000006ff */
[--C-:B-----5:R-:W-:Y:S02]  /*0760*/  PRMT R37, RZ, 0x5410, R14.reuse ;  /* 0x00005410ff257816 */ /* 0x120fe4000000000e */
[----:B------:R-:W0:Y:S01]  /*0770*/  I2F.U32 R121, R112 ;  /* 0x0000007000797306 */ /* 0x000e220000201000 */
[----:B------:R-:W-:Y:S02]  /*0780*/  PRMT R36, RZ, 0x7610, R14 ;  /* 0x00007610ff247816 */ /* 0x000fe4000000000e */
[--C-:B------:R-:W-:Y:S02]  /*0790*/  PRMT R35, RZ, 0x5410, R15.reuse ;  /* 0x00005410ff237816 */ /* 0x100fe4000000000f */
[----:B------:R-:W-:Y:S02]  /*07a0*/  PRMT R34, RZ, 0x7610, R15 ;  /* 0x00007610ff227816 */ /* 0x000fe4000000000f */
[----:B------:R-:W-:-:S02]  /*07b0*/  PRMT R33, RZ, 0x5410, R16 ;  /* 0x00005410ff217816 */ /* 0x000fc40000000010 */
[----:B------:R-:W-:Y:S02]  /*07c0*/  PRMT R32, RZ, 0x7610, R16 ;  /* 0x00007610ff207816 */ /* 0x000fe40000000010 */
[--C-:B------:R-:W-:Y:S02]  /*07d0*/  PRMT R31, RZ, 0x5410, R17.reuse ;  /* 0x00005410ff1f7816 */ /* 0x100fe40000000011 */
[----:B------:R-:W-:Y:S02]  /*07e0*/  PRMT R30, RZ, 0x7610, R17 ;  /* 0x00007610ff1e7816 */ /* 0x000fe40000000011 */
[--C-:B------:R-:W-:Y:S01]  /*07f0*/  PRMT R17, RZ, 0x5410, R4.reuse ;  /* 0x00005410ff117816 */ /* 0x100fe20000000004 */
[----:B0-----:R-:W0:Y:S01]  /*0800*/  MUFU.RCP R121, R121 ;  /* 0x0000007900797308 */ /* 0x001e220000001000 */
        /* <DEDUP_REMOVED lines=15> */
[----:B------:R-:W-:Y:S02]  /*0900*/  IMNMX R56, RZ, R119, !PT ;  /* 0x00000077ff387217 */ /* 0x000fe40007800200 */
        /* <DEDUP_REMOVED lines=22> */
[----:B------:R-:W-:Y:S02]  /*0a70*/  IMNMX R57, R56, 0x20, PT ;  /* 0x0000002038397817 */ /* 0x000fe40003800200 */
        /* <DEDUP_REMOVED lines=32> */
[----:B------:R-:W-:Y:S02]  /*0c80*/  IADD3 R57, R126, R57, RZ ;  /* 0x000000397e397210 */ /* 0x000fe40007ffe0ff */
        /* <DEDUP_REMOVED lines=30> */
[--C-:B------:R-:W-:Y:S02]  /*0e70*/  PRMT R118, RZ, 0x5410, R58.reuse ;  /* 0x00005410ff767816 */ /* 0x100fe4000000003a */
[----:B------:R-:W-:-:S02]  /*0e80*/  PRMT R122, RZ, 0x7610, R58 ;  /* 0x00007610ff7a7816 */ /* 0x000fc4000000003a */
[--C-:B------:R-:W-:Y:S02]  /*0e90*/  PRMT R120, RZ, 0x5410, R59.reuse ;  /* 0x00005410ff787816 */ /* 0x100fe4000000003b */
[----:B------:R-:W-:Y:S02]  /*0ea0*/  PRMT R124, RZ, 0x7610, R59 ;  /* 0x00007610ff7c7816 */ /* 0x000fe4000000003b */
[----:B------:R-:W-:Y:S02]  /*0eb0*/  MOV R127, 0x1 ;  /* 0x00000001007f7802 */ /* 0x000fe40000000f00 */
[--C-:B------:R-:W-:Y:S02]  /*0ec0*/  PRMT R123, RZ, 0x5410, R60.reuse ;  /* 0x00005410ff7b7816 */ /* 0x100fe4000000003c */
[----:B------:R-:W-:Y:S02]  /*0ed0*/  PRMT R129, RZ, 0x7610, R60 ;  /* 0x00007610ff817816 */ /* 0x000fe4000000003c */
[----:B------:R-:W-:-:S02]  /*0ee0*/  SHF.L.U32 R125, R57, 0x3, RZ ;  /* 0x00000003397d7819 */ /* 0x000fc400000006ff */
[--C-:B------:R-:W-:Y:S02]  /*0ef0*/  PRMT R126, RZ, 0x5410, R61.reuse ;  /* 0x00005410ff7e7816 */ /* 0x100fe4000000003d */
[----:B------:R-:W-:Y:S02]  /*0f00*/  PRMT R132, RZ, 0x7610, R61 ;  /* 0x00007610ff847816 */ /* 0x000fe4000000003d */
[--C-:B------:R-:W-:Y:S02]  /*0f10*/  PRMT R133, RZ, 0x5410, R62.reuse ;  /* 0x00005410ff857816 */ /* 0x100fe4000000003e */
[----:B------:R-:W-:Y:S02]  /*0f20*/  PRMT R137, RZ, 0x7610, R62 ;  /* 0x00007610ff897816 */ /* 0x000fe4000000003e */
[--C-:B------:R-:W-:Y:S02]  /*0f30*/  PRMT R135, RZ, 0x5410, R63.reuse ;  /* 0x00005410ff877816 */ /* 0x100fe4000000003f */
[----:B0-----:R-:W-:-:S02]  /*0f40*/  PRMT R139, RZ, 0x7610, R63 ;  /* 0x00007610ff8b7816 */ /* 0x001fc4000000003f */
.L_x_603:
[----:B------:R-:W-:-:S04]  /*0f50*/  ISETP.NE.U32.AND P3, PT, RZ, c[0x0][0x1c0], PT ;  /* 0x00007000ff007a0c */ /* 0x000fc80003f65070 */
[----:B------:R-:W-:-:S13]  /*0f60*/  ISETP.NE.AND.EX P3, PT, RZ, c[0x0][0x1c4], PT, P3 ;  /* 0x00007100ff007a0c */ /* 0x000fda0003f65330 */
[----:B------:R-:W-:-:S05]  /*0f70*/  @P3 MOV R61, 0x2 ;  /* 0x00000002003d3802 */ /* 0x000fca0000000f00 */
[----:B------:R-:W-:-:S06]  /*0f80*/  @P3 IMAD.WIDE R60, R128, R61, c[0x0][0x1c0] ;  /* 0x00007000803c3625 */ /* 0x000fcc00078e023d */
[----:B------:R-:W2:Y:S01]  /*0f90*/  @P3 LDG.E.U16 R60, [R60.64] ;  /* 0x000000043c3c3981 */ /* 0x000ea2000c1e1500 */
[----:B------:R-:W-:Y:S01]  /*0fa0*/  IMAD R62, R128, c[0x0][0x168], RZ ;  /* 0x00005a00803e7a24 */ /* 0x000fe200078e02ff */
[----:B------:R-:W-:Y:S01]  /*0fb0*/  LOP3.LUT R134, R51, 0x7f, RZ, 0xc0, !PT ;  /* 0x0000007f33867812 */ /* 0x000fe200078ec0ff */
[----:B------:R-:W-:Y:S01]  /*0fc0*/  HFMA2.MMA R136, -RZ, RZ, 1.875, 0 ;  /* 0x3f800000ff887435 */ /* 0x000fe200000001ff */
[----:B------:R-:W-:Y:S02]  /*0fd0*/  BSSY B0, `(.L_x_580) ;  /* 0x000003f000007945 */ /* 0x000fe40003800000 */
[----:B------:R-:W-:-:S04]  /*0fe0*/  SHF.R.S32.HI R63, RZ, 0x1f, R62 ;  /* 0x0000001fff3f7819 */ /* 0x000fc8000001143e */
[----:B------:R-:W-:-:S04]  /*0ff0*/  LEA.HI R63, R63, R62, RZ, 0x3 ;  /* 0x0000003e3f3f7211 */ /* 0x000fc800078f18ff */
[----:B------:R-:W-:-:S04]  /*1000*/  LEA.HI.SX32 R134, R63, R134, 0x1d ;  /* 0x000000863f867211 */ /* 0x000fc800078feaff */
[----:B------:R-:W-:Y:S02]  /*1010*/  MOV R138, R134 ;  /* 0x00000086008a7202 */ /* 0x000fe40000000f00 */
[----:B--2---:R-:W-:Y:S01]  /*1020*/  @P3 PRMT R136, RZ, 0x5410, R60 ;  /* 0x00005410ff883816 */ /* 0x004fe2000000003c */
[----:B------:R-:W-:Y:S05]  /*1030*/  @!P0 BRA `(.L_x_581) ;  /* 0x0000038000008947 */ /* 0x000fea0003800000 */
[----:B------:R-:W-:Y:S02]  /*1040*/  ISETP.NE.U32.AND P3, PT, RZ, c[0x0][0x180], PT ;  /* 0x00006000ff007a0c */ /* 0x000fe40003f65070 */
[----:B------:R-:W-:Y:S02]  /*1050*/  MOV R61, 0x10 ;  /* 0x00000010003d7802 */ /* 0x000fe40000000f00 */
[----:B------:R-:W-:-:S03]  /*1060*/  ISETP.NE.AND.EX P3, PT, RZ, c[0x0][0x184], PT, P3 ;  /* 0x00006100ff007a0c */ /* 0x000fc60003f65330 */
[----:B------:R-:W-:-:S06]  /*1070*/  IMAD.WIDE.U32 R60, R134, R61, c[0x0][0x170] ;  /* 0x00005c00863c7625 */ /* 0x000fcc00078e003d */
[----:B------:R-:W2:Y:S04]  /*1080*/  LDG.E.128 R60, [R60.64] ;  /* 0x000000043c3c7981 */ /* 0x000ea8000c1e1d00 */
[----:B------:R-:W-:-:S04]  /*1090*/  @P3 LEA R130, P4, R134, c[0x0][0x180], 0x4 ;  /* 0x0000600086823a11 */ /* 0x000fc800078820ff */
[----:B------:R-:W-:-:S05]  /*10a0*/  @P3 LEA.HI.X R131, R134, c[0x0][0x184], RZ, 0x4, P4 ;  /* 0x0000610086833a11 */ /* 0x000fca00020f24ff */
[----:B------:R0:W3:Y:S01]  /*10b0*/  @P3 LDG.E.128 R56, [R130.64] ;  /* 0x0000000482383981 */ /* 0x0000e2000c1e1d00 */
[C---:B------:R-:W-:Y:S02]  /*10c0*/  IADD3 R138, R134.reuse, 0x80, RZ ;  /* 0x00000080868a7810 */ /* 0x040fe40007ffe0ff */
[----:B0-----:R-:W-:Y:S02]  /*10d0*/  LEA R130, P4, R134, c[0x0][0x188], 0x4 ;  /* 0x0000620086827a11 */ /* 0x001fe400078820ff */
[--C-:B--2---:R-:W-:Y:S02]  /*10e0*/  PRMT R131, RZ, 0x5410, R60.reuse ;  /* 0x00005410ff837816 */ /* 0x104fe4000000003c */
[----:B------:R-:W-:Y:S02]  /*10f0*/  PRMT R141, RZ, 0x7610, R60 ;  /* 0x00007610ff8d7816 */ /* 0x000fe4000000003c */
[--C-:B------:R-:W-:Y:S02]  /*1100*/  PRMT R147, RZ, 0x5410, R62.reuse ;  /* 0x00005410ff937816 */ /* 0x100fe4000000003e */
[----:B------:R-:W-:Y:S01]  /*1110*/  PRMT R149, RZ, 0x7610, R62 ;  /* 0x00007610ff957816 */ /* 0x000fe2000000003e */
[-C--:B------:R-:W-:Y:S01]  /*1120*/  FMUL.FTZ R62, R131, R136.reuse ;  /* 0x00000088833e7220 */ /* 0x080fe20000410000 */
[--C-:B------:R-:W-:Y:S01]  /*1130*/  PRMT R145, RZ, 0x5410, R61.reuse ;  /* 0x00005410ff917816 */ /* 0x100fe2000000003d */
[----:B------:R-:W-:Y:S01]  /*1140*/  FMUL.FTZ R143, R141, R136 ;  /* 0x000000888d8f7220 */ /* 0x000fe20000410000 */
[----:B------:R-:W-:Y:S01]  /*1150*/  PRMT R61, RZ, 0x7610, R61 ;  /* 0x00007610ff3d7816 */ /* 0x000fe2000000003d */
[----:B------:R-:W-:Y:S01]  /*1160*/  FMUL.FTZ R141, R49, R62 ;  /* 0x0000003e318d7220 */ /* 0x000fe20000410000 */
[--C-:B------:R-:W-:Y:S01]  /*1170*/  PRMT R131, RZ, 0x5410, R63.reuse ;  /* 0x00005410ff837816 */ /* 0x100fe2000000003f */
[----:B------:R-:W-:Y:S01]  /*1180*/  FMUL.FTZ R143, R48, R143 ;  /* 0x0000008f308f7220 */ /* 0x000fe20000410000 */
[----:B---3--:R-:W-:Y:S01]  /*1190*/  @P3 PRMT R60, RZ, 0x5410, R56 ;  /* 0x00005410ff3c3816 */ /* 0x008fe20000000038 */
[-C--:B------:R-:W-:Y:S01]  /*11a0*/  FMUL.FTZ R62, R145, R136.reuse ;  /* 0x00000088913e7220 */ /* 0x080fe20000410000 */
[----:B------:R-:W-:Y:S01]  /*11b0*/  PRMT R63, RZ, 0x7610, R63 ;  /* 0x00007610ff3f7816 */ /* 0x000fe2000000003f */
[----:B------:R-:W-:-:S02]  /*11c0*/  FMUL.FTZ R61, R61, R136 ;  /* 0x000000883d3d7220 */ /* 0x000fc40000410000 */
[----:B------:R-:W-:Y:S01]  /*11d0*/  @P3 FADD.FTZ R141, R60, R141 ;  /* 0x0000008d3c8d3221 */ /* 0x000fe20000010000 */
[----:B------:R-:W-:Y:S01]  /*11e0*/  @P3 PRMT R60, RZ, 0x7610, R56 ;  /* 0x00007610ff3c3816 */ /* 0x000fe20000000038 */
[----:B------:R-:W-:Y:S02]  /*11f0*/  FMUL.FTZ R145, R47, R62 ;  /* 0x0000003e2f917220 */ /* 0x000fe40000410000 */
[-C--:B------:R-:W-:Y:S02]  /*1200*/  FMUL.FTZ R62, R147, R136.reuse ;  /* 0x00000088933e7220 */ /* 0x080fe40000410000 */
[----:B------:R-:W-:Y:S01]  /*1210*/  @P3 FADD.FTZ R143, R60, R143 ;  /* 0x0000008f3c8f3221 */ /* 0x000fe20000010000 */
[----:B------:R-:W-:Y:S01]  /*1220*/  @P3 PRMT R60, RZ, 0x5410, R57 ;  /* 0x00005410ff3c3816 */ /* 0x000fe20000000039 */
[----:B------:R-:W-:Y:S02]  /*1230*/  FMUL.FTZ R147, R46, R61 ;  /* 0x0000003d2e937220 */ /* 0x000fe40000410000 */
[----:B------:R-:W-:-:S02]  /*1240*/  FMUL.FTZ R151, R149, R136 ;  /* 0x0000008895977220 */ /* 0x000fc40000410000 */
[----:B------:R-:W-:Y:S01]  /*1250*/  @P3 FADD.FTZ R145, R60, R145 ;  /* 0x000000913c913221 */ /* 0x000fe20000010000 */
[----:B------:R-:W-:Y:S01]  /*1260*/  @P3 PRMT R60, RZ, 0x7610, R57 ;  /* 0x00007610ff3c3816 */ /* 0x000fe20000000039 */
[----:B------:R-:W-:Y:S02]  /*1270*/  FMUL.FTZ R149, R45, R62 ;  /* 0x0000003e2d957220 */ /* 0x000fe40000410000 */
[----:B------:R-:W-:Y:S02]  /*1280*/  FMUL.FTZ R151, R44, R151 ;  /* 0x000000972c977220 */ /* 0x000fe40000410000 */
[----:B------:R-:W-:Y:S01]  /*1290*/  @P3 FADD.FTZ R147, R60, R147 ;  /* 0x000000933c933221 */ /* 0x000fe20000010000 */
[--C-:B------:R-:W-:Y:S01]  /*12a0*/  @P3 PRMT R60, RZ, 0x5410, R58.reuse ;  /* 0x00005410ff3c3816 */ /* 0x100fe2000000003a */
[-C--:B------:R-:W-:Y:S01]  /*12b0*/  FMUL.FTZ R62, R131, R136.reuse ;  /* 0x00000088833e7220 */ /* 0x080fe20000410000 */
[----:B------:R-:W-:Y:S01]  /*12c0*/  LEA.HI.X R131, R134, c[0x0][0x18c], RZ, 0x4, P4 ;  /* 0x0000630086837a11 */ /* 0x000fe200020f24ff */
[----:B------:R-:W-:Y:S01]  /*12d0*/  FMUL.FTZ R63, R63, R136 ;  /* 0x000000883f3f7220 */ /* 0x000fe20000410000 */
[----:B------:R-:W-:Y:S01]  /*12e0*/  F2FP.BF16.PACK_AB R61, R147, R145 ;  /* 0x00000091933d723e */ /* 0x000fe200000010ff */
[----:B------:R-:W-:Y:S01]  /*12f0*/  @P3 FADD.FTZ R149, R60, R149 ;  /* 0x000000953c953221 */ /* 0x000fe20000010000 */
[----:B------:R-:W-:Y:S01]  /*1300*/  @P3 PRMT R60, RZ, 0x7610, R58 ;  /* 0x00007610ff3c3816 */ /* 0x000fe2000000003a */
[----:B------:R-:W-:-:S02]  /*1310*/  FMUL.FTZ R153, R43, R62 ;  /* 0x0000003e2b997220 */ /* 0x000fc40000410000 */
[----:B------:R-:W-:Y:S02]  /*1320*/  FMUL.FTZ R155, R42, R63 ;  /* 0x0000003f2a9b7220 */ /* 0x000fe40000410000 */
[----:B------:R-:W-:Y:S01]  /*1330*/  @P3 FADD.FTZ R151, R60, R151 ;  /* 0x000000973c973221 */ /* 0x000fe20000010000 */
[----:B------:R-:W-:-:S04]  /*1340*/  @P3 PRMT R60, RZ, 0x5410, R59 ;  /* 0x00005410ff3c3816 */ /* 0x000fc8000000003b */
[----:B------:R-:W-:Y:S01]  /*1350*/  F2FP.BF16.PACK_AB R62, R151, R149 ;  /* 0x00000095973e723e */ /* 0x000fe200000010ff */
[----:B------:R-:W-:Y:S01]  /*1360*/  @P3 FADD.FTZ R153, R60, R153 ;  /* 0x000000993c993221 */ /* 0x000fe20000010000 */
[----:B------:R-:W-:-:S05]  /*1370*/  @P3 PRMT R60, RZ, 0x7610, R59 ;  /* 0x00007610ff3c3816 */ /* 0x000fca000000003b */
[----:B------:R-:W-:Y:S01]  /*1380*/  @P3 FADD.FTZ R155, R60, R155 ;  /* 0x0000009b3c9b3221 */ /* 0x000fe20000010000 */
[----:B------:R-:W-:-:S04]  /*1390*/  F2FP.BF16.PACK_AB R60, R143, R141 ;  /* 0x0000008d8f3c723e */ /* 0x000fc800000010ff */
[----:B------:R-:W-:-:S05]  /*13a0*/  F2FP.BF16.PACK_AB R63, R155, R153 ;  /* 0x000000999b3f723e */ /* 0x000fca00000010ff */
[----:B------:R0:W-:Y:S02]  /*13b0*/  STG.E.128 [R130.64], R60 ;  /* 0x0000003c82007986 */ /* 0x0001e4000c101d04 */
.L_x_581:
[----:B------:R-:W-:Y:S05]  /*13c0*/  BSYNC B0 ;  /* 0x0000000000007941 */ /* 0x000fea0003800000 */
.L_x_580:
        /* <DEDUP_REMOVED lines=10> */
[----:B------:R0:W3:Y:S02]  /*1470*/  @P3 LDG.E.128 R56, [R130.64] ;  /* 0x0000000482383981 */ /* 0x0000e4000c1e1d00 */
[----:B0-----:R-:W-:Y:S02]  /*1480*/  LEA R130, P4, R138, c[0x0][0x188], 0x4 ;  /* 0x000062008a827a11 */ /* 0x001fe400078820ff */
[----:B--2---:R-:W-:Y:S02]  /*1490*/  PRMT R161, RZ, 0x5410, R61 ;  /* 0x00005410ffa17816 */ /* 0x004fe4000000003d */
[--C-:B------:R-:W-:Y:S02]  /*14a0*/  PRMT R131, RZ, 0x5410, R60.reuse ;  /* 0x00005410ff837816 */ /* 0x100fe4000000003c */
[----:B------:R-:W-:Y:S01]  /*14b0*/  PRMT R157, RZ, 0x7610, R60 ;  /* 0x00007610ff9d7816 */ /* 0x000fe2000000003c */
[----:B------:R-:W-:Y:S01]  /*14c0*/  FMUL.FTZ R60, R161, R136 ;  /* 0x00000088a13c7220 */ /* 0x000fe20000410000 */
[----:B------:R-:W-:-:S02]  /*14d0*/  PRMT R163, RZ, 0x5410, R62 ;  /* 0x00005410ffa37816 */ /* 0x000fc4000000003e */
[----:B------:R-:W-:Y:S01]  /*14e0*/  PRMT R61, RZ, 0x7610, R61 ;  /* 0x00007610ff3d7816 */ /* 0x000fe2000000003d */
[----:B------:R-:W-:Y:S01]  /*14f0*/  FMUL.FTZ R161, R39, R60 ;  /* 0x0000003c27a17220 */ /* 0x000fe20000410000 */
[----:B------:R-:W-:Y:S01]  /*1500*/  PRMT R165, RZ, 0x7610, R62 ;  /* 0x00007610ffa57816 */ /* 0x000fe2000000003e */
[-C--:B------:R-:W-:Y:S02]  /*1510*/  FMUL.FTZ R60, R163, R136.reuse ;  /* 0x00000088a33c7220 */ /* 0x080fe40000410000 */
[-C--:B------:R-:W-:Y:S02]  /*1520*/  FMUL.FTZ R61, R61, R136.reuse ;  /* 0x000000883d3d7220 */ /* 0x080fe40000410000 */
[----:B------:R-:W-:Y:S02]  /*1530*/  FMUL.FTZ R167, R165, R136 ;  /* 0x00000088a5a77220 */ /* 0x000fe40000410000 */
[----:B------:R-:W-:Y:S01]  /*1540*/  FMUL.FTZ R165, R37, R60 ;  /* 0x0000003c25a57220 */ /* 0x000fe20000410000 */
[----:B---3--:R-:W-:Y:S01]  /*1550*/  @P3 PRMT R60, RZ, 0x7610, R57 ;  /* 0x00007610ff3c3816 */ /* 0x008fe20000000039 */
[-C--:B------:R-:W-:Y:S01]  /*1560*/  FMUL.FTZ R62, R131, R136.reuse ;  /* 0x00000088833e7220 */ /* 0x080fe20000410000 */
[--C-:B------:R-:W-:Y:S01]  /*1570*/  PRMT R131, RZ, 0x5410, R63.reuse ;  /* 0x00005410ff837816 */ /* 0x100fe2000000003f */
[----:B------:R-:W-:Y:S01]  /*1580*/  FMUL.FTZ R163, R38, R61 ;  /* 0x0000003d26a37220 */ /* 0x000fe20000410000 */
[----:B------:R-:W-:Y:S01]  /*1590*/  PRMT R63, RZ, 0x7610, R63 ;  /* 0x00007610ff3f7816 */ /* 0x000fe2000000003f */
[----:B------:R-:W-:-:S02]  /*15a0*/  FMUL.FTZ R159, R157, R136 ;  /* 0x000000889d9f7220 */ /* 0x000fc40000410000 */
[----:B------:R-:W-:Y:S01]  /*15b0*/  FMUL.FTZ R157, R41, R62 ;  /* 0x0000003e299d7220 */ /* 0x000fe20000410000 */
[----:B------:R-:W-:Y:S01]  /*15c0*/  @P3 PRMT R62, RZ, 0x5410, R56 ;  /* 0x00005410ff3e3816 */ /* 0x000fe20000000038 */
[----:B------:R-:W-:Y:S01]  /*15d0*/  @P3 FADD.FTZ R163, R60, R163 ;  /* 0x000000a33ca33221 */ /* 0x000fe20000010000 */
[----:B------:R-:W-:Y:S01]  /*15e0*/  @P3 PRMT R60, RZ, 0x5410, R58 ;  /* 0x00005410ff3c3816 */ /* 0x000fe2000000003a */
[----:B------:R-:W-:Y:S02]  /*15f0*/  FMUL.FTZ R159, R40, R159 ;  /* 0x0000009f289f7220 */ /* 0x000fe40000410000 */
[----:B------:R-:W-:Y:S01]  /*1600*/  @P3 FADD.FTZ R157, R62, R157 ;  /* 0x0000009d3e9d3221 */ /* 0x000fe20000010000 */
[----:B------:R-:W-:Y:S01]  /*1610*/  @P3 PRMT R62, RZ, 0x7610, R56 ;  /* 0x00007610ff3e3816 */ /* 0x000fe20000000038 */
[----:B------:R-:W-:Y:S02]  /*1620*/  @P3 FADD.FTZ R165, R60, R165 ;  /* 0x000000a53ca53221 */ /* 0x000fe40000010000 */
[----:B------:R-:W-:Y:S01]  /*1630*/  FMUL.FTZ R60, R131, R136 ;  /* 0x00000088833c7220 */ /* 0x000fe20000410000 */
[----:B------:R-:W-:Y:S01]  /*1640*/  LEA.HI.X R131, R138, c[0x0][0x18c], RZ, 0x4, P4 ;  /* 0x000063008a837a11 */ /* 0x000fe200020f24ff */
[----:B------:R-:W-:Y:S01]  /*1650*/  @P3 FADD.FTZ R159, R62, R159 ;  /* 0x0000009f3e9f3221 */ /* 0x000fe20000010000 */
[----:B------:R-:W-:Y:S01]  /*1660*/  @P3 PRMT R62, RZ, 0x5410, R57 ;  /* 0x00005410ff3e3816 */ /* 0x000fe20000000039 */
[----:B------:R-:W-:Y:S01]  /*1670*/  FMUL.FTZ R169, R35, R60 ;  /* 0x0000003c23a97220 */ /* 0x000fe20000410000 */
[----:B------:R-:W-:Y:S01]  /*1680*/  @P3 PRMT R60, RZ, 0x5410, R59 ;  /* 0x00005410ff3c3816 */ /* 0x000fe2000000003b */
[----:B------:R-:W-:Y:S01]  /*1690*/  FMUL.FTZ R63, R63, R136 ;  /* 0x000000883f3f7220 */ /* 0x000fe20000410000 */
[----:B------:R-:W-:Y:S01]  /*16a0*/  IADD3 R138, R138, 0x80, RZ ;  /* 0x000000808a8a7810 */ /* 0x000fe20007ffe0ff */
[----:B------:R-:W-:Y:S01]  /*16b0*/  @P3 FADD.FTZ R161, R62, R161 ;  /* 0x000000a13ea13221 */ /* 0x000fe20000010000 */
[----:B------:R-:W-:Y:S01]  /*16c0*/  @P3 PRMT R62, RZ, 0x7610, R58 ;  /* 0x00007610ff3e3816 */ /* 0x000fe2000000003a */
[----:B------:R-:W-:Y:S01]  /*16d0*/  @P3 FADD.FTZ R169, R60, R169 ;  /* 0x000000a93ca93221 */ /* 0x000fe20000010000 */
[----:B------:R-:W-:Y:S01]  /*16e0*/  @P3 PRMT R60, RZ, 0x7610, R59 ;  /* 0x00007610ff3c3816 */ /* 0x000fe2000000003b */
[----:B------:R-:W-:Y:S01]  /*16f0*/  FMUL.FTZ R167, R36, R167 ;  /* 0x000000a724a77220 */ /* 0x000fe20000410000 */
[----:B------:R-:W-:Y:S01]  /*1700*/  F2FP.BF16.PACK_AB R61, R163, R161 ;  /* 0x000000a1a33d723e */ /* 0x000fe200000010ff */
[----:B------:R-:W-:-:S02]  /*1710*/  FMUL.FTZ R171, R34, R63 ;  /* 0x0000003f22ab7220 */ /* 0x000fc40000410000 */
[----:B------:R-:W-:Y:S02]  /*1720*/  @P3 FADD.FTZ R167, R62, R167 ;  /* 0x000000a73ea73221 */ /* 0x000fe40000010000 */
[----:B------:R-:W-:Y:S01]  /*1730*/  @P3 FADD.FTZ R171, R60, R171 ;  /* 0x000000ab3cab3221 */ /* 0x000fe20000010000 */
[----:B------:R-:W-:Y:S02]  /*1740*/  F2FP.BF16.PACK_AB R60, R159, R157 ;  /* 0x0000009d9f3c723e */ /* 0x000fe400000010ff */
[----:B------:R-:W-:Y:S02]  /*1750*/  F2FP.BF16.PACK_AB R62, R167, R165 ;  /* 0x000000a5a73e723e */ /* 0x000fe400000010ff */
[----:B------:R-:W-:-:S05]  /*1760*/  F2FP.BF16.PACK_AB R63, R171, R169 ;  /* 0x000000a9ab3f723e */ /* 0x000fca00000010ff */
[----:B------:R0:W-:Y:S02]  /*1770*/  STG.E.128 [R130.64], R60 ;  /* 0x0000003c82007986 */ /* 0x0001e4000c101d04 */
.L_x_583:
[----:B------:R-:W-:Y:S05]  /*1780*/  BSYNC B0 ;  /* 0x0000000000007941 */ /* 0x000fea0003800000 */
.L_x_582:
[----:B------:R-:W-:Y:S01]  /*1790*/  ISETP.GE.U32.AND P3, PT, R50, 0x180, PT ;  /* 0x000001803200780c */ /* 0x000fe20003f66070 */
[----:B------:R-:W-:-:S12]  /*17a0*/  BSSY B0, `(.L_x_584) ;  /* 0x000003a000007945 */ /* 0x000fd80003800000 */
[----:B------:R-:W-:Y:S05]  /*17b0*/  @!P3 BRA `(.L_x_585) ;  /* 0x000003800000b947 */ /* 0x000fea0003800000 */
[----:B------:R-:W-:Y:S02]  /*17c0*/  ISETP.NE.U32.AND P3, PT, RZ, c[0x0][0x180], PT ;  /* 0x00006000ff007a0c */ /* 0x000fe40003f65070 */
[----:B0-----:R-:W-:Y:S02]  /*17d0*/  MOV R61, 0x10 ;  /* 0x00000010003d7802 */ /* 0x001fe40000000f00 */
[----:B------:R-:W-:-:S03]  /*17e0*/  ISETP.NE.AND.EX P3, PT, RZ, c[0x0][0x184], PT, P3 ;  /* 0x00006100ff007a0c */ /* 0x000fc60003f65330 */
[----:B------:R-:W-:-:S06]  /*17f0*/  IMAD.WIDE.U32 R60, R138, R61, c[0x0][0x170] ;  /* 0x00005c008a3c7625 */ /* 0x000fcc00078e003d */
[----:B------:R-:W2:Y:S04]  /*1800*/  LDG.E.128 R60, [R60.64] ;  /* 0x000000043c3c7981 */ /* 0x000ea8000c1e1d00 */
        /* <DEDUP_REMOVED lines=51> */
.L_x_585:
[----:B------:R-:W-:Y:S05]  /*1b40*/  BSYNC B0 ;  /* 0x0000000000007941 */ /* 0x000fea0003800000 */
.L_x_584:
[----:B------:R-:W-:Y:S01]  /*1b50*/  BSSY B0, `(.L_x_586) ;  /* 0x000003a000007945 */ /* 0x000fe20003800000 */
        /* <DEDUP_REMOVED lines=57> */
.L_x_587:
[----:B------:R-:W-:Y:S05]  /*1ef0*/  BSYNC B0 ;  /* 0x0000000000007941 */ /* 0x000fea0003800000 */
.L_x_586:
[----:B------:R-:W-:Y:S01]  /*1f00*/  BSSY B0, `(.L_x_588) ;  /* 0x0000039000007945 */ /* 0x000fe20003800000 */
        /* <DEDUP_REMOVED lines=9> */
[--C-:B--2---:R-:W-:Y:S02]  /*1fa0*/  PRMT R131, RZ, 0x5410, R60.reuse ;  /* 0x00005410ff837816 */ /* 0x104fe4000000003c */
[----:B------:R-:W-:Y:S02]  /*1fb0*/  PRMT R205, RZ, 0x7610, R60 ;  /* 0x00007610ffcd7816 */ /* 0x000fe4000000003c */
[--C-:B------:R-:W-:Y:S01]  /*1fc0*/  PRMT R209, RZ, 0x5410, R61.reuse ;  /* 0x00005410ffd17816 */ /* 0x100fe2000000003d */
[-C--:B------:R-:W-:Y:S01]  /*1fd0*/  FMUL.FTZ R60, R131, R136.reuse ;  /* 0x00000088833c7220 */ /* 0x080fe20000410000 */
[--C-:B------:R-:W-:Y:S01]  /*1fe0*/  PRMT R211, RZ, 0x5410, R62.reuse ;  /* 0x00005410ffd37816 */ /* 0x100fe2000000003e */
[----:B------:R-:W-:Y:S01]  /*1ff0*/  FMUL.FTZ R207, R205, R136 ;  /* 0x00000088cdcf7220 */ /* 0x000fe20000410000 */
[----:B------:R-:W-:Y:S01]  /*2000*/  PRMT R213, RZ, 0x7610, R62 ;  /* 0x00007610ffd57816 */ /* 0x000fe2000000003e */
[----:B------:R-:W-:Y:S01]  /*2010*/  FMUL.FTZ R205, R17, R60 ;  /* 0x0000003c11cd7220 */ /* 0x000fe20000410000 */
[----:B------:R-:W-:Y:S01]  /*2020*/  PRMT R61, RZ, 0x7610, R61 ;  /* 0x00007610ff3d7816 */ /* 0x000fe2000000003d */
[----:B------:R-:W-:Y:S01]  /*2030*/  FMUL.FTZ R207, R16, R207 ;  /* 0x000000cf10cf7220 */ /* 0x000fe20000410000 */
[--C-:B------:R-:W-:Y:S01]  /*2040*/  PRMT R217, RZ, 0x5410, R63.reuse ;  /* 0x00005410ffd97816 */ /* 0x100fe2000000003f */
[-C--:B------:R-:W-:Y:S01]  /*2050*/  FMUL.FTZ R62, R209, R136.reuse ;  /* 0x00000088d13e7220 */ /* 0x080fe20000410000 */
[----:B---3--:R-:W-:Y:S01]  /*2060*/  @P3 PRMT R60, RZ, 0x5410, R56 ;  /* 0x00005410ff3c3816 */ /* 0x008fe20000000038 */
[----:B------:R-:W-:Y:S01]  /*2070*/  FMUL.FTZ R61, R61, R136 ;  /* 0x000000883d3d7220 */ /* 0x000fe20000410000 */
[----:B------:R-:W-:Y:S01]  /*2080*/  PRMT R63, RZ, 0x7610, R63 ;  /* 0x00007610ff3f7816 */ /* 0x000fe2000000003f */
[----:B------:R-:W-:-:S02]  /*2090*/  FMUL.FTZ R209, R15, R62 ;  /* 0x0000003e0fd17220 */ /* 0x000fc40000410000 */
[----:B------:R-:W-:Y:S01]  /*20a0*/  @P3 FADD.FTZ R205, R60, R205 ;  /* 0x000000cd3ccd3221 */ /* 0x000fe20000010000 */
[----:B------:R-:W-:Y:S01]  /*20b0*/  @P3 PRMT R60, RZ, 0x7610, R56 ;  /* 0x00007610ff3c3816 */ /* 0x000fe20000000038 */
[-C--:B------:R-:W-:Y:S02]  /*20c0*/  FMUL.FTZ R130, R211, R136.reuse ;  /* 0x00000088d3827220 */ /* 0x080fe40000410000 */
[----:B------:R-:W-:Y:S02]  /*20d0*/  FMUL.FTZ R211, R14, R61 ;  /* 0x0000003d0ed37220 */ /* 0x000fe40000410000 */
[----:B------:R-:W-:Y:S01]  /*20e0*/  @P3 FADD.FTZ R207, R60, R207 ;  /* 0x000000cf3ccf3221 */ /* 0x000fe20000010000 */
[----:B------:R-:W-:Y:S01]  /*20f0*/  @P3 PRMT R60, RZ, 0x5410, R57 ;  /* 0x00005410ff3c3816 */ /* 0x000fe20000000039 */
[----:B------:R-:W-:Y:S02]  /*2100*/  FMUL.FTZ R215, R213, R136 ;  /* 0x00000088d5d77220 */ /* 0x000fe40000410000 */
[----:B------:R-:W-:Y:S01]  /*2110*/  FMUL.FTZ R213, R13, R130 ;  /* 0x000000820dd57220 */ /* 0x000fe20000410000 */
[----:B------:R-:W-:Y:S01]  /*2120*/  LEA R130, P4, R138, c[0x0][0x188], 0x4 ;  /* 0x000062008a827a11 */ /* 0x000fe200078820ff */
[----:B------:R-:W-:Y:S01]  /*2130*/  @P3 FADD.FTZ R209, R60, R209 ;  /* 0x000000d13cd13221 */ /* 0x000fe20000010000 */
[----:B------:R-:W-:Y:S01]  /*2140*/  @P3 PRMT R60, RZ, 0x7610, R57 ;  /* 0x00007610ff3c3816 */ /* 0x000fe20000000039 */
[----:B------:R-:W-:Y:S01]  /*2150*/  FMUL.FTZ R215, R12, R215 ;  /* 0x000000d70cd77220 */ /* 0x000fe20000410000 */
[----:B------:R-:W-:Y:S01]  /*2160*/  LEA.HI.X R131, R138, c[0x0][0x18c], RZ, 0x4, P4 ;  /* 0x000063008a837a11 */ /* 0x000fe200020f24ff */
[----:B------:R-:W-:-:S02]  /*2170*/  FMUL.FTZ R140, R217, R136 ;  /* 0x00000088d98c7220 */ /* 0x000fc40000410000 */
[----:B------:R-:W-:Y:S01]  /*2180*/  @P3 FADD.FTZ R211, R60, R211 ;  /* 0x000000d33cd33221 */ /* 0x000fe20000010000 */
[--C-:B------:R-:W-:Y:S01]  /*2190*/  @P3 PRMT R60, RZ, 0x5410, R58.reuse ;  /* 0x00005410ff3c3816 */ /* 0x100fe2000000003a */
[----:B------:R-:W-:Y:S02]  /*21a0*/  FMUL.FTZ R217, R11, R140 ;  /* 0x0000008c0bd97220 */ /* 0x000fe40000410000 */
[----:B------:R-:W-:Y:S01]  /*21b0*/  FMUL.FTZ R63, R63, R136 ;  /* 0x000000883f3f7220 */ /* 0x000fe20000410000 */
[----:B------:R-:W-:Y:S01]  /*21c0*/  F2FP.BF16.PACK_AB R61, R211, R209 ;  /* 0x000000d1d33d723e */ /* 0x000fe200000010ff */
[----:B------:R-:W-:Y:S01]  /*21d0*/  @P3 FADD.FTZ R213, R60, R213 ;  /* 0x000000d53cd53221 */ /* 0x000fe20000010000 */
[----:B------:R-:W-:Y:S01]  /*21e0*/  @P3 PRMT R60, RZ, 0x7610, R58 ;  /* 0x00007610ff3c3816 */ /* 0x000fe2000000003a */
[----:B------:R-:W-:-:S04]  /*21f0*/  FMUL.FTZ R219, R10, R63 ;  /* 0x0000003f0adb7220 */ /* 0x000fc80000410000 */
        /* <DEDUP_REMOVED lines=9> */
.L_x_589:
[----:B------:R-:W-:Y:S05]  /*2290*/  BSYNC B0 ;  /* 0x0000000000007941 */ /* 0x000fea0003800000 */
.L_x_588:
[----:B0-----:R-:W-:Y:S01]  /*22a0*/  FADD.FTZ R60, RZ, R141 ;  /* 0x0000008dff3c7221 */ /* 0x001fe20000010000 */
[C---:B------:R-:W-:Y:S02]  /*22b0*/  ISETP.GT.U32.AND P3, PT, R50.reuse, 0xff, PT ;  /* 0x000000ff3200780c */ /* 0x040fe40003f64070 */
        /* <DEDUP_REMOVED lines=49> */
.L_x_604:
        /* <DEDUP_REMOVED lines=101> */
.L_x_605:
[----:B------:R-:W-:Y:S01]  /*2c20*/  LOP3.LUT P3, RZ, R51, 0x1f, RZ, 0xc0, !PT ;  /* 0x0000001f33ff7812 */ /* 0x000fe2000786c0ff */
[----:B-1----:R-:W-:Y:S01]  /*2c30*/  FADD.FTZ R61, R63, R138 ;  /* 0x0000008a3f3d7221 */ /* 0x002fe20000010000 */
[----:B------:R-:W-:Y:S01]  /*2c40*/  SHF.R.U32.HI R62, RZ, 0x5, R51 ;  /* 0x00000005ff3e7819 */ /* 0x000fe20000011633 */
[----:B------:R-:W-:Y:S01]  /*2c50*/  WARPSYNC 0xffffffff ;  /* 0xffffffff00007948 */ /* 0x000fe20003800000 */
[----:B------:R-:W-:Y:S02]  /*2c60*/  LOP3.LUT R131, R51, 0x1f, RZ, 0xc0, !PT ;  /* 0x0000001f33837812 */ /* 0x000fe400078ec0ff */
[----:B------:R-:W-:-:S07]  /*2c70*/  LOP3.LUT R62, R62, 0x3, RZ, 0xc0, !PT ;  /* 0x000000033e3e7812 */ /* 0x000fce00078ec0ff */
[----:B------:R-:W-:-:S05]  /*2c80*/  @!P3 IADD3 R63, R130, R62, RZ ;  /* 0x0000003e823fb210 */ /* 0x000fca0007ffe0ff */
[----:B------:R1:W-:Y:S01]  /*2c90*/  @!P3 STS.64 [R63.X8], R60 ;  /* 0x0000003c3f00b388 */ /* 0x0003e20000008a00 */
[----:B------:R-:W-:-:S11]  /*2ca0*/  ISETP.GT.U32.AND P3, PT, R131, 0x3, PT ;  /* 0x000000038300780c */ /* 0x000fd60003f64070 */
[----:B------:R-:W-:Y:S01]  /*2cb0*/  BAR.SYNC.DEFER_BLOCKING 0x0 ;  /* 0x0000000000007b1d */ /* 0x000fe20000010000 */
[----:B-1----:R-:W-:Y:S01]  /*2cc0*/  CS2R R60, SRZ ;  /* 0x00000000003c7805 */ /* 0x002fe2000001ff00 */
[----:B------:R-:W-:Y:S01]  /*2cd0*/  @!P3 IADD3 R130, R130, R131, RZ ;  /* 0x000000838282b210 */ /* 0x000fe20007ffe0ff */
[----:B------:R-:W-:Y:S01]  /*2ce0*/  HFMA2.MMA R63, -RZ, RZ, 0, 0 ;  /* 0x00000000ff3f7435 */ /* 0x000fe200000001ff */
[----:B------:R-:W-:Y:S02]  /*2cf0*/  ISETP.NE.AND P4, PT, RZ, UR6, PT ;  /* 0x00000006ff007c0c */ /* 0x000fe4000bf85270 */
[----:B------:R-:W-:Y:S03]  /*2d00*/  BSSY B0, `(.L_x_592) ;  /* 0x0000055000007945 */ /* 0x000fe60003800000 */
[----:B------:R-:W-:-:S04]  /*2d10*/  @!P3 MOV R63, R125 ;  /* 0x0000007d003fb202 */ /* 0x000fc80000000f00 */
[----:B------:R-:W-:Y:S01]  /*2d20*/  I2F R144, R63 ;  /* 0x0000003f00907306 */ /* 0x000fe20000201400 */
[----:B------:R-:W1:Y:S04]  /*2d30*/  SHFL.DOWN PT, R136, R63, 0x2, 0x1f ;  /* 0x08401f003f887f89 */ /* 0x000e6800000e0000 */
[----:B------:R-:W2:Y:S01]  /*2d40*/  @!P3 LDS.64 R60, [R130.X8] ;  /* 0x00000000823cb984 */ /* 0x000ea20000008a00 */
[----:B------:R-:W-:Y:S02]  /*2d50*/  LOP3.LUT P3, RZ, R62, 0x1f, R51, 0xf8, !PT ;  /* 0x0000001f3eff7812 */ /* 0x000fe4000786f833 */
        /* <DEDUP_REMOVED lines=32> */
[----:B------:R-:W0:Y:S04]  /*2f60*/  SHFL.IDX PT, R223, R60, RZ, 0x1f ;  /* 0x00001fff3cdf7589 */ /* 0x000e2800000e0000 */
[----:B------:R-:W1:Y:S01]  /*2f70*/  SHFL.IDX PT, R130, R130, RZ, 0x1f ;  /* 0x00001fff82827589 */ /* 0x000e6200000e0000 */
[C---:B0-----:R-:W-:Y:S01]  /*2f80*/  FMUL.FTZ R61, R223.reuse, R223 ;  /* 0x000000dfdf3d7220 */ /* 0x041fe20000410000 */
[----:B------:R-:W-:-:S04]  /*2f90*/  FSEL R136, R223, RZ, !P4 ;  /* 0x000000ffdf887208 */ /* 0x000fc80006000000 */
[----:B------:R-:W-:Y:S01]  /*2fa0*/  FSEL R62, R61, RZ, P4 ;  /* 0x000000ff3d3e7208 */ /* 0x000fe20002000000 */
[----:B-1----:R-:W-:Y:S01]  /*2fb0*/  FFMA.FTZ R61, R130, R63, c[0x0][0x228] ;  /* 0x00008a00823d7623 */ /* 0x002fe2000001003f */
[----:B------:R-:W-:-:S03]  /*2fc0*/  @!P3 MOV R63, 0x4 ;  /* 0x00000004003fb802 */ /* 0x000fc60000000f00 */
[----:B------:R-:W-:Y:S01]  /*2fd0*/  FADD.FTZ R221, R61, R62 ;  /* 0x0000003e3ddd7221 */ /* 0x000fe20000010000 */
[----:B------:R-:W-:Y:S01]  /*2fe0*/  @!P3 MOV R61, 0x4 ;  /* 0x00000004003db802 */ /* 0x000fe20000000f00 */
[----:B------:R-:W-:-:S04]  /*2ff0*/  @!P3 IMAD.WIDE R62, R128, R63, c[0x0][0x1a0] ;  /* 0x00006800803eb625 */ /* 0x000fc800078e023f */
[----:B------:R-:W0:Y:S01]  /*3000*/  MUFU.RSQ R221, R221 ;  /* 0x000000dd00dd7308 */ /* 0x000e220000001400 */
        /* <DEDUP_REMOVED lines=36> */
.L_x_593:
[----:B------:R-:W-:Y:S05]  /*3250*/  BSYNC B0 ;  /* 0x0000000000007941 */ /* 0x000fea0003800000 */
.L_x_592:
        /* <DEDUP_REMOVED lines=35> */
.L_x_595:
[----:B------:R-:W-:Y:S05]  /*3490*/  BSYNC B0 ;  /* 0x0000000000007941 */ /* 0x000fea0003800000 */
.L_x_594:
        /* <DEDUP_REMOVED lines=35> */
.L_x_597:
[----:B------:R-:W-:Y:S05]  /*36d0*/  BSYNC B0 ;  /* 0x0000000000007941 */ /* 0x000fea0003800000 */
.L_x_596:
[----:B------:R-:W-:Y:S01]  /*36e0*/  BSSY B0, `(.L_x_598) ;  /* 0x0000022000007945 */ /* 0x000fe20003800000 */
        /* <DEDUP_REMOVED lines=33> */
.L_x_599:
[----:B------:R-:W-:Y:S05]  /*3900*/  BSYNC B0 ;  /* 0x0000000000007941 */ /* 0x000fea0003800000 */
.L_x_598:
[----:B------:R-:W-:Y:S01]  /*3910*/  BSSY B0, `(.L_x_600) ;  /* 0x0000021000007945 */ /* 0x000fe20003800000 */
        /* <DEDUP_REMOVED lines=25> */
[----:B------:R-:W-:Y:S02]  /*3ab0*/  FFMA.FTZ R221, R122, R142, R137 ;  /* 0x0000008e7add7223 */ /* 0x000fe40000010089 */
[----:B------:R-:W-:Y:S01]  /*3ac0*/  FFMA.FTZ R138, R119, R138, R132 ;  /* 0x0000008a778a7223 */ /* 0x000fe20000010084 */
[----:B------:R-:W-:Y:S01]  /*3ad0*/  F2FP.BF16.PACK_AB R63, R136, R63 ;  /* 0x0000003f883f723e */ /* 0x000fe200000010ff */
[----:B------:R-:W-:Y:S01]  /*3ae0*/  IMAD.WIDE.U32 R130, R134, R223, c[0x0][0x208] ;  /* 0x0000820086827625 */ /* 0x000fe200078e00df */
[----:B------:R-:W-:-:S02]  /*3af0*/  F2FP.BF16.PACK_AB R62, R221, R140 ;  /* 0x0000008cdd3e723e */ /* 0x000fc400000010ff */
[----:B------:R-:W-:-:S05]  /*3b00*/  F2FP.BF16.PACK_AB R61, R138, R61 ;  /* 0x0000003d8a3d723e */ /* 0x000fca00000010ff */
[----:B------:R0:W-:Y:S02]  /*3b10*/  STG.E.128 [R130.64], R60 ;  /* 0x0000003c82007986 */ /* 0x0001e4000c101d04 */
.L_x_601:
[----:B------:R-:W-:Y:S05]  /*3b20*/  BSYNC B0 ;  /* 0x0000000000007941 */ /* 0x000fea0003800000 */
.L_x_600:
[----:B------:R-:W-:Y:S02]  /*3b30*/  IADD3 R128, R128, c[0x0][0x160], RZ ;  /* 0x0000580080807a10 */ /* 0x000fe40007ffe0ff */
[----:B------:R-:W-:Y:S02]  /*3b40*/  LOP3.LUT P4, RZ, R127, 0xff, RZ, 0xc0, !PT ;  /* 0x000000ff7fff7812 */ /* 0x000fe4000788c0ff */
[----:B------:R-:W-:Y:S02]  /*3b50*/  ISETP.GE.AND P3, PT, R128, c[0x0][0x164], PT ;  /* 0x0000590080007a0c */ /* 0x000fe40003f66270 */
[----:B------:R-:W-:-:S11]  /*3b60*/  SEL R127, RZ, 0x1, P4 ;  /* 0x00000001ff7f7807 */ /* 0x000fd60002000000 */
[----:B01----:R-:W-:Y:S01]  /*3b70*/  @P3 CALL.REL.NOINC `(.L_x_602) ;  /* 0x0000001000003944 */ /* 0x003fe20003c00000 */
[----:B------:R-:W-:Y:S05]  /*3b80*/  BRA `(.L_x_603) ;  /* 0xffffd3c000007947 */ /* 0x000fea000383ffff */
.L_x_602:
[----:B------:R-:W-:Y:S05]  /*3b90*/  EXIT ;  /* 0x000000000000794d */ /* 0x000fea0003800000 */
.L_x_590:
[----:B------:R-:W-:Y:S01]  /*3ba0*/  HFMA2.MMA R61, -RZ, RZ, 0, 5.9604644775390625e-08 ;  /* 0x00000001ff3d7435 */ /* 0x000fe200000001ff */
[----:B------:R-:W-:Y:S02]  /*3bb0*/  MOV R136, R60 ;  /* 0x0000003c00887202 */ /* 0x000fe40000000f00 */
[----:B------:R-:W-:Y:S02]  /*3bc0*/  MOV R131, 0x1f ;  /* 0x0000001f00837802 */ /* 0x000fe40000000f00 */
[----:B------:R-:W-:Y:S02]  /*3bd0*/  MOV R140, 0xffffffff ;  /* 0xffffffff008c7802 */ /* 0x000fe40000000f00 */
[----:B------:R-:W-:Y:S02]  /*3be0*/  MOV R62, 0x3c00 ;  /* 0x00003c00003e7802 */ /* 0x000fe40000000f00 */
[----:B------:R-:W-:Y:S05]  /*3bf0*/  CALL.REL.NOINC `($__internal_4_$__cuda_sm70_shflsync_bfly_p) ;  /* 0x000008b000007944 */ /* 0x000fea0003c00000 */
[----:B01----:R-:W-:Y:S05]  /*3c00*/  BRA `(.L_x_604) ;  /* 0xffffe9c000007947 */ /* 0x003fea000383ffff */
.L_x_591:
[----:B------:R-:W-:Y:S01]  /*3c10*/  HFMA2.MMA R61, -RZ, RZ, 0, 1.1920928955078125e-07 ;  /* 0x00000002ff3d7435 */ /* 0x000fe200000001ff */
[----:B------:R-:W-:Y:S02]  /*3c20*/  MOV R131, 0x1f ;  /* 0x0000001f00837802 */ /* 0x000fe40000000f00 */
[----:B------:R-:W-:-:S02]  /*3c30*/  MOV R140, 0xffffffff ;  /* 0xffffffff008c7802 */ /* 0x000fc40000000f00 */
[----:B------:R-:W-:Y:S02]  /*3c40*/  MOV R62, 0x3c60 ;  /* 0x00003c60003e7802 */ /* 0x000fe40000000f00 */
[----:B0-----:R-:W-:Y:S05]  /*3c50*/  CALL.REL.NOINC `($__internal_4_$__cuda_sm70_shflsync_bfly_p) ;  /* 0x0000085000007944 */ /* 0x001fea0003c00000 */
[----:B01----:R-:W-:Y:S01]  /*3c60*/  FADD.FTZ R136, R136, R61 ;  /* 0x0000003d88887221 */ /* 0x003fe20000010000 */
[----:B------:R-:W-:Y:S01]  /*3c70*/  HFMA2.MMA R61, -RZ, RZ, 0, 2.384185791015625e-07 ;  /* 0x00000004ff3d7435 */ /* 0x000fe200000001ff */
[----:B------:R-:W-:Y:S02]  /*3c80*/  MOV R131, 0x1f ;  /* 0x0000001f00837802 */ /* 0x000fe40000000f00 */
[----:B------:R-:W-:Y:S02]  /*3c90*/  MOV R140, 0xffffffff ;  /* 0xffffffff008c7802 */ /* 0x000fe40000000f00 */
[----:B------:R-:W-:Y:S02]  /*3ca0*/  MOV R62, 0x3cc0 ;  /* 0x00003cc0003e7802 */ /* 0x000fe40000000f00 */
[----:B------:R-:W-:Y:S05]  /*3cb0*/  CALL.REL.NOINC `($__internal_4_$__cuda_sm70_shflsync_bfly_p) ;  /* 0x000007f000007944 */ /* 0x000fea0003c00000 */
[----:B01----:R-:W-:Y:S01]  /*3cc0*/  FADD.FTZ R136, R136, R61 ;  /* 0x0000003d88887221 */ /* 0x003fe20000010000 */
[----:B------:R-:W-:Y:S01]  /*3cd0*/  HFMA2.MMA R61, -RZ, RZ, 0, 4.76837158203125e-07 ;  /* 0x00000008ff3d7435 */ /* 0x000fe200000001ff */
[----:B------:R-:W-:Y:S02]  /*3ce0*/  MOV R131, 0x1f ;  /* 0x0000001f00837802 */ /* 0x000fe40000000f00 */
[----:B------:R-:W-:-:S02]  /*3cf0*/  MOV R140, 0xffffffff ;  /* 0xffffffff008c7802 */ /* 0x000fc40000000f00 */
[----:B------:R-:W-:Y:S02]  /*3d00*/  MOV R62, 0x3d20 ;  /* 0x00003d20003e7802 */ /* 0x000fe40000000f00 */
[----:B------:R-:W-:Y:S05]  /*3d10*/  CALL.REL.NOINC `($__internal_4_$__cuda_sm70_shflsync_bfly_p) ;  /* 0x0000079000007944 */ /* 0x000fea0003c00000 */
[----:B01----:R-:W-:Y:S01]  /*3d20*/  FADD.FTZ R136, R136, R61 ;  /* 0x0000003d88887221 */ /* 0x003fe20000010000 */
[----:B------:R-:W-:Y:S01]  /*3d30*/  HFMA2.MMA R61, -RZ, RZ, 0, 9.5367431640625e-07 ;  /* 0x00000010ff3d7435 */ /* 0x000fe200000001ff */
[----:B------:R-:W-:Y:S02]  /*3d40*/  MOV R131, 0x1f ;  /* 0x0000001f00837802 */ /* 0x000fe40000000f00 */
[----:B------:R-:W-:Y:S02]  /*3d50*/  MOV R140, 0xffffffff ;  /* 0xffffffff008c7802 */ /* 0x000fe40000000f00 */
[----:B------:R-:W-:Y:S02]  /*3d60*/  MOV R62, 0x3d80 ;  /* 0x00003d80003e7802 */ /* 0x000fe40000000f00 */
[----:B------:R-:W-:Y:S05]  /*3d70*/  CALL.REL.NOINC `($__internal_4_$__cuda_sm70_shflsync_bfly_p) ;  /* 0x0000073000007944 */ /* 0x000fea0003c00000 */
[----:B-1----:R-:W-:Y:S01]  /*3d80*/  FADD.FTZ R60, R136, R61 ;  /* 0x0000003d883c7221 */ /* 0x002fe20000010000 */
[----:B0-----:R-:W-:Y:S02]  /*3d90*/  MOV R131, 0x1f ;  /* 0x0000001f00837802 */ /* 0x001fe40000000f00 */
[----:B------:R-:W-:Y:S01]  /*3da0*/  MOV R140, 0xffffffff ;  /* 0xffffffff008c7802 */ /* 0x000fe20000000f00 */
        /* <DEDUP_REMOVED lines=35> */
[----:B------:R-:W-:Y:S02]  /*3fe0*/  @P3 FFMA.FTZ R136, R62, R62, R61 ;  /* 0x0000003e3e883223 */ /* 0x000fe4000001003d */
[--C-:B------:R-:W-:Y:S02]  /*3ff0*/  FADD.FTZ R61, R173, -R60.reuse ;  /* 0x8000003cad3d7221 */ /* 0x100fe40000010000 */
[----:B------:R-:W-:Y:S02]  /*4000*/  FADD.FTZ R62, R175, -R60 ;  /* 0x8000003caf3e7221 */ /* 0x000fe40000010000 */
        /* <DEDUP_REMOVED lines=29> */
[----:B------:R-:W-:Y:S01]  /*41e0*/  @P5 FFMA.FTZ R136, R62, R62, R61 ;  /* 0x0000003e3e885223 */ /* 0x000fe2000001003d */
[----:B------:R-:W-:Y:S01]  /*41f0*/  HFMA2.MMA R61, -RZ, RZ, 0, 5.9604644775390625e-08 ;  /* 0x00000001ff3d7435 */ /* 0x000fe200000001ff */
        /* <DEDUP_REMOVED lines=11> */
[----:B------:R-:W-:Y:S02]  /*42b0*/  FADD.FTZ R62, R219, -R60 ;  /* 0x8000003cdb3e7221 */ /* 0x000fe40000010000 */
[----:B------:R-:W-:-:S04]  /*42c0*/  FFMA.FTZ R63, R138, R138, R63 ;  /* 0x0000008a8a3f7223 */ /* 0x000fc8000001003f */
[----:B------:R-:W-:Y:S01]  /*42d0*/  @P6 FFMA.FTZ R136, R62, R62, R63 ;  /* 0x0000003e3e886223 */ /* 0x000fe2000001003f */
[----:B------:R-:W-:Y:S02]  /*42e0*/  MOV R62, 0x4300 ;  /* 0x00004300003e7802 */ /* 0x000fe40000000f00 */
[----:B------:R-:W-:Y:S05]  /*42f0*/  CALL.REL.NOINC `($__internal_4_$__cuda_sm70_shflsync_bfly_p) ;  /* 0x000001b000007944 */ /* 0x000fea0003c00000 */
[----:B01----:R-:W-:Y:S01]  /*4300*/  FADD.FTZ R136, R136, R61 ;  /* 0x0000003d88887221 */ /* 0x003fe20000010000 */
[----:B------:R-:W-:Y:S01]  /*4310*/  HFMA2.MMA R61, -RZ, RZ, 0, 1.1920928955078125e-07 ;  /* 0x00000002ff3d7435 */ /* 0x000fe200000001ff */
[----:B------:R-:W-:Y:S02]  /*4320*/  MOV R131, 0x1f ;  /* 0x0000001f00837802 */ /* 0x000fe40000000f00 */
[----:B------:R-:W-:Y:S02]  /*4330*/  MOV R140, 0xffffffff ;  /* 0xffffffff008c7802 */ /* 0x000fe40000000f00 */
[----:B------:R-:W-:Y:S02]  /*4340*/  MOV R62, 0x4360 ;  /* 0x00004360003e7802 */ /* 0x000fe40000000f00 */
[----:B------:R-:W-:Y:S05]  /*4350*/  CALL.REL.NOINC `($__internal_4_$__cuda_sm70_shflsync_bfly_p) ;  /* 0x0000015000007944 */ /* 0x000fea0003c00000 */
[----:B01----:R-:W-:Y:S01]  /*4360*/  FADD.FTZ R136, R136, R61 ;  /* 0x0000003d88887221 */ /* 0x003fe20000010000 */
[----:B------:R-:W-:Y:S01]  /*4370*/  HFMA2.MMA R61, -RZ, RZ, 0, 2.384185791015625e-07 ;  /* 0x00000004ff3d7435 */ /* 0x000fe200000001ff */
[----:B------:R-:W-:Y:S02]  /*4380*/  MOV R131, 0x1f ;  /* 0x0000001f00837802 */ /* 0x000fe40000000f00 */
[----:B------:R-:W-:-:S02]  /*4390*/  MOV R140, 0xffffffff ;  /* 0xffffffff008c7802 */ /* 0x000fc40000000f00 */
[----:B------:R-:W-:Y:S02]  /*43a0*/  MOV R62, 0x43c0 ;  /* 0x000043c0003e7802 */ /* 0x000fe40000000f00 */
[----:B------:R-:W-:Y:S05]  /*43b0*/  CALL.REL.NOINC `($__internal_4_$__cuda_sm70_shflsync_bfly_p) ;  /* 0x000000f000007944 */ /* 0x000fea0003c00000 */
[----:B01----:R-:W-:Y:S01]  /*43c0*/  FADD.FTZ R136, R136, R61 ;  /* 0x0000003d88887221 */ /* 0x003fe20000010000 */
[----:B------:R-:W-:Y:S01]  /*43d0*/  HFMA2.MMA R61, -RZ, RZ, 0, 4.76837158203125e-07 ;  /* 0x00000008ff3d7435 */ /* 0x000fe200000001ff */
[----:B------:R-:W-:Y:S02]  /*43e0*/  MOV R131, 0x1f ;  /* 0x0000001f00837802 */ /* 0x000fe40000000f00 */
[----:B------:R-:W-:Y:S02]  /*43f0*/  MOV R140, 0xffffffff ;  /* 0xffffffff008c7802 */ /* 0x000fe40000000f00 */
[----:B------:R-:W-:Y:S02]  /*4400*/  MOV R62, 0x4420 ;  /* 0x00004420003e7802 */ /* 0x000fe40000000f00 */
[----:B------:R-:W-:Y:S05]  /*4410*/  CALL.REL.NOINC `($__internal_4_$__cuda_sm70_shflsync_bfly_p) ;  /* 0x0000009000007944 */ /* 0x000fea0003c00000 */
[----:B-1----:R-:W-:Y:S01]  /*4420*/  FADD.FTZ R138, R136, R61 ;  /* 0x0000003d888a7221 */ /* 0x002fe20000010000 */
[----:B------:R-:W-:Y:S01]  /*4430*/  HFMA2.MMA R61, -RZ, RZ, 0, 9.5367431640625e-07 ;  /* 0x00000010ff3d7435 */ /* 0x000fe200000001ff */
[----:B0-----:R-:W-:Y:S02]  /*4440*/  MOV R131, 0x1f ;  /* 0x0000001f00837802 */ /* 0x001fe40000000f00 */
[----:B------:R-:W-:-:S02]  /*4450*/  MOV R140, 0xffffffff ;  /* 0xffffffff008c7802 */ /* 0x000fc40000000f00 */
[----:B------:R-:W-:Y:S02]  /*4460*/  MOV R136, R138 ;  /* 0x0000008a00887202 */ /* 0x000fe40000000f00 */
[----:B------:R-:W-:Y:S02]  /*4470*/  MOV R62, 0x4490 ;  /* 0x00004490003e7802 */ /* 0x000fe40000000f00 */
[----:B------:R-:W-:Y:S05]  /*4480*/  CALL.REL.NOINC `($__internal_4_$__cuda_sm70_shflsync_bfly_p) ;  /* 0x0000002000007944 */ /* 0x000fea0003c00000 */
[----:B-1----:R-:W-:Y:S01]  /*4490*/  MOV R63, R61 ;  /* 0x0000003d003f7202 */ /* 0x002fe20000000f00 */
[----:B0-----:R-:W-:Y:S05]  /*44a0*/  BRA `(.L_x_605) ;  /* 0xffffe77000007947 */ /* 0x001fea000383ffff */
        .weak           $__internal_4_$__cuda_sm70_shflsync_bfly_p
        .type           $__internal_4_$__cuda_sm70_shflsync_bfly_p,@function
        .size           $__internal_4_$__cuda_sm70_shflsync_bfly_p,(.L_x_36044 - $__internal_4_$__cuda_sm70_shflsync_bfly_p)
$__internal_4_$__cuda_sm70_shflsync_bfly_p:
[----:B------:R-:W-:Y:S01]  /*44b0*/  HFMA2.MMA R63, -RZ, RZ, 0, 0 ;  /* 0x00000000ff3f7435 */ /* 0x000fe200000001ff */
[----:B------:R-:W-:Y:S04]  /*44c0*/  WARPSYNC R140 ;  /* 0x0000008c00007348 */ /* 0x000fe80003800000 */
[----:B------:R0:W1:Y:S01]  /*44d0*/  SHFL.BFLY PT, R61, R136, R61, R131 ;  /* 0x0c00003d883d7389 */ /* 0x00006200000e0083 */
[----:B------:R-:W-:Y:S05]  /*44e0*/  RET.REL.NODEC R62 `(_ZN10layer_norm13ln_fwd_kernelINS_13Kernel_traitsI13__nv_bfloat16S2_S2_S2_fjLj5120ELj1ELj1ELj4ELj16ENS_18Kernel_traits_baseILj5120ES2_S2_S2_S2_fjLj128EEEEELb0ELb1ELb0ELb0EEEvNS_9FwdParamsE) ;  /* 0xffffbb103e007950 */ /* 0x000fea0003c3ffff */
.L_x_606:
        /* <DEDUP_REMOVED lines=9> */
.L_x_36044:


//--------------------- .text._ZN10layer_norm13ln_fwd_kernelINS_13Kernel_traitsI13__nv_bfloat16S2_S2_S2_fjLj5120ELj1ELj1ELj4ELj16ENS_18Kernel_traits_baseILj5120ES2_S2_S2_S2_fjLj128EEEEELb0ELb1ELb0ELb1EEEvNS_9FwdParamsE --------------------------
	.section	.text._ZN10layer_norm13ln_fwd_kernelINS_13Kernel_traitsI13__nv_bfloat16S2_S2_S2_fjLj5120ELj1ELj1ELj4ELj16ENS_18Kernel_traits_baseILj5120ES2_S2_S2_S2_fjLj128EEEEELb0ELb1ELb0ELb1EEEvNS_9FwdParamsE,"ax",@progbits
	.sectioninfo	@"SHI_REGISTERS=222"
	.align	128
        .global         _ZN10layer_norm13ln_fwd_kernelINS_13Kernel_traitsI13__nv_bfloat16S2_S2_S2_fjLj5120ELj1ELj1ELj4ELj16ENS_18Kernel_traits_baseILj5120ES2_S2_S2_S2_fjLj128EEEEELb0ELb1ELb0ELb1EEEvNS_9FwdParamsE
        .type           _ZN10layer_norm13ln_fwd_kernelINS_13Kernel_traitsI13__nv_bfloat16S2_S2_S2_fjLj5120ELj1ELj1ELj4ELj16ENS_18Kernel_traits_baseILj5120ES2_S2_S2_S2_fjLj128EEEEELb0ELb1ELb0ELb1EEEvNS_9FwdParamsE,@function
        .size           _ZN10layer_norm13ln_fwd_kernelINS_13Kernel_traitsI13__nv_bfloat16S2_S2_S2_fjLj5120ELj1ELj1ELj4ELj16ENS_18Kernel_traits_baseILj5120ES2_S2_S2_S2_fjLj128EEEEELb0ELb1ELb0ELb1EEEvNS_9FwdParamsE,(.L_x_36045 - _ZN10layer_norm13ln_fwd_kernelINS_13Kernel_traitsI13__nv_bfloat16S2_S2_S2_fjLj5120ELj1ELj1ELj4ELj16ENS_18Kernel_traits_baseILj5120ES2_S2_S2_S2_fjLj128EEEEELb0ELb1ELb0ELb1EEEvNS_9FwdParamsE)
        .other          _ZN10layer_norm13ln_fwd_kernelINS_13Kernel_traitsI13__nv_bfloat16S2_S2_S2_fjLj5120ELj1ELj1ELj4ELj16ENS_18Kernel_traits_baseILj5120ES2_S2_S2_S2_fjLj128EEEEELb0ELb1ELb0ELb1EEEvNS_9FwdParamsE,@"STO_CUDA_ENTRY STV_DEFAULT"
_ZN10layer_norm13ln_fwd_kernelINS_13Kernel_traitsI13__nv_bfloat16S2_S2_S2_fjLj5120ELj1ELj1ELj4ELj16ENS_18Kernel_traits_baseILj5120ES2_S2_S2_S2_fjLj128EEEEELb0ELb1ELb0ELb1EEEvNS_9FwdParamsE:
.text._ZN10layer_norm13ln_fwd_kernelINS_13Kernel_traitsI13__nv_bfloat16S2_S2_S2_fjLj5120ELj1ELj1ELj4ELj16ENS_18Kernel_traits_baseILj5120ES2_S2_S2_S2_fjLj128EEEEELb0ELb1ELb0ELb1EEEvNS_9FwdParamsE:
        /* <DEDUP_REMOVED lines=14> */
[----:B------:R-:W-:-:S02]  /*00e0*/  SHF.R.U32.HI R118, RZ, 0x7, R93 ;  /* 0x00000007ff767819 */ /* 0x000fc4000001165d */
[----:B------:R-:W-:Y:S01]  /*00f0*/  LOP3.LUT R92, R93, 0x7f, RZ, 0xc0, !PT ;  /* 0x0000007f5d5c7812 */ /* 0x000fe200078ec0ff */
[----:B------:R0:W5:Y:S03]  /*0100*/  @P0 LDG.E.128 R100, [R2.64+0x2000] ;  /* 0x0020000402640981 */ /* 0x000166000c1e1d00 */
[----:B------:R-:W-:-:S04]  /*0110*/  LEA R44, P2, R92, c[0x0][0x1c8], 0x4 ;  /* 0x000072005c2c7a11 */ /* 0x000fc800078420ff */
[----:B------:R-:W-:Y:S02]  /*0120*/  IADD3.X R45, RZ, c[0x0][0x1cc], RZ, P2, !PT ;  /* 0x00007300ff2d7a10 */ /* 0x000fe400017fe4ff */
[----:B-1----:R-:W-:-:S04]  /*0130*/  IADD3 R117, R118, UR6, RZ ;  /* 0x0000000676757c10 */ /* 0x002fc8000fffe0ff */
[----:B------:R-:W-:-:S13]  /*0140*/  ISETP.GE.AND P1, PT, R117, c[0x0][0x164], PT ;  /* 0x0000590075007a0c */ /* 0x000fda0003f26270 */
[----:B------:R-:W-:Y:S05]  /*0150*/  @P1 EXIT ;  /* 0x000000000000194d */ /* 0x000fea0003800000 */
[----:B0-----:R-:W-:Y:S01]  /*0160*/  IADD3 R2, P1, R0, c[0x0][0x1b0], RZ ;  /* 0x00006c0000027a10 */ /* 0x001fe20007f3e0ff */
[----:B------:R-:W2:Y:S03]  /*0170*/  LDG.E.128 R4, [R44.64] ;  /* 0x000000042c047981 */ /* 0x000ea6000c1e1d00 */
[----:B------:R-:W-:Y:S01]  /*0180*/  IADD3.X R3, RZ, c[0x0][0x1b4], RZ, P1, !PT ;  /* 0x00006d00ff037a10 */ /* 0x000fe20000ffe4ff */
[----:B------:R-:W3:Y:S04]  /*0190*/  LDG.E.128 R40, [R44.64+0x800] ;  /* 0x000800042c287981 */ /* 0x000ee8000c1e1d00 */
[----:B------:R-:W4:Y:S04]  /*01a0*/  LDG.E.128 R12, [R2.64+0x800] ;  /* 0x00080004020c7981 */ /* 0x000f28000c1e1d00 */
[----:B------:R-:W4:Y:S04]  /*01b0*/  LDG.E.128 R16, [R2.64+0x1000] ;  /* 0x0010000402107981 */ /* 0x000f28000c1e1d00 */
[----:B------:R-:W4:Y:S04]  /*01c0*/  LDG.E.128 R20, [R2.64+0x1800] ;  /* 0x0018000402147981 */ /* 0x000f28000c1e1d00 */
[----:B------:R-:W4:Y:S04]  /*01d0*/  LDG.E.128 R24, [R2.64+0x2000] ;  /* 0x0020000402187981 */ /* 0x000f28000c1e1d00 */
[----:B------:R-:W4:Y:S04]  /*01e0*/  LDG.E.128 R8, [R2.64] ;  /* 0x0000000402087981 */ /* 0x000f28000c1e1d00 */
[----:B------:R0:W4:Y:S04]  /*01f0*/  LDG.E.128 R28, [R44.64+0x1000] ;  /* 0x001000042c1c7981 */ /* 0x000128000c1e1d00 */
[----:B------:R0:W4:Y:S04]  /*0200*/  LDG.E.128 R32, [R44.64+0x1800] ;  /* 0x001800042c207981 */ /* 0x000128000c1e1d00 */
[----:B------:R0:W4:Y:S01]  /*0210*/  LDG.E.128 R36, [R44.64+0x2000] ;  /* 0x002000042c247981 */ /* 0x000122000c1e1d00 */
        /* <DEDUP_REMOVED lines=10> */
[----:B------:R-:W-:Y:S01]  /*02c0*/  SHF.R.U32.HI R138, RZ, 0x5, R93 ;  /* 0x00000005ff8a7819 */ /* 0x000fe2000001165d */
[----:B------:R-:W-:Y:S01]  /*02d0*/  HFMA2.MMA R136, -RZ, RZ, 0, 5.9604644775390625e-08 ;  /* 0x00000001ff887435 */ /* 0x000fe200000001ff */
        /* <DEDUP_REMOVED lines=40> */
[----:B------:R-:W-:Y:S02]  /*0560*/  LEA R118, R118, 0x4, 0x2 ;  /* 0x0000000476767811 */ /* 0x000fe400078e10ff */
[----:B------:R-:W-:Y:S02]  /*0570*/  LOP3.LUT R119, R93, 0x1f, RZ, 0xc0, !PT ;  /* 0x0000001f5d777812 */ /* 0x000fe400078ec0ff */
[----:B------:R-:W-:Y:S01]  /*0580*/  LOP3.LUT R138, R138, 0x3, RZ, 0xc0, !PT ;  /* 0x000000038a8a7812 */ /* 0x000fe200078ec0ff */
[----:B------:R-:W-:Y:S01]  /*0590*/  ULDC.U8 UR6, c[0x0][0x1f0] ;  /* 0x00007c0000067ab9 */ /* 0x000fe20000000000 */
[----:B--2---:R-:W-:-:S02]  /*05a0*/  PRMT R120, RZ, 0x5410, R7 ;  /* 0x00005410ff787816 */ /* 0x004fc40000000007 */
[----:B------:R-:W-:Y:S02]  /*05b0*/  PRMT R7, RZ, 0x7610, R7 ;  /* 0x00007610ff077816 */ /* 0x000fe40000000007 */
[----:B---3--:R-:W-:Y:S02]  /*05c0*/  PRMT R51, RZ, 0x5410, R40 ;  /* 0x00005410ff337816 */ /* 0x008fe40000000028 */
[--C-:B----4-:R-:W-:Y:S02]  /*05d0*/  PRMT R130, RZ, 0x5410, R14.reuse ;  /* 0x00005410ff827816 */ /* 0x110fe4000000000e */
        /* <DEDUP_REMOVED lines=16> */
[--C-:B------:R-:W-:Y:S02]  /*06e0*/  PRMT R140, RZ, 0x5410, R26.reuse ;  /* 0x00005410ff8c7816 */ /* 0x100fe4000000001a */
[----:B------:R-:W-:Y:S02]  /*06f0*/  PRMT R143, RZ, 0x7610, R26 ;  /* 0x00007610ff8f7816 */ /* 0x000fe4000000001a */
[----:B------:R-:W-:Y:S02]  /*0700*/  PRMT R50, RZ, 0x7610, R40 ;  /* 0x00007610ff327816 */ /* 0x000fe40000000028 */
[--C-:B------:R-:W-:Y:S02]  /*0710*/  PRMT R49, RZ, 0x5410, R41.reuse ;  /* 0x00005410ff317816 */ /* 0x100fe40000000029 */
[----:B------:R-:W-:-:S02]  /*0720*/  PRMT R48, RZ, 0x7610, R41 ;  /* 0x00007610ff307816 */ /* 0x000fc40000000029 */
[--C-:B------:R-:W-:Y:S02]  /*0730*/  PRMT R47, RZ, 0x5410, R42.reuse ;  /* 0x00005410ff2f7816 */ /* 0x100fe4000000002a */
[----:B------:R-:W-:Y:S02]  /*0740*/  PRMT R46, RZ, 0x7610, R42 ;  /* 0x00007610ff2e7816 */ /* 0x000fe4000000002a */
[--C-:B0-----:R-:W-:Y:S02]  /*0750*/  PRMT R45, RZ, 0x5410, R43.reuse ;  /* 0x00005410ff2d7816 */ /* 0x101fe4000000002b */
        /* <DEDUP_REMOVED lines=33> */
[----:B------:R-:W-:Y:S02]  /*0970*/  PRMT R17, RZ, 0x7610, R17 ;  /* 0x00007610ff117816 */ /* 0x000fe40000000011 */
[----:B------:R-:W-:Y:S02]  /*0980*/  PRMT R21, RZ, 0x7610, R21 ;  /* 0x00007610ff157816 */ /* 0x000fe40000000015 */
[----:B------:R-:W-:Y:S02]  /*0990*/  PRMT R25, RZ, 0x7610, R25 ;  /* 0x00007610ff197816 */ /* 0x000fe40000000019 */
[----:B------:R-:W-:Y:S02]  /*09a0*/  PRMT R26, RZ, 0x5410, R6 ;  /* 0x00005410ff1a7816 */ /* 0x000fe40000000006 */
.L_x_610:
[----:B------:R-:W-:Y:S01]  /*09b0*/  ISETP.NE.U32.AND P0, PT, RZ, c[0x0][0x1c0], PT ;  /* 0x00007000ff007a0c */ /* 0x000fe20003f05070 */
[----:B------:R-:W-:Y:S01]  /*09c0*/  IMAD R2, R117, c[0x0][0x168], RZ ;  /* 0x00005a0075027a24 */ /* 0x000fe200078e02ff */
[----:B------:R-:W-:Y:S02]  /*09d0*/  MOV R42, 0x10 ;  /* 0x00000010002a7802 */ /* 0x000fe40000000f00 */
[----:B------:R-:W-:-:S02]  /*09e0*/  ISETP.NE.AND.EX P0, PT, RZ, c[0x0][0x1c4], PT, P0 ;  /* 0x00007100ff007a0c */ /* 0x000fc40003f05300 */
[----:B------:R-:W-:Y:S02]  /*09f0*/  SHF.R.S32.HI R3, RZ, 0x1f, R2 ;  /* 0x0000001fff037819 */ /* 0x000fe40000011402 */
[----:B------:R-:W-:Y:S02]  /*0a00*/  ISETP.NE.U32.AND P1, PT, RZ, c[0x0][0x180], PT ;  /* 0x00006000ff007a0c */ /* 0x000fe40003f25070 */
[----:B------:R-:W-:Y:S02]  /*0a10*/  LEA.HI R3, R3, R2, RZ, 0x3 ;  /* 0x0000000203037211 */ /* 0x000fe400078f18ff */
[----:B------:R-:W-:Y:S02]  /*0a20*/  ISETP.NE.AND.EX P1, PT, RZ, c[0x0][0x184], PT, P1 ;  /* 0x00006100ff007a0c */ /* 0x000fe40003f25310 */
[----:B------:R-:W-:-:S03]  /*0a30*/  LEA.HI.SX32 R157, R3, R92, 0x1d ;  /* 0x0000005c039d7211 */ /* 0x000fc600078feaff */
[----:B------:R-:W-:Y:S02]  /*0a40*/  @P0 MOV R8, 0x2 ;  /* 0x0000000200080802 */ /* 0x000fe40000000f00 */
[----:B------:R-:W-:-:S04]  /*0a50*/  IMAD.WIDE.U32 R32, R157, R42, c[0x0][0x170] ;  /* 0x00005c009d207625 */ /* 0x000fc800078e002a */
[----:B------:R-:W-:Y:S02]  /*0a60*/  @P0 IMAD.WIDE R8, R117, R8, c[0x0][0x1c0] ;  /* 0x0000700075080625 */ /* 0x000fe400078e0208 */
[----:B------:R-:W2:Y:S04]  /*0a70*/  LDG.E.128 R32, [R32.64] ;  /* 0x0000000420207981 */ /* 0x000ea8000c1e1d00 */
[----:B------:R-:W3:Y:S01]  /*0a80*/  @P0 LDG.E.U16 R8, [R8.64] ;  /* 0x0000000408080981 */ /* 0x000ee2000c1e1500 */
[----:B------:R-:W-:-:S04]  /*0a90*/  @P1 LEA R2, P2, R157, c[0x0][0x180], 0x4 ;  /* 0x000060009d021a11 */ /* 0x000fc800078420ff */
[----:B------:R-:W-:-:S05]  /*0aa0*/  @P1 LEA.HI.X R3, R157, c[0x0][0x184], RZ, 0x4, P2 ;  /* 0x000061009d031a11 */ /* 0x000fca00010f24ff */
[----:B------:R0:W4:Y:S01]  /*0ab0*/  @P1 LDG.E.128 R28, [R2.64] ;  /* 0x00000004021c1981 */ /* 0x000122000c1e1d00 */
[----:B------:R-:W-:Y:S02]  /*0ac0*/  MOV R40, 0x3f800000 ;  /* 0x3f80000000287802 */ /* 0x000fe40000000f00 */
[----:B0-----:R-:W-:Y:S02]  /*0ad0*/  PRMT R2, RZ, 0x5410, R4 ;  /* 0x00005410ff027816 */ /* 0x001fe40000000004 */
[C---:B------:R-:W-:Y:S02]  /*0ae0*/  SHF.L.U32 R12, R157.reuse, 0x4, RZ ;  /* 0x000000049d0c7819 */ /* 0x040fe400000006ff */
[----:B------:R-:W-:Y:S02]  /*0af0*/  IADD3 R175, R157, 0x80, RZ ;  /* 0x000000809daf7810 */ /* 0x000fe40007ffe0ff */
[----:B------:R-:W-:Y:S02]  /*0b00*/  SHF.R.U32.HI R156, RZ, 0x1c, R157 ;  /* 0x0000001cff9c7819 */ /* 0x000fe4000001169d */
[----:B--2---:R-:W-:-:S02]  /*0b10*/  PRMT R3, RZ, 0x5410, R32 ;  /* 0x00005410ff037816 */ /* 0x004fc40000000020 */
[----:B---3--:R-:W-:Y:S02]  /*0b20*/  @P0 PRMT R40, RZ, 0x5410, R8 ;  /* 0x00005410ff280816 */ /* 0x008fe40000000008 */
[----:B------:R-:W-:-:S03]  /*0b30*/  PRMT R9, RZ, 0x7610, R32 ;  /* 0x00007610ff097816 */ /* 0x000fc60000000020 */
[-C--:B------:R-:W-:Y:S01]  /*0b40*/  FMUL.FTZ R41, R3, R40.reuse ;  /* 0x0000002803297220 */ /* 0x080fe20000410000 */
[--C-:B------:R-:W-:Y:S01]  /*0b50*/  PRMT R13, RZ, 0x5410, R33.reuse ;  /* 0x00005410ff0d7816 */ /* 0x100fe20000000021 */
[----:B------:R-:W-:Y:S02]  /*0b60*/  FMUL.FTZ R9, R9, R40 ;  /* 0x0000002809097220 */ /* 0x000fe40000410000 */
[----:B------:R-:W-:Y:S01]  /*0b70*/  FMUL.FTZ R41, R41, R2 ;  /* 0x0000000229297220 */ /* 0x000fe20000410000 */
[----:B------:R-:W-:Y:S01]  /*0b80*/  PRMT R2, RZ, 0x7610, R4 ;  /* 0x00007610ff027816 */ /* 0x000fe20000000004 */
[----:B------:R-:W-:Y:S01]  /*0b90*/  FMUL.FTZ R13, R13, R40 ;  /* 0x000000280d0d7220 */ /* 0x000fe20000410000 */
[----:B------:R-:W-:-:S03]  /*0ba0*/  PRMT R33, RZ, 0x7610, R33 ;  /* 0x00007610ff217816 */ /* 0x000fc60000000021 */
[----:B------:R-:W-:Y:S01]  /*0bb0*/  FMUL.FTZ R43, R9, R2 ;  /* 0x00000002092b7220 */ /* 0x000fe20000410000 */
[----:B------:R-:W-:Y:S01]  /*0bc0*/  PRMT R2, RZ, 0x5410, R5 ;  /* 0x00005410ff027816 */ /* 0x000fe20000000005 */
[----:B------:R-:W-:Y:S01]  /*0bd0*/  FMUL.FTZ R33, R33, R40 ;  /* 0x0000002821217220 */ /* 0x000fe20000410000 */
[----:B------:R-:W-:-:S03]  /*0be0*/  PRMT R39, RZ, 0x7610, R34 ;  /* 0x00007610ff277816 */ /* 0x000fc60000000022 */
[----:B------:R-:W-:Y:S01]  /*0bf0*/  FMUL.FTZ R145, R13, R2 ;  /* 0x000000020d917220 */ /* 0x000fe20000410000 */
[----:B------:R-:W-:Y:S01]  /*0c00*/  PRMT R2, RZ, 0x7610, R5 ;  /* 0x00007610ff027816 */ /* 0x000fe20000000005 */
[----:B------:R-:W-:-:S04]  /*0c10*/  FMUL.FTZ R39, R39, R40 ;  /* 0x0000002827277220 */ /* 0x000fc80000410000 */
[----:B------:R-:W-:Y:S01]  /*0c20*/  FMUL.FTZ R147, R33, R2 ;  /* 0x0000000221937220 */ /* 0x000fe20000410000 */
[----:B------:R-:W-:-:S05]  /*0c30*/  PRMT R2, RZ, 0x7610, R6 ;  /* 0x00007610ff027816 */ /* 0x000fca0000000006 */
[----:B------:R-:W-:Y:S01]  /*0c40*/  FMUL.FTZ R149, R39, R2 ;  /* 0x0000000227957220 */ /* 0x000fe20000410000 */
[----:B----4-:R-:W-:-:S05]  /*0c50*/  @P1 PRMT R2, RZ, 0x5410, R28 ;  /* 0x00005410ff021816 */ /* 0x010fca000000001c */
[----:B------:R-:W-:Y:S01]  /*0c60*/  @P1 FADD.FTZ R41, R41, R2 ;  /* 0x0000000229291221 */ /* 0x000fe20000010000 */
[----:B------:R-:W-:Y:S02]  /*0c70*/  @P1 PRMT R2, RZ, 0x7610, R28 ;  /* 0x00007610ff021816 */ /* 0x000fe4000000001c */
[----:B------:R-:W-:-:S03]  /*0c80*/  PRMT R37, RZ, 0x5410, R34 ;  /* 0x00005410ff257816 */ /* 0x000fc60000000022 */
[----:B------:R-:W-:Y:S01]  /*0c90*/  @P1 FADD.FTZ R43, R43, R2 ;  /* 0x000000022b2b1221 */ /* 0x000fe20000010000 */
[----:B------:R-:W-:Y:S01]  /*0ca0*/  @P1 PRMT R2, RZ, 0x5410, R29 ;  /* 0x00005410ff021816 */ /* 0x000fe2000000001d */
[----:B------:R-:W-:-:S04]  /*0cb0*/  FMUL.FTZ R37, R37, R40 ;  /* 0x0000002825257220 */ /* 0x000fc80000410000 */
[----:B------:R-:W-:Y:S01]  /*0cc0*/  @P1 FADD.FTZ R145, R145, R2 ;  /* 0x0000000291911221 */ /* 0x000fe20000010000 */
[----:B------:R-:W-:Y:S01]  /*0cd0*/  @P1 PRMT R2, RZ, 0x5410, R30 ;  /* 0x00005410ff021816 */ /* 0x000fe2000000001e */
[----:B------:R-:W-:Y:S01]  /*0ce0*/  FMUL.FTZ R151, R26, R37 ;  /* 0x000000251a977220 */ /* 0x000fe20000410000 */
[----:B------:R-:W-:-:S03]  /*0cf0*/  PRMT R153, RZ, 0x5410, R35 ;  /* 0x00005410ff997816 */ /* 0x000fc60000000023 */
[----:B------:R-:W-:Y:S01]  /*0d00*/  @P1 FADD.FTZ R151, R151, R2 ;  /* 0x0000000297971221 */ /* 0x000fe20000010000 */
[----:B------:R-:W-:Y:S01]  /*0d10*/  @P1 PRMT R2, RZ, 0x7610, R30 ;  /* 0x00007610ff021816 */ /* 0x000fe2000000001e */
[----:B------:R-:W-:Y:S01]  /*0d20*/  FMUL.FTZ R153, R153, R40 ;  /* 0x0000002899997220 */ /* 0x000fe20000410000 */
[----:B------:R-:W-:-:S03]  /*0d30*/  PRMT R35, RZ, 0x7610, R35 ;  /* 0x00007610ff237816 */ /* 0x000fc60000000023 */
[----:B------:R-:W-:Y:S01]  /*0d40*/  @P1 FADD.FTZ R149, R149, R2 ;  /* 0x0000000295951221 */ /* 0x000fe20000010000 */
[----:B------:R-:W-:Y:S01]  /*0d50*/  @P1 PRMT R2, RZ, 0x5410, R31 ;  /* 0x00005410ff021816 */ /* 0x000fe2000000001f */
[----:B------:R-:W-:Y:S02]  /*0d60*/  FMUL.FTZ R8, R35, R40 ;  /* 0x0000002823087220 */ /* 0x000fe40000410000 */
[----:B------:R-:W-:Y:S02]  /*0d70*/  FMUL.FTZ R153, R120, R153 ;  /* 0x0000009978997220 */ /* 0x000fe40000410000 */
[----:B------:R-:W-:Y:S01]  /*0d80*/  FMUL.FTZ R155, R7, R8 ;  /* 0x00000008079b7220 */ /* 0x000fe20000410000 */
[----:B------:R-:W-:Y:S01]  /*0d90*/  @P1 PRMT R8, RZ, 0x7610, R29 ;  /* 0x00007610ff081816 */ /* 0x000fe2000000001d */
[----:B------:R-:W-:Y:S01]  /*0da0*/  @P1 FADD.FTZ R153, R153, R2 ;  /* 0x0000000299991221 */ /* 0x000fe20000010000 */
[----:B------:R-:W-:-:S03]  /*0db0*/  @P1 PRMT R2, RZ, 0x7610, R31 ;  /* 0x00007610ff021816 */ /* 0x000fc6000000001f */
[----:B------:R-:W-:Y:S02]  /*0dc0*/  @P1 FADD.FTZ R147, R147, R8 ;  /* 0x0000000893931221 */ /* 0x000fe40000010000 */
[----:B------:R-:W-:Y:S01]  /*0dd0*/  @P1 FADD.FTZ R155, R155, R2 ;  /* 0x000000029b9b1221 */ /* 0x000fe20000010000 */
[----:B------:R-:W-:Y:S01]  /*0de0*/  IADD3 R2, P0, R12, c[0x0][0x188], RZ ;  /* 0x000062000c027a10 */ /* 0x000fe20007f1e0ff */
[----:B------:R-:W-:Y:S01]  /*0df0*/  IMAD.WIDE.U32 R36, R175, R42, c[0x0][0x170] ;  /* 0x00005c00af247625 */ /* 0x000fe200078e002a */
[----:B------:R-:W-:Y:S02]  /*0e00*/  F2FP.BF16.PACK_AB R34, R149, R151 ;  /* 0x000000979522723e */ /* 0x000fe400000010ff */
[----:B------:R-:W-:Y:S02]  /*0e10*/  IADD3.X R3, R156, c[0x0][0x18c], RZ, P0, !PT ;  /* 0x000063009c037a10 */ /* 0x000fe400007fe4ff */
[----:B------:R-:W-:Y:S02]  /*0e20*/  F2FP.BF16.PACK_AB R35, R155, R153 ;  /* 0x000000999b23723e */ /* 0x000fe400000010ff */
[----:B------:R-:W-:-:S02]  /*0e30*/  F2FP.BF16.PACK_AB R33, R147, R145 ;  /* 0x000000919321723e */ /* 0x000fc400000010ff */
[----:B------:R-:W-:Y:S02]  /*0e40*/  F2FP.BF16.PACK_AB R32, R43, R41 ;  /* 0x000000292b20723e */ /* 0x000fe400000010ff */
[----:B------:R-:W-:-:S03]  /*0e50*/  @P1 LEA R8, P0, R175, c[0x0][0x180], 0x4 ;  /* 0x00006000af081a11 */ /* 0x000fc600078020ff */
[----:B------:R0:W-:Y:S01]  /*0e60*/  STG.E.128 [R2.64], R32 ;  /* 0x0000002002007986 */ /* 0x0001e2000c101d04 */
[----:B------:R-:W-:-:S03]  /*0e70*/  @P1 LEA.HI.X R9, R175, c[0x0][0x184], RZ, 0x4, P0 ;  /* 0x00006100af091a11 */ /* 0x000fc600000f24ff */
[----:B------:R-:W0:Y:S04]  /*0e80*/  LDG.E.128 R36, [R36.64] ;  /* 0x0000000424247981 */ /* 0x000e28000c1e1d00 */
[----:B------:R1:W2:Y:S01]  /*0e90*/  @P1 LDG.E.128 R28, [R8.64] ;  /* 0x00000004081c1981 */ /* 0x0002a2000c1e1d00 */
[----:B------:R-:W-:Y:S02]  /*0ea0*/  SHF.L.U32 R144, R175, 0x4, RZ ;  /* 0x00000004af907819 */ /* 0x000fe400000006ff */
[----:B------:R-:W-:Y:S02]  /*0eb0*/  IADD3 R191, R157, 0x100, RZ ;  /* 0x000001009dbf7810 */ /* 0x000fe40007ffe0ff */
[--C-:B0-----:R-:W-:Y:S02]  /*0ec0*/  PRMT R3, RZ, 0x5410, R36.reuse ;  /* 0x00005410ff037816 */ /* 0x101fe40000000024 */
[----:B-1----:R-:W-:-:S03]  /*0ed0*/  PRMT R9, RZ, 0x7610, R36 ;  /* 0x00007610ff097816 */ /* 0x002fc60000000024 */
[-C--:B------:R-:W-:Y:S01]  /*0ee0*/  FMUL.FTZ R142, R3, R40.reuse ;  /* 0x00000028038e7220 */ /* 0x080fe20000410000 */
[--C-:B--2---:R-:W-:Y:S01]  /*0ef0*/  @P1 PRMT R8, RZ, 0x5410, R28.reuse ;  /* 0x00005410ff081816 */ /* 0x104fe2000000001c */
[----:B------:R-:W-:Y:S02]  /*0f00*/  FMUL.FTZ R9, R9, R40 ;  /* 0x0000002809097220 */ /* 0x000fe40000410000 */
[----:B------:R-:W-:Y:S01]  /*0f10*/  FMUL.FTZ R159, R51, R142 ;  /* 0x0000008e339f7220 */ /* 0x000fe20000410000 */
[----:B------:R-:W-:Y:S01]  /*0f20*/  PRMT R13, RZ, 0x5410, R37 ;  /* 0x00005410ff0d7816 */ /* 0x000fe20000000025 */
[----:B------:R-:W-:Y:S02]  /*0f30*/  FMUL.FTZ R161, R50, R9 ;  /* 0x0000000932a17220 */ /* 0x000fe40000410000 */
[----:B------:R-:W-:Y:S01]  /*0f40*/  @P1 FADD.FTZ R159, R8, R159 ;  /* 0x0000009f089f1221 */ /* 0x000fe20000010000 */
[----:B------:R-:W-:Y:S01]  /*0f50*/  @P1 PRMT R8, RZ, 0x7610, R28 ;  /* 0x00007610ff081816 */ /* 0x000fe2000000001c */
[----:B------:R-:W-:Y:S01]  /*0f60*/  FMUL.FTZ R2, R13, R40 ;  /* 0x000000280d027220 */ /* 0x000fe20000410000 */
[----:B------:R-:W-:-:S03]  /*0f70*/  PRMT R33, RZ, 0x5410, R38 ;  /* 0x00005410ff217816 */ /* 0x000fc60000000026 */
[----:B------:R-:W-:Y:S01]  /*0f80*/  @P1 FADD.FTZ R161, R8, R161 ;  /* 0x000000a108a11221 */ /* 0x000fe20000010000 */
[----:B------:R-:W-:Y:S01]  /*0f90*/  @P1 PRMT R8, RZ, 0x5410, R29 ;  /* 0x00005410ff081816 */ /* 0x000fe2000000001d */
[----:B------:R-:W-:Y:S01]  /*0fa0*/  FMUL.FTZ R163, R49, R2 ;  /* 0x0000000231a37220 */ /* 0x000fe20000410000 */
[----:B------:R-:W-:Y:S01]  /*0fb0*/  PRMT R35, RZ, 0x5410, R39 ;  /* 0x00005410ff237816 */ /* 0x000fe20000000027 */
[----:B------:R-:W-:Y:S01]  /*0fc0*/  FMUL.FTZ R2, R33, R40 ;  /* 0x0000002821027220 */ /* 0x000fe20000410000 */
[----:B------:R-:W-:Y:S01]  /*0fd0*/  PRMT R3, RZ, 0x7610, R38 ;  /* 0x00007610ff037816 */ /* 0x000fe20000000026 */
[----:B------:R-:W-:Y:S01]  /*0fe0*/  @P1 FADD.FTZ R163, R8, R163 ;  /* 0x000000a308a31221 */ /* 0x000fe20000010000 */
[--C-:B------:R-:W-:Y:S01]  /*0ff0*/  @P1 PRMT R8, RZ, 0x5410, R30.reuse ;  /* 0x00005410ff081816 */ /* 0x100fe2000000001e */
[----:B------:R-:W-:Y:S02]  /*1000*/  FMUL.FTZ R165, R47, R2 ;  /* 0x000000022fa57220 */ /* 0x000fe40000410000 */
[-C--:B------:R-:W-:Y:S01]  /*1010*/  FMUL.FTZ R2, R35, R40.reuse ;  /* 0x0000002823027220 */ /* 0x080fe20000410000 */
[----:B------:R-:W-:Y:S01]  /*1020*/  PRMT R37, RZ, 0x7610, R37 ;  /* 0x00007610ff257816 */ /* 0x000fe20000000025 */
[----:B------:R-:W-:Y:S01]  /*1030*/  FMUL.FTZ R3, R3, R40 ;  /* 0x0000002803037220 */ /* 0x000fe20000410000 */
[----:B------:R-:W-:Y:S01]  /*1040*/  PRMT R39, RZ, 0x7610, R39 ;  /* 0x00007610ff277816 */ /* 0x000fe20000000027 */
[----:B------:R-:W-:Y:S01]  /*1050*/  @P1 FADD.FTZ R165, R8, R165 ;  /* 0x000000a508a51221 */ /* 0x000fe20000010000 */
[----:B------:R-:W-:Y:S01]  /*1060*/  @P1 PRMT R8, RZ, 0x7610, R30 ;  /* 0x00007610ff081816 */ /* 0x000fe2000000001e */
[----:B------:R-:W-:Y:S01]  /*1070*/  FMUL.FTZ R169, R45, R2 ;  /* 0x000000022da97220 */ /* 0x000fe20000410000 */
[----:B------:R-:W-:Y:S01]  /*1080*/  @P1 PRMT R2, RZ, 0x5410, R31 ;  /* 0x00005410ff021816 */ /* 0x000fe2000000001f */
[----:B------:R-:W-:-:S02]  /*1090*/  FMUL.FTZ R167, R46, R3 ;  /* 0x000000032ea77220 */ /* 0x000fc40000410000 */
[-C--:B------:R-:W-:Y:S02]  /*10a0*/  FMUL.FTZ R39, R39, R40.reuse ;  /* 0x0000002827277220 */ /* 0x080fe40000410000 */
[----:B------:R-:W-:Y:S02]  /*10b0*/  FMUL.FTZ R37, R37, R40 ;  /* 0x0000002825257220 */ /* 0x000fe40000410000 */
[----:B------:R-:W-:Y:S01]  /*10c0*/  @P1 FADD.FTZ R167, R8, R167 ;  /* 0x000000a708a71221 */ /* 0x000fe20000010000 */
[----:B------:R-:W-:Y:S01]  /*10d0*/  @P1 PRMT R8, RZ, 0x7610, R29 ;  /* 0x00007610ff081816 */ /* 0x000fe2000000001d */
[----:B------:R-:W-:Y:S01]  /*10e0*/  @P1 FADD.FTZ R169, R2, R169 ;  /* 0x000000a902a91221 */ /* 0x000fe20000010000 */
[----:B------:R-:W-:Y:S01]  /*10f0*/  @P1 PRMT R2, RZ, 0x7610, R31 ;  /* 0x00007610ff021816 */ /* 0x000fe2000000001f */
[----:B------:R-:W-:Y:S02]  /*1100*/  FMUL.FTZ R171, R44, R39 ;  /* 0x000000272cab7220 */ /* 0x000fe40000410000 */
[----:B------:R-:W-:Y:S01]  /*1110*/  FMUL.FTZ R173, R48, R37 ;  /* 0x0000002530ad7220 */ /* 0x000fe20000410000 */
[----:B------:R-:W-:Y:S01]  /*1120*/  SHF.R.U32.HI R142, RZ, 0x1c, R175 ;  /* 0x0000001cff8e7819 */ /* 0x000fe200000116af */
[----:B------:R-:W-:Y:S01]  /*1130*/  @P1 FADD.FTZ R171, R2, R171 ;  /* 0x000000ab02ab1221 */ /* 0x000fe20000010000 */
[----:B------:R-:W-:Y:S01]  /*1140*/  IADD3 R2, P0, R144, c[0x0][0x188], RZ ;  /* 0x0000620090027a10 */ /* 0x000fe20007f1e0ff */
[----:B------:R-:W-:Y:S01]  /*1150*/  @P1 FADD.FTZ R173, R8, R173 ;  /* 0x000000ad08ad1221 */ /* 0x000fe20000010000 */
[----:B------:R-:W-:Y:S01]  /*1160*/  F2FP.BF16.PACK_AB R34, R167, R165 ;  /* 0x000000a5a722723e */ /* 0x000fe200000010ff */
[----:B------:R-:W-:Y:S01]  /*1170*/  IMAD.WIDE.U32 R36, R191, R42, c[0x0][0x170] ;  /* 0x00005c00bf247625 */ /* 0x000fe200078e002a */
[----:B------:R-:W-:-:S02]  /*1180*/  IADD3.X R3, R142, c[0x0][0x18c], RZ, P0, !PT ;  /* 0x000063008e037a10 */ /* 0x000fc400007fe4ff */
[----:B------:R-:W-:Y:S02]  /*1190*/  F2FP.BF16.PACK_AB R35, R171, R169 ;  /* 0x000000a9ab23723e */ /* 0x000fe400000010ff */
[----:B------:R-:W-:Y:S02]  /*11a0*/  F2FP.BF16.PACK_AB R33, R173, R163 ;  /* 0x000000a3ad21723e */ /* 0x000fe400000010ff */
[----:B------:R-:W-:Y:S02]  /*11b0*/  F2FP.BF16.PACK_AB R32, R161, R159 ;  /* 0x0000009fa120723e */ /* 0x000fe400000010ff */
[----:B------:R-:W-:-:S03]  /*11c0*/  @P1 LEA R8, P0, R191, c[0x0][0x180], 0x4 ;  /* 0x00006000bf081a11 */ /* 0x000fc600078020ff */
[----:B------:R0:W-:Y:S04]  /*11d0*/  STG.E.128 [R2.64], R32 ;  /* 0x0000002002007986 */ /* 0x0001e8000c101d04 */
[----:B------:R-:W2:Y:S01]  /*11e0*/  LDG.E.128 R36, [R36.64] ;  /* 0x0000000424247981 */ /* 0x000ea2000c1e1d00 */
[----:B------:R-:W-:-:S05]  /*11f0*/  @P1 LEA.HI.X R9, R191, c[0x0][0x184], RZ, 0x4, P0 ;  /* 0x00006100bf091a11 */ /* 0x000fca00000f24ff */
[----:B------:R2:W3:Y:S01]  /*1200*/  @P1 LDG.E.128 R28, [R8.64] ;  /* 0x00000004081c1981 */ /* 0x0004e2000c1e1d00 */
[----:B------:R-:W-:Y:S02]  /*1210*/  SHF.L.U32 R146, R191, 0x4, RZ ;  /* 0x00000004bf927819 */ /* 0x000fe400000006ff */
[----:B------:R-:W-:Y:S02]  /*1220*/  IADD3 R207, R157, 0x180, RZ ;  /* 0x000001809dcf7810 */ /* 0x000fe40007ffe0ff */
[----:B--2---:R-:W-:Y:S02]  /*1230*/  PRMT R9, RZ, 0x7610, R36 ;  /* 0x00007610ff097816 */ /* 0x004fe40000000024 */
[----:B------:R-:W-:-:S03]  /*1240*/  PRMT R13, RZ, 0x5410, R37 ;  /* 0x00005410ff0d7816 */ /* 0x000fc60000000025 */
[----:B0-----:R-:W-:Y:S01]  /*1250*/  FMUL.FTZ R2, R9, R40 ;  /* 0x0000002809027220 */ /* 0x001fe20000410000 */
[----:B------:R-:W-:-:S03]  /*1260*/  PRMT R3, RZ, 0x5410, R36 ;  /* 0x00005410ff037816 */ /* 0x000fc60000000024 */
[----:B------:R-:W-:Y:S01]  /*1270*/  FMUL.FTZ R177, R95, R2 ;  /* 0x000000025fb17220 */ /* 0x000fe20000410000 */
[----:B---3--:R-:W-:Y:S01]  /*1280*/  @P1 PRMT R2, RZ, 0x7610, R28 ;  /* 0x00007610ff021816 */ /* 0x008fe2000000001c */
[-C--:B------:R-:W-:Y:S02]  /*1290*/  FMUL.FTZ R13, R13, R40.reuse ;  /* 0x000000280d0d7220 */ /* 0x080fe40000410000 */
[----:B------:R-:W-:Y:S02]  /*12a0*/  FMUL.FTZ R175, R3, R40 ;  /* 0x0000002803af7220 */ /* 0x000fe40000410000 */
[----:B------:R-:W-:Y:S01]  /*12b0*/  @P1 FADD.FTZ R177, R2, R177 ;  /* 0x000000b102b11221 */ /* 0x000fe20000010000 */
[----:B------:R-:W-:Y:S01]  /*12c0*/  @P1 PRMT R2, RZ, 0x5410, R29 ;  /* 0x00005410ff021816 */ /* 0x000fe2000000001d */
[----:B------:R-:W-:Y:S01]  /*12d0*/  FMUL.FTZ R179, R94, R13 ;  /* 0x0000000d5eb37220 */ /* 0x000fe20000410000 */
[--C-:B------:R-:W-:Y:S02]  /*12e0*/  PRMT R3, RZ, 0x7610, R38.reuse ;  /* 0x00007610ff037816 */ /* 0x100fe40000000026 */
[----:B------:R-:W-:Y:S01]  /*12f0*/  PRMT R33, RZ, 0x5410, R38 ;  /* 0x00005410ff217816 */ /* 0x000fe20000000026 */
[----:B------:R-:W-:-:S02]  /*1300*/  @P1 FADD.FTZ R179, R2, R179 ;  /* 0x000000b302b31221 */ /* 0x000fc40000010000 */
[----:B------:R-:W-:Y:S01]  /*1310*/  FMUL.FTZ R2, R3, R40 ;  /* 0x0000002803027220 */ /* 0x000fe20000410000 */
[----:B------:R-:W-:Y:S01]  /*1320*/  @P1 PRMT R8, RZ, 0x5410, R28 ;  /* 0x00005410ff081816 */ /* 0x000fe2000000001c */
[----:B------:R-:W-:Y:S01]  /*1330*/  FMUL.FTZ R175, R0, R175 ;  /* 0x000000af00af7220 */ /* 0x000fe20000410000 */
[--C-:B------:R-:W-:Y:S01]  /*1340*/  PRMT R35, RZ, 0x5410, R39.reuse ;  /* 0x00005410ff237816 */ /* 0x100fe20000000027 */
[----:B------:R-:W-:Y:S01]  /*1350*/  FMUL.FTZ R183, R99, R2 ;  /* 0x0000000263b77220 */ /* 0x000fe20000410000 */
[--C-:B------:R-:W-:Y:S01]  /*1360*/  @P1 PRMT R2, RZ, 0x7610, R30.reuse ;  /* 0x00007610ff021816 */ /* 0x100fe2000000001e */
[-C--:B------:R-:W-:Y:S01]  /*1370*/  FMUL.FTZ R33, R33, R40.reuse ;  /* 0x0000002821217220 */ /* 0x080fe20000410000 */
[----:B------:R-:W-:Y:S01]  /*1380*/  PRMT R39, RZ, 0x7610, R39 ;  /* 0x00007610ff277816 */ /* 0x000fe20000000027 */
[----:B------:R-:W-:Y:S01]  /*1390*/  @P1 FADD.FTZ R175, R8, R175 ;  /* 0x000000af08af1221 */ /* 0x000fe20000010000 */
[----:B------:R-:W-:Y:S01]  /*13a0*/  @P1 PRMT R8, RZ, 0x5410, R30 ;  /* 0x00005410ff081816 */ /* 0x000fe2000000001e */
[----:B------:R-:W-:-:S02]  /*13b0*/  FMUL.FTZ R35, R35, R40 ;  /* 0x0000002823237220 */ /* 0x000fc40000410000 */
[----:B------:R-:W-:Y:S02]  /*13c0*/  FMUL.FTZ R181, R96, R33 ;  /* 0x0000002160b57220 */ /* 0x000fe40000410000 */
[----:B------:R-:W-:Y:S01]  /*13d0*/  @P1 FADD.FTZ R183, R2, R183 ;  /* 0x000000b702b71221 */ /* 0x000fe20000010000 */
[----:B------:R-:W-:Y:S01]  /*13e0*/  @P1 PRMT R2, RZ, 0x5410, R31 ;  /* 0x00005410ff021816 */ /* 0x000fe2000000001f */
[----:B------:R-:W-:Y:S01]  /*13f0*/  FMUL.FTZ R39, R39, R40 ;  /* 0x0000002827277220 */ /* 0x000fe20000410000 */
[----:B------:R-:W-:Y:S01]  /*1400*/  PRMT R37, RZ, 0x7610, R37 ;  /* 0x00007610ff257816 */ /* 0x000fe20000000025 */
[----:B------:R-:W-:Y:S02]  /*1410*/  FMUL.FTZ R185, R98, R35 ;  /* 0x0000002362b97220 */ /* 0x000fe40000410000 */
[----:B------:R-:W-:Y:S01]  /*1420*/  @P1 FADD.FTZ R181, R8, R181 ;  /* 0x000000b508b51221 */ /* 0x000fe20000010000 */
[----:B------:R-:W-:Y:S01]  /*1430*/  @P1 PRMT R8, RZ, 0x7610, R31 ;  /* 0x00007610ff081816 */ /* 0x000fe2000000001f */
[----:B------:R-:W-:-:S02]  /*1440*/  FMUL.FTZ R187, R100, R39 ;  /* 0x0000002764bb7220 */ /* 0x000fc40000410000 */
[----:B------:R-:W-:Y:S02]  /*1450*/  @P1 FADD.FTZ R185, R2, R185 ;  /* 0x000000b902b91221 */ /* 0x000fe40000010000 */
[----:B------:R-:W-:Y:S02]  /*1460*/  FMUL.FTZ R2, R37, R40 ;  /* 0x0000002825027220 */ /* 0x000fe40000410000 */
[----:B------:R-:W-:Y:S01]  /*1470*/  @P1 FADD.FTZ R187, R8, R187 ;  /* 0x000000bb08bb1221 */ /* 0x000fe20000010000 */
[----:B------:R-:W-:Y:S01]  /*1480*/  @P1 PRMT R8, RZ, 0x7610, R29 ;  /* 0x00007610ff081816 */ /* 0x000fe2000000001d */
[----:B------:R-:W-:Y:S01]  /*1490*/  FMUL.FTZ R189, R97, R2 ;  /* 0x0000000261bd7220 */ /* 0x000fe20000410000 */
[----:B------:R-:W-:Y:S02]  /*14a0*/  SHF.R.U32.HI R13, RZ, 0x1c, R191 ;  /* 0x0000001cff0d7819 */ /* 0x000fe400000116bf */
        /* <DEDUP_REMOVED lines=31> */
[----:B------:R-:W-:Y:S02]  /*16a0*/  FMUL.FTZ R2, R35, R40 ;  /* 0x0000002823027220 */ /* 0x000fe40000410000 */
[----:B------:R-:W-:Y:S01]  /*16b0*/  @P1 FADD.FTZ R195, R8, R195 ;  /* 0x000000c308c31221 */ /* 0x000fe20000010000 */
[----:B------:R-:W-:Y:S01]  /*16c0*/  @P1 PRMT R8, RZ, 0x5410, R30 ;  /* 0x00005410ff081816 */ /* 0x000fe2000000001e */
[----:B------:R-:W-:Y:S01]  /*16d0*/  FMUL.FTZ R197, R105, R2 ;  /* 0x0000000269c57220 */ /* 0x000fe20000410000 */
[----:B------:R-:W-:Y:S01]  /*16e0*/  PRMT R199, RZ, 0x5410, R39 ;  /* 0x00005410ffc77816 */ /* 0x000fe20000000027 */
[----:B------:R-:W-:-:S02]  /*16f0*/  FMUL.FTZ R3, R3, R40 ;  /* 0x0000002803037220 */ /* 0x000fc40000410000 */
[----:B------:R-:W-:Y:S01]  /*1700*/  @P1 FADD.FTZ R197, R8, R197 ;  /* 0x000000c508c51221 */ /* 0x000fe20000010000 */
[----:B------:R-:W-:Y:S01]  /*1710*/  @P1 PRMT R8, RZ, 0x7610, R30 ;  /* 0x00007610ff081816 */ /* 0x000fe2000000001e */
[----:B------:R-:W-:Y:S01]  /*1720*/  FMUL.FTZ R2, R199, R40 ;  /* 0x00000028c7027220 */ /* 0x000fe20000410000 */
[----:B------:R-:W-:Y:S01]  /*1730*/  PRMT R39, RZ, 0x7610, R39 ;  /* 0x00007610ff277816 */ /* 0x000fe20000000027 */
[----:B------:R-:W-:Y:S01]  /*1740*/  FMUL.FTZ R199, R106, R3 ;  /* 0x000000036ac77220 */ /* 0x000fe20000410000 */
[----:B------:R-:W-:Y:S01]  /*1750*/  PRMT R37, RZ, 0x7610, R37 ;  /* 0x00007610ff257816 */ /* 0x000fe20000000025 */
[----:B------:R-:W-:Y:S02]  /*1760*/  FMUL.FTZ R201, R107, R2 ;  /* 0x000000026bc97220 */ /* 0x000fe40000410000 */
[----:B------:R-:W-:Y:S01]  /*1770*/  @P1 FADD.FTZ R199, R8, R199 ;  /* 0x000000c708c71221 */ /* 0x000fe20000010000 */
[----:B------:R-:W-:Y:S01]  /*1780*/  @P1 PRMT R8, RZ, 0x5410, R31 ;  /* 0x00005410ff081816 */ /* 0x000fe2000000001f */
[----:B------:R-:W-:-:S02]  /*1790*/  FMUL.FTZ R2, R39, R40 ;  /* 0x0000002827027220 */ /* 0x000fc40000410000 */
[----:B------:R-:W-:Y:S02]  /*17a0*/  FMUL.FTZ R37, R37, R40 ;  /* 0x0000002825257220 */ /* 0x000fe40000410000 */
[----:B------:R-:W-:Y:S01]  /*17b0*/  @P1 FADD.FTZ R201, R8, R201 ;  /* 0x000000c908c91221 */ /* 0x000fe20000010000 */
[----:B------:R-:W-:Y:S01]  /*17c0*/  @P1 PRMT R8, RZ, 0x7610, R29 ;  /* 0x00007610ff081816 */ /* 0x000fe2000000001d */
[----:B------:R-:W-:Y:S01]  /*17d0*/  FMUL.FTZ R203, R109, R2 ;  /* 0x000000026dcb7220 */ /* 0x000fe20000410000 */
[----:B------:R-:W-:Y:S01]  /*17e0*/  @P1 PRMT R2, RZ, 0x7610, R31 ;  /* 0x00007610ff021816 */ /* 0x000fe2000000001f */
[----:B------:R-:W-:Y:S01]  /*17f0*/  FMUL.FTZ R205, R104, R37 ;  /* 0x0000002568cd7220 */ /* 0x000fe20000410000 */
[----:B------:R-:W-:-:S03]  /*1800*/  SHF.R.U32.HI R148, RZ, 0x1c, R207 ;  /* 0x0000001cff947819 */ /* 0x000fc600000116cf */
[----:B------:R-:W-:Y:S01]  /*1810*/  @P1 FADD.FTZ R203, R2, R203 ;  /* 0x000000cb02cb1221 */ /* 0x000fe20000010000 */
[----:B------:R-:W-:Y:S01]  /*1820*/  IADD3 R2, P0, R150, c[0x0][0x188], RZ ;  /* 0x0000620096027a10 */ /* 0x000fe20007f1e0ff */
[----:B------:R-:W-:Y:S01]  /*1830*/  @P1 FADD.FTZ R205, R8, R205 ;  /* 0x000000cd08cd1221 */ /* 0x000fe20000010000 */
[----:B------:R-:W-:Y:S01]  /*1840*/  F2FP.BF16.PACK_AB R34, R199, R197 ;  /* 0x000000c5c722723e */ /* 0x000fe200000010ff */
[----:B------:R-:W-:Y:S01]  /*1850*/  IMAD.WIDE.U32 R36, R217, R42, c[0x0][0x170] ;  /* 0x00005c00d9247625 */ /* 0x000fe200078e002a */
[----:B------:R-:W-:Y:S02]  /*1860*/  IADD3.X R3, R148, c[0x0][0x18c], RZ, P0, !PT ;  /* 0x0000630094037a10 */ /* 0x000fe400007fe4ff */
[----:B------:R-:W-:Y:S02]  /*1870*/  F2FP.BF16.PACK_AB R35, R203, R201 ;  /* 0x000000c9cb23723e */ /* 0x000fe400000010ff */
[----:B------:R-:W-:Y:S02]  /*1880*/  F2FP.BF16.PACK_AB R33, R205, R195 ;  /* 0x000000c3cd21723e */ /* 0x000fe400000010ff */
[----:B------:R-:W-:-:S02]  /*1890*/  F2FP.BF16.PACK_AB R32, R193, R191 ;  /* 0x000000bfc120723e */ /* 0x000fc400000010ff */
[----:B------:R-:W-:-:S03]  /*18a0*/  @P1 LEA R8, P0, R217, c[0x0][0x180], 0x4 ;  /* 0x00006000d9081a11 */ /* 0x000fc600078020ff */
[----:B------:R0:W-:Y:S04]  /*18b0*/  STG.E.128 [R2.64], R32 ;  /* 0x0000002002007986 */ /* 0x0001e8000c101d04 */
[----:B------:R-:W2:Y:S01]  /*18c0*/  LDG.E.128 R36, [R36.64] ;  /* 0x0000000424247981 */ /* 0x000ea2000c1e1d00 */
[----:B------:R-:W-:-:S05]  /*18d0*/  @P1 LEA.HI.X R9, R217, c[0x0][0x184], RZ, 0x4, P0 ;  /* 0x00006100d9091a11 */ /* 0x000fca00000f24ff */
[----:B------:R2:W3:Y:S01]  /*18e0*/  @P1 LDG.E.128 R28, [R8.64] ;  /* 0x00000004081c1981 */ /* 0x0004e2000c1e1d00 */
[----:B------:R-:W-:-:S04]  /*18f0*/  FADD.FTZ R42, RZ, R41 ;  /* 0x00000029ff2a7221 */ /* 0x000fc80000010000 */
        /* <DEDUP_REMOVED lines=29> */
[----:B------:R-:W-:-:S03]  /*1ad0*/  SHF.L.U32 R154, R217, 0x4, RZ ;  /* 0x00000004d99a7819 */ /* 0x000fc600000006ff */
[----:B------:R-:W-:Y:S01]  /*1ae0*/  FADD.FTZ R42, R42, R201 ;  /* 0x000000c92a2a7221 */ /* 0x000fe20000010000 */
[----:B------:R-:W-:-:S03]  /*1af0*/  SHF.R.U32.HI R152, RZ, 0x1c, R217 ;  /* 0x0000001cff987819 */ /* 0x000fc600000116d9 */
[----:B------:R-:W-:Y:S01]  /*1b00*/  FADD.FTZ R42, R42, R203 ;  /* 0x000000cb2a2a7221 */ /* 0x000fe20000010000 */
[----:B--2---:R-:W-:Y:S02]  /*1b10*/  PRMT R9, RZ, 0x7610, R36 ;  /* 0x00007610ff097816 */ /* 0x004fe40000000024 */
[----:B------:R-:W-:-:S03]  /*1b20*/  PRMT R157, RZ, 0x7610, R38 ;  /* 0x00007610ff9d7816 */ /* 0x000fc60000000026 */
[-C--:B0-----:R-:W-:Y:S01]  /*1b30*/  FMUL.FTZ R2, R9, R40.reuse ;  /* 0x0000002809027220 */ /* 0x081fe20000410000 */
[----:B------:R-:W-:Y:S01]  /*1b40*/  PRMT R33, RZ, 0x5410, R37 ;  /* 0x00005410ff217816 */ /* 0x000fe20000000025 */
[----:B------:R-:W-:Y:S01]  /*1b50*/  FMUL.FTZ R211, R157, R40 ;  /* 0x000000289dd37220 */ /* 0x000fe20000410000 */
[----:B------:R-:W-:Y:S01]  /*1b60*/  PRMT R207, RZ, 0x5410, R39 ;  /* 0x00005410ffcf7816 */ /* 0x000fe20000000027 */
[----:B------:R-:W-:Y:S01]  /*1b70*/  FMUL.FTZ R157, R111, R2 ;  /* 0x000000026f9d7220 */ /* 0x000fe20000410000 */
[----:B------:R-:W-:Y:S02]  /*1b80*/  PRMT R3, RZ, 0x5410, R36 ;  /* 0x00005410ff037816 */ /* 0x000fe40000000024 */
[----:B------:R-:W-:Y:S02]  /*1b90*/  PRMT R37, RZ, 0x7610, R37 ;  /* 0x00007610ff257816 */ /* 0x000fe40000000025 */
[----:B------:R-:W-:Y:S02]  /*1ba0*/  PRMT R35, RZ, 0x5410, R38 ;  /* 0x00005410ff237816 */ /* 0x000fe40000000026 */
[----:B------:R-:W-:-:S02]  /*1bb0*/  PRMT R39, RZ, 0x7610, R39 ;  /* 0x00007610ff277816 */ /* 0x000fc40000000027 */
[----:B---3--:R-:W-:Y:S01]  /*1bc0*/  @P1 PRMT R2, RZ, 0x7610, R28 ;  /* 0x00007610ff021816 */ /* 0x008fe2000000001c */
[-C--:B------:R-:W-:Y:S02]  /*1bd0*/  FMUL.FTZ R33, R33, R40.reuse ;  /* 0x0000002821217220 */ /* 0x080fe40000410000 */
[-C--:B------:R-:W-:Y:S02]  /*1be0*/  FMUL.FTZ R3, R3, R40.reuse ;  /* 0x0000002803037220 */ /* 0x080fe40000410000 */
[-C--:B------:R-:W-:Y:S02]  /*1bf0*/  FMUL.FTZ R39, R39, R40.reuse ;  /* 0x0000002827277220 */ /* 0x080fe40000410000 */
[-C--:B------:R-:W-:Y:S02]  /*1c00*/  FMUL.FTZ R215, R37, R40.reuse ;  /* 0x0000002825d77220 */ /* 0x080fe40000410000 */
[-C--:B------:R-:W-:Y:S02]  /*1c10*/  FMUL.FTZ R8, R35, R40.reuse ;  /* 0x0000002823087220 */ /* 0x080fe40000410000 */
[----:B------:R-:W-:Y:S01]  /*1c20*/  @P1 FADD.FTZ R157, R2, R157 ;  /* 0x0000009d029d1221 */ /* 0x000fe20000010000 */
[----:B------:R-:W-:Y:S01]  /*1c30*/  @P1 PRMT R2, RZ, 0x5410, R29 ;  /* 0x00005410ff021816 */ /* 0x000fe2000000001d */
[----:B------:R-:W-:-:S02]  /*1c40*/  FMUL.FTZ R40, R207, R40 ;  /* 0x00000028cf287220 */ /* 0x000fc40000410000 */
[----:B------:R-:W-:Y:S02]  /*1c50*/  FMUL.FTZ R207, R110, R33 ;  /* 0x000000216ecf7220 */ /* 0x000fe40000410000 */
[----:B------:R-:W-:Y:S02]  /*1c60*/  FMUL.FTZ R209, R113, R8 ;  /* 0x0000000871d17220 */ /* 0x000fe40000410000 */
[----:B------:R-:W-:Y:S01]  /*1c70*/  @P1 FADD.FTZ R207, R2, R207 ;  /* 0x000000cf02cf1221 */ /* 0x000fe20000010000 */
[--C-:B------:R-:W-:Y:S01]  /*1c80*/  @P1 PRMT R2, RZ, 0x5410, R30.reuse ;  /* 0x00005410ff021816 */ /* 0x100fe2000000001e */
[----:B------:R-:W-:Y:S01]  /*1c90*/  FMUL.FTZ R37, R116, R39 ;  /* 0x0000002774257220 */ /* 0x000fe20000410000 */
[----:B------:R-:W-:Y:S01]  /*1ca0*/  @P1 PRMT R32, RZ, 0x7610, R31 ;  /* 0x00007610ff201816 */ /* 0x000fe2000000001f */
[----:B------:R-:W-:Y:S02]  /*1cb0*/  FMUL.FTZ R211, R114, R211 ;  /* 0x000000d372d37220 */ /* 0x000fe40000410000 */
[----:B------:R-:W-:Y:S01]  /*1cc0*/  @P1 FADD.FTZ R209, R2, R209 ;  /* 0x000000d102d11221 */ /* 0x000fe20000010000 */
[----:B------:R-:W-:Y:S01]  /*1cd0*/  @P1 PRMT R2, RZ, 0x7610, R30 ;  /* 0x00007610ff021816 */ /* 0x000fe2000000001e */
[----:B------:R-:W-:Y:S01]  /*1ce0*/  @P1 FADD.FTZ R37, R32, R37 ;  /* 0x0000002520251221 */ /* 0x000fe20000010000 */
[----:B------:R-:W-:Y:S01]  /*1cf0*/  @P1 PRMT R32, RZ, 0x5410, R28 ;  /* 0x00005410ff201816 */ /* 0x000fe2000000001c */
[----:B------:R-:W-:Y:S01]  /*1d00*/  FMUL.FTZ R39, R108, R3 ;  /* 0x000000036c277220 */ /* 0x000fe20000410000 */
[----:B------:R-:W-:Y:S01]  /*1d10*/  @P1 PRMT R8, RZ, 0x7610, R29 ;  /* 0x00007610ff081816 */ /* 0x000fe2000000001d */
[----:B------:R-:W-:Y:S01]  /*1d20*/  @P1 FADD.FTZ R211, R2, R211 ;  /* 0x000000d302d31221 */ /* 0x000fe20000010000 */
[----:B------:R-:W-:Y:S01]  /*1d30*/  @P1 PRMT R2, RZ, 0x5410, R31 ;  /* 0x00005410ff021816 */ /* 0x000fe2000000001f */
[----:B------:R-:W-:-:S02]  /*1d40*/  FMUL.FTZ R213, R115, R40 ;  /* 0x0000002873d57220 */ /* 0x000fc40000410000 */
[----:B------:R-:W-:Y:S01]  /*1d50*/  FMUL.FTZ R215, R112, R215 ;  /* 0x000000d770d77220 */ /* 0x000fe20000410000 */
[----:B------:R-:W0:Y:S01]  /*1d60*/  S2R R9, SR_TID.X ;  /* 0x0000000000097919 */ /* 0x000e220000002100 */
[----:B------:R-:W-:Y:S02]  /*1d70*/  @P1 FADD.FTZ R39, R32, R39 ;  /* 0x0000002720271221 */ /* 0x000fe40000010000 */
[----:B------:R-:W-:Y:S01]  /*1d80*/  @P1 FADD.FTZ R213, R2, R213 ;  /* 0x000000d502d51221 */ /* 0x000fe20000010000 */
[----:B------:R-:W-:Y:S01]  /*1d90*/  IADD3 R2, P0, R154, c[0x0][0x188], RZ ;  /* 0x000062009a027a10 */ /* 0x000fe20007f1e0ff */
[----:B------:R-:W-:Y:S02]  /*1da0*/  @P1 FADD.FTZ R215, R8, R215 ;  /* 0x000000d708d71221 */ /* 0x000fe40000010000 */
[----:B------:R-:W-:Y:S01]  /*1db0*/  FADD.FTZ R42, R42, R39 ;  /* 0x000000272a2a7221 */ /* 0x000fe20000010000 */
[----:B------:R-:W-:Y:S02]  /*1dc0*/  IADD3.X R3, R152, c[0x0][0x18c], RZ, P0, !PT ;  /* 0x0000630098037a10 */ /* 0x000fe400007fe4ff */
[----:B------:R-:W-:Y:S01]  /*1dd0*/  F2FP.BF16.PACK_AB R35, R37, R213 ;  /* 0x000000d52523723e */ /* 0x000fe200000010ff */
[----:B------:R-:W-:Y:S01]  /*1de0*/  FADD.FTZ R42, R42, R157 ;  /* 0x0000009d2a2a7221 */ /* 0x000fe20000010000 */
[----:B------:R-:W-:-:S02]  /*1df0*/  F2FP.BF16.PACK_AB R34, R211, R209 ;  /* 0x000000d1d322723e */ /* 0x000fc400000010ff */
[----:B------:R-:W-:Y:S02]  /*1e00*/  F2FP.BF16.PACK_AB R33, R215, R207 ;  /* 0x000000cfd721723e */ /* 0x000fe400000010ff */
[----:B------:R-:W-:Y:S01]  /*1e10*/  F2FP.BF16.PACK_AB R32, R157, R39 ;  /* 0x000000279d20723e */ /* 0x000fe200000010ff */
[----:B------:R-:W-:-:S04]  /*1e20*/  FADD.FTZ R42, R42, R207 ;  /* 0x000000cf2a2a7221 */ /* 0x000fc80000010000 */
[----:B------:R1:W-:Y:S01]  /*1e30*/  STG.E.128 [R2.64], R32 ;  /* 0x0000002002007986 */ /* 0x0003e2000c101d04 */
[----:B------:R-:W-:-:S04]  /*1e40*/  FADD.FTZ R42, R42, R215 ;  /* 0x000000d72a2a7221 */ /* 0x000fc80000010000 */
[----:B------:R-:W-:Y:S01]  /*1e50*/  FADD.FTZ R42, R42, R209 ;  /* 0x000000d12a2a7221 */ /* 0x000fe20000010000 */
[----:B0-----:R-:W-:-:S03]  /*1e60*/  SHF.R.U32.HI R9, RZ, 0x5, R9 ;  /* 0x00000005ff097819 */ /* 0x001fc60000011609 */
[----:B------:R-:W-:Y:S01]  /*1e70*/  FADD.FTZ R42, R42, R211 ;  /* 0x000000d32a2a7221 */ /* 0x000fe20000010000 */
[----:B------:R-:W-:Y:S02]  /*1e80*/  LOP3.LUT P0, RZ, R136, 0xff, RZ, 0xc0, !PT ;  /* 0x000000ff88ff7812 */ /* 0x000fe4000780c0ff */
[----:B------:R-:W-:Y:S01]  /*1e90*/  LOP3.LUT R9, R9, 0x7fffffc, RZ, 0xc0, !PT ;  /* 0x07fffffc09097812 */ /* 0x000fe200078ec0ff */
[----:B------:R-:W-:-:S03]  /*1ea0*/  FADD.FTZ R42, R42, R213 ;  /* 0x000000d52a2a7221 */ /* 0x000fc60000010000 */
[----:B------:R-:W-:Y:S01]  /*1eb0*/  SEL R36, R118, R9, !P0 ;  /* 0x0000000976247207 */ /* 0x000fe20004000000 */
[----:B------:R-:W-:Y:S01]  /*1ec0*/  FADD.FTZ R217, R42, R37 ;  /* 0x000000252ad97221 */ /* 0x000fe20000010000 */
[----:B------:R-:W-:Y:S05]  /*1ed0*/  BRA.DIV ~URZ, `(.L_x_607) ;  /* 0x000014f27f007947 */ /* 0x000fea000b800000 */
[----:B-1----:R0:W1:Y:S02]  /*1ee0*/  SHFL.BFLY PT, R2, R217, 0x1, 0x1f ;  /* 0x0c201f00d9027f89 */ /* 0x00206400000e0000 */
.L_x_611:
[----:B-1----:R-:W-:Y:S01]  /*1ef0*/  FADD.FTZ R34, R217, R2 ;  /* 0x00000002d9227221 */ /* 0x002fe20000010000 */
[----:B------:R-:W-:Y:S05]  /*1f00*/  BRA.DIV ~URZ, `(.L_x_608) ;  /* 0x000015427f007947 */ /* 0x000fea000b800000 */
[----:B------:R-:W1:Y:S02]  /*1f10*/  SHFL.BFLY PT, R2, R34, 0x2, 0x1f ;  /* 0x0c401f0022027f89 */ /* 0x000e6400000e0000 */
[----:B-1----:R-:W-:-:S05]  /*1f20*/  FADD.FTZ R3, R34, R2 ;  /* 0x0000000222037221 */ /* 0x002fca0000010000 */
[----:B------:R-:W1:Y:S02]  /*1f30*/  SHFL.BFLY PT, R2, R3, 0x4, 0x1f ;  /* 0x0c801f0003027f89 */ /* 0x000e6400000e0000 */
[----:B-1----:R-:W-:-:S05]  /*1f40*/  FADD.FTZ R8, R3, R2 ;  /* 0x0000000203087221 */ /* 0x002fca0000010000 */
[----:B------:R-:W1:Y:S02]  /*1f50*/  SHFL.BFLY PT, R9, R8, 0x8, 0x1f ;  /* 0x0d001f0008097f89 */ /* 0x000e6400000e0000 */
[----:B-1----:R-:W-:-:S05]  /*1f60*/  FADD.FTZ R9, R8, R9 ;  /* 0x0000000908097221 */ /* 0x002fca0000010000 */
[----:B------:R-:W1:Y:S02]  /*1f70*/  SHFL.BFLY PT, R2, R9, 0x10, 0x1f ;  /* 0x0e001f0009027f89 */ /* 0x000e6400000e0000 */
[----:B-1----:R-:W-:-:S04]  /*1f80*/  FADD.FTZ R2, R9, R2 ;  /* 0x0000000209027221 */ /* 0x002fc80000010000 */
        /* <DEDUP_REMOVED lines=81> */
[----:B------:R-:W1:Y:S02]  /*24a0*/  SHFL.BFLY PT, R3, R32, 0x1, 0x1f ;  /* 0x0c201f0020037f89 */ /* 0x000e6400000e0000 */
[----:B-1----:R-:W-:-:S05]  /*24b0*/  FADD.FTZ R3, R32, R3 ;  /* 0x0000000320037221 */ /* 0x002fca0000010000 */
[----:B------:R-:W1:Y:S02]  /*24c0*/  SHFL.BFLY PT, R8, R3, 0x2, 0x1f ;  /* 0x0c401f0003087f89 */ /* 0x000e6400000e0000 */
[----:B-1----:R-:W-:-:S05]  /*24d0*/  FADD.FTZ R8, R3, R8 ;  /* 0x0000000803087221 */ /* 0x002fca0000010000 */
[----:B------:R-:W1:Y:S02]  /*24e0*/  SHFL.BFLY PT, R9, R8, 0x4, 0x1f ;  /* 0x0c801f0008097f89 */ /* 0x000e6400000e0000 */
[----:B-1----:R-:W-:-:S05]  /*24f0*/  FADD.FTZ R9, R8, R9 ;  /* 0x0000000908097221 */ /* 0x002fca0000010000 */
[----:B------:R-:W1:Y:S02]  /*2500*/  SHFL.BFLY PT, R34, R9, 0x8, 0x1f ;  /* 0x0d001f0009227f89 */ /* 0x000e6400000e0000 */
[----:B-1----:R-:W-:-:S05]  /*2510*/  FADD.FTZ R34, R9, R34 ;  /* 0x0000002209227221 */ /* 0x002fca0000010000 */
[----:B------:R1:W2:Y:S02]  /*2520*/  SHFL.BFLY PT, R33, R34, 0x10, 0x1f ;  /* 0x0e001f0022217f89 */ /* 0x0002a400000e0000 */
.L_x_612:
[----:B------:R-:W-:Y:S01]  /*2530*/  ISETP.NE.AND P0, PT, R119, RZ, PT ;  /* 0x000000ff7700720c */ /* 0x000fe20003f05270 */
[----:B--2---:R-:W-:Y:S01]  /*2540*/  FADD.FTZ R3, R33, R34 ;  /* 0x0000002221037221 */ /* 0x004fe20000010000 */
[----:B------:R-:W-:Y:S01]  /*2550*/  WARPSYNC 0xffffffff ;  /* 0xffffffff00007948 */ /* 0x000fe20003800000 */
[----:B------:R-:W-:Y:S01]  /*2560*/  ISETP.GT.U32.AND P1, PT, R119, 0x3, PT ;  /* 0x000000037700780c */ /* 0x000fe20003f24070 */
[----:B------:R-:W-:Y:S01]  /*2570*/  CS2R R8, SRZ ;  /* 0x0000000000087805 */ /* 0x000fe2000001ff00 */
[----:B------:R-:W-:-:S08]  /*2580*/  MOV R33, RZ ;  /* 0x000000ff00217202 */ /* 0x000fd00000000f00 */
[----:B------:R-:W-:-:S03]  /*2590*/  @!P0 IADD3 R32, R138, R36, RZ ;  /* 0x000000248a208210 */ /* 0x000fc60007ffe0ff */
[----:B------:R-:W-:Y:S02]  /*25a0*/  @!P1 IADD3 R36, R119, R36, RZ ;  /* 0x0000002477249210 */ /* 0x000fe40007ffe0ff */
[----:B------:R-:W-:Y:S01]  /*25b0*/  @!P0 STS.64 [R32.X8], R2 ;  /* 0x0000000220008388 */ /* 0x000fe20000008a00 */
[----:B------:R-:W-:-:S03]  /*25c0*/  @!P1 MOV R33, 0x500 ;  /* 0x0000050000219802 */ /* 0x000fc60000000f00 */
[----:B------:R-:W-:Y:S01]  /*25d0*/  BAR.SYNC.DEFER_BLOCKING 0x0 ;  /* 0x0000000000007b1d */ /* 0x000fe20000010000 */
[----:B------:R-:W-:-:S05]  /*25e0*/  LOP3.LUT P0, RZ, R138, 0x1f, R93, 0xf8, !PT ;  /* 0x0000001f8aff7812 */ /* 0x000fca000780f85d */
[----:B-1----:R-:W1:Y:S01]  /*25f0*/  SHFL.DOWN PT, R34, R33, 0x2, 0x1f ;  /* 0x08401f0021227f89 */ /* 0x002e6200000e0000 */
[----:B------:R-:W-:Y:S03]  /*2600*/  I2F R42, R33 ;  /* 0x00000021002a7306 */ /* 0x000fe60000201400 */
[----:B------:R2:W3:Y:S01]  /*2610*/  @!P1 LDS.64 R8, [R36.X8] ;  /* 0x0000000024089984 */ /* 0x0004e20000008a00 */
[----:B------:R-:W-:Y:S02]  /*2620*/  ISETP.NE.AND P1, PT, RZ, UR6, PT ;  /* 0x00000006ff007c0c */ /* 0x000fe4000bf25270 */
[----:B-1----:R-:W-:Y:S02]  /*2630*/  IADD3 R38, R34, R33, RZ ;  /* 0x0000002122267210 */ /* 0x002fe40007ffe0ff */
[----:B------:R-:W-:Y:S01]  /*2640*/  I2F R34, R34 ;  /* 0x0000002200227306 */ /* 0x000fe20000201400 */
[----:B--2---:R-:W-:-:S02]  /*2650*/  @!P0 MOV R36, 0x4 ;  /* 0x0000000400248802 */ /* 0x004fc40000000f00 */
[----:B------:R-:W-:Y:S05]  /*2660*/  SHFL.DOWN PT, R219, R38, 0x1, 0x1f ;  /* 0x08201f0026db7f89 */ /* 0x000fea00000e0000 */
[----:B------:R-:W1:Y:S08]  /*2670*/  I2F R40, R38 ;  /* 0x0000002600287306 */ /* 0x000e700000201400 */
[----:B-1----:R-:W1:Y:S01]  /*2680*/  MUFU.RCP R3, R40 ;  /* 0x0000002800037308 */ /* 0x002e620000001000 */
[----:B---3--:R-:W2:Y:S04]  /*2690*/  SHFL.DOWN PT, R35, R8, 0x2, 0x1f ;  /* 0x08401f0008237f89 */ /* 0x008ea800000e0000 */
[----:B------:R-:W3:Y:S01]  /*26a0*/  SHFL.DOWN PT, R2, R9, 0x2, 0x1f ;  /* 0x08401f0009027f89 */ /* 0x000ee200000e0000 */
[----:B0-2---:R-:W-:-:S02]  /*26b0*/  FMUL.FTZ R217, R35, R34 ;  /* 0x0000002223d97220 */ /* 0x005fc40000410000 */
[----:B------:R-:W-:Y:S02]  /*26c0*/  FADD.FTZ R35, -R35, R8 ;  /* 0x0000000823237221 */ /* 0x000fe40000010100 */
[----:B------:R-:W-:Y:S02]  /*26d0*/  FFMA.FTZ R32, R42, R8, R217 ;  /* 0x000000082a207223 */ /* 0x000fe400000100d9 */
[----:B------:R-:W-:Y:S02]  /*26e0*/  FMUL.FTZ R35, R35, R35 ;  /* 0x0000002323237220 */ /* 0x000fe40000410000 */
[----:B-1----:R-:W-:Y:S01]  /*26f0*/  FMUL.FTZ R33, R3, R32 ;  /* 0x0000002003217220 */ /* 0x002fe20000410000 */
[----:B------:R-:W-:Y:S01]  /*2700*/  IADD3 R32, R38, R219, RZ ;  /* 0x000000db26207210 */ /* 0x000fe20007ffe0ff */
[----:B------:R-:W-:Y:S01]  /*2710*/  FMUL.FTZ R35, R35, R42 ;  /* 0x0000002a23237220 */ /* 0x000fe20000410000 */
[----:B------:R-:W-:Y:S01]  /*2720*/  I2F R219, R219 ;  /* 0x000000db00db7306 */ /* 0x000fe20000201400 */
[----:B---3--:R-:W-:Y:S01]  /*2730*/  FADD.FTZ R2, R2, R9 ;  /* 0x0000000902027221 */ /* 0x008fe20000010000 */
[----:B------:R-:W0:Y:S01]  /*2740*/  SHFL.DOWN PT, R8, R33, 0x1, 0x1f ;  /* 0x08201f0021087f89 */ /* 0x000e2200000e0000 */
[----:B------:R-:W-:-:S04]  /*2750*/  FMUL.FTZ R35, R35, R34 ;  /* 0x0000002223237220 */ /* 0x000fc80000410000 */
[----:B------:R-:W-:Y:S01]  /*2760*/  FFMA.FTZ R2, R3, R35, R2 ;  /* 0x0000002303027223 */ /* 0x000fe20000010002 */
[----:B------:R-:W1:Y:S04]  /*2770*/  I2F R32, R32 ;  /* 0x0000002000207306 */ /* 0x000e680000201400 */
[----:B------:R-:W2:Y:S04]  /*2780*/  SHFL.DOWN PT, R3, R2, 0x1, 0x1f ;  /* 0x08201f0002037f89 */ /* 0x000ea800000e0000 */
[----:B-1----:R-:W1:Y:S01]  /*2790*/  MUFU.RCP R9, R32 ;  /* 0x0000002000097308 */ /* 0x002e620000001000 */
[----:B0-----:R-:W-:-:S02]  /*27a0*/  FADD.FTZ R34, R33, -R8 ;  /* 0x8000000821227221 */ /* 0x001fc40000010000 */
[----:B------:R-:W-:Y:S02]  /*27b0*/  FMUL.FTZ R8, R8, R219 ;  /* 0x000000db08087220 */ /* 0x000fe40000410000 */
[----:B------:R-:W-:Y:S01]  /*27c0*/  FMUL.FTZ R35, R34, R34 ;  /* 0x0000002222237220 */ /* 0x000fe20000410000 */
[----:B------:R-:W-:Y:S01]  /*27d0*/  MOV R34, c[0x0][0x1e0] ;  /* 0x0000780000227a02 */ /* 0x000fe20000000f00 */
[C---:B------:R-:W-:Y:S02]  /*27e0*/  FFMA.FTZ R8, R40.reuse, R33, R8 ;  /* 0x0000002128087223 */ /* 0x040fe40000010008 */
[----:B------:R-:W-:-:S04]  /*27f0*/  FMUL.FTZ R35, R40, R35 ;  /* 0x0000002328237220 */ /* 0x000fc80000410000 */
[----:B------:R-:W-:Y:S02]  /*2800*/  FMUL.FTZ R35, R35, R219 ;  /* 0x000000db23237220 */ /* 0x000fe40000410000 */
[----:B-1----:R-:W-:Y:S02]  /*2810*/  FMUL.FTZ R33, R9, R8 ;  /* 0x0000000809217220 */ /* 0x002fe40000410000 */
[----:B--2---:R-:W-:Y:S01]  /*2820*/  FADD.FTZ R8, R2, R3 ;  /* 0x0000000302087221 */ /* 0x004fe20000010000 */
[----:B------:R-:W-:-:S03]  /*2830*/  @!P0 MOV R2, 0x4 ;  /* 0x0000000400028802 */ /* 0x000fc60000000f00 */
[----:B------:R-:W0:Y:S01]  /*2840*/  SHFL.IDX PT, R33, R33, RZ, 0x1f ;  /* 0x00001fff21217589 */ /* 0x000e2200000e0000 */
[----:B------:R-:W-:Y:S02]  /*2850*/  FFMA.FTZ R8, R9, R35, R8 ;  /* 0x0000002309087223 */ /* 0x000fe40000010008 */
[----:B------:R-:W-:-:S03]  /*2860*/  @!P0 IMAD.WIDE R2, R117, R2, c[0x0][0x1a0] ;  /* 0x0000680075028625 */ /* 0x000fc600078e0202 */
[----:B------:R-:W1:Y:S01]  /*2870*/  SHFL.IDX PT, R35, R8, RZ, 0x1f ;  /* 0x00001fff08237589 */ /* 0x000e6200000e0000 */
[----:B0-----:R-:W-:-:S03]  /*2880*/  FMUL.FTZ R9, R33, R33 ;  /* 0x0000002121097220 */ /* 0x001fc60000410000 */
[----:B------:R-:W-:Y:S02]  /*2890*/  @!P0 STG.E [R2.64], R33 ;  /* 0x0000002102008986 */ /* 0x000fe4000c101904 */
[----:B------:R-:W-:Y:S01]  /*28a0*/  FSEL R32, R9, RZ, P1 ;  /* 0x000000ff09207208 */ /* 0x000fe20000800000 */
[----:B-1----:R-:W-:Y:S01]  /*28b0*/  FFMA.FTZ R9, R35, R34, c[0x0][0x228] ;  /* 0x00008a0023097623 */ /* 0x002fe20000010022 */
[----:B------:R-:W-:-:S03]  /*28c0*/  FSEL R34, R33, RZ, !P1 ;  /* 0x000000ff21227208 */ /* 0x000fc60004800000 */
[----:B------:R-:W-:Y:S02]  /*28d0*/  FADD.FTZ R32, R9, R32 ;  /* 0x0000002009207221 */ /* 0x000fe40000010000 */
[C---:B------:R-:W-:Y:S01]  /*28e0*/  @!P0 IMAD.WIDE R8, R117.reuse, R36, c[0x0][0x1a8] ;  /* 0x00006a0075088625 */ /* 0x040fe200078e0224 */
[----:B------:R-:W-:Y:S01]  /*28f0*/  IADD3 R117, R117, c[0x0][0x160], RZ ;  /* 0x0000580075757a10 */ /* 0x000fe20007ffe0ff */
[----:B------:R-:W0:Y:S02]  /*2900*/  MUFU.RSQ R36, R32 ;  /* 0x0000002000247308 */ /* 0x000e240000001400 */
[C---:B------:R-:W-:Y:S02]  /*2910*/  FADD.FTZ R153, -R34.reuse, R153 ;  /* 0x0000009922997221 */ /* 0x040fe40000010100 */
[C---:B------:R-:W-:Y:S02]  /*2920*/  FADD.FTZ R155, -R34.reuse, R155 ;  /* 0x0000009b229b7221 */ /* 0x040fe40000010100 */
[----:B------:R-:W-:-:S02]  /*2930*/  FADD.FTZ R145, -R34, R145 ;  /* 0x0000009122917221 */ /* 0x000fc40000010100 */
[C---:B------:R-:W-:Y:S02]  /*2940*/  FADD.FTZ R147, -R34.reuse, R147 ;  /* 0x0000009322937221 */ /* 0x040fe40000010100 */
[C---:B------:R-:W-:Y:S02]  /*2950*/  FADD.FTZ R41, -R34.reuse, R41 ;  /* 0x0000002922297221 */ /* 0x040fe40000010100 */
[C---:B------:R-:W-:Y:S02]  /*2960*/  FADD.FTZ R43, -R34.reuse, R43 ;  /* 0x0000002b222b7221 */ /* 0x040fe40000010100 */
[----:B------:R-:W-:Y:S01]  /*2970*/  FADD.FTZ R151, -R34, R151 ;  /* 0x0000009722977221 */ /* 0x000fe20000010100 */
[----:B0-----:R0:W-:Y:S01]  /*2980*/  @!P0 STG.E [R8.64], R36 ;  /* 0x0000002408008986 */ /* 0x0011e2000c101904 */
[----:B------:R-:W-:Y:S02]  /*2990*/  FMUL.FTZ R32, R36, R153 ;  /* 0x0000009924207220 */ /* 0x000fe40000410000 */
[----:B------:R-:W-:-:S02]  /*29a0*/  FADD.FTZ R149, -R34, R149 ;  /* 0x0000009522957221 */ /* 0x000fc40000010100 */
[C---:B------:R-:W-:Y:S02]  /*29b0*/  FADD.FTZ R159, -R34.reuse, R159 ;  /* 0x0000009f229f7221 */ /* 0x040fe40000010100 */
[C---:B------:R-:W-:Y:S02]  /*29c0*/  FADD.FTZ R161, -R34.reuse, R161 ;  /* 0x000000a122a17221 */ /* 0x040fe40000010100 */
[C---:B------:R-:W-:Y:S02]  /*29d0*/  FADD.FTZ R163, -R34.reuse, R163 ;  /* 0x000000a322a37221 */ /* 0x040fe40000010100 */
[C---:B------:R-:W-:Y:S01]  /*29e0*/  FADD.FTZ R173, -R34.reuse, R173 ;  /* 0x000000ad22ad7221 */ /* 0x040fe20000010100 */
[----:B0-----:R-:W-:Y:S01]  /*29f0*/  PRMT R8, RZ, 0x5410, R11 ;  /* 0x00005410ff087816 */ /* 0x001fe2000000000b */
        /* <DEDUP_REMOVED lines=29> */
[----:B------:R-:W-:Y:S02]  /*2bd0*/  FADD.FTZ R37, -R34, R37 ;  /* 0x0000002522257221 */ /* 0x000fe40000010100 */
        /* <DEDUP_REMOVED lines=39> */
[----:B------:R-:W-:Y:S01]  /*2e50*/  FFMA.FTZ R36, R155, R8, R84 ;  /* 0x000000089b247223 */ /* 0x000fe20000010054 */
[----:B------:R-:W-:Y:S01]  /*2e60*/  PRMT R8, RZ, 0x5410, R15 ;  /* 0x00005410ff087816 */ /* 0x000fe2000000000f */
[----:B------:R-:W-:Y:S01]  /*2e70*/  FFMA.FTZ R33, R124, R2, R89 ;  /* 0x000000027c217223 */ /* 0x000fe20000010059 */
[----:B------:R-:W-:Y:S01]  /*2e80*/  IADD3 R2, P0, R12, c[0x0][0x208], RZ ;  /* 0x000082000c027a10 */ /* 0x000fe20007f1e0ff */
[----:B------:R-:W-:Y:S01]  /*2e90*/  FFMA.FTZ R32, R122, R41, R91 ;  /* 0x000000297a207223 */ /* 0x000fe2000001005b */
[----:B------:R-:W-:Y:S01]  /*2ea0*/  F2FP.BF16.PACK_AB R35, R36, R35 ;  /* 0x000000232423723e */ /* 0x000fe200000010ff */
[----:B------:R-:W-:Y:S01]  /*2eb0*/  FFMA.FTZ R37, R34, R8, R77 ;  /* 0x0000000822257223 */ /* 0x000fe2000001004d */
[----:B------:R-:W-:Y:S01]  /*2ec0*/  PRMT R8, RZ, 0x7610, R15 ;  /* 0x00007610ff087816 */ /* 0x000fe2000000000f */
[----:B------:R-:W-:Y:S02]  /*2ed0*/  FFMA.FTZ R34, R126, R151, R87 ;  /* 0x000000977e227223 */ /* 0x000fe40000010057 */
[----:B------:R-:W-:-:S02]  /*2ee0*/  FFMA.FTZ R149, R125, R149, R86 ;  /* 0x000000957d957223 */ /* 0x000fc40000010056 */
[----:B------:R-:W-:Y:S01]  /*2ef0*/  FFMA.FTZ R38, R171, R8, R76 ;  /* 0x00000008ab267223 */ /* 0x000fe2000001004c */
[----:B------:R-:W-:Y:S01]  /*2f00*/  PRMT R8, RZ, 0x5410, R19 ;  /* 0x00005410ff087816 */ /* 0x000fe20000000013 */
[----:B------:R-:W-:Y:S01]  /*2f10*/  FFMA.FTZ R43, R121, R43, R90 ;  /* 0x0000002b792b7223 */ /* 0x000fe2000001005a */
[----:B------:R-:W-:Y:S01]  /*2f20*/  F2FP.BF16.PACK_AB R34, R149, R34 ;  /* 0x000000229522723e */ /* 0x000fe200000010ff */
[----:B------:R-:W-:Y:S02]  /*2f30*/  FFMA.FTZ R41, R128, R163, R81 ;  /* 0x000000a380297223 */ /* 0x000fe40000010051 */
        /* <DEDUP_REMOVED lines=8> */
[----:B------:R-:W-:-:S02]  /*2fc0*/  FFMA.FTZ R12, R129, R173, R80 ;  /* 0x000000ad810c7223 */ /* 0x000fc40000010050 */
        /* <DEDUP_REMOVED lines=8> */
[----:B------:R-:W-:Y:S01]  /*3050*/  F2FP.BF16.PACK_AB R42, R167, R42 ;  /* 0x0000002aa72a723e */ /* 0x000fe200000010ff */
[----:B------:R-:W-:Y:S01]  /*3060*/  FFMA.FTZ R8, R123, R3, R88 ;  /* 0x000000037b087223 */ /* 0x000fe20000010058 */
[----:B------:R-:W-:Y:S01]  /*3070*/  IADD3.X R3, R156, c[0x0][0x20c], RZ, P0, !PT ;  /* 0x000083009c037a10 */ /* 0x000fe200007fe4ff */
[----:B------:R-:W-:Y:S01]  /*3080*/  FFMA.FTZ R183, R135, R183, R70 ;  /* 0x000000b787b77223 */ /* 0x000fe20000010046 */
[----:B------:R-:W-:Y:S01]  /*3090*/  IADD3 R12, P2, R154, c[0x0][0x208], RZ ;  /* 0x000082009a0c7a10 */ /* 0x000fe20007f5e0ff */
[----:B------:R-:W-:Y:S01]  /*30a0*/  FFMA.FTZ R177, R133, R177, R74 ;  /* 0x000000b185b17223 */ /* 0x000fe2000001004a */
[----:B------:R-:W-:Y:S01]  /*30b0*/  F2FP.BF16.PACK_AB R33, R8, R33 ;  /* 0x000000210821723e */ /* 0x000fe200000010ff */
[----:B------:R-:W-:Y:S01]  /*30c0*/  FFMA.FTZ R36, R18, R191, R67 ;  /* 0x000000bf12247223 */ /* 0x000fe20000010043 */
[----:B------:R-:W-:Y:S01]  /*30d0*/  PRMT R8, RZ, 0x5410, R27 ;  /* 0x00005410ff087816 */ /* 0x000fe2000000001b */
[----:B------:R-:W-:-:S02]  /*30e0*/  FFMA.FTZ R38, R134, R197, R63 ;  /* 0x000000c586267223 */ /* 0x000fc4000001003f */
[----:B------:R0:W-:Y:S01]  /*30f0*/  STG.E.128 [R2.64], R32 ;  /* 0x0000002002007986 */ /* 0x0001e2000c101d04 */
[----:B------:R-:W-:Y:S02]  /*3100*/  FFMA.FTZ R199, R139, R199, R62 ;  /* 0x000000c78bc77223 */ /* 0x000fe4000001003e */
[----:B------:R-:W-:Y:S01]  /*3110*/  FFMA.FTZ R162, R162, R8, R53 ;  /* 0x00000008a2a27223 */ /* 0x000fe20000010035 */
[----:B------:R-:W-:Y:S01]  /*3120*/  PRMT R8, RZ, 0x7610, R27 ;  /* 0x00007610ff087816 */ /* 0x000fe2000000001b */
[----:B------:R-:W-:Y:S01]  /*3130*/  FFMA.FTZ R193, R137, R193, R66 ;  /* 0x000000c189c17223 */ /* 0x000fe20000010042 */
[----:B------:R-:W-:Y:S01]  /*3140*/  F2FP.BF16.PACK_AB R38, R199, R38 ;  /* 0x00000026c726723e */ /* 0x000fe200000010ff */
[----:B------:R-:W-:Y:S02]  /*3150*/  FFMA.FTZ R211, R143, R211, R54 ;  /* 0x000000d38fd37223 */ /* 0x000fe40000010036 */
[----:B------:R-:W-:Y:S01]  /*3160*/  FFMA.FTZ R149, R9, R8, R52 ;  /* 0x0000000809957223 */ /* 0x000fe20000010034 */
[----:B------:R-:W-:Y:S01]  /*3170*/  IADD3 R8, P0, R144, c[0x0][0x208], RZ ;  /* 0x0000820090087a10 */ /* 0x000fe20007f1e0ff */
[----:B------:R-:W-:Y:S01]  /*3180*/  FFMA.FTZ R145, R141, R145, R58 ;  /* 0x000000918d917223 */ /* 0x000fe2000001003a */
[----:B------:R-:W-:-:S02]  /*3190*/  F2FP.BF16.PACK_AB R36, R193, R36 ;  /* 0x00000024c124723e */ /* 0x000fc400000010ff */
[----:B------:R-:W-:Y:S01]  /*31a0*/  IADD3.X R9, R142, c[0x0][0x20c], RZ, P0, !PT ;  /* 0x000083008e097a10 */ /* 0x000fe200007fe4ff */
[----:B------:R-:W-:Y:S02]  /*31b0*/  FFMA.FTZ R142, R25, R215, R56 ;  /* 0x000000d7198e7223 */ /* 0x000fe40000010038 */
[----:B0-----:R-:W-:Y:S02]  /*31c0*/  FFMA.FTZ R33, R16, R179, R73 ;  /* 0x000000b310217223 */ /* 0x001fe40000010049 */
[----:B------:R0:W-:Y:S01]  /*31d0*/  STG.E.128 [R8.64], R40 ;  /* 0x0000002808007986 */ /* 0x0001e2000c101d04 */
[----:B------:R-:W-:Y:S01]  /*31e0*/  FFMA.FTZ R2, R17, R189, R72 ;  /* 0x000000bd11027223 */ /* 0x000fe20000010048 */
[----:B------:R-:W-:Y:S01]  /*31f0*/  F2FP.BF16.PACK_AB R35, R158, R39 ;  /* 0x000000279e23723e */ /* 0x000fe200000010ff */
[----:B------:R-:W-:Y:S01]  /*3200*/  FFMA.FTZ R32, R14, R175, R75 ;  /* 0x000000af0e207223 */ /* 0x000fe2000001004b */
[----:B------:R-:W-:Y:S01]  /*3210*/  F2FP.BF16.PACK_AB R39, R160, R153 ;  /* 0x00000099a027723e */ /* 0x000fe200000010ff */
[----:B------:R-:W-:Y:S01]  /*3220*/  FFMA.FTZ R34, R132, R181, R71 ;  /* 0x000000b584227223 */ /* 0x000fe20000010047 */
[----:B------:R-:W-:Y:S01]  /*3230*/  F2FP.BF16.PACK_AB R33, R2, R33 ;  /* 0x000000210221723e */ /* 0x000fe200000010ff */
[----:B------:R-:W-:Y:S01]  /*3240*/  FFMA.FTZ R2, R21, R205, R64 ;  /* 0x000000cd15027223 */ /* 0x000fe20000010040 */
[----:B------:R-:W-:-:S02]  /*3250*/  F2FP.BF16.PACK_AB R32, R177, R32 ;  /* 0x00000020b120723e */ /* 0x000fc400000010ff */
[----:B------:R-:W-:Y:S02]  /*3260*/  F2FP.BF16.PACK_AB R34, R183, R34 ;  /* 0x00000022b722723e */ /* 0x000fe400000010ff */
[----:B------:R-:W-:Y:S02]  /*3270*/  F2FP.BF16.PACK_AB R37, R2, R37 ;  /* 0x000000250225723e */ /* 0x000fe400000010ff */
[----:B------:R-:W-:Y:S01]  /*3280*/  IADD3 R2, P0, R146, c[0x0][0x208], RZ ;  /* 0x0000820092027a10 */ /* 0x000fe20007f1e0ff */
[----:B0-----:R-:W-:Y:S01]  /*3290*/  FFMA.FTZ R42, R140, R209, R55 ;  /* 0x000000d18c2a7223 */ /* 0x001fe20000010037 */
[----:B------:R-:W-:Y:S01]  /*32a0*/  IADD3 R8, P1, R150, c[0x0][0x208], RZ ;  /* 0x0000820096087a10 */ /* 0x000fe20007f3e0ff */
[----:B------:R-:W-:Y:S01]  /*32b0*/  FFMA.FTZ R41, R24, R207, R57 ;  /* 0x000000cf18297223 */ /* 0x000fe20000010039 */
[----:B------:R-:W-:Y:S01]  /*32c0*/  IADD3.X R3, R13, c[0x0][0x20c], RZ, P0, !PT ;  /* 0x000083000d037a10 */ /* 0x000fe200007fe4ff */
[----:B------:R-:W-:Y:S01]  /*32d0*/  FFMA.FTZ R40, R22, R147, R59 ;  /* 0x0000009316287223 */ /* 0x000fe2000001003b */
[----:B------:R-:W-:-:S02]  /*32e0*/  IADD3.X R9, R148, c[0x0][0x20c], RZ, P1, !PT ;  /* 0x0000830094097a10 */ /* 0x000fc40000ffe4ff */
[----:B------:R-:W-:Y:S01]  /*32f0*/  F2FP.BF16.PACK_AB R43, R149, R162 ;  /* 0x000000a2952b723e */ /* 0x000fe200000010ff */
[----:B------:R0:W-:Y:S01]  /*3300*/  STG.E.128 [R2.64], R32 ;  /* 0x0000002002007986 */ /* 0x0001e2000c101d04 */
[----:B------:R-:W-:Y:S02]  /*3310*/  F2FP.BF16.PACK_AB R42, R211, R42 ;  /* 0x0000002ad32a723e */ /* 0x000fe400000010ff */
[----:B------:R-:W-:Y:S01]  /*3320*/  F2FP.BF16.PACK_AB R41, R142, R41 ;  /* 0x000000298e29723e */ /* 0x000fe200000010ff */
[----:B------:R0:W-:Y:S01]  /*3330*/  STG.E.128 [R8.64], R36 ;  /* 0x0000002408007986 */ /* 0x0001e2000c101d04 */
[----:B------:R-:W-:Y:S02]  /*3340*/  F2FP.BF16.PACK_AB R40, R145, R40 ;  /* 0x000000289128723e */ /* 0x000fe400000010ff */
[----:B------:R-:W-:Y:S02]  /*3350*/  IADD3.X R13, R152, c[0x0][0x20c], RZ, P2, !PT ;  /* 0x00008300980d7a10 */ /* 0x000fe400017fe4ff */
[----:B------:R-:W-:-:S02]  /*3360*/  ISETP.GE.AND P0, PT, R117, c[0x0][0x164], PT ;  /* 0x0000590075007a0c */ /* 0x000fc40003f06270 */
[----:B------:R-:W-:Y:S01]  /*3370*/  LOP3.LUT P1, RZ, R136, 0xff, RZ, 0xc0, !PT ;  /* 0x000000ff88ff7812 */ /* 0x000fe2000782c0ff */
[----:B------:R0:W-:Y:S03]  /*3380*/  STG.E.128 [R12.64], R40 ;  /* 0x000000280c007986 */ /* 0x0001e6000c101d04 */
[----:B------:R-:W-:-:S07]  /*3390*/  SEL R136, RZ, 0x1, P1 ;  /* 0x00000001ff887807 */ /* 0x000fce0000800000 */
[----:B0-----:R-:W-:Y:S01]  /*33a0*/  @P0 CALL.REL.NOINC `(.L_x_609) ;  /* 0x0000001000000944 */ /* 0x001fe20003c00000 */
[----:B------:R-:W-:Y:S05]  /*33b0*/  BRA `(.L_x_610) ;  /* 0xffffd5f000007947 */ /* 0x000fea000383ffff */
.L_x_609:
[----:B------:R-:W-:Y:S05]  /*33c0*/  EXIT ;  /* 0x000000000000794d */ /* 0x000fea0003800000 */
.L_x_607:
[----:B-1----:R-:W-:Y:S01]  /*33d0*/  HFMA2.MMA R33, -RZ, RZ, 0, 5.9604644775390625e-08 ;  /* 0x00000001ff217435 */ /* 0x002fe200000001ff */
[----:B------:R-:W-:Y:S02]  /*33e0*/  MOV R34, R217 ;  /* 0x000000d900227202 */ /* 0x000fe40000000f00 */
[----:B------:R-:W-:Y:S02]  /*33f0*/  MOV R3, 0x1f ;  /* 0x0000001f00037802 */ /* 0x000fe40000000f00 */
[----:B------:R-:W-:Y:S02]  /*3400*/  MOV R32, 0xffffffff ;  /* 0xffffffff00207802 */ /* 0x000fe40000000f00 */
[----:B------:R-:W-:Y:S02]  /*3410*/  MOV R8, 0x3430 ;  /* 0x0000343000087802 */ /* 0x000fe40000000f00 */
[----:B------:R-:W-:Y:S05]  /*3420*/  CALL.REL.NOINC `($__internal_5_$__cuda_sm70_shflsync_bfly_p) ;  /* 0x0000089000007944 */ /* 0x000fea0003c00000 */
[----:B-1----:R-:W-:Y:S01]  /*3430*/  MOV R2, R33 ;  /* 0x0000002100027202 */ /* 0x002fe20000000f00 */
[----:B0-----:R-:W-:Y:S05]  /*3440*/  BRA `(.L_x_611) ;  /* 0xffffeaa000007947 */ /* 0x001fea000383ffff */
.L_x_608:
[----:B------:R-:W-:Y:S01]  /*3450*/  HFMA2.MMA R33, -RZ, RZ, 0, 1.1920928955078125e-07 ;  /* 0x00000002ff217435 */ /* 0x000fe200000001ff */
[----:B------:R-:W-:Y:S02]  /*3460*/  MOV R3, 0x1f ;  /* 0x0000001f00037802 */ /* 0x000fe40000000f00 */
[----:B------:R-:W-:-:S02]  /*3470*/  MOV R32, 0xffffffff ;  /* 0xffffffff00207802 */ /* 0x000fc40000000f00 */
[----:B------:R-:W-:Y:S02]  /*3480*/  MOV R8, 0x34a0 ;  /* 0x000034a000087802 */ /* 0x000fe40000000f00 */
[----:B0-----:R-:W-:Y:S05]  /*3490*/  CALL.REL.NOINC `($__internal_5_$__cuda_sm70_shflsync_bfly_p) ;  /* 0x0000082000007944 */ /* 0x001fea0003c00000 */
[----:B01----:R-:W-:Y:S01]  /*34a0*/  FADD.FTZ R34, R34, R33 ;  /* 0x0000002122227221 */ /* 0x003fe20000010000 */
[----:B------:R-:W-:Y:S01]  /*34b0*/  HFMA2.MMA R33, -RZ, RZ, 0, 2.384185791015625e-07 ;  /* 0x00000004ff217435 */ /* 0x000fe200000001ff */
[----:B------:R-:W-:Y:S02]  /*34c0*/  MOV R3, 0x1f ;  /* 0x0000001f00037802 */ /* 0x000fe40000000f00 */
[----:B------:R-:W-:Y:S02]  /*34d0*/  MOV R32, 0xffffffff ;  /* 0xffffffff00207802 */ /* 0x000fe40000000f00 */
[----:B------:R-:W-:Y:S02]  /*34e0*/  MOV R8, 0x3500 ;  /* 0x0000350000087802 */ /* 0x000fe40000000f00 */
[----:B------:R-:W-:Y:S05]  /*34f0*/  CALL.REL.NOINC `($__internal_5_$__cuda_sm70_shflsync_bfly_p) ;  /* 0x000007c000007944 */ /* 0x000fea0003c00000 */
[----:B01----:R-:W-:Y:S01]  /*3500*/  FADD.FTZ R34, R34, R33 ;  /* 0x0000002122227221 */ /* 0x003fe20000010000 */
[----:B------:R-:W-:Y:S01]  /*3510*/  HFMA2.MMA R33, -RZ, RZ, 0, 4.76837158203125e-07 ;  /* 0x00000008ff217435 */ /* 0x000fe200000001ff */
[----:B------:R-:W-:Y:S02]  /*3520*/  MOV R3, 0x1f ;  /* 0x0000001f00037802 */ /* 0x000fe40000000f00 */
[----:B------:R-:W-:-:S02]  /*3530*/  MOV R32, 0xffffffff ;  /* 0xffffffff00207802 */ /* 0x000fc40000000f00 */
[----:B------:R-:W-:Y:S02]  /*3540*/  MOV R8, 0x3560 ;  /* 0x0000356000087802 */ /* 0x000fe40000000f00 */
[----:B------:R-:W-:Y:S05]  /*3550*/  CALL.REL.NOINC `($__internal_5_$__cuda_sm70_shflsync_bfly_p) ;  /* 0x0000076000007944 */ /* 0x000fea0003c00000 */
[----:B01----:R-:W-:Y:S01]  /*3560*/  FADD.FTZ R34, R34, R33 ;  /* 0x0000002122227221 */ /* 0x003fe20000010000 */
[----:B------:R-:W-:Y:S01]  /*3570*/  HFMA2.MMA R33, -RZ, RZ, 0, 9.5367431640625e-07 ;  /* 0x00000010ff217435 */ /* 0x000fe200000001ff */
[----:B------:R-:W-:Y:S02]  /*3580*/  MOV R3, 0x1f ;  /* 0x0000001f00037802 */ /* 0x000fe40000000f00 */
[----:B------:R-:W-:Y:S02]  /*3590*/  MOV R32, 0xffffffff ;  /* 0xffffffff00207802 */ /* 0x000fe40000000f00 */
[----:B------:R-:W-:Y:S02]  /*35a0*/  MOV R8, 0x35c0 ;  /* 0x000035c000087802 */ /* 0x000fe40000000f00 */
[----:B------:R-:W-:Y:S05]  /*35b0*/  CALL.REL.NOINC `($__internal_5_$__cuda_sm70_shflsync_bfly_p) ;  /* 0x0000070000007944 */ /* 0x000fea0003c00000 */
        /* <DEDUP_REMOVED lines=86> */
[----:B------:R-:W-:Y:S05]  /*3b20*/  CALL.REL.NOINC `($__internal_5_$__cuda_sm70_shflsync_bfly_p) ;  /* 0x0000019000007944 */ /* 0x000fea0003c00000 */
[----:B01----:R-:W-:Y:S01]  /*3b30*/  FADD.FTZ R34, R34, R33 ;  /* 0x0000002122227221 */ /* 0x003fe20000010000 */
[----:B------:R-:W-:Y:S01]  /*3b40*/  HFMA2.MMA R33, -RZ, RZ, 0, 1.1920928955078125e-07 ;  /* 0x00000002ff217435 */ /* 0x000fe200000001ff */
[----:B------:R-:W-:Y:S02]  /*3b50*/  MOV R3, 0x1f ;  /* 0x0000001f00037802 */ /* 0x000fe40000000f00 */
[----:B------:R-:W-:Y:S02]  /*3b60*/  MOV R32, 0xffffffff ;  /* 0xffffffff00207802 */ /* 0x000fe40000000f00 */
[----:B------:R-:W-:Y:S02]  /*3b70*/  MOV R8, 0x3b90 ;  /* 0x00003b9000087802 */ /* 0x000fe40000000f00 */
[----:B------:R-:W-:Y:S05]  /*3b80*/  CALL.REL.NOINC `($__internal_5_$__cuda_sm70_shflsync_bfly_p) ;  /* 0x0000013000007944 */ /* 0x000fea0003c00000 */
[----:B01----:R-:W-:Y:S01]  /*3b90*/  FADD.FTZ R34, R34, R33 ;  /* 0x0000002122227221 */ /* 0x003fe20000010000 */
[----:B------:R-:W-:Y:S01]  /*3ba0*/  HFMA2.MMA R33, -RZ, RZ, 0, 2.384185791015625e-07 ;  /* 0x00000004ff217435 */ /* 0x000fe200000001ff */
[----:B------:R-:W-:-:S02]  /*3bb0*/  MOV R3, 0x1f ;  /* 0x0000001f00037802 */ /* 0x000fc40000000f00 */
[----:B------:R-:W-:Y:S02]  /*3bc0*/  MOV R32, 0xffffffff ;  /* 0xffffffff00207802 */ /* 0x000fe40000000f00 */
[----:B------:R-:W-:Y:S02]  /*3bd0*/  MOV R8, 0x3bf0 ;  /* 0x00003bf000087802 */ /* 0x000fe40000000f00 */
[----:B------:R-:W-:Y:S05]  /*3be0*/  CALL.REL.NOINC `($__internal_5_$__cuda_sm70_shflsync_bfly_p) ;  /* 0x000000d000007944 */ /* 0x000fea0003c00000 */
[----:B01----:R-:W-:Y:S01]  /*3bf0*/  FADD.FTZ R34, R34, R33 ;  /* 0x0000002122227221 */ /* 0x003fe20000010000 */
[----:B------:R-:W-:Y:S01]  /*3c00*/  HFMA2.MMA R33, -RZ, RZ, 0, 4.76837158203125e-07 ;  /* 0x00000008ff217435 */ /* 0x000fe200000001ff */
[----:B------:R-:W-:Y:S02]  /*3c10*/  MOV R3, 0x1f ;  /* 0x0000001f00037802 */ /* 0x000fe40000000f00 */
[----:B------:R-:W-:Y:S02]  /*3c20*/  MOV R32, 0xffffffff ;  /* 0xffffffff00207802 */ /* 0x000fe40000000f00 */
[----:B------:R-:W-:Y:S02]  /*3c30*/  MOV R8, 0x3c50 ;  /* 0x00003c5000087802 */ /* 0x000fe40000000f00 */
[----:B------:R-:W-:Y:S05]  /*3c40*/  CALL.REL.NOINC `($__internal_5_$__cuda_sm70_shflsync_bfly_p) ;  /* 0x0000007000007944 */ /* 0x000fea0003c00000 */
[----:B01----:R-:W-:Y:S01]  /*3c50*/  FADD.FTZ R34, R34, R33 ;  /* 0x0000002122227221 */ /* 0x003fe20000010000 */
[----:B------:R-:W-:Y:S01]  /*3c60*/  HFMA2.MMA R33, -RZ, RZ, 0, 9.5367431640625e-07 ;  /* 0x00000010ff217435 */ /* 0x000fe200000001ff */
[----:B------:R-:W-:-:S02]  /*3c70*/  MOV R3, 0x1f ;  /* 0x0000001f00037802 */ /* 0x000fc40000000f00 */
[----:B------:R-:W-:Y:S02]  /*3c80*/  MOV R32, 0xffffffff ;  /* 0xffffffff00207802 */ /* 0x000fe40000000f00 */
[----:B------:R-:W-:Y:S02]  /*3c90*/  MOV R8, 0x3cb0 ;  /* 0x00003cb000087802 */ /* 0x000fe40000000f00 */
[----:B------:R-:W-:Y:S05]  /*3ca0*/  CALL.REL.NOINC `($__internal_5_$__cuda_sm70_shflsync_bfly_p) ;  /* 0x0000001000007944 */ /* 0x000fea0003c00000 */
[----:B01----:R-:W-:Y:S05]  /*3cb0*/  BRA `(.L_x_612) ;  /* 0xffffe87000007947 */ /* 0x003fea000383ffff */
        .weak           $__internal_5_$__cuda_sm70_shflsync_bfly_p
        .type           $__internal_5_$__cuda_sm70_shflsync_bfly_p,@function
        .size           $__internal_5_$__cuda_sm70_shflsync_bfly_p,(.L_x_36045 - $__internal_5_$__cuda_sm70_shflsync_bfly_p)
$__internal_5_$__cuda_sm70_shflsync_bfly_p:
[----:B------:R-:W-:Y:S01]  /*3cc0*/  HFMA2.MMA R9, -RZ, RZ, 0, 0 ;  /* 0x00000000ff097435 */ /* 0x000fe200000001ff */
[----:B------:R-:W-:Y:S04]  /*3cd0*/  WARPSYNC R32 ;  /* 0x0000002000007348 */ /* 0x000fe80003800000 */
[----:B------:R0:W1:Y:S01]  /*3ce0*/  SHFL.BFLY PT, R33, R34, R33, R3 ;  /* 0x0c00002122217389 */ /* 0x00006200000e0003 */
[----:B------:R-:W-:Y:S05]  /*3cf0*/  RET.REL.NODEC R8 `(_ZN10layer_norm13ln_fwd_kernelINS_13Kernel_traitsI13__nv_bfloat16S2_S2_S2_fjLj5120ELj1ELj1ELj4ELj16ENS_18Kernel_traits_baseILj5120ES2_S2_S2_S2_fjLj128EEEEELb0ELb1ELb0ELb1EEEvNS_9FwdParamsE) ;  /* 0xffffc30008007950 */ /* 0x000fea0003c3ffff */
.L_x_613:
        /* <DEDUP_REMOVED lines=16> */
.L_x_36045:


//--------------------- .text._ZN10layer_norm13ln_fwd_kernelINS_13Kernel_traitsI13__nv_bfloat16S2_S2_S2_fjLj5120ELj1ELj1ELj4ELj16ENS_18Kernel_traits_baseILj5120ES2_S2_S2_S2_fjLj128EEEEELb0ELb1ELb1ELb0EEEvNS_9FwdParamsE --------------------------
	.section	.text._ZN10layer_norm13ln_fwd_kernelINS_13Kernel_traitsI13__nv_bfloat16S2_S2_S2_fjLj5120ELj1ELj1ELj4ELj16ENS_18Kernel_traits_baseILj5120ES2_S2_S2_S2_fjLj128EEEEELb0ELb1ELb1ELb0EEEvNS_9FwdParamsE,"ax",@progbits
	.sectioninfo	@"SHI_REGISTERS=230"
	.align	128
        .global         _ZN10layer_norm13ln_fwd_kernelINS_13Kernel_traitsI13__nv_bfloat16S2_S2_S2_fjLj5120ELj1ELj1ELj4ELj16ENS_18Kernel_traits_baseILj5120ES2_S2_S2_S2_fjLj128EEEEELb0ELb1ELb1ELb0EEEvNS_9FwdParamsE
        .type           _ZN10layer_norm13ln_fwd_kernelINS_13Kernel_traitsI13__nv_bfloat16S2_S2_S2_fjLj5120ELj1ELj1ELj4ELj16ENS_18Kernel_traits_baseILj5120ES2_S2_S2_S2_fjLj128EEEEELb0ELb1ELb1ELb0EEEvNS_9FwdParamsE,@function
        .size           _ZN10layer_norm13ln_fwd_kernelINS_13Kernel_traitsI13__nv_bfloat16S2_S2_S2_fjLj5120ELj1ELj1ELj4ELj16ENS_18Kernel_traits_baseILj5120ES2_S2_S2_S2_fjLj128EEEEELb0ELb1ELb1ELb0EEEvNS_9FwdParamsE,(.L_x_36046 - _ZN10layer_norm13ln_fwd_kernelINS_13Kernel_traitsI13__nv_bfloat16S2_S2_S2_fjLj5120ELj1ELj1ELj4ELj16ENS_18Kernel_traits_baseILj5120ES2_S2_S2_S2_fjLj128EEEEELb0ELb1ELb1ELb0EEEvNS_9FwdParamsE)
        .other          _ZN10layer_norm13ln_fwd_kernelINS_13Kernel_traitsI13__nv_bfloat16S2_S2_S2_fjLj5120ELj1ELj1ELj4ELj16ENS_18Kernel_traits_baseILj5120ES2_S2_S2_S2_fjLj128EEEEELb0ELb1ELb1ELb0EEEvNS_9FwdParamsE,@"STO_CUDA_ENTRY STV_DEFAULT"
_ZN10layer_norm13ln_fwd_kernelINS_13Kernel_traitsI13__nv_bfloat16S2_S2_S2_fjLj5120ELj1ELj1ELj4ELj16ENS_18Kernel_traits_baseILj5120ES2_S2_S2_S2_fjLj128EEEEELb0ELb1ELb1ELb0EEEvNS_9FwdParamsE:
.text._ZN10layer_norm13ln_fwd_kernelINS_13Kernel_traitsI13__nv_bfloat16S2_S2_S2_fjLj5120ELj1ELj1ELj4ELj16ENS_18Kernel_traits_baseILj5120ES2_S2_S2_S2_fjLj128EEEEELb0ELb1ELb1ELb0EEEvNS_9FwdParamsE:
        /* <DEDUP_REMOVED lines=32> */
.L_x_615:
[----:B0-----:R-:W-:Y:S05]  /*0200*/  BSYNC B0 ;  /* 0x0000000000007941 */ /* 0x001fea0003800000 */
.L_x_614:
        /* <DEDUP_REMOVED lines=16> */
.L_x_617:
[----:B0-----:R-:W-:Y:S05]  /*0310*/  BSYNC B0 ;  /* 0x0000000000007941 */ /* 0x001fea0003800000 */
.L_x_616:
        /* <DEDUP_REMOVED lines=16> */
.L_x_619:
[----:B0-----:R-:W-:Y:S05]  /*0420*/  BSYNC B0 ;  /* 0x0000000000007941 */ /* 0x001fea0003800000 */
.L_x_618:
        /* <DEDUP_REMOVED lines=16> */
.L_x_621:
[----:B0-----:R-:W-:Y:S05]  /*0530*/  BSYNC B0 ;  /* 0x0000000000007941 */ /* 0x001fea0003800000 */
.L_x_620:
[----:B------:R-:W-:Y:S01]  /*0540*/  BSSY B0, `(.L_x_622) ;  /* 0x000000f000007945 */ /* 0x000fe20003800000 */
[----:B------:R-:W-:Y:S05]  /*0550*/  @!P0 BRA `(.L_x_623) ;  /* 0x000000d000008947 */ /* 0x000fea0003800000 */
[----:B------:R-:W-:Y:S01]  /*0560*/  ISETP.NE.U32.AND P3, PT, RZ, c[0x0][0x218], PT ;  /* 0x00008600ff007a0c */ /* 0x000fe20003f65070 */
[----:B------:R-:W-:-:S03]  /*0570*/  IMAD.MOV.U32 R57, RZ, RZ, 0x10 ;  /* 0x00000010ff397424 */ /* 0x000fc600078e00ff */
        /* <DEDUP_REMOVED lines=11> */
.L_x_623:
[----:B0-----:R-:W-:Y:S05]  /*0630*/  BSYNC B0 ;  /* 0x0000000000007941 */ /* 0x001fea0003800000 */
.L_x_622:
[----:B------:R-:W0:Y:S02]  /*0640*/  S2UR UR6, SR_CTAID.X ;  /* 0x00000000000679c3 */ /* 0x000e240000002500 */
[----:B0-----:R-:W-:-:S04]  /*0650*/  LEA.HI R134, R51, UR6, RZ, 0x19 ;  /* 0x0000000633867c11 */ /* 0x001fc8000f8fc8ff */
[----:B------:R-:W-:-:S13]  /*0660*/  ISETP.GE.AND P3, PT, R134, c[0x0][0x164], PT ;  /* 0x0000590086007a0c */ /* 0x000fda0003f66270 */
[----:B------:R-:W-:Y:S05]  /*0670*/  @P3 EXIT ;  /* 0x000000000000394d */ /* 0x000fea0003800000 */
[----:B------:R-:W-:Y:S01]  /*0680*/  SHF.R.S32.HI R108, RZ, 0x3, R104 ;  /* 0x00000003ff6c7819 */ /* 0x000fe20000011468 */
[----:B------:R-:W-:Y:S01]  /*0690*/  IMAD.MOV.U32 R131, RZ, RZ, 0x1 ;  /* 0x00000001ff837424 */ /* 0x000fe200078e00ff */
[----:B------:R-:W-:Y:S01]  /*06a0*/  LOP3.LUT R111, R51, 0x60, RZ, 0xc0, !PT ;  /* 0x00000060336f7812 */ /* 0x000fe200078ec0ff */
[----:B------:R-:W-:Y:S01]  /*06b0*/  ULDC.U8 UR6, c[0x0][0x1f0] ;  /* 0x00007c0000067ab9 */ /* 0x000fe20000000000 */
[----:B------:R-:W-:Y:S02]  /*06c0*/  LOP3.LUT R118, R108, 0x7f, RZ, 0xc0, !PT ;  /* 0x0000007f6c767812 */ /* 0x000fe400078ec0ff */
[----:B------:R-:W-:Y:S02]  /*06d0*/  SHF.R.U32.HI R110, RZ, 0x2, R108 ;  /* 0x00000002ff6e7819 */ /* 0x000fe4000001166c */
[----:B------:R-:W-:Y:S02]  /*06e0*/  IADD3 R111, R118, -R111, RZ ;  /* 0x8000006f766f7210 */ /* 0x000fe40007ffe0ff */
[----:B-----5:R-:W-:-:S02]  /*06f0*/  PRMT R104, RZ, 0x5410, R78 ;  /* 0x00005410ff687816 */ /* 0x020fc4000000004e */
[----:B------:R-:W-:Y:S02]  /*0700*/  IMNMX R111, RZ, R111, !PT ;  /* 0x0000006fff6f7217 */ /* 0x000fe40007800200 */
[----:B------:R-:W-:Y:S02]  /*0710*/  PRMT R109, RZ, 0x7610, R78 ;  /* 0x00007610ff6d7816 */ /* 0x000fe4000000004e */
[--C-:B------:R-:W-:Y:S02]  /*0720*/  PRMT R78, RZ, 0x5410, R64.reuse ;  /* 0x00005410ff4e7816 */ /* 0x100fe40000000040 */
[----:B------:R-:W-:Y:S02]  /*0730*/  PRMT R108, RZ, 0x7610, R64 ;  /* 0x00007610ff6c7816 */ /* 0x000fe40000000040 */
[----:B------:R-:W-:Y:S02]  /*0740*/  LOP3.LUT R129, R110, 0x3fffffe0, RZ, 0xc0, !PT ;  /* 0x3fffffe06e817812 */ /* 0x000fe400078ec0ff */
[----:B------:R-:W-:-:S02]  /*0750*/  IMNMX R64, R111, 0x20, PT ;  /* 0x000000206f407817 */ /* 0x000fc40003800200 */
[--C-:B------:R-:W-:Y:S02]  /*0760*/  PRMT R107, RZ, 0x5410, R79.reuse ;  /* 0x00005410ff6b7816 */ /* 0x100fe4000000004f */
[----:B------:R-:W-:Y:S02]  /*0770*/  IADD3 R64, R64, R129, RZ ;  /* 0x0000008140407210 */ /* 0x000fe40007ffe0ff */
[----:B------:R-:W-:Y:S02]  /*0780*/  PRMT R106, RZ, 0x7610, R79 ;  /* 0x00007610ff6a7816 */ /* 0x000fe4000000004f */
[----:B------:R-:W-:Y:S02]  /*0790*/  SHF.L.U32 R64, R64, 0x3, RZ ;  /* 0x0000000340407819 */ /* 0x000fe400000006ff */
[--C-:B------:R-:W-:Y:S02]  /*07a0*/  PRMT R79, RZ, 0x5410, R65.reuse ;  /* 0x00005410ff4f7816 */ /* 0x100fe40000000041 */
[----:B------:R-:W-:-:S02]  /*07b0*/  PRMT R111, RZ, 0x7610, R65 ;  /* 0x00007610ff6f7816 */ /* 0x000fc40000000041 */
[----:B------:R-:W0:Y:S01]  /*07c0*/  I2F.U32 R64, R64 ;  /* 0x0000004000407306 */ /* 0x000e220000201000 */
[----:B------:R-:W-:Y:S02]  /*07d0*/  SHF.L.U32 R65, R51, 0x5, RZ ;  /* 0x0000000533417819 */ /* 0x000fe400000006ff */
[--C-:B------:R-:W-:Y:S02]  /*07e0*/  PRMT R37, RZ, 0x5410, R14.reuse ;  /* 0x00005410ff257816 */ /* 0x100fe4000000000e */
[----:B------:R-:W-:Y:S02]  /*07f0*/  LOP3.LUT R65, R65, 0x3e0, RZ, 0xc0, !PT ;  /* 0x000003e041417812 */ /* 0x000fe400078ec0ff */
[----:B------:R-:W-:Y:S02]  /*0800*/  PRMT R36, RZ, 0x7610, R14 ;  /* 0x00007610ff247816 */ /* 0x000fe4000000000e */
[----:B------:R-:W-:Y:S02]  /*0810*/  IADD3 R65, R118, -R65, RZ ;  /* 0x8000004176417210 */ /* 0x000fe40007ffe0ff */
[----:B------:R-:W-:-:S02]  /*0820*/  PRMT R35, RZ, 0x5410, R15 ;  /* 0x00005410ff237816 */ /* 0x000fc4000000000f */
[----:B------:R-:W-:Y:S02]  /*0830*/  PRMT R34, RZ, 0x7610, R15 ;  /* 0x00007610ff227816 */ /* 0x000fe4000000000f */
[--C-:B------:R-:W-:Y:S01]  /*0840*/  PRMT R33, RZ, 0x5410, R16.reuse ;  /* 0x00005410ff217816 */ /* 0x100fe20000000010 */
[----:B0-----:R0:W1:Y:S01]  /*0850*/  MUFU.RCP R125, R64 ;  /* 0x00000040007d7308 */ /* 0x0010620000001000 */
        /* <DEDUP_REMOVED lines=15> */
[----:B------:R-:W-:-:S02]  /*0950*/  IMNMX R65, RZ, R65, !PT ;  /* 0x00000041ff417217 */ /* 0x000fc40007800200 */
        /* <DEDUP_REMOVED lines=22> */
[----:B------:R-:W-:Y:S02]  /*0ac0*/  IMNMX R56, R65, 0x20, PT ;  /* 0x0000002041387817 */ /* 0x000fe40003800200 */
        /* <DEDUP_REMOVED lines=24> */
[----:B------:R-:W-:-:S02]  /*0c50*/  IADD3 R56, R129, R56, RZ ;  /* 0x0000003881387210 */ /* 0x000fc40007ffe0ff */
        /* <DEDUP_REMOVED lines=27> */
[--C-:B------:R-:W-:Y:S02]  /*0e10*/  PRMT R110, RZ, 0x5410, R66.reuse ;  /* 0x00005410ff6e7816 */ /* 0x100fe40000000042 */
[----:B------:R-:W-:Y:S02]  /*0e20*/  PRMT R113, RZ, 0x7610, R66 ;  /* 0x00007610ff717816 */ /* 0x000fe40000000042 */
[----:B------:R-:W-:-:S02]  /*0e30*/  PRMT R112, RZ, 0x5410, R67 ;  /* 0x00005410ff707816 */ /* 0x000fc40000000043 */
[----:B------:R-:W-:Y:S02]  /*0e40*/  PRMT R114, RZ, 0x7610, R67 ;  /* 0x00007610ff727816 */ /* 0x000fe40000000043 */
        /* <DEDUP_REMOVED lines=9> */
[----:B------:R-:W-:Y:S02]  /*0ee0*/  SHF.L.U32 R130, R56, 0x3, RZ ;  /* 0x0000000338827819 */ /* 0x000fe400000006ff */
[----:B------:R-:W-:-:S02]  /*0ef0*/  PRMT R129, RZ, 0x5410, R61 ;  /* 0x00005410ff817816 */ /* 0x000fc4000000003d */
[----:B------:R-:W-:Y:S02]  /*0f00*/  PRMT R136, RZ, 0x7610, R61 ;  /* 0x00007610ff887816 */ /* 0x000fe4000000003d */
[--C-:B------:R-:W-:Y:S02]  /*0f10*/  PRMT R137, RZ, 0x5410, R62.reuse ;  /* 0x00005410ff897816 */ /* 0x100fe4000000003e */
[----:B------:R-:W-:Y:S02]  /*0f20*/  PRMT R141, RZ, 0x7610, R62 ;  /* 0x00007610ff8d7816 */ /* 0x000fe4000000003e */
[--C-:B------:R-:W-:Y:S02]  /*0f30*/  PRMT R139, RZ, 0x5410, R63.reuse ;  /* 0x00005410ff8b7816 */ /* 0x100fe4000000003f */
[----:B01----:R-:W-:Y:S02]  /*0f40*/  PRMT R138, RZ, 0x7610, R63 ;  /* 0x00007610ff8a7816 */ /* 0x003fe4000000003f */
.L_x_767:
[----:B------:R-:W-:-:S10]  /*0f50*/  HFMA2.MMA R67, -RZ, RZ, 0, 2.384185791015625e-07 ;  /* 0x00000004ff437435 */ /* 0x000fd400000001ff */
[----:B------:R-:W-:-:S05]  /*0f60*/  IMAD.WIDE R64, R134, R67, c[0x0][0x1d0] ;  /* 0x0000740086407625 */ /* 0x000fca00078e0243 */
[----:B------:R0:W2:Y:S01]  /*0f70*/  LDG.E R142, [R64.64] ;  /* 0x00000004408e7981 */ /* 0x0000a2000c1e1900 */
[----:B------:R-:W-:-:S05]  /*0f80*/  IMAD.WIDE R66, R134, R67, c[0x0][0x1d8] ;  /* 0x0000760086427625 */ /* 0x000fca00078e0243 */
[----:B------:R1:W5:Y:S01]  /*0f90*/  LDG.E R140, [R66.64] ;  /* 0x00000004428c7981 */ /* 0x000362000c1e1900 */
[----:B------:R-:W-:Y:S01]  /*0fa0*/  IMAD R132, R134, c[0x0][0x168], RZ ;  /* 0x00005a0086847a24 */ /* 0x000fe200078e02ff */
[----:B------:R-:W-:Y:S01]  /*0fb0*/  BSSY B0, `(.L_x_624) ;  /* 0x0000080000007945 */ /* 0x000fe20003800000 */
[----:B------:R-:W-:Y:S02]  /*0fc0*/  MOV R146, RZ ;  /* 0x000000ff00927202 */ /* 0x000fe40000000f00 */
[----:B0-----:R-:W-:Y:S02]  /*0fd0*/  LOP3.LUT R64, R51, 0x7f, RZ, 0xc0, !PT ;  /* 0x0000007f33407812 */ /* 0x001fe400078ec0ff */
        /* <DEDUP_REMOVED lines=8> */
[----:B------:R-:W-:Y:S02]  /*1060*/  @P3 LEA.HI.SX32 R146, R223, R64, 0x1d ;  /* 0x00000040df923211 */ /* 0x000fe400078feaff */
[----:B------:R-:W-:Y:S01]  /*1070*/  SHF.R.S32.HI R223, RZ, 0x1f, R134 ;  /* 0x0000001fffdf7819 */ /* 0x000fe20000011486 */
[----:B------:R-:W-:Y:S05]  /*1080*/  @!P2 BRA `(.L_x_625) ;  /* 0x000007200000a947 */ /* 0x000fea0003800000 */
[----:B-1----:R-:W-:Y:S02]  /*1090*/  ISETP.NE.U32.AND P4, PT, RZ, c[0x0][0x180], PT ;  /* 0x00006000ff007a0c */ /* 0x002fe40003f85070 */
[----:B------:R-:W-:-:S02]  /*10a0*/  @P3 MOV R67, 0x10 ;  /* 0x0000001000433802 */ /* 0x000fc40000000f00 */
        /* <DEDUP_REMOVED lines=13> */
.L_x_627:
[----:B0----5:R-:W-:-:S05]  /*1180*/  PRMT R64, RZ, 0x5410, R56 ;  /* 0x00005410ff407816 */ /* 0x021fca0000000038 */
[----:B------:R-:W-:-:S04]  /*1190*/  FMUL.FTZ R64, R64, c[0x0][0x1ec] ;  /* 0x00007b0040407a20 */ /* 0x000fc80000410000 */
[----:B------:R-:W-:Y:S01]  /*11a0*/  FMUL.FTZ R173, R49, R64 ;  /* 0x0000004031ad7220 */ /* 0x000fe20000410000 */
[----:B------:R-:W-:-:S05]  /*11b0*/  @P4 PRMT R64, RZ, 0x5410, R60 ;  /* 0x00005410ff404816 */ /* 0x000fca000000003c */
[----:B------:R-:W-:Y:S02]  /*11c0*/  @P4 FADD.FTZ R173, R64, R173 ;  /* 0x000000ad40ad4221 */ /* 0x000fe40000010000 */
.L_x_628:
[----:B------:R-:W-:Y:S05]  /*11d0*/  BSYNC B1 ;  /* 0x0000000000017941 */ /* 0x000fea0003800000 */
.L_x_626:
[----:B------:R-:W-:Y:S01]  /*11e0*/  BSSY B1, `(.L_x_629) ;  /* 0x000000b000017945 */ /* 0x000fe20003800000 */
[----:B------:R-:W-:Y:S05]  /*11f0*/  @P5 BRA `(.L_x_630) ;  /* 0x0000004000005947 */ /* 0x000fea0003800000 */
[----:B------:R-:W-:Y:S01]  /*1200*/  IMAD.MOV.U32 R171, RZ, RZ, RZ ;  /* 0x000000ffffab7224 */ /* 0x000fe200078e00ff */
[----:B------:R-:W-:Y:S05]  /*1210*/  @!P4 BRA `(.L_x_631) ;  /* 0x000000700000c947 */ /* 0x000fea0003800000 */
[----:B-----5:R-:W-:Y:S01]  /*1220*/  PRMT R171, RZ, 0x7610, R60 ;  /* 0x00007610ffab7816 */ /* 0x020fe2000000003c */
[----:B------:R-:W-:Y:S05]  /*1230*/  BRA `(.L_x_631) ;  /* 0x0000005000007947 */ /* 0x000fea0003800000 */
.L_x_630:
[----:B-----5:R-:W-:-:S05]  /*1240*/  PRMT R64, RZ, 0x7610, R56 ;  /* 0x00007610ff407816 */ /* 0x020fca0000000038 */
[----:B------:R-:W-:Y:S01]  /*1250*/  FMUL.FTZ R171, R64, c[0x0][0x1ec] ;  /* 0x00007b0040ab7a20 */ /* 0x000fe20000410000 */
[----:B------:R-:W-:-:S03]  /*1260*/  @P4 PRMT R64, RZ, 0x7610, R60 ;  /* 0x00007610ff404816 */ /* 0x000fc6000000003c */
[----:B------:R-:W-:-:S04]  /*1270*/  FMUL.FTZ R171, R48, R171 ;  /* 0x000000ab30ab7220 */ /* 0x000fc80000410000 */
[----:B------:R-:W-:Y:S02]  /*1280*/  @P4 FADD.FTZ R171, R64, R171 ;  /* 0x000000ab40ab4221 */ /* 0x000fe40000010000 */
.L_x_631:
[----:B------:R-:W-:Y:S05]  /*1290*/  BSYNC B1 ;  /* 0x0000000000017941 */ /* 0x000fea0003800000 */
.L_x_629:
[----:B------:R-:W-:Y:S01]  /*12a0*/  BSSY B1, `(.L_x_632) ;  /* 0x000000b000017945 */ /* 0x000fe20003800000 */
[----:B------:R-:W-:Y:S05]  /*12b0*/  @P5 BRA `(.L_x_633) ;  /* 0x0000004000005947 */ /* 0x000fea0003800000 */
[----:B------:R-:W-:Y:S01]  /*12c0*/  MOV R169, RZ ;  /* 0x000000ff00a97202 */ /* 0x000fe20000000f00 */
[----:B------:R-:W-:Y:S05]  /*12d0*/  @!P4 BRA `(.L_x_634) ;  /* 0x000000700000c947 */ /* 0x000fea0003800000 */
[----:B-----5:R-:W-:Y:S01]  /*12e0*/  PRMT R169, RZ, 0x5410, R61 ;  /* 0x00005410ffa97816 */ /* 0x020fe2000000003d */
[----:B------:R-:W-:Y:S05]  /*12f0*/  BRA `(.L_x_634) ;  /* 0x0000005000007947 */ /* 0x000fea0003800000 */
.L_x_633:
[----:B-----5:R-:W-:-:S05]  /*1300*/  PRMT R64, RZ, 0x5410, R57 ;  /* 0x00005410ff407816 */ /* 0x020fca0000000039 */
[----:B------:R-:W-:-:S04]  /*1310*/  FMUL.FTZ R64, R64, c[0x0][0x1ec] ;  /* 0x00007b0040407a20 */ /* 0x000fc80000410000 */
[----:B------:R-:W-:Y:S01]  /*1320*/  FMUL.FTZ R169, R47, R64 ;  /* 0x000000402fa97220 */ /* 0x000fe20000410000 */
[----:B------:R-:W-:-:S05]  /*1330*/  @P4 PRMT R64, RZ, 0x5410, R61 ;  /* 0x00005410ff404816 */ /* 0x000fca000000003d */
[----:B------:R-:W-:Y:S02]  /*1340*/  @P4 FADD.FTZ R169, R64, R169 ;  /* 0x000000a940a94221 */ /* 0x000fe40000010000 */
.L_x_634:
[----:B------:R-:W-:Y:S05]  /*1350*/  BSYNC B1 ;  /* 0x0000000000017941 */ /* 0x000fea0003800000 */
.L_x_632:
[----:B------:R-:W-:Y:S01]  /*1360*/  BSSY B1, `(.L_x_635) ;  /* 0x000000b000017945 */ /* 0x000fe20003800000 */
[----:B------:R-:W-:Y:S05]  /*1370*/  @P5 BRA `(.L_x_636) ;  /* 0x0000004000005947 */ /* 0x000fea0003800000 */
[----:B------:R-:W-:Y:S01]  /*1380*/  HFMA2.MMA R167, -RZ, RZ, 0, 0 ;  /* 0x00000000ffa77435 */ /* 0x000fe200000001ff */
[----:B------:R-:W-:Y:S05]  /*1390*/  @!P4 BRA `(.L_x_637) ;  /* 0x000000700000c947 */ /* 0x000fea0003800000 */
[----:B-----5:R-:W-:Y:S01]  /*13a0*/  PRMT R167, RZ, 0x7610, R61 ;  /* 0x00007610ffa77816 */ /* 0x020fe2000000003d */
[----:B------:R-:W-:Y:S05]  /*13b0*/  BRA `(.L_x_637) ;  /* 0x0000005000007947 */ /* 0x000fea0003800000 */
.L_x_636:
[----:B-----5:R-:W-:-:S05]  /*13c0*/  PRMT R64, RZ, 0x7610, R57 ;  /* 0x00007610ff407816 */ /* 0x020fca0000000039 */
[----:B------:R-:W-:Y:S01]  /*13d0*/  FMUL.FTZ R167, R64, c[0x0][0x1ec] ;  /* 0x00007b0040a77a20 */ /* 0x000fe20000410000 */
[----:B------:R-:W-:-:S03]  /*13e0*/  @P4 PRMT R64, RZ, 0x7610, R61 ;  /* 0x00007610ff404816 */ /* 0x000fc6000000003d */
[----:B------:R-:W-:-:S04]  /*13f0*/  FMUL.FTZ R167, R46, R167 ;  /* 0x000000a72ea77220 */ /* 0x000fc80000410000 */
[----:B------:R-:W-:Y:S02]  /*1400*/  @P4 FADD.FTZ R167, R64, R167 ;  /* 0x000000a740a74221 */ /* 0x000fe40000010000 */
.L_x_637:
[----:B------:R-:W-:Y:S05]  /*1410*/  BSYNC B1 ;  /* 0x0000000000017941 */ /* 0x000fea0003800000 */
.L_x_635:
[----:B------:R-:W-:Y:S01]  /*1420*/  BSSY B1, `(.L_x_638) ;  /* 0x000000b000017945 */ /* 0x000fe20003800000 */
[----:B------:R-:W-:Y:S05]  /*1430*/  @P5 BRA `(.L_x_639) ;  /* 0x0000004000005947 */ /* 0x000fea0003800000 */
[----:B------:R-:W-:Y:S01]  /*1440*/  MOV R165, RZ ;  /* 0x000000ff00a57202 */ /* 0x000fe20000000f00 */
[----:B------:R-:W-:Y:S05]  /*1450*/  @!P4 BRA `(.L_x_640) ;  /* 0x000000700000c947 */ /* 0x000fea0003800000 */
[----:B-----5:R-:W-:Y:S01]  /*1460*/  PRMT R165, RZ, 0x5410, R62 ;  /* 0x00005410ffa57816 */ /* 0x020fe2000000003e */
[----:B------:R-:W-:Y:S05]  /*1470*/  BRA `(.L_x_640) ;  /* 0x0000005000007947 */ /* 0x000fea0003800000 */
.L_x_639:
[----:B-----5:R-:W-:-:S05]  /*1480*/  PRMT R64, RZ, 0x5410, R58 ;  /* 0x00005410ff407816 */ /* 0x020fca000000003a */
[----:B------:R-:W-:-:S04]  /*1490*/  FMUL.FTZ R64, R64, c[0x0][0x1ec] ;  /* 0x00007b0040407a20 */ /* 0x000fc80000410000 */
[----:B------:R-:W-:Y:S01]  /*14a0*/  FMUL.FTZ R165, R45, R64 ;  /* 0x000000402da57220 */ /* 0x000fe20000410000 */
[----:B------:R-:W-:-:S05]  /*14b0*/  @P4 PRMT R64, RZ, 0x5410, R62 ;  /* 0x00005410ff404816 */ /* 0x000fca000000003e */
[----:B------:R-:W-:Y:S02]  /*14c0*/  @P4 FADD.FTZ R165, R64, R165 ;  /* 0x000000a540a54221 */ /* 0x000fe40000010000 */
.L_x_640:
[----:B------:R-:W-:Y:S05]  /*14d0*/  BSYNC B1 ;  /* 0x0000000000017941 */ /* 0x000fea0003800000 */
.L_x_638:
[----:B------:R-:W-:Y:S01]  /*14e0*/  BSSY B1, `(.L_x_641) ;  /* 0x000000b000017945 */ /* 0x000fe20003800000 */
[----:B------:R-:W-:Y:S05]  /*14f0*/  @P5 BRA `(.L_x_642) ;  /* 0x0000004000005947 */ /* 0x000fea0003800000 */
[----:B------:R-:W-:Y:S01]  /*1500*/  HFMA2.MMA R163, -RZ, RZ, 0, 0 ;  /* 0x00000000ffa37435 */ /* 0x000fe200000001ff */
[----:B------:R-:W-:Y:S05]  /*1510*/  @!P4 BRA `(.L_x_643) ;  /* 0x000000700000c947 */ /* 0x000fea0003800000 */
[----:B-----5:R-:W-:Y:S01]  /*1520*/  PRMT R163, RZ, 0x7610, R62 ;  /* 0x00007610ffa37816 */ /* 0x020fe2000000003e */
[----:B------:R-:W-:Y:S05]  /*1530*/  BRA `(.L_x_643) ;  /* 0x0000005000007947 */ /* 0x000fea0003800000 */
.L_x_642:
[----:B-----5:R-:W-:-:S05]  /*1540*/  PRMT R64, RZ, 0x7610, R58 ;  /* 0x00007610ff407816 */ /* 0x020fca000000003a */
[----:B------:R-:W-:Y:S01]  /*1550*/  FMUL.FTZ R163, R64, c[0x0][0x1ec] ;  /* 0x00007b0040a37a20 */ /* 0x000fe20000410000 */
[----:B------:R-:W-:-:S03]  /*1560*/  @P4 PRMT R64, RZ, 0x7610, R62 ;  /* 0x00007610ff404816 */ /* 0x000fc6000000003e */
[----:B------:R-:W-:-:S04]  /*1570*/  FMUL.FTZ R163, R44, R163 ;  /* 0x000000a32ca37220 */ /* 0x000fc80000410000 */
[----:B------:R-:W-:Y:S02]  /*1580*/  @P4 FADD.FTZ R163, R64, R163 ;  /* 0x000000a340a34221 */ /* 0x000fe40000010000 */
.L_x_643:
[----:B------:R-:W-:Y:S05]  /*1590*/  BSYNC B1 ;  /* 0x0000000000017941 */ /* 0x000fea0003800000 */
.L_x_641:
[----:B------:R-:W-:Y:S01]  /*15a0*/  BSSY B1, `(.L_x_644) ;  /* 0x000000b000017945 */ /* 0x000fe20003800000 */
[----:B------:R-:W-:Y:S05]  /*15b0*/  @P5 BRA `(.L_x_645) ;  /* 0x0000004000005947 */ /* 0x000fea0003800000 */
[----:B------:R-:W-:Y:S01]  /*15c0*/  MOV R161, RZ ;  /* 0x000000ff00a17202 */ /* 0x000fe20000000f00 */
[----:B------:R-:W-:Y:S05]  /*15d0*/  @!P4 BRA `(.L_x_646) ;  /* 0x000000700000c947 */ /* 0x000fea0003800000 */
[----:B-----5:R-:W-:Y:S01]  /*15e0*/  PRMT R161, RZ, 0x5410, R63 ;  /* 0x00005410ffa17816 */ /* 0x020fe2000000003f */
[----:B------:R-:W-:Y:S05]  /*15f0*/  BRA `(.L_x_646) ;  /* 0x0000005000007947 */ /* 0x000fea0003800000 */
.L_x_645:
[----:B-----5:R-:W-:-:S05]  /*1600*/  PRMT R64, RZ, 0x5410, R59 ;  /* 0x00005410ff407816 */ /* 0x020fca000000003b */
[----:B------:R-:W-:-:S04]  /*1610*/  FMUL.FTZ R64, R64, c[0x0][0x1ec] ;  /* 0x00007b0040407a20 */ /* 0x000fc80000410000 */
[----:B------:R-:W-:Y:S01]  /*1620*/  FMUL.FTZ R161, R43, R64 ;  /* 0x000000402ba17220 */ /* 0x000fe20000410000 */
[----:B------:R-:W-:-:S05]  /*1630*/  @P4 PRMT R64, RZ, 0x5410, R63 ;  /* 0x00005410ff404816 */ /* 0x000fca000000003f */
[----:B------:R-:W-:Y:S02]  /*1640*/  @P4 FADD.FTZ R161, R64, R161 ;  /* 0x000000a140a14221 */ /* 0x000fe40000010000 */
.L_x_646:
[----:B------:R-:W-:Y:S05]  /*1650*/  BSYNC B1 ;  /* 0x0000000000017941 */ /* 0x000fea0003800000 */
.L_x_644:
[----:B------:R-:W-:Y:S01]  /*1660*/  BSSY B1, `(.L_x_647) ;  /* 0x000000b000017945 */ /* 0x000fe20003800000 */
[----:B------:R-:W-:Y:S05]  /*1670*/  @P5 BRA `(.L_x_648) ;  /* 0x0000004000005947 */ /* 0x000fea0003800000 */
[----:B------:R-:W-:Y:S01]  /*1680*/  HFMA2.MMA R159, -RZ, RZ, 0, 0 ;  /* 0x00000000ff9f7435 */ /* 0x000fe200000001ff */
[----:B------:R-:W-:Y:S05]  /*1690*/  @!P4 BRA `(.L_x_649) ;  /* 0x000000700000c947 */ /* 0x000fea0003800000 */
[----:B-----5:R-:W-:Y:S01]  /*16a0*/  PRMT R159, RZ, 0x7610, R63 ;  /* 0x00007610ff9f7816 */ /* 0x020fe2000000003f */
[----:B------:R-:W-:Y:S05]  /*16b0*/  BRA `(.L_x_649) ;  /* 0x0000005000007947 */ /* 0x000fea0003800000 */
.L_x_648:
[----:B-----5:R-:W-:-:S05]  /*16c0*/  PRMT R64, RZ, 0x7610, R59 ;  /* 0x00007610ff407816 */ /* 0x020fca000000003b */
[----:B------:R-:W-:Y:S01]  /*16d0*/  FMUL.FTZ R159, R64, c[0x0][0x1ec] ;  /* 0x00007b00409f7a20 */ /* 0x000fe20000410000 */
[----:B------:R-:W-:-:S03]  /*16e0*/  @P4 PRMT R64, RZ, 0x7610, R63 ;  /* 0x00007610ff404816 */ /* 0x000fc6000000003f */
[----:B------:R-:W-:-:S04]  /*16f0*/  FMUL.FTZ R159, R42, R159 ;  /* 0x0000009f2a9f7220 */ /* 0x000fc80000410000 */
[----:B------:R-:W-:Y:S02]  /*1700*/  @P4 FADD.FTZ R159, R64, R159 ;  /* 0x0000009f409f4221 */ /* 0x000fe40000010000 */
.L_x_649:
[----:B------:R-:W-:Y:S05]  /*1710*/  BSYNC B1 ;  /* 0x0000000000017941 */ /* 0x000fea0003800000 */
.L_x_647:
[----:B------:R-:W-:Y:S01]  /*1720*/  IMAD.MOV.U32 R133, RZ, RZ, 0x10 ;  /* 0x00000010ff857424 */ /* 0x000fe200078e00ff */
[----:B------:R-:W-:Y:S02]  /*1730*/  F2FP.BF16.PACK_AB R67, R159, R161 ;  /* 0x000000a19f43723e */ /* 0x000fe400000010ff */
[----:B------:R-:W-:Y:S01]  /*1740*/  F2FP.BF16.PACK_AB R66, R163, R165 ;  /* 0x000000a5a342723e */ /* 0x000fe200000010ff */
[----:B------:R-:W-:Y:S01]  /*1750*/  IMAD.WIDE.U32 R132, R144, R133, c[0x0][0x188] ;  /* 0x0000620090847625 */ /* 0x000fe200078e0085 */
[----:B------:R-:W-:Y:S02]  /*1760*/  F2FP.BF16.PACK_AB R65, R167, R169 ;  /* 0x000000a9a741723e */ /* 0x000fe400000010ff */
[----:B------:R-:W-:Y:S02]  /*1770*/  F2FP.BF16.PACK_AB R64, R171, R173 ;  /* 0x000000adab40723e */ /* 0x000fe400000010ff */
[----:B------:R-:W-:Y:S02]  /*1780*/  IADD3 R146, R146, 0x80, RZ ;  /* 0x0000008092927810 */ /* 0x000fe40007ffe0ff */
[----:B------:R-:W-:Y:S01]  /*1790*/  IADD3 R144, R144, 0x80, RZ ;  /* 0x0000008090907810 */ /* 0x000fe20007ffe0ff */
[----:B------:R0:W-:Y:S04]  /*17a0*/  STG.E.128 [R132.64], R64 ;  /* 0x0000004084007986 */ /* 0x0001e8000c101d04 */
.L_x_625:
[----:B-1----:R-:W-:Y:S05]  /*17b0*/  BSYNC B0 ;  /* 0x0000000000007941 */ /* 0x002fea0003800000 */
.L_x_624:
        /* <DEDUP_REMOVED lines=18> */
.L_x_653:
[----:B0----5:R-:W-:-:S05]  /*18e0*/  PRMT R64, RZ, 0x5410, R56 ;  /* 0x00005410ff407816 */ /* 0x021fca0000000038 */
[----:B------:R-:W-:-:S04]  /*18f0*/  FMUL.FTZ R64, R64, c[0x0][0x1ec] ;  /* 0x00007b0040407a20 */ /* 0x000fc80000410000 */
[----:B------:R-:W-:Y:S01]  /*1900*/  FMUL.FTZ R157, R41, R64 ;  /* 0x00000040299d7220 */ /* 0x000fe20000410000 */
[----:B------:R-:W-:-:S05]  /*1910*/  @P4 PRMT R64, RZ, 0x5410, R60 ;  /* 0x00005410ff404816 */ /* 0x000fca000000003c */
[----:B------:R-:W-:Y:S02]  /*1920*/  @P4 FADD.FTZ R157, R64, R157 ;  /* 0x0000009d409d4221 */ /* 0x000fe40000010000 */
.L_x_654:
[----:B------:R-:W-:Y:S05]  /*1930*/  BSYNC B1 ;  /* 0x0000000000017941 */ /* 0x000fea0003800000 */
.L_x_652:
[----:B------:R-:W-:Y:S01]  /*1940*/  BSSY B1, `(.L_x_655) ;  /* 0x000000b000017945 */ /* 0x000fe20003800000 */
[----:B------:R-:W-:Y:S05]  /*1950*/  @P5 BRA `(.L_x_656) ;  /* 0x0000004000005947 */ /* 0x000fea0003800000 */
[----:B------:R-:W-:Y:S01]  /*1960*/  MOV R155, RZ ;  /* 0x000000ff009b7202 */ /* 0x000fe20000000f00 */
[----:B------:R-:W-:Y:S05]  /*1970*/  @!P4 BRA `(.L_x_657) ;  /* 0x000000700000c947 */ /* 0x000fea0003800000 */
[----:B-----5:R-:W-:Y:S01]  /*1980*/  PRMT R155, RZ, 0x7610, R60 ;  /* 0x00007610ff9b7816 */ /* 0x020fe2000000003c */
[----:B------:R-:W-:Y:S05]  /*1990*/  BRA `(.L_x_657) ;  /* 0x0000005000007947 */ /* 0x000fea0003800000 */
.L_x_656:
[----:B-----5:R-:W-:-:S05]  /*19a0*/  PRMT R64, RZ, 0x7610, R56 ;  /* 0x00007610ff407816 */ /* 0x020fca0000000038 */
[----:B------:R-:W-:Y:S01]  /*19b0*/  FMUL.FTZ R155, R64, c[0x0][0x1ec] ;  /* 0x00007b00409b7a20 */ /* 0x000fe20000410000 */
[----:B------:R-:W-:-:S03]  /*19c0*/  @P4 PRMT R64, RZ, 0x7610, R60 ;  /* 0x00007610ff404816 */ /* 0x000fc6000000003c */
[----:B------:R-:W-:-:S04]  /*19d0*/  FMUL.FTZ R155, R40, R155 ;  /* 0x0000009b289b7220 */ /* 0x000fc80000410000 */
[----:B------:R-:W-:Y:S02]  /*19e0*/  @P4 FADD.FTZ R155, R64, R155 ;  /* 0x0000009b409b4221 */ /* 0x000fe40000010000 */
.L_x_657:
[----:B------:R-:W-:Y:S05]  /*19f0*/  BSYNC B1 ;  /* 0x0000000000017941 */ /* 0x000fea0003800000 */
.L_x_655:
[----:B------:R-:W-:Y:S01]  /*1a00*/  BSSY B1, `(.L_x_658) ;  /* 0x000000b000017945 */ /* 0x000fe20003800000 */
[----:B------:R-:W-:Y:S05]  /*1a10*/  @P5 BRA `(.L_x_659) ;  /* 0x0000004000005947 */ /* 0x000fea0003800000 */
[----:B------:R-:W-:Y:S01]  /*1a20*/  HFMA2.MMA R153, -RZ, RZ, 0, 0 ;  /* 0x00000000ff997435 */ /* 0x000fe200000001ff */
[----:B------:R-:W-:Y:S05]  /*1a30*/  @!P4 BRA `(.L_x_660) ;  /* 0x000000700000c947 */ /* 0x000fea0003800000 */
[----:B-----5:R-:W-:Y:S01]  /*1a40*/  PRMT R153, RZ, 0x5410, R61 ;  /* 0x00005410ff997816 */ /* 0x020fe2000000003d */
[----:B------:R-:W-:Y:S05]  /*1a50*/  BRA `(.L_x_660) ;  /* 0x0000005000007947 */ /* 0x000fea0003800000 */
.L_x_659:
[----:B-----5:R-:W-:-:S05]  /*1a60*/  PRMT R64, RZ, 0x5410, R57 ;  /* 0x00005410ff407816 */ /* 0x020fca0000000039 */
[----:B------:R-:W-:-:S04]  /*1a70*/  FMUL.FTZ R64, R64, c[0x0][0x1ec] ;  /* 0x00007b0040407a20 */ /* 0x000fc80000410000 */
[----:B------:R-:W-:Y:S01]  /*1a80*/  FMUL.FTZ R153, R39, R64 ;  /* 0x0000004027997220 */ /* 0x000fe20000410000 */
[----:B------:R-:W-:-:S05]  /*1a90*/  @P4 PRMT R64, RZ, 0x5410, R61 ;  /* 0x00005410ff404816 */ /* 0x000fca000000003d */
[----:B------:R-:W-:Y:S02]  /*1aa0*/  @P4 FADD.FTZ R153, R64, R153 ;  /* 0x0000009940994221 */ /* 0x000fe40000010000 */
.L_x_660:
[----:B------:R-:W-:Y:S05]  /*1ab0*/  BSYNC B1 ;  /* 0x0000000000017941 */ /* 0x000fea0003800000 */
.L_x_658:
[----:B------:R-:W-:Y:S01]  /*1ac0*/  BSSY B1, `(.L_x_661) ;  /* 0x000000b000017945 */ /* 0x000fe20003800000 */
[----:B------:R-:W-:Y:S05]  /*1ad0*/  @P5 BRA `(.L_x_662) ;  /* 0x0000004000005947 */ /* 0x000fea0003800000 */
[----:B------:R-:W-:Y:S01]  /*1ae0*/  MOV R151, RZ ;  /* 0x000000ff00977202 */ /* 0x000fe20000000f00 */
[----:B------:R-:W-:Y:S05]  /*1af0*/  @!P4 BRA `(.L_x_663) ;  /* 0x000000700000c947 */ /* 0x000fea0003800000 */
[----:B-----5:R-:W-:Y:S01]  /*1b00*/  PRMT R151, RZ, 0x7610, R61 ;  /* 0x00007610ff977816 */ /* 0x020fe2000000003d */
[----:B------:R-:W-:Y:S05]  /*1b10*/  BRA `(.L_x_663) ;  /* 0x0000005000007947 */ /* 0x000fea0003800000 */
.L_x_662:
[----:B-----5:R-:W-:-:S05]  /*1b20*/  PRMT R64, RZ, 0x7610, R57 ;  /* 0x00007610ff407816 */ /* 0x020fca0000000039 */
[----:B------:R-:W-:Y:S01]  /*1b30*/  FMUL.FTZ R151, R64, c[0x0][0x1ec] ;  /* 0x00007b0040977a20 */ /* 0x000fe20000410000 */
[----:B------:R-:W-:-:S03]  /*1b40*/  @P4 PRMT R64, RZ, 0x7610, R61 ;  /* 0x00007610ff404816 */ /* 0x000fc6000000003d */
[----:B------:R-:W-:-:S04]  /*1b50*/  FMUL.FTZ R151, R38, R151 ;  /* 0x0000009726977220 */ /* 0x000fc80000410000 */
[----:B------:R-:W-:Y:S02]  /*1b60*/  @P4 FADD.FTZ R151, R64, R151 ;  /* 0x0000009740974221 */ /* 0x000fe40000010000 */
.L_x_663:
[----:B------:R-:W-:Y:S05]  /*1b70*/  BSYNC B1 ;  /* 0x0000000000017941 */ /* 0x000fea0003800000 */
.L_x_661:
[----:B------:R-:W-:Y:S01]  /*1b80*/  BSSY B1, `(.L_x_664) ;  /* 0x000000b000017945 */ /* 0x000fe20003800000 */
[----:B------:R-:W-:Y:S05]  /*1b90*/  @P5 BRA `(.L_x_665) ;  /* 0x0000004000005947 */ /* 0x000fea0003800000 */
[----:B------:R-:W-:Y:S01]  /*1ba0*/  IMAD.MOV.U32 R149, RZ, RZ, RZ ;  /* 0x000000ffff957224 */ /* 0x000fe200078e00ff */
[----:B------:R-:W-:Y:S05]  /*1bb0*/  @!P4 BRA `(.L_x_666) ;  /* 0x000000700000c947 */ /* 0x000fea0003800000 */
[----:B-----5:R-:W-:Y:S01]  /*1bc0*/  PRMT R149, RZ, 0x5410, R62 ;  /* 0x00005410ff957816 */ /* 0x020fe2000000003e */
[----:B------:R-:W-:Y:S05]  /*1bd0*/  BRA `(.L_x_666) ;  /* 0x0000005000007947 */ /* 0x000fea0003800000 */
.L_x_665:
[----:B-----5:R-:W-:-:S05]  /*1be0*/  PRMT R64, RZ, 0x5410, R58 ;  /* 0x00005410ff407816 */ /* 0x020fca000000003a */
[----:B------:R-:W-:-:S04]  /*1bf0*/  FMUL.FTZ R64, R64, c[0x0][0x1ec] ;  /* 0x00007b0040407a20 */ /* 0x000fc80000410000 */
[----:B------:R-:W-:Y:S01]  /*1c00*/  FMUL.FTZ R149, R37, R64 ;  /* 0x0000004025957220 */ /* 0x000fe20000410000 */
[----:B------:R-:W-:-:S05]  /*1c10*/  @P4 PRMT R64, RZ, 0x5410, R62 ;  /* 0x00005410ff404816 */ /* 0x000fca000000003e */
[----:B------:R-:W-:Y:S02]  /*1c20*/  @P4 FADD.FTZ R149, R64, R149 ;  /* 0x0000009540954221 */ /* 0x000fe40000010000 */
.L_x_666:
[----:B------:R-:W-:Y:S05]  /*1c30*/  BSYNC B1 ;  /* 0x0000000000017941 */ /* 0x000fea0003800000 */
.L_x_664:
[----:B------:R-:W-:Y:S01]  /*1c40*/  BSSY B1, `(.L_x_667) ;  /* 0x000000b000017945 */ /* 0x000fe20003800000 */
[----:B------:R-:W-:Y:S05]  /*1c50*/  @P5 BRA `(.L_x_668) ;  /* 0x0000004000005947 */ /* 0x000fea0003800000 */
[----:B------:R-:W-:Y:S01]  /*1c60*/  HFMA2.MMA R147, -RZ, RZ, 0, 0 ;  /* 0x00000000ff937435 */ /* 0x000fe200000001ff */
[----:B------:R-:W-:Y:S05]  /*1c70*/  @!P4 BRA `(.L_x_669) ;  /* 0x000000700000c947 */ /* 0x000fea0003800000 */
[----:B-----5:R-:W-:Y:S01]  /*1c80*/  PRMT R147, RZ, 0x7610, R62 ;  /* 0x00007610ff937816 */ /* 0x020fe2000000003e */
[----:B------:R-:W-:Y:S05]  /*1c90*/  BRA `(.L_x_669) ;  /* 0x0000005000007947 */ /* 0x000fea0003800000 */
.L_x_668:
[----:B-----5:R-:W-:-:S05]  /*1ca0*/  PRMT R64, RZ, 0x7610, R58 ;  /* 0x00007610ff407816 */ /* 0x020fca000000003a */
[----:B------:R-:W-:Y:S01]  /*1cb0*/  FMUL.FTZ R147, R64, c[0x0][0x1ec] ;  /* 0x00007b0040937a20 */ /* 0x000fe20000410000 */
[----:B------:R-:W-:-:S03]  /*1cc0*/  @P4 PRMT R64, RZ, 0x7610, R62 ;  /* 0x00007610ff404816 */ /* 0x000fc6000000003e */
[----:B------:R-:W-:-:S04]  /*1cd0*/  FMUL.FTZ R147, R36, R147 ;  /* 0x0000009324937220 */ /* 0x000fc80000410000 */
[----:B------:R-:W-:Y:S02]  /*1ce0*/  @P4 FADD.FTZ R147, R64, R147 ;  /* 0x0000009340934221 */ /* 0x000fe40000010000 */
.L_x_669:
[----:B------:R-:W-:Y:S05]  /*1cf0*/  BSYNC B1 ;  /* 0x0000000000017941 */ /* 0x000fea0003800000 */
.L_x_667:
[----:B------:R-:W-:Y:S01]  /*1d00*/  BSSY B1, `(.L_x_670) ;  /* 0x000000b000017945 */ /* 0x000fe20003800000 */
[----:B------:R-:W-:Y:S05]  /*1d10*/  @P5 BRA `(.L_x_671) ;  /* 0x0000004000005947 */ /* 0x000fea0003800000 */
[----:B------:R-:W-:Y:S01]  /*1d20*/  MOV R145, RZ ;  /* 0x000000ff00917202 */ /* 0x000fe20000000f00 */
[----:B------:R-:W-:Y:S05]  /*1d30*/  @!P4 BRA `(.L_x_672) ;  /* 0x000000700000c947 */ /* 0x000fea0003800000 */
[----:B-----5:R-:W-:Y:S01]  /*1d40*/  PRMT R145, RZ, 0x5410, R63 ;  /* 0x00005410ff917816 */ /* 0x020fe2000000003f */
[----:B------:R-:W-:Y:S05]  /*1d50*/  BRA `(.L_x_672) ;  /* 0x0000005000007947 */ /* 0x000fea0003800000 */
.L_x_671:
[----:B-----5:R-:W-:-:S05]  /*1d60*/  PRMT R64, RZ, 0x5410, R59 ;  /* 0x00005410ff407816 */ /* 0x020fca000000003b */
[----:B------:R-:W-:-:S04]  /*1d70*/  FMUL.FTZ R64, R64, c[0x0][0x1ec] ;  /* 0x00007b0040407a20 */ /* 0x000fc80000410000 */
[----:B------:R-:W-:Y:S01]  /*1d80*/  FMUL.FTZ R145, R35, R64 ;  /* 0x0000004023917220 */ /* 0x000fe20000410000 */
[----:B------:R-:W-:-:S05]  /*1d90*/  @P4 PRMT R64, RZ, 0x5410, R63 ;  /* 0x00005410ff404816 */ /* 0x000fca000000003f */
[----:B------:R-:W-:Y:S02]  /*1da0*/  @P4 FADD.FTZ R145, R64, R145 ;  /* 0x0000009140914221 */ /* 0x000fe40000010000 */
.L_x_672:
[----:B------:R-:W-:Y:S05]  /*1db0*/  BSYNC B1 ;  /* 0x0000000000017941 */ /* 0x000fea0003800000 */
.L_x_670:
[----:B------:R-:W-:Y:S01]  /*1dc0*/  BSSY B1, `(.L_x_673) ;  /* 0x000000b000017945 */ /* 0x000fe20003800000 */
[----:B------:R-:W-:Y:S05]  /*1dd0*/  @P5 BRA `(.L_x_674) ;  /* 0x0000004000005947 */ /* 0x000fea0003800000 */
[----:B------:R-:W-:Y:S01]  /*1de0*/  HFMA2.MMA R143, -RZ, RZ, 0, 0 ;  /* 0x00000000ff8f7435 */ /* 0x000fe200000001ff */
[----:B------:R-:W-:Y:S05]  /*1df0*/  @!P4 BRA `(.L_x_675) ;  /* 0x000000700000c947 */ /* 0x000fea0003800000 */
[----:B-----5:R-:W-:Y:S01]  /*1e00*/  PRMT R143, RZ, 0x7610, R63 ;  /* 0x00007610ff8f7816 */ /* 0x020fe2000000003f */
[----:B------:R-:W-:Y:S05]  /*1e10*/  BRA `(.L_x_675) ;  /* 0x0000005000007947 */ /* 0x000fea0003800000 */
.L_x_674:
[----:B-----5:R-:W-:-:S05]  /*1e20*/  PRMT R64, RZ, 0x7610, R59 ;  /* 0x00007610ff407816 */ /* 0x020fca000000003b */
[----:B------:R-:W-:Y:S01]  /*1e30*/  FMUL.FTZ R143, R64, c[0x0][0x1ec] ;  /* 0x00007b00408f7a20 */ /* 0x000fe20000410000 */
[----:B------:R-:W-:-:S03]  /*1e40*/  @P4 PRMT R64, RZ, 0x7610, R63 ;  /* 0x00007610ff404816 */ /* 0x000fc6000000003f */
[----:B------:R-:W-:-:S04]  /*1e50*/  FMUL.FTZ R143, R34, R143 ;  /* 0x0000008f228f7220 */ /* 0x000fc80000410000 */
[----:B------:R-:W-:Y:S02]  /*1e60*/  @P4 FADD.FTZ R143, R64, R143 ;  /* 0x0000008f408f4221 */ /* 0x000fe40000010000 */
.L_x_675:
[----:B------:R-:W-:Y:S05]  /*1e70*/  BSYNC B1 ;  /* 0x0000000000017941 */ /* 0x000fea0003800000 */
.L_x_673:
        /* <DEDUP_REMOVED lines=9> */
.L_x_651:
[----:B------:R-:W-:Y:S05]  /*1f10*/  BSYNC B0 ;  /* 0x0000000000007941 */ /* 0x000fea0003800000 */
.L_x_650:
        /* <DEDUP_REMOVED lines=14> */
[----:B0-----:R-:W-:Y:S01]  /*2000*/  IMAD.MOV.U32 R205, RZ, RZ, RZ ;  /* 0x000000ffffcd7224 */ /* 0x001fe200078e00ff */
[----:B------:R-:W-:Y:S05]  /*2010*/  @!P4 BRA `(.L_x_680) ;  /* 0x000000700000c947 */ /* 0x000fea0003800000 */
[----:B-----5:R-:W-:Y:S01]  /*2020*/  PRMT R205, RZ, 0x5410, R60 ;  /* 0x00005410ffcd7816 */ /* 0x020fe2000000003c */
[----:B------:R-:W-:Y:S05]  /*2030*/  BRA `(.L_x_680) ;  /* 0x0000005000007947 */ /* 0x000fea0003800000 */
.L_x_679:
[----:B0----5:R-:W-:-:S05]  /*2040*/  PRMT R64, RZ, 0x5410, R56 ;  /* 0x00005410ff407816 */ /* 0x021fca0000000038 */
[----:B------:R-:W-:-:S04]  /*2050*/  FMUL.FTZ R64, R64, c[0x0][0x1ec] ;  /* 0x00007b0040407a20 */ /* 0x000fc80000410000 */
[----:B------:R-:W-:Y:S01]  /*2060*/  FMUL.FTZ R205, R33, R64 ;  /* 0x0000004021cd7220 */ /* 0x000fe20000410000 */
[----:B------:R-:W-:-:S05]  /*2070*/  @P4 PRMT R64, RZ, 0x5410, R60 ;  /* 0x00005410ff404816 */ /* 0x000fca000000003c */
[----:B------:R-:W-:Y:S02]  /*2080*/  @P4 FADD.FTZ R205, R64, R205 ;  /* 0x000000cd40cd4221 */ /* 0x000fe40000010000 */
.L_x_680:
[----:B------:R-:W-:Y:S05]  /*2090*/  BSYNC B1 ;  /* 0x0000000000017941 */ /* 0x000fea0003800000 */
.L_x_678:
[----:B------:R-:W-:Y:S01]  /*20a0*/  BSSY B1, `(.L_x_681) ;  /* 0x000000b000017945 */ /* 0x000fe20003800000 */
[----:B------:R-:W-:Y:S05]  /*20b0*/  @P5 BRA `(.L_x_682) ;  /* 0x0000004000005947 */ /* 0x000fea0003800000 */
[----:B------:R-:W-:Y:S01]  /*20c0*/  HFMA2.MMA R203, -RZ, RZ, 0, 0 ;  /* 0x00000000ffcb7435 */ /* 0x000fe200000001ff */
[----:B------:R-:W-:Y:S05]  /*20d0*/  @!P4 BRA `(.L_x_683) ;  /* 0x000000700000c947 */ /* 0x000fea0003800000 */
[----:B-----5:R-:W-:Y:S01]  /*20e0*/  PRMT R203, RZ, 0x7610, R60 ;  /* 0x00007610ffcb7816 */ /* 0x020fe2000000003c */
[----:B------:R-:W-:Y:S05]  /*20f0*/  BRA `(.L_x_683) ;  /* 0x0000005000007947 */ /* 0x000fea0003800000 */
.L_x_682:
[----:B-----5:R-:W-:-:S05]  /*2100*/  PRMT R64, RZ, 0x7610, R56 ;  /* 0x00007610ff407816 */ /* 0x020fca0000000038 */
[----:B------:R-:W-:Y:S01]  /*2110*/  FMUL.FTZ R203, R64, c[0x0][0x1ec] ;  /* 0x00007b0040cb7a20 */ /* 0x000fe20000410000 */
[----:B------:R-:W-:-:S03]  /*2120*/  @P4 PRMT R64, RZ, 0x7610, R60 ;  /* 0x00007610ff404816 */ /* 0x000fc6000000003c */
[----:B------:R-:W-:-:S04]  /*2130*/  FMUL.FTZ R203, R32, R203 ;  /* 0x000000cb20cb7220 */ /* 0x000fc80000410000 */
[----:B------:R-:W-:Y:S02]  /*2140*/  @P4 FADD.FTZ R203, R64, R203 ;  /* 0x000000cb40cb4221 */ /* 0x000fe40000010000 */
.L_x_683:
[----:B------:R-:W-:Y:S05]  /*2150*/  BSYNC B1 ;  /* 0x0000000000017941 */ /* 0x000fea0003800000 */
.L_x_681:
[----:B------:R-:W-:Y:S01]  /*2160*/  BSSY B1, `(.L_x_684) ;  /* 0x000000b000017945 */ /* 0x000fe20003800000 */
[----:B------:R-:W-:Y:S05]  /*2170*/  @P5 BRA `(.L_x_685) ;  /* 0x0000004000005947 */ /* 0x000fea0003800000 */
[----:B------:R-:W-:Y:S01]  /*2180*/  MOV R201, RZ ;  /* 0x000000ff00c97202 */ /* 0x000fe20000000f00 */
[----:B------:R-:W-:Y:S05]  /*2190*/  @!P4 BRA `(.L_x_686) ;  /* 0x000000700000c947 */ /* 0x000fea0003800000 */
[----:B-----5:R-:W-:Y:S01]  /*21a0*/  PRMT R201, RZ, 0x5410, R61 ;  /* 0x00005410ffc97816 */ /* 0x020fe2000000003d */
[----:B------:R-:W-:Y:S05]  /*21b0*/  BRA `(.L_x_686) ;  /* 0x0000005000007947 */ /* 0x000fea0003800000 */
.L_x_685:
[----:B-----5:R-:W-:-:S05]  /*21c0*/  PRMT R64, RZ, 0x5410, R57 ;  /* 0x00005410ff407816 */ /* 0x020fca0000000039 */
[----:B------:R-:W-:-:S04]  /*21d0*/  FMUL.FTZ R64, R64, c[0x0][0x1ec] ;  /* 0x00007b0040407a20 */ /* 0x000fc80000410000 */
[----:B------:R-:W-:Y:S01]  /*21e0*/  FMUL.FTZ R201, R31, R64 ;  /* 0x000000401fc97220 */ /* 0x000fe20000410000 */
[----:B------:R-:W-:-:S05]  /*21f0*/  @P4 PRMT R64, RZ, 0x5410, R61 ;  /* 0x00005410ff404816 */ /* 0x000fca000000003d */
[----:B------:R-:W-:Y:S02]  /*2200*/  @P4 FADD.FTZ R201, R64, R201 ;  /* 0x000000c940c94221 */ /* 0x000fe40000010000 */
.L_x_686:
[----:B------:R-:W-:Y:S05]  /*2210*/  BSYNC B1 ;  /* 0x0000000000017941 */ /* 0x000fea0003800000 */
.L_x_684:
[----:B------:R-:W-:Y:S01]  /*2220*/  BSSY B1, `(.L_x_687) ;  /* 0x000000b000017945 */ /* 0x000fe20003800000 */
[----:B------:R-:W-:Y:S05]  /*2230*/  @P5 BRA `(.L_x_688) ;  /* 0x0000004000005947 */ /* 0x000fea0003800000 */
[----:B------:R-:W-:Y:S01]  /*2240*/  HFMA2.MMA R199, -RZ, RZ, 0, 0 ;  /* 0x00000000ffc77435 */ /* 0x000fe200000001ff */
[----:B------:R-:W-:Y:S05]  /*2250*/  @!P4 BRA `(.L_x_689) ;  /* 0x000000700000c947 */ /* 0x000fea0003800000 */
[----:B-----5:R-:W-:Y:S01]  /*2260*/  PRMT R199, RZ, 0x7610, R61 ;  /* 0x00007610ffc77816 */ /* 0x020fe2000000003d */
[----:B------:R-:W-:Y:S05]  /*2270*/  BRA `(.L_x_689) ;  /* 0x0000005000007947 */ /* 0x000fea0003800000 */
.L_x_688:
[----:B-----5:R-:W-:-:S05]  /*2280*/  PRMT R64, RZ, 0x7610, R57 ;  /* 0x00007610ff407816 */ /* 0x020fca0000000039 */
[----:B------:R-:W-:Y:S01]  /*2290*/  FMUL.FTZ R199, R64, c[0x0][0x1ec] ;  /* 0x00007b0040c77a20 */ /* 0x000fe20000410000 */
[----:B------:R-:W-:-:S03]  /*22a0*/  @P4 PRMT R64, RZ, 0x7610, R61 ;  /* 0x00007610ff404816 */ /* 0x000fc6000000003d */
[----:B------:R-:W-:-:S04]  /*22b0*/  FMUL.FTZ R199, R30, R199 ;  /* 0x000000c71ec77220 */ /* 0x000fc80000410000 */
[----:B------:R-:W-:Y:S02]  /*22c0*/  @P4 FADD.FTZ R199, R64, R199 ;  /* 0x000000c740c74221 */ /* 0x000fe40000010000 */
.L_x_689:
[----:B------:R-:W-:Y:S05]  /*22d0*/  BSYNC B1 ;  /* 0x0000000000017941 */ /* 0x000fea0003800000 */
.L_x_687:
[----:B------:R-:W-:Y:S01]  /*22e0*/  BSSY B1, `(.L_x_690) ;  /* 0x000000b000017945 */ /* 0x000fe20003800000 */
[----:B------:R-:W-:Y:S05]  /*22f0*/  @P5 BRA `(.L_x_691) ;  /* 0x0000004000005947 */ /* 0x000fea0003800000 */
[----:B------:R-:W-:Y:S01]  /*2300*/  MOV R197, RZ ;  /* 0x000000ff00c57202 */ /* 0x000fe20000000f00 */
[----:B------:R-:W-:Y:S05]  /*2310*/  @!P4 BRA `(.L_x_692) ;  /* 0x000000700000c947 */ /* 0x000fea0003800000 */
[----:B-----5:R-:W-:Y:S01]  /*2320*/  PRMT R197, RZ, 0x5410, R62 ;  /* 0x00005410ffc57816 */ /* 0x020fe2000000003e */
[----:B------:R-:W-:Y:S05]  /*2330*/  BRA `(.L_x_692) ;  /* 0x0000005000007947 */ /* 0x000fea0003800000 */
.L_x_691:
[----:B-----5:R-:W-:-:S05]  /*2340*/  PRMT R64, RZ, 0x5410, R58 ;  /* 0x00005410ff407816 */ /* 0x020fca000000003a */
[----:B------:R-:W-:-:S04]  /*2350*/  FMUL.FTZ R64, R64, c[0x0][0x1ec] ;  /* 0x00007b0040407a20 */ /* 0x000fc80000410000 */
[----:B------:R-:W-:Y:S01]  /*2360*/  FMUL.FTZ R197, R29, R64 ;  /* 0x000000401dc57220 */ /* 0x000fe20000410000 */
[----:B------:R-:W-:-:S05]  /*2370*/  @P4 PRMT R64, RZ, 0x5410, R62 ;  /* 0x00005410ff404816 */ /* 0x000fca000000003e */
[----:B------:R-:W-:Y:S02]  /*2380*/  @P4 FADD.FTZ R197, R64, R197 ;  /* 0x000000c540c54221 */ /* 0x000fe40000010000 */
.L_x_692:
[----:B------:R-:W-:Y:S05]  /*2390*/  BSYNC B1 ;  /* 0x0000000000017941 */ /* 0x000fea0003800000 */
.L_x_690:
[----:B------:R-:W-:Y:S01]  /*23a0*/  BSSY B1, `(.L_x_693) ;  /* 0x000000b000017945 */ /* 0x000fe20003800000 */
[----:B------:R-:W-:Y:S05]  /*23b0*/  @P5 BRA `(.L_x_694) ;  /* 0x0000004000005947 */ /* 0x000fea0003800000 */
[----:B------:R-:W-:Y:S01]  /*23c0*/  HFMA2.MMA R195, -RZ, RZ, 0, 0 ;  /* 0x00000000ffc37435 */ /* 0x000fe200000001ff */
[----:B------:R-:W-:Y:S05]  /*23d0*/  @!P4 BRA `(.L_x_695) ;  /* 0x000000700000c947 */ /* 0x000fea0003800000 */
[----:B-----5:R-:W-:Y:S01]  /*23e0*/  PRMT R195, RZ, 0x7610, R62 ;  /* 0x00007610ffc37816 */ /* 0x020fe2000000003e */
[----:B------:R-:W-:Y:S05]  /*23f0*/  BRA `(.L_x_695) ;  /* 0x0000005000007947 */ /* 0x000fea0003800000 */
.L_x_694:
[----:B-----5:R-:W-:-:S05]  /*2400*/  PRMT R64, RZ, 0x7610, R58 ;  /* 0x00007610ff407816 */ /* 0x020fca000000003a */
[----:B------:R-:W-:Y:S01]  /*2410*/  FMUL.FTZ R195, R64, c[0x0][0x1ec] ;  /* 0x00007b0040c37a20 */ /* 0x000fe20000410000 */
[----:B------:R-:W-:-:S03]  /*2420*/  @P4 PRMT R64, RZ, 0x7610, R62 ;  /* 0x00007610ff404816 */ /* 0x000fc6000000003e */
[----:B------:R-:W-:-:S04]  /*2430*/  FMUL.FTZ R195, R28, R195 ;  /* 0x000000c31cc37220 */ /* 0x000fc80000410000 */
[----:B------:R-:W-:Y:S02]  /*2440*/  @P4 FADD.FTZ R195, R64, R195 ;  /* 0x000000c340c34221 */ /* 0x000fe40000010000 */
.L_x_695:
[----:B------:R-:W-:Y:S05]  /*2450*/  BSYNC B1 ;  /* 0x0000000000017941 */ /* 0x000fea0003800000 */
.L_x_693:
[----:B------:R-:W-:Y:S01]  /*2460*/  BSSY B1, `(.L_x_696) ;  /* 0x000000b000017945 */ /* 0x000fe20003800000 */
[----:B------:R-:W-:Y:S05]  /*2470*/  @P5 BRA `(.L_x_697) ;  /* 0x0000004000005947 */ /* 0x000fea0003800000 */
[----:B------:R-:W-:Y:S01]  /*2480*/  MOV R193, RZ ;  /* 0x000000ff00c17202 */ /* 0x000fe20000000f00 */
[----:B------:R-:W-:Y:S05]  /*2490*/  @!P4 BRA `(.L_x_698) ;  /* 0x000000700000c947 */ /* 0x000fea0003800000 */
[----:B-----5:R-:W-:Y:S01]  /*24a0*/  PRMT R193, RZ, 0x5410, R63 ;  /* 0x00005410ffc17816 */ /* 0x020fe2000000003f */
[----:B------:R-:W-:Y:S05]  /*24b0*/  BRA `(.L_x_698) ;  /* 0x0000005000007947 */ /* 0x000fea0003800000 */
.L_x_697:
[----:B-----5:R-:W-:-:S05]  /*24c0*/  PRMT R64, RZ, 0x5410, R59 ;  /* 0x00005410ff407816 */ /* 0x020fca000000003b */
[----:B------:R-:W-:-:S04]  /*24d0*/  FMUL.FTZ R64, R64, c[0x0][0x1ec] ;  /* 0x00007b0040407a20 */ /* 0x000fc80000410000 */
[----:B------:R-:W-:Y:S01]  /*24e0*/  FMUL.FTZ R193, R27, R64 ;  /* 0x000000401bc17220 */ /* 0x000fe20000410000 */
[----:B------:R-:W-:-:S05]  /*24f0*/  @P4 PRMT R64, RZ, 0x5410, R63 ;  /* 0x00005410ff404816 */ /* 0x000fca000000003f */
[----:B------:R-:W-:Y:S02]  /*2500*/  @P4 FADD.FTZ R193, R64, R193 ;  /* 0x000000c140c14221 */ /* 0x000fe40000010000 */
.L_x_698:
[----:B------:R-:W-:Y:S05]  /*2510*/  BSYNC B1 ;  /* 0x0000000000017941 */ /* 0x000fea0003800000 */
.L_x_696:
[----:B------:R-:W-:Y:S01]  /*2520*/  BSSY B1, `(.L_x_699) ;  /* 0x000000b000017945 */ /* 0x000fe20003800000 */
[----:B------:R-:W-:Y:S05]  /*2530*/  @P5 BRA `(.L_x_700) ;  /* 0x0000004000005947 */ /* 0x000fea0003800000 */
[----:B------:R-:W-:Y:S01]  /*2540*/  IMAD.MOV.U32 R191, RZ, RZ, RZ ;  /* 0x000000ffffbf7224 */ /* 0x000fe200078e00ff */
[----:B------:R-:W-:Y:S05]  /*2550*/  @!P4 BRA `(.L_x_701) ;  /* 0x000000700000c947 */ /* 0x000fea0003800000 */
[----:B-----5:R-:W-:Y:S01]  /*2560*/  PRMT R191, RZ, 0x7610, R63 ;  /* 0x00007610ffbf7816 */ /* 0x020fe2000000003f */
[----:B------:R-:W-:Y:S05]  /*2570*/  BRA `(.L_x_701) ;  /* 0x0000005000007947 */ /* 0x000fea0003800000 */
.L_x_700:
[----:B-----5:R-:W-:-:S05]  /*2580*/  PRMT R64, RZ, 0x7610, R59 ;  /* 0x00007610ff407816 */ /* 0x020fca000000003b */
[----:B------:R-:W-:Y:S01]  /*2590*/  FMUL.FTZ R191, R64, c[0x0][0x1ec] ;  /* 0x00007b0040bf7a20 */ /* 0x000fe20000410000 */
[----:B------:R-:W-:-:S03]  /*25a0*/  @P4 PRMT R64, RZ, 0x7610, R63 ;  /* 0x00007610ff404816 */ /* 0x000fc6000000003f */
[----:B------:R-:W-:-:S04]  /*25b0*/  FMUL.FTZ R191, R26, R191 ;  /* 0x000000bf1abf7220 */ /* 0x000fc80000410000 */
[----:B------:R-:W-:Y:S02]  /*25c0*/  @P4 FADD.FTZ R191, R64, R191 ;  /* 0x000000bf40bf4221 */ /* 0x000fe40000010000 */
.L_x_701:
[----:B------:R-:W-:Y:S05]  /*25d0*/  BSYNC B1 ;  /* 0x0000000000017941 */ /* 0x000fea0003800000 */
.L_x_699:
[----:B------:R-:W-:Y:S01]  /*25e0*/  HFMA2.MMA R133, -RZ, RZ, 0, 9.5367431640625e-07 ;  /* 0x00000010ff857435 */ /* 0x000fe200000001ff */
[----:B------:R-:W-:Y:S02]  /*25f0*/  F2FP.BF16.PACK_AB R67, R191, R193 ;  /* 0x000000c1bf43723e */ /* 0x000fe400000010ff */
[----:B------:R-:W-:Y:S02]  /*2600*/  F2FP.BF16.PACK_AB R66, R195, R197 ;  /* 0x000000c5c342723e */ /* 0x000fe400000010ff */
[----:B------:R-:W-:Y:S02]  /*2610*/  F2FP.BF16.PACK_AB R65, R199, R201 ;  /* 0x000000c9c741723e */ /* 0x000fe400000010ff */
[----:B------:R-:W-:Y:S02]  /*2620*/  F2FP.BF16.PACK_AB R64, R203, R205 ;  /* 0x000000cdcb40723e */ /* 0x000fe400000010ff */
[----:B------:R-:W-:Y:S01]  /*2630*/  IADD3 R146, R146, 0x80, RZ ;  /* 0x0000008092927810 */ /* 0x000fe20007ffe0ff */
[C---:B------:R-:W-:Y:S01]  /*2640*/  IMAD.WIDE.U32 R132, R144.reuse, R133, c[0x0][0x188] ;  /* 0x0000620090847625 */ /* 0x040fe200078e0085 */
[----:B------:R-:W-:-:S04]  /*2650*/  IADD3 R144, R144, 0x80, RZ ;  /* 0x0000008090907810 */ /* 0x000fc80007ffe0ff */
[----:B------:R0:W-:Y:S03]  /*2660*/  STG.E.128 [R132.64], R64 ;  /* 0x0000004084007986 */ /* 0x0001e6000c101d04 */
.L_x_677:
[----:B------:R-:W-:Y:S05]  /*2670*/  BSYNC B0 ;  /* 0x0000000000007941 */ /* 0x000fea0003800000 */
.L_x_676:
        /* <DEDUP_REMOVED lines=17> */
.L_x_705:
[----:B0----5:R-:W-:-:S05]  /*2790*/  PRMT R64, RZ, 0x5410, R56 ;  /* 0x00005410ff407816 */ /* 0x021fca0000000038 */
[----:B------:R-:W-:-:S04]  /*27a0*/  FMUL.FTZ R64, R64, c[0x0][0x1ec] ;  /* 0x00007b0040407a20 */ /* 0x000fc80000410000 */
[----:B------:R-:W-:Y:S01]  /*27b0*/  FMUL.FTZ R207, R25, R64 ;  /* 0x0000004019cf7220 */ /* 0x000fe20000410000 */
[----:B------:R-:W-:-:S05]  /*27c0*/  @P4 PRMT R64, RZ, 0x5410, R60 ;  /* 0x00005410ff404816 */ /* 0x000fca000000003c */
[----:B------:R-:W-:Y:S02]  /*27d0*/  @P4 FADD.FTZ R207, R64, R207 ;  /* 0x000000cf40cf4221 */ /* 0x000fe40000010000 */
.L_x_706:
[----:B------:R-:W-:Y:S05]  /*27e0*/  BSYNC B1 ;  /* 0x0000000000017941 */ /* 0x000fea0003800000 */
.L_x_704:
[----:B------:R-:W-:Y:S01]  /*27f0*/  BSSY B1, `(.L_x_707) ;  /* 0x000000b000017945 */ /* 0x000fe20003800000 */
[----:B------:R-:W-:Y:S05]  /*2800*/  @P5 BRA `(.L_x_708) ;  /* 0x0000004000005947 */ /* 0x000fea0003800000 */
[----:B------:R-:W-:Y:S01]  /*2810*/  MOV R209, RZ ;  /* 0x000000ff00d17202 */ /* 0x000fe20000000f00 */
[----:B------:R-:W-:Y:S05]  /*2820*/  @!P4 BRA `(.L_x_709) ;  /* 0x000000700000c947 */ /* 0x000fea0003800000 */
[----:B-----5:R-:W-:Y:S01]  /*2830*/  PRMT R209, RZ, 0x7610, R60 ;  /* 0x00007610ffd17816 */ /* 0x020fe2000000003c */
[----:B------:R-:W-:Y:S05]  /*2840*/  BRA `(.L_x_709) ;  /* 0x0000005000007947 */ /* 0x000fea0003800000 */
.L_x_708:
[----:B-----5:R-:W-:-:S05]  /*2850*/  PRMT R64, RZ, 0x7610, R56 ;  /* 0x00007610ff407816 */ /* 0x020fca0000000038 */
[----:B------:R-:W-:Y:S01]  /*2860*/  FMUL.FTZ R209, R64, c[0x0][0x1ec] ;  /* 0x00007b0040d17a20 */ /* 0x000fe20000410000 */
[----:B------:R-:W-:-:S03]  /*2870*/  @P4 PRMT R64, RZ, 0x7610, R60 ;  /* 0x00007610ff404816 */ /* 0x000fc6000000003c */
[----:B------:R-:W-:-:S04]  /*2880*/  FMUL.FTZ R209, R24, R209 ;  /* 0x000000d118d17220 */ /* 0x000fc80000410000 */
[----:B------:R-:W-:Y:S02]  /*2890*/  @P4 FADD.FTZ R209, R64, R209 ;  /* 0x000000d140d14221 */ /* 0x000fe40000010000 */
.L_x_709:
[----:B------:R-:W-:Y:S05]  /*28a0*/  BSYNC B1 ;  /* 0x0000000000017941 */ /* 0x000fea0003800000 */
.L_x_707:
[----:B------:R-:W-:Y:S01]  /*28b0*/  BSSY B1, `(.L_x_710) ;  /* 0x000000b000017945 */ /* 0x000fe20003800000 */
[----:B------:R-:W-:Y:S05]  /*28c0*/  @P5 BRA `(.L_x_711) ;  /* 0x0000004000005947 */ /* 0x000fea0003800000 */
[----:B------:R-:W-:Y:S01]  /*28d0*/  HFMA2.MMA R211, -RZ, RZ, 0, 0 ;  /* 0x00000000ffd37435 */ /* 0x000fe200000001ff */
[----:B------:R-:W-:Y:S05]  /*28e0*/  @!P4 BRA `(.L_x_712) ;  /* 0x000000700000c947 */ /* 0x000fea0003800000 */
[----:B-----5:R-:W-:Y:S01]  /*28f0*/  PRMT R211, RZ, 0x5410, R61 ;  /* 0x00005410ffd37816 */ /* 0x020fe2000000003d */
[----:B------:R-:W-:Y:S05]  /*2900*/  BRA `(.L_x_712) ;  /* 0x0000005000007947 */ /* 0x000fea0003800000 */
.L_x_711:
[----:B-----5:R-:W-:-:S05]  /*2910*/  PRMT R64, RZ, 0x5410, R57 ;  /* 0x00005410ff407816 */ /* 0x020fca0000000039 */
[----:B------:R-:W-:-:S04]  /*2920*/  FMUL.FTZ R64, R64, c[0x0][0x1ec] ;  /* 0x00007b0040407a20 */ /* 0x000fc80000410000 */
[----:B------:R-:W-:Y:S01]  /*2930*/  FMUL.FTZ R211, R23, R64 ;  /* 0x0000004017d37220 */ /* 0x000fe20000410000 */
[----:B------:R-:W-:-:S05]  /*2940*/  @P4 PRMT R64, RZ, 0x5410, R61 ;  /* 0x00005410ff404816 */ /* 0x000fca000000003d */
[----:B------:R-:W-:Y:S02]  /*2950*/  @P4 FADD.FTZ R211, R64, R211 ;  /* 0x000000d340d34221 */ /* 0x000fe40000010000 */
.L_x_712:
[----:B------:R-:W-:Y:S05]  /*2960*/  BSYNC B1 ;  /* 0x0000000000017941 */ /* 0x000fea0003800000 */
.L_x_710:
[----:B------:R-:W-:Y:S01]  /*2970*/  BSSY B1, `(.L_x_713) ;  /* 0x000000b000017945 */ /* 0x000fe20003800000 */
[----:B------:R-:W-:Y:S05]  /*2980*/  @P5 BRA `(.L_x_714) ;  /* 0x0000004000005947 */ /* 0x000fea0003800000 */
[----:B------:R-:W-:Y:S01]  /*2990*/  IMAD.MOV.U32 R213, RZ, RZ, RZ ;  /* 0x000000ffffd57224 */ /* 0x000fe200078e00ff */
[----:B------:R-:W-:Y:S05]  /*29a0*/  @!P4 BRA `(.L_x_715) ;  /* 0x000000700000c947 */ /* 0x000fea0003800000 */
[----:B-----5:R-:W-:Y:S01]  /*29b0*/  PRMT R213, RZ, 0x7610, R61 ;  /* 0x00007610ffd57816 */ /* 0x020fe2000000003d */
[----:B------:R-:W-:Y:S05]  /*29c0*/  BRA `(.L_x_715) ;  /* 0x0000005000007947 */ /* 0x000fea0003800000 */
.L_x_714:
[----:B-----5:R-:W-:-:S05]  /*29d0*/  PRMT R64, RZ, 0x7610, R57 ;  /* 0x00007610ff407816 */ /* 0x020fca0000000039 */
[----:B------:R-:W-:Y:S01]  /*29e0*/  FMUL.FTZ R213, R64, c[0x0][0x1ec] ;  /* 0x00007b0040d57a20 */ /* 0x000fe20000410000 */
[----:B------:R-:W-:-:S03]  /*29f0*/  @P4 PRMT R64, RZ, 0x7610, R61 ;  /* 0x00007610ff404816 */ /* 0x000fc6000000003d */
[----:B------:R-:W-:-:S04]  /*2a00*/  FMUL.FTZ R213, R22, R213 ;  /* 0x000000d516d57220 */ /* 0x000fc80000410000 */
[----:B------:R-:W-:Y:S02]  /*2a10*/  @P4 FADD.FTZ R213, R64, R213 ;  /* 0x000000d540d54221 */ /* 0x000fe40000010000 */
.L_x_715:
[----:B------:R-:W-:Y:S05]  /*2a20*/  BSYNC B1 ;  /* 0x0000000000017941 */ /* 0x000fea0003800000 */
.L_x_713:
[----:B------:R-:W-:Y:S01]  /*2a30*/  BSSY B1, `(.L_x_716) ;  /* 0x000000b000017945 */ /* 0x000fe20003800000 */
[----:B------:R-:W-:Y:S05]  /*2a40*/  @P5 BRA `(.L_x_717) ;  /* 0x0000004000005947 */ /* 0x000fea0003800000 */
[----:B------:R-:W-:Y:S01]  /*2a50*/  MOV R215, RZ ;  /* 0x000000ff00d77202 */ /* 0x000fe20000000f00 */
[----:B------:R-:W-:Y:S05]  /*2a60*/  @!P4 BRA `(.L_x_718) ;  /* 0x000000700000c947 */ /* 0x000fea0003800000 */
[----:B-----5:R-:W-:Y:S01]  /*2a70*/  PRMT R215, RZ, 0x5410, R62 ;  /* 0x00005410ffd77816 */ /* 0x020fe2000000003e */
[----:B------:R-:W-:Y:S05]  /*2a80*/  BRA `(.L_x_718) ;  /* 0x0000005000007947 */ /* 0x000fea0003800000 */
.L_x_717:
[----:B-----5:R-:W-:-:S05]  /*2a90*/  PRMT R64, RZ, 0x5410, R58 ;  /* 0x00005410ff407816 */ /* 0x020fca000000003a */
[----:B------:R-:W-:-:S04]  /*2aa0*/  FMUL.FTZ R64, R64, c[0x0][0x1ec] ;  /* 0x00007b0040407a20 */ /* 0x000fc80000410000 */
[----:B------:R-:W-:Y:S01]  /*2ab0*/  FMUL.FTZ R215, R21, R64 ;  /* 0x0000004015d77220 */ /* 0x000fe20000410000 */
[----:B------:R-:W-:-:S05]  /*2ac0*/  @P4 PRMT R64, RZ, 0x5410, R62 ;  /* 0x00005410ff404816 */ /* 0x000fca000000003e */
[----:B------:R-:W-:Y:S02]  /*2ad0*/  @P4 FADD.FTZ R215, R64, R215 ;  /* 0x000000d740d74221 */ /* 0x000fe40000010000 */
.L_x_718:
[----:B------:R-:W-:Y:S05]  /*2ae0*/  BSYNC B1 ;  /* 0x0000000000017941 */ /* 0x000fea0003800000 */
.L_x_716:
[----:B------:R-:W-:Y:S01]  /*2af0*/  BSSY B1, `(.L_x_719) ;  /* 0x000000b000017945 */ /* 0x000fe20003800000 */
[----:B------:R-:W-:Y:S05]  /*2b00*/  @P5 BRA `(.L_x_720) ;  /* 0x0000004000005947 */ /* 0x000fea0003800000 */
[----:B------:R-:W-:Y:S01]  /*2b10*/  HFMA2.MMA R217, -RZ, RZ, 0, 0 ;  /* 0x00000000ffd97435 */ /* 0x000fe200000001ff */
[----:B------:R-:W-:Y:S05]  /*2b20*/  @!P4 BRA `(.L_x_721) ;  /* 0x000000700000c947 */ /* 0x000fea0003800000 */
[----:B-----5:R-:W-:Y:S01]  /*2b30*/  PRMT R217, RZ, 0x7610, R62 ;  /* 0x00007610ffd97816 */ /* 0x020fe2000000003e */
[----:B------:R-:W-:Y:S05]  /*2b40*/  BRA `(.L_x_721) ;  /* 0x0000005000007947 */ /* 0x000fea0003800000 */
.L_x_720:
[----:B-----5:R-:W-:-:S05]  /*2b50*/  PRMT R64, RZ, 0x7610, R58 ;  /* 0x00007610ff407816 */ /* 0x020fca000000003a */
[----:B------:R-:W-:Y:S01]  /*2b60*/  FMUL.FTZ R217, R64, c[0x0][0x1ec] ;  /* 0x00007b0040d97a20 */ /* 0x000fe20000410000 */
[----:B------:R-:W-:-:S03]  /*2b70*/  @P4 PRMT R64, RZ, 0x7610, R62 ;  /* 0x00007610ff404816 */ /* 0x000fc6000000003e */
[----:B------:R-:W-:-:S04]  /*2b80*/  FMUL.FTZ R217, R20, R217 ;  /* 0x000000d914d97220 */ /* 0x000fc80000410000 */
[----:B------:R-:W-:Y:S02]  /*2b90*/  @P4 FADD.FTZ R217, R64, R217 ;  /* 0x000000d940d94221 */ /* 0x000fe40000010000 */
.L_x_721:
[----:B------:R-:W-:Y:S05]  /*2ba0*/  BSYNC B1 ;  /* 0x0000000000017941 */ /* 0x000fea0003800000 */
.L_x_719:
[----:B------:R-:W-:Y:S01]  /*2bb0*/  BSSY B1, `(.L_x_722) ;  /* 0x000000b000017945 */ /* 0x000fe20003800000 */
[----:B------:R-:W-:Y:S05]  /*2bc0*/  @P5 BRA `(.L_x_723) ;  /* 0x0000004000005947 */ /* 0x000fea0003800000 */
[----:B------:R-:W-:Y:S01]  /*2bd0*/  MOV R219, RZ ;  /* 0x000000ff00db7202 */ /* 0x000fe20000000f00 */
[----:B------:R-:W-:Y:S05]  /*2be0*/  @!P4 BRA `(.L_x_724) ;  /* 0x000000700000c947 */ /* 0x000fea0003800000 */
[----:B-----5:R-:W-:Y:S01]  /*2bf0*/  PRMT R219, RZ, 0x5410, R63 ;  /* 0x00005410ffdb7816 */ /* 0x020fe2000000003f */
[----:B------:R-:W-:Y:S05]  /*2c00*/  BRA `(.L_x_724) ;  /* 0x0000005000007947 */ /* 0x000fea0003800000 */
.L_x_723:
[----:B-----5:R-:W-:-:S05]  /*2c10*/  PRMT R64, RZ, 0x5410, R59 ;  /* 0x00005410ff407816 */ /* 0x020fca000000003b */
[----:B------:R-:W-:-:S04]  /*2c20*/  FMUL.FTZ R64, R64, c[0x0][0x1ec] ;  /* 0x00007b0040407a20 */ /* 0x000fc80000410000 */
[----:B------:R-:W-:Y:S01]  /*2c30*/  FMUL.FTZ R219, R19, R64 ;  /* 0x0000004013db7220 */ /* 0x000fe20000410000 */
[----:B------:R-:W-:-:S05]  /*2c40*/  @P4 PRMT R64, RZ, 0x5410, R63 ;  /* 0x00005410ff404816 */ /* 0x000fca000000003f */
[----:B------:R-:W-:Y:S02]  /*2c50*/  @P4 FADD.FTZ R219, R64, R219 ;  /* 0x000000db40db4221 */ /* 0x000fe40000010000 */
.L_x_724:
[----:B------:R-:W-:Y:S05]  /*2c60*/  BSYNC B1 ;  /* 0x0000000000017941 */ /* 0x000fea0003800000 */
.L_x_722:
[----:B------:R-:W-:Y:S01]  /*2c70*/  BSSY B1, `(.L_x_725) ;  /* 0x000000b000017945 */ /* 0x000fe20003800000 */
[----:B------:R-:W-:Y:S05]  /*2c80*/  @P5 BRA `(.L_x_726) ;  /* 0x0000004000005947 */ /* 0x000fea0003800000 */
[----:B------:R-:W-:Y:S01]  /*2c90*/  HFMA2.MMA R221, -RZ, RZ, 0, 0 ;  /* 0x00000000ffdd7435 */ /* 0x000fe200000001ff */
[----:B------:R-:W-:Y:S05]  /*2ca0*/  @!P4 BRA `(.L_x_727) ;  /* 0x000000700000c947 */ /* 0x000fea0003800000 */
[----:B-----5:R-:W-:Y:S01]  /*2cb0*/  PRMT R221, RZ, 0x7610, R63 ;  /* 0x00007610ffdd7816 */ /* 0x020fe2000000003f */
[----:B------:R-:W-:Y:S05]  /*2cc0*/  BRA `(.L_x_727) ;  /* 0x0000005000007947 */ /* 0x000fea0003800000 */
.L_x_726:
[----:B-----5:R-:W-:-:S05]  /*2cd0*/  PRMT R64, RZ, 0x7610, R59 ;  /* 0x00007610ff407816 */ /* 0x020fca000000003b */
[----:B------:R-:W-:Y:S01]  /*2ce0*/  FMUL.FTZ R221, R64, c[0x0][0x1ec] ;  /* 0x00007b0040dd7a20 */ /* 0x000fe20000410000 */
[----:B------:R-:W-:-:S03]  /*2cf0*/  @P4 PRMT R64, RZ, 0x7610, R63 ;  /* 0x00007610ff404816 */ /* 0x000fc6000000003f */
[----:B------:R-:W-:-:S04]  /*2d00*/  FMUL.FTZ R221, R18, R221 ;  /* 0x000000dd12dd7220 */ /* 0x000fc80000410000 */
[----:B------:R-:W-:Y:S02]  /*2d10*/  @P4 FADD.FTZ R221, R64, R221 ;  /* 0x000000dd40dd4221 */ /* 0x000fe40000010000 */
.L_x_727:
[----:B------:R-:W-:Y:S05]  /*2d20*/  BSYNC B1 ;  /* 0x0000000000017941 */ /* 0x000fea0003800000 */
.L_x_725:
        /* <DEDUP_REMOVED lines=9> */
.L_x_703:
[----:B------:R-:W-:Y:S05]  /*2dc0*/  BSYNC B0 ;  /* 0x0000000000007941 */ /* 0x000fea0003800000 */
.L_x_702:
[----:B------:R-:W-:Y:S01]  /*2dd0*/  BSSY B0, `(.L_x_728) ;  /* 0x0000072000007945 */ /* 0x000fe20003800000 */
[----:B------:R-:W-:Y:S05]  /*2de0*/  @!P0 BRA `(.L_x_729) ;  /* 0x0000070000008947 */ /* 0x000fea0003800000 */
[----:B------:R-:W-:Y:S02]  /*2df0*/  ISETP.NE.U32.AND P4, PT, RZ, c[0x0][0x180], PT ;  /* 0x00006000ff007a0c */ /* 0x000fe40003f85070 */
[----:B0-----:R-:W-:Y:S02]  /*2e00*/  @P3 MOV R67, 0x10 ;  /* 0x0000001000433802 */ /* 0x001fe40000000f00 */
[----:B------:R-:W-:-:S03]  /*2e10*/  ISETP.NE.AND.EX P4, PT, RZ, c[0x0][0x184], PT, P4 ;  /* 0x00006100ff007a0c */ /* 0x000fc60003f85340 */
[----:B------:R-:W-:-:S05]  /*2e20*/  @P3 IMAD.WIDE.U32 R66, R146, R67, c[0x0][0x170] ;  /* 0x00005c0092423625 */ /* 0x000fca00078e0043 */
[----:B-----5:R0:W5:Y:S05]  /*2e30*/  @P3 LDG.E.128 R56, [R66.64] ;  /* 0x0000000442383981 */ /* 0x02016a000c1e1d00 */
[----:B------:R-:W-:-:S04]  /*2e40*/  @P4 IMAD.MOV.U32 R65, RZ, RZ, 0x10 ;  /* 0x00000010ff414424 */ /* 0x000fc800078e00ff */
        /* <DEDUP_REMOVED lines=9> */
.L_x_731:
[----:B0----5:R-:W-:-:S05]  /*2ee0*/  PRMT R64, RZ, 0x5410, R56 ;  /* 0x00005410ff407816 */ /* 0x021fca0000000038 */
[----:B------:R-:W-:-:S04]  /*2ef0*/  FMUL.FTZ R64, R64, c[0x0][0x1ec] ;  /* 0x00007b0040407a20 */ /* 0x000fc80000410000 */
[----:B------:R-:W-:Y:S01]  /*2f00*/  FMUL.FTZ R175, R17, R64 ;  /* 0x0000004011af7220 */ /* 0x000fe20000410000 */
[----:B------:R-:W-:-:S05]  /*2f10*/  @P4 PRMT R64, RZ, 0x5410, R60 ;  /* 0x00005410ff404816 */ /* 0x000fca000000003c */
[----:B------:R-:W-:Y:S02]  /*2f20*/  @P4 FADD.FTZ R175, R64, R175 ;  /* 0x000000af40af4221 */ /* 0x000fe40000010000 */
.L_x_732:
[----:B------:R-:W-:Y:S05]  /*2f30*/  BSYNC B1 ;  /* 0x0000000000017941 */ /* 0x000fea0003800000 */
.L_x_730:
[----:B------:R-:W-:Y:S01]  /*2f40*/  BSSY B1, `(.L_x_733) ;  /* 0x000000b000017945 */ /* 0x000fe20003800000 */
[----:B------:R-:W-:Y:S05]  /*2f50*/  @P3 BRA `(.L_x_734) ;  /* 0x0000004000003947 */ /* 0x000fea0003800000 */
[----:B------:R-:W-:Y:S01]  /*2f60*/  MOV R177, RZ ;  /* 0x000000ff00b17202 */ /* 0x000fe20000000f00 */
[----:B------:R-:W-:Y:S05]  /*2f70*/  @!P4 BRA `(.L_x_735) ;  /* 0x000000700000c947 */ /* 0x000fea0003800000 */
[----:B-----5:R-:W-:Y:S01]  /*2f80*/  PRMT R177, RZ, 0x7610, R60 ;  /* 0x00007610ffb17816 */ /* 0x020fe2000000003c */
[----:B------:R-:W-:Y:S05]  /*2f90*/  BRA `(.L_x_735) ;  /* 0x0000005000007947 */ /* 0x000fea0003800000 */
.L_x_734:
[----:B-----5:R-:W-:-:S05]  /*2fa0*/  PRMT R64, RZ, 0x7610, R56 ;  /* 0x00007610ff407816 */ /* 0x020fca0000000038 */
[----:B------:R-:W-:Y:S01]  /*2fb0*/  FMUL.FTZ R177, R64, c[0x0][0x1ec] ;  /* 0x00007b0040b17a20 */ /* 0x000fe20000410000 */
[----:B------:R-:W-:-:S03]  /*2fc0*/  @P4 PRMT R64, RZ, 0x7610, R60 ;  /* 0x00007610ff404816 */ /* 0x000fc6000000003c */
[----:B------:R-:W-:-:S04]  /*2fd0*/  FMUL.FTZ R177, R16, R177 ;  /* 0x000000b110b17220 */ /* 0x000fc80000410000 */
[----:B------:R-:W-:Y:S02]  /*2fe0*/  @P4 FADD.FTZ R177, R64, R177 ;  /* 0x000000b140b14221 */ /* 0x000fe40000010000 */
.L_x_735:
[----:B------:R-:W-:Y:S05]  /*2ff0*/  BSYNC B1 ;  /* 0x0000000000017941 */ /* 0x000fea0003800000 */
.L_x_733:
[----:B------:R-:W-:Y:S01]  /*3000*/  BSSY B1, `(.L_x_736) ;  /* 0x000000b000017945 */ /* 0x000fe20003800000 */
[----:B------:R-:W-:Y:S05]  /*3010*/  @P3 BRA `(.L_x_737) ;  /* 0x0000004000003947 */ /* 0x000fea0003800000 */
[----:B------:R-:W-:Y:S01]  /*3020*/  HFMA2.MMA R179, -RZ, RZ, 0, 0 ;  /* 0x00000000ffb37435 */ /* 0x000fe200000001ff */
[----:B------:R-:W-:Y:S05]  /*3030*/  @!P4 BRA `(.L_x_738) ;  /* 0x000000700000c947 */ /* 0x000fea0003800000 */
[----:B-----5:R-:W-:Y:S01]  /*3040*/  PRMT R179, RZ, 0x5410, R61 ;  /* 0x00005410ffb37816 */ /* 0x020fe2000000003d */
[----:B------:R-:W-:Y:S05]  /*3050*/  BRA `(.L_x_738) ;  /* 0x0000005000007947 */ /* 0x000fea0003800000 */
.L_x_737:
[----:B-----5:R-:W-:-:S05]  /*3060*/  PRMT R64, RZ, 0x5410, R57 ;  /* 0x00005410ff407816 */ /* 0x020fca0000000039 */
[----:B------:R-:W-:-:S04]  /*3070*/  FMUL.FTZ R64, R64, c[0x0][0x1ec] ;  /* 0x00007b0040407a20 */ /* 0x000fc80000410000 */
[----:B------:R-:W-:Y:S01]  /*3080*/  FMUL.FTZ R179, R15, R64 ;  /* 0x000000400fb37220 */ /* 0x000fe20000410000 */
[----:B------:R-:W-:-:S05]  /*3090*/  @P4 PRMT R64, RZ, 0x5410, R61 ;  /* 0x00005410ff404816 */ /* 0x000fca000000003d */
[----:B------:R-:W-:Y:S02]  /*30a0*/  @P4 FADD.FTZ R179, R64, R179 ;  /* 0x000000b340b34221 */ /* 0x000fe40000010000 */
.L_x_738:
[----:B------:R-:W-:Y:S05]  /*30b0*/  BSYNC B1 ;  /* 0x0000000000017941 */ /* 0x000fea0003800000 */
.L_x_736:
[----:B------:R-:W-:Y:S01]  /*30c0*/  BSSY B1, `(.L_x_739) ;  /* 0x000000b000017945 */ /* 0x000fe20003800000 */
[----:B------:R-:W-:Y:S05]  /*30d0*/  @P3 BRA `(.L_x_740) ;  /* 0x0000004000003947 */ /* 0x000fea0003800000 */
[----:B------:R-:W-:Y:S01]  /*30e0*/  MOV R181, RZ ;  /* 0x000000ff00b57202 */ /* 0x000fe20000000f00 */
[----:B------:R-:W-:Y:S05]  /*30f0*/  @!P4 BRA `(.L_x_741) ;  /* 0x000000700000c947 */ /* 0x000fea0003800000 */
[----:B-----5:R-:W-:Y:S01]  /*3100*/  PRMT R181, RZ, 0x7610, R61 ;  /* 0x00007610ffb57816 */ /* 0x020fe2000000003d */
[----:B------:R-:W-:Y:S05]  /*3110*/  BRA `(.L_x_741) ;  /* 0x0000005000007947 */ /* 0x000fea0003800000 */
.L_x_740:
[----:B-----5:R-:W-:-:S05]  /*3120*/  PRMT R64, RZ, 0x7610, R57 ;  /* 0x00007610ff407816 */ /* 0x020fca0000000039 */
[----:B------:R-:W-:Y:S01]  /*3130*/  FMUL.FTZ R181, R64, c[0x0][0x1ec] ;  /* 0x00007b0040b57a20 */ /* 0x000fe20000410000 */
[----:B------:R-:W-:-:S03]  /*3140*/  @P4 PRMT R64, RZ, 0x7610, R61 ;  /* 0x00007610ff404816 */ /* 0x000fc6000000003d */
[----:B------:R-:W-:-:S04]  /*3150*/  FMUL.FTZ R181, R14, R181 ;  /* 0x000000b50eb57220 */ /* 0x000fc80000410000 */
[----:B------:R-:W-:Y:S02]  /*3160*/  @P4 FADD.FTZ R181, R64, R181 ;  /* 0x000000b540b54221 */ /* 0x000fe40000010000 */
.L_x_741:
[----:B------:R-:W-:Y:S05]  /*3170*/  BSYNC B1 ;  /* 0x0000000000017941 */ /* 0x000fea0003800000 */
.L_x_739:
[----:B------:R-:W-:Y:S01]  /*3180*/  BSSY B1, `(.L_x_742) ;  /* 0x000000b000017945 */ /* 0x000fe20003800000 */
[----:B------:R-:W-:Y:S05]  /*3190*/  @P3 BRA `(.L_x_743) ;  /* 0x0000004000003947 */ /* 0x000fea0003800000 */
[----:B------:R-:W-:Y:S01]  /*31a0*/  HFMA2.MMA R183, -RZ, RZ, 0, 0 ;  /* 0x00000000ffb77435 */ /* 0x000fe200000001ff */
[----:B------:R-:W-:Y:S05]  /*31b0*/  @!P4 BRA `(.L_x_744) ;  /* 0x000000700000c947 */ /* 0x000fea0003800000 */
[----:B-----5:R-:W-:Y:S01]  /*31c0*/  PRMT R183, RZ, 0x5410, R62 ;  /* 0x00005410ffb77816 */ /* 0x020fe2000000003e */
[----:B------:R-:W-:Y:S05]  /*31d0*/  BRA `(.L_x_744) ;  /* 0x0000005000007947 */ /* 0x000fea0003800000 */
.L_x_743:
[----:B-----5:R-:W-:-:S05]  /*31e0*/  PRMT R64, RZ, 0x5410, R58 ;  /* 0x00005410ff407816 */ /* 0x020fca000000003a */
[----:B------:R-:W-:-:S04]  /*31f0*/  FMUL.FTZ R64, R64, c[0x0][0x1ec] ;  /* 0x00007b0040407a20 */ /* 0x000fc80000410000 */
[----:B------:R-:W-:Y:S01]  /*3200*/  FMUL.FTZ R183, R13, R64 ;  /* 0x000000400db77220 */ /* 0x000fe20000410000 */
[----:B------:R-:W-:-:S05]  /*3210*/  @P4 PRMT R64, RZ, 0x5410, R62 ;  /* 0x00005410ff404816 */ /* 0x000fca000000003e */
[----:B------:R-:W-:Y:S02]  /*3220*/  @P4 FADD.FTZ R183, R64, R183 ;  /* 0x000000b740b74221 */ /* 0x000fe40000010000 */
.L_x_744:
[----:B------:R-:W-:Y:S05]  /*3230*/  BSYNC B1 ;  /* 0x0000000000017941 */ /* 0x000fea0003800000 */
.L_x_742:
[----:B------:R-:W-:Y:S01]  /*3240*/  BSSY B1, `(.L_x_745) ;  /* 0x000000b000017945 */ /* 0x000fe20003800000 */
[----:B------:R-:W-:Y:S05]  /*3250*/  @P3 BRA `(.L_x_746) ;  /* 0x0000004000003947 */ /* 0x000fea0003800000 */
[----:B------:R-:W-:Y:S01]  /*3260*/  MOV R185, RZ ;  /* 0x000000ff00b97202 */ /* 0x000fe20000000f00 */
[----:B------:R-:W-:Y:S05]  /*3270*/  @!P4 BRA `(.L_x_747) ;  /* 0x000000700000c947 */ /* 0x000fea0003800000 */
[----:B-----5:R-:W-:Y:S01]  /*3280*/  PRMT R185, RZ, 0x7610, R62 ;  /* 0x00007610ffb97816 */ /* 0x020fe2000000003e */
[----:B------:R-:W-:Y:S05]  /*3290*/  BRA `(.L_x_747) ;  /* 0x0000005000007947 */ /* 0x000fea0003800000 */
.L_x_746:
[----:B-----5:R-:W-:-:S05]  /*32a0*/  PRMT R64, RZ, 0x7610, R58 ;  /* 0x00007610ff407816 */ /* 0x020fca000000003a */
[----:B------:R-:W-:Y:S01]  /*32b0*/  FMUL.FTZ R185, R64, c[0x0][0x1ec] ;  /* 0x00007b0040b97a20 */ /* 0x000fe20000410000 */
[----:B------:R-:W-:-:S03]  /*32c0*/  @P4 PRMT R64, RZ, 0x7610, R62 ;  /* 0x00007610ff404816 */ /* 0x000fc6000000003e */
[----:B------:R-:W-:-:S04]  /*32d0*/  FMUL.FTZ R185, R12, R185 ;  /* 0x000000b90cb97220 */ /* 0x000fc80000410000 */
[----:B------:R-:W-:Y:S02]  /*32e0*/  @P4 FADD.FTZ R185, R64, R185 ;  /* 0x000000b940b94221 */ /* 0x000fe40000010000 */
.L_x_747:
[----:B------:R-:W-:Y:S05]  /*32f0*/  BSYNC B1 ;  /* 0x0000000000017941 */ /* 0x000fea0003800000 */
.L_x_745:
[----:B------:R-:W-:Y:S01]  /*3300*/  BSSY B1, `(.L_x_748) ;  /* 0x000000b000017945 */ /* 0x000fe20003800000 */
[----:B------:R-:W-:Y:S05]  /*3310*/  @P3 BRA `(.L_x_749) ;  /* 0x0000004000003947 */ /* 0x000fea0003800000 */
[----:B------:R-:W-:Y:S01]  /*3320*/  HFMA2.MMA R187, -RZ, RZ, 0, 0 ;  /* 0x00000000ffbb7435 */ /* 0x000fe200000001ff */
[----:B------:R-:W-:Y:S05]  /*3330*/  @!P4 BRA `(.L_x_750) ;  /* 0x000000700000c947 */ /* 0x000fea0003800000 */
[----:B-----5:R-:W-:Y:S01]  /*3340*/  PRMT R187, RZ, 0x5410, R63 ;  /* 0x00005410ffbb7816 */ /* 0x020fe2000000003f */
[----:B------:R-:W-:Y:S05]  /*3350*/  BRA `(.L_x_750) ;  /* 0x0000005000007947 */ /* 0x000fea0003800000 */
.L_x_749:
[----:B-----5:R-:W-:-:S05]  /*3360*/  PRMT R64, RZ, 0x5410, R59 ;  /* 0x00005410ff407816 */ /* 0x020fca000000003b */
[----:B------:R-:W-:-:S04]  /*3370*/  FMUL.FTZ R64, R64, c[0x0][0x1ec] ;  /* 0x00007b0040407a20 */ /* 0x000fc80000410000 */
[----:B------:R-:W-:Y:S01]  /*3380*/  FMUL.FTZ R187, R11, R64 ;  /* 0x000000400bbb7220 */ /* 0x000fe20000410000 */
[----:B------:R-:W-:-:S05]  /*3390*/  @P4 PRMT R64, RZ, 0x5410, R63 ;  /* 0x00005410ff404816 */ /* 0x000fca000000003f */
[----:B------:R-:W-:Y:S02]  /*33a0*/  @P4 FADD.FTZ R187, R64, R187 ;  /* 0x000000bb40bb4221 */ /* 0x000fe40000010000 */
.L_x_750:
[----:B------:R-:W-:Y:S05]  /*33b0*/  BSYNC B1 ;  /* 0x0000000000017941 */ /* 0x000fea0003800000 */
.L_x_748:
[----:B------:R-:W-:Y:S01]  /*33c0*/  BSSY B1, `(.L_x_751) ;  /* 0x000000b000017945 */ /* 0x000fe20003800000 */
[----:B------:R-:W-:Y:S05]  /*33d0*/  @P3 BRA `(.L_x_752) ;  /* 0x0000004000003947 */ /* 0x000fea0003800000 */
[----:B------:R-:W-:Y:S01]  /*33e0*/  IMAD.MOV.U32 R189, RZ, RZ, RZ ;  /* 0x000000ffffbd7224 */ /* 0x000fe200078e00ff */
[----:B------:R-:W-:Y:S05]  /*33f0*/  @!P4 BRA `(.L_x_753) ;  /* 0x000000700000c947 */ /* 0x000fea0003800000 */
[----:B-----5:R-:W-:Y:S01]  /*3400*/  PRMT R189, RZ, 0x7610, R63 ;  /* 0x00007610ffbd7816 */ /* 0x020fe2000000003f */
[----:B------:R-:W-:Y:S05]  /*3410*/  BRA `(.L_x_753) ;  /* 0x0000005000007947 */ /* 0x000fea0003800000 */
.L_x_752:
[----:B-----5:R-:W-:-:S05]  /*3420*/  PRMT R64, RZ, 0x7610, R59 ;  /* 0x00007610ff407816 */ /* 0x020fca000000003b */
[----:B------:R-:W-:Y:S01]  /*3430*/  FMUL.FTZ R189, R64, c[0x0][0x1ec] ;  /* 0x00007b0040bd7a20 */ /* 0x000fe20000410000 */
[----:B------:R-:W-:-:S03]  /*3440*/  @P4 PRMT R64, RZ, 0x7610, R63 ;  /* 0x00007610ff404816 */ /* 0x000fc6000000003f */
[----:B------:R-:W-:-:S04]  /*3450*/  FMUL.FTZ R189, R10, R189 ;  /* 0x000000bd0abd7220 */ /* 0x000fc80000410000 */
[----:B------:R-:W-:Y:S02]  /*3460*/  @P4 FADD.FTZ R189, R64, R189 ;  /* 0x000000bd40bd4221 */ /* 0x000fe40000010000 */
.L_x_753:
[----:B------:R-:W-:Y:S05]  /*3470*/  BSYNC B1 ;  /* 0x0000000000017941 */ /* 0x000fea0003800000 */
.L_x_751:
[----:B------:R-:W-:Y:S02]  /*3480*/  MOV R133, 0x10 ;  /* 0x0000001000857802 */ /* 0x000fe40000000f00 */
[----:B------:R-:W-:Y:S02]  /*3490*/  F2FP.BF16.PACK_AB R67, R189, R187 ;  /* 0x000000bbbd43723e */ /* 0x000fe400000010ff */
[----:B------:R-:W-:Y:S01]  /*34a0*/  F2FP.BF16.PACK_AB R66, R185, R183 ;  /* 0x000000b7b942723e */ /* 0x000fe200000010ff */
[----:B------:R-:W-:Y:S01]  /*34b0*/  IMAD.WIDE.U32 R132, R144, R133, c[0x0][0x188] ;  /* 0x0000620090847625 */ /* 0x000fe200078e0085 */
[----:B------:R-:W-:Y:S02]  /*34c0*/  F2FP.BF16.PACK_AB R65, R181, R179 ;  /* 0x000000b3b541723e */ /* 0x000fe400000010ff */
[----:B------:R-:W-:-:S05]  /*34d0*/  F2FP.BF16.PACK_AB R64, R177, R175 ;  /* 0x000000afb140723e */ /* 0x000fca00000010ff */
[----:B------:R0:W-:Y:S02]  /*34e0*/  STG.E.128 [R132.64], R64 ;  /* 0x0000004084007986 */ /* 0x0001e4000c101d04 */
.L_x_729:
[----:B------:R-:W-:Y:S05]  /*34f0*/  BSYNC B0 ;  /* 0x0000000000007941 */ /* 0x000fea0003800000 */
.L_x_728:
        /* <DEDUP_REMOVED lines=51> */
.L_x_768:
        /* <DEDUP_REMOVED lines=101> */
.L_x_769:
        /* <DEDUP_REMOVED lines=15> */
[----:B------:R-:W-:-:S04]  /*3f70*/  @!P3 MOV R67, R130 ;  /* 0x000000820043b202 */ /* 0x000fc80000000f00 */
[----:B------:R-:W-:Y:S01]  /*3f80*/  I2F R150, R67 ;  /* 0x0000004300967306 */ /* 0x000fe20000201400 */
[----:B------:R-:W1:Y:S04]  /*3f90*/  SHFL.DOWN PT, R142, R67, 0x2, 0x1f ;  /* 0x08401f00438e7f89 */ /* 0x000e6800000e0000 */
[----:B------:R-:W2:Y:S01]  /*3fa0*/  @!P3 LDS.64 R64, [R132.X8] ;  /* 0x000000008440b984 */ /* 0x000ea20000008a00 */
        /* <DEDUP_REMOVED lines=17> */
[----:B------:R-:W-:Y:S01]  /*40c0*/  I2F R227, R227 ;  /* 0x000000e300e37306 */ /* 0x000fe20000201400 */
[----:B------:R-:W-:-:S02]  /*40d0*/  IMAD.MOV.U32 R146, RZ, RZ, c[0x0][0x1e0] ;  /* 0x00007800ff927624 */ /* 0x000fc400078e00ff */
        /* <DEDUP_REMOVED lines=9> */
[----:B--2---:R-:W-:Y:S02]  /*4170*/  FADD.FTZ R132, R67, R132 ;  /* 0x0000008443847221 */ /* 0x004fe40000010000 */
[----:B------:R-:W-:-:S02]  /*4180*/  FMUL.FTZ R133, R133, R227 ;  /* 0x000000e385857220 */ /* 0x000fc40000410000 */
[C---:B0-----:R-:W-:Y:S01]  /*4190*/  FMUL.FTZ R142, R65.reuse, R64 ;  /* 0x00000040418e7220 */ /* 0x041fe20000410000 */
[----:B------:R-:W-:Y:S01]  /*41a0*/  @!P4 LEA R64, P3, R134, c[0x0][0x1a0], 0x2 ;  /* 0x000068008640ca11 */ /* 0x000fe200078610ff */
[----:B------:R-:W-:-:S03]  /*41b0*/  FFMA.FTZ R132, R65, R133, R132 ;  /* 0x0000008541847223 */ /* 0x000fc60000010084 */
[----:B------:R-:W0:Y:S01]  /*41c0*/  SHFL.IDX PT, R225, R142, RZ, 0x1f ;  /* 0x00001fff8ee17589 */ /* 0x000e2200000e0000 */
[C-C-:B------:R-:W-:Y:S02]  /*41d0*/  @!P4 LEA.HI.X R65, R134.reuse, c[0x0][0x1a4], R223.reuse, 0x2, P3 ;  /* 0x000069008641ca11 */ /* 0x140fe400018f14df */
[C---:B------:R-:W-:Y:S01]  /*41e0*/  @!P4 LEA R66, P3, R134.reuse, c[0x0][0x1a8], 0x2 ;  /* 0x00006a008642ca11 */ /* 0x040fe200078610ff */
[----:B------:R-:W1:Y:S03]  /*41f0*/  SHFL.IDX PT, R227, R132, RZ, 0x1f ;  /* 0x00001fff84e37589 */ /* 0x000e6600000e0000 */
[----:B------:R-:W-:Y:S02]  /*4200*/  @!P4 LEA.HI.X R67, R134, c[0x0][0x1ac], R223, 0x2, P3 ;  /* 0x00006b008643ca11 */ /* 0x000fe400018f14df */
[----:B------:R-:W-:Y:S01]  /*4210*/  ISETP.NE.AND P3, PT, RZ, UR6, PT ;  /* 0x00000006ff007c0c */ /* 0x000fe2000bf65270 */
[----:B0-----:R-:W-:Y:S01]  /*4220*/  FMUL.FTZ R133, R225, R225 ;  /* 0x000000e1e1857220 */ /* 0x001fe20000410000 */
[----:B------:R0:W-:Y:S04]  /*4230*/  @!P4 STG.E [R64.64], R225 ;  /* 0x000000e14000c986 */ /* 0x0001e8000c101904 */
        /* <DEDUP_REMOVED lines=16> */
[--C-:B------:R-:W-:Y:S01]  /*4340*/  FADD.FTZ R64, R173, -R142.reuse ;  /* 0x8000008ead407221 */ /* 0x100fe20000010000 */
        /* <DEDUP_REMOVED lines=31> */
.L_x_759:
[----:B------:R-:W-:Y:S05]  /*4540*/  BSYNC B1 ;  /* 0x0000000000017941 */ /* 0x000fea0003800000 */
.L_x_758:
[----:B------:R-:W-:Y:S01]  /*4550*/  ISETP.GE.U32.AND P3, PT, R50, 0x100, PT ;  /* 0x000001003200780c */ /* 0x000fe20003f66070 */
[----:B------:R-:W-:-:S12]  /*4560*/  BSSY B1, `(.L_x_760) ;  /* 0x0000022000017945 */ /* 0x000fd80003800000 */
[----:B------:R-:W-:Y:S05]  /*4570*/  @!P3 BRA `(.L_x_761) ;  /* 0x000002000000b947 */ /* 0x000fea0003800000 */
[--C-:B0-----:R-:W-:Y:S01]  /*4580*/  FADD.FTZ R64, R157, -R142.reuse ;  /* 0x8000008e9d407221 */ /* 0x101fe20000010000 */
        /* <DEDUP_REMOVED lines=31> */
.L_x_761:
[----:B------:R-:W-:Y:S05]  /*4780*/  BSYNC B1 ;  /* 0x0000000000017941 */ /* 0x000fea0003800000 */
.L_x_760:
[----:B------:R-:W-:Y:S01]  /*4790*/  ISETP.GE.U32.AND P3, PT, R50, 0x180, PT ;  /* 0x000001803200780c */ /* 0x000fe20003f66070 */
[----:B------:R-:W-:-:S12]  /*47a0*/  BSSY B1, `(.L_x_762) ;  /* 0x0000022000017945 */ /* 0x000fd80003800000 */
[----:B------:R-:W-:Y:S05]  /*47b0*/  @!P3 BRA `(.L_x_763) ;  /* 0x000002000000b947 */ /* 0x000fea0003800000 */
[--C-:B0-----:R-:W-:Y:S01]  /*47c0*/  FADD.FTZ R64, R205, -R142.reuse ;  /* 0x8000008ecd407221 */ /* 0x101fe20000010000 */
        /* <DEDUP_REMOVED lines=31> */
.L_x_763:
[----:B------:R-:W-:Y:S05]  /*49c0*/  BSYNC B1 ;  /* 0x0000000000017941 */ /* 0x000fea0003800000 */
.L_x_762:
[----:B------:R-:W-:Y:S01]  /*49d0*/  BSSY B1, `(.L_x_764) ;  /* 0x0000022000017945 */ /* 0x000fe20003800000 */
        /* <DEDUP_REMOVED lines=33> */
.L_x_765:
[----:B------:R-:W-:Y:S05]  /*4bf0*/  BSYNC B1 ;  /* 0x0000000000017941 */ /* 0x000fea0003800000 */
.L_x_764:
        /* <DEDUP_REMOVED lines=32> */
.L_x_757:
[----:B0-----:R-:W-:Y:S05]  /*4e00*/  BSYNC B0 ;  /* 0x0000000000007941 */ /* 0x001fea0003800000 */
.L_x_756:
[----:B------:R-:W-:Y:S02]  /*4e10*/  IADD3 R134, R134, c[0x0][0x160], RZ ;  /* 0x0000580086867a10 */ /* 0x000fe40007ffe0ff */
[----:B------:R-:W-:Y:S02]  /*4e20*/  LOP3.LUT P4, RZ, R131, 0xff, RZ, 0xc0, !PT ;  /* 0x000000ff83ff7812 */ /* 0x000fe4000788c0ff */
[----:B------:R-:W-:Y:S02]  /*4e30*/  ISETP.GE.AND P3, PT, R134, c[0x0][0x164], PT ;  /* 0x0000590086007a0c */ /* 0x000fe40003f66270 */
[----:B------:R-:W-:-:S11]  /*4e40*/  SEL R131, RZ, 0x1, P4 ;  /* 0x00000001ff837807 */ /* 0x000fd60002000000 */
[----:B------:R-:W-:Y:S01]  /*4e50*/  @P3 CALL.REL.NOINC `(.L_x_766) ;  /* 0x0000001000003944 */ /* 0x000fe20003c00000 */
[----:B------:R-:W-:Y:S05]  /*4e60*/  BRA `(.L_x_767) ;  /* 0xffffc0e000007947 */ /* 0x000fea000383ffff */
.L_x_766:
[----:B------:R-:W-:Y:S05]  /*4e70*/  EXIT ;  /* 0x000000000000794d */ /* 0x000fea0003800000 */
.L_x_754:
[----:B------:R-:W-:Y:S01]  /*4e80*/  HFMA2.MMA R65, -RZ, RZ, 0, 5.9604644775390625e-08 ;  /* 0x00000001ff417435 */ /* 0x000fe200000001ff */
[----:B------:R-:W-:Y:S01]  /*4e90*/  MOV R142, R64 ;  /* 0x00000040008e7202 */ /* 0x000fe20000000f00 */
[----:B------:R-:W-:Y:S01]  /*4ea0*/  IMAD.MOV.U32 R133, RZ, RZ, 0x1f ;  /* 0x0000001fff857424 */ /* 0x000fe200078e00ff */
[----:B------:R-:W-:Y:S02]  /*4eb0*/  MOV R146, 0xffffffff ;  /* 0xffffffff00927802 */ /* 0x000fe40000000f00 */
[----:B------:R-:W-:Y:S02]  /*4ec0*/  MOV R66, 0x4ee0 ;  /* 0x00004ee000427802 */ /* 0x000fe40000000f00 */
[----:B-----5:R-:W-:Y:S05]  /*4ed0*/  CALL.REL.NOINC `($__internal_6_$__cuda_sm70_shflsync_bfly_p) ;  /* 0x000008b000007944 */ /* 0x020fea0003c00000 */
[----:B01----:R-:W-:Y:S05]  /*4ee0*/  BRA `(.L_x_768) ;  /* 0xffffe94000007947 */ /* 0x003fea000383ffff */
.L_x_755:
[----:B------:R-:W-:Y:S01]  /*4ef0*/  HFMA2.MMA R65, -RZ, RZ, 0, 1.1920928955078125e-07 ;  /* 0x00000002ff417435 */ /* 0x000fe200000001ff */
[----:B------:R-:W-:Y:S02]  /*4f00*/  MOV R133, 0x1f ;  /* 0x0000001f00857802 */ /* 0x000fe40000000f00 */
[----:B------:R-:W-:Y:S02]  /*4f10*/  MOV R146, 0xffffffff ;  /* 0xffffffff00927802 */ /* 0x000fe40000000f00 */
[----:B------:R-:W-:-:S02]  /*4f20*/  MOV R66, 0x4f40 ;  /* 0x00004f4000427802 */ /* 0x000fc40000000f00 */
[----:B0----5:R-:W-:Y:S05]  /*4f30*/  CALL.REL.NOINC `($__internal_6_$__cuda_sm70_shflsync_bfly_p) ;  /* 0x0000085000007944 */ /* 0x021fea0003c00000 */
[----:B01----:R-:W-:Y:S01]  /*4f40*/  FADD.FTZ R142, R142, R65 ;  /* 0x000000418e8e7221 */ /* 0x003fe20000010000 */
[----:B------:R-:W-:Y:S01]  /*4f50*/  HFMA2.MMA R65, -RZ, RZ, 0, 2.384185791015625e-07 ;  /* 0x00000004ff417435 */ /* 0x000fe200000001ff */
[----:B------:R-:W-:-:S02]  /*4f60*/  MOV R133, 0x1f ;  /* 0x0000001f00857802 */ /* 0x000fc40000000f00 */
[----:B------:R-:W-:Y:S02]  /*4f70*/  MOV R146, 0xffffffff ;  /* 0xffffffff00927802 */ /* 0x000fe40000000f00 */
[----:B------:R-:W-:Y:S02]  /*4f80*/  MOV R66, 0x4fa0 ;  /* 0x00004fa000427802 */ /* 0x000fe40000000f00 */
[----:B------:R-:W-:Y:S05]  /*4f90*/  CALL.REL.NOINC `($__internal_6_$__cuda_sm70_shflsync_bfly_p) ;  /* 0x000007f000007944 */ /* 0x000fea0003c00000 */
[----:B0-----:R-:W-:Y:S01]  /*4fa0*/  HFMA2.MMA R133, -RZ, RZ, 0, 1.847743988037109375e-06 ;  /* 0x0000001fff857435 */ /* 0x001fe200000001ff */
[----:B-1----:R-:W-:Y:S01]  /*4fb0*/  FADD.FTZ R142, R142, R65 ;  /* 0x000000418e8e7221 */ /* 0x002fe20000010000 */
[----:B------:R-:W-:Y:S01]  /*4fc0*/  MOV R146, 0xffffffff ;  /* 0xffffffff00927802 */ /* 0x000fe20000000f00 */
[----:B------:R-:W-:Y:S01]  /*4fd0*/  IMAD.MOV.U32 R65, RZ, RZ, 0x8 ;  /* 0x00000008ff417424 */ /* 0x000fe200078e00ff */
[----:B------:R-:W-:Y:S02]  /*4fe0*/  MOV R66, 0x5000 ;  /* 0x0000500000427802 */ /* 0x000fe40000000f00 */
[----:B------:R-:W-:Y:S05]  /*4ff0*/  CALL.REL.NOINC `($__internal_6_$__cuda_sm70_shflsync_bfly_p) ;  /* 0x0000079000007944 */ /* 0x000fea0003c00000 */
[----:B01----:R-:W-:Y:S01]  /*5000*/  FADD.FTZ R142, R142, R65 ;  /* 0x000000418e8e7221 */ /* 0x003fe20000010000 */
[----:B------:R-:W-:Y:S01]  /*5010*/  HFMA2.MMA R65, -RZ, RZ, 0, 9.5367431640625e-07 ;  /* 0x00000010ff417435 */ /* 0x000fe200000001ff */
[----:B------:R-:W-:Y:S02]  /*5020*/  MOV R133, 0x1f ;  /* 0x0000001f00857802 */ /* 0x000fe40000000f00 */
[----:B------:R-:W-:-:S02]  /*5030*/  MOV R146, 0xffffffff ;  /* 0xffffffff00927802 */ /* 0x000fc40000000f00 */
[----:B------:R-:W-:Y:S02]  /*5040*/  MOV R66, 0x5060 ;  /* 0x0000506000427802 */ /* 0x000fe40000000f00 */
[----:B------:R-:W-:Y:S05]  /*5050*/  CALL.REL.NOINC `($__internal_6_$__cuda_sm70_shflsync_bfly_p) ;  /* 0x0000073000007944 */ /* 0x000fea0003c00000 */
[----:B-1----:R-:W-:Y:S01]  /*5060*/  FADD.FTZ R64, R142, R65 ;  /* 0x000000418e407221 */ /* 0x002fe20000010000 */
[----:B0-----:R-:W-:Y:S01]  /*5070*/  MOV R133, 0x1f ;  /* 0x0000001f00857802 */ /* 0x001fe20000000f00 */
[----:B------:R-:W-:Y:S02]  /*5080*/  IMAD.MOV.U32 R146, RZ, RZ, -0x1 ;  /* 0xffffffffff927424 */ /* 0x000fe400078e00ff */
        /* <DEDUP_REMOVED lines=84> */
[----:B------:R-:W-:Y:S05]  /*55d0*/  CALL.REL.NOINC `($__internal_6_$__cuda_sm70_shflsync_bfly_p) ;  /* 0x000001b000007944 */ /* 0x000fea0003c00000 */
[----:B01----:R-:W-:Y:S01]  /*55e0*/  FADD.FTZ R142, R142, R65 ;  /* 0x000000418e8e7221 */ /* 0x003fe20000010000 */
[----:B------:R-:W-:Y:S01]  /*55f0*/  HFMA2.MMA R65, -RZ, RZ, 0, 1.1920928955078125e-07 ;  /* 0x00000002ff417435 */ /* 0x000fe200000001ff */
[----:B------:R-:W-:Y:S02]  /*5600*/  MOV R133, 0x1f ;  /* 0x0000001f00857802 */ /* 0x000fe40000000f00 */
[----:B------:R-:W-:Y:S02]  /*5610*/  MOV R146, 0xffffffff ;  /* 0xffffffff00927802 */ /* 0x000fe40000000f00 */
[----:B------:R-:W-:Y:S02]  /*5620*/  MOV R66, 0x5640 ;  /* 0x0000564000427802 */ /* 0x000fe40000000f00 */
[----:B------:R-:W-:Y:S05]  /*5630*/  CALL.REL.NOINC `($__internal_6_$__cuda_sm70_shflsync_bfly_p) ;  /* 0x0000015000007944 */ /* 0x000fea0003c00000 */
[----:B01----:R-:W-:Y:S01]  /*5640*/  FADD.FTZ R142, R142, R65 ;  /* 0x000000418e8e7221 */ /* 0x003fe20000010000 */
[----:B------:R-:W-:Y:S01]  /*5650*/  HFMA2.MMA R65, -RZ, RZ, 0, 2.384185791015625e-07 ;  /* 0x00000004ff417435 */ /* 0x000fe200000001ff */
[----:B------:R-:W-:Y:S02]  /*5660*/  MOV R133, 0x1f ;  /* 0x0000001f00857802 */ /* 0x000fe40000000f00 */
[----:B------:R-:W-:-:S02]  /*5670*/  MOV R146, 0xffffffff ;  /* 0xffffffff00927802 */ /* 0x000fc40000000f00 */
[----:B------:R-:W-:Y:S02]  /*5680*/  MOV R66, 0x56a0 ;  /* 0x000056a000427802 */ /* 0x000fe40000000f00 */
[----:B------:R-:W-:Y:S05]  /*5690*/  CALL.REL.NOINC `($__internal_6_$__cuda_sm70_shflsync_bfly_p) ;  /* 0x000000f000007944 */ /* 0x000fea0003c00000 */
[----:B01----:R-:W-:Y:S01]  /*56a0*/  FADD.FTZ R142, R142, R65 ;  /* 0x000000418e8e7221 */ /* 0x003fe20000010000 */
[----:B------:R-:W-:Y:S01]  /*56b0*/  HFMA2.MMA R65, -RZ, RZ, 0, 4.76837158203125e-07 ;  /* 0x00000008ff417435 */ /* 0x000fe200000001ff */
[----:B------:R-:W-:Y:S01]  /*56c0*/  IMAD.MOV.U32 R133, RZ, RZ, 0x1f ;  /* 0x0000001fff857424 */ /* 0x000fe200078e00ff */
[----:B------:R-:W-:Y:S02]  /*56d0*/  MOV R146, 0xffffffff ;  /* 0xffffffff00927802 */ /* 0x000fe40000000f00 */
[----:B------:R-:W-:Y:S02]  /*56e0*/  MOV R66, 0x5700 ;  /* 0x0000570000427802 */ /* 0x000fe40000000f00 */
[----:B------:R-:W-:Y:S05]  /*56f0*/  CALL.REL.NOINC `($__internal_6_$__cuda_sm70_shflsync_bfly_p) ;  /* 0x0000009000007944 */ /* 0x000fea0003c00000 */
[----:B-1----:R-:W-:Y:S01]  /*5700*/  FADD.FTZ R144, R142, R65 ;  /* 0x000000418e907221 */ /* 0x002fe20000010000 */
[----:B------:R-:W-:Y:S01]  /*5710*/  HFMA2.MMA R65, -RZ, RZ, 0, 9.5367431640625e-07 ;  /* 0x00000010ff417435 */ /* 0x000fe200000001ff */
[----:B0-----:R-:W-:Y:S02]  /*5720*/  MOV R133, 0x1f ;  /* 0x0000001f00857802 */ /* 0x001fe40000000f00 */
[----:B------:R-:W-:Y:S02]  /*5730*/  MOV R146, 0xffffffff ;  /* 0xffffffff00927802 */ /* 0x000fe40000000f00 */
[----:B------:R-:W-:-:S02]  /*5740*/  MOV R142, R144 ;  /* 0x00000090008e7202 */ /* 0x000fc40000000f00 */
[----:B------:R-:W-:Y:S02]  /*5750*/  MOV R66, 0x5770 ;  /* 0x0000577000427802 */ /* 0x000fe40000000f00 */
[----:B------:R-:W-:Y:S05]  /*5760*/  CALL.REL.NOINC `($__internal_6_$__cuda_sm70_shflsync_bfly_p) ;  /* 0x0000002000007944 */ /* 0x000fea0003c00000 */
[----:B-1----:R-:W-:Y:S01]  /*5770*/  MOV R67, R65 ;  /* 0x0000004100437202 */ /* 0x002fe20000000f00 */
[----:B0-----:R-:W-:Y:S05]  /*5780*/  BRA `(.L_x_769) ;  /* 0xffffe6f000007947 */ /* 0x001fea000383ffff */
        .weak           $__internal_6_$__cuda_sm70_shflsync_bfly_p
        .type           $__internal_6_$__cuda_sm70_shflsync_bfly_p,@function
        .size           $__internal_6_$__cuda_sm70_shflsync_bfly_p,(.L_x_36046 - $__internal_6_$__cuda_sm70_shflsync_bfly_p)
$__internal_6_$__cuda_sm70_shflsync_bfly_p:
[----:B------:R-:W-:Y:S01]  /*5790*/  HFMA2.MMA R67, -RZ, RZ, 0, 0 ;  /* 0x00000000ff437435 */ /* 0x000fe200000001ff */
[----:B------:R-:W-:Y:S04]  /*57a0*/  WARPSYNC R146 ;  /* 0x0000009200007348 */ /* 0x000fe80003800000 */
[----:B------:R0:W1:Y:S01]  /*57b0*/  SHFL.BFLY PT, R65, R142, R65, R133 ;  /* 0x0c0000418e417389 */ /* 0x00006200000e0085 */
[----:B------:R-:W-:Y:S05]  /*57c0*/  RET.REL.NODEC R66 `(_ZN10layer_norm13ln_fwd_kernelINS_13Kernel_traitsI13__nv_bfloat16S2_S2_S2_fjLj5120ELj1ELj1ELj4ELj16ENS_18Kernel_traits_baseILj5120ES2_S2_S2_S2_fjLj128EEEEELb0ELb1ELb1ELb0EEEvNS_9FwdParamsE) ;  /* 0xffffa83042007950 */ /* 0x000fea0003c3ffff */
.L_x_770:
        /* <DEDUP_REMOVED lines=11> */
.L_x_36046:


//--------------------- .text._ZN10layer_norm13ln_fwd_kernelINS_13Kernel_traitsI13__nv_bfloat16S2_S2_S2_fjLj5120ELj1ELj1ELj4ELj16ENS_18Kernel_traits_baseILj5120ES2_S2_S2_S2_fjLj128EEEEELb0ELb1ELb1ELb1EEEvNS_9FwdParamsE --------------------------
	.section	.text._ZN10layer_norm13ln_fwd_kernelINS_13Kernel_traitsI13__nv_bfloat16S2_S2_S2_fjLj5120ELj1ELj1ELj4ELj16ENS_18Kernel_traits_baseILj5120ES2_S2_S2_S2_fjLj128EEEEELb0ELb1ELb1ELb1EEEvNS_9FwdParamsE,"ax",@progbits
	.sectioninfo	@"SHI_REGISTERS=230"
	.align	128
        .global         _ZN10layer_norm13ln_fwd_kernelINS_13Kernel_traitsI13__nv_bfloat16S2_S2_S2_fjLj5120ELj1ELj1ELj4ELj16ENS_18Kernel_traits_baseILj5120ES2_S2_S2_S2_fjLj128EEEEELb0ELb1ELb1ELb1EEEvNS_9FwdParamsE
        .type           _ZN10layer_norm13ln_fwd_kernelINS_13Kernel_traitsI13__nv_bfloat16S2_S2_S2_fjLj5120ELj1ELj1ELj4ELj16ENS_18Kernel_traits_baseILj5120ES2_S2_S2_S2_fjLj128EEEEELb0ELb1ELb1ELb1EEEvNS_9FwdParamsE,@function
        .size           _ZN10layer_norm13ln_fwd_kernelINS_13Kernel_traitsI13__nv_bfloat16S2_S2_S2_fjLj5120ELj1ELj1ELj4ELj16ENS_18Kernel_traits_baseILj5120ES2_S2_S2_S2_fjLj128EEEEELb0ELb1ELb1ELb1EEEvNS_9FwdParamsE,(.L_x_36047 - _ZN10layer_norm13ln_fwd_kernelINS_13Kernel_traitsI13__nv_bfloat16S2_S2_S2_fjLj5120ELj1ELj1ELj4ELj16ENS_18Kernel_traits_baseILj5120ES2_S2_S2_S2_fjLj128EEEEELb0ELb1ELb1ELb1EEEvNS_9FwdParamsE)
        .other          _ZN10layer_norm13ln_fwd_kernelINS_13Kernel_traitsI13__nv_bfloat16S2_S2_S2_fjLj5120ELj1ELj1ELj4ELj16ENS_18Kernel_traits_baseILj5120ES2_S2_S2_S2_fjLj128EEEEELb0ELb1ELb1ELb1EEEvNS_9FwdParamsE,@"STO_CUDA_ENTRY STV_DEFAULT"
_ZN10layer_norm13ln_fwd_kernelINS_13Kernel_traitsI13__nv_bfloat16S2_S2_S2_fjLj5120ELj1ELj1ELj4ELj16ENS_18Kernel_traits_baseILj5120ES2_S2_S2_S2_fjLj128EEEEELb0ELb1ELb1ELb1EEEvNS_9FwdParamsE:
.text._ZN10layer_norm13ln_fwd_kernelINS_13Kernel_traitsI13__nv_bfloat16S2_S2_S2_fjLj5120ELj1ELj1ELj4ELj16ENS_18Kernel_traits_baseILj5120ES2_S2_S2_S2_fjLj128EEEEELb0ELb1ELb1ELb1EEEvNS_9FwdParamsE:
        /* <DEDUP_REMOVED lines=27> */
[----:B------:R-:W3:Y:S04]  /*01b0*/  LDG.E.128 R12, [R2.64+0x1000] ;  /* 0x00100004020c7981 */ /* 0x000ee8000c1e1d00 */
[----:B------:R-:W3:Y:S04]  /*01c0*/  LDG.E.128 R16, [R2.64+0x1800] ;  /* 0x0018000402107981 */ /* 0x000ee8000c1e1d00 */
[----:B------:R-:W3:Y:S04]  /*01d0*/  LDG.E.128 R28, [R40.64+0x1000] ;  /* 0x00100004281c7981 */ /* 0x000ee8000c1e1d00 */
[----:B------:R-:W3:Y:S04]  /*01e0*/  LDG.E.128 R32, [R40.64+0x1800] ;  /* 0x0018000428207981 */ /* 0x000ee8000c1e1d00 */
[----:B------:R-:W3:Y:S04]  /*01f0*/  LDG.E.128 R36, [R40.64+0x2000] ;  /* 0x0020000428247981 */ /* 0x000ee8000c1e1d00 */
[----:B------:R-:W3:Y:S04]  /*0200*/  LDG.E.128 R20, [R2.64+0x2000] ;  /* 0x0020000402147981 */ /* 0x000ee8000c1e1d00 */
[----:B------:R-:W3:Y:S01]  /*0210*/  LDG.E.128 R4, [R2.64] ;  /* 0x0000000402047981 */ /* 0x000ee2000c1e1d00 */
[----:B-----5:R-:W-:Y:S01]  /*0220*/  @!P0 CS2R R76, SRZ ;  /* 0x00000000004c8805 */ /* 0x020fe2000001ff00 */
[----:B------:R-:W-:Y:S01]  /*0230*/  @!P0 CS2R R78, SRZ ;  /* 0x00000000004e8805 */ /* 0x000fe2000001ff00 */
[----:B------:R-:W-:Y:S01]  /*0240*/  @!P0 CS2R R84, SRZ ;  /* 0x0000000000548805 */ /* 0x000fe2000001ff00 */
[----:B------:R-:W-:Y:S01]  /*0250*/  @!P0 CS2R R86, SRZ ;  /* 0x0000000000568805 */ /* 0x000fe2000001ff00 */
[----:B------:R-:W-:Y:S01]  /*0260*/  @!P0 CS2R R92, SRZ ;  /* 0x00000000005c8805 */ /* 0x000fe2000001ff00 */
[----:B------:R-:W-:Y:S01]  /*0270*/  @!P0 CS2R R94, SRZ ;  /* 0x00000000005e8805 */ /* 0x000fe2000001ff00 */
        /* <DEDUP_REMOVED lines=9> */
[----:B------:R-:W-:Y:S01]  /*0310*/  PRMT R80, RZ, 0x7610, R84 ;  /* 0x00007610ff507816 */ /* 0x000fe20000000054 */
[----:B------:R-:W-:Y:S01]  /*0320*/  @!P0 CS2R R44, SRZ ;  /* 0x00000000002c8805 */ /* 0x000fe2000001ff00 */
[--C-:B------:R-:W-:Y:S01]  /*0330*/  PRMT R81, RZ, 0x5410, R85.reuse ;  /* 0x00005410ff517816 */ /* 0x100fe20000000055 */
[----:B------:R-:W-:Y:S01]  /*0340*/  @!P0 CS2R R46, SRZ ;  /* 0x00000000002e8805 */ /* 0x000fe2000001ff00 */
[----:B------:R-:W-:Y:S01]  /*0350*/  PRMT R82, RZ, 0x7610, R85 ;  /* 0x00007610ff527816 */ /* 0x000fe20000000055 */
[----:B------:R-:W-:Y:S01]  /*0360*/  @!P0 CS2R R48, SRZ ;  /* 0x0000000000308805 */ /* 0x000fe2000001ff00 */
[--C-:B------:R-:W-:Y:S01]  /*0370*/  PRMT R83, RZ, 0x5410, R86.reuse ;  /* 0x00005410ff537816 */ /* 0x100fe20000000056 */
[----:B------:R-:W-:Y:S01]  /*0380*/  @!P0 CS2R R50, SRZ ;  /* 0x0000000000328805 */ /* 0x000fe2000001ff00 */
        /* <DEDUP_REMOVED lines=9> */
[----:B------:R-:W-:Y:S02]  /*0420*/  SHF.L.U32 R137, R137, 0x2, RZ ;  /* 0x0000000289897819 */ /* 0x000fe400000006ff */
[----:B------:R-:W-:Y:S01]  /*0430*/  SHF.R.U32.HI R151, RZ, 0x5, R0 ;  /* 0x00000005ff977819 */ /* 0x000fe20000011600 */
[----:B------:R-:W-:Y:S01]  /*0440*/  HFMA2.MMA R150, -RZ, RZ, 0, 5.9604644775390625e-08 ;  /* 0x00000001ff967435 */ /* 0x000fe200000001ff */
        /* <DEDUP_REMOVED lines=18> */
[----:B------:R-:W-:Y:S02]  /*0570*/  LOP3.LUT R135, R0, 0x1f, RZ, 0xc0, !PT ;  /* 0x0000001f00877812 */ /* 0x000fe400078ec0ff */
[----:B------:R-:W-:-:S02]  /*0580*/  LOP3.LUT R151, R151, 0x3, RZ, 0xc0, !PT ;  /* 0x0000000397977812 */ /* 0x000fc400078ec0ff */
[----:B------:R-:W-:Y:S01]  /*0590*/  IADD3 R148, R137, 0x4, RZ ;  /* 0x0000000489947810 */ /* 0x000fe20007ffe0ff */
[----:B------:R-:W-:Y:S01]  /*05a0*/  ULDC.U8 UR6, c[0x0][0x1f0] ;  /* 0x00007c0000067ab9 */ /* 0x000fe20000000000 */
[--C-:B--2---:R-:W-:Y:S02]  /*05b0*/  PRMT R95, RZ, 0x5410, R100.reuse ;  /* 0x00005410ff5f7816 */ /* 0x104fe40000000064 */
[----:B------:R-:W-:Y:S02]  /*05c0*/  PRMT R96, RZ, 0x7610, R100 ;  /* 0x00007610ff607816 */ /* 0x000fe40000000064 */
[--C-:B------:R-:W-:Y:S02]  /*05d0*/  PRMT R97, RZ, 0x5410, R101.reuse ;  /* 0x00005410ff617816 */ /* 0x100fe40000000065 */
[----:B------:R-:W-:Y:S02]  /*05e0*/  PRMT R99, RZ, 0x7610, R101 ;  /* 0x00007610ff637816 */ /* 0x000fe40000000065 */
[----:B------:R-:W-:-:S02]  /*05f0*/  PRMT R98, RZ, 0x5410, R102 ;  /* 0x00005410ff627816 */ /* 0x000fc40000000066 */
[----:B------:R-:W-:Y:S02]  /*0600*/  PRMT R101, RZ, 0x7610, R102 ;  /* 0x00007610ff657816 */ /* 0x000fe40000000066 */
[----:B------:R-:W-:Y:S02]  /*0610*/  PRMT R100, RZ, 0x5410, R103 ;  /* 0x00005410ff647816 */ /* 0x000fe40000000067 */
[--C-:B----4-:R-:W-:Y:S02]  /*0620*/  PRMT R134, RZ, 0x5410, R10.reuse ;  /* 0x00005410ff867816 */ /* 0x110fe4000000000a */
[----:B------:R-:W-:Y:S02]  /*0630*/  PRMT R139, RZ, 0x7610, R10 ;  /* 0x00007610ff8b7816 */ /* 0x000fe4000000000a */
[--C-:B---3--:R-:W-:Y:S02]  /*0640*/  PRMT R142, RZ, 0x5410, R14.reuse ;  /* 0x00005410ff8e7816 */ /* 0x108fe4000000000e */
[----:B------:R-:W-:-:S02]  /*0650*/  PRMT R145, RZ, 0x7610, R14 ;  /* 0x00007610ff917816 */ /* 0x000fc4000000000e */
[--C-:B------:R-:W-:Y:S02]  /*0660*/  PRMT R146, RZ, 0x5410, R18.reuse ;  /* 0x00005410ff927816 */ /* 0x100fe40000000012 */
[----:B------:R-:W-:Y:S02]  /*0670*/  PRMT R153, RZ, 0x7610, R18 ;  /* 0x00007610ff997816 */ /* 0x000fe40000000012 */
        /* <DEDUP_REMOVED lines=47> */
[----:B------:R-:W-:Y:S02]  /*0970*/  PRMT R161, RZ, 0x7610, R9 ;  /* 0x00007610ffa17816 */ /* 0x000fe40000000009 */
[----:B------:R-:W-:Y:S02]  /*0980*/  PRMT R159, RZ, 0x7610, R4 ;  /* 0x00007610ff9f7816 */ /* 0x000fe40000000004 */
.L_x_896:
        /* <DEDUP_REMOVED lines=32> */
.L_x_772:
[----:B0----5:R-:W-:-:S05]  /*0b90*/  PRMT R2, RZ, 0x5410, R28 ;  /* 0x00005410ff027816 */ /* 0x021fca000000001c */
[----:B------:R-:W-:-:S04]  /*0ba0*/  FMUL.FTZ R2, R2, c[0x0][0x1ec] ;  /* 0x00007b0002027a20 */ /* 0x000fc80000410000 */
[----:B------:R-:W-:Y:S01]  /*0bb0*/  FMUL.FTZ R37, R95, R2 ;  /* 0x000000025f257220 */ /* 0x000fe20000410000 */
[----:B------:R-:W-:-:S05]  /*0bc0*/  @P0 PRMT R2, RZ, 0x5410, R24 ;  /* 0x00005410ff020816 */ /* 0x000fca0000000018 */
[----:B------:R-:W-:Y:S02]  /*0bd0*/  @P0 FADD.FTZ R37, R37, R2 ;  /* 0x0000000225250221 */ /* 0x000fe40000010000 */
.L_x_773:
[----:B------:R-:W-:Y:S05]  /*0be0*/  BSYNC B0 ;  /* 0x0000000000007941 */ /* 0x000fea0003800000 */
.L_x_771:
[----:B------:R-:W-:Y:S01]  /*0bf0*/  BSSY B0, `(.L_x_774) ;  /* 0x000000b000007945 */ /* 0x000fe20003800000 */
[----:B------:R-:W-:Y:S05]  /*0c00*/  @P2 BRA `(.L_x_775) ;  /* 0x0000004000002947 */ /* 0x000fea0003800000 */
[----:B------:R-:W-:Y:S01]  /*0c10*/  HFMA2.MMA R39, -RZ, RZ, 0, 0 ;  /* 0x00000000ff277435 */ /* 0x000fe200000001ff */
[----:B------:R-:W-:Y:S05]  /*0c20*/  @!P0 BRA `(.L_x_776) ;  /* 0x0000007000008947 */ /* 0x000fea0003800000 */
[----:B-----5:R-:W-:Y:S01]  /*0c30*/  PRMT R39, RZ, 0x7610, R24 ;  /* 0x00007610ff277816 */ /* 0x020fe20000000018 */
[----:B------:R-:W-:Y:S05]  /*0c40*/  BRA `(.L_x_776) ;  /* 0x0000005000007947 */ /* 0x000fea0003800000 */
.L_x_775:
[----:B-----5:R-:W-:-:S05]  /*0c50*/  PRMT R2, RZ, 0x7610, R28 ;  /* 0x00007610ff027816 */ /* 0x020fca000000001c */
[----:B------:R-:W-:Y:S01]  /*0c60*/  FMUL.FTZ R39, R2, c[0x0][0x1ec] ;  /* 0x00007b0002277a20 */ /* 0x000fe20000410000 */
[----:B------:R-:W-:-:S03]  /*0c70*/  @P0 PRMT R2, RZ, 0x7610, R24 ;  /* 0x00007610ff020816 */ /* 0x000fc60000000018 */
[----:B------:R-:W-:-:S04]  /*0c80*/  FMUL.FTZ R39, R96, R39 ;  /* 0x0000002760277220 */ /* 0x000fc80000410000 */
[----:B------:R-:W-:Y:S02]  /*0c90*/  @P0 FADD.FTZ R39, R39, R2 ;  /* 0x0000000227270221 */ /* 0x000fe40000010000 */
.L_x_776:
[----:B------:R-:W-:Y:S05]  /*0ca0*/  BSYNC B0 ;  /* 0x0000000000007941 */ /* 0x000fea0003800000 */
.L_x_774:
[----:B------:R-:W-:Y:S01]  /*0cb0*/  BSSY B0, `(.L_x_777) ;  /* 0x000000b000007945 */ /* 0x000fe20003800000 */
[----:B------:R-:W-:Y:S05]  /*0cc0*/  @P2 BRA `(.L_x_778) ;  /* 0x0000004000002947 */ /* 0x000fea0003800000 */
[----:B------:R-:W-:Y:S01]  /*0cd0*/  MOV R41, RZ ;  /* 0x000000ff00297202 */ /* 0x000fe20000000f00 */
[----:B------:R-:W-:Y:S05]  /*0ce0*/  @!P0 BRA `(.L_x_779) ;  /* 0x0000007000008947 */ /* 0x000fea0003800000 */
[----:B-----5:R-:W-:Y:S01]  /*0cf0*/  PRMT R41, RZ, 0x5410, R25 ;  /* 0x00005410ff297816 */ /* 0x020fe20000000019 */
[----:B------:R-:W-:Y:S05]  /*0d00*/  BRA `(.L_x_779) ;  /* 0x0000005000007947 */ /* 0x000fea0003800000 */
.L_x_778:
[----:B-----5:R-:W-:-:S05]  /*0d10*/  PRMT R2, RZ, 0x5410, R29 ;  /* 0x00005410ff027816 */ /* 0x020fca000000001d */
[----:B------:R-:W-:-:S04]  /*0d20*/  FMUL.FTZ R2, R2, c[0x0][0x1ec] ;  /* 0x00007b0002027a20 */ /* 0x000fc80000410000 */
[----:B------:R-:W-:Y:S01]  /*0d30*/  FMUL.FTZ R41, R97, R2 ;  /* 0x0000000261297220 */ /* 0x000fe20000410000 */
[----:B------:R-:W-:-:S05]  /*0d40*/  @P0 PRMT R2, RZ, 0x5410, R25 ;  /* 0x00005410ff020816 */ /* 0x000fca0000000019 */
[----:B------:R-:W-:Y:S02]  /*0d50*/  @P0 FADD.FTZ R41, R41, R2 ;  /* 0x0000000229290221 */ /* 0x000fe40000010000 */
.L_x_779:
[----:B------:R-:W-:Y:S05]  /*0d60*/  BSYNC B0 ;  /* 0x0000000000007941 */ /* 0x000fea0003800000 */
.L_x_777:
[----:B------:R-:W-:Y:S01]  /*0d70*/  BSSY B0, `(.L_x_780) ;  /* 0x000000b000007945 */ /* 0x000fe20003800000 */
[----:B------:R-:W-:Y:S05]  /*0d80*/  @P2 BRA `(.L_x_781) ;  /* 0x0000004000002947 */ /* 0x000fea0003800000 */
[----:B------:R-:W-:Y:S01]  /*0d90*/  HFMA2.MMA R43, -RZ, RZ, 0, 0 ;  /* 0x00000000ff2b7435 */ /* 0x000fe200000001ff */
[----:B------:R-:W-:Y:S05]  /*0da0*/  @!P0 BRA `(.L_x_782) ;  /* 0x0000007000008947 */ /* 0x000fea0003800000 */
[----:B-----5:R-:W-:Y:S01]  /*0db0*/  PRMT R43, RZ, 0x7610, R25 ;  /* 0x00007610ff2b7816 */ /* 0x020fe20000000019 */
[----:B------:R-:W-:Y:S05]  /*0dc0*/  BRA `(.L_x_782) ;  /* 0x0000005000007947 */ /* 0x000fea0003800000 */
.L_x_781:
[----:B-----5:R-:W-:-:S05]  /*0dd0*/  PRMT R2, RZ, 0x7610, R29 ;  /* 0x00007610ff027816 */ /* 0x020fca000000001d */
[----:B------:R-:W-:-:S04]  /*0de0*/  FMUL.FTZ R2, R2, c[0x0][0x1ec] ;  /* 0x00007b0002027a20 */ /* 0x000fc80000410000 */
[----:B------:R-:W-:Y:S01]  /*0df0*/  FMUL.FTZ R43, R99, R2 ;  /* 0x00000002632b7220 */ /* 0x000fe20000410000 */
[----:B------:R-:W-:-:S05]  /*0e00*/  @P0 PRMT R2, RZ, 0x7610, R25 ;  /* 0x00007610ff020816 */ /* 0x000fca0000000019 */
[----:B------:R-:W-:Y:S02]  /*0e10*/  @P0 FADD.FTZ R43, R43, R2 ;  /* 0x000000022b2b0221 */ /* 0x000fe40000010000 */
.L_x_782:
[----:B------:R-:W-:Y:S05]  /*0e20*/  BSYNC B0 ;  /* 0x0000000000007941 */ /* 0x000fea0003800000 */
.L_x_780:
[----:B------:R-:W-:Y:S01]  /*0e30*/  BSSY B0, `(.L_x_783) ;  /* 0x000000b000007945 */ /* 0x000fe20003800000 */
[----:B------:R-:W-:Y:S05]  /*0e40*/  @P2 BRA `(.L_x_784) ;  /* 0x0000004000002947 */ /* 0x000fea0003800000 */
[----:B------:R-:W-:Y:S01]  /*0e50*/  MOV R45, RZ ;  /* 0x000000ff002d7202 */ /* 0x000fe20000000f00 */
[----:B------:R-:W-:Y:S05]  /*0e60*/  @!P0 BRA `(.L_x_785) ;  /* 0x0000007000008947 */ /* 0x000fea0003800000 */
[----:B-----5:R-:W-:Y:S01]  /*0e70*/  PRMT R45, RZ, 0x5410, R26 ;  /* 0x00005410ff2d7816 */ /* 0x020fe2000000001a */
[----:B------:R-:W-:Y:S05]  /*0e80*/  BRA `(.L_x_785) ;  /* 0x0000005000007947 */ /* 0x000fea0003800000 */
.L_x_784:
[----:B-----5:R-:W-:-:S05]  /*0e90*/  PRMT R2, RZ, 0x5410, R30 ;  /* 0x00005410ff027816 */ /* 0x020fca000000001e */
[----:B------:R-:W-:Y:S01]  /*0ea0*/  FMUL.FTZ R45, R2, c[0x0][0x1ec] ;  /* 0x00007b00022d7a20 */ /* 0x000fe20000410000 */
[----:B------:R-:W-:-:S03]  /*0eb0*/  @P0 PRMT R2, RZ, 0x5410, R26 ;  /* 0x00005410ff020816 */ /* 0x000fc6000000001a */
[----:B------:R-:W-:-:S04]  /*0ec0*/  FMUL.FTZ R45, R98, R45 ;  /* 0x0000002d622d7220 */ /* 0x000fc80000410000 */
[----:B------:R-:W-:Y:S02]  /*0ed0*/  @P0 FADD.FTZ R45, R45, R2 ;  /* 0x000000022d2d0221 */ /* 0x000fe40000010000 */
.L_x_785:
[----:B------:R-:W-:Y:S05]  /*0ee0*/  BSYNC B0 ;  /* 0x0000000000007941 */ /* 0x000fea0003800000 */
.L_x_783:
[----:B------:R-:W-:Y:S01]  /*0ef0*/  BSSY B0, `(.L_x_786) ;  /* 0x000000b000007945 */ /* 0x000fe20003800000 */
[----:B------:R-:W-:Y:S05]  /*0f00*/  @P2 BRA `(.L_x_787) ;  /* 0x0000004000002947 */ /* 0x000fea0003800000 */
[----:B------:R-:W-:Y:S01]  /*0f10*/  HFMA2.MMA R47, -RZ, RZ, 0, 0 ;  /* 0x00000000ff2f7435 */ /* 0x000fe200000001ff */
[----:B------:R-:W-:Y:S05]  /*0f20*/  @!P0 BRA `(.L_x_788) ;  /* 0x0000007000008947 */ /* 0x000fea0003800000 */
[----:B-----5:R-:W-:Y:S01]  /*0f30*/  PRMT R47, RZ, 0x7610, R26 ;  /* 0x00007610ff2f7816 */ /* 0x020fe2000000001a */
[----:B------:R-:W-:Y:S05]  /*0f40*/  BRA `(.L_x_788) ;  /* 0x0000005000007947 */ /* 0x000fea0003800000 */
.L_x_787:
[----:B-----5:R-:W-:-:S05]  /*0f50*/  PRMT R2, RZ, 0x7610, R30 ;  /* 0x00007610ff027816 */ /* 0x020fca000000001e */
[----:B------:R-:W-:-:S04]  /*0f60*/  FMUL.FTZ R2, R2, c[0x0][0x1ec] ;  /* 0x00007b0002027a20 */ /* 0x000fc80000410000 */
[----:B------:R-:W-:Y:S01]  /*0f70*/  FMUL.FTZ R47, R101, R2 ;  /* 0x00000002652f7220 */ /* 0x000fe20000410000 */
[----:B------:R-:W-:-:S05]  /*0f80*/  @P0 PRMT R2, RZ, 0x7610, R26 ;  /* 0x00007610ff020816 */ /* 0x000fca000000001a */
[----:B------:R-:W-:Y:S02]  /*0f90*/  @P0 FADD.FTZ R47, R47, R2 ;  /* 0x000000022f2f0221 */ /* 0x000fe40000010000 */
.L_x_788:
[----:B------:R-:W-:Y:S05]  /*0fa0*/  BSYNC B0 ;  /* 0x0000000000007941 */ /* 0x000fea0003800000 */
.L_x_786:
[----:B------:R-:W-:Y:S01]  /*0fb0*/  BSSY B0, `(.L_x_789) ;  /* 0x000000b000007945 */ /* 0x000fe20003800000 */
[----:B------:R-:W-:Y:S05]  /*0fc0*/  @P2 BRA `(.L_x_790) ;  /* 0x0000004000002947 */ /* 0x000fea0003800000 */
[----:B------:R-:W-:Y:S01]  /*0fd0*/  MOV R49, RZ ;  /* 0x000000ff00317202 */ /* 0x000fe20000000f00 */
[----:B------:R-:W-:Y:S05]  /*0fe0*/  @!P0 BRA `(.L_x_791) ;  /* 0x0000007000008947 */ /* 0x000fea0003800000 */
[----:B-----5:R-:W-:Y:S01]  /*0ff0*/  PRMT R49, RZ, 0x5410, R27 ;  /* 0x00005410ff317816 */ /* 0x020fe2000000001b */
[----:B------:R-:W-:Y:S05]  /*1000*/  BRA `(.L_x_791) ;  /* 0x0000005000007947 */ /* 0x000fea0003800000 */
.L_x_790:
[----:B-----5:R-:W-:-:S05]  /*1010*/  PRMT R2, RZ, 0x5410, R31 ;  /* 0x00005410ff027816 */ /* 0x020fca000000001f */
[----:B------:R-:W-:Y:S01]  /*1020*/  FMUL.FTZ R49, R2, c[0x0][0x1ec] ;  /* 0x00007b0002317a20 */ /* 0x000fe20000410000 */
[----:B------:R-:W-:-:S03]  /*1030*/  @P0 PRMT R2, RZ, 0x5410, R27 ;  /* 0x00005410ff020816 */ /* 0x000fc6000000001b */
[----:B------:R-:W-:-:S04]  /*1040*/  FMUL.FTZ R49, R100, R49 ;  /* 0x0000003164317220 */ /* 0x000fc80000410000 */
[----:B------:R-:W-:Y:S02]  /*1050*/  @P0 FADD.FTZ R49, R49, R2 ;  /* 0x0000000231310221 */ /* 0x000fe40000010000 */
.L_x_791:
[----:B------:R-:W-:Y:S05]  /*1060*/  BSYNC B0 ;  /* 0x0000000000007941 */ /* 0x000fea0003800000 */
.L_x_789:
[----:B------:R-:W-:Y:S01]  /*1070*/  BSSY B0, `(.L_x_792) ;  /* 0x000000b000007945 */ /* 0x000fe20003800000 */
[----:B------:R-:W-:Y:S05]  /*1080*/  @P2 BRA `(.L_x_793) ;  /* 0x0000004000002947 */ /* 0x000fea0003800000 */
[----:B------:R-:W-:Y:S01]  /*1090*/  HFMA2.MMA R51, -RZ, RZ, 0, 0 ;  /* 0x00000000ff337435 */ /* 0x000fe200000001ff */
[----:B------:R-:W-:Y:S05]  /*10a0*/  @!P0 BRA `(.L_x_794) ;  /* 0x0000007000008947 */ /* 0x000fea0003800000 */
[----:B-----5:R-:W-:Y:S01]  /*10b0*/  PRMT R51, RZ, 0x7610, R27 ;  /* 0x00007610ff337816 */ /* 0x020fe2000000001b */
[----:B------:R-:W-:Y:S05]  /*10c0*/  BRA `(.L_x_794) ;  /* 0x0000005000007947 */ /* 0x000fea0003800000 */
.L_x_793:
[----:B-----5:R-:W-:-:S05]  /*10d0*/  PRMT R2, RZ, 0x7610, R31 ;  /* 0x00007610ff027816 */ /* 0x020fca000000001f */
[----:B------:R-:W-:-:S04]  /*10e0*/  FMUL.FTZ R2, R2, c[0x0][0x1ec] ;  /* 0x00007b0002027a20 */ /* 0x000fc80000410000 */
[----:B------:R-:W-:Y:S01]  /*10f0*/  FMUL.FTZ R51, R103, R2 ;  /* 0x0000000267337220 */ /* 0x000fe20000410000 */
[----:B------:R-:W-:-:S05]  /*1100*/  @P0 PRMT R2, RZ, 0x7610, R27 ;  /* 0x00007610ff020816 */ /* 0x000fca000000001b */
[----:B------:R-:W-:Y:S02]  /*1110*/  @P0 FADD.FTZ R51, R51, R2 ;  /* 0x0000000233330221 */ /* 0x000fe40000010000 */
.L_x_794:
[----:B------:R-:W-:Y:S05]  /*1120*/  BSYNC B0 ;  /* 0x0000000000007941 */ /* 0x000fea0003800000 */
.L_x_792:
        /* <DEDUP_REMOVED lines=19> */
.L_x_796:
[----:B0----5:R-:W-:-:S05]  /*1260*/  PRMT R2, RZ, 0x5410, R28 ;  /* 0x00005410ff027816 */ /* 0x021fca000000001c */
[----:B------:R-:W-:Y:S01]  /*1270*/  FMUL.FTZ R53, R2, c[0x0][0x1ec] ;  /* 0x00007b0002357a20 */ /* 0x000fe20000410000 */
[----:B------:R-:W-:-:S03]  /*1280*/  @P0 PRMT R2, RZ, 0x5410, R24 ;  /* 0x00005410ff020816 */ /* 0x000fc60000000018 */
[----:B------:R-:W-:-:S04]  /*1290*/  FMUL.FTZ R53, R102, R53 ;  /* 0x0000003566357220 */ /* 0x000fc80000410000 */
[----:B------:R-:W-:Y:S02]  /*12a0*/  @P0 FADD.FTZ R53, R2, R53 ;  /* 0x0000003502350221 */ /* 0x000fe40000010000 */
.L_x_797:
[----:B------:R-:W-:Y:S05]  /*12b0*/  BSYNC B0 ;  /* 0x0000000000007941 */ /* 0x000fea0003800000 */
.L_x_795:
[----:B------:R-:W-:Y:S01]  /*12c0*/  BSSY B0, `(.L_x_798) ;  /* 0x000000b000007945 */ /* 0x000fe20003800000 */
[----:B------:R-:W-:Y:S05]  /*12d0*/  @P2 BRA `(.L_x_799) ;  /* 0x0000004000002947 */ /* 0x000fea0003800000 */
[----:B------:R-:W-:Y:S01]  /*12e0*/  MOV R165, RZ ;  /* 0x000000ff00a57202 */ /* 0x000fe20000000f00 */
[----:B------:R-:W-:Y:S05]  /*12f0*/  @!P0 BRA `(.L_x_800) ;  /* 0x0000007000008947 */ /* 0x000fea0003800000 */
[----:B-----5:R-:W-:Y:S01]  /*1300*/  PRMT R165, RZ, 0x7610, R24 ;  /* 0x00007610ffa57816 */ /* 0x020fe20000000018 */
[----:B------:R-:W-:Y:S05]  /*1310*/  BRA `(.L_x_800) ;  /* 0x0000005000007947 */ /* 0x000fea0003800000 */
.L_x_799:
[----:B0----5:R-:W-:-:S05]  /*1320*/  PRMT R2, RZ, 0x7610, R28 ;  /* 0x00007610ff027816 */ /* 0x021fca000000001c */
[----:B------:R-:W-:-:S04]  /*1330*/  FMUL.FTZ R2, R2, c[0x0][0x1ec] ;  /* 0x00007b0002027a20 */ /* 0x000fc80000410000 */
[----:B------:R-:W-:Y:S01]  /*1340*/  FMUL.FTZ R165, R105, R2 ;  /* 0x0000000269a57220 */ /* 0x000fe20000410000 */
[----:B------:R-:W-:-:S05]  /*1350*/  @P0 PRMT R2, RZ, 0x7610, R24 ;  /* 0x00007610ff020816 */ /* 0x000fca0000000018 */
[----:B------:R-:W-:Y:S02]  /*1360*/  @P0 FADD.FTZ R165, R2, R165 ;  /* 0x000000a502a50221 */ /* 0x000fe40000010000 */
.L_x_800:
[----:B------:R-:W-:Y:S05]  /*1370*/  BSYNC B0 ;  /* 0x0000000000007941 */ /* 0x000fea0003800000 */
.L_x_798:
[----:B------:R-:W-:Y:S01]  /*1380*/  BSSY B0, `(.L_x_801) ;  /* 0x000000b000007945 */ /* 0x000fe20003800000 */
[----:B------:R-:W-:Y:S05]  /*1390*/  @P2 BRA `(.L_x_802) ;  /* 0x0000004000002947 */ /* 0x000fea0003800000 */
[----:B------:R-:W-:Y:S01]  /*13a0*/  HFMA2.MMA R167, -RZ, RZ, 0, 0 ;  /* 0x00000000ffa77435 */ /* 0x000fe200000001ff */
[----:B------:R-:W-:Y:S05]  /*13b0*/  @!P0 BRA `(.L_x_803) ;  /* 0x0000007000008947 */ /* 0x000fea0003800000 */
[----:B-----5:R-:W-:Y:S01]  /*13c0*/  PRMT R167, RZ, 0x5410, R25 ;  /* 0x00005410ffa77816 */ /* 0x020fe20000000019 */
[----:B------:R-:W-:Y:S05]  /*13d0*/  BRA `(.L_x_803) ;  /* 0x0000005000007947 */ /* 0x000fea0003800000 */
.L_x_802:
[----:B0----5:R-:W-:-:S05]  /*13e0*/  PRMT R2, RZ, 0x5410, R29 ;  /* 0x00005410ff027816 */ /* 0x021fca000000001d */
[----:B------:R-:W-:Y:S01]  /*13f0*/  FMUL.FTZ R167, R2, c[0x0][0x1ec] ;  /* 0x00007b0002a77a20 */ /* 0x000fe20000410000 */
[----:B------:R-:W-:-:S03]  /*1400*/  @P0 PRMT R2, RZ, 0x5410, R25 ;  /* 0x00005410ff020816 */ /* 0x000fc60000000019 */
[----:B------:R-:W-:-:S04]  /*1410*/  FMUL.FTZ R167, R104, R167 ;  /* 0x000000a768a77220 */ /* 0x000fc80000410000 */
[----:B------:R-:W-:Y:S02]  /*1420*/  @P0 FADD.FTZ R167, R2, R167 ;  /* 0x000000a702a70221 */ /* 0x000fe40000010000 */
.L_x_803:
[----:B------:R-:W-:Y:S05]  /*1430*/  BSYNC B0 ;  /* 0x0000000000007941 */ /* 0x000fea0003800000 */
.L_x_801:
[----:B------:R-:W-:Y:S01]  /*1440*/  BSSY B0, `(.L_x_804) ;  /* 0x000000b000007945 */ /* 0x000fe20003800000 */
[----:B------:R-:W-:Y:S05]  /*1450*/  @P2 BRA `(.L_x_805) ;  /* 0x0000004000002947 */ /* 0x000fea0003800000 */
[----:B------:R-:W-:Y:S01]  /*1460*/  MOV R169, RZ ;  /* 0x000000ff00a97202 */ /* 0x000fe20000000f00 */
[----:B------:R-:W-:Y:S05]  /*1470*/  @!P0 BRA `(.L_x_806) ;  /* 0x0000007000008947 */ /* 0x000fea0003800000 */
[----:B-----5:R-:W-:Y:S01]  /*1480*/  PRMT R169, RZ, 0x7610, R25 ;  /* 0x00007610ffa97816 */ /* 0x020fe20000000019 */
[----:B------:R-:W-:Y:S05]  /*1490*/  BRA `(.L_x_806) ;  /* 0x0000005000007947 */ /* 0x000fea0003800000 */
.L_x_805:
[----:B0----5:R-:W-:-:S05]  /*14a0*/  PRMT R2, RZ, 0x7610, R29 ;  /* 0x00007610ff027816 */ /* 0x021fca000000001d */
[----:B------:R-:W-:-:S04]  /*14b0*/  FMUL.FTZ R2, R2, c[0x0][0x1ec] ;  /* 0x00007b0002027a20 */ /* 0x000fc80000410000 */
[----:B------:R-:W-:Y:S01]  /*14c0*/  FMUL.FTZ R169, R107, R2 ;  /* 0x000000026ba97220 */ /* 0x000fe20000410000 */
[----:B------:R-:W-:-:S05]  /*14d0*/  @P0 PRMT R2, RZ, 0x7610, R25 ;  /* 0x00007610ff020816 */ /* 0x000fca0000000019 */
[----:B------:R-:W-:Y:S02]  /*14e0*/  @P0 FADD.FTZ R169, R2, R169 ;  /* 0x000000a902a90221 */ /* 0x000fe40000010000 */
.L_x_806:
[----:B------:R-:W-:Y:S05]  /*14f0*/  BSYNC B0 ;  /* 0x0000000000007941 */ /* 0x000fea0003800000 */
.L_x_804:
[----:B------:R-:W-:Y:S01]  /*1500*/  BSSY B0, `(.L_x_807) ;  /* 0x000000b000007945 */ /* 0x000fe20003800000 */
[----:B------:R-:W-:Y:S05]  /*1510*/  @P2 BRA `(.L_x_808) ;  /* 0x0000004000002947 */ /* 0x000fea0003800000 */
[----:B------:R-:W-:Y:S01]  /*1520*/  HFMA2.MMA R171, -RZ, RZ, 0, 0 ;  /* 0x00000000ffab7435 */ /* 0x000fe200000001ff */
[----:B------:R-:W-:Y:S05]  /*1530*/  @!P0 BRA `(.L_x_809) ;  /* 0x0000007000008947 */ /* 0x000fea0003800000 */
[----:B-----5:R-:W-:Y:S01]  /*1540*/  PRMT R171, RZ, 0x5410, R26 ;  /* 0x00005410ffab7816 */ /* 0x020fe2000000001a */
[----:B------:R-:W-:Y:S05]  /*1550*/  BRA `(.L_x_809) ;  /* 0x0000005000007947 */ /* 0x000fea0003800000 */
.L_x_808:
[----:B0----5:R-:W-:-:S05]  /*1560*/  PRMT R2, RZ, 0x5410, R30 ;  /* 0x00005410ff027816 */ /* 0x021fca000000001e */
[----:B------:R-:W-:Y:S01]  /*1570*/  FMUL.FTZ R171, R2, c[0x0][0x1ec] ;  /* 0x00007b0002ab7a20 */ /* 0x000fe20000410000 */
[----:B------:R-:W-:-:S03]  /*1580*/  @P0 PRMT R2, RZ, 0x5410, R26 ;  /* 0x00005410ff020816 */ /* 0x000fc6000000001a */
[----:B------:R-:W-:-:S04]  /*1590*/  FMUL.FTZ R171, R106, R171 ;  /* 0x000000ab6aab7220 */ /* 0x000fc80000410000 */
[----:B------:R-:W-:Y:S02]  /*15a0*/  @P0 FADD.FTZ R171, R2, R171 ;  /* 0x000000ab02ab0221 */ /* 0x000fe40000010000 */
.L_x_809:
[----:B------:R-:W-:Y:S05]  /*15b0*/  BSYNC B0 ;  /* 0x0000000000007941 */ /* 0x000fea0003800000 */
.L_x_807:
[----:B------:R-:W-:Y:S01]  /*15c0*/  BSSY B0, `(.L_x_810) ;  /* 0x000000b000007945 */ /* 0x000fe20003800000 */
[----:B------:R-:W-:Y:S05]  /*15d0*/  @P2 BRA `(.L_x_811) ;  /* 0x0000004000002947 */ /* 0x000fea0003800000 */
[----:B------:R-:W-:Y:S01]  /*15e0*/  MOV R173, RZ ;  /* 0x000000ff00ad7202 */ /* 0x000fe20000000f00 */
[----:B------:R-:W-:Y:S05]  /*15f0*/  @!P0 BRA `(.L_x_812) ;  /* 0x0000007000008947 */ /* 0x000fea0003800000 */
[----:B-----5:R-:W-:Y:S01]  /*1600*/  PRMT R173, RZ, 0x7610, R26 ;  /* 0x00007610ffad7816 */ /* 0x020fe2000000001a */
[----:B------:R-:W-:Y:S05]  /*1610*/  BRA `(.L_x_812) ;  /* 0x0000005000007947 */ /* 0x000fea0003800000 */
.L_x_811:
[----:B0----5:R-:W-:-:S05]  /*1620*/  PRMT R2, RZ, 0x7610, R30 ;  /* 0x00007610ff027816 */ /* 0x021fca000000001e */
[----:B------:R-:W-:-:S04]  /*1630*/  FMUL.FTZ R2, R2, c[0x0][0x1ec] ;  /* 0x00007b0002027a20 */ /* 0x000fc80000410000 */
[----:B------:R-:W-:Y:S01]  /*1640*/  FMUL.FTZ R173, R109, R2 ;  /* 0x000000026dad7220 */ /* 0x000fe20000410000 */
[----:B------:R-:W-:-:S05]  /*1650*/  @P0 PRMT R2, RZ, 0x7610, R26 ;  /* 0x00007610ff020816 */ /* 0x000fca000000001a */
[----:B------:R-:W-:Y:S02]  /*1660*/  @P0 FADD.FTZ R173, R2, R173 ;  /* 0x000000ad02ad0221 */ /* 0x000fe40000010000 */
.L_x_812:
[----:B------:R-:W-:Y:S05]  /*1670*/  BSYNC B0 ;  /* 0x0000000000007941 */ /* 0x000fea0003800000 */
.L_x_810:
[----:B------:R-:W-:Y:S01]  /*1680*/  BSSY B0, `(.L_x_813) ;  /* 0x000000b000007945 */ /* 0x000fe20003800000 */
[----:B------:R-:W-:Y:S05]  /*1690*/  @P2 BRA `(.L_x_814) ;  /* 0x0000004000002947 */ /* 0x000fea0003800000 */
[----:B------:R-:W-:Y:S01]  /*16a0*/  HFMA2.MMA R175, -RZ, RZ, 0, 0 ;  /* 0x00000000ffaf7435 */ /* 0x000fe200000001ff */
[----:B------:R-:W-:Y:S05]  /*16b0*/  @!P0 BRA `(.L_x_815) ;  /* 0x0000007000008947 */ /* 0x000fea0003800000 */
[----:B-----5:R-:W-:Y:S01]  /*16c0*/  PRMT R175, RZ, 0x5410, R27 ;  /* 0x00005410ffaf7816 */ /* 0x020fe2000000001b */
[----:B------:R-:W-:Y:S05]  /*16d0*/  BRA `(.L_x_815) ;  /* 0x0000005000007947 */ /* 0x000fea0003800000 */
.L_x_814:
[----:B0----5:R-:W-:-:S05]  /*16e0*/  PRMT R2, RZ, 0x5410, R31 ;  /* 0x00005410ff027816 */ /* 0x021fca000000001f */
[----:B------:R-:W-:Y:S01]  /*16f0*/  FMUL.FTZ R175, R2, c[0x0][0x1ec] ;  /* 0x00007b0002af7a20 */ /* 0x000fe20000410000 */
[----:B------:R-:W-:-:S03]  /*1700*/  @P0 PRMT R2, RZ, 0x5410, R27 ;  /* 0x00005410ff020816 */ /* 0x000fc6000000001b */
[----:B------:R-:W-:-:S04]  /*1710*/  FMUL.FTZ R175, R108, R175 ;  /* 0x000000af6caf7220 */ /* 0x000fc80000410000 */
[----:B------:R-:W-:Y:S02]  /*1720*/  @P0 FADD.FTZ R175, R2, R175 ;  /* 0x000000af02af0221 */ /* 0x000fe40000010000 */
.L_x_815:
[----:B------:R-:W-:Y:S05]  /*1730*/  BSYNC B0 ;  /* 0x0000000000007941 */ /* 0x000fea0003800000 */
.L_x_813:
[----:B------:R-:W-:Y:S01]  /*1740*/  BSSY B0, `(.L_x_816) ;  /* 0x000000b000007945 */ /* 0x000fe20003800000 */
[----:B------:R-:W-:Y:S05]  /*1750*/  @P2 BRA `(.L_x_817) ;  /* 0x0000004000002947 */ /* 0x000fea0003800000 */
[----:B------:R-:W-:Y:S01]  /*1760*/  MOV R177, RZ ;  /* 0x000000ff00b17202 */ /* 0x000fe20000000f00 */
[----:B------:R-:W-:Y:S05]  /*1770*/  @!P0 BRA `(.L_x_818) ;  /* 0x0000007000008947 */ /* 0x000fea0003800000 */
[----:B-----5:R-:W-:Y:S01]  /*1780*/  PRMT R177, RZ, 0x7610, R27 ;  /* 0x00007610ffb17816 */ /* 0x020fe2000000001b */
[----:B------:R-:W-:Y:S05]  /*1790*/  BRA `(.L_x_818) ;  /* 0x0000005000007947 */ /* 0x000fea0003800000 */
.L_x_817:
[----:B0----5:R-:W-:-:S05]  /*17a0*/  PRMT R2, RZ, 0x7610, R31 ;  /* 0x00007610ff027816 */ /* 0x021fca000000001f */
[----:B------:R-:W-:-:S04]  /*17b0*/  FMUL.FTZ R2, R2, c[0x0][0x1ec] ;  /* 0x00007b0002027a20 */ /* 0x000fc80000410000 */
[----:B------:R-:W-:Y:S01]  /*17c0*/  FMUL.FTZ R177, R111, R2 ;  /* 0x000000026fb17220 */ /* 0x000fe20000410000 */
[----:B------:R-:W-:-:S05]  /*17d0*/  @P0 PRMT R2, RZ, 0x7610, R27 ;  /* 0x00007610ff020816 */ /* 0x000fca000000001b */
[----:B------:R-:W-:Y:S02]  /*17e0*/  @P0 FADD.FTZ R177, R2, R177 ;  /* 0x000000b102b10221 */ /* 0x000fe40000010000 */
.L_x_818:
[----:B------:R-:W-:Y:S05]  /*17f0*/  BSYNC B0 ;  /* 0x0000000000007941 */ /* 0x000fea0003800000 */
.L_x_816:
        /* <DEDUP_REMOVED lines=18> */
.L_x_820:
[----:B0----5:R-:W-:-:S05]  /*1920*/  PRMT R2, RZ, 0x5410, R28 ;  /* 0x00005410ff027816 */ /* 0x021fca000000001c */
[----:B------:R-:W-:Y:S01]  /*1930*/  FMUL.FTZ R179, R2, c[0x0][0x1ec] ;  /* 0x00007b0002b37a20 */ /* 0x000fe20000410000 */
[----:B------:R-:W-:-:S03]  /*1940*/  @P0 PRMT R2, RZ, 0x5410, R24 ;  /* 0x00005410ff020816 */ /* 0x000fc60000000018 */
[----:B------:R-:W-:-:S04]  /*1950*/  FMUL.FTZ R179, R110, R179 ;  /* 0x000000b36eb37220 */ /* 0x000fc80000410000 */
[----:B------:R-:W-:Y:S02]  /*1960*/  @P0 FADD.FTZ R179, R2, R179 ;  /* 0x000000b302b30221 */ /* 0x000fe40000010000 */
.L_x_821:
[----:B------:R-:W-:Y:S05]  /*1970*/  BSYNC B0 ;  /* 0x0000000000007941 */ /* 0x000fea0003800000 */
.L_x_819:
[----:B------:R-:W-:Y:S01]  /*1980*/  BSSY B0, `(.L_x_822) ;  /* 0x000000b000007945 */ /* 0x000fe20003800000 */
[----:B------:R-:W-:Y:S05]  /*1990*/  @P2 BRA `(.L_x_823) ;  /* 0x0000004000002947 */ /* 0x000fea0003800000 */
[----:B------:R-:W-:Y:S01]  /*19a0*/  MOV R181, RZ ;  /* 0x000000ff00b57202 */ /* 0x000fe20000000f00 */
[----:B------:R-:W-:Y:S05]  /*19b0*/  @!P0 BRA `(.L_x_824) ;  /* 0x0000007000008947 */ /* 0x000fea0003800000 */
[----:B-----5:R-:W-:Y:S01]  /*19c0*/  PRMT R181, RZ, 0x7610, R24 ;  /* 0x00007610ffb57816 */ /* 0x020fe20000000018 */
[----:B------:R-:W-:Y:S05]  /*19d0*/  BRA `(.L_x_824) ;  /* 0x0000005000007947 */ /* 0x000fea0003800000 */
.L_x_823:
[----:B0----5:R-:W-:-:S05]  /*19e0*/  PRMT R2, RZ, 0x7610, R28 ;  /* 0x00007610ff027816 */ /* 0x021fca000000001c */
[----:B------:R-:W-:-:S04]  /*19f0*/  FMUL.FTZ R2, R2, c[0x0][0x1ec] ;  /* 0x00007b0002027a20 */ /* 0x000fc80000410000 */
[----:B------:R-:W-:Y:S01]  /*1a00*/  FMUL.FTZ R181, R113, R2 ;  /* 0x0000000271b57220 */ /* 0x000fe20000410000 */
[----:B------:R-:W-:-:S05]  /*1a10*/  @P0 PRMT R2, RZ, 0x7610, R24 ;  /* 0x00007610ff020816 */ /* 0x000fca0000000018 */
[----:B------:R-:W-:Y:S02]  /*1a20*/  @P0 FADD.FTZ R181, R2, R181 ;  /* 0x000000b502b50221 */ /* 0x000fe40000010000 */
.L_x_824:
[----:B------:R-:W-:Y:S05]  /*1a30*/  BSYNC B0 ;  /* 0x0000000000007941 */ /* 0x000fea0003800000 */
.L_x_822:
[----:B------:R-:W-:Y:S01]  /*1a40*/  BSSY B0, `(.L_x_825) ;  /* 0x000000b000007945 */ /* 0x000fe20003800000 */
[----:B------:R-:W-:Y:S05]  /*1a50*/  @P2 BRA `(.L_x_826) ;  /* 0x0000004000002947 */ /* 0x000fea0003800000 */
[----:B------:R-:W-:Y:S01]  /*1a60*/  HFMA2.MMA R183, -RZ, RZ, 0, 0 ;  /* 0x00000000ffb77435 */ /* 0x000fe200000001ff */
[----:B------:R-:W-:Y:S05]  /*1a70*/  @!P0 BRA `(.L_x_827) ;  /* 0x0000007000008947 */ /* 0x000fea0003800000 */
[----:B-----5:R-:W-:Y:S01]  /*1a80*/  PRMT R183, RZ, 0x5410, R25 ;  /* 0x00005410ffb77816 */ /* 0x020fe20000000019 */
[----:B------:R-:W-:Y:S05]  /*1a90*/  BRA `(.L_x_827) ;  /* 0x0000005000007947 */ /* 0x000fea0003800000 */
.L_x_826:
[----:B0----5:R-:W-:-:S05]  /*1aa0*/  PRMT R2, RZ, 0x5410, R29 ;  /* 0x00005410ff027816 */ /* 0x021fca000000001d */
[----:B------:R-:W-:Y:S01]  /*1ab0*/  FMUL.FTZ R183, R2, c[0x0][0x1ec] ;  /* 0x00007b0002b77a20 */ /* 0x000fe20000410000 */
[----:B------:R-:W-:-:S03]  /*1ac0*/  @P0 PRMT R2, RZ, 0x5410, R25 ;  /* 0x00005410ff020816 */ /* 0x000fc60000000019 */
[----:B------:R-:W-:-:S04]  /*1ad0*/  FMUL.FTZ R183, R112, R183 ;  /* 0x000000b770b77220 */ /* 0x000fc80000410000 */
[----:B------:R-:W-:Y:S02]  /*1ae0*/  @P0 FADD.FTZ R183, R2, R183 ;  /* 0x000000b702b70221 */ /* 0x000fe40000010000 */
.L_x_827:
[----:B------:R-:W-:Y:S05]  /*1af0*/  BSYNC B0 ;  /* 0x0000000000007941 */ /* 0x000fea0003800000 */
.L_x_825:
[----:B------:R-:W-:Y:S01]  /*1b00*/  BSSY B0, `(.L_x_828) ;  /* 0x000000b000007945 */ /* 0x000fe20003800000 */
[----:B------:R-:W-:Y:S05]  /*1b10*/  @P2 BRA `(.L_x_829) ;  /* 0x0000004000002947 */ /* 0x000fea0003800000 */
[----:B------:R-:W-:Y:S01]  /*1b20*/  MOV R185, RZ ;  /* 0x000000ff00b97202 */ /* 0x000fe20000000f00 */
[----:B------:R-:W-:Y:S05]  /*1b30*/  @!P0 BRA `(.L_x_830) ;  /* 0x0000007000008947 */ /* 0x000fea0003800000 */
[----:B-----5:R-:W-:Y:S01]  /*1b40*/  PRMT R185, RZ, 0x7610, R25 ;  /* 0x00007610ffb97816 */ /* 0x020fe20000000019 */
[----:B------:R-:W-:Y:S05]  /*1b50*/  BRA `(.L_x_830) ;  /* 0x0000005000007947 */ /* 0x000fea0003800000 */
.L_x_829:
[----:B0----5:R-:W-:-:S05]  /*1b60*/  PRMT R2, RZ, 0x7610, R29 ;  /* 0x00007610ff027816 */ /* 0x021fca000000001d */
[----:B------:R-:W-:-:S04]  /*1b70*/  FMUL.FTZ R2, R2, c[0x0][0x1ec] ;  /* 0x00007b0002027a20 */ /* 0x000fc80000410000 */
[----:B------:R-:W-:Y:S01]  /*1b80*/  FMUL.FTZ R185, R115, R2 ;  /* 0x0000000273b97220 */ /* 0x000fe20000410000 */
[----:B------:R-:W-:-:S05]  /*1b90*/  @P0 PRMT R2, RZ, 0x7610, R25 ;  /* 0x00007610ff020816 */ /* 0x000fca0000000019 */
[----:B------:R-:W-:Y:S02]  /*1ba0*/  @P0 FADD.FTZ R185, R2, R185 ;  /* 0x000000b902b90221 */ /* 0x000fe40000010000 */
.L_x_830:
[----:B------:R-:W-:Y:S05]  /*1bb0*/  BSYNC B0 ;  /* 0x0000000000007941 */ /* 0x000fea0003800000 */
.L_x_828:
[----:B------:R-:W-:Y:S01]  /*1bc0*/  BSSY B0, `(.L_x_831) ;  /* 0x000000b000007945 */ /* 0x000fe20003800000 */
[----:B------:R-:W-:Y:S05]  /*1bd0*/  @P2 BRA `(.L_x_832) ;  /* 0x0000004000002947 */ /* 0x000fea0003800000 */
[----:B------:R-:W-:Y:S01]  /*1be0*/  HFMA2.MMA R187, -RZ, RZ, 0, 0 ;  /* 0x00000000ffbb7435 */ /* 0x000fe200000001ff */
[----:B------:R-:W-:Y:S05]  /*1bf0*/  @!P0 BRA `(.L_x_833) ;  /* 0x0000007000008947 */ /* 0x000fea0003800000 */
[----:B-----5:R-:W-:Y:S01]  /*1c00*/  PRMT R187, RZ, 0x5410, R26 ;  /* 0x00005410ffbb7816 */ /* 0x020fe2000000001a */
[----:B------:R-:W-:Y:S05]  /*1c10*/  BRA `(.L_x_833) ;  /* 0x0000005000007947 */ /* 0x000fea0003800000 */
.L_x_832:
[----:B0----5:R-:W-:-:S05]  /*1c20*/  PRMT R2, RZ, 0x5410, R30 ;  /* 0x00005410ff027816 */ /* 0x021fca000000001e */
[----:B------:R-:W-:Y:S01]  /*1c30*/  FMUL.FTZ R187, R2, c[0x0][0x1ec] ;  /* 0x00007b0002bb7a20 */ /* 0x000fe20000410000 */
[----:B------:R-:W-:-:S03]  /*1c40*/  @P0 PRMT R2, RZ, 0x5410, R26 ;  /* 0x00005410ff020816 */ /* 0x000fc6000000001a */
[----:B------:R-:W-:-:S04]  /*1c50*/  FMUL.FTZ R187, R114, R187 ;  /* 0x000000bb72bb7220 */ /* 0x000fc80000410000 */
[----:B------:R-:W-:Y:S02]  /*1c60*/  @P0 FADD.FTZ R187, R2, R187 ;  /* 0x000000bb02bb0221 */ /* 0x000fe40000010000 */
.L_x_833:
[----:B------:R-:W-:Y:S05]  /*1c70*/  BSYNC B0 ;  /* 0x0000000000007941 */ /* 0x000fea0003800000 */
.L_x_831:
[----:B------:R-:W-:Y:S01]  /*1c80*/  BSSY B0, `(.L_x_834) ;  /* 0x000000b000007945 */ /* 0x000fe20003800000 */
[----:B------:R-:W-:Y:S05]  /*1c90*/  @P2 BRA `(.L_x_835) ;  /* 0x0000004000002947 */ /* 0x000fea0003800000 */
[----:B------:R-:W-:Y:S01]  /*1ca0*/  MOV R189, RZ ;  /* 0x000000ff00bd7202 */ /* 0x000fe20000000f00 */
[----:B------:R-:W-:Y:S05]  /*1cb0*/  @!P0 BRA `(.L_x_836) ;  /* 0x0000007000008947 */ /* 0x000fea0003800000 */
[----:B-----5:R-:W-:Y:S01]  /*1cc0*/  PRMT R189, RZ, 0x7610, R26 ;  /* 0x00007610ffbd7816 */ /* 0x020fe2000000001a */
[----:B------:R-:W-:Y:S05]  /*1cd0*/  BRA `(.L_x_836) ;  /* 0x0000005000007947 */ /* 0x000fea0003800000 */
.L_x_835:
[----:B0----5:R-:W-:-:S05]  /*1ce0*/  PRMT R2, RZ, 0x7610, R30 ;  /* 0x00007610ff027816 */ /* 0x021fca000000001e */
[----:B------:R-:W-:-:S04]  /*1cf0*/  FMUL.FTZ R2, R2, c[0x0][0x1ec] ;  /* 0x00007b0002027a20 */ /* 0x000fc80000410000 */
[----:B------:R-:W-:Y:S01]  /*1d00*/  FMUL.FTZ R189, R117, R2 ;  /* 0x0000000275bd7220 */ /* 0x000fe20000410000 */
[----:B------:R-:W-:-:S05]  /*1d10*/  @P0 PRMT R2, RZ, 0x7610, R26 ;  /* 0x00007610ff020816 */ /* 0x000fca000000001a */
[----:B------:R-:W-:Y:S02]  /*1d20*/  @P0 FADD.FTZ R189, R2, R189 ;  /* 0x000000bd02bd0221 */ /* 0x000fe40000010000 */
.L_x_836:
[----:B------:R-:W-:Y:S05]  /*1d30*/  BSYNC B0 ;  /* 0x0000000000007941 */ /* 0x000fea0003800000 */
.L_x_834:
[----:B------:R-:W-:Y:S01]  /*1d40*/  BSSY B0, `(.L_x_837) ;  /* 0x000000b000007945 */ /* 0x000fe20003800000 */
[----:B------:R-:W-:Y:S05]  /*1d50*/  @P2 BRA `(.L_x_838) ;  /* 0x0000004000002947 */ /* 0x000fea0003800000 */
[----:B------:R-:W-:Y:S01]  /*1d60*/  HFMA2.MMA R191, -RZ, RZ, 0, 0 ;  /* 0x00000000ffbf7435 */ /* 0x000fe200000001ff */
[----:B------:R-:W-:Y:S05]  /*1d70*/  @!P0 BRA `(.L_x_839) ;  /* 0x0000007000008947 */ /* 0x000fea0003800000 */
[----:B-----5:R-:W-:Y:S01]  /*1d80*/  PRMT R191, RZ, 0x5410, R27 ;  /* 0x00005410ffbf7816 */ /* 0x020fe2000000001b */
[----:B------:R-:W-:Y:S05]  /*1d90*/  BRA `(.L_x_839) ;  /* 0x0000005000007947 */ /* 0x000fea0003800000 */
.L_x_838:
[----:B0----5:R-:W-:-:S05]  /*1da0*/  PRMT R2, RZ, 0x5410, R31 ;  /* 0x00005410ff027816 */ /* 0x021fca000000001f */
[----:B------:R-:W-:Y:S01]  /*1db0*/  FMUL.FTZ R191, R2, c[0x0][0x1ec] ;  /* 0x00007b0002bf7a20 */ /* 0x000fe20000410000 */
[----:B------:R-:W-:-:S03]  /*1dc0*/  @P0 PRMT R2, RZ, 0x5410, R27 ;  /* 0x00005410ff020816 */ /* 0x000fc6000000001b */
[----:B------:R-:W-:-:S04]  /*1dd0*/  FMUL.FTZ R191, R116, R191 ;  /* 0x000000bf74bf7220 */ /* 0x000fc80000410000 */
[----:B------:R-:W-:Y:S02]  /*1de0*/  @P0 FADD.FTZ R191, R2, R191 ;  /* 0x000000bf02bf0221 */ /* 0x000fe40000010000 */
.L_x_839:
[----:B------:R-:W-:Y:S05]  /*1df0*/  BSYNC B0 ;  /* 0x0000000000007941 */ /* 0x000fea0003800000 */
.L_x_837:
[----:B------:R-:W-:Y:S01]  /*1e00*/  BSSY B0, `(.L_x_840) ;  /* 0x000000b000007945 */ /* 0x000fe20003800000 */
[----:B------:R-:W-:Y:S05]  /*1e10*/  @P2 BRA `(.L_x_841) ;  /* 0x0000004000002947 */ /* 0x000fea0003800000 */
[----:B------:R-:W-:Y:S01]  /*1e20*/  MOV R193, RZ ;  /* 0x000000ff00c17202 */ /* 0x000fe20000000f00 */
[----:B------:R-:W-:Y:S05]  /*1e30*/  @!P0 BRA `(.L_x_842) ;  /* 0x0000007000008947 */ /* 0x000fea0003800000 */
[----:B-----5:R-:W-:Y:S01]  /*1e40*/  PRMT R193, RZ, 0x7610, R27 ;  /* 0x00007610ffc17816 */ /* 0x020fe2000000001b */
[----:B------:R-:W-:Y:S05]  /*1e50*/  BRA `(.L_x_842) ;  /* 0x0000005000007947 */ /* 0x000fea0003800000 */
.L_x_841:
[----:B0----5:R-:W-:-:S05]  /*1e60*/  PRMT R2, RZ, 0x7610, R31 ;  /* 0x00007610ff027816 */ /* 0x021fca000000001f */
[----:B------:R-:W-:-:S04]  /*1e70*/  FMUL.FTZ R2, R2, c[0x0][0x1ec] ;  /* 0x00007b0002027a20 */ /* 0x000fc80000410000 */
[----:B------:R-:W-:Y:S01]  /*1e80*/  FMUL.FTZ R193, R119, R2 ;  /* 0x0000000277c17220 */ /* 0x000fe20000410000 */
[----:B------:R-:W-:-:S05]  /*1e90*/  @P0 PRMT R2, RZ, 0x7610, R27 ;  /* 0x00007610ff020816 */ /* 0x000fca000000001b */
[----:B------:R-:W-:Y:S02]  /*1ea0*/  @P0 FADD.FTZ R193, R2, R193 ;  /* 0x000000c102c10221 */ /* 0x000fe40000010000 */
.L_x_842:
[----:B------:R-:W-:Y:S05]  /*1eb0*/  BSYNC B0 ;  /* 0x0000000000007941 */ /* 0x000fea0003800000 */
.L_x_840:
        /* <DEDUP_REMOVED lines=18> */
.L_x_844:
[----:B0----5:R-:W-:-:S05]  /*1fe0*/  PRMT R2, RZ, 0x5410, R28 ;  /* 0x00005410ff027816 */ /* 0x021fca000000001c */
[----:B------:R-:W-:Y:S01]  /*1ff0*/  FMUL.FTZ R195, R2, c[0x0][0x1ec] ;  /* 0x00007b0002c37a20 */ /* 0x000fe20000410000 */
[----:B------:R-:W-:-:S03]  /*2000*/  @P0 PRMT R2, RZ, 0x5410, R24 ;  /* 0x00005410ff020816 */ /* 0x000fc60000000018 */
[----:B------:R-:W-:-:S04]  /*2010*/  FMUL.FTZ R195, R118, R195 ;  /* 0x000000c376c37220 */ /* 0x000fc80000410000 */
[----:B------:R-:W-:Y:S02]  /*2020*/  @P0 FADD.FTZ R195, R2, R195 ;  /* 0x000000c302c30221 */ /* 0x000fe40000010000 */
.L_x_845:
[----:B------:R-:W-:Y:S05]  /*2030*/  BSYNC B0 ;  /* 0x0000000000007941 */ /* 0x000fea0003800000 */
.L_x_843:
[----:B------:R-:W-:Y:S01]  /*2040*/  BSSY B0, `(.L_x_846) ;  /* 0x000000b000007945 */ /* 0x000fe20003800000 */
[----:B------:R-:W-:Y:S05]  /*2050*/  @P2 BRA `(.L_x_847) ;  /* 0x0000004000002947 */ /* 0x000fea0003800000 */
[----:B------:R-:W-:Y:S01]  /*2060*/  MOV R197, RZ ;  /* 0x000000ff00c57202 */ /* 0x000fe20000000f00 */
[----:B------:R-:W-:Y:S05]  /*2070*/  @!P0 BRA `(.L_x_848) ;  /* 0x0000007000008947 */ /* 0x000fea0003800000 */
[----:B-----5:R-:W-:Y:S01]  /*2080*/  PRMT R197, RZ, 0x7610, R24 ;  /* 0x00007610ffc57816 */ /* 0x020fe20000000018 */
[----:B------:R-:W-:Y:S05]  /*2090*/  BRA `(.L_x_848) ;  /* 0x0000005000007947 */ /* 0x000fea0003800000 */
.L_x_847:
[----:B0----5:R-:W-:-:S05]  /*20a0*/  PRMT R2, RZ, 0x7610, R28 ;  /* 0x00007610ff027816 */ /* 0x021fca000000001c */
[----:B------:R-:W-:-:S04]  /*20b0*/  FMUL.FTZ R2, R2, c[0x0][0x1ec] ;  /* 0x00007b0002027a20 */ /* 0x000fc80000410000 */
[----:B------:R-:W-:Y:S01]  /*20c0*/  FMUL.FTZ R197, R121, R2 ;  /* 0x0000000279c57220 */ /* 0x000fe20000410000 */
[----:B------:R-:W-:-:S05]  /*20d0*/  @P0 PRMT R2, RZ, 0x7610, R24 ;  /* 0x00007610ff020816 */ /* 0x000fca0000000018 */
[----:B------:R-:W-:Y:S02]  /*20e0*/  @P0 FADD.FTZ R197, R2, R197 ;  /* 0x000000c502c50221 */ /* 0x000fe40000010000 */
.L_x_848:
[----:B------:R-:W-:Y:S05]  /*20f0*/  BSYNC B0 ;  /* 0x0000000000007941 */ /* 0x000fea0003800000 */
.L_x_846:
[----:B------:R-:W-:Y:S01]  /*2100*/  BSSY B0, `(.L_x_849) ;  /* 0x000000b000007945 */ /* 0x000fe20003800000 */
[----:B------:R-:W-:Y:S05]  /*2110*/  @P2 BRA `(.L_x_850) ;  /* 0x0000004000002947 */ /* 0x000fea0003800000 */
[----:B------:R-:W-:Y:S01]  /*2120*/  HFMA2.MMA R199, -RZ, RZ, 0, 0 ;  /* 0x00000000ffc77435 */ /* 0x000fe200000001ff */
[----:B------:R-:W-:Y:S05]  /*2130*/  @!P0 BRA `(.L_x_851) ;  /* 0x0000007000008947 */ /* 0x000fea0003800000 */
[----:B-----5:R-:W-:Y:S01]  /*2140*/  PRMT R199, RZ, 0x5410, R25 ;  /* 0x00005410ffc77816 */ /* 0x020fe20000000019 */
[----:B------:R-:W-:Y:S05]  /*2150*/  BRA `(.L_x_851) ;  /* 0x0000005000007947 */ /* 0x000fea0003800000 */
.L_x_850:
[----:B0----5:R-:W-:-:S05]  /*2160*/  PRMT R2, RZ, 0x5410, R29 ;  /* 0x00005410ff027816 */ /* 0x021fca000000001d */
[----:B------:R-:W-:Y:S01]  /*2170*/  FMUL.FTZ R199, R2, c[0x0][0x1ec] ;  /* 0x00007b0002c77a20 */ /* 0x000fe20000410000 */
[----:B------:R-:W-:-:S03]  /*2180*/  @P0 PRMT R2, RZ, 0x5410, R25 ;  /* 0x00005410ff020816 */ /* 0x000fc60000000019 */
[----:B------:R-:W-:-:S04]  /*2190*/  FMUL.FTZ R199, R120, R199 ;  /* 0x000000c778c77220 */ /* 0x000fc80000410000 */
[----:B------:R-:W-:Y:S02]  /*21a0*/  @P0 FADD.FTZ R199, R2, R199 ;  /* 0x000000c702c70221 */ /* 0x000fe40000010000 */
.L_x_851:
[----:B------:R-:W-:Y:S05]  /*21b0*/  BSYNC B0 ;  /* 0x0000000000007941 */ /* 0x000fea0003800000 */
.L_x_849:
[----:B------:R-:W-:Y:S01]  /*21c0*/  BSSY B0, `(.L_x_852) ;  /* 0x000000b000007945 */ /* 0x000fe20003800000 */
[----:B------:R-:W-:Y:S05]  /*21d0*/  @P2 BRA `(.L_x_853) ;  /* 0x0000004000002947 */ /* 0x000fea0003800000 */
[----:B------:R-:W-:Y:S01]  /*21e0*/  MOV R201, RZ ;  /* 0x000000ff00c97202 */ /* 0x000fe20000000f00 */
[----:B------:R-:W-:Y:S05]  /*21f0*/  @!P0 BRA `(.L_x_854) ;  /* 0x0000007000008947 */ /* 0x000fea0003800000 */
[----:B-----5:R-:W-:Y:S01]  /*2200*/  PRMT R201, RZ, 0x7610, R25 ;  /* 0x00007610ffc97816 */ /* 0x020fe20000000019 */
[----:B------:R-:W-:Y:S05]  /*2210*/  BRA `(.L_x_854) ;  /* 0x0000005000007947 */ /* 0x000fea0003800000 */
.L_x_853:
[----:B0----5:R-:W-:-:S05]  /*2220*/  PRMT R2, RZ, 0x7610, R29 ;  /* 0x00007610ff027816 */ /* 0x021fca000000001d */
[----:B------:R-:W-:-:S04]  /*2230*/  FMUL.FTZ R2, R2, c[0x0][0x1ec] ;  /* 0x00007b0002027a20 */ /* 0x000fc80000410000 */
[----:B------:R-:W-:Y:S01]  /*2240*/  FMUL.FTZ R201, R123, R2 ;  /* 0x000000027bc97220 */ /* 0x000fe20000410000 */
[----:B------:R-:W-:-:S05]  /*2250*/  @P0 PRMT R2, RZ, 0x7610, R25 ;  /* 0x00007610ff020816 */ /* 0x000fca0000000019 */
[----:B------:R-:W-:Y:S02]  /*2260*/  @P0 FADD.FTZ R201, R2, R201 ;  /* 0x000000c902c90221 */ /* 0x000fe40000010000 */
.L_x_854:
[----:B------:R-:W-:Y:S05]  /*2270*/  BSYNC B0 ;  /* 0x0000000000007941 */ /* 0x000fea0003800000 */
.L_x_852:
[----:B------:R-:W-:Y:S01]  /*2280*/  BSSY B0, `(.L_x_855) ;  /* 0x000000b000007945 */ /* 0x000fe20003800000 */
[----:B------:R-:W-:Y:S05]  /*2290*/  @P2 BRA `(.L_x_856) ;  /* 0x0000004000002947 */ /* 0x000fea0003800000 */
[----:B------:R-:W-:Y:S01]  /*22a0*/  HFMA2.MMA R203, -RZ, RZ, 0, 0 ;  /* 0x00000000ffcb7435 */ /* 0x000fe200000001ff */
[----:B------:R-:W-:Y:S05]  /*22b0*/  @!P0 BRA `(.L_x_857) ;  /* 0x0000007000008947 */ /* 0x000fea0003800000 */
[----:B-----5:R-:W-:Y:S01]  /*22c0*/  PRMT R203, RZ, 0x5410, R26 ;  /* 0x00005410ffcb7816 */ /* 0x020fe2000000001a */
[----:B------:R-:W-:Y:S05]  /*22d0*/  BRA `(.L_x_857) ;  /* 0x0000005000007947 */ /* 0x000fea0003800000 */
.L_x_856:
[----:B0----5:R-:W-:-:S05]  /*22e0*/  PRMT R2, RZ, 0x5410, R30 ;  /* 0x00005410ff027816 */ /* 0x021fca000000001e */
[----:B------:R-:W-:Y:S01]  /*22f0*/  FMUL.FTZ R203, R2, c[0x0][0x1ec] ;  /* 0x00007b0002cb7a20 */ /* 0x000fe20000410000 */
[----:B------:R-:W-:-:S03]  /*2300*/  @P0 PRMT R2, RZ, 0x5410, R26 ;  /* 0x00005410ff020816 */ /* 0x000fc6000000001a */
[----:B------:R-:W-:-:S04]  /*2310*/  FMUL.FTZ R203, R122, R203 ;  /* 0x000000cb7acb7220 */ /* 0x000fc80000410000 */
[----:B------:R-:W-:Y:S02]  /*2320*/  @P0 FADD.FTZ R203, R2, R203 ;  /* 0x000000cb02cb0221 */ /* 0x000fe40000010000 */
.L_x_857:
[----:B------:R-:W-:Y:S05]  /*2330*/  BSYNC B0 ;  /* 0x0000000000007941 */ /* 0x000fea0003800000 */
.L_x_855:
[----:B------:R-:W-:Y:S01]  /*2340*/  BSSY B0, `(.L_x_858) ;  /* 0x000000b000007945 */ /* 0x000fe20003800000 */
[----:B------:R-:W-:Y:S05]  /*2350*/  @P2 BRA `(.L_x_859) ;  /* 0x0000004000002947 */ /* 0x000fea0003800000 */
[----:B------:R-:W-:Y:S01]  /*2360*/  MOV R205, RZ ;  /* 0x000000ff00cd7202 */ /* 0x000fe20000000f00 */
[----:B------:R-:W-:Y:S05]  /*2370*/  @!P0 BRA `(.L_x_860) ;  /* 0x0000007000008947 */ /* 0x000fea0003800000 */
[----:B-----5:R-:W-:Y:S01]  /*2380*/  PRMT R205, RZ, 0x7610, R26 ;  /* 0x00007610ffcd7816 */ /* 0x020fe2000000001a */
[----:B------:R-:W-:Y:S05]  /*2390*/  BRA `(.L_x_860) ;  /* 0x0000005000007947 */ /* 0x000fea0003800000 */
.L_x_859:
[----:B0----5:R-:W-:-:S05]  /*23a0*/  PRMT R2, RZ, 0x7610, R30 ;  /* 0x00007610ff027816 */ /* 0x021fca000000001e */
[----:B------:R-:W-:-:S04]  /*23b0*/  FMUL.FTZ R2, R2, c[0x0][0x1ec] ;  /* 0x00007b0002027a20 */ /* 0x000fc80000410000 */
[----:B------:R-:W-:Y:S01]  /*23c0*/  FMUL.FTZ R205, R125, R2 ;  /* 0x000000027dcd7220 */ /* 0x000fe20000410000 */
[----:B------:R-:W-:-:S05]  /*23d0*/  @P0 PRMT R2, RZ, 0x7610, R26 ;  /* 0x00007610ff020816 */ /* 0x000fca000000001a */
[----:B------:R-:W-:Y:S02]  /*23e0*/  @P0 FADD.FTZ R205, R2, R205 ;  /* 0x000000cd02cd0221 */ /* 0x000fe40000010000 */
.L_x_860:
[----:B------:R-:W-:Y:S05]  /*23f0*/  BSYNC B0 ;  /* 0x0000000000007941 */ /* 0x000fea0003800000 */
.L_x_858:
[----:B------:R-:W-:Y:S01]  /*2400*/  BSSY B0, `(.L_x_861) ;  /* 0x000000b000007945 */ /* 0x000fe20003800000 */
[----:B------:R-:W-:Y:S05]  /*2410*/  @P2 BRA `(.L_x_862) ;  /* 0x0000004000002947 */ /* 0x000fea0003800000 */
[----:B------:R-:W-:Y:S01]  /*2420*/  HFMA2.MMA R207, -RZ, RZ, 0, 0 ;  /* 0x00000000ffcf7435 */ /* 0x000fe200000001ff */
[----:B------:R-:W-:Y:S05]  /*2430*/  @!P0 BRA `(.L_x_863) ;  /* 0x0000007000008947 */ /* 0x000fea0003800000 */
[----:B-----5:R-:W-:Y:S01]  /*2440*/  PRMT R207, RZ, 0x5410, R27 ;  /* 0x00005410ffcf7816 */ /* 0x020fe2000000001b */
[----:B------:R-:W-:Y:S05]  /*2450*/  BRA `(.L_x_863) ;  /* 0x0000005000007947 */ /* 0x000fea0003800000 */
.L_x_862:
[----:B0----5:R-:W-:-:S05]  /*2460*/  PRMT R2, RZ, 0x5410, R31 ;  /* 0x00005410ff027816 */ /* 0x021fca000000001f */
[----:B------:R-:W-:Y:S01]  /*2470*/  FMUL.FTZ R207, R2, c[0x0][0x1ec] ;  /* 0x00007b0002cf7a20 */ /* 0x000fe20000410000 */
[----:B------:R-:W-:-:S03]  /*2480*/  @P0 PRMT R2, RZ, 0x5410, R27 ;  /* 0x00005410ff020816 */ /* 0x000fc6000000001b */
[----:B------:R-:W-:-:S04]  /*2490*/  FMUL.FTZ R207, R124, R207 ;  /* 0x000000cf7ccf7220 */ /* 0x000fc80000410000 */
[----:B------:R-:W-:Y:S02]  /*24a0*/  @P0 FADD.FTZ R207, R2, R207 ;  /* 0x000000cf02cf0221 */ /* 0x000fe40000010000 */
.L_x_863:
[----:B------:R-:W-:Y:S05]  /*24b0*/  BSYNC B0 ;  /* 0x0000000000007941 */ /* 0x000fea0003800000 */
.L_x_861:
[----:B------:R-:W-:Y:S01]  /*24c0*/  BSSY B0, `(.L_x_864) ;  /* 0x000000b000007945 */ /* 0x000fe20003800000 */
[----:B------:R-:W-:Y:S05]  /*24d0*/  @P2 BRA `(.L_x_865) ;  /* 0x0000004000002947 */ /* 0x000fea0003800000 */
[----:B------:R-:W-:Y:S01]  /*24e0*/  MOV R209, RZ ;  /* 0x000000ff00d17202 */ /* 0x000fe20000000f00 */
[----:B------:R-:W-:Y:S05]  /*24f0*/  @!P0 BRA `(.L_x_866) ;  /* 0x0000007000008947 */ /* 0x000fea0003800000 */
[----:B-----5:R-:W-:Y:S01]  /*2500*/  PRMT R209, RZ, 0x7610, R27 ;  /* 0x00007610ffd17816 */ /* 0x020fe2000000001b */
[----:B------:R-:W-:Y:S05]  /*2510*/  BRA `(.L_x_866) ;  /* 0x0000005000007947 */ /* 0x000fea0003800000 */
.L_x_865:
[----:B0----5:R-:W-:-:S05]  /*2520*/  PRMT R2, RZ, 0x7610, R31 ;  /* 0x00007610ff027816 */ /* 0x021fca000000001f */
[----:B------:R-:W-:-:S04]  /*2530*/  FMUL.FTZ R2, R2, c[0x0][0x1ec] ;  /* 0x00007b0002027a20 */ /* 0x000fc80000410000 */
[----:B------:R-:W-:Y:S01]  /*2540*/  FMUL.FTZ R209, R127, R2 ;  /* 0x000000027fd17220 */ /* 0x000fe20000410000 */
[----:B------:R-:W-:-:S05]  /*2550*/  @P0 PRMT R2, RZ, 0x7610, R27 ;  /* 0x00007610ff020816 */ /* 0x000fca000000001b */
[----:B------:R-:W-:Y:S02]  /*2560*/  @P0 FADD.FTZ R209, R2, R209 ;  /* 0x000000d102d10221 */ /* 0x000fe40000010000 */
.L_x_866:
[----:B------:R-:W-:Y:S05]  /*2570*/  BSYNC B0 ;  /* 0x0000000000007941 */ /* 0x000fea0003800000 */
.L_x_864:
[----:B------:R-:W-:Y:S01]  /*2580*/  IADD3 R225, R211, 0x200, RZ ;  /* 0x00000200d3e17810 */ /* 0x000fe20007ffe0ff */
[-C--:B0-----:R-:W-:Y:S01]  /*2590*/  IMAD.WIDE.U32 R2, R213, R22.reuse, c[0x0][0x188] ;  /* 0x00006200d5027625 */ /* 0x081fe200078e0016 */
[----:B------:R-:W-:Y:S02]  /*25a0*/  @P1 IADD3 R13, R36, 0x200, RZ ;  /* 0x00000200240d1810 */ /* 0x000fe40007ffe0ff */
        /* <DEDUP_REMOVED lines=11> */
[----:B0-----:R-:W-:Y:S01]  /*2660*/  HFMA2.MMA R17, -RZ, RZ, 0, 0 ;  /* 0x00000000ff117435 */ /* 0x001fe200000001ff */
[----:B------:R-:W-:Y:S05]  /*2670*/  @!P0 BRA `(.L_x_869) ;  /* 0x0000007000008947 */ /* 0x000fea0003800000 */
[----:B-----5:R-:W-:Y:S01]  /*2680*/  PRMT R17, RZ, 0x5410, R24 ;  /* 0x00005410ff117816 */ /* 0x020fe20000000018 */
[----:B------:R-:W-:Y:S05]  /*2690*/  BRA `(.L_x_869) ;  /* 0x0000005000007947 */ /* 0x000fea0003800000 */
.L_x_868:
[----:B0----5:R-:W-:-:S05]  /*26a0*/  PRMT R2, RZ, 0x5410, R28 ;  /* 0x00005410ff027816 */ /* 0x021fca000000001c */
[----:B------:R-:W-:Y:S01]  /*26b0*/  FMUL.FTZ R17, R2, c[0x0][0x1ec] ;  /* 0x00007b0002117a20 */ /* 0x000fe20000410000 */
[----:B------:R-:W-:-:S03]  /*26c0*/  @P0 PRMT R2, RZ, 0x5410, R24 ;  /* 0x00005410ff020816 */ /* 0x000fc60000000018 */
[----:B------:R-:W-:-:S04]  /*26d0*/  FMUL.FTZ R17, R126, R17 ;  /* 0x000000117e117220 */ /* 0x000fc80000410000 */
[----:B------:R-:W-:Y:S02]  /*26e0*/  @P0 FADD.FTZ R17, R2, R17 ;  /* 0x0000001102110221 */ /* 0x000fe40000010000 */
.L_x_869:
[----:B------:R-:W-:Y:S05]  /*26f0*/  BSYNC B0 ;  /* 0x0000000000007941 */ /* 0x000fea0003800000 */
.L_x_867:
[----:B------:R-:W-:Y:S01]  /*2700*/  BSSY B0, `(.L_x_870) ;  /* 0x000000b000007945 */ /* 0x000fe20003800000 */
[----:B------:R-:W-:Y:S05]  /*2710*/  @P2 BRA `(.L_x_871) ;  /* 0x0000004000002947 */ /* 0x000fea0003800000 */
[----:B------:R-:W-:Y:S01]  /*2720*/  MOV R211, RZ ;  /* 0x000000ff00d37202 */ /* 0x000fe20000000f00 */
[----:B------:R-:W-:Y:S05]  /*2730*/  @!P0 BRA `(.L_x_872) ;  /* 0x0000007000008947 */ /* 0x000fea0003800000 */
[----:B-----5:R-:W-:Y:S01]  /*2740*/  PRMT R211, RZ, 0x7610, R24 ;  /* 0x00007610ffd37816 */ /* 0x020fe20000000018 */
[----:B------:R-:W-:Y:S05]  /*2750*/  BRA `(.L_x_872) ;  /* 0x0000005000007947 */ /* 0x000fea0003800000 */
.L_x_871:
[----:B-----5:R-:W-:-:S05]  /*2760*/  PRMT R2, RZ, 0x7610, R28 ;  /* 0x00007610ff027816 */ /* 0x020fca000000001c */
[----:B------:R-:W-:-:S04]  /*2770*/  FMUL.FTZ R2, R2, c[0x0][0x1ec] ;  /* 0x00007b0002027a20 */ /* 0x000fc80000410000 */
[----:B------:R-:W-:Y:S01]  /*2780*/  FMUL.FTZ R211, R129, R2 ;  /* 0x0000000281d37220 */ /* 0x000fe20000410000 */
[----:B------:R-:W-:-:S05]  /*2790*/  @P0 PRMT R2, RZ, 0x7610, R24 ;  /* 0x00007610ff020816 */ /* 0x000fca0000000018 */
[----:B------:R-:W-:Y:S02]  /*27a0*/  @P0 FADD.FTZ R211, R2, R211 ;  /* 0x000000d302d30221 */ /* 0x000fe40000010000 */
.L_x_872:
[----:B------:R-:W-:Y:S05]  /*27b0*/  BSYNC B0 ;  /* 0x0000000000007941 */ /* 0x000fea0003800000 */
.L_x_870:
[----:B------:R-:W-:Y:S01]  /*27c0*/  BSSY B0, `(.L_x_873) ;  /* 0x000000b000007945 */ /* 0x000fe20003800000 */
[----:B------:R-:W-:Y:S05]  /*27d0*/  @P2 BRA `(.L_x_874) ;  /* 0x0000004000002947 */ /* 0x000fea0003800000 */
[----:B------:R-:W-:Y:S01]  /*27e0*/  HFMA2.MMA R213, -RZ, RZ, 0, 0 ;  /* 0x00000000ffd57435 */ /* 0x000fe200000001ff */
[----:B------:R-:W-:Y:S05]  /*27f0*/  @!P0 BRA `(.L_x_875) ;  /* 0x0000007000008947 */ /* 0x000fea0003800000 */
[----:B-----5:R-:W-:Y:S01]  /*2800*/  PRMT R213, RZ, 0x5410, R25 ;  /* 0x00005410ffd57816 */ /* 0x020fe20000000019 */
[----:B------:R-:W-:Y:S05]  /*2810*/  BRA `(.L_x_875) ;  /* 0x0000005000007947 */ /* 0x000fea0003800000 */
.L_x_874:
[----:B-----5:R-:W-:-:S05]  /*2820*/  PRMT R2, RZ, 0x5410, R29 ;  /* 0x00005410ff027816 */ /* 0x020fca000000001d */
[----:B------:R-:W-:Y:S01]  /*2830*/  FMUL.FTZ R213, R2, c[0x0][0x1ec] ;  /* 0x00007b0002d57a20 */ /* 0x000fe20000410000 */
[----:B------:R-:W-:-:S03]  /*2840*/  @P0 PRMT R2, RZ, 0x5410, R25 ;  /* 0x00005410ff020816 */ /* 0x000fc60000000019 */
[----:B------:R-:W-:-:S04]  /*2850*/  FMUL.FTZ R213, R128, R213 ;  /* 0x000000d580d57220 */ /* 0x000fc80000410000 */
[----:B------:R-:W-:Y:S02]  /*2860*/  @P0 FADD.FTZ R213, R2, R213 ;  /* 0x000000d502d50221 */ /* 0x000fe40000010000 */
.L_x_875:
[----:B------:R-:W-:Y:S05]  /*2870*/  BSYNC B0 ;  /* 0x0000000000007941 */ /* 0x000fea0003800000 */
.L_x_873:
[----:B------:R-:W-:Y:S01]  /*2880*/  BSSY B0, `(.L_x_876) ;  /* 0x000000b000007945 */ /* 0x000fe20003800000 */
[----:B------:R-:W-:Y:S05]  /*2890*/  @P2 BRA `(.L_x_877) ;  /* 0x0000004000002947 */ /* 0x000fea0003800000 */
[----:B------:R-:W-:Y:S01]  /*28a0*/  MOV R215, RZ ;  /* 0x000000ff00d77202 */ /* 0x000fe20000000f00 */
[----:B------:R-:W-:Y:S05]  /*28b0*/  @!P0 BRA `(.L_x_878) ;  /* 0x0000007000008947 */ /* 0x000fea0003800000 */
[----:B-----5:R-:W-:Y:S01]  /*28c0*/  PRMT R215, RZ, 0x7610, R25 ;  /* 0x00007610ffd77816 */ /* 0x020fe20000000019 */
[----:B------:R-:W-:Y:S05]  /*28d0*/  BRA `(.L_x_878) ;  /* 0x0000005000007947 */ /* 0x000fea0003800000 */
.L_x_877:
[----:B-----5:R-:W-:-:S05]  /*28e0*/  PRMT R2, RZ, 0x7610, R29 ;  /* 0x00007610ff027816 */ /* 0x020fca000000001d */
[----:B------:R-:W-:-:S04]  /*28f0*/  FMUL.FTZ R2, R2, c[0x0][0x1ec] ;  /* 0x00007b0002027a20 */ /* 0x000fc80000410000 */
[----:B------:R-:W-:Y:S01]  /*2900*/  FMUL.FTZ R215, R131, R2 ;  /* 0x0000000283d77220 */ /* 0x000fe20000410000 */
[----:B------:R-:W-:-:S05]  /*2910*/  @P0 PRMT R2, RZ, 0x7610, R25 ;  /* 0x00007610ff020816 */ /* 0x000fca0000000019 */
[----:B------:R-:W-:Y:S02]  /*2920*/  @P0 FADD.FTZ R215, R2, R215 ;  /* 0x000000d702d70221 */ /* 0x000fe40000010000 */
.L_x_878:
[----:B------:R-:W-:Y:S05]  /*2930*/  BSYNC B0 ;  /* 0x0000000000007941 */ /* 0x000fea0003800000 */
.L_x_876:
[----:B------:R-:W-:Y:S01]  /*2940*/  BSSY B0, `(.L_x_879) ;  /* 0x000000b000007945 */ /* 0x000fe20003800000 */
[----:B------:R-:W-:Y:S05]  /*2950*/  @P2 BRA `(.L_x_880) ;  /* 0x0000004000002947 */ /* 0x000fea0003800000 */
[----:B------:R-:W-:Y:S01]  /*2960*/  HFMA2.MMA R217, -RZ, RZ, 0, 0 ;  /* 0x00000000ffd97435 */ /* 0x000fe200000001ff */
[----:B------:R-:W-:Y:S05]  /*2970*/  @!P0 BRA `(.L_x_881) ;  /* 0x0000007000008947 */ /* 0x000fea0003800000 */
[----:B-----5:R-:W-:Y:S01]  /*2980*/  PRMT R217, RZ, 0x5410, R26 ;  /* 0x00005410ffd97816 */ /* 0x020fe2000000001a */
[----:B------:R-:W-:Y:S05]  /*2990*/  BRA `(.L_x_881) ;  /* 0x0000005000007947 */ /* 0x000fea0003800000 */
.L_x_880:
[----:B-----5:R-:W-:-:S05]  /*29a0*/  PRMT R2, RZ, 0x5410, R30 ;  /* 0x00005410ff027816 */ /* 0x020fca000000001e */
[----:B------:R-:W-:Y:S01]  /*29b0*/  FMUL.FTZ R217, R2, c[0x0][0x1ec] ;  /* 0x00007b0002d97a20 */ /* 0x000fe20000410000 */
[----:B------:R-:W-:-:S03]  /*29c0*/  @P0 PRMT R2, RZ, 0x5410, R26 ;  /* 0x00005410ff020816 */ /* 0x000fc6000000001a */
[----:B------:R-:W-:-:S04]  /*29d0*/  FMUL.FTZ R217, R130, R217 ;  /* 0x000000d982d97220 */ /* 0x000fc80000410000 */
[----:B------:R-:W-:Y:S02]  /*29e0*/  @P0 FADD.FTZ R217, R2, R217 ;  /* 0x000000d902d90221 */ /* 0x000fe40000010000 */
.L_x_881:
[----:B------:R-:W-:Y:S05]  /*29f0*/  BSYNC B0 ;  /* 0x0000000000007941 */ /* 0x000fea0003800000 */
.L_x_879:
[----:B------:R-:W-:Y:S01]  /*2a00*/  BSSY B0, `(.L_x_882) ;  /* 0x000000b000007945 */ /* 0x000fe20003800000 */
[----:B------:R-:W-:Y:S05]  /*2a10*/  @P2 BRA `(.L_x_883) ;  /* 0x0000004000002947 */ /* 0x000fea0003800000 */
[----:B------:R-:W-:Y:S01]  /*2a20*/  MOV R219, RZ ;  /* 0x000000ff00db7202 */ /* 0x000fe20000000f00 */
[----:B------:R-:W-:Y:S05]  /*2a30*/  @!P0 BRA `(.L_x_884) ;  /* 0x0000007000008947 */ /* 0x000fea0003800000 */
[----:B-----5:R-:W-:Y:S01]  /*2a40*/  PRMT R219, RZ, 0x7610, R26 ;  /* 0x00007610ffdb7816 */ /* 0x020fe2000000001a */
[----:B------:R-:W-:Y:S05]  /*2a50*/  BRA `(.L_x_884) ;  /* 0x0000005000007947 */ /* 0x000fea0003800000 */
.L_x_883:
[----:B-----5:R-:W-:-:S05]  /*2a60*/  PRMT R2, RZ, 0x7610, R30 ;  /* 0x00007610ff027816 */ /* 0x020fca000000001e */
[----:B------:R-:W-:-:S04]  /*2a70*/  FMUL.FTZ R2, R2, c[0x0][0x1ec] ;  /* 0x00007b0002027a20 */ /* 0x000fc80000410000 */
[----:B------:R-:W-:Y:S01]  /*2a80*/  FMUL.FTZ R219, R133, R2 ;  /* 0x0000000285db7220 */ /* 0x000fe20000410000 */
[----:B------:R-:W-:-:S05]  /*2a90*/  @P0 PRMT R2, RZ, 0x7610, R26 ;  /* 0x00007610ff020816 */ /* 0x000fca000000001a */
[----:B------:R-:W-:Y:S02]  /*2aa0*/  @P0 FADD.FTZ R219, R2, R219 ;  /* 0x000000db02db0221 */ /* 0x000fe40000010000 */
.L_x_884:
[----:B------:R-:W-:Y:S05]  /*2ab0*/  BSYNC B0 ;  /* 0x0000000000007941 */ /* 0x000fea0003800000 */
.L_x_882:
[----:B------:R-:W-:Y:S01]  /*2ac0*/  BSSY B0, `(.L_x_885) ;  /* 0x000000b000007945 */ /* 0x000fe20003800000 */
[----:B------:R-:W-:Y:S05]  /*2ad0*/  @P2 BRA `(.L_x_886) ;  /* 0x0000004000002947 */ /* 0x000fea0003800000 */
[----:B------:R-:W-:Y:S01]  /*2ae0*/  HFMA2.MMA R221, -RZ, RZ, 0, 0 ;  /* 0x00000000ffdd7435 */ /* 0x000fe200000001ff */
[----:B------:R-:W-:Y:S05]  /*2af0*/  @!P0 BRA `(.L_x_887) ;  /* 0x0000007000008947 */ /* 0x000fea0003800000 */
[----:B-----5:R-:W-:Y:S01]  /*2b00*/  PRMT R221, RZ, 0x5410, R27 ;  /* 0x00005410ffdd7816 */ /* 0x020fe2000000001b */
[----:B------:R-:W-:Y:S05]  /*2b10*/  BRA `(.L_x_887) ;  /* 0x0000005000007947 */ /* 0x000fea0003800000 */
.L_x_886:
[----:B-----5:R-:W-:-:S05]  /*2b20*/  PRMT R2, RZ, 0x5410, R31 ;  /* 0x00005410ff027816 */ /* 0x020fca000000001f */
[----:B------:R-:W-:Y:S01]  /*2b30*/  FMUL.FTZ R221, R2, c[0x0][0x1ec] ;  /* 0x00007b0002dd7a20 */ /* 0x000fe20000410000 */
[----:B------:R-:W-:-:S03]  /*2b40*/  @P0 PRMT R2, RZ, 0x5410, R27 ;  /* 0x00005410ff020816 */ /* 0x000fc6000000001b */
[----:B------:R-:W-:-:S04]  /*2b50*/  FMUL.FTZ R221, R132, R221 ;  /* 0x000000dd84dd7220 */ /* 0x000fc80000410000 */
[----:B------:R-:W-:Y:S02]  /*2b60*/  @P0 FADD.FTZ R221, R2, R221 ;  /* 0x000000dd02dd0221 */ /* 0x000fe40000010000 */
.L_x_887:
[----:B------:R-:W-:Y:S05]  /*2b70*/  BSYNC B0 ;  /* 0x0000000000007941 */ /* 0x000fea0003800000 */
.L_x_885:
[----:B------:R-:W-:Y:S01]  /*2b80*/  BSSY B0, `(.L_x_888) ;  /* 0x000000b000007945 */ /* 0x000fe20003800000 */
[----:B------:R-:W-:Y:S05]  /*2b90*/  @P2 BRA `(.L_x_889) ;  /* 0x0000004000002947 */ /* 0x000fea0003800000 */
[----:B------:R-:W-:Y:S01]  /*2ba0*/  MOV R223, RZ ;  /* 0x000000ff00df7202 */ /* 0x000fe20000000f00 */
[----:B------:R-:W-:Y:S05]  /*2bb0*/  @!P0 BRA `(.L_x_890) ;  /* 0x0000007000008947 */ /* 0x000fea0003800000 */
[----:B-----5:R-:W-:Y:S01]  /*2bc0*/  PRMT R223, RZ, 0x7610, R27 ;  /* 0x00007610ffdf7816 */ /* 0x020fe2000000001b */
[----:B------:R-:W-:Y:S05]  /*2bd0*/  BRA `(.L_x_890) ;  /* 0x0000005000007947 */ /* 0x000fea0003800000 */
.L_x_889:
[----:B-----5:R-:W-:-:S05]  /*2be0*/  PRMT R2, RZ, 0x7610, R31 ;  /* 0x00007610ff027816 */ /* 0x020fca000000001f */
[----:B------:R-:W-:Y:S01]  /*2bf0*/  FMUL.FTZ R223, R2, c[0x0][0x1ec] ;  /* 0x00007b0002df7a20 */ /* 0x000fe20000410000 */
[----:B------:R-:W-:-:S03]  /*2c00*/  @P0 PRMT R2, RZ, 0x7610, R27 ;  /* 0x00007610ff020816 */ /* 0x000fc6000000001b */
[----:B------:R-:W-:-:S04]  /*2c10*/  FMUL.FTZ R223, R138, R223 ;  /* 0x000000df8adf7220 */ /* 0x000fc80000410000 */
[----:B------:R-:W-:Y:S02]  /*2c20*/  @P0 FADD.FTZ R223, R2, R223 ;  /* 0x000000df02df0221 */ /* 0x000fe40000010000 */
.L_x_890:
[----:B------:R-:W-:Y:S05]  /*2c30*/  BSYNC B0 ;  /* 0x0000000000007941 */ /* 0x000fea0003800000 */
.L_x_888:
[----:B------:R-:W-:Y:S01]  /*2c40*/  FADD.FTZ R2, RZ, R37 ;  /* 0x00000025ff027221 */ /* 0x000fe20000010000 */
[----:B------:R-:W-:Y:S02]  /*2c50*/  F2FP.BF16.PACK_AB R35, R223, R221 ;  /* 0x000000dddf23723e */ /* 0x000fe400000010ff */
[----:B------:R-:W-:Y:S01]  /*2c60*/  F2FP.BF16.PACK_AB R34, R219, R217 ;  /* 0x000000d9db22723e */ /* 0x000fe200000010ff */
[----:B------:R-:W-:Y:S01]  /*2c70*/  FADD.FTZ R2, R2, R39 ;  /* 0x0000002702027221 */ /* 0x000fe20000010000 */
[----:B------:R-:W-:Y:S02]  /*2c80*/  F2FP.BF16.PACK_AB R33, R215, R213 ;  /* 0x000000d5d721723e */ /* 0x000fe400000010ff */
[----:B------:R-:W-:Y:S01]  /*2c90*/  F2FP.BF16.PACK_AB R32, R211, R17 ;  /* 0x00000011d320723e */ /* 0x000fe200000010ff */
[----:B------:R-:W-:Y:S01]  /*2ca0*/  FADD.FTZ R2, R2, R41 ;  /* 0x0000002902027221 */ /* 0x000fe20000010000 */
[----:B------:R-:W-:-:S03]  /*2cb0*/  LOP3.LUT P0, RZ, R150, 0xff, RZ, 0xc0, !PT ;  /* 0x000000ff96ff7812 */ /* 0x000fc6000780c0ff */
[----:B------:R-:W-:Y:S01]  /*2cc0*/  FADD.FTZ R2, R2, R43 ;  /* 0x0000002b02027221 */ /* 0x000fe20000010000 */
[----:B------:R-:W-:-:S03]  /*2cd0*/  SEL R16, R148, R137, !P0 ;  /* 0x0000008994107207 */ /* 0x000fc60004000000 */
        /* <DEDUP_REMOVED lines=28> */
[----:B------:R-:W-:Y:S02]  /*2ea0*/  FADD.FTZ R12, R2, R17 ;  /* 0x00000011020c7221 */ /* 0x000fe40000010000 */
[----:B------:R-:W-:-:S04]  /*2eb0*/  IMAD.WIDE.U32 R2, R225, R22, c[0x0][0x188] ;  /* 0x00006200e1027625 */ /* 0x000fc800078e0016 */
[----:B------:R-:W-:Y:S01]  /*2ec0*/  FADD.FTZ R12, R12, R211 ;  /* 0x000000d30c0c7221 */ /* 0x000fe20000010000 */
[----:B------:R0:W-:Y:S03]  /*2ed0*/  STG.E.128 [R2.64], R32 ;  /* 0x0000002002007986 */ /* 0x0001e6000c101d04 */
[----:B------:R-:W-:-:S04]  /*2ee0*/  FADD.FTZ R12, R12, R213 ;  /* 0x000000d50c0c7221 */ /* 0x000fc80000010000 */
[----:B------:R-:W-:-:S04]  /*2ef0*/  FADD.FTZ R12, R12, R215 ;  /* 0x000000d70c0c7221 */ /* 0x000fc80000010000 */
[----:B------:R-:W-:-:S04]  /*2f00*/  FADD.FTZ R12, R12, R217 ;  /* 0x000000d90c0c7221 */ /* 0x000fc80000010000 */
[----:B------:R-:W-:-:S04]  /*2f10*/  FADD.FTZ R12, R12, R219 ;  /* 0x000000db0c0c7221 */ /* 0x000fc80000010000 */
[----:B------:R-:W-:-:S04]  /*2f20*/  FADD.FTZ R12, R12, R221 ;  /* 0x000000dd0c0c7221 */ /* 0x000fc80000010000 */
[----:B------:R-:W-:Y:S01]  /*2f30*/  FADD.FTZ R225, R12, R223 ;  /* 0x000000df0ce17221 */ /* 0x000fe20000010000 */
[----:B------:R-:W-:Y:S05]  /*2f40*/  BRA.DIV ~URZ, `(.L_x_891) ;  /* 0x000016027f007947 */ /* 0x000fea000b800000 */
[----:B0-----:R0:W1:Y:S02]  /*2f50*/  SHFL.BFLY PT, R2, R225, 0x1, 0x1f ;  /* 0x0c201f00e1027f89 */ /* 0x00106400000e0000 */
.L_x_897:
        /* <DEDUP_REMOVED lines=100> */
.L_x_898:
[----:B------:R-:W-:Y:S01]  /*35a0*/  ISETP.NE.AND P0, PT, R135, RZ, PT ;  /* 0x000000ff8700720c */ /* 0x000fe20003f05270 */
[----:B--2---:R-:W-:Y:S01]  /*35b0*/  FADD.FTZ R3, R33, R32 ;  /* 0x0000002021037221 */ /* 0x004fe20000010000 */
[----:B------:R-:W-:Y:S11]  /*35c0*/  WARPSYNC 0xffffffff ;  /* 0xffffffff00007948 */ /* 0x000ff60003800000 */
[----:B------:R-:W-:-:S05]  /*35d0*/  @!P0 IADD3 R12, R151, R16, RZ ;  /* 0x00000010970c8210 */ /* 0x000fca0007ffe0ff */
[----:B------:R2:W-:Y:S01]  /*35e0*/  @!P0 STS.64 [R12.X8], R2 ;  /* 0x000000020c008388 */ /* 0x0005e20000008a00 */
[----:B------:R-:W-:-:S11]  /*35f0*/  ISETP.GT.U32.AND P0, PT, R135, 0x3, PT ;  /* 0x000000038700780c */ /* 0x000fd60003f04070 */
[----:B------:R-:W-:Y:S01]  /*3600*/  BAR.SYNC.DEFER_BLOCKING 0x0 ;  /* 0x0000000000007b1d */ /* 0x000fe20000010000 */
[----:B--2---:R-:W-:Y:S01]  /*3610*/  CS2R R2, SRZ ;  /* 0x0000000000027805 */ /* 0x004fe2000001ff00 */
[----:B------:R-:W-:Y:S01]  /*3620*/  @!P0 IADD3 R16, R135, R16, RZ ;  /* 0x0000001087108210 */ /* 0x000fe20007ffe0ff */
[----:B------:R-:W-:Y:S01]  /*3630*/  HFMA2.MMA R12, -RZ, RZ, 0, 0 ;  /* 0x00000000ff0c7435 */ /* 0x000fe200000001ff */
[----:B------:R-:W-:Y:S02]  /*3640*/  LOP3.LUT P1, RZ, R151, 0x1f, R0, 0xf8, !PT ;  /* 0x0000001f97ff7812 */ /* 0x000fe4000782f800 */
[----:B------:R-:W-:Y:S03]  /*3650*/  BSSY B0, `(.L_x_893) ;  /* 0x00000e8000007945 */ /* 0x000fe60003800000 */
[----:B------:R-:W-:-:S04]  /*3660*/  @!P0 MOV R12, 0x500 ;  /* 0x00000500000c8802 */ /* 0x000fc80000000f00 */
[----:B------:R-:W-:Y:S01]  /*3670*/  I2F R35, R12 ;  /* 0x0000000c00237306 */ /* 0x000fe20000201400 */
[----:B------:R-:W2:Y:S04]  /*3680*/  SHFL.DOWN PT, R13, R12, 0x2, 0x1f ;  /* 0x08401f000c0d7f89 */ /* 0x000ea800000e0000 */
[----:B------:R3:W4:Y:S01]  /*3690*/  @!P0 LDS.64 R2, [R16.X8] ;  /* 0x0000000010028984 */ /* 0x0007220000008a00 */
[----:B------:R-:W-:Y:S02]  /*36a0*/  ISETP.NE.AND P0, PT, RZ, UR6, PT ;  /* 0x00000006ff007c0c */ /* 0x000fe4000bf05270 */
[----:B-12---:R-:W-:Y:S01]  /*36b0*/  IADD3 R32, R13, R12, RZ ;  /* 0x0000000c0d207210 */ /* 0x006fe20007ffe0ff */
[----:B------:R-:W-:Y:S04]  /*36c0*/  I2F R36, R13 ;  /* 0x0000000d00247306 */ /* 0x000fe80000201400 */
[----:B------:R-:W-:Y:S04]  /*36d0*/  SHFL.DOWN PT, R227, R32, 0x1, 0x1f ;  /* 0x08201f0020e37f89 */ /* 0x000fe800000e0000 */
[----:B------:R-:W3:Y:S08]  /*36e0*/  I2F R34, R32 ;  /* 0x0000002000227306 */ /* 0x000ef00000201400 */
[----:B---3--:R-:W1:Y:S01]  /*36f0*/  MUFU.RCP R16, R34 ;  /* 0x0000002200107308 */ /* 0x008e620000001000 */
[----:B----4-:R-:W2:Y:S04]  /*3700*/  SHFL.DOWN PT, R33, R2, 0x2, 0x1f ;  /* 0x08401f0002217f89 */ /* 0x010ea800000e0000 */
[----:B------:R-:W3:Y:S01]  /*3710*/  SHFL.DOWN PT, R22, R3, 0x2, 0x1f ;  /* 0x08401f0003167f89 */ /* 0x000ee200000e0000 */
[----:B--2---:R-:W-:-:S02]  /*3720*/  FMUL.FTZ R38, R33, R36 ;  /* 0x0000002421267220 */ /* 0x004fc40000410000 */
[----:B------:R-:W-:Y:S02]  /*3730*/  FADD.FTZ R33, -R33, R2 ;  /* 0x0000000221217221 */ /* 0x000fe40000010100 */
[----:B0-----:R-:W-:Y:S02]  /*3740*/  FFMA.FTZ R225, R35, R2, R38 ;  /* 0x0000000223e17223 */ /* 0x001fe40000010026 */
[----:B------:R-:W-:Y:S02]  /*3750*/  FMUL.FTZ R33, R33, R33 ;  /* 0x0000002121217220 */ /* 0x000fe40000410000 */
[----:B-1----:R-:W-:Y:S02]  /*3760*/  FMUL.FTZ R225, R16, R225 ;  /* 0x000000e110e17220 */ /* 0x002fe40000410000 */
[----:B------:R-:W-:Y:S01]  /*3770*/  FMUL.FTZ R33, R33, R35 ;  /* 0x0000002321217220 */ /* 0x000fe20000410000 */
[----:B------:R-:W-:Y:S01]  /*3780*/  IADD3 R35, R32, R227, RZ ;  /* 0x000000e320237210 */ /* 0x000fe20007ffe0ff */
[----:B---3--:R-:W-:Y:S01]  /*3790*/  FADD.FTZ R13, R22, R3 ;  /* 0x00000003160d7221 */ /* 0x008fe20000010000 */
        /* <DEDUP_REMOVED lines=27> */
[----:B------:R-:W0:Y:S02]  /*3950*/  MUFU.RSQ R33, R33 ;  /* 0x0000002100217308 */ /* 0x000e240000001400 */
[----:B------:R1:W-:Y:S04]  /*3960*/  @!P1 STG.E [R2.64], R225 ;  /* 0x000000e102009986 */ /* 0x0003e8000c101904 */
[----:B0-----:R1:W-:Y:S01]  /*3970*/  @!P1 STG.E [R12.64], R33 ;  /* 0x000000210c009986 */ /* 0x0013e2000c101904 */
[----:B------:R-:W-:-:S13]  /*3980*/  ISETP.GE.AND P1, PT, R20, 0x1, PT ;  /* 0x000000011400780c */ /* 0x000fda0003f26270 */
[----:B------:R-:W-:Y:S05]  /*3990*/  @!P1 BRA `(.L_x_894) ;  /* 0x00000b3000009947 */ /* 0x000fea0003800000 */
[----:B-1----:R-:W-:Y:S02]  /*39a0*/  FSEL R2, R225, RZ, !P0 ;  /* 0x000000ffe1027208 */ /* 0x002fe40004000000 */
[----:B------:R-:W-:Y:S02]  /*39b0*/  PRMT R3, RZ, 0x5410, R7 ;  /* 0x00005410ff037816 */ /* 0x000fe40000000007 */
[----:B------:R-:W-:Y:S01]  /*39c0*/  IADD3 R20, R20, -0x1, RZ ;  /* 0xffffffff14147810 */ /* 0x000fe20007ffe0ff */
[C---:B------:R-:W-:Y:S02]  /*39d0*/  FADD.FTZ R38, -R2.reuse, R49 ;  /* 0x0000003102267221 */ /* 0x040fe40000010100 */
[C---:B------:R-:W-:Y:S02]  /*39e0*/  FADD.FTZ R40, -R2.reuse, R51 ;  /* 0x0000003302287221 */ /* 0x040fe40000010100 */
[----:B------:R-:W-:Y:S02]  /*39f0*/  FMUL.FTZ R38, R33, R38 ;  /* 0x0000002621267220 */ /* 0x000fe40000410000 */
[----:B------:R-:W-:-:S02]  /*3a00*/  FADD.FTZ R32, -R2, R43 ;  /* 0x0000002b02207221 */ /* 0x000fc40000010100 */
[----:B------:R-:W-:Y:S01]  /*3a10*/  FFMA.FTZ R35, R38, R3, R61 ;  /* 0x0000000326237223 */ /* 0x000fe2000001003d */
[----:B------:R-:W-:Y:S01]  /*3a20*/  PRMT R3, RZ, 0x7610, R7 ;  /* 0x00007610ff037816 */ /* 0x000fe20000000007 */
[C---:B------:R-:W-:Y:S02]  /*3a30*/  FMUL.FTZ R21, R33.reuse, R40 ;  /* 0x0000002821157220 */ /* 0x040fe40000410000 */
[----:B------:R-:W-:Y:S02]  /*3a40*/  FADD.FTZ R34, -R2, R45 ;  /* 0x0000002d02227221 */ /* 0x000fe40000010100 */
[----:B------:R-:W-:Y:S02]  /*3a50*/  FMUL.FTZ R13, R33, R32 ;  /* 0x00000020210d7220 */ /* 0x000fe40000410000 */
[----:B------:R-:W-:Y:S01]  /*3a60*/  FFMA.FTZ R32, R21, R3, R62 ;  /* 0x0000000315207223 */ /* 0x000fe2000001003e */
[----:B------:R-:W-:Y:S01]  /*3a70*/  PRMT R3, RZ, 0x5410, R6 ;  /* 0x00005410ff037816 */ /* 0x000fe20000000006 */
[----:B------:R-:W-:-:S02]  /*3a80*/  FMUL.FTZ R34, R33, R34 ;  /* 0x0000002221227220 */ /* 0x000fc40000410000 */
[----:B------:R-:W-:Y:S01]  /*3a90*/  FADD.FTZ R36, -R2, R47 ;  /* 0x0000002f02247221 */ /* 0x000fe20000010100 */
[----:B------:R-:W-:Y:S01]  /*3aa0*/  F2FP.BF16.PACK_AB R35, R32, R35 ;  /* 0x000000232023723e */ /* 0x000fe200000010ff */
[----:B------:R-:W-:Y:S01]  /*3ab0*/  FFMA.FTZ R34, R34, R3, R59 ;  /* 0x0000000322227223 */ /* 0x000fe2000001003b */
[----:B------:R-:W-:Y:S01]  /*3ac0*/  PRMT R3, RZ, 0x7610, R6 ;  /* 0x00007610ff037816 */ /* 0x000fe20000000006 */
[C---:B------:R-:W-:Y:S02]  /*3ad0*/  FADD.FTZ R192, -R2.reuse, R17 ;  /* 0x0000001102c07221 */ /* 0x040fe40000010100 */
[----:B------:R-:W-:Y:S02]  /*3ae0*/  FMUL.FTZ R17, R33, R36 ;  /* 0x0000002421117220 */ /* 0x000fe40000410000 */
[C---:B------:R-:W-:Y:S02]  /*3af0*/  FADD.FTZ R12, -R2.reuse, R37 ;  /* 0x00000025020c7221 */ /* 0x040fe40000010100 */
[----:B------:R-:W-:Y:S01]  /*3b00*/  FFMA.FTZ R21, R17, R3, R60 ;  /* 0x0000000311157223 */ /* 0x000fe2000001003c */
[--C-:B------:R-:W-:Y:S01]  /*3b10*/  PRMT R17, RZ, 0x7610, R5.reuse ;  /* 0x00007610ff117816 */ /* 0x100fe20000000005 */
[----:B------:R-:W-:Y:S01]  /*3b20*/  FMUL.FTZ R12, R33, R12 ;  /* 0x0000000c210c7220 */ /* 0x000fe20000410000 */
[----:B------:R-:W-:Y:S01]  /*3b30*/  PRMT R3, RZ, 0x5410, R5 ;  /* 0x00005410ff037816 */ /* 0x000fe20000000005 */
[C---:B------:R-:W-:Y:S01]  /*3b40*/  FADD.FTZ R22, -R2.reuse, R41 ;  /* 0x0000002902167221 */ /* 0x040fe20000010100 */
[----:B------:R-:W-:Y:S01]  /*3b50*/  F2FP.BF16.PACK_AB R34, R21, R34 ;  /* 0x000000221522723e */ /* 0x000fe200000010ff */
[----:B------:R-:W-:Y:S01]  /*3b60*/  FFMA.FTZ R17, R13, R17, R58 ;  /* 0x000000110d117223 */ /* 0x000fe2000001003a */
[----:B------:R-:W-:Y:S01]  /*3b70*/  PRMT R13, RZ, 0x5410, R4 ;  /* 0x00005410ff0d7816 */ /* 0x000fe20000000004 */
[----:B------:R-:W-:-:S02]  /*3b80*/  FADD.FTZ R156, -R2, R175 ;  /* 0x000000af029c7221 */ /* 0x000fc40000010100 */
[C---:B------:R-:W-:Y:S02]  /*3b90*/  FMUL.FTZ R22, R33.reuse, R22 ;  /* 0x0000001621167220 */ /* 0x040fe40000410000 */
[----:B------:R-:W-:Y:S01]  /*3ba0*/  FFMA.FTZ R12, R12, R13, R55 ;  /* 0x0000000d0c0c7223 */ /* 0x000fe20000010037 */
[----:B------:R-:W-:Y:S01]  /*3bb0*/  PRMT R13, RZ, 0x5410, R11 ;  /* 0x00005410ff0d7816 */ /* 0x000fe2000000000b */
[----:B------:R-:W-:Y:S02]  /*3bc0*/  FMUL.FTZ R156, R33, R156 ;  /* 0x0000009c219c7220 */ /* 0x000fe40000410000 */
[----:B------:R-:W-:Y:S02]  /*3bd0*/  IMAD R20, R20, c[0x0][0x168], RZ ;  /* 0x00005a0014147a24 */ /* 0x000fe400078e02ff */
[C---:B------:R-:W-:Y:S02]  /*3be0*/  FADD.FTZ R158, -R2.reuse, R177 ;  /* 0x000000b1029e7221 */ /* 0x040fe40000010100 */
[----:B------:R-:W-:-:S02]  /*3bf0*/  FADD.FTZ R16, -R2, R39 ;  /* 0x0000002702107221 */ /* 0x000fc40000010100 */
[----:B------:R-:W-:Y:S01]  /*3c00*/  FFMA.FTZ R22, R22, R3, R57 ;  /* 0x0000000316167223 */ /* 0x000fe20000010039 */
[----:B------:R-:W-:Y:S01]  /*3c10*/  SHF.R.S32.HI R3, RZ, 0x1f, R20 ;  /* 0x0000001fff037819 */ /* 0x000fe20000011414 */
[----:B------:R-:W-:Y:S01]  /*3c20*/  FFMA.FTZ R39, R156, R13, R69 ;  /* 0x0000000d9c277223 */ /* 0x000fe20000010045 */
[----:B------:R-:W-:Y:S01]  /*3c30*/  PRMT R13, RZ, 0x7610, R11 ;  /* 0x00007610ff0d7816 */ /* 0x000fe2000000000b */
[----:B------:R-:W-:Y:S01]  /*3c40*/  FMUL.FTZ R41, R33, R158 ;  /* 0x0000009e21297220 */ /* 0x000fe20000410000 */
[----:B------:R-:W-:Y:S01]  /*3c50*/  LEA.HI R3, R3, R20, RZ, 0x3 ;  /* 0x0000001403037211 */ /* 0x000fe200078f18ff */
[C---:B------:R-:W-:Y:S02]  /*3c60*/  FADD.FTZ R46, -R2.reuse, R167 ;  /* 0x000000a7022e7221 */ /* 0x040fe40000010100 */
[----:B------:R-:W-:Y:S01]  /*3c70*/  FFMA.FTZ R20, R41, R13, R70 ;  /* 0x0000000d29147223 */ /* 0x000fe20000010046 */
[----:B------:R-:W-:Y:S01]  /*3c80*/  PRMT R13, RZ, 0x5410, R9 ;  /* 0x00005410ff0d7816 */ /* 0x000fe20000000009 */
[----:B------:R-:W-:Y:S01]  /*3c90*/  FMUL.FTZ R46, R33, R46 ;  /* 0x0000002e212e7220 */ /* 0x000fe20000410000 */
[----:B------:R-:W-:Y:S01]  /*3ca0*/  LEA.HI.SX32 R3, R3, R54, 0x1d ;  /* 0x0000003603037211 */ /* 0x000fe200078feaff */
[----:B------:R-:W-:Y:S01]  /*3cb0*/  FADD.FTZ R42, -R2, R53 ;  /* 0x00000035022a7221 */ /* 0x000fe20000010100 */
[----:B------:R-:W-:Y:S01]  /*3cc0*/  MOV R53, 0x10 ;  /* 0x0000001000357802 */ /* 0x000fe20000000f00 */
[----:B------:R-:W-:Y:S01]  /*3cd0*/  FFMA.FTZ R46, R46, R13, R65 ;  /* 0x0000000d2e2e7223 */ /* 0x000fe20000010041 */
[--C-:B------:R-:W-:Y:S01]  /*3ce0*/  PRMT R13, RZ, 0x5410, R8.reuse ;  /* 0x00005410ff0d7816 */ /* 0x100fe20000000008 */
[----:B------:R-:W-:Y:S01]  /*3cf0*/  FMUL.FTZ R42, R33, R42 ;  /* 0x0000002a212a7220 */ /* 0x000fe20000410000 */
[----:B------:R-:W-:Y:S01]  /*3d00*/  F2FP.BF16.PACK_AB R39, R20, R39 ;  /* 0x000000271427723e */ /* 0x000fe200000010ff */
[----:B------:R-:W-:Y:S01]  /*3d10*/  FADD.FTZ R44, -R2, R165 ;  /* 0x000000a5022c7221 */ /* 0x000fe20000010100 */
[----:B------:R-:W-:Y:S01]  /*3d20*/  IADD3 R20, R3, 0x180, RZ ;  /* 0x0000018003147810 */ /* 0x000fe20007ffe0ff */
[----:B------:R-:W-:Y:S01]  /*3d30*/  FFMA.FTZ R36, R42, R13, R63 ;  /* 0x0000000d2a247223 */ /* 0x000fe2000001003f */
[----:B------:R-:W-:Y:S01]  /*3d40*/  PRMT R13, RZ, 0x7610, R8 ;  /* 0x00007610ff0d7816 */ /* 0x000fe20000000008 */
[----:B------:R-:W-:-:S02]  /*3d50*/  FMUL.FTZ R37, R33, R44 ;  /* 0x0000002c21257220 */ /* 0x000fc40000410000 */
[C---:B------:R-:W-:Y:S02]  /*3d60*/  FADD.FTZ R172, -R2.reuse, R191 ;  /* 0x000000bf02ac7221 */ /* 0x040fe40000010100 */
[----:B------:R-:W-:Y:S01]  /*3d70*/  FFMA.FTZ R41, R37, R13, R64 ;  /* 0x0000000d25297223 */ /* 0x000fe20000010040 */
[----:B------:R-:W-:Y:S01]  /*3d80*/  PRMT R13, RZ, 0x5410, R15 ;  /* 0x00005410ff0d7816 */ /* 0x000fe2000000000f */
[----:B------:R-:W-:Y:S02]  /*3d90*/  FMUL.FTZ R172, R33, R172 ;  /* 0x000000ac21ac7220 */ /* 0x000fe40000410000 */
[----:B------:R-:W-:Y:S01]  /*3da0*/  FADD.FTZ R174, -R2, R193 ;  /* 0x000000c102ae7221 */ /* 0x000fe20000010100 */
[----:B------:R-:W-:Y:S01]  /*3db0*/  F2FP.BF16.PACK_AB R36, R41, R36 ;  /* 0x000000242924723e */ /* 0x000fe200000010ff */
[----:B------:R-:W-:Y:S01]  /*3dc0*/  FFMA.FTZ R43, R172, R13, R77 ;  /* 0x0000000dac2b7223 */ /* 0x000fe2000001004d */
[----:B------:R-:W-:Y:S01]  /*3dd0*/  PRMT R13, RZ, 0x7610, R15 ;  /* 0x00007610ff0d7816 */ /* 0x000fe2000000000f */
[----:B------:R-:W-:-:S02]  /*3de0*/  FMUL.FTZ R45, R33, R174 ;  /* 0x000000ae212d7220 */ /* 0x000fc40000410000 */
[C---:B------:R-:W-:Y:S02]  /*3df0*/  FADD.FTZ R188, -R2.reuse, R207 ;  /* 0x000000cf02bc7221 */ /* 0x040fe40000010100 */
[----:B------:R-:W-:Y:S01]  /*3e00*/  FFMA.FTZ R40, R45, R13, R78 ;  /* 0x0000000d2d287223 */ /* 0x000fe2000001004e */
[----:B------:R-:W-:Y:S01]  /*3e10*/  PRMT R13, RZ, 0x5410, R19 ;  /* 0x00005410ff0d7816 */ /* 0x000fe20000000013 */
[C---:B------:R-:W-:Y:S02]  /*3e20*/  FMUL.FTZ R188, R33.reuse, R188 ;  /* 0x000000bc21bc7220 */ /* 0x040fe40000410000 */
        /* <DEDUP_REMOVED lines=56> */
[----:B------:R-:W-:Y:S02]  /*41b0*/  FFMA.FTZ R164, R140, R164, R73 ;  /* 0x000000a48ca47223 */ /* 0x000fe40000010049 */
        /* <DEDUP_REMOVED lines=49> */
.L_x_894:
[----:B-1----:R-:W-:Y:S05]  /*44d0*/  BSYNC B0 ;  /* 0x0000000000007941 */ /* 0x002fea0003800000 */
.L_x_893:
[----:B------:R-:W-:Y:S02]  /*44e0*/  IADD3 R136, R136, c[0x0][0x160], RZ ;  /* 0x0000580088887a10 */ /* 0x000fe40007ffe0ff */
[----:B------:R-:W-:-:S02]  /*44f0*/  LOP3.LUT P1, RZ, R150, 0xff, RZ, 0xc0, !PT ;  /* 0x000000ff96ff7812 */ /* 0x000fc4000782c0ff */
[----:B------:R-:W-:Y:S02]  /*4500*/  ISETP.GE.AND P0, PT, R136, c[0x0][0x164], PT ;  /* 0x0000590088007a0c */ /* 0x000fe40003f06270 */
[----:B------:R-:W-:-:S11]  /*4510*/  SEL R150, RZ, 0x1, P1 ;  /* 0x00000001ff967807 */ /* 0x000fd60000800000 */
[----:B0----5:R-:W-:Y:S01]  /*4520*/  @P0 CALL.REL.NOINC `(.L_x_895) ;  /* 0x0000001000000944 */ /* 0x021fe20003c00000 */
[----:B------:R-:W-:Y:S05]  /*4530*/  BRA `(.L_x_896) ;  /* 0xffffc45000007947 */ /* 0x000fea000383ffff */
.L_x_895:
[----:B------:R-:W-:Y:S05]  /*4540*/  EXIT ;  /* 0x000000000000794d */ /* 0x000fea0003800000 */
.L_x_891:
[----:B0-----:R-:W-:Y:S01]  /*4550*/  HFMA2.MMA R33, -RZ, RZ, 0, 5.9604644775390625e-08 ;  /* 0x00000001ff217435 */ /* 0x001fe200000001ff */
[----:B------:R-:W-:Y:S02]  /*4560*/  MOV R32, R225 ;  /* 0x000000e100207202 */ /* 0x000fe40000000f00 */
[----:B------:R-:W-:Y:S02]  /*4570*/  MOV R3, 0x1f ;  /* 0x0000001f00037802 */ /* 0x000fe40000000f00 */
[----:B------:R-:W-:Y:S02]  /*4580*/  MOV R22, 0xffffffff ;  /* 0xffffffff00167802 */ /* 0x000fe40000000f00 */
[----:B------:R-:W-:Y:S02]  /*4590*/  MOV R12, 0x45b0 ;  /* 0x000045b0000c7802 */ /* 0x000fe40000000f00 */
[----:B-----5:R-:W-:Y:S05]  /*45a0*/  CALL.REL.NOINC `($__internal_7_$__cuda_sm70_shflsync_bfly_p) ;  /* 0x0000089000007944 */ /* 0x020fea0003c00000 */
[----:B-1----:R-:W-:Y:S01]  /*45b0*/  MOV R2, R33 ;  /* 0x0000002100027202 */ /* 0x002fe20000000f00 */
[----:B0-----:R-:W-:Y:S05]  /*45c0*/  BRA `(.L_x_897) ;  /* 0xffffe99000007947 */ /* 0x001fea000383ffff */
.L_x_892:
[----:B------:R-:W-:Y:S01]  /*45d0*/  HFMA2.MMA R33, -RZ, RZ, 0, 1.1920928955078125e-07 ;  /* 0x00000002ff217435 */ /* 0x000fe200000001ff */
[----:B------:R-:W-:Y:S02]  /*45e0*/  MOV R3, 0x1f ;  /* 0x0000001f00037802 */ /* 0x000fe40000000f00 */
[----:B------:R-:W-:-:S02]  /*45f0*/  MOV R22, 0xffffffff ;  /* 0xffffffff00167802 */ /* 0x000fc40000000f00 */
[----:B------:R-:W-:Y:S02]  /*4600*/  MOV R12, 0x4620 ;  /* 0x00004620000c7802 */ /* 0x000fe40000000f00 */
[----:B0----5:R-:W-:Y:S05]  /*4610*/  CALL.REL.NOINC `($__internal_7_$__cuda_sm70_shflsync_bfly_p) ;  /* 0x0000082000007944 */ /* 0x021fea0003c00000 */
[----:B01----:R-:W-:Y:S01]  /*4620*/  FADD.FTZ R32, R32, R33 ;  /* 0x0000002120207221 */ /* 0x003fe20000010000 */
[----:B------:R-:W-:Y:S01]  /*4630*/  HFMA2.MMA R33, -RZ, RZ, 0, 2.384185791015625e-07 ;  /* 0x00000004ff217435 */ /* 0x000fe200000001ff */
[----:B------:R-:W-:Y:S02]  /*4640*/  MOV R3, 0x1f ;  /* 0x0000001f00037802 */ /* 0x000fe40000000f00 */
[----:B------:R-:W-:Y:S02]  /*4650*/  MOV R22, 0xffffffff ;  /* 0xffffffff00167802 */ /* 0x000fe40000000f00 */
[----:B------:R-:W-:Y:S02]  /*4660*/  MOV R12, 0x4680 ;  /* 0x00004680000c7802 */ /* 0x000fe40000000f00 */
[----:B------:R-:W-:Y:S05]  /*4670*/  CALL.REL.NOINC `($__internal_7_$__cuda_sm70_shflsync_bfly_p) ;  /* 0x000007c000007944 */ /* 0x000fea0003c00000 */
[----:B01----:R-:W-:Y:S01]  /*4680*/  FADD.FTZ R32, R32, R33 ;  /* 0x0000002120207221 */ /* 0x003fe20000010000 */
[----:B------:R-:W-:Y:S01]  /*4690*/  HFMA2.MMA R33, -RZ, RZ, 0, 4.76837158203125e-07 ;  /* 0x00000008ff217435 */ /* 0x000fe200000001ff */
[----:B------:R-:W-:Y:S02]  /*46a0*/  MOV R3, 0x1f ;  /* 0x0000001f00037802 */ /* 0x000fe40000000f00 */
[----:B------:R-:W-:-:S02]  /*46b0*/  MOV R22, 0xffffffff ;  /* 0xffffffff00167802 */ /* 0x000fc40000000f00 */
[----:B------:R-:W-:Y:S02]  /*46c0*/  MOV R12, 0x46e0 ;  /* 0x000046e0000c7802 */ /* 0x000fe40000000f00 */
[----:B------:R-:W-:Y:S05]  /*46d0*/  CALL.REL.NOINC `($__internal_7_$__cuda_sm70_shflsync_bfly_p) ;  /* 0x0000076000007944 */ /* 0x000fea0003c00000 */
[----:B01----:R-:W-:Y:S01]  /*46e0*/  FADD.FTZ R32, R32, R33 ;  /* 0x0000002120207221 */ /* 0x003fe20000010000 */
[----:B------:R-:W-:Y:S01]  /*46f0*/  HFMA2.MMA R33, -RZ, RZ, 0, 9.5367431640625e-07 ;  /* 0x00000010ff217435 */ /* 0x000fe200000001ff */
[----:B------:R-:W-:Y:S02]  /*4700*/  MOV R3, 0x1f ;  /* 0x0000001f00037802 */ /* 0x000fe40000000f00 */
[----:B------:R-:W-:Y:S02]  /*4710*/  MOV R22, 0xffffffff ;  /* 0xffffffff00167802 */ /* 0x000fe40000000f00 */
[----:B------:R-:W-:Y:S02]  /*4720*/  MOV R12, 0x4740 ;  /* 0x00004740000c7802 */ /* 0x000fe40000000f00 */
[----:B------:R-:W-:Y:S05]  /*4730*/  CALL.REL.NOINC `($__internal_7_$__cuda_sm70_shflsync_bfly_p) ;  /* 0x0000070000007944 */ /* 0x000fea0003c00000 */
        /* <DEDUP_REMOVED lines=86> */
[----:B------:R-:W-:Y:S05]  /*4ca0*/  CALL.REL.NOINC `($__internal_7_$__cuda_sm70_shflsync_bfly_p) ;  /* 0x0000019000007944 */ /* 0x000fea0003c00000 */
[----:B01----:R-:W-:Y:S01]  /*4cb0*/  FADD.FTZ R32, R32, R33 ;  /* 0x0000002120207221 */ /* 0x003fe20000010000 */
[----:B------:R-:W-:Y:S01]  /*4cc0*/  HFMA2.MMA R33, -RZ, RZ, 0, 1.1920928955078125e-07 ;  /* 0x00000002ff217435 */ /* 0x000fe200000001ff */
[----:B------:R-:W-:Y:S02]  /*4cd0*/  MOV R3, 0x1f ;  /* 0x0000001f00037802 */ /* 0x000fe40000000f00 */
[----:B------:R-:W-:Y:S02]  /*4ce0*/  MOV R22, 0xffffffff ;  /* 0xffffffff00167802 */ /* 0x000fe40000000f00 */
[----:B------:R-:W-:Y:S02]  /*4cf0*/  MOV R12, 0x4d10 ;  /* 0x00004d10000c7802 */ /* 0x000fe40000000f00 */
[----:B------:R-:W-:Y:S05]  /*4d00*/  CALL.REL.NOINC `($__internal_7_$__cuda_sm70_shflsync_bfly_p) ;  /* 0x0000013000007944 */ /* 0x000fea0003c00000 */
[----:B01----:R-:W-:Y:S01]  /*4d10*/  FADD.FTZ R32, R32, R33 ;  /* 0x0000002120207221 */ /* 0x003fe20000010000 */
[----:B------:R-:W-:Y:S01]  /*4d20*/  HFMA2.MMA R33, -RZ, RZ, 0, 2.384185791015625e-07 ;  /* 0x00000004ff217435 */ /* 0x000fe200000001ff */
[----:B------:R-:W-:-:S02]  /*4d30*/  MOV R3, 0x1f ;  /* 0x0000001f00037802 */ /* 0x000fc40000000f00 */
[----:B------:R-:W-:Y:S02]  /*4d40*/  MOV R22, 0xffffffff ;  /* 0xffffffff00167802 */ /* 0x000fe40000000f00 */
[----:B------:R-:W-:Y:S02]  /*4d50*/  MOV R12, 0x4d70 ;  /* 0x00004d70000c7802 */ /* 0x000fe40000000f00 */
[----:B------:R-:W-:Y:S05]  /*4d60*/  CALL.REL.NOINC `($__internal_7_$__cuda_sm70_shflsync_bfly_p) ;  /* 0x000000d000007944 */ /* 0x000fea0003c00000 */
[----:B01----:R-:W-:Y:S01]  /*4d70*/  FADD.FTZ R32, R32, R33 ;  /* 0x0000002120207221 */ /* 0x003fe20000010000 */
[----:B------:R-:W-:Y:S01]  /*4d80*/  HFMA2.MMA R33, -RZ, RZ, 0, 4.76837158203125e-07 ;  /* 0x00000008ff217435 */ /* 0x000fe200000001ff */
[----:B------:R-:W-:Y:S02]  /*4d90*/  MOV R3, 0x1f ;  /* 0x0000001f00037802 */ /* 0x000fe40000000f00 */
[----:B------:R-:W-:Y:S02]  /*4da0*/  MOV R22, 0xffffffff ;  /* 0xffffffff00167802 */ /* 0x000fe40000000f00 */
[----:B------:R-:W-:Y:S02]  /*4db0*/  MOV R12, 0x4dd0 ;  /* 0x00004dd0000c7802 */ /* 0x000fe40000000f00 */
[----:B------:R-:W-:Y:S05]  /*4dc0*/  CALL.REL.NOINC `($__internal_7_$__cuda_sm70_shflsync_bfly_p) ;  /* 0x0000007000007944 */ /* 0x000fea0003c00000 */
[----:B01----:R-:W-:Y:S01]  /*4dd0*/  FADD.FTZ R32, R32, R33 ;  /* 0x0000002120207221 */ /* 0x003fe20000010000 */
[----:B------:R-:W-:Y:S01]  /*4de0*/  HFMA2.MMA R33, -RZ, RZ, 0, 9.5367431640625e-07 ;  /* 0x00000010ff217435 */ /* 0x000fe200000001ff */
[----:B------:R-:W-:-:S02]  /*4df0*/  MOV R3, 0x1f ;  /* 0x0000001f00037802 */ /* 0x000fc40000000f00 */
[----:B------:R-:W-:Y:S02]  /*4e00*/  MOV R22, 0xffffffff ;  /* 0xffffffff00167802 */ /* 0x000fe40000000f00 */
[----:B------:R-:W-:Y:S02]  /*4e10*/  MOV R12, 0x4e30 ;  /* 0x00004e30000c7802 */ /* 0x000fe40000000f00 */
[----:B------:R-:W-:Y:S05]  /*4e20*/  CALL.REL.NOINC `($__internal_7_$__cuda_sm70_shflsync_bfly_p) ;  /* 0x0000001000007944 */ /* 0x000fea0003c00000 */
[----:B01----:R-:W-:Y:S05]  /*4e30*/  BRA `(.L_x_898) ;  /* 0xffffe76000007947 */ /* 0x003fea000383ffff */
        .weak           $__internal_7_$__cuda_sm70_shflsync_bfly_p
        .type           $__internal_7_$__cuda_sm70_shflsync_bfly_p,@function
        .size           $__internal_7_$__cuda_sm70_shflsync_bfly_p,(.L_x_36047 - $__internal_7_$__cuda_sm70_shflsync_bfly_p)
$__internal_7_$__cuda_sm70_shflsync_bfly_p:
[----:B------:R-:W-:Y:S01]  /*4e40*/  HFMA2.MMA R13, -RZ, RZ, 0, 0 ;  /* 0x00000000ff0d7435 */ /* 0x000fe200000001ff */
[----:B------:R-:W-:Y:S04]  /*4e50*/  WARPSYNC R22 ;  /* 0x0000001600007348 */ /* 0x000fe80003800000 */
[----:B------:R0:W1:Y:S01]  /*4e60*/  SHFL.BFLY PT, R33, R32, R33, R3 ;  /* 0x0c00002120217389 */ /* 0x00006200000e0003 */
[----:B------:R-:W-:Y:S05]  /*4e70*/  RET.REL.NODEC R12 `(_ZN10layer_norm13ln_fwd_kernelINS_13Kernel_traitsI13__nv_bfloat16S2_S2_S2_fjLj5120ELj1ELj1ELj4ELj16ENS_18Kernel_traits_baseILj5120ES2_S2_S2_S2_fjLj128EEEEELb0ELb1ELb1ELb1EEEvNS_9FwdParamsE) ;  /* 0xffffb1800c007950 */ /* 0x000fea0003c3ffff */
.L_x_899:
        /* <DEDUP_REMOVED lines=16> */
.L_x_36047:


//--------------------- .text._ZN10layer_norm13ln_fwd_kernelINS_13Kernel_traitsI13__nv_bfloat16S2_S2_S2_fjLj5120ELj1ELj1ELj4ELj16ENS_18Kernel_traits_baseILj5120ES2_S2_S2_S2_fjLj128EEEEELb1ELb0ELb0ELb0EEEvNS_9FwdParamsE --------------------------
	.section	.text._ZN10layer_norm13ln_fwd_kernelINS_13Kernel_traitsI13__nv_bfloat16S2_S2_S2_fjLj5120ELj1ELj1ELj4ELj16ENS_18Kernel_traits_baseILj5120ES2_S2_S2_S2_fjLj128EEEEELb1ELb0ELb0ELb0EEEvNS_9FwdParamsE,"ax",@progbits
	.sectioninfo	@"SHI_REGISTERS=159"
	.align	128
        .global         _ZN10layer_norm13ln_fwd_kernelINS_13Kernel_traitsI13__nv_bfloat16S2_S2_S2_fjLj5120ELj1ELj1ELj4ELj16ENS_18Kernel_traits_baseILj5120ES2_S2_S2_S2_fjLj128EEEEELb1ELb0ELb0ELb0EEEvNS_9FwdParamsE
        .type           _ZN10layer_norm13ln_fwd_kernelINS_13Kernel_traitsI13__nv_bfloat16S2_S2_S2_fjLj5120ELj1ELj1ELj4ELj16ENS_18Kernel_traits_baseILj5120ES2_S2_S2_S2_fjLj128EEEEELb1ELb0ELb0ELb0EEEvNS_9FwdParamsE,@function
        .size           _ZN10layer_norm13ln_fwd_kernelINS_13Kernel_traitsI13__nv_bfloat16S2_S2_S2_fjLj5120ELj1ELj1ELj4ELj16ENS_18Kernel_traits_baseILj5120ES2_S2_S2_S2_fjLj128EEEEELb1ELb0ELb0ELb0EEEvNS_9FwdParamsE,(.L_x_36048 - _ZN10layer_norm13ln_fwd_kernelINS_13Kernel_traitsI13__nv_bfloat16S2_S2_S2_fjLj5120ELj1ELj1ELj4ELj16ENS_18Kernel_traits_baseILj5120ES2_S2_S2_S2_fjLj128EEEEELb1ELb0ELb0ELb0EEEvNS_9FwdParamsE)
        .other          _ZN10layer_norm13ln_fwd_kernelINS_13Kernel_traitsI13__nv_bfloat16S2_S2_S2_fjLj5120ELj1ELj1ELj4ELj16ENS_18Kernel_traits_baseILj5120ES2_S2_S2_S2_fjLj128EEEEELb1ELb0ELb0ELb0EEEvNS_9FwdParamsE,@"STO_CUDA_ENTRY STV_DEFAULT"
_ZN10layer_norm13ln_fwd_kernelINS_13Kernel_traitsI13__nv_bfloat16S2_S2_S2_fjLj5120ELj1ELj1ELj4ELj16ENS_18Kernel_traits_baseILj5120ES2_S2_S2_S2_fjLj128EEEEELb1ELb0ELb0ELb0EEEvNS_9FwdParamsE:
.text._ZN10layer_norm13ln_fwd_kernelINS_13Kernel_traitsI13__nv_bfloat16S2_S2_S2_fjLj5120ELj1ELj1ELj4ELj16ENS_18Kernel_traits_baseILj5120ES2_S2_S2_S2_fjLj128EEEEELb1ELb0ELb0ELb0EEEvNS_9FwdParamsE:
[----:B------:R-:W-:Y:S02]  /*0000*/  IMAD.MOV.U32 R1, RZ, RZ, c[0x0][0x28] ;  /* 0x00000a00ff017624 */ /* 0x000fe400078e00ff */
[----:B------:R-:W-:Y:S02]  /*0010*/  ULDC.U8 UR4, c[0x0][0x244] ;  /* 0x0000910000047ab9 */ /* 0x000fe40000000000 */
[----:B------:R-:W-:Y:S01]  /*0020*/  ISETP.NE.AND P0, PT, RZ, UR4, PT ;  /* 0x00000004ff007c0c */ /* 0x000fe2000bf05270 */
[----:B------:R-:W-:Y:S02]  /*0030*/  ULDC.64 UR4, c[0x0][0x230] ;  /* 0x00008c0000047ab9 */ /* 0x000fe40000000a00 */
[----:B------:R-:W-:Y:S01]  /*0040*/  IMAD.U32 R2, RZ, RZ, UR4 ;  /* 0x00000004ff027e24 */ /* 0x000fe2000f8e00ff */
[----:B------:R-:W-:Y:S01]  /*0050*/  ULDC.64 UR6, c[0x0][0x118] ;  /* 0x0000460000067ab9 */ /* 0x000fe20000000a00 */
[----:B------:R-:W-:Y:S02]  /*0060*/  IMAD.U32 R3, RZ, RZ, UR5 ;  /* 0x00000005ff037e24 */ /* 0x000fe4000f8e00ff */
[----:B------:R-:W-:Y:S02]  /*0070*/  IMAD.MOV.U32 R98, RZ, RZ, c[0x0][0x238] ;  /* 0x00008e00ff627624 */ /* 0x000fe400078e00ff */
[----:B------:R-:W-:-:S04]  /*0080*/  IMAD.MOV.U32 R99, RZ, RZ, c[0x0][0x23c] ;  /* 0x00008f00ff637624 */ /* 0x000fc800078e00ff */
[----:B------:R-:W2:Y:S01]  /*0090*/  @P0 LDG.E.64 R2, [R2.64] ;  /* 0x0000000602020981 */ /* 0x000ea2000c1e1b00 */
[----:B------:R-:W-:Y:S02]  /*00a0*/  @P0 IMAD.MOV.U32 R8, RZ, RZ, R98 ;  /* 0x000000ffff080224 */ /* 0x000fe400078e0062 */
[----:B------:R-:W-:-:S05]  /*00b0*/  @P0 IMAD.MOV.U32 R9, RZ, RZ, R99 ;  /* 0x000000ffff090224 */ /* 0x000fca00078e0063 */
[----:B------:R-:W3:Y:S01]  /*00c0*/  @P0 LDG.E.64 R4, [R8.64] ;  /* 0x0000000608040981 */ /* 0x000ee2000c1e1b00 */
[----:B------:R-:W-:Y:S01]  /*00d0*/  LOP3.LUT R32, R32, 0xfffffff7, RZ, 0xc0, !PT ;  /* 0xfffffff720207812 */ /* 0x000fe200078ec0ff */
[----:B------:R-:W-:Y:S02]  /*00e0*/  BSSY B0, `(.L_x_900) ;  /* 0x000005f000007945 */ /* 0x000fe40003800000 */
[----:B------:R-:W0:Y:S04]  /*00f0*/  S2R R31, SR_TID.X ;  /* 0x00000000001f7919 */ /* 0x000e280000002100 */
[----:B------:R-:W1:Y:S01]  /*0100*/  S2R R26, SR_CTAID.X ;  /* 0x00000000001a7919 */ /* 0x000e620000002500 */
[----:B0-----:R-:W-:Y:S01]  /*0110*/  LOP3.LUT R36, R31, 0x7f, RZ, 0xc0, !PT ;  /* 0x0000007f1f247812 */ /* 0x001fe200078ec0ff */
[----:B-1----:R-:W-:-:S03]  /*0120*/  IMAD R30, R26, c[0x0][0x0], R31 ;  /* 0x000000001a1e7a24 */ /* 0x002fc600078e021f */
[----:B------:R-:W-:Y:S02]  /*0130*/  LOP3.LUT R27, R36, 0x7f, RZ, 0x3c, !PT ;  /* 0x0000007f241b7812 */ /* 0x000fe400078e3cff */
[----:B------:R-:W-:Y:S01]  /*0140*/  LEA.HI R26, R31, R26, RZ, 0x19 ;  /* 0x0000001a1f1a7211 */ /* 0x000fe200078fc8ff */
[----:B------:R-:W-:Y:S01]  /*0150*/  IMAD.WIDE.U32 R6, R30, -0x326172a9, RZ ;  /* 0xcd9e8d571e067825 */ /* 0x000fe200078e00ff */
[----:B--2---:R-:W0:Y:S08]  /*0160*/  @P0 R2UR UR4, R2 ;  /* 0x00000000020403c2 */ /* 0x004e3000000e0000 */
[----:B------:R1:W2:Y:S01]  /*0170*/  @P0 R2UR UR5, R3 ;  /* 0x00000000030503c2 */ /* 0x0002a200000e0000 */
[----:B---3--:R-:W-:-:S05]  /*0180*/  @P0 IADD3 R98, P1, R4, c[0x0][0x240], RZ ;  /* 0x0000900004620a10 */ /* 0x008fca0007f3e0ff */
[----:B------:R-:W-:-:S05]  /*0190*/  @P0 IMAD.X R99, RZ, RZ, R5, P1 ;  /* 0x000000ffff630224 */ /* 0x000fca00008e0605 */
[--C-:B------:R-:W-:Y:S02]  /*01a0*/  SHF.R.U64 R29, R98, 0x2, R99.reuse ;  /* 0x00000002621d7819 */ /* 0x100fe40000001263 */
[----:B------:R-:W-:-:S03]  /*01b0*/  SHF.R.U32.HI R28, RZ, 0x2, R99 ;  /* 0x00000002ff1c7819 */ /* 0x000fc60000011663 */
[----:B------:R-:W-:Y:S01]  /*01c0*/  IMAD.WIDE.U32 R4, R29, -0x2daee0ad, RZ ;  /* 0xd2511f531d047825 */ /* 0x000fe200078e00ff */
[----:B0-----:R-:W-:Y:S01]  /*01d0*/  LOP3.LUT R0, R7, UR4, R28, 0x96, !PT ;  /* 0x0000000407007c12 */ /* 0x001fe2000f8e961c */
[----:B------:R-:W-:Y:S02]  /*01e0*/  UIADD3 UR9, UR4, -0x61c88647, URZ ;  /* 0x9e3779b904097890 */ /* 0x000fe4000fffe03f */
[----:B------:R-:W-:Y:S02]  /*01f0*/  UIADD3 UR11, UR4, 0x3c6ef372, URZ ;  /* 0x3c6ef372040b7890 */ /* 0x000fe4000fffe03f */
[----:B-1----:R-:W-:Y:S01]  /*0200*/  IMAD.WIDE.U32 R2, R0, -0x2daee0ad, RZ ;  /* 0xd2511f5300027825 */ /* 0x002fe200078e00ff */
[----:B------:R-:W-:Y:S01]  /*0210*/  UIADD3 UR13, UR4, -0x255992d5, URZ ;  /* 0xdaa66d2b040d7890 */ /* 0x000fe2000fffe03f */
[----:B--2---:R-:W-:Y:S01]  /*0220*/  LOP3.LUT R8, R5, UR5, RZ, 0x3c, !PT ;  /* 0x0000000505087c12 */ /* 0x004fe2000f8e3cff */
[----:B------:R-:W-:Y:S01]  /*0230*/  UIADD3 UR10, UR5, -0x4498517b, URZ ;  /* 0xbb67ae85050a7890 */ /* 0x000fe2000fffe03f */
[----:B------:R-:W-:Y:S01]  /*0240*/  IMAD.MOV.U32 R0, RZ, RZ, c[0x0][0x168] ;  /* 0x00005a00ff007624 */ /* 0x000fe200078e00ff */
[----:B------:R-:W-:-:S02]  /*0250*/  UIADD3 UR12, UR5, 0x76cf5d0a, URZ ;  /* 0x76cf5d0a050c7890 */ /* 0x000fc4000fffe03f */
[----:B------:R-:W-:Y:S01]  /*0260*/  IMAD.WIDE.U32 R8, R8, -0x326172a9, RZ ;  /* 0xcd9e8d5708087825 */ /* 0x000fe200078e00ff */
[----:B------:R-:W-:Y:S01]  /*0270*/  UIADD3 UR14, UR5, 0x32370b8f, URZ ;  /* 0x32370b8f050e7890 */ /* 0x000fe2000fffe03f */
[----:B------:R-:W-:Y:S01]  /*0280*/  LOP3.LUT R7, R3, UR10, R4, 0x96, !PT ;  /* 0x0000000a03077c12 */ /* 0x000fe2000f8e9604 */
[----:B------:R-:W-:Y:S01]  /*0290*/  UIADD3 UR15, UR4, 0x78dde6e4, URZ ;  /* 0x78dde6e4040f7890 */ /* 0x000fe2000fffe03f */
[----:B------:R-:W-:Y:S01]  /*02a0*/  SHF.R.S32.HI R0, RZ, 0x1f, R0 ;  /* 0x0000001fff007819 */ /* 0x000fe20000011400 */
[----:B------:R-:W-:Y:S01]  /*02b0*/  UIADD3 UR16, UR5, -0x126145ec, URZ ;  /* 0xed9eba1405107890 */ /* 0x000fe2000fffe03f */
[----:B------:R-:W-:Y:S01]  /*02c0*/  LOP3.LUT R4, R9, UR9, R6, 0x96, !PT ;  /* 0x0000000909047c12 */ /* 0x000fe2000f8e9606 */
[----:B------:R-:W-:Y:S01]  /*02d0*/  IMAD.WIDE.U32 R6, R7, -0x326172a9, RZ ;  /* 0xcd9e8d5707067825 */ /* 0x000fe200078e00ff */
[----:B------:R-:W-:Y:S01]  /*02e0*/  LEA.HI R74, R0, c[0x0][0x168], RZ, 0x3 ;  /* 0x00005a00004a7a11 */ /* 0x000fe200078f18ff */
[----:B------:R-:W-:Y:S02]  /*02f0*/  UIADD3 UR18, UR5, -0x56f99767, URZ ;  /* 0xa906689905127890 */ /* 0x000fe4000fffe03f */
[----:B------:R-:W-:Y:S01]  /*0300*/  IMAD.WIDE.U32 R4, R4, -0x2daee0ad, RZ ;  /* 0xd2511f5304047825 */ /* 0x000fe200078e00ff */
[----:B------:R-:W-:Y:S01]  /*0310*/  LOP3.LUT R3, R7, UR11, R8, 0x96, !PT ;  /* 0x0000000b07037c12 */ /* 0x000fe2000f8e9608 */
[----:B------:R-:W-:Y:S01]  /*0320*/  UIADD3 UR17, UR4, 0x1715609d, URZ ;  /* 0x1715609d04117890 */ /* 0x000fe2000fffe03f */
[----:B------:R-:W-:Y:S01]  /*0330*/  LEA.HI.SX32 R27, R74, R27, 0x1d ;  /* 0x0000001b4a1b7211 */ /* 0x000fe200078feaff */
[----:B------:R-:W-:Y:S01]  /*0340*/  UIADD3 UR19, UR4, -0x4ab325aa, URZ ;  /* 0xb54cda5604137890 */ /* 0x000fe2000fffe03f */
[----:B------:R-:W-:Y:S01]  /*0350*/  LOP3.LUT R8, R5, UR12, R2, 0x96, !PT ;  /* 0x0000000c05087c12 */ /* 0x000fe2000f8e9602 */
[----:B------:R-:W-:Y:S01]  /*0360*/  IMAD.WIDE.U32 R2, R3, -0x2daee0ad, RZ ;  /* 0xd2511f5303027825 */ /* 0x000fe200078e00ff */
[C---:B------:R-:W-:Y:S01]  /*0370*/  LOP3.LUT P6, RZ, R27.reuse, 0xffffff80, RZ, 0xc0, !PT ;  /* 0xffffff801bff7812 */ /* 0x040fe200078cc0ff */
[----:B------:R-:W-:Y:S01]  /*0380*/  UIADD3 UR20, UR5, 0x646e171e, URZ ;  /* 0x646e171e05147890 */ /* 0x000fe2000fffe03f */
[----:B------:R-:W-:Y:S01]  /*0390*/  ISETP.GE.U32.AND P5, PT, R27, 0x100, PT ;  /* 0x000001001b00780c */ /* 0x000fe20003fa6070 */
[----:B------:R-:W-:Y:S01]  /*03a0*/  IMAD.WIDE.U32 R8, R8, -0x326172a9, RZ ;  /* 0xcd9e8d5708087825 */ /* 0x000fe200078e00ff */
[----:B------:R-:W-:Y:S01]  /*03b0*/  LOP3.LUT R7, R3, UR14, R4, 0x96, !PT ;  /* 0x0000000e03077c12 */ /* 0x000fe2000f8e9604 */
[----:B------:R-:W-:Y:S01]  /*03c0*/  UIADD3 UR22, UR5, 0x1fd5c5a3, URZ ;  /* 0x1fd5c5a305167890 */ /* 0x000fe2000fffe03f */
[----:B------:R-:W-:Y:S01]  /*03d0*/  ISETP.GE.U32.AND P4, PT, R27, 0x180, PT ;  /* 0x000001801b00780c */ /* 0x000fe20003f86070 */
[----:B------:R-:W-:Y:S01]  /*03e0*/  UIADD3 UR21, UR4, 0x5384540f, URZ ;  /* 0x5384540f04157890 */ /* 0x000fe2000fffe03f */
[----:B------:R-:W-:Y:S01]  /*03f0*/  LOP3.LUT R4, R9, UR13, R6, 0x96, !PT ;  /* 0x0000000d09047c12 */ /* 0x000fe2000f8e9606 */
[----:B------:R-:W-:Y:S01]  /*0400*/  IMAD.WIDE.U32 R6, R7, -0x326172a9, RZ ;  /* 0xcd9e8d5707067825 */ /* 0x000fe200078e00ff */
[C---:B------:R-:W-:Y:S01]  /*0410*/  ISETP.GE.U32.AND P3, PT, R27.reuse, 0x200, PT ;  /* 0x000002001b00780c */ /* 0x040fe20003f66070 */
[----:B------:R-:W-:Y:S01]  /*0420*/  UIADD3 UR23, UR4, -0xe443238, URZ ;  /* 0xf1bbcdc804177890 */ /* 0x000fe2000fffe03f */
[----:B------:R-:W-:Y:S01]  /*0430*/  ISETP.GE.U32.AND P2, PT, R27, 0x280, PT ;  /* 0x000002801b00780c */ /* 0x000fe20003f46070 */
[----:B------:R-:W-:Y:S01]  /*0440*/  IMAD.WIDE.U32 R4, R4, -0x2daee0ad, RZ ;  /* 0xd2511f5304047825 */ /* 0x000fe200078e00ff */
[----:B------:R-:W-:Y:S01]  /*0450*/  LOP3.LUT R3, R7, UR15, R8, 0x96, !PT ;  /* 0x0000000f07037c12 */ /* 0x000fe2000f8e9608 */
[----:B------:R-:W-:Y:S01]  /*0460*/  UIADD3 UR24, UR5, -0x24c28bd8, URZ ;  /* 0xdb3d742805187890 */ /* 0x000fe2000fffe03f */
[----:B------:R-:W-:Y:S01]  /*0470*/  @P6 LOP3.LUT R32, R32, 0x8, RZ, 0xfc, !PT ;  /* 0x0000000820206812 */ /* 0x000fe200078efcff */
[----:B------:R-:W-:Y:S01]  /*0480*/  UIADD3 UR25, UR4, -0x700cb87f, URZ ;  /* 0x8ff3478104197890 */ /* 0x000fe2000fffe03f */
[----:B------:R-:W-:Y:S01]  /*0490*/  LOP3.LUT R8, R5, UR16, R2, 0x96, !PT ;  /* 0x0000001005087c12 */ /* 0x000fe2000f8e9602 */
[----:B------:R-:W-:Y:S01]  /*04a0*/  IMAD.WIDE.U32 R2, R3, -0x2daee0ad, RZ ;  /* 0xd2511f5303027825 */ /* 0x000fe200078e00ff */
[----:B------:R-:W-:Y:S01]  /*04b0*/  LOP3.LUT R32, R32, 0xffffff7f, RZ, 0xc0, !PT ;  /* 0xffffff7f20207812 */ /* 0x000fe200078ec0ff */
[----:B------:R-:W-:-:S02]  /*04c0*/  UIADD3 UR26, UR5, -0x695add53, URZ ;  /* 0x96a522ad051a7890 */ /* 0x000fc4000fffe03f */
[----:B------:R-:W-:Y:S01]  /*04d0*/  IMAD.WIDE.U32 R8, R8, -0x326172a9, RZ ;  /* 0xcd9e8d5708087825 */ /* 0x000fe200078e00ff */
[----:B------:R-:W-:Y:S02]  /*04e0*/  LOP3.LUT R7, R3, UR18, R4, 0x96, !PT ;  /* 0x0000001203077c12 */ /* 0x000fe4000f8e9604 */
[----:B------:R-:W-:Y:S02]  /*04f0*/  @P5 LOP3.LUT R32, R32, 0x80, RZ, 0xfc, !PT ;  /* 0x0000008020205812 */ /* 0x000fe400078efcff */
[----:B------:R-:W-:Y:S01]  /*0500*/  LOP3.LUT R4, R9, UR17, R6, 0x96, !PT ;  /* 0x0000001109047c12 */ /* 0x000fe2000f8e9606 */
[----:B------:R-:W-:Y:S01]  /*0510*/  IMAD.WIDE.U32 R6, R7, -0x326172a9, RZ ;  /* 0xcd9e8d5707067825 */ /* 0x000fe200078e00ff */
[----:B------:R-:W-:-:S03]  /*0520*/  LOP3.LUT R32, R32, 0xffffffbf, RZ, 0xc0, !PT ;  /* 0xffffffbf20207812 */ /* 0x000fc600078ec0ff */
[----:B------:R-:W-:Y:S01]  /*0530*/  IMAD.WIDE.U32 R4, R4, -0x2daee0ad, RZ ;  /* 0xd2511f5304047825 */ /* 0x000fe200078e00ff */
[----:B------:R-:W-:Y:S02]  /*0540*/  @P4 LOP3.LUT R32, R32, 0x40, RZ, 0xfc, !PT ;  /* 0x0000004020204812 */ /* 0x000fe400078efcff */
[----:B------:R-:W-:Y:S02]  /*0550*/  LOP3.LUT R3, R7, UR19, R8, 0x96, !PT ;  /* 0x0000001307037c12 */ /* 0x000fe4000f8e9608 */
[----:B------:R-:W-:Y:S02]  /*0560*/  LOP3.LUT R12, R5, UR20, R2, 0x96, !PT ;  /* 0x00000014050c7c12 */ /* 0x000fe4000f8e9602 */
[----:B------:R-:W-:Y:S01]  /*0570*/  LOP3.LUT R32, R32, 0xffffffdf, RZ, 0xc0, !PT ;  /* 0xffffffdf20207812 */ /* 0x000fe200078ec0ff */
[----:B------:R-:W-:-:S03]  /*0580*/  IMAD.WIDE.U32 R2, R3, -0x2daee0ad, RZ ;  /* 0xd2511f5303027825 */ /* 0x000fc600078e00ff */
[----:B------:R-:W-:Y:S01]  /*0590*/  @P3 LOP3.LUT R32, R32, 0x20, RZ, 0xfc, !PT ;  /* 0x0000002020203812 */ /* 0x000fe200078efcff */
[----:B------:R-:W-:Y:S01]  /*05a0*/  IMAD.WIDE.U32 R12, R12, -0x326172a9, RZ ;  /* 0xcd9e8d570c0c7825 */ /* 0x000fe200078e00ff */
[----:B------:R-:W-:Y:S02]  /*05b0*/  LOP3.LUT R85, R3, UR22, R4, 0x96, !PT ;  /* 0x0000001603557c12 */ /* 0x000fe4000f8e9604 */
[----:B------:R-:W-:Y:S02]  /*05c0*/  LOP3.LUT R32, R32, 0xffffffef, RZ, 0xc0, !PT ;  /* 0xffffffef20207812 */ /* 0x000fe400078ec0ff */
[----:B------:R-:W-:Y:S01]  /*05d0*/  LOP3.LUT R87, R13, UR21, R6, 0x96, !PT ;  /* 0x000000150d577c12 */ /* 0x000fe2000f8e9606 */
[----:B------:R-:W-:Y:S01]  /*05e0*/  IMAD.HI.U32 R19, R85, -0x326172a9, RZ ;  /* 0xcd9e8d5755137827 */ /* 0x000fe200078e00ff */
[----:B------:R-:W-:-:S03]  /*05f0*/  @P2 LOP3.LUT R32, R32, 0x10, RZ, 0xfc, !PT ;  /* 0x0000001020202812 */ /* 0x000fc600078efcff */
[----:B------:R-:W-:Y:S01]  /*0600*/  IMAD.HI.U32 R17, R87, -0x2daee0ad, RZ ;  /* 0xd2511f5357117827 */ /* 0x000fe200078e00ff */
        /* <DEDUP_REMOVED lines=9> */
[----:B------:R-:W-:Y:S01]  /*06a0*/  LOP3.LUT R36, R36, 0x80, RZ, 0xfc, !PT ;  /* 0x0000008024247812 */ /* 0x000fe200078efcff */
[----:B------:R-:W-:Y:S01]  /*06b0*/  @!P0 CS2R R4, SRZ ;  /* 0x0000000000048805 */ /* 0x000fe2000001ff00 */
[----:B------:R-:W-:Y:S02]  /*06c0*/  @!P0 CS2R R6, SRZ ;  /* 0x0000000000068805 */ /* 0x000fe4000001ff00 */
.L_x_901:
[----:B0-----:R-:W-:Y:S05]  /*06d0*/  BSYNC B0 ;  /* 0x0000000000007941 */ /* 0x001fea0003800000 */
.L_x_900:
[----:B------:R-:W-:Y:S01]  /*06e0*/  BSSY B0, `(.L_x_902) ;  /* 0x000000d000007945 */ /* 0x000fe20003800000 */
[----:B------:R-:W-:Y:S05]  /*06f0*/  @!P5 BRA `(.L_x_903) ;  /* 0x000000b00000d947 */ /* 0x000fea0003800000 */
[----:B------:R-:W-:Y:S01]  /*0700*/  ISETP.NE.U32.AND P0, PT, RZ, c[0x0][0x218], PT ;  /* 0x00008600ff007a0c */ /* 0x000fe20003f05070 */
[----:B------:R-:W-:-:S03]  /*0710*/  IMAD.MOV.U32 R65, RZ, RZ, 0x10 ;  /* 0x00000010ff417424 */ /* 0x000fc600078e00ff */
[----:B------:R-:W-:Y:S01]  /*0720*/  ISETP.NE.AND.EX P0, PT, RZ, c[0x0][0x21c], PT, P0 ;  /* 0x00008700ff007a0c */ /* 0x000fe20003f05300 */
[----:B------:R-:W-:-:S06]  /*0730*/  IMAD.WIDE.U32 R64, R36, R65, c[0x0][0x1b0] ;  /* 0x00006c0024407625 */ /* 0x000fcc00078e0041 */
[----:B------:R-:W5:Y:S06]  /*0740*/  LDG.E.128 R64, [R64.64] ;  /* 0x0000000640407981 */ /* 0x000f6c000c1e1d00 */
[----:B------:R-:W-:-:S04]  /*0750*/  @P0 LEA R14, P1, R36, c[0x0][0x218], 0x4 ;  /* 0x00008600240e0a11 */ /* 0x000fc800078220ff */
[----:B------:R-:W-:-:S05]  /*0760*/  @P0 LEA.HI.X R15, R36, c[0x0][0x21c], RZ, 0x4, P1 ;  /* 0x00008700240f0a11 */ /* 0x000fca00008f24ff */
[----:B------:R0:W5:Y:S01]  /*0770*/  @P0 LDG.E.128 R60, [R14.64] ;  /* 0x000000060e3c0981 */ /* 0x000162000c1e1d00 */
[----:B------:R-:W-:Y:S01]  /*0780*/  IADD3 R36, R36, 0x80, RZ ;  /* 0x0000008024247810 */ /* 0x000fe20007ffe0ff */
[----:B------:R-:W-:Y:S01]  /*0790*/  @!P0 CS2R R60, SRZ ;  /* 0x00000000003c8805 */ /* 0x000fe2000001ff00 */
[----:B------:R-:W-:Y:S02]  /*07a0*/  @!P0 CS2R R62, SRZ ;  /* 0x00000000003e8805 */ /* 0x000fe4000001ff00 */
.L_x_903:
[----:B0-----:R-:W-:Y:S05]  /*07b0*/  BSYNC B0 ;  /* 0x0000000000007941 */ /* 0x001fea0003800000 */
.L_x_902:
        /* <DEDUP_REMOVED lines=13> */
.L_x_905:
[----:B0-----:R-:W-:Y:S05]  /*0890*/  BSYNC B0 ;  /* 0x0000000000007941 */ /* 0x001fea0003800000 */
.L_x_904:
        /* <DEDUP_REMOVED lines=13> */
.L_x_907:
[----:B0-----:R-:W-:Y:S05]  /*0970*/  BSYNC B0 ;  /* 0x0000000000007941 */ /* 0x001fea0003800000 */
.L_x_906:
[----:B------:R-:W-:Y:S01]  /*0980*/  BSSY B0, `(.L_x_908) ;  /* 0x000000c000007945 */ /* 0x000fe20003800000 */
[----:B------:R-:W-:Y:S05]  /*0990*/  @!P2 BRA `(.L_x_909) ;  /* 0x000000a00000a947 */ /* 0x000fea0003800000 */
[----:B------:R-:W-:Y:S01]  /*09a0*/  ISETP.NE.U32.AND P0, PT, RZ, c[0x0][0x218], PT ;  /* 0x00008600ff007a0c */ /* 0x000fe20003f05070 */
[----:B------:R-:W-:-:S03]  /*09b0*/  IMAD.MOV.U32 R37, RZ, RZ, 0x10 ;  /* 0x00000010ff257424 */ /* 0x000fc600078e00ff */
        /* <DEDUP_REMOVED lines=8> */
.L_x_909:
[----:B0-----:R-:W-:Y:S05]  /*0a40*/  BSYNC B0 ;  /* 0x0000000000007941 */ /* 0x001fea0003800000 */
.L_x_908:
[----:B------:R-:W-:Y:S02]  /*0a50*/  ISETP.GE.AND P0, PT, R26, c[0x0][0x164], PT ;  /* 0x000059001a007a0c */ /* 0x000fe40003f06270 */
[----:B------:R-:W-:Y:S02]  /*0a60*/  LOP3.LUT R96, R19, UR23, R12, 0x96, !PT ;  /* 0x0000001713607c12 */ /* 0x000fe4000f8e960c */
[----:B------:R-:W-:-:S09]  /*0a70*/  LOP3.LUT R97, R17, UR24, R2, 0x96, !PT ;  /* 0x0000001811617c12 */ /* 0x000fd2000f8e9602 */
[----:B------:R-:W-:Y:S05]  /*0a80*/  @P0 EXIT ;  /* 0x000000000000094d */ /* 0x000fea0003800000 */
[----:B------:R-:W-:Y:S01]  /*0a90*/  SHF.R.S32.HI R78, RZ, 0x3, R74 ;  /* 0x00000003ff4e7819 */ /* 0x000fe2000001144a */
[C---:B------:R-:W-:Y:S01]  /*0aa0*/  IMAD.SHL.U32 R83, R31.reuse, 0x20, RZ ;  /* 0x000000201f537824 */ /* 0x040fe200078e00ff */
[----:B------:R-:W-:Y:S01]  /*0ab0*/  LOP3.LUT R76, R31, 0x60, RZ, 0xc0, !PT ;  /* 0x000000601f4c7812 */ /* 0x000fe200078ec0ff */
[----:B------:R-:W-:Y:S01]  /*0ac0*/  IMAD.HI.U32 R90, R97, -0x326172a9, RZ ;  /* 0xcd9e8d57615a7827 */ /* 0x000fe200078e00ff */
[----:B------:R-:W-:Y:S01]  /*0ad0*/  LOP3.LUT R81, R78, 0x7f, RZ, 0xc0, !PT ;  /* 0x0000007f4e517812 */ /* 0x000fe200078ec0ff */
[----:B------:R-:W-:Y:S01]  /*0ae0*/  ULDC.U8 UR8, c[0x0][0x1f0] ;  /* 0x00007c0000087ab9 */ /* 0x000fe20000000000 */
[----:B------:R-:W-:Y:S01]  /*0af0*/  SHF.R.U32.HI R80, RZ, 0x2, R78 ;  /* 0x00000002ff507819 */ /* 0x000fe2000001164e */
[----:B------:R-:W-:Y:S01]  /*0b00*/  IMAD.MOV.U32 R94, RZ, RZ, 0x1 ;  /* 0x00000001ff5e7424 */ /* 0x000fe200078e00ff */
[----:B------:R-:W-:Y:S01]  /*0b10*/  LOP3.LUT R84, R83, 0x3e0, RZ, 0xc0, !PT ;  /* 0x000003e053547812 */ /* 0x000fe200078ec0ff */
[----:B------:R-:W-:Y:S01]  /*0b20*/  IMAD.IADD R79, R81, 0x1, -R76 ;  /* 0x00000001514f7824 */ /* 0x000fe200078e0a4c */
[----:B------:R-:W-:Y:S01]  /*0b30*/  LOP3.LUT R93, R80, 0x3fffffe0, RZ, 0xc0, !PT ;  /* 0x3fffffe0505d7812 */ /* 0x000fe200078ec0ff */
[----:B------:R-:W-:Y:S01]  /*0b40*/  IMAD R97, R97, -0x326172a9, RZ ;  /* 0xcd9e8d5761617824 */ /* 0x000fe200078e02ff */
[----:B-----5:R-:W-:Y:S01]  /*0b50*/  PRMT R76, RZ, 0x5410, R48 ;  /* 0x00005410ff4c7816 */ /* 0x020fe20000000030 */
[----:B------:R-:W-:Y:S01]  /*0b60*/  IMAD.IADD R89, R81, 0x1, -R84 ;  /* 0x0000000151597824 */ /* 0x000fe200078e0a54 */
[----:B------:R-:W-:Y:S01]  /*0b70*/  IMNMX R79, RZ, R79, !PT ;  /* 0x0000004fff4f7217 */ /* 0x000fe20007800200 */
[----:B------:R-:W-:Y:S01]  /*0b80*/  IMAD.MOV.U32 R95, RZ, RZ, RZ ;  /* 0x000000ffff5f7224 */ /* 0x000fe200078e00ff */
[----:B------:R-:W-:-:S02]  /*0b90*/  PRMT R77, RZ, 0x7610, R48 ;  /* 0x00007610ff4d7816 */ /* 0x000fc40000000030 */
[----:B------:R-:W-:Y:S02]  /*0ba0*/  IMNMX R80, R79, 0x20, PT ;  /* 0x000000204f507817 */ /* 0x000fe40003800200 */
[--C-:B------:R-:W-:Y:S02]  /*0bb0*/  PRMT R48, RZ, 0x5410, R49.reuse ;  /* 0x00005410ff307816 */ /* 0x100fe40000000031 */
[----:B------:R-:W-:Y:S01]  /*0bc0*/  PRMT R78, RZ, 0x7610, R49 ;  /* 0x00007610ff4e7816 */ /* 0x000fe20000000031 */
[----:B------:R-:W-:Y:S01]  /*0bd0*/  IMAD.IADD R82, R80, 0x1, R93 ;  /* 0x0000000150527824 */ /* 0x000fe200078e025d */
[----:B------:R-:W-:Y:S02]  /*0be0*/  IMNMX R89, RZ, R89, !PT ;  /* 0x00000059ff597217 */ /* 0x000fe40007800200 */
[--C-:B------:R-:W-:Y:S01]  /*0bf0*/  PRMT R49, RZ, 0x5410, R50.reuse ;  /* 0x00005410ff317816 */ /* 0x100fe20000000032 */
[----:B------:R-:W-:Y:S01]  /*0c00*/  IMAD.SHL.U32 R83, R82, 0x8, RZ ;  /* 0x0000000852537824 */ /* 0x000fe200078e00ff */
[----:B------:R-:W-:-:S02]  /*0c10*/  PRMT R79, RZ, 0x7610, R50 ;  /* 0x00007610ff4f7816 */ /* 0x000fc40000000032 */
[--C-:B------:R-:W-:Y:S01]  /*0c20*/  PRMT R50, RZ, 0x5410, R51.reuse ;  /* 0x00005410ff327816 */ /* 0x100fe20000000033 */
[----:B------:R0:W1:Y:S01]  /*0c30*/  I2F.U32 R88, R83 ;  /* 0x0000005300587306 */ /* 0x0000620000201000 */
[----:B------:R-:W-:Y:S02]  /*0c40*/  PRMT R80, RZ, 0x7610, R51 ;  /* 0x00007610ff507816 */ /* 0x000fe40000000033 */
[--C-:B------:R-:W-:Y:S02]  /*0c50*/  PRMT R51, RZ, 0x5410, R36.reuse ;  /* 0x00005410ff337816 */ /* 0x100fe40000000024 */
[----:B------:R-:W-:Y:S02]  /*0c60*/  PRMT R82, RZ, 0x7610, R36 ;  /* 0x00007610ff527816 */ /* 0x000fe40000000024 */
[----:B------:R-:W-:Y:S02]  /*0c70*/  IMNMX R36, R89, 0x20, PT ;  /* 0x0000002059247817 */ /* 0x000fe40003800200 */
[----:B0-----:R-:W-:-:S02]  /*0c80*/  PRMT R83, RZ, 0x5410, R38 ;  /* 0x00005410ff537816 */ /* 0x001fc40000000026 */
[----:B------:R-:W-:Y:S01]  /*0c90*/  PRMT R86, RZ, 0x7610, R38 ;  /* 0x00007610ff567816 */ /* 0x000fe20000000026 */
[----:B------:R-:W-:Y:S01]  /*0ca0*/  IMAD R38, R87, -0x2daee0ad, RZ ;  /* 0xd2511f5357267824 */ /* 0x000fe200078e02ff */
[--C-:B------:R-:W-:Y:S01]  /*0cb0*/  PRMT R69, RZ, 0x5410, R57.reuse ;  /* 0x00005410ff457816 */ /* 0x100fe20000000039 */
[----:B------:R-:W-:Y:S01]  /*0cc0*/  IMAD R87, R85, -0x326172a9, RZ ;  /* 0xcd9e8d5755577824 */ /* 0x000fe200078e02ff */
[----:B------:R-:W-:Y:S01]  /*0cd0*/  PRMT R70, RZ, 0x7610, R57 ;  /* 0x00007610ff467816 */ /* 0x000fe20000000039 */
[----:B-1----:R-:W0:Y:S01]  /*0ce0*/  MUFU.RCP R88, R88 ;  /* 0x0000005800587308 */ /* 0x002e220000001000 */
[--C-:B------:R-:W-:Y:S02]  /*0cf0*/  PRMT R57, RZ, 0x5410, R58.reuse ;  /* 0x00005410ff397816 */ /* 0x100fe4000000003a */
[----:B------:R-:W-:Y:S02]  /*0d00*/  PRMT R71, RZ, 0x7610, R58 ;  /* 0x00007610ff477816 */ /* 0x000fe4000000003a */
[----:B------:R-:W-:-:S02]  /*0d10*/  PRMT R81, RZ, 0x5410, R37 ;  /* 0x00005410ff517816 */ /* 0x000fc40000000025 */
[----:B------:R-:W-:Y:S01]  /*0d20*/  PRMT R84, RZ, 0x7610, R37 ;  /* 0x00007610ff547816 */ /* 0x000fe20000000025 */
[C---:B------:R-:W-:Y:S01]  /*0d30*/  IMAD.HI.U32 R37, R96.reuse, -0x2daee0ad, RZ ;  /* 0xd2511f5360257827 */ /* 0x040fe200078e00ff */
[--C-:B------:R-:W-:Y:S02]  /*0d40*/  PRMT R25, RZ, 0x5410, R8.reuse ;  /* 0x00005410ff197816 */ /* 0x100fe40000000008 */
[----:B------:R-:W-:Y:S01]  /*0d50*/  PRMT R24, RZ, 0x7610, R8 ;  /* 0x00007610ff187816 */ /* 0x000fe20000000008 */
[----:B------:R-:W-:Y:S01]  /*0d60*/  IMAD R96, R96, -0x2daee0ad, RZ ;  /* 0xd2511f5360607824 */ /* 0x000fe200078e02ff */
        /* <DEDUP_REMOVED lines=10> */
[----:B------:R-:W-:Y:S01]  /*0e10*/  PRMT R16, RZ, 0x7610, R4 ;  /* 0x00007610ff107816 */ /* 0x000fe20000000004 */
[----:B------:R-:W-:Y:S01]  /*0e20*/  IMAD.SHL.U32 R93, R93, 0x8, RZ ;  /* 0x000000085d5d7824 */ /* 0x000fe200078e00ff */
        /* <DEDUP_REMOVED lines=33> */
[----:B------:R-:W-:-:S02]  /*1040*/  LOP3.LUT R90, R90, UR25, R87, 0x96, !PT ;  /* 0x000000195a5a7c12 */ /* 0x000fc4000f8e9657 */
[----:B------:R-:W-:Y:S02]  /*1050*/  PRMT R60, RZ, 0x7610, R60 ;  /* 0x00007610ff3c7816 */ /* 0x000fe4000000003c */
[----:B------:R-:W-:Y:S02]  /*1060*/  PRMT R61, RZ, 0x7610, R61 ;  /* 0x00007610ff3d7816 */ /* 0x000fe4000000003d */
[----:B------:R-:W-:Y:S02]  /*1070*/  PRMT R62, RZ, 0x7610, R62 ;  /* 0x00007610ff3e7816 */ /* 0x000fe4000000003e */
[----:B------:R-:W-:Y:S02]  /*1080*/  PRMT R53, RZ, 0x7610, R53 ;  /* 0x00007610ff357816 */ /* 0x000fe40000000035 */
[----:B------:R-:W-:Y:S02]  /*1090*/  PRMT R55, RZ, 0x7610, R55 ;  /* 0x00007610ff377816 */ /* 0x000fe40000000037 */
[----:B------:R-:W-:-:S02]  /*10a0*/  PRMT R56, RZ, 0x7610, R56 ;  /* 0x00007610ff387816 */ /* 0x000fc40000000038 */
[----:B------:R-:W-:Y:S02]  /*10b0*/  PRMT R47, RZ, 0x7610, R47 ;  /* 0x00007610ff2f7816 */ /* 0x000fe4000000002f */
[--C-:B------:R-:W-:Y:S02]  /*10c0*/  PRMT R85, RZ, 0x5410, R39.reuse ;  /* 0x00005410ff557816 */ /* 0x100fe40000000027 */
[----:B------:R-:W-:Y:S02]  /*10d0*/  PRMT R91, RZ, 0x7610, R39 ;  /* 0x00007610ff5b7816 */ /* 0x000fe40000000027 */
[----:B------:R-:W-:Y:S02]  /*10e0*/  LOP3.LUT R89, R37, UR26, R38, 0x96, !PT ;  /* 0x0000001a25597c12 */ /* 0x000fe4000f8e9626 */
[--C-:B------:R-:W-:Y:S02]  /*10f0*/  PRMT R87, RZ, 0x5410, R40.reuse ;  /* 0x00005410ff577816 */ /* 0x100fe40000000028 */
[----:B------:R-:W-:-:S02]  /*1100*/  PRMT R99, RZ, 0x7610, R40 ;  /* 0x00007610ff637816 */ /* 0x000fc40000000028 */
[----:B------:R-:W-:Y:S02]  /*1110*/  LOP3.LUT R98, R98, 0x3, RZ, 0xc0, !PT ;  /* 0x0000000362627812 */ /* 0x000fe400078ec0ff */
[--C-:B------:R-:W-:Y:S02]  /*1120*/  PRMT R92, RZ, 0x5410, R41.reuse ;  /* 0x00005410ff5c7816 */ /* 0x100fe40000000029 */
[----:B------:R-:W-:Y:S02]  /*1130*/  PRMT R101, RZ, 0x7610, R41 ;  /* 0x00007610ff657816 */ /* 0x000fe40000000029 */
[--C-:B------:R-:W-:Y:S02]  /*1140*/  PRMT R100, RZ, 0x5410, R42.reuse ;  /* 0x00005410ff647816 */ /* 0x100fe4000000002a */
[----:B------:R-:W-:Y:S02]  /*1150*/  PRMT R103, RZ, 0x7610, R42 ;  /* 0x00007610ff677816 */ /* 0x000fe4000000002a */
[----:B------:R-:W-:-:S02]  /*1160*/  PRMT R102, RZ, 0x5410, R43 ;  /* 0x00005410ff667816 */ /* 0x000fc4000000002b */
[----:B0-----:R-:W-:Y:S02]  /*1170*/  PRMT R105, RZ, 0x7610, R43 ;  /* 0x00007610ff697816 */ /* 0x001fe4000000002b */
.L_x_1213:
[----:B------:R-:W-:Y:S02]  /*1180*/  ISETP.NE.U32.AND P0, PT, RZ, c[0x0][0x1c0], PT ;  /* 0x00007000ff007a0c */ /* 0x000fe40003f05070 */
[----:B------:R-:W-:Y:S02]  /*1190*/  LOP3.LUT P1, RZ, R32, 0x8, RZ, 0xc0, !PT ;  /* 0x0000000820ff7812 */ /* 0x000fe4000782c0ff */
[----:B------:R-:W-:-:S13]  /*11a0*/  ISETP.NE.AND.EX P0, PT, RZ, c[0x0][0x1c4], PT, P0 ;  /* 0x00007100ff007a0c */ /* 0x000fda0003f05300 */
[----:B------:R-:W-:-:S04]  /*11b0*/  @P0 IMAD.MOV.U32 R41, RZ, RZ, 0x2 ;  /* 0x00000002ff290424 */ /* 0x000fc800078e00ff */
[----:B------:R-:W-:-:S06]  /*11c0*/  @P0 IMAD.WIDE R40, R26, R41, c[0x0][0x1c0] ;  /* 0x000070001a280625 */ /* 0x000fcc00078e0229 */
[----:B------:R-:W2:Y:S01]  /*11d0*/  @P0 LDG.E.U16 R40, [R40.64] ;  /* 0x0000000628280981 */ /* 0x000ea2000c1e1500 */
[----:B------:R-:W-:Y:S01]  /*11e0*/  IMAD R42, R26, c[0x0][0x168], RZ ;  /* 0x00005a001a2a7a24 */ /* 0x000fe200078e02ff */
[----:B------:R-:W-:Y:S01]  /*11f0*/  LOP3.LUT R110, R31, 0x7f, RZ, 0xc0, !PT ;  /* 0x0000007f1f6e7812 */ /* 0x000fe200078ec0ff */
[----:B------:R-:W-:Y:S01]  /*1200*/  BSSY B0, `(.L_x_910) ;  /* 0x00002dc000007945 */ /* 0x000fe20003800000 */
[----:B------:R-:W-:Y:S02]  /*1210*/  IMAD.MOV.U32 R146, RZ, RZ, 0x3f800000 ;  /* 0x3f800000ff927424 */ /* 0x000fe400078e00ff */
[----:B------:R-:W-:-:S04]  /*1220*/  SHF.R.S32.HI R43, RZ, 0x1f, R42 ;  /* 0x0000001fff2b7819 */ /* 0x000fc8000001142a */
[----:B------:R-:W-:-:S04]  /*1230*/  LEA.HI R43, R43, R42, RZ, 0x3 ;  /* 0x0000002a2b2b7211 */ /* 0x000fc800078f18ff */
[----:B------:R-:W-:-:S05]  /*1240*/  LEA.HI.SX32 R110, R43, R110, 0x1d ;  /* 0x0000006e2b6e7211 */ /* 0x000fca00078feaff */
[----:B------:R-:W-:Y:S01]  /*1250*/  IMAD.MOV.U32 R147, RZ, RZ, R110 ;  /* 0x000000ffff937224 */ /* 0x000fe200078e006e */
[----:B--2---:R-:W-:Y:S01]  /*1260*/  @P0 PRMT R146, RZ, 0x5410, R40 ;  /* 0x00005410ff920816 */ /* 0x004fe20000000028 */
        /* <DEDUP_REMOVED lines=9> */
[C---:B------:R-:W-:Y:S01]  /*1300*/  ISETP.NE.AND P1, PT, R98.reuse, 0x1, PT ;  /* 0x000000016200780c */ /* 0x040fe20003f25270 */
[----:B------:R-:W-:Y:S01]  /*1310*/  BSSY B1, `(.L_x_912) ;  /* 0x000000c000017945 */ /* 0x000fe20003800000 */
[----:B------:R-:W-:-:S11]  /*1320*/  IADD3 R111, R98, 0x1, RZ ;  /* 0x00000001626f7810 */ /* 0x000fd60007ffe0ff */
[----:B------:R-:W-:Y:S05]  /*1330*/  @!P1 BRA `(.L_x_913) ;  /* 0x0000008000009947 */ /* 0x000fea0003800000 */
[----:B0-----:R-:W-:Y:S01]  /*1340*/  ISETP.NE.AND P1, PT, R98, 0x2, PT ;  /* 0x000000026200780c */ /* 0x001fe20003f25270 */
[----:B------:R-:W-:-:S12]  /*1350*/  IMAD.MOV.U32 R104, RZ, RZ, R89 ;  /* 0x000000ffff687224 */ /* 0x000fd800078e0059 */
[----:B------:R-:W-:Y:S05]  /*1360*/  @!P1 BRA `(.L_x_914) ;  /* 0x0000006000009947 */ /* 0x000fea0003800000 */
[----:B------:R-:W-:Y:S01]  /*1370*/  ISETP.NE.AND P1, PT, R98, 0x3, PT ;  /* 0x000000036200780c */ /* 0x000fe20003f25270 */
[----:B------:R-:W-:-:S12]  /*1380*/  IMAD.MOV.U32 R104, RZ, RZ, R90 ;  /* 0x000000ffff687224 */ /* 0x000fd800078e005a */
[----:B------:R-:W-:Y:S05]  /*1390*/  @P1 BRA `(.L_x_914) ;  /* 0x0000003000001947 */ /* 0x000fea0003800000 */
[----:B------:R-:W-:Y:S01]  /*13a0*/  MOV R104, R96 ;  /* 0x0000006000687202 */ /* 0x000fe20000000f00 */
[----:B------:R-:W-:Y:S05]  /*13b0*/  BRA `(.L_x_914) ;  /* 0x0000001000007947 */ /* 0x000fea0003800000 */
.L_x_913:
[----:B0-----:R-:W-:Y:S02]  /*13c0*/  IMAD.MOV.U32 R104, RZ, RZ, R97 ;  /* 0x000000ffff687224 */ /* 0x001fe400078e0061 */
.L_x_914:
[----:B------:R-:W-:Y:S05]  /*13d0*/  BSYNC B1 ;  /* 0x0000000000017941 */ /* 0x000fea0003800000 */
.L_x_912:
[----:B------:R-:W-:Y:S01]  /*13e0*/  ISETP.NE.AND P1, PT, R111, 0x4, PT ;  /* 0x000000046f00780c */ /* 0x000fe20003f25270 */
[----:B------:R-:W-:-:S12]  /*13f0*/  BSSY B1, `(.L_x_915) ;  /* 0x000003c000017945 */ /* 0x000fd80003800000 */
[----:B------:R-:W-:Y:S05]  /*1400*/  @P1 BRA `(.L_x_916) ;  /* 0x000003a000001947 */ /* 0x000fea0003800000 */
[----:B------:R-:W-:Y:S01]  /*1410*/  IADD3 R29, R29, 0x1, RZ ;  /* 0x000000011d1d7810 */ /* 0x000fe20007ffe0ff */
[----:B------:R-:W-:Y:S03]  /*1420*/  BSSY B2, `(.L_x_917) ;  /* 0x000000c000027945 */ /* 0x000fe60003800000 */
[C---:B------:R-:W-:Y:S01]  /*1430*/  ISETP.NE.AND P1, PT, R29.reuse, RZ, PT ;  /* 0x000000ff1d00720c */ /* 0x040fe20003f25270 */
[----:B------:R-:W-:-:S12]  /*1440*/  IMAD.HI.U32 R90, R29, -0x2daee0ad, RZ ;  /* 0xd2511f531d5a7827 */ /* 0x000fd800078e00ff */
[----:B------:R-:W-:Y:S05]  /*1450*/  @P1 BRA `(.L_x_918) ;  /* 0x0000008000001947 */ /* 0x000fea0003800000 */
[----:B------:R-:W-:-:S04]  /*1460*/  IADD3 R28, R28, 0x1, RZ ;  /* 0x000000011c1c7810 */ /* 0x000fc80007ffe0ff */
[----:B------:R-:W-:-:S13]  /*1470*/  ISETP.NE.AND P1, PT, R28, RZ, PT ;  /* 0x000000ff1c00720c */ /* 0x000fda0003f25270 */
[----:B------:R-:W-:Y:S01]  /*1480*/  @!P1 IADD3 R30, R30, 0x1, RZ ;  /* 0x000000011e1e9810 */ /* 0x000fe20007ffe0ff */
[----:B------:R-:W-:Y:S01]  /*1490*/  @!P1 IMAD.MOV.U32 R28, RZ, RZ, RZ ;  /* 0x000000ffff1c9224 */ /* 0x000fe200078e00ff */
[----:B------:R-:W-:Y:S02]  /*14a0*/  @!P1 IADD3 R89, R95, 0x1, RZ ;  /* 0x000000015f599810 */ /* 0x000fe40007ffe0ff */
[----:B------:R-:W-:-:S13]  /*14b0*/  ISETP.NE.AND P2, PT, R30, RZ, !P1 ;  /* 0x000000ff1e00720c */ /* 0x000fda0004f45270 */
[----:B------:R-:W-:-:S04]  /*14c0*/  @P2 IMAD.MOV R89, RZ, RZ, R95 ;  /* 0x000000ffff592224 */ /* 0x000fc800078e025f */
[----:B------:R-:W-:Y:S02]  /*14d0*/  @!P1 IMAD.MOV.U32 R95, RZ, RZ, R89 ;  /* 0x000000ffff5f9224 */ /* 0x000fe400078e0059 */
.L_x_918:
[----:B------:R-:W-:Y:S05]  /*14e0*/  BSYNC B2 ;  /* 0x0000000000027941 */ /* 0x000fea0003800000 */
.L_x_917:
[----:B------:R-:W-:Y:S01]  /*14f0*/  IMAD.HI.U32 R89, R30, -0x326172a9, RZ ;  /* 0xcd9e8d571e597827 */ /* 0x000fe200078e00ff */
[----:B------:R-:W-:-:S03]  /*1500*/  LOP3.LUT R90, R90, UR5, R95, 0x96, !PT ;  /* 0x000000055a5a7c12 */ /* 0x000fc6000f8e965f */
[----:B------:R-:W-:Y:S01]  /*1510*/  IMAD R97, R30, -0x326172a9, RZ ;  /* 0xcd9e8d571e617824 */ /* 0x000fe200078e02ff */
[----:B------:R-:W-:Y:S01]  /*1520*/  LOP3.LUT R89, R89, UR4, R28, 0x96, !PT ;  /* 0x0000000459597c12 */ /* 0x000fe2000f8e961c */
[----:B------:R-:W-:-:S04]  /*1530*/  IMAD.WIDE.U32 R148, R90, -0x326172a9, RZ ;  /* 0xcd9e8d575a947825 */ /* 0x000fc800078e00ff */
[----:B------:R-:W-:Y:S01]  /*1540*/  IMAD R111, R29, -0x2daee0ad, RZ ;  /* 0xd2511f531d6f7824 */ /* 0x000fe200078e02ff */
[----:B------:R-:W-:Y:S01]  /*1550*/  LOP3.LUT R97, R149, UR9, R97, 0x96, !PT ;  /* 0x0000000995617c12 */ /* 0x000fe2000f8e9661 */
[----:B------:R-:W-:-:S04]  /*1560*/  IMAD.WIDE.U32 R150, R89, -0x2daee0ad, RZ ;  /* 0xd2511f5359967825 */ /* 0x000fc800078e00ff */
[----:B------:R-:W-:Y:S01]  /*1570*/  IMAD.WIDE.U32 R152, R97, -0x2daee0ad, RZ ;  /* 0xd2511f5361987825 */ /* 0x000fe200078e00ff */
[----:B------:R-:W-:-:S03]  /*1580*/  LOP3.LUT R96, R151, UR10, R111, 0x96, !PT ;  /* 0x0000000a97607c12 */ /* 0x000fc6000f8e966f */
[----:B------:R-:W-:Y:S01]  /*1590*/  IMAD.MOV.U32 R111, RZ, RZ, RZ ;  /* 0x000000ffff6f7224 */ /* 0x000fe200078e00ff */
[----:B------:R-:W-:Y:S01]  /*15a0*/  LOP3.LUT R149, R153, UR12, R150, 0x96, !PT ;  /* 0x0000000c99957c12 */ /* 0x000fe2000f8e9696 */
[----:B------:R-:W-:-:S05]  /*15b0*/  IMAD.WIDE.U32 R96, R96, -0x326172a9, RZ ;  /* 0xcd9e8d5760607825 */ /* 0x000fca00078e00ff */
[----:B------:R-:W-:Y:S01]  /*15c0*/  LOP3.LUT R150, R97, UR11, R148, 0x96, !PT ;  /* 0x0000000b61967c12 */ /* 0x000fe2000f8e9694 */
[----:B------:R-:W-:-:S04]  /*15d0*/  IMAD.WIDE.U32 R148, R149, -0x326172a9, RZ ;  /* 0xcd9e8d5795947825 */ /* 0x000fc800078e00ff */
[----:B------:R-:W-:Y:S01]  /*15e0*/  IMAD.WIDE.U32 R150, R150, -0x2daee0ad, RZ ;  /* 0xd2511f5396967825 */ /* 0x000fe200078e00ff */
[----:B------:R-:W-:-:S04]  /*15f0*/  LOP3.LUT R153, R149, UR13, R96, 0x96, !PT ;  /* 0x0000000d95997c12 */ /* 0x000fc8000f8e9660 */
        /* <DEDUP_REMOVED lines=23> */
[----:B------:R-:W-:-:S03]  /*1770*/  LOP3.LUT R90, R151, UR25, R152, 0x96, !PT ;  /* 0x00000019975a7c12 */ /* 0x000fc6000f8e9698 */
[----:B------:R-:W-:Y:S01]  /*1780*/  IMAD.MOV.U32 R97, RZ, RZ, R150 ;  /* 0x000000ffff617224 */ /* 0x000fe200078e0096 */
[----:B------:R-:W-:Y:S01]  /*1790*/  LOP3.LUT R89, R149, UR26, R96, 0x96, !PT ;  /* 0x0000001a95597c12 */ /* 0x000fe2000f8e9660 */
[----:B------:R-:W-:Y:S02]  /*17a0*/  IMAD.MOV.U32 R96, RZ, RZ, R148 ;  /* 0x000000ffff607224 */ /* 0x000fe400078e0094 */
.L_x_916:
[----:B------:R-:W-:Y:S05]  /*17b0*/  BSYNC B1 ;  /* 0x0000000000017941 */ /* 0x000fea0003800000 */
.L_x_915:
[----:B------:R-:W0:Y:S01]  /*17c0*/  I2F.U32 R98, R104 ;  /* 0x0000006800627306 */ /* 0x000e220000201000 */
[----:B------:R-:W-:Y:S01]  /*17d0*/  IMAD.MOV.U32 R141, RZ, RZ, 0x2f800000 ;  /* 0x2f800000ff8d7424 */ /* 0x000fe200078e00ff */
[----:B-----5:R-:W-:Y:S01]  /*17e0*/  PRMT R121, RZ, 0x5410, R40 ;  /* 0x00005410ff797816 */ /* 0x020fe20000000028 */
[----:B------:R-:W-:Y:S01]  /*17f0*/  BSSY B1, `(.L_x_919) ;  /* 0x0000016000017945 */ /* 0x000fe20003800000 */
[----:B------:R-:W-:Y:S02]  /*1800*/  LOP3.LUT R32, R32, 0xfffffffb, RZ, 0xc0, !PT ;  /* 0xfffffffb20207812 */ /* 0x000fe400078ec0ff */
[----:B------:R-:W-:Y:S01]  /*1810*/  IADD3 R112, R111, 0x1, RZ ;  /* 0x000000016f707810 */ /* 0x000fe20007ffe0ff */
[----:B------:R-:W-:-:S04]  /*1820*/  FMUL.FTZ R121, R121, R146 ;  /* 0x0000009279797220 */ /* 0x000fc80000410000 */
[----:B------:R-:W-:Y:S02]  /*1830*/  FMUL.FTZ R121, R121, c[0x0][0x1e8] ;  /* 0x00007a0079797a20 */ /* 0x000fe40000410000 */
[----:B0-----:R-:W-:-:S05]  /*1840*/  FFMA.FTZ R98, R98, R141, 1.1641532182693481445e-10 ;  /* 0x2f00000062627423 */ /* 0x001fca000001008d */
[----:B------:R-:W-:-:S04]  /*1850*/  FSETP.GTU.FTZ.AND P1, PT, R98, c[0x0][0x1e4], PT ;  /* 0x0000790062007a0b */ /* 0x000fc80003f3c000 */
[----:B------:R-:W-:Y:S02]  /*1860*/  FSEL R104, R121, RZ, !P1 ;  /* 0x000000ff79687208 */ /* 0x000fe40004800000 */
[----:B------:R-:W-:-:S05]  /*1870*/  @P0 PRMT R121, RZ, 0x5410, R36 ;  /* 0x00005410ff790816 */ /* 0x000fca0000000024 */
[----:B------:R-:W-:Y:S02]  /*1880*/  @P0 FADD.FTZ R104, R121, R104 ;  /* 0x0000006879680221 */ /* 0x000fe40000010000 */
[----:B------:R-:W-:Y:S02]  /*1890*/  @P1 LOP3.LUT R32, R32, 0x4, RZ, 0xfc, !PT ;  /* 0x0000000420201812 */ /* 0x000fe400078efcff */
[----:B------:R-:W-:-:S13]  /*18a0*/  ISETP.NE.AND P1, PT, R111, 0x1, PT ;  /* 0x000000016f00780c */ /* 0x000fda0003f25270 */
[----:B------:R-:W-:Y:S05]  /*18b0*/  @!P1 BRA `(.L_x_920) ;  /* 0x0000008000009947 */ /* 0x000fea0003800000 */
[----:B------:R-:W-:Y:S01]  /*18c0*/  ISETP.NE.AND P1, PT, R111, 0x2, PT ;  /* 0x000000026f00780c */ /* 0x000fe20003f25270 */
[----:B------:R-:W-:-:S12]  /*18d0*/  IMAD.MOV.U32 R98, RZ, RZ, R89 ;  /* 0x000000ffff627224 */ /* 0x000fd800078e0059 */
[----:B------:R-:W-:Y:S05]  /*18e0*/  @!P1 BRA `(.L_x_921) ;  /* 0x0000006000009947 */ /* 0x000fea0003800000 */
[----:B------:R-:W-:Y:S02]  /*18f0*/  ISETP.NE.AND P1, PT, R111, 0x3, PT ;  /* 0x000000036f00780c */ /* 0x000fe40003f25270 */
[----:B------:R-:W-:-:S11]  /*1900*/  MOV R98, R90 ;  /* 0x0000005a00627202 */ /* 0x000fd60000000f00 */
[----:B------:R-:W-:Y:S05]  /*1910*/  @P1 BRA `(.L_x_921) ;  /* 0x0000003000001947 */ /* 0x000fea0003800000 */
[----:B------:R-:W-:Y:S01]  /*1920*/  IMAD.MOV.U32 R98, RZ, RZ, R96 ;  /* 0x000000ffff627224 */ /* 0x000fe200078e0060 */
[----:B------:R-:W-:Y:S05]  /*1930*/  BRA `(.L_x_921) ;  /* 0x0000001000007947 */ /* 0x000fea0003800000 */
.L_x_920:
[----:B------:R-:W-:Y:S02]  /*1940*/  IMAD.MOV.U32 R98, RZ, RZ, R97 ;  /* 0x000000ffff627224 */ /* 0x000fe400078e0061 */
.L_x_921:
[----:B------:R-:W-:Y:S05]  /*1950*/  BSYNC B1 ;  /* 0x0000000000017941 */ /* 0x000fea0003800000 */
.L_x_919:
        /* <DEDUP_REMOVED lines=16> */
.L_x_925:
[----:B------:R-:W-:Y:S05]  /*1a60*/  BSYNC B2 ;  /* 0x0000000000027941 */ /* 0x000fea0003800000 */
.L_x_924:
        /* <DEDUP_REMOVED lines=44> */
.L_x_923:
[----:B------:R-:W-:Y:S05]  /*1d30*/  BSYNC B1 ;  /* 0x0000000000017941 */ /* 0x000fea0003800000 */
.L_x_922:
[----:B------:R-:W0:Y:S01]  /*1d40*/  I2F.U32 R98, R98 ;  /* 0x0000006200627306 */ /* 0x000e220000201000 */
[----:B------:R-:W-:Y:S01]  /*1d50*/  PRMT R111, RZ, 0x7610, R40 ;  /* 0x00007610ff6f7816 */ /* 0x000fe20000000028 */
[----:B------:R-:W-:Y:S01]  /*1d60*/  BSSY B1, `(.L_x_926) ;  /* 0x0000016000017945 */ /* 0x000fe20003800000 */
[----:B------:R-:W-:Y:S02]  /*1d70*/  LOP3.LUT R32, R32, 0xfffffffd, RZ, 0xc0, !PT ;  /* 0xfffffffd20207812 */ /* 0x000fe400078ec0ff */
[----:B------:R-:W-:Y:S01]  /*1d80*/  IADD3 R121, R112, 0x1, RZ ;  /* 0x0000000170797810 */ /* 0x000fe20007ffe0ff */
[----:B------:R-:W-:-:S04]  /*1d90*/  FMUL.FTZ R111, R111, R146 ;  /* 0x000000926f6f7220 */ /* 0x000fc80000410000 */
[----:B------:R-:W-:Y:S02]  /*1da0*/  FMUL.FTZ R111, R111, c[0x0][0x1e8] ;  /* 0x00007a006f6f7a20 */ /* 0x000fe40000410000 */
[----:B0-----:R-:W-:-:S05]  /*1db0*/  FFMA.FTZ R40, R98, R141, 1.1641532182693481445e-10 ;  /* 0x2f00000062287423 */ /* 0x001fca000001008d */
[----:B------:R-:W-:Y:S02]  /*1dc0*/  FSETP.GTU.FTZ.AND P1, PT, R40, c[0x0][0x1e4], PT ;  /* 0x0000790028007a0b */ /* 0x000fe40003f3c000 */
[----:B------:R-:W-:Y:S02]  /*1dd0*/  @P0 PRMT R40, RZ, 0x7610, R36 ;  /* 0x00007610ff280816 */ /* 0x000fe40000000024 */
[----:B------:R-:W-:-:S05]  /*1de0*/  FSEL R111, R111, RZ, !P1 ;  /* 0x000000ff6f6f7208 */ /* 0x000fca0004800000 */
[----:B------:R-:W-:-:S04]  /*1df0*/  @P0 FADD.FTZ R111, R40, R111 ;  /* 0x0000006f286f0221 */ /* 0x000fc80000010000 */
        /* <DEDUP_REMOVED lines=11> */
.L_x_927:
[----:B------:R-:W-:Y:S02]  /*1eb0*/  IMAD.MOV.U32 R40, RZ, RZ, R97 ;  /* 0x000000ffff287224 */ /* 0x000fe400078e0061 */
.L_x_928:
[----:B------:R-:W-:Y:S05]  /*1ec0*/  BSYNC B1 ;  /* 0x0000000000017941 */ /* 0x000fea0003800000 */
.L_x_926:
        /* <DEDUP_REMOVED lines=16> */
.L_x_932:
[----:B------:R-:W-:Y:S05]  /*1fd0*/  BSYNC B2 ;  /* 0x0000000000027941 */ /* 0x000fea0003800000 */
.L_x_931:
        /* <DEDUP_REMOVED lines=44> */
.L_x_930:
[----:B------:R-:W-:Y:S05]  /*22a0*/  BSYNC B1 ;  /* 0x0000000000017941 */ /* 0x000fea0003800000 */
.L_x_929:
[----:B------:R-:W0:Y:S01]  /*22b0*/  I2F.U32 R40, R40 ;  /* 0x0000002800287306 */ /* 0x000e220000201000 */
[----:B------:R-:W-:Y:S01]  /*22c0*/  PRMT R131, RZ, 0x5410, R41 ;  /* 0x00005410ff837816 */ /* 0x000fe20000000029 */
[----:B------:R-:W-:Y:S01]  /*22d0*/  BSSY B1, `(.L_x_933) ;  /* 0x0000014000017945 */ /* 0x000fe20003800000 */
[C---:B------:R-:W-:Y:S02]  /*22e0*/  ISETP.NE.AND P2, PT, R121.reuse, 0x1, PT ;  /* 0x000000017900780c */ /* 0x040fe40003f45270 */
[----:B------:R-:W-:Y:S01]  /*22f0*/  IADD3 R122, R121, 0x1, RZ ;  /* 0x00000001797a7810 */ /* 0x000fe20007ffe0ff */
[----:B------:R-:W-:-:S04]  /*2300*/  FMUL.FTZ R131, R131, R146 ;  /* 0x0000009283837220 */ /* 0x000fc80000410000 */
[----:B------:R-:W-:Y:S02]  /*2310*/  FMUL.FTZ R131, R131, c[0x0][0x1e8] ;  /* 0x00007a0083837a20 */ /* 0x000fe40000410000 */
[----:B0-----:R-:W-:-:S05]  /*2320*/  FFMA.FTZ R98, R40, R141, 1.1641532182693481445e-10 ;  /* 0x2f00000028627423 */ /* 0x001fca000001008d */
[----:B------:R-:W-:-:S04]  /*2330*/  FSETP.GTU.FTZ.AND P1, PT, R98, c[0x0][0x1e4], PT ;  /* 0x0000790062007a0b */ /* 0x000fc80003f3c000 */
[----:B------:R-:W-:Y:S02]  /*2340*/  FSEL R112, R131, RZ, !P1 ;  /* 0x000000ff83707208 */ /* 0x000fe40004800000 */
[----:B------:R-:W-:-:S05]  /*2350*/  @P0 PRMT R131, RZ, 0x5410, R37 ;  /* 0x00005410ff830816 */ /* 0x000fca0000000025 */
[----:B------:R-:W-:Y:S01]  /*2360*/  @P0 FADD.FTZ R112, R131, R112 ;  /* 0x0000007083700221 */ /* 0x000fe20000010000 */
        /* <DEDUP_REMOVED lines=9> */
.L_x_934:
[----:B------:R-:W-:Y:S02]  /*2400*/  IMAD.MOV.U32 R40, RZ, RZ, R97 ;  /* 0x000000ffff287224 */ /* 0x000fe400078e0061 */
.L_x_935:
[----:B------:R-:W-:Y:S05]  /*2410*/  BSYNC B1 ;  /* 0x0000000000017941 */ /* 0x000fea0003800000 */
.L_x_933:
        /* <DEDUP_REMOVED lines=16> */
.L_x_939:
[----:B------:R-:W-:Y:S05]  /*2520*/  BSYNC B2 ;  /* 0x0000000000027941 */ /* 0x000fea0003800000 */
.L_x_938:
        /* <DEDUP_REMOVED lines=44> */
.L_x_937:
[----:B------:R-:W-:Y:S05]  /*27f0*/  BSYNC B1 ;  /* 0x0000000000017941 */ /* 0x000fea0003800000 */
.L_x_936:
[----:B------:R-:W0:Y:S01]  /*2800*/  I2F.U32 R40, R40 ;  /* 0x0000002800287306 */ /* 0x000e220000201000 */
[----:B------:R-:W-:Y:S01]  /*2810*/  PRMT R121, RZ, 0x7610, R41 ;  /* 0x00007610ff797816 */ /* 0x000fe20000000029 */
[----:B------:R-:W-:Y:S01]  /*2820*/  BSSY B1, `(.L_x_940) ;  /* 0x0000014000017945 */ /* 0x000fe20003800000 */
[----:B------:R-:W-:-:S03]  /*2830*/  ISETP.NE.AND P3, PT, R122, 0x1, PT ;  /* 0x000000017a00780c */ /* 0x000fc60003f65270 */
[----:B------:R-:W-:-:S04]  /*2840*/  FMUL.FTZ R121, R121, R146 ;  /* 0x0000009279797220 */ /* 0x000fc80000410000 */
[----:B------:R-:W-:Y:S02]  /*2850*/  FMUL.FTZ R121, R121, c[0x0][0x1e8] ;  /* 0x00007a0079797a20 */ /* 0x000fe40000410000 */
[----:B0-----:R-:W-:Y:S01]  /*2860*/  FFMA.FTZ R41, R40, R141, 1.1641532182693481445e-10 ;  /* 0x2f00000028297423 */ /* 0x001fe2000001008d */
[----:B------:R-:W-:-:S04]  /*2870*/  @P0 PRMT R40, RZ, 0x7610, R37 ;  /* 0x00007610ff280816 */ /* 0x000fc80000000025 */
[----:B------:R-:W-:Y:S02]  /*2880*/  FSETP.GTU.FTZ.AND P2, PT, R41, c[0x0][0x1e4], PT ;  /* 0x0000790029007a0b */ /* 0x000fe40003f5c000 */
[----:B------:R-:W-:Y:S02]  /*2890*/  IADD3 R41, R122, 0x1, RZ ;  /* 0x000000017a297810 */ /* 0x000fe40007ffe0ff */
[----:B------:R-:W-:-:S05]  /*28a0*/  FSEL R121, R121, RZ, !P2 ;  /* 0x000000ff79797208 */ /* 0x000fca0005000000 */
        /* <DEDUP_REMOVED lines=10> */
.L_x_941:
[----:B------:R-:W-:Y:S02]  /*2950*/  IMAD.MOV.U32 R98, RZ, RZ, R97 ;  /* 0x000000ffff627224 */ /* 0x000fe400078e0061 */
.L_x_942:
[----:B------:R-:W-:Y:S05]  /*2960*/  BSYNC B1 ;  /* 0x0000000000017941 */ /* 0x000fea0003800000 */
.L_x_940:
        /* <DEDUP_REMOVED lines=16> */
.L_x_946:
[----:B------:R-:W-:Y:S05]  /*2a70*/  BSYNC B2 ;  /* 0x0000000000027941 */ /* 0x000fea0003800000 */
.L_x_945:
        /* <DEDUP_REMOVED lines=9> */
[----:B------:R-:W-:-:S04]  /*2b10*/  LOP3.LUT R97, R149, UR10, R97, 0x96, !PT ;  /* 0x0000000a95617c12 */ /* 0x000fc8000f8e9661 */
        /* <DEDUP_REMOVED lines=33> */
[----:B------:R-:W-:Y:S02]  /*2d30*/  IMAD.MOV.U32 R41, RZ, RZ, RZ ;  /* 0x000000ffff297224 */ /* 0x000fe400078e00ff */
.L_x_944:
[----:B------:R-:W-:Y:S05]  /*2d40*/  BSYNC B1 ;  /* 0x0000000000017941 */ /* 0x000fea0003800000 */
.L_x_943:
[----:B------:R-:W0:Y:S01]  /*2d50*/  I2F.U32 R40, R98 ;  /* 0x0000006200287306 */ /* 0x000e220000201000 */
[----:B------:R-:W-:Y:S01]  /*2d60*/  PRMT R131, RZ, 0x5410, R42 ;  /* 0x00005410ff837816 */ /* 0x000fe2000000002a */
[----:B------:R-:W-:Y:S01]  /*2d70*/  BSSY B1, `(.L_x_947) ;  /* 0x0000014000017945 */ /* 0x000fe20003800000 */
[----:B------:R-:W-:-:S03]  /*2d80*/  ISETP.NE.AND P4, PT, R41, 0x1, PT ;  /* 0x000000012900780c */ /* 0x000fc60003f85270 */
[----:B------:R-:W-:-:S04]  /*2d90*/  FMUL.FTZ R131, R131, R146 ;  /* 0x0000009283837220 */ /* 0x000fc80000410000 */
[----:B------:R-:W-:Y:S02]  /*2da0*/  FMUL.FTZ R131, R131, c[0x0][0x1e8] ;  /* 0x00007a0083837a20 */ /* 0x000fe40000410000 */
[----:B0-----:R-:W-:-:S05]  /*2db0*/  FFMA.FTZ R40, R40, R141, 1.1641532182693481445e-10 ;  /* 0x2f00000028287423 */ /* 0x001fca000001008d */
[----:B------:R-:W-:Y:S02]  /*2dc0*/  FSETP.GTU.FTZ.AND P3, PT, R40, c[0x0][0x1e4], PT ;  /* 0x0000790028007a0b */ /* 0x000fe40003f7c000 */
[----:B------:R-:W-:Y:S02]  /*2dd0*/  IADD3 R40, R41, 0x1, RZ ;  /* 0x0000000129287810 */ /* 0x000fe40007ffe0ff */
        /* <DEDUP_REMOVED lines=12> */
.L_x_948:
[----:B------:R-:W-:Y:S02]  /*2ea0*/  IMAD.MOV.U32 R98, RZ, RZ, R97 ;  /* 0x000000ffff627224 */ /* 0x000fe400078e0061 */
.L_x_949:
[----:B------:R-:W-:Y:S05]  /*2eb0*/  BSYNC B1 ;  /* 0x0000000000017941 */ /* 0x000fea0003800000 */
.L_x_947:
        /* <DEDUP_REMOVED lines=16> */
.L_x_953:
[----:B------:R-:W-:Y:S05]  /*2fc0*/  BSYNC B2 ;  /* 0x0000000000027941 */ /* 0x000fea0003800000 */
.L_x_952:
        /* <DEDUP_REMOVED lines=44> */
.L_x_951:
[----:B------:R-:W-:Y:S05]  /*3290*/  BSYNC B1 ;  /* 0x0000000000017941 */ /* 0x000fea0003800000 */
.L_x_950:
[----:B------:R-:W0:Y:S01]  /*32a0*/  I2F.U32 R98, R98 ;  /* 0x0000006200627306 */ /* 0x000e220000201000 */
[----:B------:R-:W-:Y:S01]  /*32b0*/  PRMT R131, RZ, 0x7610, R42 ;  /* 0x00007610ff837816 */ /* 0x000fe2000000002a */
[----:B------:R-:W-:Y:S01]  /*32c0*/  BSSY B1, `(.L_x_954) ;  /* 0x0000014000017945 */ /* 0x000fe20003800000 */
[----:B------:R-:W-:Y:S02]  /*32d0*/  ISETP.NE.AND P5, PT, R40, 0x1, PT ;  /* 0x000000012800780c */ /* 0x000fe40003fa5270 */
[----:B------:R-:W-:Y:S01]  /*32e0*/  @P0 PRMT R42, RZ, 0x7610, R38 ;  /* 0x00007610ff2a0816 */ /* 0x000fe20000000026 */
[----:B------:R-:W-:-:S04]  /*32f0*/  FMUL.FTZ R131, R131, R146 ;  /* 0x0000009283837220 */ /* 0x000fc80000410000 */
[----:B------:R-:W-:Y:S02]  /*3300*/  FMUL.FTZ R131, R131, c[0x0][0x1e8] ;  /* 0x00007a0083837a20 */ /* 0x000fe40000410000 */
[----:B0-----:R-:W-:-:S05]  /*3310*/  FFMA.FTZ R41, R98, R141, 1.1641532182693481445e-10 ;  /* 0x2f00000062297423 */ /* 0x001fca000001008d */
        /* <DEDUP_REMOVED lines=13> */
.L_x_955:
[----:B------:R-:W-:Y:S02]  /*33f0*/  IMAD.MOV.U32 R42, RZ, RZ, R97 ;  /* 0x000000ffff2a7224 */ /* 0x000fe400078e0061 */
.L_x_956:
[----:B------:R-:W-:Y:S05]  /*3400*/  BSYNC B1 ;  /* 0x0000000000017941 */ /* 0x000fea0003800000 */
.L_x_954:
        /* <DEDUP_REMOVED lines=16> */
.L_x_960:
[----:B------:R-:W-:Y:S05]  /*3510*/  BSYNC B2 ;  /* 0x0000000000027941 */ /* 0x000fea0003800000 */
.L_x_959:
        /* <DEDUP_REMOVED lines=44> */
.L_x_958:
[----:B------:R-:W-:Y:S05]  /*37e0*/  BSYNC B1 ;  /* 0x0000000000017941 */ /* 0x000fea0003800000 */
.L_x_957:
        /* <DEDUP_REMOVED lines=21> */
.L_x_962:
[----:B------:R-:W-:Y:S02]  /*3940*/  IMAD.MOV.U32 R42, RZ, RZ, R97 ;  /* 0x000000ffff2a7224 */ /* 0x000fe400078e0061 */
.L_x_963:
[----:B------:R-:W-:Y:S05]  /*3950*/  BSYNC B1 ;  /* 0x0000000000017941 */ /* 0x000fea0003800000 */
.L_x_961:
        /* <DEDUP_REMOVED lines=8> */
[----:B------:R-:W-:Y:S02]  /*39e0*/  IADD3 R28, R28, 0x1, RZ ;  /* 0x000000011c1c7810 */ /* 0x000fe40007ffe0ff */
[----:B------:R-:W-:Y:S02]  /*39f0*/  P2R R41, PR, RZ, 0x1 ;  /* 0x00000001ff297803 */ /* 0x000fe40000000000 */
[----:B------:R-:W-:-:S13]  /*3a00*/  ISETP.NE.AND P6, PT, R28, RZ, PT ;  /* 0x000000ff1c00720c */ /* 0x000fda0003fc5270 */
[----:B------:R-:W-:Y:S01]  /*3a10*/  @!P6 IADD3 R30, R30, 0x1, RZ ;  /* 0x000000011e1ee810 */ /* 0x000fe20007ffe0ff */
[----:B------:R-:W-:Y:S01]  /*3a20*/  @!P6 IMAD.MOV.U32 R28, RZ, RZ, RZ ;  /* 0x000000ffff1ce224 */ /* 0x000fe200078e00ff */
[----:B------:R-:W-:Y:S02]  /*3a30*/  @!P6 IADD3 R89, R95, 0x1, RZ ;  /* 0x000000015f59e810 */ /* 0x000fe40007ffe0ff */
[----:B------:R-:W-:-:S13]  /*3a40*/  ISETP.NE.AND P0, PT, R30, RZ, !P6 ;  /* 0x000000ff1e00720c */ /* 0x000fda0007705270 */
[----:B------:R-:W-:Y:S01]  /*3a50*/  @P0 IMAD.MOV R89, RZ, RZ, R95 ;  /* 0x000000ffff590224 */ /* 0x000fe200078e025f */
[----:B------:R-:W-:-:S03]  /*3a60*/  ISETP.NE.AND P0, PT, R41, RZ, PT ;  /* 0x000000ff2900720c */ /* 0x000fc60003f05270 */
[----:B------:R-:W-:-:S05]  /*3a70*/  @!P6 IMAD.MOV.U32 R95, RZ, RZ, R89 ;  /* 0x000000ffff5fe224 */ /* 0x000fca00078e0059 */
.L_x_967:
[----:B------:R-:W-:Y:S05]  /*3a80*/  BSYNC B2 ;  /* 0x0000000000027941 */ /* 0x000fea0003800000 */
.L_x_966:
        /* <DEDUP_REMOVED lines=44> */
.L_x_965:
[----:B------:R-:W-:Y:S05]  /*3d50*/  BSYNC B1 ;  /* 0x0000000000017941 */ /* 0x000fea0003800000 */
.L_x_964:
[----:B------:R0:W1:Y:S01]  /*3d60*/  I2F.U32 R40, R42 ;  /* 0x0000002a00287306 */ /* 0x0000620000201000 */
[----:B------:R-:W-:Y:S02]  /*3d70*/  PRMT R43, RZ, 0x7610, R43 ;  /* 0x00007610ff2b7816 */ /* 0x000fe4000000002b */
[----:B------:R-:W-:Y:S02]  /*3d80*/  SEL R152, RZ, 0x100, P4 ;  /* 0x00000100ff987807 */ /* 0x000fe40002000000 */
[----:B------:R-:W-:Y:S01]  /*3d90*/  SEL R155, RZ, 0x10000, P5 ;  /* 0x00010000ff9b7807 */ /* 0x000fe20002800000 */
[----:B------:R-:W-:Y:S01]  /*3da0*/  FMUL.FTZ R43, R43, R146 ;  /* 0x000000922b2b7220 */ /* 0x000fe20000410000 */
[----:B------:R-:W-:Y:S02]  /*3db0*/  LOP3.LUT P5, RZ, R32, 0x2, RZ, 0xc0, !PT ;  /* 0x0000000220ff7812 */ /* 0x000fe400078ac0ff */
[----:B0-----:R-:W-:Y:S01]  /*3dc0*/  F2FP.BF16.PACK_AB R42, R131, R122 ;  /* 0x0000007a832a723e */ /* 0x001fe200000010ff */
[----:B------:R-:W-:Y:S01]  /*3dd0*/  FMUL.FTZ R43, R43, c[0x0][0x1e8] ;  /* 0x00007a002b2b7a20 */ /* 0x000fe20000410000 */
[----:B------:R-:W-:-:S02]  /*3de0*/  F2FP.BF16.PACK_AB R41, R121, R112 ;  /* 0x000000707929723e */ /* 0x000fc400000010ff */
[----:B------:R-:W-:Y:S02]  /*3df0*/  SEL R147, RZ, 0x1, P2 ;  /* 0x00000001ff937807 */ /* 0x000fe40001000000 */
[----:B------:R-:W-:Y:S01]  /*3e00*/  SEL R150, RZ, 0x1, P1 ;  /* 0x00000001ff967807 */ /* 0x000fe20000800000 */
[----:B-1----:R-:W-:Y:S01]  /*3e10*/  FFMA.FTZ R40, R40, R141, 1.1641532182693481445e-10 ;  /* 0x2f00000028287423 */ /* 0x002fe2000001008d */
[----:B------:R-:W-:Y:S02]  /*3e20*/  SEL R151, RZ, 0x1, P5 ;  /* 0x00000001ff977807 */ /* 0x000fe40002800000 */
[----:B------:R-:W-:Y:S02]  /*3e30*/  LOP3.LUT P6, RZ, R32, 0x4, RZ, 0xc0, !PT ;  /* 0x0000000420ff7812 */ /* 0x000fe400078cc0ff */
[----:B------:R-:W-:Y:S02]  /*3e40*/  FSETP.GTU.FTZ.AND P4, PT, R40, c[0x0][0x1e4], PT ;  /* 0x0000790028007a0b */ /* 0x000fe40003f9c000 */
[----:B------:R-:W-:-:S02]  /*3e50*/  @P0 PRMT R40, RZ, 0x7610, R39 ;  /* 0x00007610ff280816 */ /* 0x000fc40000000027 */
[----:B------:R-:W-:Y:S02]  /*3e60*/  FSEL R141, R43, RZ, !P4 ;  /* 0x000000ff2b8d7208 */ /* 0x000fe40006000000 */
[----:B------:R-:W-:Y:S02]  /*3e70*/  SEL R154, RZ, 0x1000000, P4 ;  /* 0x01000000ff9a7807 */ /* 0x000fe40002000000 */
[----:B------:R-:W-:Y:S01]  /*3e80*/  SEL R153, RZ, 0x1, P3 ;  /* 0x00000001ff997807 */ /* 0x000fe20001800000 */
[----:B------:R-:W-:Y:S01]  /*3e90*/  @P0 FADD.FTZ R141, R40, R141 ;  /* 0x0000008d288d0221 */ /* 0x000fe20000010000 */
[C---:B------:R-:W-:Y:S02]  /*3ea0*/  LEA R148, P0, R110.reuse, c[0x0][0x188], 0x4 ;  /* 0x000062006e947a11 */ /* 0x040fe400078020ff */
[----:B------:R-:W-:Y:S02]  /*3eb0*/  F2FP.BF16.PACK_AB R40, R111, R104 ;  /* 0x000000686f28723e */ /* 0x000fe400000010ff */
[----:B------:R-:W-:-:S02]  /*3ec0*/  LEA.HI.X R149, R110, c[0x0][0x18c], RZ, 0x4, P0 ;  /* 0x000063006e957a11 */ /* 0x000fc400000f24ff */
[----:B------:R-:W-:Y:S02]  /*3ed0*/  F2FP.BF16.PACK_AB R43, R141, R132 ;  /* 0x000000848d2b723e */ /* 0x000fe400000010ff */
[----:B------:R-:W-:-:S03]  /*3ee0*/  LOP3.LUT R152, R152, R154, R155, 0xfe, !PT ;  /* 0x0000009a98987212 */ /* 0x000fc600078efe9b */
[----:B------:R0:W-:Y:S02]  /*3ef0*/  STG.E.128 [R148.64], R40 ;  /* 0x0000002894007986 */ /* 0x0001e4000c101d06 */
[----:B0-----:R-:W-:-:S04]  /*3f00*/  IMAD.WIDE.U32 R40, R147, 0x1000000, RZ ;  /* 0x0100000093287825 */ /* 0x001fc800078e00ff */
[----:B------:R-:W-:Y:S01]  /*3f10*/  IMAD.WIDE.U32 R148, R150, 0x10000, RZ ;  /* 0x0001000096947825 */ /* 0x000fe200078e00ff */
[----:B------:R-:W-:-:S03]  /*3f20*/  SEL R150, RZ, 0x1, P6 ;  /* 0x00000001ff967807 */ /* 0x000fc60003000000 */
[----:B------:R-:W-:Y:S01]  /*3f30*/  IMAD.WIDE.U32 R42, R151, 0x100, RZ ;  /* 0x00000100972a7825 */ /* 0x000fe200078e00ff */
[----:B------:R-:W-:-:S04]  /*3f40*/  LOP3.LUT R151, R41, R152, R153, 0xfe, !PT ;  /* 0x0000009829977212 */ /* 0x000fc800078efe99 */
[----:B------:R-:W-:Y:S02]  /*3f50*/  LOP3.LUT R147, R42, R40, R148, 0xfe, !PT ;  /* 0x000000282a937212 */ /* 0x000fe400078efe94 */
[C---:B------:R-:W-:Y:S02]  /*3f60*/  LEA R40, P0, R110.reuse, c[0x0][0x190], 0x3 ;  /* 0x000064006e287a11 */ /* 0x040fe400078018ff */
[----:B------:R-:W-:Y:S02]  /*3f70*/  LOP3.LUT R42, R147, R150, RZ, 0xfc, !PT ;  /* 0x00000096932a7212 */ /* 0x000fe400078efcff */
[C---:B------:R-:W-:Y:S02]  /*3f80*/  LEA.HI.X R41, R110.reuse, c[0x0][0x194], RZ, 0x3, P0 ;  /* 0x000065006e297a11 */ /* 0x040fe400000f1cff */
[----:B------:R-:W-:Y:S02]  /*3f90*/  LOP3.LUT R43, R43, R151, R149, 0xfe, !PT ;  /* 0x000000972b2b7212 */ /* 0x000fe400078efe95 */
[----:B------:R-:W-:-:S03]  /*3fa0*/  IADD3 R147, R110, 0x80, RZ ;  /* 0x000000806e937810 */ /* 0x000fc60007ffe0ff */
[----:B------:R0:W-:Y:S04]  /*3fb0*/  STG.E.64 [R40.64], R42 ;  /* 0x0000002a28007986 */ /* 0x0001e8000c101b06 */
.L_x_911:
[----:B------:R-:W-:Y:S05]  /*3fc0*/  BSYNC B0 ;  /* 0x0000000000007941 */ /* 0x000fea0003800000 */
.L_x_910:
[----:B------:R-:W-:Y:S01]  /*3fd0*/  LOP3.LUT P0, RZ, R32, 0x80, RZ, 0xc0, !PT ;  /* 0x0000008020ff7812 */ /* 0x000fe2000780c0ff */
[----:B------:R-:W-:-:S12]  /*3fe0*/  BSSY B0, `(.L_x_968) ;  /* 0x00002d6000007945 */ /* 0x000fd80003800000 */
[----:B------:R-:W-:Y:S05]  /*3ff0*/  @!P0 BRA `(.L_x_969) ;  /* 0x00002d4000008947 */ /* 0x000fea0003800000 */
[----:B------:R-:W-:Y:S01]  /*4000*/  ISETP.NE.U32.AND P0, PT, RZ, c[0x0][0x180], PT ;  /* 0x00006000ff007a0c */ /* 0x000fe20003f05070 */
[----:B0-----:R-:W-:-:S03]  /*4010*/  IMAD.MOV.U32 R40, RZ, RZ, 0x10 ;  /* 0x00000010ff287424 */ /* 0x001fc600078e00ff */
        /* <DEDUP_REMOVED lines=10> */
[----:B0-----:R-:W-:Y:S02]  /*40c0*/  ISETP.NE.AND P1, PT, R98, 0x2, PT ;  /* 0x000000026200780c */ /* 0x001fe40003f25270 */
[----:B------:R-:W-:-:S11]  /*40d0*/  MOV R106, R89 ;  /* 0x00000059006a7202 */ /* 0x000fd60000000f00 */
[----:B------:R-:W-:Y:S05]  /*40e0*/  @!P1 BRA `(.L_x_972) ;  /* 0x0000006000009947 */ /* 0x000fea0003800000 */
[----:B------:R-:W-:Y:S01]  /*40f0*/  ISETP.NE.AND P1, PT, R98, 0x3, PT ;  /* 0x000000036200780c */ /* 0x000fe20003f25270 */
[----:B------:R-:W-:-:S12]  /*4100*/  IMAD.MOV.U32 R106, RZ, RZ, R90 ;  /* 0x000000ffff6a7224 */ /* 0x000fd800078e005a */
[----:B------:R-:W-:Y:S05]  /*4110*/  @P1 BRA `(.L_x_972) ;  /* 0x0000003000001947 */ /* 0x000fea0003800000 */
[----:B------:R-:W-:Y:S01]  /*4120*/  IMAD.MOV.U32 R106, RZ, RZ, R96 ;  /* 0x000000ffff6a7224 */ /* 0x000fe200078e0060 */
[----:B------:R-:W-:Y:S05]  /*4130*/  BRA `(.L_x_972) ;  /* 0x0000001000007947 */ /* 0x000fea0003800000 */
.L_x_971:
[----:B0-----:R-:W-:Y:S02]  /*4140*/  IMAD.MOV.U32 R106, RZ, RZ, R97 ;  /* 0x000000ffff6a7224 */ /* 0x001fe400078e0061 */
.L_x_972:
[----:B------:R-:W-:Y:S05]  /*4150*/  BSYNC B1 ;  /* 0x0000000000017941 */ /* 0x000fea0003800000 */
.L_x_970:
        /* <DEDUP_REMOVED lines=16> */
.L_x_976:
[----:B------:R-:W-:Y:S05]  /*4260*/  BSYNC B2 ;  /* 0x0000000000027941 */ /* 0x000fea0003800000 */
.L_x_975:
        /* <DEDUP_REMOVED lines=44> */
.L_x_974:
[----:B------:R-:W-:Y:S05]  /*4530*/  BSYNC B1 ;  /* 0x0000000000017941 */ /* 0x000fea0003800000 */
.L_x_973:
[----:B------:R-:W0:Y:S01]  /*4540*/  I2F.U32 R123, R106 ;  /* 0x0000006a007b7306 */ /* 0x000e220000201000 */
[----:B------:R-:W-:Y:S01]  /*4550*/  HFMA2.MMA R142, -RZ, RZ, 0.1171875, 0 ;  /* 0x2f800000ff8e7435 */ /* 0x000fe200000001ff */
[----:B-----5:R-:W-:Y:S01]  /*4560*/  PRMT R133, RZ, 0x5410, R40 ;  /* 0x00005410ff857816 */ /* 0x020fe20000000028 */
        /* <DEDUP_REMOVED lines=16> */
[----:B------:R-:W-:Y:S01]  /*4670*/  ISETP.NE.AND P1, PT, R113, 0x3, PT ;  /* 0x000000037100780c */ /* 0x000fe20003f25270 */
[----:B------:R-:W-:-:S12]  /*4680*/  IMAD.MOV.U32 R98, RZ, RZ, R90 ;  /* 0x000000ffff627224 */ /* 0x000fd800078e005a */
[----:B------:R-:W-:Y:S05]  /*4690*/  @P1 BRA `(.L_x_979) ;  /* 0x0000003000001947 */ /* 0x000fea0003800000 */
[----:B------:R-:W-:Y:S01]  /*46a0*/  IMAD.MOV.U32 R98, RZ, RZ, R96 ;  /* 0x000000ffff627224 */ /* 0x000fe200078e0060 */
[----:B------:R-:W-:Y:S05]  /*46b0*/  BRA `(.L_x_979) ;  /* 0x0000001000007947 */ /* 0x000fea0003800000 */
.L_x_978:
[----:B------:R-:W-:Y:S02]  /*46c0*/  IMAD.MOV.U32 R98, RZ, RZ, R97 ;  /* 0x000000ffff627224 */ /* 0x000fe400078e0061 */
.L_x_979:
[----:B------:R-:W-:Y:S05]  /*46d0*/  BSYNC B1 ;  /* 0x0000000000017941 */ /* 0x000fea0003800000 */
.L_x_977:
        /* <DEDUP_REMOVED lines=16> */
.L_x_983:
[----:B------:R-:W-:Y:S05]  /*47e0*/  BSYNC B2 ;  /* 0x0000000000027941 */ /* 0x000fea0003800000 */
.L_x_982:
[----:B------:R-:W-:Y:S01]  /*47f0*/  IMAD.HI.U32 R89, R30, -0x326172a9, RZ ;  /* 0xcd9e8d571e597827 */ /* 0x000fe200078e00ff */
[----:B------:R-:W-:Y:S02]  /*4800*/  LOP3.LUT R90, R90, UR5, R95, 0x96, !PT ;  /* 0x000000055a5a7c12 */ /* 0x000fe4000f8e965f */
[----:B------:R-:W-:Y:S01]  /*4810*/  MOV R114, RZ ;  /* 0x000000ff00727202 */ /* 0x000fe20000000f00 */
        /* <DEDUP_REMOVED lines=41> */
.L_x_981:
[----:B------:R-:W-:Y:S05]  /*4ab0*/  BSYNC B1 ;  /* 0x0000000000017941 */ /* 0x000fea0003800000 */
.L_x_980:
[----:B------:R-:W0:Y:S01]  /*4ac0*/  I2F.U32 R113, R98 ;  /* 0x0000006200717306 */ /* 0x000e220000201000 */
[----:B------:R-:W-:Y:S01]  /*4ad0*/  PRMT R123, RZ, 0x7610, R40 ;  /* 0x00007610ff7b7816 */ /* 0x000fe20000000028 */
[----:B------:R-:W-:Y:S01]  /*4ae0*/  BSSY B1, `(.L_x_984) ;  /* 0x0000016000017945 */ /* 0x000fe20003800000 */
[----:B------:R-:W-:Y:S02]  /*4af0*/  LOP3.LUT R32, R32, 0xfffffffd, RZ, 0xc0, !PT ;  /* 0xfffffffd20207812 */ /* 0x000fe400078ec0ff */
[----:B------:R-:W-:Y:S01]  /*4b00*/  @P0 PRMT R40, RZ, 0x7610, R36 ;  /* 0x00007610ff280816 */ /* 0x000fe20000000024 */
[----:B------:R-:W-:-:S04]  /*4b10*/  FMUL.FTZ R123, R123, R146 ;  /* 0x000000927b7b7220 */ /* 0x000fc80000410000 */
[----:B------:R-:W-:Y:S02]  /*4b20*/  FMUL.FTZ R123, R123, c[0x0][0x1e8] ;  /* 0x00007a007b7b7a20 */ /* 0x000fe40000410000 */
[----:B0-----:R-:W-:-:S05]  /*4b30*/  FFMA.FTZ R113, R113, R142, 1.1641532182693481445e-10 ;  /* 0x2f00000071717423 */ /* 0x001fca000001008e */
[----:B------:R-:W-:-:S04]  /*4b40*/  FSETP.GTU.FTZ.AND P1, PT, R113, c[0x0][0x1e4], PT ;  /* 0x0000790071007a0b */ /* 0x000fc80003f3c000 */
[----:B------:R-:W-:Y:S02]  /*4b50*/  FSEL R113, R123, RZ, !P1 ;  /* 0x000000ff7b717208 */ /* 0x000fe40004800000 */
[----:B------:R-:W-:-:S03]  /*4b60*/  IADD3 R123, R114, 0x1, RZ ;  /* 0x00000001727b7810 */ /* 0x000fc60007ffe0ff */
        /* <DEDUP_REMOVED lines=12> */
.L_x_985:
[----:B------:R-:W-:Y:S02]  /*4c30*/  IMAD.MOV.U32 R40, RZ, RZ, R97 ;  /* 0x000000ffff287224 */ /* 0x000fe400078e0061 */
.L_x_986:
[----:B------:R-:W-:Y:S05]  /*4c40*/  BSYNC B1 ;  /* 0x0000000000017941 */ /* 0x000fea0003800000 */
.L_x_984:
        /* <DEDUP_REMOVED lines=16> */
.L_x_990:
[----:B------:R-:W-:Y:S05]  /*4d50*/  BSYNC B2 ;  /* 0x0000000000027941 */ /* 0x000fea0003800000 */
.L_x_989:
        /* <DEDUP_REMOVED lines=9> */
[----:B------:R-:W-:Y:S01]  /*4df0*/  LOP3.LUT R96, R151, UR10, R123, 0x96, !PT ;  /* 0x0000000a97607c12 */ /* 0x000fe2000f8e967b */
[----:B------:R-:W-:-:S03]  /*4e00*/  HFMA2.MMA R123, -RZ, RZ, 0, 0 ;  /* 0x00000000ff7b7435 */ /* 0x000fc600000001ff */
        /* <DEDUP_REMOVED lines=33> */
.L_x_988:
[----:B------:R-:W-:Y:S05]  /*5020*/  BSYNC B1 ;  /* 0x0000000000017941 */ /* 0x000fea0003800000 */
.L_x_987:
        /* <DEDUP_REMOVED lines=8> */
[----:B------:R-:W-:Y:S02]  /*50b0*/  FSETP.GTU.FTZ.AND P1, PT, R133, c[0x0][0x1e4], PT ;  /* 0x0000790085007a0b */ /* 0x000fe40003f3c000 */
[----:B------:R-:W-:Y:S02]  /*50c0*/  @P0 PRMT R133, RZ, 0x5410, R37 ;  /* 0x00005410ff850816 */ /* 0x000fe40000000025 */
[----:B------:R-:W-:-:S05]  /*50d0*/  FSEL R114, R149, RZ, !P1 ;  /* 0x000000ff95727208 */ /* 0x000fca0004800000 */
[----:B------:R-:W-:Y:S01]  /*50e0*/  @P0 FADD.FTZ R114, R133, R114 ;  /* 0x0000007285720221 */ /* 0x000fe20000010000 */
        /* <DEDUP_REMOVED lines=9> */
.L_x_992:
[----:B------:R-:W-:Y:S02]  /*5180*/  IMAD.MOV.U32 R40, RZ, RZ, R97 ;  /* 0x000000ffff287224 */ /* 0x000fe400078e0061 */
.L_x_993:
[----:B------:R-:W-:Y:S05]  /*5190*/  BSYNC B1 ;  /* 0x0000000000017941 */ /* 0x000fea0003800000 */
.L_x_991:
        /* <DEDUP_REMOVED lines=16> */
.L_x_997:
[----:B------:R-:W-:Y:S05]  /*52a0*/  BSYNC B2 ;  /* 0x0000000000027941 */ /* 0x000fea0003800000 */
.L_x_996:
        /* <DEDUP_REMOVED lines=44> */
.L_x_995:
[----:B------:R-:W-:Y:S05]  /*5570*/  BSYNC B1 ;  /* 0x0000000000017941 */ /* 0x000fea0003800000 */
.L_x_994:
[----:B------:R0:W1:Y:S01]  /*5580*/  I2F.U32 R123, R40 ;  /* 0x00000028007b7306 */ /* 0x0000620000201000 */
[----:B------:R-:W-:Y:S01]  /*5590*/  PRMT R41, RZ, 0x7610, R41 ;  /* 0x00007610ff297816 */ /* 0x000fe20000000029 */
[----:B------:R-:W-:Y:S01]  /*55a0*/  BSSY B1, `(.L_x_998) ;  /* 0x0000014000017945 */ /* 0x000fe20003800000 */
[----:B------:R-:W-:-:S03]  /*55b0*/  ISETP.NE.AND P3, PT, R124, 0x1, PT ;  /* 0x000000017c00780c */ /* 0x000fc60003f65270 */
[----:B------:R-:W-:Y:S01]  /*55c0*/  FMUL.FTZ R41, R41, R146 ;  /* 0x0000009229297220 */ /* 0x000fe20000410000 */
[----:B0-----:R-:W-:-:S03]  /*55d0*/  @P0 PRMT R40, RZ, 0x7610, R37 ;  /* 0x00007610ff280816 */ /* 0x001fc60000000025 */
[----:B------:R-:W-:Y:S02]  /*55e0*/  FMUL.FTZ R41, R41, c[0x0][0x1e8] ;  /* 0x00007a0029297a20 */ /* 0x000fe40000410000 */
[----:B-1----:R-:W-:-:S05]  /*55f0*/  FFMA.FTZ R123, R123, R142, 1.1641532182693481445e-10 ;  /* 0x2f0000007b7b7423 */ /* 0x002fca000001008e */
[----:B------:R-:W-:-:S04]  /*5600*/  FSETP.GTU.FTZ.AND P2, PT, R123, c[0x0][0x1e4], PT ;  /* 0x000079007b007a0b */ /* 0x000fc80003f5c000 */
[----:B------:R-:W-:Y:S02]  /*5610*/  FSEL R123, R41, RZ, !P2 ;  /* 0x000000ff297b7208 */ /* 0x000fe40005000000 */
[----:B------:R-:W-:-:S03]  /*5620*/  IADD3 R41, R124, 0x1, RZ ;  /* 0x000000017c297810 */ /* 0x000fc60007ffe0ff */
        /* <DEDUP_REMOVED lines=10> */
.L_x_999:
[----:B------:R-:W-:Y:S02]  /*56d0*/  IMAD.MOV.U32 R98, RZ, RZ, R97 ;  /* 0x000000ffff627224 */ /* 0x000fe400078e0061 */
.L_x_1000:
[----:B------:R-:W-:Y:S05]  /*56e0*/  BSYNC B1 ;  /* 0x0000000000017941 */ /* 0x000fea0003800000 */
.L_x_998:
        /* <DEDUP_REMOVED lines=16> */
.L_x_1004:
[----:B------:R-:W-:Y:S05]  /*57f0*/  BSYNC B2 ;  /* 0x0000000000027941 */ /* 0x000fea0003800000 */
.L_x_1003:
        /* <DEDUP_REMOVED lines=42> */
[----:B------:R-:W-:Y:S01]  /*5aa0*/  HFMA2.MMA R41, -RZ, RZ, 0, 0 ;  /* 0x00000000ff297435 */ /* 0x000fe200000001ff */
[----:B------:R-:W-:-:S05]  /*5ab0*/  IMAD.MOV.U32 R96, RZ, RZ, R40 ;  /* 0x000000ffff607224 */ /* 0x000fca00078e0028 */
.L_x_1002:
[----:B------:R-:W-:Y:S05]  /*5ac0*/  BSYNC B1 ;  /* 0x0000000000017941 */ /* 0x000fea0003800000 */
.L_x_1001:
        /* <DEDUP_REMOVED lines=21> */
.L_x_1006:
[----:B------:R-:W-:Y:S02]  /*5c20*/  IMAD.MOV.U32 R98, RZ, RZ, R97 ;  /* 0x000000ffff627224 */ /* 0x000fe400078e0061 */
.L_x_1007:
[----:B------:R-:W-:Y:S05]  /*5c30*/  BSYNC B1 ;  /* 0x0000000000017941 */ /* 0x000fea0003800000 */
.L_x_1005:
        /* <DEDUP_REMOVED lines=16> */
.L_x_1011:
[----:B------:R-:W-:Y:S05]  /*5d40*/  BSYNC B2 ;  /* 0x0000000000027941 */ /* 0x000fea0003800000 */
.L_x_1010:
        /* <DEDUP_REMOVED lines=42> */
[----:B------:R-:W-:Y:S01]  /*5ff0*/  IMAD.MOV.U32 R96, RZ, RZ, R40 ;  /* 0x000000ffff607224 */ /* 0x000fe200078e0028 */
[----:B------:R-:W-:Y:S02]  /*6000*/  MOV R40, RZ ;  /* 0x000000ff00287202 */ /* 0x000fe40000000f00 */
.L_x_1009:
[----:B------:R-:W-:Y:S05]  /*6010*/  BSYNC B1 ;  /* 0x0000000000017941 */ /* 0x000fea0003800000 */
.L_x_1008:
        /* <DEDUP_REMOVED lines=21> */
.L_x_1013:
[----:B------:R-:W-:Y:S02]  /*6170*/  IMAD.MOV.U32 R42, RZ, RZ, R97 ;  /* 0x000000ffff2a7224 */ /* 0x000fe400078e0061 */
.L_x_1014:
[----:B------:R-:W-:Y:S05]  /*6180*/  BSYNC B1 ;  /* 0x0000000000017941 */ /* 0x000fea0003800000 */
.L_x_1012:
        /* <DEDUP_REMOVED lines=16> */
.L_x_1018:
[----:B------:R-:W-:Y:S05]  /*6290*/  BSYNC B2 ;  /* 0x0000000000027941 */ /* 0x000fea0003800000 */
.L_x_1017:
        /* <DEDUP_REMOVED lines=44> */
.L_x_1016:
[----:B------:R-:W-:Y:S05]  /*6560*/  BSYNC B1 ;  /* 0x0000000000017941 */ /* 0x000fea0003800000 */
.L_x_1015:
        /* <DEDUP_REMOVED lines=21> */
.L_x_1020:
[----:B------:R-:W-:Y:S02]  /*66c0*/  IMAD.MOV.U32 R42, RZ, RZ, R97 ;  /* 0x000000ffff2a7224 */ /* 0x000fe400078e0061 */
.L_x_1021:
[----:B------:R-:W-:Y:S05]  /*66d0*/  BSYNC B1 ;  /* 0x0000000000017941 */ /* 0x000fea0003800000 */
.L_x_1019:
        /* <DEDUP_REMOVED lines=18> */
.L_x_1025:
[----:B------:R-:W-:Y:S05]  /*6800*/  BSYNC B2 ;  /* 0x0000000000027941 */ /* 0x000fea0003800000 */
.L_x_1024:
        /* <DEDUP_REMOVED lines=44> */
.L_x_1023:
[----:B------:R-:W-:Y:S05]  /*6ad0*/  BSYNC B1 ;  /* 0x0000000000017941 */ /* 0x000fea0003800000 */
.L_x_1022:
        /* <DEDUP_REMOVED lines=13> */
[----:B------:R-:W-:Y:S02]  /*6bb0*/  SEL R153, RZ, 0x1, P3 ;  /* 0x00000001ff997807 */ /* 0x000fe40001800000 */
[----:B------:R-:W-:Y:S02]  /*6bc0*/  FSETP.GTU.FTZ.AND P4, PT, R41, c[0x0][0x1e4], PT ;  /* 0x0000790029007a0b */ /* 0x000fe40003f9c000 */
[----:B------:R-:W-:-:S02]  /*6bd0*/  @P0 PRMT R41, RZ, 0x7610, R39 ;  /* 0x00007610ff290816 */ /* 0x000fc40000000027 */
[----:B------:R-:W-:Y:S02]  /*6be0*/  FSEL R142, R43, RZ, !P4 ;  /* 0x000000ff2b8e7208 */ /* 0x000fe40006000000 */
[----:B------:R-:W-:Y:S02]  /*6bf0*/  SEL R156, RZ, 0x1000000, P4 ;  /* 0x01000000ff9c7807 */ /* 0x000fe40002000000 */
[----:B------:R-:W-:Y:S01]  /*6c00*/  LOP3.LUT P6, RZ, R32, 0x4, RZ, 0xc0, !PT ;  /* 0x0000000420ff7812 */ /* 0x000fe200078cc0ff */
[----:B------:R-:W-:Y:S01]  /*6c10*/  @P0 FADD.FTZ R142, R41, R142 ;  /* 0x0000008e298e0221 */ /* 0x000fe20000010000 */
[----:B------:R-:W-:Y:S02]  /*6c20*/  LEA R148, P0, R147, c[0x0][0x188], 0x4 ;  /* 0x0000620093947a11 */ /* 0x000fe400078020ff */
[----:B------:R-:W-:Y:S02]  /*6c30*/  F2FP.BF16.PACK_AB R41, R123, R114 ;  /* 0x000000727b29723e */ /* 0x000fe400000010ff */
[----:B------:R-:W-:-:S02]  /*6c40*/  LEA.HI.X R149, R147, c[0x0][0x18c], RZ, 0x4, P0 ;  /* 0x0000630093957a11 */ /* 0x000fc400000f24ff */
[----:B------:R-:W-:Y:S02]  /*6c50*/  F2FP.BF16.PACK_AB R43, R142, R134 ;  /* 0x000000868e2b723e */ /* 0x000fe400000010ff */
[----:B------:R-:W-:-:S03]  /*6c60*/  LOP3.LUT R154, R154, R156, R155, 0xfe, !PT ;  /* 0x0000009c9a9a7212 */ /* 0x000fc600078efe9b */
[----:B------:R0:W-:Y:S02]  /*6c70*/  STG.E.128 [R148.64], R40 ;  /* 0x0000002894007986 */ /* 0x0001e4000c101d06 */
[----:B0-----:R-:W-:-:S04]  /*6c80*/  IMAD.WIDE.U32 R148, R150, 0x1000000, RZ ;  /* 0x0100000096947825 */ /* 0x001fc800078e00ff */
[----:B------:R-:W-:Y:S01]  /*6c90*/  IMAD.WIDE.U32 R42, R151, 0x10000, RZ ;  /* 0x00010000972a7825 */ /* 0x000fe200078e00ff */
[----:B------:R-:W-:Y:S02]  /*6ca0*/  LOP3.LUT R153, R149, R154, R153, 0xfe, !PT ;  /* 0x0000009a95997212 */ /* 0x000fe400078efe99 */
[----:B------:R-:W-:Y:S01]  /*6cb0*/  SEL R151, RZ, 0x1, P6 ;  /* 0x00000001ff977807 */ /* 0x000fe20003000000 */
[----:B------:R-:W-:-:S05]  /*6cc0*/  IMAD.WIDE.U32 R40, R152, 0x100, RZ ;  /* 0x0000010098287825 */ /* 0x000fca00078e00ff */
[----:B------:R-:W-:Y:S02]  /*6cd0*/  LOP3.LUT R150, R40, R148, R42, 0xfe, !PT ;  /* 0x0000009428967212 */ /* 0x000fe400078efe2a */
[----:B------:R-:W-:Y:S02]  /*6ce0*/  LEA R40, P0, R147, c[0x0][0x190], 0x3 ;  /* 0x0000640093287a11 */ /* 0x000fe400078018ff */
[----:B------:R-:W-:Y:S02]  /*6cf0*/  LOP3.LUT R43, R41, R153, R43, 0xfe, !PT ;  /* 0x00000099292b7212 */ /* 0x000fe400078efe2b */
[C---:B------:R-:W-:Y:S02]  /*6d00*/  LEA.HI.X R41, R147.reuse, c[0x0][0x194], RZ, 0x3, P0 ;  /* 0x0000650093297a11 */ /* 0x040fe400000f1cff */
[----:B------:R-:W-:Y:S02]  /*6d10*/  LOP3.LUT R42, R150, R151, RZ, 0xfc, !PT ;  /* 0x00000097962a7212 */ /* 0x000fe400078efcff */
[----:B------:R-:W-:-:S03]  /*6d20*/  IADD3 R147, R147, 0x80, RZ ;  /* 0x0000008093937810 */ /* 0x000fc60007ffe0ff */
[----:B------:R0:W-:Y:S04]  /*6d30*/  STG.E.64 [R40.64], R42 ;  /* 0x0000002a28007986 */ /* 0x0001e8000c101b06 */
.L_x_969:
[----:B------:R-:W-:Y:S05]  /*6d40*/  BSYNC B0 ;  /* 0x0000000000007941 */ /* 0x000fea0003800000 */
.L_x_968:
        /* <DEDUP_REMOVED lines=21> */
[----:B------:R-:W-:Y:S01]  /*6ea0*/  IMAD.MOV.U32 R107, RZ, RZ, R96 ;  /* 0x000000ffff6b7224 */ /* 0x000fe200078e0060 */
[----:B------:R-:W-:Y:S05]  /*6eb0*/  BRA `(.L_x_1030) ;  /* 0x0000001000007947 */ /* 0x000fea0003800000 */
.L_x_1029:
[----:B0-----:R-:W-:Y:S02]  /*6ec0*/  IMAD.MOV.U32 R107, RZ, RZ, R97 ;  /* 0x000000ffff6b7224 */ /* 0x001fe400078e0061 */
.L_x_1030:
[----:B------:R-:W-:Y:S05]  /*6ed0*/  BSYNC B1 ;  /* 0x0000000000017941 */ /* 0x000fea0003800000 */
.L_x_1028:
        /* <DEDUP_REMOVED lines=16> */
.L_x_1034:
[----:B------:R-:W-:Y:S05]  /*6fe0*/  BSYNC B2 ;  /* 0x0000000000027941 */ /* 0x000fea0003800000 */
.L_x_1033:
        /* <DEDUP_REMOVED lines=42> */
[----:B------:R-:W-:Y:S02]  /*7290*/  LOP3.LUT R89, R149, UR26, R96, 0x96, !PT ;  /* 0x0000001a95597c12 */ /* 0x000fe4000f8e9660 */
[----:B------:R-:W-:Y:S02]  /*72a0*/  MOV R96, R148 ;  /* 0x0000009400607202 */ /* 0x000fe40000000f00 */
.L_x_1032:
[----:B------:R-:W-:Y:S05]  /*72b0*/  BSYNC B1 ;  /* 0x0000000000017941 */ /* 0x000fea0003800000 */
.L_x_1031:
[----:B------:R0:W1:Y:S01]  /*72c0*/  I2F.U32 R98, R107 ;  /* 0x0000006b00627306 */ /* 0x0000620000201000 */
[----:B------:R-:W-:Y:S01]  /*72d0*/  IMAD.MOV.U32 R143, RZ, RZ, 0x2f800000 ;  /* 0x2f800000ff8f7424 */ /* 0x000fe200078e00ff */
[----:B------:R-:W-:Y:S01]  /*72e0*/  LOP3.LUT R32, R32, 0xfffffffb, RZ, 0xc0, !PT ;  /* 0xfffffffb20207812 */ /* 0x000fe200078ec0ff */
[----:B------:R-:W-:Y:S01]  /*72f0*/  BSSY B1, `(.L_x_1035) ;  /* 0x0000016000017945 */ /* 0x000fe20003800000 */
[----:B0----5:R-:W-:-:S05]  /*7300*/  PRMT R107, RZ, 0x5410, R40 ;  /* 0x00005410ff6b7816 */ /* 0x021fca0000000028 */
[----:B------:R-:W-:Y:S02]  /*7310*/  FMUL.FTZ R116, R107, R146 ;  /* 0x000000926b747220 */ /* 0x000fe40000410000 */
[----:B-1----:R-:W-:Y:S02]  /*7320*/  FFMA.FTZ R98, R98, R143, 1.1641532182693481445e-10 ;  /* 0x2f00000062627423 */ /* 0x002fe4000001008f */
[----:B------:R-:W-:-:S03]  /*7330*/  FMUL.FTZ R116, R116, c[0x0][0x1e8] ;  /* 0x00007a0074747a20 */ /* 0x000fc60000410000 */
[----:B------:R-:W-:Y:S02]  /*7340*/  FSETP.GTU.FTZ.AND P1, PT, R98, c[0x0][0x1e4], PT ;  /* 0x0000790062007a0b */ /* 0x000fe40003f3c000 */
[----:B------:R-:W-:Y:S02]  /*7350*/  @P0 PRMT R98, RZ, 0x5410, R36 ;  /* 0x00005410ff620816 */ /* 0x000fe40000000024 */
        /* <DEDUP_REMOVED lines=14> */
.L_x_1036:
[----:B------:R-:W-:Y:S02]  /*7440*/  IMAD.MOV.U32 R98, RZ, RZ, R97 ;  /* 0x000000ffff627224 */ /* 0x000fe400078e0061 */
.L_x_1037:
[----:B------:R-:W-:Y:S05]  /*7450*/  BSYNC B1 ;  /* 0x0000000000017941 */ /* 0x000fea0003800000 */
.L_x_1035:
        /* <DEDUP_REMOVED lines=16> */
.L_x_1041:
[----:B------:R-:W-:Y:S05]  /*7560*/  BSYNC B2 ;  /* 0x0000000000027941 */ /* 0x000fea0003800000 */
.L_x_1040:
        /* <DEDUP_REMOVED lines=40> */
[----:B------:R-:W-:Y:S02]  /*77f0*/  LOP3.LUT R90, R151, UR25, R152, 0x96, !PT ;  /* 0x00000019975a7c12 */ /* 0x000fe4000f8e9698 */
[----:B------:R-:W-:Y:S02]  /*7800*/  MOV R97, R150 ;  /* 0x0000009600617202 */ /* 0x000fe40000000f00 */
[----:B------:R-:W-:Y:S01]  /*7810*/  LOP3.LUT R89, R149, UR26, R96, 0x96, !PT ;  /* 0x0000001a95597c12 */ /* 0x000fe2000f8e9660 */
[----:B------:R-:W-:Y:S02]  /*7820*/  IMAD.MOV.U32 R96, RZ, RZ, R148 ;  /* 0x000000ffff607224 */ /* 0x000fe400078e0094 */
.L_x_1039:
[----:B------:R-:W-:Y:S05]  /*7830*/  BSYNC B1 ;  /* 0x0000000000017941 */ /* 0x000fea0003800000 */
.L_x_1038:
        /* <DEDUP_REMOVED lines=23> */
.L_x_1043:
[----:B------:R-:W-:Y:S02]  /*79b0*/  IMAD.MOV.U32 R40, RZ, RZ, R97 ;  /* 0x000000ffff287224 */ /* 0x000fe400078e0061 */
.L_x_1044:
[----:B------:R-:W-:Y:S05]  /*79c0*/  BSYNC B1 ;  /* 0x0000000000017941 */ /* 0x000fea0003800000 */
.L_x_1042:
        /* <DEDUP_REMOVED lines=16> */
.L_x_1048:
[----:B------:R-:W-:Y:S05]  /*7ad0*/  BSYNC B2 ;  /* 0x0000000000027941 */ /* 0x000fea0003800000 */
.L_x_1047:
        /* <DEDUP_REMOVED lines=44> */
.L_x_1046:
[----:B------:R-:W-:Y:S05]  /*7da0*/  BSYNC B1 ;  /* 0x0000000000017941 */ /* 0x000fea0003800000 */
.L_x_1045:
        /* <DEDUP_REMOVED lines=21> */
.L_x_1050:
[----:B------:R-:W-:Y:S02]  /*7f00*/  IMAD.MOV.U32 R40, RZ, RZ, R97 ;  /* 0x000000ffff287224 */ /* 0x000fe400078e0061 */
.L_x_1051:
[----:B------:R-:W-:Y:S05]  /*7f10*/  BSYNC B1 ;  /* 0x0000000000017941 */ /* 0x000fea0003800000 */
.L_x_1049:
        /* <DEDUP_REMOVED lines=16> */
.L_x_1055:
[----:B------:R-:W-:Y:S05]  /*8020*/  BSYNC B2 ;  /* 0x0000000000027941 */ /* 0x000fea0003800000 */
.L_x_1054:
        /* <DEDUP_REMOVED lines=44> */
.L_x_1053:
[----:B------:R-:W-:Y:S05]  /*82f0*/  BSYNC B1 ;  /* 0x0000000000017941 */ /* 0x000fea0003800000 */
.L_x_1052:
        /* <DEDUP_REMOVED lines=21> */
.L_x_1057:
[----:B------:R-:W-:Y:S02]  /*8450*/  IMAD.MOV.U32 R98, RZ, RZ, R97 ;  /* 0x000000ffff627224 */ /* 0x000fe400078e0061 */
.L_x_1058:
[----:B------:R-:W-:Y:S05]  /*8460*/  BSYNC B1 ;  /* 0x0000000000017941 */ /* 0x000fea0003800000 */
.L_x_1056:
        /* <DEDUP_REMOVED lines=16> */
.L_x_1062:
[----:B------:R-:W-:Y:S05]  /*8570*/  BSYNC B2 ;  /* 0x0000000000027941 */ /* 0x000fea0003800000 */
.L_x_1061:
        /* <DEDUP_REMOVED lines=43> */
[----:B------:R-:W-:Y:S02]  /*8830*/  IMAD.MOV.U32 R41, RZ, RZ, RZ ;  /* 0x000000ffff297224 */ /* 0x000fe400078e00ff */
.L_x_1060:
[----:B------:R-:W-:Y:S05]  /*8840*/  BSYNC B1 ;  /* 0x0000000000017941 */ /* 0x000fea0003800000 */
.L_x_1059:
        /* <DEDUP_REMOVED lines=21> */
.L_x_1064:
[----:B------:R-:W-:Y:S02]  /*89a0*/  IMAD.MOV.U32 R98, RZ, RZ, R97 ;  /* 0x000000ffff627224 */ /* 0x000fe400078e0061 */
.L_x_1065:
[----:B------:R-:W-:Y:S05]  /*89b0*/  BSYNC B1 ;  /* 0x0000000000017941 */ /* 0x000fea0003800000 */
.L_x_1063:
        /* <DEDUP_REMOVED lines=16> */
.L_x_1069:
[----:B------:R-:W-:Y:S05]  /*8ac0*/  BSYNC B2 ;  /* 0x0000000000027941 */ /* 0x000fea0003800000 */
.L_x_1068:
        /* <DEDUP_REMOVED lines=44> */
.L_x_1067:
[----:B------:R-:W-:Y:S05]  /*8d90*/  BSYNC B1 ;  /* 0x0000000000017941 */ /* 0x000fea0003800000 */
.L_x_1066:
[----:B------:R-:W0:Y:S01]  /*8da0*/  I2F.U32 R98, R98 ;  /* 0x0000006200627306 */ /* 0x000e220000201000 */
[----:B------:R-:W-:Y:S01]  /*8db0*/  PRMT R135, RZ, 0x7610, R42 ;  /* 0x00007610ff877816 */ /* 0x000fe2000000002a */
[----:B------:R-:W-:Y:S01]  /*8dc0*/  BSSY B1, `(.L_x_1070) ;  /* 0x0000014000017945 */ /* 0x000fe20003800000 */
[----:B------:R-:W-:-:S02]  /*8dd0*/  ISETP.NE.AND P5, PT, R40, 0x1, PT ;  /* 0x000000012800780c */ /* 0x000fc40003fa5270 */
        /* <DEDUP_REMOVED lines=17> */
.L_x_1071:
[----:B------:R-:W-:Y:S02]  /*8ef0*/  IMAD.MOV.U32 R42, RZ, RZ, R97 ;  /* 0x000000ffff2a7224 */ /* 0x000fe400078e0061 */
.L_x_1072:
[----:B------:R-:W-:Y:S05]  /*8f00*/  BSYNC B1 ;  /* 0x0000000000017941 */ /* 0x000fea0003800000 */
.L_x_1070:
        /* <DEDUP_REMOVED lines=16> */
.L_x_1076:
[----:B------:R-:W-:Y:S05]  /*9010*/  BSYNC B2 ;  /* 0x0000000000027941 */ /* 0x000fea0003800000 */
.L_x_1075:
        /* <DEDUP_REMOVED lines=44> */
.L_x_1074:
[----:B------:R-:W-:Y:S05]  /*92e0*/  BSYNC B1 ;  /* 0x0000000000017941 */ /* 0x000fea0003800000 */
.L_x_1073:
[----:B------:R-:W0:Y:S01]  /*92f0*/  I2F.U32 R40, R42 ;  /* 0x0000002a00287306 */ /* 0x000e220000201000 */
[----:B------:R-:W-:Y:S01]  /*9300*/  PRMT R149, RZ, 0x5410, R43 ;  /* 0x00005410ff957816 */ /* 0x000fe2000000002b */
[----:B------:R-:W-:Y:S01]  /*9310*/  BSSY B1, `(.L_x_1077) ;  /* 0x0000014000017945 */ /* 0x000fe20003800000 */
[----:B------:R-:W-:-:S02]  /*9320*/  ISETP.NE.AND P6, PT, R41, 0x1, PT ;  /* 0x000000012900780c */ /* 0x000fc40003fc5270 */
        /* <DEDUP_REMOVED lines=17> */
.L_x_1078:
[----:B------:R-:W-:Y:S02]  /*9440*/  IMAD.MOV.U32 R42, RZ, RZ, R97 ;  /* 0x000000ffff2a7224 */ /* 0x000fe400078e0061 */
.L_x_1079:
[----:B------:R-:W-:Y:S05]  /*9450*/  BSYNC B1 ;  /* 0x0000000000017941 */ /* 0x000fea0003800000 */
.L_x_1077:
        /* <DEDUP_REMOVED lines=18> */
.L_x_1083:
[----:B------:R-:W-:Y:S05]  /*9580*/  BSYNC B2 ;  /* 0x0000000000027941 */ /* 0x000fea0003800000 */
.L_x_1082:
        /* <DEDUP_REMOVED lines=44> */
.L_x_1081:
[----:B------:R-:W-:Y:S05]  /*9850*/  BSYNC B1 ;  /* 0x0000000000017941 */ /* 0x000fea0003800000 */
.L_x_1080:
[----:B------:R0:W1:Y:S01]  /*9860*/  I2F.U32 R40, R42 ;  /* 0x0000002a00287306 */ /* 0x0000620000201000 */
[----:B------:R-:W-:Y:S02]  /*9870*/  PRMT R43, RZ, 0x7610, R43 ;  /* 0x00007610ff2b7816 */ /* 0x000fe4000000002b */
[----:B------:R-:W-:Y:S02]  /*9880*/  SEL R154, RZ, 0x100, P4 ;  /* 0x00000100ff9a7807 */ /* 0x000fe40002000000 */
[----:B------:R-:W-:Y:S01]  /*9890*/  SEL R155, RZ, 0x10000, P5 ;  /* 0x00010000ff9b7807 */ /* 0x000fe20002800000 */
[----:B------:R-:W-:Y:S01]  /*98a0*/  FMUL.FTZ R43, R43, R146 ;  /* 0x000000922b2b7220 */ /* 0x000fe20000410000 */
[----:B------:R-:W-:-:S02]  /*98b0*/  LOP3.LUT P5, RZ, R32, 0x2, RZ, 0xc0, !PT ;  /* 0x0000000220ff7812 */ /* 0x000fc400078ac0ff */
[----:B0-----:R-:W-:Y:S01]  /*98c0*/  F2FP.BF16.PACK_AB R42, R135, R126 ;  /* 0x0000007e872a723e */ /* 0x001fe200000010ff */
[----:B------:R-:W-:Y:S01]  /*98d0*/  FMUL.FTZ R43, R43, c[0x0][0x1e8] ;  /* 0x00007a002b2b7a20 */ /* 0x000fe20000410000 */
[----:B------:R-:W-:Y:S02]  /*98e0*/  F2FP.BF16.PACK_AB R41, R125, R116 ;  /* 0x000000747d29723e */ /* 0x000fe400000010ff */
[----:B------:R-:W-:Y:S02]  /*98f0*/  SEL R150, RZ, 0x1, P2 ;  /* 0x00000001ff967807 */ /* 0x000fe40001000000 */
[----:B------:R-:W-:Y:S01]  /*9900*/  SEL R151, RZ, 0x1, P1 ;  /* 0x00000001ff977807 */ /* 0x000fe20000800000 */
[----:B-1----:R-:W-:Y:S01]  /*9910*/  FFMA.FTZ R40, R40, R143, 1.1641532182693481445e-10 ;  /* 0x2f00000028287423 */ /* 0x002fe2000001008f */
[----:B------:R-:W-:Y:S02]  /*9920*/  SEL R152, RZ, 0x1, P5 ;  /* 0x00000001ff987807 */ /* 0x000fe40002800000 */
[----:B------:R-:W-:-:S02]  /*9930*/  SEL R153, RZ, 0x1, P3 ;  /* 0x00000001ff997807 */ /* 0x000fc40001800000 */
[----:B------:R-:W-:Y:S02]  /*9940*/  FSETP.GTU.FTZ.AND P4, PT, R40, c[0x0][0x1e4], PT ;  /* 0x0000790028007a0b */ /* 0x000fe40003f9c000 */
[----:B------:R-:W-:Y:S02]  /*9950*/  @P0 PRMT R40, RZ, 0x7610, R39 ;  /* 0x00007610ff280816 */ /* 0x000fe40000000027 */
[----:B------:R-:W-:Y:S02]  /*9960*/  FSEL R143, R43, RZ, !P4 ;  /* 0x000000ff2b8f7208 */ /* 0x000fe40006000000 */
[----:B------:R-:W-:Y:S02]  /*9970*/  SEL R156, RZ, 0x1000000, P4 ;  /* 0x01000000ff9c7807 */ /* 0x000fe40002000000 */
[----:B------:R-:W-:Y:S01]  /*9980*/  LOP3.LUT P6, RZ, R32, 0x4, RZ, 0xc0, !PT ;  /* 0x0000000420ff7812 */ /* 0x000fe200078cc0ff */
[----:B------:R-:W-:Y:S01]  /*9990*/  @P0 FADD.FTZ R143, R40, R143 ;  /* 0x0000008f288f0221 */ /* 0x000fe20000010000 */
[----:B------:R-:W-:-:S02]  /*99a0*/  LEA R148, P0, R147, c[0x0][0x188], 0x4 ;  /* 0x0000620093947a11 */ /* 0x000fc400078020ff */
[----:B------:R-:W-:Y:S02]  /*99b0*/  F2FP.BF16.PACK_AB R40, R115, R107 ;  /* 0x0000006b7328723e */ /* 0x000fe400000010ff */
[----:B------:R-:W-:Y:S02]  /*99c0*/  LEA.HI.X R149, R147, c[0x0][0x18c], RZ, 0x4, P0 ;  /* 0x0000630093957a11 */ /* 0x000fe400000f24ff */
        /* <DEDUP_REMOVED lines=15> */
.L_x_1027:
[----:B------:R-:W-:Y:S05]  /*9ac0*/  BSYNC B0 ;  /* 0x0000000000007941 */ /* 0x000fea0003800000 */
.L_x_1026:
        /* <DEDUP_REMOVED lines=23> */
.L_x_1087:
[----:B0-----:R-:W-:Y:S02]  /*9c40*/  IMAD.MOV.U32 R108, RZ, RZ, R97 ;  /* 0x000000ffff6c7224 */ /* 0x001fe400078e0061 */
.L_x_1088:
[----:B------:R-:W-:Y:S05]  /*9c50*/  BSYNC B1 ;  /* 0x0000000000017941 */ /* 0x000fea0003800000 */
.L_x_1086:
        /* <DEDUP_REMOVED lines=10> */
[----:B------:R-:W-:Y:S02]  /*9d00*/  @!P1 IADD3 R30, R30, 0x1, RZ ;  /* 0x000000011e1e9810 */ /* 0x000fe40007ffe0ff */
[----:B------:R-:W-:Y:S02]  /*9d10*/  @!P1 IADD3 R89, R95, 0x1, RZ ;  /* 0x000000015f599810 */ /* 0x000fe40007ffe0ff */
[----:B------:R-:W-:Y:S02]  /*9d20*/  ISETP.NE.AND P2, PT, R30, RZ, !P1 ;  /* 0x000000ff1e00720c */ /* 0x000fe40004f45270 */
[----:B------:R-:W-:-:S11]  /*9d30*/  @!P1 MOV R28, RZ ;  /* 0x000000ff001c9202 */ /* 0x000fd60000000f00 */
[----:B------:R-:W-:-:S04]  /*9d40*/  @P2 IMAD.MOV R89, RZ, RZ, R95 ;  /* 0x000000ffff592224 */ /* 0x000fc800078e025f */
[----:B------:R-:W-:Y:S02]  /*9d50*/  @!P1 IMAD.MOV.U32 R95, RZ, RZ, R89 ;  /* 0x000000ffff5f9224 */ /* 0x000fe400078e0059 */
.L_x_1092:
[----:B------:R-:W-:Y:S05]  /*9d60*/  BSYNC B2 ;  /* 0x0000000000027941 */ /* 0x000fea0003800000 */
.L_x_1091:
        /* <DEDUP_REMOVED lines=44> */
.L_x_1090:
[----:B------:R-:W-:Y:S05]  /*a030*/  BSYNC B1 ;  /* 0x0000000000017941 */ /* 0x000fea0003800000 */
.L_x_1089:
        /* <DEDUP_REMOVED lines=24> */
.L_x_1094:
[----:B------:R-:W-:Y:S02]  /*a1c0*/  IMAD.MOV.U32 R98, RZ, RZ, R97 ;  /* 0x000000ffff627224 */ /* 0x000fe400078e0061 */
.L_x_1095:
[----:B------:R-:W-:Y:S05]  /*a1d0*/  BSYNC B1 ;  /* 0x0000000000017941 */ /* 0x000fea0003800000 */
.L_x_1093:
        /* <DEDUP_REMOVED lines=16> */
.L_x_1099:
[----:B------:R-:W-:Y:S05]  /*a2e0*/  BSYNC B2 ;  /* 0x0000000000027941 */ /* 0x000fea0003800000 */
.L_x_1098:
        /* <DEDUP_REMOVED lines=44> */
.L_x_1097:
[----:B------:R-:W-:Y:S05]  /*a5b0*/  BSYNC B1 ;  /* 0x0000000000017941 */ /* 0x000fea0003800000 */
.L_x_1096:
        /* <DEDUP_REMOVED lines=23> */
.L_x_1101:
[----:B------:R-:W-:Y:S02]  /*a730*/  IMAD.MOV.U32 R40, RZ, RZ, R97 ;  /* 0x000000ffff287224 */ /* 0x000fe400078e0061 */
.L_x_1102:
[----:B------:R-:W-:Y:S05]  /*a740*/  BSYNC B1 ;  /* 0x0000000000017941 */ /* 0x000fea0003800000 */
.L_x_1100:
        /* <DEDUP_REMOVED lines=16> */
.L_x_1106:
[----:B------:R-:W-:Y:S05]  /*a850*/  BSYNC B2 ;  /* 0x0000000000027941 */ /* 0x000fea0003800000 */
.L_x_1105:
        /* <DEDUP_REMOVED lines=44> */
.L_x_1104:
[----:B------:R-:W-:Y:S05]  /*ab20*/  BSYNC B1 ;  /* 0x0000000000017941 */ /* 0x000fea0003800000 */
.L_x_1103:
        /* <DEDUP_REMOVED lines=21> */
.L_x_1108:
[----:B------:R-:W-:Y:S02]  /*ac80*/  IMAD.MOV.U32 R40, RZ, RZ, R97 ;  /* 0x000000ffff287224 */ /* 0x000fe400078e0061 */
.L_x_1109:
[----:B------:R-:W-:Y:S05]  /*ac90*/  BSYNC B1 ;  /* 0x0000000000017941 */ /* 0x000fea0003800000 */
.L_x_1107:
        /* <DEDUP_REMOVED lines=16> */
.L_x_1113:
[----:B------:R-:W-:Y:S05]  /*ada0*/  BSYNC B2 ;  /* 0x0000000000027941 */ /* 0x000fea0003800000 */
.L_x_1112:
        /* <DEDUP_REMOVED lines=44> */
.L_x_1111:
[----:B------:R-:W-:Y:S05]  /*b070*/  BSYNC B1 ;  /* 0x0000000000017941 */ /* 0x000fea0003800000 */
.L_x_1110:
        /* <DEDUP_REMOVED lines=21> */
.L_x_1115:
[----:B------:R-:W-:Y:S02]  /*b1d0*/  IMAD.MOV.U32 R98, RZ, RZ, R97 ;  /* 0x000000ffff627224 */ /* 0x000fe400078e0061 */
.L_x_1116:
[----:B------:R-:W-:Y:S05]  /*b1e0*/  BSYNC B1 ;  /* 0x0000000000017941 */ /* 0x000fea0003800000 */
.L_x_1114:
        /* <DEDUP_REMOVED lines=16> */
.L_x_1120:
[----:B------:R-:W-:Y:S05]  /*b2f0*/  BSYNC B2 ;  /* 0x0000000000027941 */ /* 0x000fea0003800000 */
.L_x_1119:
        /* <DEDUP_REMOVED lines=44> */
.L_x_1118:
[----:B------:R-:W-:Y:S05]  /*b5c0*/  BSYNC B1 ;  /* 0x0000000000017941 */ /* 0x000fea0003800000 */
.L_x_1117:
        /* <DEDUP_REMOVED lines=21> */
.L_x_1122:
[----:B------:R-:W-:Y:S02]  /*b720*/  IMAD.MOV.U32 R98, RZ, RZ, R97 ;  /* 0x000000ffff627224 */ /* 0x000fe400078e0061 */
.L_x_1123:
[----:B------:R-:W-:Y:S05]  /*b730*/  BSYNC B1 ;  /* 0x0000000000017941 */ /* 0x000fea0003800000 */
.L_x_1121:
        /* <DEDUP_REMOVED lines=16> */
.L_x_1127:
[----:B------:R-:W-:Y:S05]  /*b840*/  BSYNC B2 ;  /* 0x0000000000027941 */ /* 0x000fea0003800000 */
.L_x_1126:
        /* <DEDUP_REMOVED lines=44> */
.L_x_1125:
[----:B------:R-:W-:Y:S05]  /*bb10*/  BSYNC B1 ;  /* 0x0000000000017941 */ /* 0x000fea0003800000 */
.L_x_1124:
        /* <DEDUP_REMOVED lines=21> */
.L_x_1129:
[----:B------:R-:W-:Y:S02]  /*bc70*/  IMAD.MOV.U32 R42, RZ, RZ, R97 ;  /* 0x000000ffff2a7224 */ /* 0x000fe400078e0061 */
.L_x_1130:
[----:B------:R-:W-:Y:S05]  /*bc80*/  BSYNC B1 ;  /* 0x0000000000017941 */ /* 0x000fea0003800000 */
.L_x_1128:
        /* <DEDUP_REMOVED lines=16> */
.L_x_1134:
[----:B------:R-:W-:Y:S05]  /*bd90*/  BSYNC B2 ;  /* 0x0000000000027941 */ /* 0x000fea0003800000 */
.L_x_1133:
        /* <DEDUP_REMOVED lines=44> */
.L_x_1132:
[----:B------:R-:W-:Y:S05]  /*c060*/  BSYNC B1 ;  /* 0x0000000000017941 */ /* 0x000fea0003800000 */
.L_x_1131:
        /* <DEDUP_REMOVED lines=21> */
.L_x_1136:
[----:B------:R-:W-:Y:S02]  /*c1c0*/  IMAD.MOV.U32 R42, RZ, RZ, R97 ;  /* 0x000000ffff2a7224 */ /* 0x000fe400078e0061 */
.L_x_1137:
[----:B------:R-:W-:Y:S05]  /*c1d0*/  BSYNC B1 ;  /* 0x0000000000017941 */ /* 0x000fea0003800000 */
.L_x_1135:
        /* <DEDUP_REMOVED lines=11> */
[----:B------:R-:W-:Y:S02]  /*c290*/  @!P6 IADD3 R30, R30, 0x1, RZ ;  /* 0x000000011e1ee810 */ /* 0x000fe40007ffe0ff */
[----:B------:R-:W-:Y:S02]  /*c2a0*/  @!P6 IADD3 R89, R95, 0x1, RZ ;  /* 0x000000015f59e810 */ /* 0x000fe40007ffe0ff */
[----:B------:R-:W-:Y:S02]  /*c2b0*/  ISETP.NE.AND P0, PT, R30, RZ, !P6 ;  /* 0x000000ff1e00720c */ /* 0x000fe40007705270 */
[----:B------:R-:W-:-:S11]  /*c2c0*/  @!P6 MOV R28, RZ ;  /* 0x000000ff001ce202 */ /* 0x000fd60000000f00 */
[----:B------:R-:W-:Y:S01]  /*c2d0*/  @P0 IMAD.MOV R89, RZ, RZ, R95 ;  /* 0x000000ffff590224 */ /* 0x000fe200078e025f */
[----:B------:R-:W-:-:S03]  /*c2e0*/  ISETP.NE.AND P0, PT, R41, RZ, PT ;  /* 0x000000ff2900720c */ /* 0x000fc60003f05270 */
[----:B------:R-:W-:-:S05]  /*c2f0*/  @!P6 IMAD.MOV.U32 R95, RZ, RZ, R89 ;  /* 0x000000ffff5fe224 */ /* 0x000fca00078e0059 */
.L_x_1141:
[----:B------:R-:W-:Y:S05]  /*c300*/  BSYNC B2 ;  /* 0x0000000000027941 */ /* 0x000fea0003800000 */
.L_x_1140:
        /* <DEDUP_REMOVED lines=44> */
.L_x_1139:
[----:B------:R-:W-:Y:S05]  /*c5d0*/  BSYNC B1 ;  /* 0x0000000000017941 */ /* 0x000fea0003800000 */
.L_x_1138:
        /* <DEDUP_REMOVED lines=38> */
.L_x_1085:
[----:B------:R-:W-:Y:S05]  /*c840*/  BSYNC B0 ;  /* 0x0000000000007941 */ /* 0x000fea0003800000 */
.L_x_1084:
        /* <DEDUP_REMOVED lines=23> */
.L_x_1145:
[----:B0-----:R-:W-:Y:S02]  /*c9c0*/  IMAD.MOV.U32 R109, RZ, RZ, R97 ;  /* 0x000000ffff6d7224 */ /* 0x001fe400078e0061 */
.L_x_1146:
[----:B------:R-:W-:Y:S05]  /*c9d0*/  BSYNC B1 ;  /* 0x0000000000017941 */ /* 0x000fea0003800000 */
.L_x_1144:
        /* <DEDUP_REMOVED lines=14> */
[----:B------:R-:W-:-:S05]  /*cac0*/  @P2 IADD3 R89, R95, RZ, RZ ;  /* 0x000000ff5f592210 */ /* 0x000fca0007ffe0ff */
[----:B------:R-:W-:Y:S02]  /*cad0*/  @!P1 IMAD.MOV.U32 R95, RZ, RZ, R89 ;  /* 0x000000ffff5f9224 */ /* 0x000fe400078e0059 */
.L_x_1150:
[----:B------:R-:W-:Y:S05]  /*cae0*/  BSYNC B2 ;  /* 0x0000000000027941 */ /* 0x000fea0003800000 */
.L_x_1149:
        /* <DEDUP_REMOVED lines=44> */
.L_x_1148:
[----:B------:R-:W-:Y:S05]  /*cdb0*/  BSYNC B1 ;  /* 0x0000000000017941 */ /* 0x000fea0003800000 */
.L_x_1147:
        /* <DEDUP_REMOVED lines=22> */
[----:B------:R-:W-:Y:S01]  /*cf20*/  MOV R98, R96 ;  /* 0x0000006000627202 */ /* 0x000fe20000000f00 */
[----:B------:R-:W-:Y:S05]  /*cf30*/  BRA `(.L_x_1153) ;  /* 0x0000001000007947 */ /* 0x000fea0003800000 */
.L_x_1152:
[----:B------:R-:W-:Y:S02]  /*cf40*/  IMAD.MOV.U32 R98, RZ, RZ, R97 ;  /* 0x000000ffff627224 */ /* 0x000fe400078e0061 */
.L_x_1153:
[----:B------:R-:W-:Y:S05]  /*cf50*/  BSYNC B1 ;  /* 0x0000000000017941 */ /* 0x000fea0003800000 */
.L_x_1151:
        /* <DEDUP_REMOVED lines=16> */
.L_x_1157:
[----:B------:R-:W-:Y:S05]  /*d060*/  BSYNC B2 ;  /* 0x0000000000027941 */ /* 0x000fea0003800000 */
.L_x_1156:
        /* <DEDUP_REMOVED lines=44> */
.L_x_1155:
[----:B------:R-:W-:Y:S05]  /*d330*/  BSYNC B1 ;  /* 0x0000000000017941 */ /* 0x000fea0003800000 */
.L_x_1154:
        /* <DEDUP_REMOVED lines=23> */
.L_x_1159:
[----:B------:R-:W-:Y:S02]  /*d4b0*/  IMAD.MOV.U32 R40, RZ, RZ, R97 ;  /* 0x000000ffff287224 */ /* 0x000fe400078e0061 */
.L_x_1160:
[----:B------:R-:W-:Y:S05]  /*d4c0*/  BSYNC B1 ;  /* 0x0000000000017941 */ /* 0x000fea0003800000 */
.L_x_1158:
        /* <DEDUP_REMOVED lines=16> */
.L_x_1164:
[----:B------:R-:W-:Y:S05]  /*d5d0*/  BSYNC B2 ;  /* 0x0000000000027941 */ /* 0x000fea0003800000 */
.L_x_1163:
        /* <DEDUP_REMOVED lines=44> */
.L_x_1162:
[----:B------:R-:W-:Y:S05]  /*d8a0*/  BSYNC B1 ;  /* 0x0000000000017941 */ /* 0x000fea0003800000 */
.L_x_1161:
        /* <DEDUP_REMOVED lines=13> */
[----:B------:R-:W-:Y:S02]  /*d980*/  ISETP.NE.AND P2, PT, R129, 0x2, PT ;  /* 0x000000028100780c */ /* 0x000fe40003f45270 */
[----:B------:R-:W-:-:S11]  /*d990*/  MOV R40, R89 ;  /* 0x0000005900287202 */ /* 0x000fd60000000f00 */
[----:B------:R-:W-:Y:S05]  /*d9a0*/  @!P2 BRA `(.L_x_1167) ;  /* 0x000000600000a947 */ /* 0x000fea0003800000 */
[----:B------:R-:W-:Y:S01]  /*d9b0*/  ISETP.NE.AND P2, PT, R129, 0x3, PT ;  /* 0x000000038100780c */ /* 0x000fe20003f45270 */
[----:B------:R-:W-:-:S12]  /*d9c0*/  IMAD.MOV.U32 R40, RZ, RZ, R90 ;  /* 0x000000ffff287224 */ /* 0x000fd800078e005a */
[----:B------:R-:W-:Y:S05]  /*d9d0*/  @P2 BRA `(.L_x_1167) ;  /* 0x0000003000002947 */ /* 0x000fea0003800000 */
[----:B------:R-:W-:Y:S01]  /*d9e0*/  IMAD.MOV.U32 R40, RZ, RZ, R96 ;  /* 0x000000ffff287224 */ /* 0x000fe200078e0060 */
[----:B------:R-:W-:Y:S05]  /*d9f0*/  BRA `(.L_x_1167) ;  /* 0x0000001000007947 */ /* 0x000fea0003800000 */
.L_x_1166:
[----:B------:R-:W-:Y:S02]  /*da00*/  IMAD.MOV.U32 R40, RZ, RZ, R97 ;  /* 0x000000ffff287224 */ /* 0x000fe400078e0061 */
.L_x_1167:
[----:B------:R-:W-:Y:S05]  /*da10*/  BSYNC B1 ;  /* 0x0000000000017941 */ /* 0x000fea0003800000 */
.L_x_1165:
        /* <DEDUP_REMOVED lines=16> */
.L_x_1171:
[----:B------:R-:W-:Y:S05]  /*db20*/  BSYNC B2 ;  /* 0x0000000000027941 */ /* 0x000fea0003800000 */
.L_x_1170:
[----:B------:R-:W-:Y:S01]  /*db30*/  IMAD.HI.U32 R89, R30, -0x326172a9, RZ ;  /* 0xcd9e8d571e597827 */ /* 0x000fe200078e00ff */
[----:B------:R-:W-:Y:S01]  /*db40*/  LOP3.LUT R90, R90, UR5, R95, 0x96, !PT ;  /* 0x000000055a5a7c12 */ /* 0x000fe2000f8e965f */
[----:B------:R-:W-:Y:S02]  /*db50*/  HFMA2.MMA R130, -RZ, RZ, 0, 0 ;  /* 0x00000000ff827435 */ /* 0x000fe400000001ff */
        /* <DEDUP_REMOVED lines=41> */
.L_x_1169:
[----:B------:R-:W-:Y:S05]  /*ddf0*/  BSYNC B1 ;  /* 0x0000000000017941 */ /* 0x000fea0003800000 */
.L_x_1168:
        /* <DEDUP_REMOVED lines=21> */
.L_x_1173:
[----:B------:R-:W-:Y:S02]  /*df50*/  IMAD.MOV.U32 R98, RZ, RZ, R97 ;  /* 0x000000ffff627224 */ /* 0x000fe400078e0061 */
.L_x_1174:
[----:B------:R-:W-:Y:S05]  /*df60*/  BSYNC B1 ;  /* 0x0000000000017941 */ /* 0x000fea0003800000 */
.L_x_1172:
        /* <DEDUP_REMOVED lines=16> */
.L_x_1178:
[----:B------:R-:W-:Y:S05]  /*e070*/  BSYNC B2 ;  /* 0x0000000000027941 */ /* 0x000fea0003800000 */
.L_x_1177:
        /* <DEDUP_REMOVED lines=42> */
[----:B------:R-:W-:Y:S01]  /*e320*/  IMAD.MOV.U32 R41, RZ, RZ, RZ ;  /* 0x000000ffff297224 */ /* 0x000fe200078e00ff */
[----:B------:R-:W-:Y:S02]  /*e330*/  MOV R96, R40 ;  /* 0x0000002800607202 */ /* 0x000fe40000000f00 */
.L_x_1176:
[----:B------:R-:W-:Y:S05]  /*e340*/  BSYNC B1 ;  /* 0x0000000000017941 */ /* 0x000fea0003800000 */
.L_x_1175:
        /* <DEDUP_REMOVED lines=21> */
.L_x_1180:
[----:B------:R-:W-:Y:S02]  /*e4a0*/  IMAD.MOV.U32 R98, RZ, RZ, R97 ;  /* 0x000000ffff627224 */ /* 0x000fe400078e0061 */
.L_x_1181:
[----:B------:R-:W-:Y:S05]  /*e4b0*/  BSYNC B1 ;  /* 0x0000000000017941 */ /* 0x000fea0003800000 */
.L_x_1179:
        /* <DEDUP_REMOVED lines=16> */
.L_x_1185:
[----:B------:R-:W-:Y:S05]  /*e5c0*/  BSYNC B2 ;  /* 0x0000000000027941 */ /* 0x000fea0003800000 */
.L_x_1184:
        /* <DEDUP_REMOVED lines=44> */
.L_x_1183:
[----:B------:R-:W-:Y:S05]  /*e890*/  BSYNC B1 ;  /* 0x0000000000017941 */ /* 0x000fea0003800000 */
.L_x_1182:
        /* <DEDUP_REMOVED lines=21> */
.L_x_1187:
[----:B------:R-:W-:Y:S02]  /*e9f0*/  IMAD.MOV.U32 R42, RZ, RZ, R97 ;  /* 0x000000ffff2a7224 */ /* 0x000fe400078e0061 */
.L_x_1188:
[----:B------:R-:W-:Y:S05]  /*ea00*/  BSYNC B1 ;  /* 0x0000000000017941 */ /* 0x000fea0003800000 */
.L_x_1186:
        /* <DEDUP_REMOVED lines=14> */
[----:B------:R-:W-:-:S05]  /*eaf0*/  @P6 IMAD.MOV R41, RZ, RZ, R95 ;  /* 0x000000ffff296224 */ /* 0x000fca00078e025f */
[----:B------:R-:W-:Y:S02]  /*eb00*/  @!P5 MOV R95, R41 ;  /* 0x00000029005fd202 */ /* 0x000fe40000000f00 */
.L_x_1192:
[----:B------:R-:W-:Y:S05]  /*eb10*/  BSYNC B2 ;  /* 0x0000000000027941 */ /* 0x000fea0003800000 */
.L_x_1191:
        /* <DEDUP_REMOVED lines=44> */
.L_x_1190:
[----:B------:R-:W-:Y:S05]  /*ede0*/  BSYNC B1 ;  /* 0x0000000000017941 */ /* 0x000fea0003800000 */
.L_x_1189:
        /* <DEDUP_REMOVED lines=21> */
.L_x_1194:
[----:B------:R-:W-:Y:S02]  /*ef40*/  IMAD.MOV.U32 R42, RZ, RZ, R97 ;  /* 0x000000ffff2a7224 */ /* 0x000fe400078e0061 */
.L_x_1195:
[----:B------:R-:W-:Y:S05]  /*ef50*/  BSYNC B1 ;  /* 0x0000000000017941 */ /* 0x000fea0003800000 */
.L_x_1193:
        /* <DEDUP_REMOVED lines=18> */
.L_x_1199:
[----:B------:R-:W-:Y:S05]  /*f080*/  BSYNC B2 ;  /* 0x0000000000027941 */ /* 0x000fea0003800000 */
.L_x_1198:
        /* <DEDUP_REMOVED lines=44> */
.L_x_1197:
[----:B------:R-:W-:Y:S05]  /*f350*/  BSYNC B1 ;  /* 0x0000000000017941 */ /* 0x000fea0003800000 */
.L_x_1196:
[----:B------:R-:W0:Y:S01]  /*f360*/  I2F.U32 R40, R42 ;  /* 0x0000002a00287306 */ /* 0x000e220000201000 */
[----:B------:R-:W-:Y:S02]  /*f370*/  PRMT R43, RZ, 0x7610, R43 ;  /* 0x00007610ff2b7816 */ /* 0x000fe4000000002b */
[----:B------:R-:W-:Y:S02]  /*f380*/  SEL R152, RZ, 0x10000, P5 ;  /* 0x00010000ff987807 */ /* 0x000fe40002800000 */
[----:B------:R-:W-:Y:S01]  /*f390*/  SEL R41, RZ, 0x1, P1 ;  /* 0x00000001ff297807 */ /* 0x000fe20000800000 */
[----:B------:R-:W-:Y:S01]  /*f3a0*/  FMUL.FTZ R43, R43, R146 ;  /* 0x000000922b2b7220 */ /* 0x000fe20000410000 */
[----:B------:R-:W-:Y:S02]  /*f3b0*/  LOP3.LUT P5, RZ, R32, 0x2, RZ, 0xc0, !PT ;  /* 0x0000000220ff7812 */ /* 0x000fe400078ac0ff */
[----:B------:R-:W-:Y:S01]  /*f3c0*/  SEL R149, RZ, 0x100, P4 ;  /* 0x00000100ff957807 */ /* 0x000fe20002000000 */
[----:B------:R-:W-:Y:S01]  /*f3d0*/  FMUL.FTZ R43, R43, c[0x0][0x1e8] ;  /* 0x00007a002b2b7a20 */ /* 0x000fe20000410000 */
[----:B------:R-:W-:-:S02]  /*f3e0*/  SEL R148, RZ, 0x1, P2 ;  /* 0x00000001ff947807 */ /* 0x000fc40001000000 */
[----:B------:R-:W-:Y:S02]  /*f3f0*/  SEL R150, RZ, 0x1, P5 ;  /* 0x00000001ff967807 */ /* 0x000fe40002800000 */
[----:B------:R-:W-:Y:S01]  /*f400*/  SEL R151, RZ, 0x1, P3 ;  /* 0x00000001ff977807 */ /* 0x000fe20001800000 */
[----:B0-----:R-:W-:Y:S01]  /*f410*/  FFMA.FTZ R40, R40, R145, 1.1641532182693481445e-10 ;  /* 0x2f00000028287423 */ /* 0x001fe20000010091 */
[----:B------:R-:W-:-:S04]  /*f420*/  LOP3.LUT P6, RZ, R32, 0x4, RZ, 0xc0, !PT ;  /* 0x0000000420ff7812 */ /* 0x000fc800078cc0ff */
[----:B------:R-:W-:-:S04]  /*f430*/  FSETP.GTU.FTZ.AND P1, PT, R40, c[0x0][0x1e4], PT ;  /* 0x0000790028007a0b */ /* 0x000fc80003f3c000 */
[----:B------:R-:W-:Y:S02]  /*f440*/  SEL R146, RZ, 0x1000000, P1 ;  /* 0x01000000ff927807 */ /* 0x000fe40000800000 */
[----:B------:R-:W-:Y:S01]  /*f450*/  FSEL R145, R43, RZ, !P1 ;  /* 0x000000ff2b917208 */ /* 0x000fe20004800000 */
[----:B------:R-:W-:Y:S01]  /*f460*/  IMAD.WIDE.U32 R42, R41, 0x10000, RZ ;  /* 0x00010000292a7825 */ /* 0x000fe200078e00ff */
[----:B------:R-:W-:-:S03]  /*f470*/  LOP3.LUT R146, R149, R146, R152, 0xfe, !PT ;  /* 0x0000009295927212 */ /* 0x000fc600078efe98 */
[----:B------:R-:W-:-:S04]  /*f480*/  IMAD.WIDE.U32 R148, R148, 0x1000000, RZ ;  /* 0x0100000094947825 */ /* 0x000fc800078e00ff */
[----:B------:R-:W-:Y:S01]  /*f490*/  IMAD.WIDE.U32 R40, R150, 0x100, RZ ;  /* 0x0000010096287825 */ /* 0x000fe200078e00ff */
[----:B------:R-:W-:Y:S02]  /*f4a0*/  LOP3.LUT R151, R149, R146, R151, 0xfe, !PT ;  /* 0x0000009295977212 */ /* 0x000fe400078efe97 */
[----:B------:R-:W-:Y:S02]  /*f4b0*/  SEL R149, RZ, 0x1, P6 ;  /* 0x00000001ff957807 */ /* 0x000fe40003000000 */
[----:B------:R-:W-:Y:S02]  /*f4c0*/  LOP3.LUT R148, R40, R148, R42, 0xfe, !PT ;  /* 0x0000009428947212 */ /* 0x000fe400078efe2a */
[----:B------:R-:W-:Y:S02]  /*f4d0*/  @P0 PRMT R40, RZ, 0x7610, R39 ;  /* 0x00007610ff280816 */ /* 0x000fe40000000027 */
[C---:B------:R-:W-:Y:S02]  /*f4e0*/  LEA R146, P1, R147.reuse, c[0x0][0x190], 0x3 ;  /* 0x0000640093927a11 */ /* 0x040fe400078218ff */
[----:B------:R-:W-:Y:S01]  /*f4f0*/  LOP3.LUT R148, R148, R149, RZ, 0xfc, !PT ;  /* 0x0000009594947212 */ /* 0x000fe200078efcff */
[----:B------:R-:W-:Y:S01]  /*f500*/  @P0 FADD.FTZ R145, R40, R145 ;  /* 0x0000009128910221 */ /* 0x000fe20000010000 */
[----:B------:R-:W-:-:S02]  /*f510*/  LEA R150, P0, R147, c[0x0][0x188], 0x4 ;  /* 0x0000620093967a11 */ /* 0x000fc400078020ff */
[----:B------:R-:W-:Y:S02]  /*f520*/  LOP3.LUT R149, R41, R151, R43, 0xfe, !PT ;  /* 0x0000009729957212 */ /* 0x000fe400078efe2b */
[----:B------:R-:W-:Y:S02]  /*f530*/  F2FP.BF16.PACK_AB R42, R139, R130 ;  /* 0x000000828b2a723e */ /* 0x000fe400000010ff */
[----:B------:R-:W-:Y:S02]  /*f540*/  F2FP.BF16.PACK_AB R41, R129, R120 ;  /* 0x000000788129723e */ /* 0x000fe400000010ff */
[----:B------:R-:W-:Y:S02]  /*f550*/  F2FP.BF16.PACK_AB R40, R119, R109 ;  /* 0x0000006d7728723e */ /* 0x000fe400000010ff */
[----:B------:R-:W-:Y:S02]  /*f560*/  LEA.HI.X R151, R147, c[0x0][0x18c], RZ, 0x4, P0 ;  /* 0x0000630093977a11 */ /* 0x000fe400000f24ff */
[----:B------:R-:W-:-:S02]  /*f570*/  F2FP.BF16.PACK_AB R43, R145, R140 ;  /* 0x0000008c912b723e */ /* 0x000fc400000010ff */
[----:B------:R-:W-:-:S03]  /*f580*/  LEA.HI.X R147, R147, c[0x0][0x194], RZ, 0x3, P1 ;  /* 0x0000650093937a11 */ /* 0x000fc600008f1cff */
[----:B------:R0:W-:Y:S04]  /*f590*/  STG.E.128 [R150.64], R40 ;  /* 0x0000002896007986 */ /* 0x0001e8000c101d06 */
[----:B------:R0:W-:Y:S02]  /*f5a0*/  STG.E.64 [R146.64], R148 ;  /* 0x0000009492007986 */ /* 0x0001e4000c101b06 */
.L_x_1143:
[----:B------:R-:W-:Y:S05]  /*f5b0*/  BSYNC B0 ;  /* 0x0000000000007941 */ /* 0x000fea0003800000 */
.L_x_1142:
[----:B0-----:R-:W-:Y:S01]  /*f5c0*/  FADD.FTZ R40, RZ, R104 ;  /* 0x00000068ff287221 */ /* 0x001fe20000010000 */
[----:B------:R-:W-:Y:S02]  /*f5d0*/  LOP3.LUT P0, RZ, R32, 0x8, RZ, 0xc0, !PT ;  /* 0x0000000820ff7812 */ /* 0x000fe4000780c0ff */
[----:B------:R-:W-:Y:S01]  /*f5e0*/  LOP3.LUT P1, RZ, R94, 0xff, RZ, 0xc0, !PT ;  /* 0x000000ff5eff7812 */ /* 0x000fe2000782c0ff */
[----:B------:R-:W-:Y:S01]  /*f5f0*/  FADD.FTZ R41, R111, R40 ;  /* 0x000000286f297221 */ /* 0x000fe20000010000 */
[----:B------:R-:W-:Y:S02]  /*f600*/  SHF.R.U32.HI R146, RZ, 0x5, R31 ;  /* 0x00000005ff927819 */ /* 0x000fe4000001161f */
[----:B------:R-:W-:Y:S01]  /*f610*/  ISETP.GT.U32.AND P2, PT, R27, 0x1ff, PT ;  /* 0x000001ff1b00780c */ /* 0x000fe20003f44070 */
[----:B------:R-:W-:Y:S01]  /*f620*/  FADD.FTZ R40, R112, R41 ;  /* 0x0000002970287221 */ /* 0x000fe20000010000 */
[----:B------:R-:W-:-:S02]  /*f630*/  LOP3.LUT R146, R146, 0x7fffffc, RZ, 0xc0, !PT ;  /* 0x07fffffc92927812 */ /* 0x000fc400078ec0ff */
        /* <DEDUP_REMOVED lines=8> */
[----:B------:R-:W-:Y:S02]  /*f6c0*/  FSEL R40, R40, RZ, P0 ;  /* 0x000000ff28287208 */ /* 0x000fe40000000000 */
[----:B------:R-:W-:-:S03]  /*f6d0*/  ISETP.GT.U32.AND P0, PT, R27, 0xff, PT ;  /* 0x000000ff1b00780c */ /* 0x000fc60003f04070 */
        /* <DEDUP_REMOVED lines=34> */
.L_x_1214:
[----:B-1----:R-:W-:Y:S01]  /*f900*/  FADD.FTZ R41, R40, R41 ;  /* 0x0000002928297221 */ /* 0x002fe20000010000 */
[----:B------:R-:W-:Y:S05]  /*f910*/  BRA.DIV ~URZ, `(.L_x_1201) ;  /* 0x000016727f007947 */ /* 0x000fea000b800000 */
[----:B0-----:R-:W0:Y:S01]  /*f920*/  SHFL.BFLY PT, R40, R41, 0x2, 0x1f ;  /* 0x0c401f0029287f89 */ /* 0x001e2200000e0000 */
[----:B------:R-:W-:Y:S01]  /*f930*/  LOP3.LUT P4, RZ, R32, 0x8, RZ, 0xc0, !PT ;  /* 0x0000000820ff7812 */ /* 0x000fe2000788c0ff */
        /* <DEDUP_REMOVED lines=98> */
.L_x_1215:
[C---:B------:R-:W-:Y:S01]  /*ff60*/  LOP3.LUT P0, RZ, R31.reuse, 0x1f, RZ, 0xc0, !PT ;  /* 0x0000001f1fff7812 */ /* 0x040fe2000780c0ff */
[----:B-1----:R-:W-:Y:S01]  /*ff70*/  FADD.FTZ R41, R150, R147 ;  /* 0x0000009396297221 */ /* 0x002fe20000010000 */
[----:B------:R-:W-:Y:S01]  /*ff80*/  SHF.R.U32.HI R42, RZ, 0x5, R31 ;  /* 0x00000005ff2a7819 */ /* 0x000fe2000001161f */
[----:B------:R-:W-:Y:S01]  /*ff90*/  WARPSYNC 0xffffffff ;  /* 0xffffffff00007948 */ /* 0x000fe20003800000 */
[----:B0-----:R-:W-:Y:S02]  /*ffa0*/  LOP3.LUT R147, R31, 0x1f, RZ, 0xc0, !PT ;  /* 0x0000001f1f937812 */ /* 0x001fe400078ec0ff */
[----:B------:R-:W-:-:S07]  /*ffb0*/  LOP3.LUT R42, R42, 0x3, RZ, 0xc0, !PT ;  /* 0x000000032a2a7812 */ /* 0x000fce00078ec0ff */
[----:B------:R-:W-:-:S05]  /*ffc0*/  @!P0 IMAD.IADD R43, R146, 0x1, R42 ;  /* 0x00000001922b8824 */ /* 0x000fca00078e022a */
[----:B------:R0:W-:Y:S01]  /*ffd0*/  @!P0 STS.64 [R43.X8], R40 ;  /* 0x000000282b008388 */ /* 0x0001e20000008a00 */
[----:B------:R-:W-:-:S11]  /*ffe0*/  ISETP.GT.U32.AND P0, PT, R147, 0x3, PT ;  /* 0x000000039300780c */ /* 0x000fd60003f04070 */
[----:B------:R-:W-:Y:S01]  /*fff0*/  BAR.SYNC.DEFER_BLOCKING 0x0 ;  /* 0x0000000000007b1d */ /* 0x000fe20000010000 */
[----:B0-----:R-:W-:Y:S01]  /*10000*/  CS2R R40, SRZ ;  /* 0x0000000000287805 */ /* 0x001fe2000001ff00 */
[----:B------:R-:W-:Y:S01]  /*10010*/  @!P0 IMAD.IADD R147, R146, 0x1, R147 ;  /* 0x0000000192938824 */ /* 0x000fe200078e0293 */
[----:B------:R-:W-:Y:S01]  /*10020*/  ISETP.NE.AND P1, PT, RZ, UR8, PT ;  /* 0x00000008ff007c0c */ /* 0x000fe2000bf25270 */
[----:B------:R-:W-:Y:S01]  /*10030*/  IMAD.MOV.U32 R146, RZ, RZ, RZ ;  /* 0x000000ffff927224 */ /* 0x000fe200078e00ff */
[----:B------:R-:W-:Y:S01]  /*10040*/  LOP3.LUT P2, RZ, R32, 0x8, RZ, 0xc0, !PT ;  /* 0x0000000820ff7812 */ /* 0x000fe2000784c0ff */
[----:B------:R-:W-:Y:S01]  /*10050*/  @!P0 IMAD.MOV.U32 R146, RZ, RZ, R93 ;  /* 0x000000ffff928224 */ /* 0x000fe200078e005d */
[----:B------:R-:W-:Y:S03]  /*10060*/  BSSY B0, `(.L_x_1202) ;  /* 0x0000054000007945 */ /* 0x000fe60003800000 */
[----:B------:R-:W-:Y:S01]  /*10070*/  I2F R152, R146 ;  /* 0x0000009200987306 */ /* 0x000fe20000201400 */
[----:B------:R-:W0:Y:S04]  /*10080*/  SHFL.DOWN PT, R149, R146, 0x2, 0x1f ;  /* 0x08401f0092957f89 */ /* 0x000e2800000e0000 */
[----:B------:R1:W2:Y:S01]  /*10090*/  @!P0 LDS.64 R40, [R147.X8] ;  /* 0x0000000093288984 */ /* 0x0002a20000008a00 */
[----:B------:R-:W-:-:S02]  /*100a0*/  LOP3.LUT P0, RZ, R42, 0x1f, R31, 0xf8, !PT ;  /* 0x0000001f2aff7812 */ /* 0x000fc4000780f81f */
        /* <DEDUP_REMOVED lines=9> */
[----:B------:R-:W-:Y:S02]  /*10140*/  FFMA.FTZ R156, R152, R40, R153 ;  /* 0x00000028989c7223 */ /* 0x000fe40000010099 */
[----:B------:R-:W-:Y:S02]  /*10150*/  FMUL.FTZ R151, R151, R151 ;  /* 0x0000009797977220 */ /* 0x000fe40000410000 */
[----:B0-----:R-:W-:Y:S02]  /*10160*/  FMUL.FTZ R156, R147, R156 ;  /* 0x0000009c939c7220 */ /* 0x001fe40000410000 */
[----:B------:R-:W-:Y:S02]  /*10170*/  IMAD.IADD R40, R150, 0x1, R155 ;  /* 0x0000000196287824 */ /* 0x000fe400078e029b */
[----:B------:R-:W-:Y:S01]  /*10180*/  FMUL.FTZ R151, R151, R152 ;  /* 0x0000009897977220 */ /* 0x000fe20000410000 */
[----:B------:R-:W0:Y:S01]  /*10190*/  SHFL.DOWN PT, R149, R156, 0x1, 0x1f ;  /* 0x08201f009c957f89 */ /* 0x000e2200000e0000 */
[----:B--2---:R-:W-:Y:S01]  /*101a0*/  FADD.FTZ R148, R148, R41 ;  /* 0x0000002994947221 */ /* 0x004fe20000010000 */
[----:B------:R-:W-:Y:S01]  /*101b0*/  I2F R155, R155 ;  /* 0x0000009b009b7306 */ /* 0x000fe20000201400 */
[----:B------:R-:W-:-:S02]  /*101c0*/  FMUL.FTZ R151, R151, R154 ;  /* 0x0000009a97977220 */ /* 0x000fc40000410000 */
[----:B------:R-:W-:Y:S02]  /*101d0*/  @!P0 IMAD.MOV.U32 R153, RZ, RZ, 0x4 ;  /* 0x00000004ff998424 */ /* 0x000fe400078e00ff */
[----:B------:R-:W-:-:S03]  /*101e0*/  FFMA.FTZ R148, R147, R151, R148 ;  /* 0x0000009793947223 */ /* 0x000fc60000010094 */
[----:B------:R-:W1:Y:S02]  /*101f0*/  I2F R40, R40 ;  /* 0x0000002800287306 */ /* 0x000e640000201400 */
[----:B------:R-:W2:Y:S01]  /*10200*/  SHFL.DOWN PT, R41, R148, 0x1, 0x1f ;  /* 0x08201f0094297f89 */ /* 0x000ea200000e0000 */
[----:B0-----:R-:W-:-:S05]  /*10210*/  FADD.FTZ R147, R156, -R149 ;  /* 0x800000959c937221 */ /* 0x001fca0000010000 */
[----:B-1----:R-:W0:Y:S01]  /*10220*/  MUFU.RCP R146, R40 ;  /* 0x0000002800927308 */ /* 0x002e220000001000 */
[----:B------:R-:W-:Y:S02]  /*10230*/  FMUL.FTZ R149, R149, R155 ;  /* 0x0000009b95957220 */ /* 0x000fe40000410000 */
[----:B------:R-:W-:Y:S02]  /*10240*/  FMUL.FTZ R150, R147, R147 ;  /* 0x0000009393967220 */ /* 0x000fe40000410000 */
[C---:B------:R-:W-:Y:S02]  /*10250*/  FFMA.FTZ R149, R43.reuse, R156, R149 ;  /* 0x0000009c2b957223 */ /* 0x040fe40000010095 */
[----:B------:R-:W-:Y:S02]  /*10260*/  FMUL.FTZ R150, R43, R150 ;  /* 0x000000962b967220 */ /* 0x000fe40000410000 */
[----:B--2---:R-:W-:Y:S02]  /*10270*/  FADD.FTZ R41, R148, R41 ;  /* 0x0000002994297221 */ /* 0x004fe40000010000 */
[----:B------:R-:W-:-:S02]  /*10280*/  FMUL.FTZ R150, R150, R155 ;  /* 0x0000009b96967220 */ /* 0x000fc40000410000 */
[C---:B0-----:R-:W-:Y:S02]  /*10290*/  FMUL.FTZ R43, R146.reuse, R149 ;  /* 0x00000095922b7220 */ /* 0x041fe40000410000 */
[----:B------:R-:W-:Y:S02]  /*102a0*/  FFMA.FTZ R41, R146, R150, R41 ;  /* 0x0000009692297223 */ /* 0x000fe40000010029 */
[----:B------:R-:W-:Y:S01]  /*102b0*/  IMAD.MOV.U32 R146, RZ, RZ, c[0x0][0x1e0] ;  /* 0x00007800ff927624 */ /* 0x000fe200078e00ff */
[----:B------:R0:W1:Y:S04]  /*102c0*/  SHFL.IDX PT, R151, R43, RZ, 0x1f ;  /* 0x00001fff2b977589 */ /* 0x00006800000e0000 */
[----:B------:R-:W2:Y:S01]  /*102d0*/  SHFL.IDX PT, R41, R41, RZ, 0x1f ;  /* 0x00001fff29297589 */ /* 0x000ea200000e0000 */
[----:B0-----:R-:W-:-:S04]  /*102e0*/  @!P0 IMAD.MOV.U32 R43, RZ, RZ, 0x4 ;  /* 0x00000004ff2b8424 */ /* 0x001fc800078e00ff */
[----:B------:R-:W-:-:S04]  /*102f0*/  @!P0 IMAD.WIDE R42, R26, R43, c[0x0][0x1a0] ;  /* 0x000068001a2a8625 */ /* 0x000fc800078e022b */
[C---:B-1----:R-:W-:Y:S01]  /*10300*/  FMUL.FTZ R40, R151.reuse, R151 ;  /* 0x0000009797287220 */ /* 0x042fe20000410000 */
[----:B------:R0:W-:Y:S01]  /*10310*/  @!P0 STG.E [R42.64], R151 ;  /* 0x000000972a008986 */ /* 0x0001e2000c101906 */
[----:B------:R-:W-:-:S03]  /*10320*/  FSEL R148, R151, RZ, !P1 ;  /* 0x000000ff97947208 */ /* 0x000fc60004800000 */
[----:B------:R-:W-:Y:S01]  /*10330*/  FSEL R147, R40, RZ, P1 ;  /* 0x000000ff28937208 */ /* 0x000fe20000800000 */
[----:B--2---:R-:W-:-:S04]  /*10340*/  FFMA.FTZ R40, R41, R146, c[0x0][0x228] ;  /* 0x00008a0029287623 */ /* 0x004fc80000010092 */
[----:B------:R-:W-:Y:S02]  /*10350*/  FADD.FTZ R147, R40, R147 ;  /* 0x0000009328937221 */ /* 0x000fe40000010000 */
[----:B------:R-:W-:Y:S02]  /*10360*/  @!P0 IMAD.WIDE R40, R26, R153, c[0x0][0x1a8] ;  /* 0x00006a001a288625 */ /* 0x000fe400078e0299 */
[----:B------:R-:W1:Y:S03]  /*10370*/  MUFU.RSQ R149, R147 ;  /* 0x0000009300957308 */ /* 0x000e660000001400 */
[----:B-1----:R0:W-:Y:S01]  /*10380*/  @!P0 STG.E [R40.64], R149 ;  /* 0x0000009528008986 */ /* 0x0021e2000c101906 */
[----:B------:R-:W-:Y:S05]  /*10390*/  @!P2 BRA `(.L_x_1203) ;  /* 0x000002000000a947 */ /* 0x000fea0003800000 */
[--C-:B0-----:R-:W-:Y:S02]  /*103a0*/  FADD.FTZ R40, R104, -R148.reuse ;  /* 0x8000009468287221 */ /* 0x101fe40000010000 */
[----:B------:R-:W-:-:S02]  /*103b0*/  FADD.FTZ R42, R111, -R148 ;  /* 0x800000946f2a7221 */ /* 0x000fc40000010000 */
[C---:B------:R-:W-:Y:S02]  /*103c0*/  FMUL.FTZ R40, R149.reuse, R40 ;  /* 0x0000002895287220 */ /* 0x040fe40000410000 */
[----:B------:R-:W-:Y:S02]  /*103d0*/  FMUL.FTZ R41, R149, R42 ;  /* 0x0000002a95297220 */ /* 0x000fe40000410000 */
[--C-:B------:R-:W-:Y:S02]  /*103e0*/  FADD.FTZ R42, R112, -R148.reuse ;  /* 0x80000094702a7221 */ /* 0x100fe40000010000 */
[----:B------:R-:W-:Y:S02]  /*103f0*/  FADD.FTZ R146, R121, -R148 ;  /* 0x8000009479927221 */ /* 0x000fe40000010000 */
[----:B------:R-:W-:Y:S02]  /*10400*/  FFMA.FTZ R40, R25, R40, R17 ;  /* 0x0000002819287223 */ /* 0x000fe40000010011 */
[----:B------:R-:W-:-:S02]  /*10410*/  FFMA.FTZ R41, R24, R41, R16 ;  /* 0x0000002918297223 */ /* 0x000fc40000010010 */
[--C-:B------:R-:W-:Y:S02]  /*10420*/  FADD.FTZ R150, R122, -R148.reuse ;  /* 0x800000947a967221 */ /* 0x100fe40000010000 */
[--C-:B------:R-:W-:Y:S01]  /*10430*/  FADD.FTZ R152, R131, -R148.reuse ;  /* 0x8000009483987221 */ /* 0x100fe20000010000 */
[----:B------:R-:W-:Y:S01]  /*10440*/  F2FP.BF16.PACK_AB R40, R41, R40 ;  /* 0x000000282928723e */ /* 0x000fe200000010ff */
[--C-:B------:R-:W-:Y:S02]  /*10450*/  FADD.FTZ R154, R132, -R148.reuse ;  /* 0x80000094849a7221 */ /* 0x100fe40000010000 */
[----:B------:R-:W-:Y:S02]  /*10460*/  FADD.FTZ R156, R141, -R148 ;  /* 0x800000948d9c7221 */ /* 0x000fe40000010000 */
        /* <DEDUP_REMOVED lines=19> */
.L_x_1203:
[----:B------:R-:W-:Y:S05]  /*105a0*/  BSYNC B0 ;  /* 0x0000000000007941 */ /* 0x000fea0003800000 */
.L_x_1202:
[----:B------:R-:W-:Y:S01]  /*105b0*/  LOP3.LUT P0, RZ, R32, 0x80, RZ, 0xc0, !PT ;  /* 0x0000008020ff7812 */ /* 0x000fe2000780c0ff */
[----:B------:R-:W-:-:S12]  /*105c0*/  BSSY B0, `(.L_x_1204) ;  /* 0x0000022000007945 */ /* 0x000fd80003800000 */
[----:B------:R-:W-:Y:S05]  /*105d0*/  @!P0 BRA `(.L_x_1205) ;  /* 0x0000020000008947 */ /* 0x000fea0003800000 */
[--C-:B0-----:R-:W-:Y:S02]  /*105e0*/  FADD.FTZ R40, R106, -R148.reuse ;  /* 0x800000946a287221 */ /* 0x101fe40000010000 */
[--C-:B------:R-:W-:Y:S02]  /*105f0*/  FADD.FTZ R42, R113, -R148.reuse ;  /* 0x80000094712a7221 */ /* 0x100fe40000010000 */
[C---:B------:R-:W-:Y:S02]  /*10600*/  FMUL.FTZ R40, R149.reuse, R40 ;  /* 0x0000002895287220 */ /* 0x040fe40000410000 */
[----:B------:R-:W-:Y:S02]  /*10610*/  FMUL.FTZ R41, R149, R42 ;  /* 0x0000002a95297220 */ /* 0x000fe40000410000 */
[--C-:B------:R-:W-:Y:S02]  /*10620*/  FADD.FTZ R42, R114, -R148.reuse ;  /* 0x80000094722a7221 */ /* 0x100fe40000010000 */
[----:B------:R-:W-:-:S02]  /*10630*/  FADD.FTZ R150, R124, -R148 ;  /* 0x800000947c967221 */ /* 0x000fc40000010000 */
[----:B------:R-:W-:Y:S02]  /*10640*/  FADD.FTZ R152, R133, -R148 ;  /* 0x8000009485987221 */ /* 0x000fe40000010000 */
[----:B------:R-:W-:Y:S02]  /*10650*/  FFMA.FTZ R40, R9, R40, R0 ;  /* 0x0000002809287223 */ /* 0x000fe40000010000 */
[----:B------:R-:W-:Y:S02]  /*10660*/  FFMA.FTZ R41, R8, R41, R60 ;  /* 0x0000002908297223 */ /* 0x000fe4000001003c */
[--C-:B------:R-:W-:Y:S02]  /*10670*/  FADD.FTZ R146, R123, -R148.reuse ;  /* 0x800000947b927221 */ /* 0x100fe40000010000 */
[--C-:B------:R-:W-:Y:S01]  /*10680*/  FADD.FTZ R154, R134, -R148.reuse ;  /* 0x80000094869a7221 */ /* 0x100fe20000010000 */
[----:B------:R-:W-:Y:S01]  /*10690*/  F2FP.BF16.PACK_AB R40, R41, R40 ;  /* 0x000000282928723e */ /* 0x000fe200000010ff */
[----:B------:R-:W-:-:S02]  /*106a0*/  FADD.FTZ R156, R142, -R148 ;  /* 0x800000948e9c7221 */ /* 0x000fc40000010000 */
[C---:B------:R-:W-:Y:S02]  /*106b0*/  FMUL.FTZ R42, R149.reuse, R42 ;  /* 0x0000002a952a7220 */ /* 0x040fe40000410000 */
[C---:B------:R-:W-:Y:S02]  /*106c0*/  FMUL.FTZ R150, R149.reuse, R150 ;  /* 0x0000009695967220 */ /* 0x040fe40000410000 */
[C---:B------:R-:W-:Y:S02]  /*106d0*/  FMUL.FTZ R43, R149.reuse, R152 ;  /* 0x00000098952b7220 */ /* 0x040fe40000410000 */
[C---:B------:R-:W-:Y:S02]  /*106e0*/  FMUL.FTZ R146, R149.reuse, R146 ;  /* 0x0000009295927220 */ /* 0x040fe40000410000 */
[C---:B------:R-:W-:Y:S02]  /*106f0*/  FMUL.FTZ R154, R149.reuse, R154 ;  /* 0x0000009a959a7220 */ /* 0x040fe40000410000 */
[----:B------:R-:W-:-:S02]  /*10700*/  FMUL.FTZ R147, R149, R156 ;  /* 0x0000009c95937220 */ /* 0x000fc40000410000 */
[----:B------:R-:W-:Y:S02]  /*10710*/  FFMA.FTZ R41, R7, R42, R33 ;  /* 0x0000002a07297223 */ /* 0x000fe40000010021 */
[----:B------:R-:W-:Y:S02]  /*10720*/  FFMA.FTZ R42, R5, R150, R34 ;  /* 0x00000096052a7223 */ /* 0x000fe40000010022 */
[----:B------:R-:W-:Y:S02]  /*10730*/  FFMA.FTZ R43, R4, R43, R62 ;  /* 0x0000002b042b7223 */ /* 0x000fe4000001003e */
[----:B------:R-:W-:Y:S02]  /*10740*/  FFMA.FTZ R146, R6, R146, R61 ;  /* 0x0000009206927223 */ /* 0x000fe4000001003d */
[----:B------:R-:W-:Y:S01]  /*10750*/  FFMA.FTZ R154, R3, R154, R35 ;  /* 0x0000009a039a7223 */ /* 0x000fe20000010023 */
[----:B------:R-:W-:Y:S01]  /*10760*/  F2FP.BF16.PACK_AB R42, R43, R42 ;  /* 0x0000002a2b2a723e */ /* 0x000fe200000010ff */
[----:B------:R-:W-:Y:S01]  /*10770*/  FFMA.FTZ R147, R2, R147, R64 ;  /* 0x0000009302937223 */ /* 0x000fe20000010040 */
[----:B------:R-:W-:Y:S01]  /*10780*/  F2FP.BF16.PACK_AB R41, R146, R41 ;  /* 0x000000299229723e */ /* 0x000fe200000010ff */
[----:B------:R-:W-:-:S03]  /*10790*/  IMAD.MOV.U32 R151, RZ, RZ, 0x10 ;  /* 0x00000010ff977424 */ /* 0x000fc600078e00ff */
[----:B------:R-:W-:Y:S01]  /*107a0*/  F2FP.BF16.PACK_AB R43, R147, R154 ;  /* 0x0000009a932b723e */ /* 0x000fe200000010ff */
[C---:B------:R-:W-:Y:S01]  /*107b0*/  IMAD.WIDE.U32 R146, R110.reuse, R151, c[0x0][0x208] ;  /* 0x000082006e927625 */ /* 0x040fe200078e0097 */
[----:B------:R-:W-:-:S04]  /*107c0*/  IADD3 R110, R110, 0x80, RZ ;  /* 0x000000806e6e7810 */ /* 0x000fc80007ffe0ff */
[----:B------:R0:W-:Y:S03]  /*107d0*/  STG.E.128 [R146.64], R40 ;  /* 0x0000002892007986 */ /* 0x0001e6000c101d06 */
.L_x_1205:
[----:B------:R-:W-:Y:S05]  /*107e0*/  BSYNC B0 ;  /* 0x0000000000007941 */ /* 0x000fea0003800000 */
.L_x_1204:
[----:B------:R-:W-:Y:S01]  /*107f0*/  LOP3.LUT P0, RZ, R32, 0x40, RZ, 0xc0, !PT ;  /* 0x0000004020ff7812 */ /* 0x000fe2000780c0ff */
[----:B------:R-:W-:-:S12]  /*10800*/  BSSY B0, `(.L_x_1206) ;  /* 0x0000022000007945 */ /* 0x000fd80003800000 */
[----:B------:R-:W-:Y:S05]  /*10810*/  @!P0 BRA `(.L_x_1207) ;  /* 0x0000020000008947 */ /* 0x000fea0003800000 */
[--C-:B0-----:R-:W-:Y:S02]  /*10820*/  FADD.FTZ R42, R115, -R148.reuse ;  /* 0x80000094732a7221 */ /* 0x101fe40000010000 */
[----:B------:R-:W-:Y:S02]  /*10830*/  FADD.FTZ R40, R107, -R148 ;  /* 0x800000946b287221 */ /* 0x000fe40000010000 */
[C---:B------:R-:W-:Y:S02]  /*10840*/  FMUL.FTZ R42, R149.reuse, R42 ;  /* 0x0000002a952a7220 */ /* 0x040fe40000410000 */
[----:B------:R-:W-:Y:S02]  /*10850*/  FMUL.FTZ R40, R149, R40 ;  /* 0x0000002895287220 */ /* 0x000fe40000410000 */
[----:B------:R-:W-:Y:S02]  /*10860*/  FFMA.FTZ R41, R65, R42, R56 ;  /* 0x0000002a41297223 */ /* 0x000fe40000010038 */
[----:B------:R-:W-:-:S02]  /*10870*/  FADD.FTZ R42, R116, -R148 ;  /* 0x80000094742a7221 */ /* 0x000fc40000010000 */
[--C-:B------:R-:W-:Y:S02]  /*10880*/  FADD.FTZ R150, R126, -R148.reuse ;  /* 0x800000947e967221 */ /* 0x100fe40000010000 */
[----:B------:R-:W-:Y:S02]  /*10890*/  FADD.FTZ R152, R135, -R148 ;  /* 0x8000009487987221 */ /* 0x000fe40000010000 */
        /* <DEDUP_REMOVED lines=24> */
.L_x_1207:
[----:B------:R-:W-:Y:S05]  /*10a20*/  BSYNC B0 ;  /* 0x0000000000007941 */ /* 0x000fea0003800000 */
.L_x_1206:
        /* <DEDUP_REMOVED lines=8> */
[----:B------:R-:W-:-:S02]  /*10ab0*/  FFMA.FTZ R41, R73, R42, R77 ;  /* 0x0000002a49297223 */ /* 0x000fc4000001004d */
[--C-:B------:R-:W-:Y:S02]  /*10ac0*/  FADD.FTZ R42, R118, -R148.reuse ;  /* 0x80000094762a7221 */ /* 0x100fe40000010000 */
[--C-:B------:R-:W-:Y:S01]  /*10ad0*/  FADD.FTZ R146, R127, -R148.reuse ;  /* 0x800000947f927221 */ /* 0x100fe20000010000 */
[----:B------:R-:W-:Y:S01]  /*10ae0*/  F2FP.BF16.PACK_AB R40, R41, R40 ;  /* 0x000000282928723e */ /* 0x000fe200000010ff */
[--C-:B------:R-:W-:Y:S02]  /*10af0*/  FADD.FTZ R150, R128, -R148.reuse ;  /* 0x8000009480967221 */ /* 0x100fe40000010000 */
[--C-:B------:R-:W-:Y:S02]  /*10b00*/  FADD.FTZ R152, R137, -R148.reuse ;  /* 0x8000009489987221 */ /* 0x100fe40000010000 */
[--C-:B------:R-:W-:Y:S02]  /*10b10*/  FADD.FTZ R154, R138, -R148.reuse ;  /* 0x800000948a9a7221 */ /* 0x100fe40000010000 */
        /* <DEDUP_REMOVED lines=20> */
.L_x_1209:
[----:B------:R-:W-:Y:S05]  /*10c60*/  BSYNC B0 ;  /* 0x0000000000007941 */ /* 0x000fea0003800000 */
.L_x_1208:
[----:B------:R-:W-:Y:S01]  /*10c70*/  LOP3.LUT P0, RZ, R32, 0x10, RZ, 0xc0, !PT ;  /* 0x0000001020ff7812 */ /* 0x000fe2000780c0ff */
        /* <DEDUP_REMOVED lines=33> */
.L_x_1211:
[----:B------:R-:W-:Y:S05]  /*10e90*/  BSYNC B0 ;  /* 0x0000000000007941 */ /* 0x000fea0003800000 */
.L_x_1210:
[----:B------:R-:W-:Y:S02]  /*10ea0*/  IADD3 R26, R26, c[0x0][0x160], RZ ;  /* 0x000058001a1a7a10 */ /* 0x000fe40007ffe0ff */
[----:B------:R-:W-:Y:S02]  /*10eb0*/  LOP3.LUT P1, RZ, R94, 0xff, RZ, 0xc0, !PT ;  /* 0x000000ff5eff7812 */ /* 0x000fe4000782c0ff */
[----:B------:R-:W-:Y:S02]  /*10ec0*/  ISETP.GE.AND P0, PT, R26, c[0x0][0x164], PT ;  /* 0x000059001a007a0c */ /* 0x000fe40003f06270 */
[----:B------:R-:W-:-:S11]  /*10ed0*/  SEL R94, RZ, 0x1, P1 ;  /* 0x00000001ff5e7807 */ /* 0x000fd60000800000 */
[----:B0-----:R-:W-:Y:S01]  /*10ee0*/  @P0 CALL.REL.NOINC `(.L_x_1212) ;  /* 0x0000001000000944 */ /* 0x001fe20003c00000 */
[----:B------:R-:W-:Y:S05]  /*10ef0*/  BRA `(.L_x_1213) ;  /* 0xffff028000007947 */ /* 0x000fea000383ffff */
.L_x_1212:
[----:B------:R-:W-:Y:S05]  /*10f00*/  EXIT ;  /* 0x000000000000794d */ /* 0x000fea0003800000 */
.L_x_1200:
[----:B------:R-:W-:Y:S01]  /*10f10*/  IMAD.MOV.U32 R41, RZ, RZ, R40 ;  /* 0x000000ffff297224 */ /* 0x000fe200078e0028 */
[----:B------:R-:W-:Y:S01]  /*10f20*/  MOV R42, 0x10f70 ;  /* 0x00010f70002a7802 */ /* 0x000fe20000000f00 */
[----:B------:R-:W-:Y:S02]  /*10f30*/  IMAD.MOV.U32 R150, RZ, RZ, 0x1 ;  /* 0x00000001ff967424 */ /* 0x000fe400078e00ff */
[----:B------:R-:W-:Y:S02]  /*10f40*/  IMAD.MOV.U32 R148, RZ, RZ, 0x1f ;  /* 0x0000001fff947424 */ /* 0x000fe400078e00ff */
[----:B------:R-:W-:Y:S02]  /*10f50*/  IMAD.MOV.U32 R149, RZ, RZ, -0x1 ;  /* 0xffffffffff957424 */ /* 0x000fe400078e00ff */
[----:B------:R-:W-:Y:S05]  /*10f60*/  CALL.REL.NOINC `($__internal_8_$__cuda_sm70_shflsync_bfly_p) ;  /* 0x000008c000007944 */ /* 0x000fea0003c00000 */
[----:B01----:R-:W-:Y:S01]  /*10f70*/  IMAD.MOV.U32 R41, RZ, RZ, R150 ;  /* 0x000000ffff297224 */ /* 0x003fe200078e0096 */
[----:B------:R-:W-:Y:S05]  /*10f80*/  BRA `(.L_x_1214) ;  /* 0xffffe97000007947 */ /* 0x000fea000383ffff */
.L_x_1201:
[----:B------:R-:W-:Y:S01]  /*10f90*/  IMAD.MOV.U32 R150, RZ, RZ, 0x2 ;  /* 0x00000002ff967424 */ /* 0x000fe200078e00ff */
[----:B------:R-:W-:Y:S01]  /*10fa0*/  MOV R42, 0x10fe0 ;  /* 0x00010fe0002a7802 */ /* 0x000fe20000000f00 */
[----:B------:R-:W-:Y:S02]  /*10fb0*/  IMAD.MOV.U32 R148, RZ, RZ, 0x1f ;  /* 0x0000001fff947424 */ /* 0x000fe400078e00ff */
[----:B------:R-:W-:-:S02]  /*10fc0*/  IMAD.MOV.U32 R149, RZ, RZ, -0x1 ;  /* 0xffffffffff957424 */ /* 0x000fc400078e00ff */
[----:B0-----:R-:W-:Y:S05]  /*10fd0*/  CALL.REL.NOINC `($__internal_8_$__cuda_sm70_shflsync_bfly_p) ;  /* 0x0000085000007944 */ /* 0x001fea0003c00000 */
[----:B01----:R-:W-:Y:S01]  /*10fe0*/  FADD.FTZ R41, R41, R150 ;  /* 0x0000009629297221 */ /* 0x003fe20000010000 */
[----:B------:R-:W-:Y:S01]  /*10ff0*/  MOV R150, 0x4 ;  /* 0x0000000400967802 */ /* 0x000fe20000000f00 */
[----:B------:R-:W-:Y:S01]  /*11000*/  IMAD.MOV.U32 R148, RZ, RZ, 0x1f ;  /* 0x0000001fff947424 */ /* 0x000fe200078e00ff */
[----:B------:R-:W-:Y:S01]  /*11010*/  MOV R42, 0x11040 ;  /* 0x00011040002a7802 */ /* 0x000fe20000000f00 */
[----:B------:R-:W-:-:S02]  /*11020*/  IMAD.MOV.U32 R149, RZ, RZ, -0x1 ;  /* 0xffffffffff957424 */ /* 0x000fc400078e00ff */
[----:B------:R-:W-:Y:S05]  /*11030*/  CALL.REL.NOINC `($__internal_8_$__cuda_sm70_shflsync_bfly_p) ;  /* 0x000007f000007944 */ /* 0x000fea0003c00000 */
[----:B01----:R-:W-:Y:S01]  /*11040*/  FADD.FTZ R41, R41, R150 ;  /* 0x0000009629297221 */ /* 0x003fe20000010000 */
[----:B------:R-:W-:Y:S01]  /*11050*/  MOV R42, 0x110a0 ;  /* 0x000110a0002a7802 */ /* 0x000fe20000000f00 */
[----:B------:R-:W-:-:S02]  /*11060*/  IMAD.MOV.U32 R150, RZ, RZ, 0x8 ;  /* 0x00000008ff967424 */ /* 0x000fc400078e00ff */
[----:B------:R-:W-:Y:S02]  /*11070*/  IMAD.MOV.U32 R148, RZ, RZ, 0x1f ;  /* 0x0000001fff947424 */ /* 0x000fe400078e00ff */
[----:B------:R-:W-:Y:S02]  /*11080*/  IMAD.MOV.U32 R149, RZ, RZ, -0x1 ;  /* 0xffffffffff957424 */ /* 0x000fe400078e00ff */
[----:B------:R-:W-:Y:S05]  /*11090*/  CALL.REL.NOINC `($__internal_8_$__cuda_sm70_shflsync_bfly_p) ;  /* 0x0000079000007944 */ /* 0x000fea0003c00000 */
[----:B01----:R-:W-:Y:S01]  /*110a0*/  FADD.FTZ R41, R41, R150 ;  /* 0x0000009629297221 */ /* 0x003fe20000010000 */
[----:B------:R-:W-:Y:S01]  /*110b0*/  MOV R42, 0x11100 ;  /* 0x00011100002a7802 */ /* 0x000fe20000000f00 */
[----:B------:R-:W-:Y:S02]  /*110c0*/  IMAD.MOV.U32 R150, RZ, RZ, 0x10 ;  /* 0x00000010ff967424 */ /* 0x000fe400078e00ff */
[----:B------:R-:W-:Y:S02]  /*110d0*/  IMAD.MOV.U32 R148, RZ, RZ, 0x1f ;  /* 0x0000001fff947424 */ /* 0x000fe400078e00ff */
[----:B------:R-:W-:Y:S02]  /*110e0*/  IMAD.MOV.U32 R149, RZ, RZ, -0x1 ;  /* 0xffffffffff957424 */ /* 0x000fe400078e00ff */
[----:B------:R-:W-:Y:S05]  /*110f0*/  CALL.REL.NOINC `($__internal_8_$__cuda_sm70_shflsync_bfly_p) ;  /* 0x0000073000007944 */ /* 0x000fea0003c00000 */
[----:B01----:R-:W-:Y:S01]  /*11100*/  FADD.FTZ R41, R41, R150 ;  /* 0x0000009629297221 */ /* 0x003fe20000010000 */
[----:B------:R-:W-:Y:S01]  /*11110*/  LOP3.LUT P4, RZ, R32, 0x8, RZ, 0xc0, !PT ;  /* 0x0000000820ff7812 */ /* 0x000fe2000788c0ff */
[----:B------:R-:W-:Y:S01]  /*11120*/  HFMA2.MMA R150, -RZ, RZ, 0, 5.9604644775390625e-08 ;  /* 0x00000001ff967435 */ /* 0x000fe200000001ff */
[----:B------:R-:W-:-:S02]  /*11130*/  IMAD.MOV.U32 R149, RZ, RZ, -0x1 ;  /* 0xffffffffff957424 */ /* 0x000fc400078e00ff */
        /* <DEDUP_REMOVED lines=82> */
[----:B------:R-:W-:Y:S02]  /*11660*/  @P3 FFMA.FTZ R41, R43, R43, R148 ;  /* 0x0000002b2b293223 */ /* 0x000fe40000010094 */
[----:B------:R-:W-:Y:S02]  /*11670*/  IMAD.MOV.U32 R148, RZ, RZ, 0x1f ;  /* 0x0000001fff947424 */ /* 0x000fe400078e00ff */
        /* <DEDUP_REMOVED lines=15> */
[----:B------:R-:W-:Y:S01]  /*11770*/  IMAD.MOV.U32 R148, RZ, RZ, 0x1f ;  /* 0x0000001fff947424 */ /* 0x000fe200078e00ff */
[----:B------:R-:W-:Y:S01]  /*11780*/  MOV R42, 0x117b0 ;  /* 0x000117b0002a7802 */ /* 0x000fe20000000f00 */
[----:B------:R-:W-:Y:S02]  /*11790*/  IMAD.MOV.U32 R149, RZ, RZ, -0x1 ;  /* 0xffffffffff957424 */ /* 0x000fe400078e00ff */
[----:B------:R-:W-:Y:S05]  /*117a0*/  CALL.REL.NOINC `($__internal_8_$__cuda_sm70_shflsync_bfly_p) ;  /* 0x0000008000007944 */ /* 0x000fea0003c00000 */
[----:B-1----:R-:W-:Y:S01]  /*117b0*/  FADD.FTZ R147, R41, R150 ;  /* 0x0000009629937221 */ /* 0x002fe20000010000 */
[----:B------:R-:W-:Y:S01]  /*117c0*/  MOV R42, 0x11820 ;  /* 0x00011820002a7802 */ /* 0x000fe20000000f00 */
[----:B------:R-:W-:Y:S02]  /*117d0*/  IMAD.MOV.U32 R150, RZ, RZ, 0x10 ;  /* 0x00000010ff967424 */ /* 0x000fe400078e00ff */
[----:B0-----:R-:W-:-:S02]  /*117e0*/  IMAD.MOV.U32 R148, RZ, RZ, 0x1f ;  /* 0x0000001fff947424 */ /* 0x001fc400078e00ff */
[----:B------:R-:W-:Y:S02]  /*117f0*/  IMAD.MOV.U32 R149, RZ, RZ, -0x1 ;  /* 0xffffffffff957424 */ /* 0x000fe400078e00ff */
[----:B------:R-:W-:Y:S02]  /*11800*/  IMAD.MOV.U32 R41, RZ, RZ, R147 ;  /* 0x000000ffff297224 */ /* 0x000fe400078e0093 */
[----:B------:R-:W-:Y:S05]  /*11810*/  CALL.REL.NOINC `($__internal_8_$__cuda_sm70_shflsync_bfly_p) ;  /* 0x0000001000007944 */ /* 0x000fea0003c00000 */
[----:B01----:R-:W-:Y:S05]  /*11820*/  BRA `(.L_x_1215) ;  /* 0xffffe73000007947 */ /* 0x003fea000383ffff */
        .weak           $__internal_8_$__cuda_sm70_shflsync_bfly_p
        .type           $__internal_8_$__cuda_sm70_shflsync_bfly_p,@function
        .size           $__internal_8_$__cuda_sm70_shflsync_bfly_p,(.L_x_36048 - $__internal_8_$__cuda_sm70_shflsync_bfly_p)
$__internal_8_$__cuda_sm70_shflsync_bfly_p:
[----:B------:R-:W-:Y:S01]  /*11830*/  IMAD.MOV.U32 R43, RZ, RZ, 0x0 ;  /* 0x00000000ff2b7424 */ /* 0x000fe200078e00ff */
[----:B------:R-:W-:Y:S04]  /*11840*/  WARPSYNC R149 ;  /* 0x0000009500007348 */ /* 0x000fe80003800000 */
[----:B------:R0:W1:Y:S01]  /*11850*/  SHFL.BFLY PT, R150, R41, R150, R148 ;  /* 0x0c00009629967389 */ /* 0x00006200000e0094 */
[----:B------:R-:W-:Y:S05]  /*11860*/  RET.REL.NODEC R42 `(_ZN10layer_norm13ln_fwd_kernelINS_13Kernel_traitsI13__nv_bfloat16S2_S2_S2_fjLj5120ELj1ELj1ELj4ELj16ENS_18Kernel_traits_baseILj5120ES2_S2_S2_S2_fjLj128EEEEELb1ELb0ELb0ELb0EEEvNS_9FwdParamsE) ;  /* 0xfffee7902a007950 */ /* 0x000fea0003c3ffff */
.L_x_1216:
        /* <DEDUP_REMOVED lines=9> */
.L_x_36048:


//--------------------- .text._ZN10layer_norm13ln_fwd_kernelINS_13Kernel_traitsI13__nv_bfloat16S2_S2_S2_fjLj5120ELj1ELj1ELj4ELj16ENS_18Kernel_traits_baseILj5120ES2_S2_S2_S2_fjLj128EEEEELb1ELb0ELb0ELb1EEEvNS_9FwdParamsE --------------------------
	.section	.text._ZN10layer_norm13ln_fwd_kernelINS_13Kernel_traitsI13__nv_bfloat16S2_S2_S2_fjLj5120ELj1ELj1ELj4ELj16ENS_18Kernel_traits_baseILj5120ES2_S2_S2_S2_fjLj128EEEEELb1ELb0ELb0ELb1EEEvNS_9FwdParamsE,"ax",@progbits
	.sectioninfo	@"SHI_REGISTERS=167"
	.align	128
        .global         _ZN10layer_norm13ln_fwd_kernelINS_13Kernel_traitsI13__nv_bfloat16S2_S2_S2_fjLj5120ELj1ELj1ELj4ELj16ENS_18Kernel_traits_baseILj5120ES2_S2_S2_S2_fjLj128EEEEELb1ELb0ELb0ELb1EEEvNS_9FwdParamsE
        .type           _ZN10layer_norm13ln_fwd_kernelINS_13Kernel_traitsI13__nv_bfloat16S2_S2_S2_fjLj5120ELj1ELj1ELj4ELj16ENS_18Kernel_traits_baseILj5120ES2_S2_S2_S2_fjLj128EEEEELb1ELb0ELb0ELb1EEEvNS_9FwdParamsE,@function
        .size           _ZN10layer_norm13ln_fwd_kernelINS_13Kernel_traitsI13__nv_bfloat16S2_S2_S2_fjLj5120ELj1ELj1ELj4ELj16ENS_18Kernel_traits_baseILj5120ES2_S2_S2_S2_fjLj128EEEEELb1ELb0ELb0ELb1EEEvNS_9FwdParamsE,(.L_x_36049 - _ZN10layer_norm13ln_fwd_kernelINS_13Kernel_traitsI13__nv_bfloat16S2_S2_S2_fjLj5120ELj1ELj1ELj4ELj16ENS_18Kernel_traits_baseILj5120ES2_S2_S2_S2_fjLj128EEEEELb1ELb0ELb0ELb1EEEvNS_9FwdParamsE)
        .other          _ZN10layer_norm13ln_fwd_kernelINS_13Kernel_traitsI13__nv_bfloat16S2_S2_S2_fjLj5120ELj1ELj1ELj4ELj16ENS_18Kernel_traits_baseILj5120ES2_S2_S2_S2_fjLj128EEEEELb1ELb0ELb0ELb1EEEvNS_9FwdParamsE,@"STO_CUDA_ENTRY STV_DEFAULT"
_ZN10layer_norm13ln_fwd_kernelINS_13Kernel_traitsI13__nv_bfloat16S2_S2_S2_fjLj5120ELj1ELj1ELj4ELj16ENS_18Kernel_traits_baseILj5120ES2_S2_S2_S2_fjLj128EEEEELb1ELb0ELb0ELb1EEEvNS_9FwdParamsE:
.text._ZN10layer_norm13ln_fwd_kernelINS_13Kernel_traitsI13__nv_bfloat16S2_S2_S2_fjLj5120ELj1ELj1ELj4ELj16ENS_18Kernel_traits_baseILj5120ES2_S2_S2_S2_fjLj128EEEEELb1ELb0ELb0ELb1EEEvNS_9FwdParamsE:
[----:B------:R-:W-:Y:S02]  /*0000*/  IMAD.MOV.U32 R1, RZ, RZ, c[0x0][0x28] ;  /* 0x00000a00ff017624 */ /* 0x000fe400078e00ff */
[----:B------:R-:W-:Y:S01]  /*0010*/  ULDC.U8 UR4, c[0x0][0x244] ;  /* 0x0000910000047ab9 */ /* 0x000fe20000000000 */
[----:B------:R-:W-:Y:S01]  /*0020*/  IMAD.MOV.U32 R110, RZ, RZ, c[0x0][0x238] ;  /* 0x00008e00ff6e7624 */ /* 0x000fe200078e00ff */
[----:B------:R-:W-:Y:S01]  /*0030*/  ISETP.NE.AND P0, PT, RZ, UR4, PT ;  /* 0x00000004ff007c0c */ /* 0x000fe2000bf05270 */
[----:B------:R-:W-:Y:S01]  /*0040*/  ULDC.64 UR4, c[0x0][0x230] ;  /* 0x00008c0000047ab9 */ /* 0x000fe20000000a00 */
[----:B------:R-:W-:Y:S01]  /*0050*/  MOV R111, c[0x0][0x23c] ;  /* 0x00008f00006f7a02 */ /* 0x000fe20000000f00 */
[----:B------:R-:W-:Y:S01]  /*0060*/  ULDC.64 UR6, c[0x0][0x118] ;  /* 0x0000460000067ab9 */ /* 0x000fe20000000a00 */
[----:B------:R-:W-:Y:S02]  /*0070*/  IMAD.U32 R4, RZ, RZ, UR4 ;  /* 0x00000004ff047e24 */ /* 0x000fe4000f8e00ff */
[----:B------:R-:W-:-:S07]  /*0080*/  IMAD.U32 R5, RZ, RZ, UR5 ;  /* 0x00000005ff057e24 */ /* 0x000fce000f8e00ff */
[----:B------:R-:W-:Y:S01]  /*0090*/  @P0 IMAD.MOV.U32 R6, RZ, RZ, R110 ;  /* 0x000000ffff060224 */ /* 0x000fe200078e006e */
[----:B------:R-:W2:Y:S01]  /*00a0*/  @P0 LDG.E.64 R4, [R4.64] ;  /* 0x0000000604040981 */ /* 0x000ea2000c1e1b00 */
[----:B------:R-:W-:-:S06]  /*00b0*/  @P0 IMAD.MOV.U32 R7, RZ, RZ, R111 ;  /* 0x000000ffff070224 */ /* 0x000fcc00078e006f */
[----:B------:R-:W3:Y:S04]  /*00c0*/  @P0 LDG.E.64 R6, [R6.64] ;  /* 0x0000000606060981 */ /* 0x000ee8000c1e1b00 */
[----:B------:R-:W0:Y:S04]  /*00d0*/  S2R R3, SR_TID.X ;  /* 0x0000000000037919 */ /* 0x000e280000002100 */
[----:B------:R-:W1:Y:S01]  /*00e0*/  S2R R2, SR_CTAID.X ;  /* 0x0000000000027919 */ /* 0x000e620000002500 */
[----:B0-----:R-:W-:Y:S02]  /*00f0*/  IMAD.SHL.U32 R0, R3, 0x10, RZ ;  /* 0x0000001003007824 */ /* 0x001fe400078e00ff */
[----:B-1----:R-:W-:-:S03]  /*0100*/  IMAD R81, R2, c[0x0][0x0], R3 ;  /* 0x0000000002517a24 */ /* 0x002fc600078e0203 */
[----:B------:R-:W-:Y:S01]  /*0110*/  LOP3.LUT R0, R0, 0x7f0, RZ, 0xc0, !PT ;  /* 0x000007f000007812 */ /* 0x000fe200078ec0ff */
[----:B------:R-:W-:Y:S01]  /*0120*/  IMAD.WIDE.U32 R8, R81, -0x326172a9, RZ ;  /* 0xcd9e8d5751087825 */ /* 0x000fe200078e00ff */
[----:B--2---:R-:W0:Y:S01]  /*0130*/  @P0 R2UR UR4, R4 ;  /* 0x00000000040403c2 */ /* 0x004e2200000e0000 */
[----:B---3--:R-:W-:-:S07]  /*0140*/  @P0 IADD3 R110, P1, R6, c[0x0][0x240], RZ ;  /* 0x00009000066e0a10 */ /* 0x008fce0007f3e0ff */
[----:B------:R-:W1:Y:S01]  /*0150*/  @P0 R2UR UR5, R5 ;  /* 0x00000000050503c2 */ /* 0x000e6200000e0000 */
[----:B------:R-:W-:Y:S01]  /*0160*/  @P0 IMAD.X R111, RZ, RZ, R7, P1 ;  /* 0x000000ffff6f0224 */ /* 0x000fe200008e0607 */
[----:B------:R-:W-:Y:S02]  /*0170*/  ISETP.NE.U32.AND P0, PT, RZ, c[0x0][0x218], PT ;  /* 0x00008600ff007a0c */ /* 0x000fe40003f05070 */
[----:B------:R-:W-:Y:S02]  /*0180*/  IADD3 R52, P1, R0, c[0x0][0x218], RZ ;  /* 0x0000860000347a10 */ /* 0x000fe40007f3e0ff */
[----:B------:R-:W-:Y:S02]  /*0190*/  ISETP.NE.AND.EX P0, PT, RZ, c[0x0][0x21c], PT, P0 ;  /* 0x00008700ff007a0c */ /* 0x000fe40003f05300 */
[----:B------:R-:W-:Y:S02]  /*01a0*/  IADD3.X R53, RZ, c[0x0][0x21c], RZ, P1, !PT ;  /* 0x00008700ff357a10 */ /* 0x000fe40000ffe4ff */
[----:B------:R-:W-:-:S02]  /*01b0*/  SHF.R.U64 R82, R110, 0x2, R111 ;  /* 0x000000026e527819 */ /* 0x000fc4000000126f */
[----:B------:R-:W-:Y:S01]  /*01c0*/  SHF.R.U32.HI R83, RZ, 0x2, R111 ;  /* 0x00000002ff537819 */ /* 0x000fe2000001166f */
[----:B0-----:R-:W-:Y:S02]  /*01d0*/  UIADD3 UR9, UR4, -0x61c88647, URZ ;  /* 0x9e3779b904097890 */ /* 0x001fe4000fffe03f */
[----:B------:R-:W-:Y:S01]  /*01e0*/  IMAD.WIDE.U32 R6, R82, -0x2daee0ad, RZ ;  /* 0xd2511f5352067825 */ /* 0x000fe200078e00ff */
[----:B------:R-:W-:Y:S01]  /*01f0*/  LOP3.LUT R4, R9, UR4, R83, 0x96, !PT ;  /* 0x0000000409047c12 */ /* 0x000fe2000f8e9653 */
[----:B------:R-:W-:Y:S02]  /*0200*/  UIADD3 UR11, UR4, 0x3c6ef372, URZ ;  /* 0x3c6ef372040b7890 */ /* 0x000fe4000fffe03f */
[----:B------:R0:W5:Y:S01]  /*0210*/  @P0 LDG.E.128 R12, [R52.64] ;  /* 0x00000006340c0981 */ /* 0x000162000c1e1d00 */
[----:B-1----:R-:W-:Y:S01]  /*0220*/  LOP3.LUT R10, R7, UR5, RZ, 0x3c, !PT ;  /* 0x00000005070a7c12 */ /* 0x002fe2000f8e3cff */
[----:B------:R-:W-:Y:S02]  /*0230*/  UIADD3 UR10, UR5, -0x4498517b, URZ ;  /* 0xbb67ae85050a7890 */ /* 0x000fe4000fffe03f */
[----:B------:R0:W5:Y:S01]  /*0240*/  @P0 LDG.E.128 R20, [R52.64+0x800] ;  /* 0x0008000634140981 */ /* 0x000162000c1e1d00 */
[----:B------:R-:W-:Y:S01]  /*0250*/  IMAD.WIDE.U32 R4, R4, -0x2daee0ad, RZ ;  /* 0xd2511f5304047825 */ /* 0x000fe200078e00ff */
[----:B------:R-:W-:-:S02]  /*0260*/  UIADD3 UR12, UR5, 0x76cf5d0a, URZ ;  /* 0x76cf5d0a050c7890 */ /* 0x000fc4000fffe03f */
[----:B------:R0:W5:Y:S01]  /*0270*/  @P0 LDG.E.128 R28, [R52.64+0x1000] ;  /* 0x00100006341c0981 */ /* 0x000162000c1e1d00 */
[----:B------:R-:W-:Y:S01]  /*0280*/  IMAD.WIDE.U32 R10, R10, -0x326172a9, RZ ;  /* 0xcd9e8d570a0a7825 */ /* 0x000fe200078e00ff */
[----:B------:R-:W-:Y:S02]  /*0290*/  LOP3.LUT R9, R5, UR10, R6, 0x96, !PT ;  /* 0x0000000a05097c12 */ /* 0x000fe4000f8e9606 */
[----:B------:R0:W5:Y:S02]  /*02a0*/  @P0 LDG.E.128 R56, [R52.64+0x1800] ;  /* 0x0018000634380981 */ /* 0x000164000c1e1d00 */
[----:B------:R-:W-:Y:S01]  /*02b0*/  LOP3.LUT R6, R11, UR9, R8, 0x96, !PT ;  /* 0x000000090b067c12 */ /* 0x000fe2000f8e9608 */
[----:B------:R-:W-:-:S04]  /*02c0*/  IMAD.WIDE.U32 R8, R9, -0x326172a9, RZ ;  /* 0xcd9e8d5709087825 */ /* 0x000fc800078e00ff */
[----:B------:R-:W-:Y:S01]  /*02d0*/  IMAD.WIDE.U32 R6, R6, -0x2daee0ad, RZ ;  /* 0xd2511f5306067825 */ /* 0x000fe200078e00ff */
[----:B0-----:R-:W5:Y:S01]  /*02e0*/  @P0 LDG.E.128 R52, [R52.64+0x2000] ;  /* 0x0020000634340981 */ /* 0x001f62000c1e1d00 */
[----:B------:R-:W-:-:S03]  /*02f0*/  LOP3.LUT R5, R9, UR11, R10, 0x96, !PT ;  /* 0x0000000b09057c12 */ /* 0x000fc6000f8e960a */
[----:B------:R-:W-:Y:S01]  /*0300*/  LOP3.LUT R10, R7, UR12, R4, 0x96, !PT ;  /* 0x0000000c070a7c12 */ /* 0x000fe2000f8e9604 */
[----:B------:R-:W-:Y:S02]  /*0310*/  UIADD3 UR14, UR5, 0x32370b8f, URZ ;  /* 0x32370b8f050e7890 */ /* 0x000fe4000fffe03f */
[----:B------:R-:W-:Y:S01]  /*0320*/  UIADD3 UR13, UR4, -0x255992d5, URZ ;  /* 0xdaa66d2b040d7890 */ /* 0x000fe2000fffe03f */
[----:B------:R-:W-:-:S04]  /*0330*/  IMAD.WIDE.U32 R4, R5, -0x2daee0ad, RZ ;  /* 0xd2511f5305047825 */ /* 0x000fc800078e00ff */
[----:B------:R-:W-:Y:S01]  /*0340*/  IMAD.WIDE.U32 R10, R10, -0x326172a9, RZ ;  /* 0xcd9e8d570a0a7825 */ /* 0x000fe200078e00ff */
[----:B------:R-:W-:Y:S01]  /*0350*/  LOP3.LUT R9, R5, UR14, R6, 0x96, !PT ;  /* 0x0000000e05097c12 */ /* 0x000fe2000f8e9606 */
[----:B------:R-:W-:-:S03]  /*0360*/  UIADD3 UR15, UR4, 0x78dde6e4, URZ ;  /* 0x78dde6e4040f7890 */ /* 0x000fc6000fffe03f */
[----:B------:R-:W-:Y:S01]  /*0370*/  LOP3.LUT R6, R11, UR13, R8, 0x96, !PT ;  /* 0x0000000d0b067c12 */ /* 0x000fe2000f8e9608 */
[----:B------:R-:W-:Y:S01]  /*0380*/  UIADD3 UR16, UR5, -0x126145ec, URZ ;  /* 0xed9eba1405107890 */ /* 0x000fe2000fffe03f */
[----:B------:R-:W-:-:S04]  /*0390*/  IMAD.WIDE.U32 R8, R9, -0x326172a9, RZ ;  /* 0xcd9e8d5709087825 */ /* 0x000fc800078e00ff */
[----:B------:R-:W-:Y:S01]  /*03a0*/  IMAD.WIDE.U32 R6, R6, -0x2daee0ad, RZ ;  /* 0xd2511f5306067825 */ /* 0x000fe200078e00ff */
[----:B------:R-:W-:Y:S01]  /*03b0*/  LOP3.LUT R5, R9, UR15, R10, 0x96, !PT ;  /* 0x0000000f09057c12 */ /* 0x000fe2000f8e960a */
[----:B------:R-:W-:-:S03]  /*03c0*/  UIADD3 UR18, UR5, -0x56f99767, URZ ;  /* 0xa906689905127890 */ /* 0x000fc6000fffe03f */
[----:B------:R-:W-:Y:S01]  /*03d0*/  LOP3.LUT R10, R7, UR16, R4, 0x96, !PT ;  /* 0x00000010070a7c12 */ /* 0x000fe2000f8e9604 */
[----:B------:R-:W-:Y:S01]  /*03e0*/  UIADD3 UR17, UR4, 0x1715609d, URZ ;  /* 0x1715609d04117890 */ /* 0x000fe2000fffe03f */
[----:B------:R-:W-:-:S04]  /*03f0*/  IMAD.WIDE.U32 R4, R5, -0x2daee0ad, RZ ;  /* 0xd2511f5305047825 */ /* 0x000fc800078e00ff */
[----:B------:R-:W-:Y:S01]  /*0400*/  IMAD.WIDE.U32 R10, R10, -0x326172a9, RZ ;  /* 0xcd9e8d570a0a7825 */ /* 0x000fe200078e00ff */
[----:B------:R-:W-:-:S04]  /*0410*/  LOP3.LUT R9, R5, UR18, R6, 0x96, !PT ;  /* 0x0000001205097c12 */ /* 0x000fc8000f8e9606 */
[----:B------:R-:W-:Y:S01]  /*0420*/  LOP3.LUT R6, R11, UR17, R8, 0x96, !PT ;  /* 0x000000110b067c12 */ /* 0x000fe2000f8e9608 */
[----:B------:R-:W-:Y:S01]  /*0430*/  UIADD3 UR19, UR4, -0x4ab325aa, URZ ;  /* 0xb54cda5604137890 */ /* 0x000fe2000fffe03f */
[----:B------:R-:W-:Y:S01]  /*0440*/  IMAD.WIDE.U32 R8, R9, -0x326172a9, RZ ;  /* 0xcd9e8d5709087825 */ /* 0x000fe200078e00ff */
[----:B------:R-:W-:-:S03]  /*0450*/  UIADD3 UR20, UR5, 0x646e171e, URZ ;  /* 0x646e171e05147890 */ /* 0x000fc6000fffe03f */
[----:B------:R-:W-:Y:S01]  /*0460*/  IMAD.WIDE.U32 R6, R6, -0x2daee0ad, RZ ;  /* 0xd2511f5306067825 */ /* 0x000fe200078e00ff */
[----:B------:R-:W-:-:S04]  /*0470*/  LOP3.LUT R10, R9, UR19, R10, 0x96, !PT ;  /* 0x00000013090a7c12 */ /* 0x000fc8000f8e960a */
[----:B------:R-:W-:Y:S02]  /*0480*/  LOP3.LUT R16, R7, UR20, R4, 0x96, !PT ;  /* 0x0000001407107c12 */ /* 0x000fe4000f8e9604 */
[----:B------:R-:W-:Y:S01]  /*0490*/  LEA.HI R4, R3, R2, RZ, 0x19 ;  /* 0x0000000203047211 */ /* 0x000fe200078fc8ff */
[----:B------:R-:W-:Y:S01]  /*04a0*/  UIADD3 UR21, UR4, 0x5384540f, URZ ;  /* 0x5384540f04157890 */ /* 0x000fe2000fffe03f */
[----:B------:R-:W-:Y:S01]  /*04b0*/  IMAD.WIDE.U32 R10, R10, -0x2daee0ad, RZ ;  /* 0xd2511f530a0a7825 */ /* 0x000fe200078e00ff */
[----:B------:R-:W-:Y:S01]  /*04c0*/  UIADD3 UR22, UR5, 0x1fd5c5a3, URZ ;  /* 0x1fd5c5a305167890 */ /* 0x000fe2000fffe03f */
[----:B------:R-:W-:Y:S02]  /*04d0*/  ISETP.GE.AND P1, PT, R4, c[0x0][0x164], PT ;  /* 0x0000590004007a0c */ /* 0x000fe40003f26270 */
[----:B------:R-:W-:-:S03]  /*04e0*/  IMAD.WIDE.U32 R16, R16, -0x326172a9, RZ ;  /* 0xcd9e8d5710107825 */ /* 0x000fc600078e00ff */
[----:B------:R-:W-:Y:S02]  /*04f0*/  LOP3.LUT R61, R11, UR22, R6, 0x96, !PT ;  /* 0x000000160b3d7c12 */ /* 0x000fe4000f8e9606 */
[----:B------:R-:W-:Y:S01]  /*0500*/  LOP3.LUT R60, R17, UR21, R8, 0x96, !PT ;  /* 0x00000015113c7c12 */ /* 0x000fe2000f8e9608 */
[----:B------:R-:W-:Y:S01]  /*0510*/  UIADD3 UR23, UR4, -0xe443238, URZ ;  /* 0xf1bbcdc804177890 */ /* 0x000fe2000fffe03f */
[----:B------:R-:W-:Y:S01]  /*0520*/  IADD3 R6, P2, R0, c[0x0][0x1b0], RZ ;  /* 0x00006c0000067a10 */ /* 0x000fe20007f5e0ff */
[----:B------:R-:W-:Y:S01]  /*0530*/  UIADD3 UR24, UR5, -0x24c28bd8, URZ ;  /* 0xdb3d742805187890 */ /* 0x000fe2000fffe03f */
[----:B------:R-:W-:-:S04]  /*0540*/  IMAD.HI.U32 R9, R61, -0x326172a9, RZ ;  /* 0xcd9e8d573d097827 */ /* 0x000fc800078e00ff */
[----:B------:R-:W-:Y:S01]  /*0550*/  IMAD.HI.U32 R5, R60, -0x2daee0ad, RZ ;  /* 0xd2511f533c057827 */ /* 0x000fe200078e00ff */
[----:B------:R-:W-:-:S03]  /*0560*/  LOP3.LUT R78, R9, UR23, R16, 0x96, !PT ;  /* 0x00000017094e7c12 */ /* 0x000fc6000f8e9610 */
[----:B------:R-:W-:Y:S01]  /*0570*/  IMAD.X R7, RZ, RZ, c[0x0][0x1b4], P2 ;  /* 0x00006d00ff077624 */ /* 0x000fe200010e06ff */
[----:B------:R-:W-:Y:S01]  /*0580*/  LOP3.LUT R80, R5, UR24, R10, 0x96, !PT ;  /* 0x0000001805507c12 */ /* 0x000fe2000f8e960a */
[----:B------:R-:W-:Y:S06]  /*0590*/  @P1 EXIT ;  /* 0x000000000000194d */ /* 0x000fec0003800000 */
[----:B-----5:R-:W-:Y:S01]  /*05a0*/  @!P0 CS2R R12, SRZ ;  /* 0x00000000000c8805 */ /* 0x020fe2000001ff00 */
[----:B------:R-:W-:Y:S01]  /*05b0*/  @!P0 CS2R R14, SRZ ;  /* 0x00000000000e8805 */ /* 0x000fe2000001ff00 */
[----:B------:R-:W-:Y:S01]  /*05c0*/  @!P0 CS2R R20, SRZ ;  /* 0x0000000000148805 */ /* 0x000fe2000001ff00 */
[----:B------:R-:W-:Y:S01]  /*05d0*/  @!P0 CS2R R22, SRZ ;  /* 0x0000000000168805 */ /* 0x000fe2000001ff00 */
[----:B------:R-:W-:Y:S01]  /*05e0*/  @!P0 CS2R R28, SRZ ;  /* 0x00000000001c8805 */ /* 0x000fe2000001ff00 */
[----:B------:R-:W-:Y:S01]  /*05f0*/  @!P0 CS2R R30, SRZ ;  /* 0x00000000001e8805 */ /* 0x000fe2000001ff00 */
[----:B------:R0:W5:Y:S01]  /*0600*/  LDG.E.128 R48, [R6.64] ;  /* 0x0000000606307981 */ /* 0x000162000c1e1d00 */
[----:B------:R-:W-:Y:S01]  /*0610*/  @!P0 CS2R R56, SRZ ;  /* 0x0000000000388805 */ /* 0x000fe2000001ff00 */
[----:B------:R-:W-:-:S02]  /*0620*/  PRMT R5, RZ, 0x5410, R12 ;  /* 0x00005410ff057816 */ /* 0x000fc4000000000c */
[----:B------:R0:W5:Y:S01]  /*0630*/  LDG.E.128 R44, [R6.64+0x800] ;  /* 0x00080006062c7981 */ /* 0x000162000c1e1d00 */
[----:B------:R-:W-:-:S03]  /*0640*/  PRMT R11, RZ, 0x5410, R15 ;  /* 0x00005410ff0b7816 */ /* 0x000fc6000000000f */
[----:B------:R0:W5:Y:S01]  /*0650*/  LDG.E.128 R40, [R6.64+0x1000] ;  /* 0x0010000606287981 */ /* 0x000162000c1e1d00 */
[----:B------:R-:W-:-:S03]  /*0660*/  PRMT R16, RZ, 0x7610, R21 ;  /* 0x00007610ff107816 */ /* 0x000fc60000000015 */
[----:B------:R0:W5:Y:S01]  /*0670*/  LDG.E.128 R36, [R6.64+0x1800] ;  /* 0x0018000606247981 */ /* 0x000162000c1e1d00 */
[----:B------:R-:W-:-:S03]  /*0680*/  PRMT R17, RZ, 0x5410, R22 ;  /* 0x00005410ff117816 */ /* 0x000fc60000000016 */
[----:B------:R0:W5:Y:S01]  /*0690*/  LDG.E.128 R32, [R6.64+0x2000] ;  /* 0x0020000606207981 */ /* 0x000162000c1e1d00 */
[----:B------:R-:W-:Y:S01]  /*06a0*/  PRMT R18, RZ, 0x7610, R22 ;  /* 0x00007610ff127816 */ /* 0x000fe20000000016 */
[----:B------:R-:W-:Y:S01]  /*06b0*/  UIADD3 UR26, UR5, -0x695add53, URZ ;  /* 0x96a522ad051a7890 */ /* 0x000fe2000fffe03f */
[----:B------:R-:W-:Y:S01]  /*06c0*/  PRMT R22, RZ, 0x7610, R28 ;  /* 0x00007610ff167816 */ /* 0x000fe2000000001c */
[----:B------:R-:W-:Y:S01]  /*06d0*/  @!P0 CS2R R58, SRZ ;  /* 0x00000000003a8805 */ /* 0x000fe2000001ff00 */
[----:B------:R-:W-:Y:S01]  /*06e0*/  PRMT R27, RZ, 0x5410, R31 ;  /* 0x00005410ff1b7816 */ /* 0x000fe2000000001f */
[----:B------:R-:W-:Y:S01]  /*06f0*/  UIADD3 UR25, UR4, -0x700cb87f, URZ ;  /* 0x8ff3478104197890 */ /* 0x000fe2000fffe03f */
[----:B------:R-:W-:Y:S01]  /*0700*/  PRMT R72, RZ, 0x7610, R57 ;  /* 0x00007610ff487816 */ /* 0x000fe20000000039 */
[----:B------:R-:W-:Y:S01]  /*0710*/  IMAD.WIDE.U32 R78, R78, -0x2daee0ad, RZ ;  /* 0xd2511f534e4e7825 */ /* 0x000fe200078e00ff */
[----:B------:R-:W-:Y:S01]  /*0720*/  @!P0 CS2R R52, SRZ ;  /* 0x0000000000348805 */ /* 0x000fe2000001ff00 */
[----:B0-----:R-:W-:Y:S01]  /*0730*/  PRMT R6, RZ, 0x7610, R12 ;  /* 0x00007610ff067816 */ /* 0x001fe2000000000c */
[----:B------:R-:W-:Y:S01]  /*0740*/  @!P0 CS2R R54, SRZ ;  /* 0x0000000000368805 */ /* 0x000fe2000001ff00 */
[----:B------:R-:W-:Y:S01]  /*0750*/  PRMT R12, RZ, 0x7610, R15 ;  /* 0x00007610ff0c7816 */ /* 0x000fe2000000000f */
[----:B------:R-:W-:Y:S01]  /*0760*/  IMAD R61, R61, -0x326172a9, RZ ;  /* 0xcd9e8d573d3d7824 */ /* 0x000fe200078e02ff */
[----:B------:R-:W-:Y:S01]  /*0770*/  PRMT R15, RZ, 0x5410, R21 ;  /* 0x00005410ff0f7816 */ /* 0x000fe20000000015 */
[----:B------:R-:W-:Y:S01]  /*0780*/  IMAD.HI.U32 R2, R80, -0x326172a9, RZ ;  /* 0xcd9e8d5750027827 */ /* 0x000fe200078e00ff */
[----:B------:R-:W-:Y:S01]  /*0790*/  PRMT R21, RZ, 0x5410, R28 ;  /* 0x00005410ff157816 */ /* 0x000fe2000000001c */
[----:B------:R-:W-:Y:S01]  /*07a0*/  ULDC.U8 UR8, c[0x0][0x1f0] ;  /* 0x00007c0000087ab9 */ /* 0x000fe20000000000 */
[----:B------:R-:W-:Y:S01]  /*07b0*/  PRMT R28, RZ, 0x7610, R31 ;  /* 0x00007610ff1c7816 */ /* 0x000fe2000000001f */
[----:B------:R-:W-:Y:S01]  /*07c0*/  IMAD.MOV.U32 R85, RZ, RZ, 0x1 ;  /* 0x00000001ff557424 */ /* 0x000fe200078e00ff */
[----:B------:R-:W-:Y:S01]  /*07d0*/  PRMT R31, RZ, 0x5410, R57 ;  /* 0x00005410ff1f7816 */ /* 0x000fe20000000039 */
[----:B------:R-:W-:Y:S01]  /*07e0*/  IMAD R57, R60, -0x2daee0ad, RZ ;  /* 0xd2511f533c397824 */ /* 0x000fe200078e02ff */
[--C-:B------:R-:W-:Y:S01]  /*07f0*/  PRMT R7, RZ, 0x5410, R13.reuse ;  /* 0x00005410ff077816 */ /* 0x100fe2000000000d */
[----:B------:R-:W-:Y:S01]  /*0800*/  IMAD R80, R80, -0x326172a9, RZ ;  /* 0xcd9e8d5750507824 */ /* 0x000fe200078e02ff */
[----:B------:R-:W-:Y:S01]  /*0810*/  PRMT R8, RZ, 0x7610, R13 ;  /* 0x00007610ff087816 */ /* 0x000fe2000000000d */
[----:B------:R-:W-:Y:S01]  /*0820*/  IMAD.MOV.U32 R84, RZ, RZ, RZ ;  /* 0x000000ffff547224 */ /* 0x000fe200078e00ff */
        /* <DEDUP_REMOVED lines=13> */
[--C-:B------:R-:W-:Y:S02]  /*0900*/  PRMT R73, RZ, 0x5410, R58.reuse ;  /* 0x00005410ff497816 */ /* 0x100fe4000000003a */
[----:B------:R-:W-:Y:S02]  /*0910*/  PRMT R74, RZ, 0x7610, R58 ;  /* 0x00007610ff4a7816 */ /* 0x000fe4000000003a */
[--C-:B------:R-:W-:Y:S02]  /*0920*/  PRMT R75, RZ, 0x5410, R59.reuse ;  /* 0x00005410ff4b7816 */ /* 0x100fe4000000003b */
[----:B------:R-:W-:Y:S02]  /*0930*/  PRMT R76, RZ, 0x7610, R59 ;  /* 0x00007610ff4c7816 */ /* 0x000fe4000000003b */
[----:B------:R-:W-:Y:S02]  /*0940*/  LOP3.LUT R2, R2, UR25, R61, 0x96, !PT ;  /* 0x0000001902027c12 */ /* 0x000fe4000f8e963d */
[----:B------:R-:W-:-:S02]  /*0950*/  PRMT R77, RZ, 0x5410, R52 ;  /* 0x00005410ff4d7816 */ /* 0x000fc40000000034 */
[----:B------:R-:W-:Y:S02]  /*0960*/  PRMT R79, RZ, 0x7610, R52 ;  /* 0x00007610ff4f7816 */ /* 0x000fe40000000034 */
[----:B------:R-:W-:Y:S02]  /*0970*/  LOP3.LUT R110, R110, 0x3, RZ, 0xc0, !PT ;  /* 0x000000036e6e7812 */ /* 0x000fe400078ec0ff */
[--C-:B------:R-:W-:Y:S02]  /*0980*/  PRMT R86, RZ, 0x5410, R53.reuse ;  /* 0x00005410ff567816 */ /* 0x100fe40000000035 */
[----:B------:R-:W-:Y:S02]  /*0990*/  PRMT R87, RZ, 0x7610, R53 ;  /* 0x00007610ff577816 */ /* 0x000fe40000000035 */
[--C-:B------:R-:W-:Y:S02]  /*09a0*/  PRMT R88, RZ, 0x5410, R54.reuse ;  /* 0x00005410ff587816 */ /* 0x100fe40000000036 */
[----:B------:R-:W-:-:S02]  /*09b0*/  PRMT R89, RZ, 0x7610, R54 ;  /* 0x00007610ff597816 */ /* 0x000fc40000000036 */
[--C-:B------:R-:W-:Y:S02]  /*09c0*/  PRMT R90, RZ, 0x5410, R55.reuse ;  /* 0x00005410ff5a7816 */ /* 0x100fe40000000037 */
[----:B------:R-:W-:Y:S02]  /*09d0*/  PRMT R91, RZ, 0x7610, R55 ;  /* 0x00007610ff5b7816 */ /* 0x000fe40000000037 */
.L_x_1500:
[----:B------:R-:W-:Y:S01]  /*09e0*/  ISETP.NE.U32.AND P1, PT, RZ, c[0x0][0x1c0], PT ;  /* 0x00007000ff007a0c */ /* 0x000fe20003f25070 */
[----:B------:R-:W-:Y:S01]  /*09f0*/  IMAD R56, R4, c[0x0][0x168], RZ ;  /* 0x00005a0004387a24 */ /* 0x000fe200078e02ff */
[----:B------:R-:W-:Y:S01]  /*0a00*/  ISETP.NE.U32.AND P0, PT, RZ, c[0x0][0x180], PT ;  /* 0x00006000ff007a0c */ /* 0x000fe20003f05070 */
[----:B------:R-:W-:Y:S01]  /*0a10*/  HFMA2.MMA R95, -RZ, RZ, 0, 9.5367431640625e-07 ;  /* 0x00000010ff5f7435 */ /* 0x000fe200000001ff */
[----:B------:R-:W-:Y:S02]  /*0a20*/  ISETP.NE.AND.EX P1, PT, RZ, c[0x0][0x1c4], PT, P1 ;  /* 0x00007100ff007a0c */ /* 0x000fe40003f25310 */
[----:B------:R-:W-:Y:S02]  /*0a30*/  SHF.R.S32.HI R57, RZ, 0x1f, R56 ;  /* 0x0000001fff397819 */ /* 0x000fe40000011438 */
[----:B------:R-:W-:-:S02]  /*0a40*/  ISETP.NE.AND.EX P0, PT, RZ, c[0x0][0x184], PT, P0 ;  /* 0x00006100ff007a0c */ /* 0x000fc40003f05300 */
[----:B------:R-:W-:Y:S02]  /*0a50*/  LEA.HI R57, R57, R56, RZ, 0x3 ;  /* 0x0000003839397211 */ /* 0x000fe400078f18ff */
[----:B------:R-:W-:-:S04]  /*0a60*/  LOP3.LUT R92, R3, 0x7f, RZ, 0xc0, !PT ;  /* 0x0000007f035c7812 */ /* 0x000fc800078ec0ff */
[----:B------:R-:W-:Y:S01]  /*0a70*/  LEA.HI.SX32 R92, R57, R92, 0x1d ;  /* 0x0000005c395c7211 */ /* 0x000fe200078feaff */
[----:B------:R-:W-:-:S04]  /*0a80*/  @P1 IMAD.MOV.U32 R61, RZ, RZ, 0x2 ;  /* 0x00000002ff3d1424 */ /* 0x000fc800078e00ff */
[----:B------:R-:W-:-:S04]  /*0a90*/  @P1 IMAD.WIDE R60, R4, R61, c[0x0][0x1c0] ;  /* 0x00007000043c1625 */ /* 0x000fc800078e023d */
[CC--:B------:R-:W-:Y:S02]  /*0aa0*/  IMAD.WIDE.U32 R56, R92.reuse, R95.reuse, c[0x0][0x170] ;  /* 0x00005c005c387625 */ /* 0x0c0fe400078e005f */
[----:B------:R-:W2:Y:S02]  /*0ab0*/  @P1 LDG.E.U16 R60, [R60.64] ;  /* 0x000000063c3c1981 */ /* 0x000ea4000c1e1500 */
[----:B------:R-:W-:Y:S02]  /*0ac0*/  @P0 IMAD.WIDE.U32 R62, R92, R95, c[0x0][0x180] ;  /* 0x000060005c3e0625 */ /* 0x000fe400078e005f */
[----:B-----5:R-:W5:Y:S04]  /*0ad0*/  LDG.E.128 R56, [R56.64] ;  /* 0x0000000638387981 */ /* 0x020f68000c1e1d00 */
[----:B------:R0:W5:Y:S01]  /*0ae0*/  @P0 LDG.E.128 R52, [R62.64] ;  /* 0x000000063e340981 */ /* 0x000162000c1e1d00 */
[C---:B------:R-:W-:Y:S01]  /*0af0*/  ISETP.NE.AND P2, PT, R110.reuse, 0x1, PT ;  /* 0x000000016e00780c */ /* 0x040fe20003f45270 */
[----:B------:R-:W-:Y:S01]  /*0b00*/  BSSY B0, `(.L_x_1217) ;  /* 0x000000e000007945 */ /* 0x000fe20003800000 */
[----:B------:R-:W-:Y:S01]  /*0b10*/  IMAD.MOV.U32 R108, RZ, RZ, 0x3f800000 ;  /* 0x3f800000ff6c7424 */ /* 0x000fe200078e00ff */
[----:B------:R-:W-:-:S02]  /*0b20*/  IADD3 R65, R110, 0x1, RZ ;  /* 0x000000016e417810 */ /* 0x000fc40007ffe0ff */
[----:B--2---:R-:W-:-:S08]  /*0b30*/  @P1 PRMT R108, RZ, 0x5410, R60 ;  /* 0x00005410ff6c1816 */ /* 0x004fd0000000003c */
        /* <DEDUP_REMOVED lines=9> */
.L_x_1218:
[----:B0-----:R-:W-:Y:S02]  /*0bd0*/  MOV R68, R80 ;  /* 0x0000005000447202 */ /* 0x001fe40000000f00 */
.L_x_1219:
[----:B------:R-:W-:Y:S05]  /*0be0*/  BSYNC B0 ;  /* 0x0000000000007941 */ /* 0x000fea0003800000 */
.L_x_1217:
        /* <DEDUP_REMOVED lines=16> */
.L_x_1223:
[----:B------:R-:W-:Y:S05]  /*0cf0*/  BSYNC B1 ;  /* 0x0000000000017941 */ /* 0x000fea0003800000 */
.L_x_1222:
        /* <DEDUP_REMOVED lines=36> */
[----:B------:R-:W-:Y:S01]  /*0f40*/  IMAD.MOV.U32 R65, RZ, RZ, RZ ;  /* 0x000000ffff417224 */ /* 0x000fe200078e00ff */
[----:B------:R-:W-:Y:S01]  /*0f50*/  LOP3.LUT R60, R67, UR23, R62, 0x96, !PT ;  /* 0x00000017433c7c12 */ /* 0x000fe2000f8e963e */
[----:B------:R-:W-:-:S04]  /*0f60*/  IMAD.WIDE.U32 R62, R63, -0x326172a9, RZ ;  /* 0xcd9e8d573f3e7825 */ /* 0x000fc800078e00ff */
[----:B------:R-:W-:Y:S01]  /*0f70*/  IMAD.WIDE.U32 R60, R60, -0x2daee0ad, RZ ;  /* 0xd2511f533c3c7825 */ /* 0x000fe200078e00ff */
[----:B------:R-:W-:-:S03]  /*0f80*/  LOP3.LUT R2, R63, UR25, R66, 0x96, !PT ;  /* 0x000000193f027c12 */ /* 0x000fc6000f8e9642 */
[----:B------:R-:W-:Y:S01]  /*0f90*/  IMAD.MOV.U32 R80, RZ, RZ, R62 ;  /* 0x000000ffff507224 */ /* 0x000fe200078e003e */
[----:B------:R-:W-:Y:S02]  /*0fa0*/  LOP3.LUT R0, R61, UR26, R64, 0x96, !PT ;  /* 0x0000001a3d007c12 */ /* 0x000fe4000f8e9640 */
[----:B------:R-:W-:Y:S02]  /*0fb0*/  MOV R78, R60 ;  /* 0x0000003c004e7202 */ /* 0x000fe40000000f00 */
.L_x_1221:
[----:B------:R-:W-:Y:S05]  /*0fc0*/  BSYNC B0 ;  /* 0x0000000000007941 */ /* 0x000fea0003800000 */
.L_x_1220:
[----:B------:R-:W0:Y:S01]  /*0fd0*/  I2F.U32 R61, R68 ;  /* 0x00000044003d7306 */ /* 0x000e220000201000 */
[----:B-----5:R-:W-:Y:S01]  /*0fe0*/  PRMT R63, RZ, 0x5410, R56 ;  /* 0x00005410ff3f7816 */ /* 0x020fe20000000038 */
[----:B------:R-:W-:Y:S01]  /*0ff0*/  IMAD.MOV.U32 R106, RZ, RZ, 0x2f800000 ;  /* 0x2f800000ff6a7424 */ /* 0x000fe200078e00ff */
[C---:B------:R-:W-:Y:S01]  /*1000*/  ISETP.NE.AND P1, PT, R65.reuse, 0x1, PT ;  /* 0x000000014100780c */ /* 0x040fe20003f25270 */
[----:B------:R-:W-:Y:S01]  /*1010*/  BSSY B0, `(.L_x_1224) ;  /* 0x0000014000007945 */ /* 0x000fe20003800000 */
[----:B------:R-:W-:Y:S01]  /*1020*/  IADD3 R60, R65, 0x1, RZ ;  /* 0x00000001413c7810 */ /* 0x000fe20007ffe0ff */
[----:B------:R-:W-:-:S04]  /*1030*/  FMUL.FTZ R63, R63, R108 ;  /* 0x0000006c3f3f7220 */ /* 0x000fc80000410000 */
[----:B------:R-:W-:Y:S02]  /*1040*/  FMUL.FTZ R63, R63, c[0x0][0x1e8] ;  /* 0x00007a003f3f7a20 */ /* 0x000fe40000410000 */
[----:B0-----:R-:W-:-:S05]  /*1050*/  FFMA.FTZ R61, R61, R106, 1.1641532182693481445e-10 ;  /* 0x2f0000003d3d7423 */ /* 0x001fca000001006a */
[----:B------:R-:W-:Y:S02]  /*1060*/  FSETP.GTU.FTZ.AND P2, PT, R61, c[0x0][0x1e4], PT ;  /* 0x000079003d007a0b */ /* 0x000fe40003f5c000 */
[----:B------:R-:W-:Y:S02]  /*1070*/  @P0 PRMT R61, RZ, 0x5410, R52 ;  /* 0x00005410ff3d0816 */ /* 0x000fe40000000034 */
[----:B------:R-:W-:Y:S02]  /*1080*/  FSEL R64, R63, RZ, !P2 ;  /* 0x000000ff3f407208 */ /* 0x000fe40005000000 */
[----:B------:R-:W-:-:S03]  /*1090*/  P2R R71, PR, RZ, 0x4 ;  /* 0x00000004ff477803 */ /* 0x000fc60000000000 */
        /* <DEDUP_REMOVED lines=10> */
.L_x_1225:
[----:B------:R-:W-:Y:S02]  /*1140*/  IMAD.MOV.U32 R70, RZ, RZ, R80 ;  /* 0x000000ffff467224 */ /* 0x000fe400078e0050 */
.L_x_1226:
[----:B------:R-:W-:Y:S05]  /*1150*/  BSYNC B0 ;  /* 0x0000000000007941 */ /* 0x000fea0003800000 */
.L_x_1224:
        /* <DEDUP_REMOVED lines=16> */
.L_x_1230:
[----:B------:R-:W-:Y:S05]  /*1260*/  BSYNC B1 ;  /* 0x0000000000017941 */ /* 0x000fea0003800000 */
.L_x_1229:
[----:B------:R-:W-:Y:S01]  /*1270*/  IMAD.HI.U32 R0, R81, -0x326172a9, RZ ;  /* 0xcd9e8d5751007827 */ /* 0x000fe200078e00ff */
[----:B------:R-:W-:-:S03]  /*1280*/  LOP3.LUT R61, R61, UR5, R84, 0x96, !PT ;  /* 0x000000053d3d7c12 */ /* 0x000fc6000f8e9654 */
[----:B------:R-:W-:Y:S01]  /*1290*/  IMAD R65, R81, -0x326172a9, RZ ;  /* 0xcd9e8d5751417824 */ /* 0x000fe200078e02ff */
[----:B------:R-:W-:Y:S01]  /*12a0*/  LOP3.LUT R0, R0, UR4, R83, 0x96, !PT ;  /* 0x0000000400007c12 */ /* 0x000fe2000f8e9653 */
[----:B------:R-:W-:-:S04]  /*12b0*/  IMAD.WIDE.U32 R62, R61, -0x326172a9, RZ ;  /* 0xcd9e8d573d3e7825 */ /* 0x000fc800078e00ff */
[----:B------:R-:W-:Y:S01]  /*12c0*/  IMAD R67, R82, -0x2daee0ad, RZ ;  /* 0xd2511f5352437824 */ /* 0x000fe200078e02ff */
        /* <DEDUP_REMOVED lines=34> */
[----:B------:R-:W-:Y:S01]  /*14f0*/  MOV R80, R62 ;  /* 0x0000003e00507202 */ /* 0x000fe20000000f00 */
[----:B------:R-:W-:Y:S01]  /*1500*/  IMAD.MOV.U32 R78, RZ, RZ, R60 ;  /* 0x000000ffff4e7224 */ /* 0x000fe200078e003c */
[----:B------:R-:W-:Y:S01]  /*1510*/  LOP3.LUT R0, R61, UR26, R66, 0x96, !PT ;  /* 0x0000001a3d007c12 */ /* 0x000fe2000f8e9642 */
[----:B------:R-:W-:Y:S02]  /*1520*/  IMAD.MOV.U32 R60, RZ, RZ, RZ ;  /* 0x000000ffff3c7224 */ /* 0x000fe400078e00ff */
.L_x_1228:
[----:B------:R-:W-:Y:S05]  /*1530*/  BSYNC B0 ;  /* 0x0000000000007941 */ /* 0x000fea0003800000 */
.L_x_1227:
        /* <DEDUP_REMOVED lines=22> */
.L_x_1232:
[----:B------:R-:W-:Y:S02]  /*16a0*/  IMAD.MOV.U32 R56, RZ, RZ, R80 ;  /* 0x000000ffff387224 */ /* 0x000fe400078e0050 */
.L_x_1233:
[----:B------:R-:W-:Y:S05]  /*16b0*/  BSYNC B0 ;  /* 0x0000000000007941 */ /* 0x000fea0003800000 */
.L_x_1231:
        /* <DEDUP_REMOVED lines=16> */
.L_x_1237:
[----:B------:R-:W-:Y:S05]  /*17c0*/  BSYNC B1 ;  /* 0x0000000000017941 */ /* 0x000fea0003800000 */
.L_x_1236:
        /* <DEDUP_REMOVED lines=44> */
.L_x_1235:
[----:B------:R-:W-:Y:S05]  /*1a90*/  BSYNC B0 ;  /* 0x0000000000007941 */ /* 0x000fea0003800000 */
.L_x_1234:
        /* <DEDUP_REMOVED lines=21> */
.L_x_1239:
[----:B------:R-:W-:Y:S02]  /*1bf0*/  IMAD.MOV.U32 R56, RZ, RZ, R80 ;  /* 0x000000ffff387224 */ /* 0x000fe400078e0050 */
.L_x_1240:
[----:B------:R-:W-:Y:S05]  /*1c00*/  BSYNC B0 ;  /* 0x0000000000007941 */ /* 0x000fea0003800000 */
.L_x_1238:
        /* <DEDUP_REMOVED lines=16> */
.L_x_1244:
[----:B------:R-:W-:Y:S05]  /*1d10*/  BSYNC B1 ;  /* 0x0000000000017941 */ /* 0x000fea0003800000 */
.L_x_1243:
        /* <DEDUP_REMOVED lines=44> */
.L_x_1242:
[----:B------:R-:W-:Y:S05]  /*1fe0*/  BSYNC B0 ;  /* 0x0000000000007941 */ /* 0x000fea0003800000 */
.L_x_1241:
        /* <DEDUP_REMOVED lines=21> */
.L_x_1246:
[----:B------:R-:W-:Y:S02]  /*2140*/  IMAD.MOV.U32 R70, RZ, RZ, R80 ;  /* 0x000000ffff467224 */ /* 0x000fe400078e0050 */
.L_x_1247:
[----:B------:R-:W-:Y:S05]  /*2150*/  BSYNC B0 ;  /* 0x0000000000007941 */ /* 0x000fea0003800000 */
.L_x_1245:
        /* <DEDUP_REMOVED lines=16> */
.L_x_1251:
[----:B------:R-:W-:Y:S05]  /*2260*/  BSYNC B1 ;  /* 0x0000000000017941 */ /* 0x000fea0003800000 */
.L_x_1250:
        /* <DEDUP_REMOVED lines=44> */
.L_x_1249:
[----:B------:R-:W-:Y:S05]  /*2530*/  BSYNC B0 ;  /* 0x0000000000007941 */ /* 0x000fea0003800000 */
.L_x_1248:
        /* <DEDUP_REMOVED lines=21> */
.L_x_1253:
[----:B------:R-:W-:Y:S02]  /*2690*/  IMAD.MOV.U32 R70, RZ, RZ, R80 ;  /* 0x000000ffff467224 */ /* 0x000fe400078e0050 */
.L_x_1254:
[----:B------:R-:W-:Y:S05]  /*26a0*/  BSYNC B0 ;  /* 0x0000000000007941 */ /* 0x000fea0003800000 */
.L_x_1252:
        /* <DEDUP_REMOVED lines=16> */
.L_x_1258:
[----:B------:R-:W-:Y:S05]  /*27b0*/  BSYNC B1 ;  /* 0x0000000000017941 */ /* 0x000fea0003800000 */
.L_x_1257:
        /* <DEDUP_REMOVED lines=44> */
.L_x_1256:
[----:B------:R-:W-:Y:S05]  /*2a80*/  BSYNC B0 ;  /* 0x0000000000007941 */ /* 0x000fea0003800000 */
.L_x_1255:
        /* <DEDUP_REMOVED lines=21> */
.L_x_1260:
[----:B------:R-:W-:Y:S02]  /*2be0*/  IMAD.MOV.U32 R58, RZ, RZ, R80 ;  /* 0x000000ffff3a7224 */ /* 0x000fe400078e0050 */
.L_x_1261:
[----:B------:R-:W-:Y:S05]  /*2bf0*/  BSYNC B0 ;  /* 0x0000000000007941 */ /* 0x000fea0003800000 */
.L_x_1259:
        /* <DEDUP_REMOVED lines=16> */
.L_x_1265:
[----:B------:R-:W-:Y:S05]  /*2d00*/  BSYNC B1 ;  /* 0x0000000000017941 */ /* 0x000fea0003800000 */
.L_x_1264:
        /* <DEDUP_REMOVED lines=40> */
[----:B------:R-:W-:Y:S02]  /*2f90*/  LOP3.LUT R2, R97, UR25, R60, 0x96, !PT ;  /* 0x0000001961027c12 */ /* 0x000fe4000f8e963c */
[----:B------:R-:W-:Y:S01]  /*2fa0*/  MOV R80, R96 ;  /* 0x0000006000507202 */ /* 0x000fe20000000f00 */
[----:B------:R-:W-:Y:S01]  /*2fb0*/  IMAD.MOV.U32 R78, RZ, RZ, R62 ;  /* 0x000000ffff4e7224 */ /* 0x000fe200078e003e */
[----:B------:R-:W-:Y:S02]  /*2fc0*/  LOP3.LUT R0, R63, UR26, R56, 0x96, !PT ;  /* 0x0000001a3f007c12 */ /* 0x000fe4000f8e9638 */
.L_x_1263:
[----:B------:R-:W-:Y:S05]  /*2fd0*/  BSYNC B0 ;  /* 0x0000000000007941 */ /* 0x000fea0003800000 */
.L_x_1262:
        /* <DEDUP_REMOVED lines=21> */
.L_x_1267:
[----:B------:R-:W-:Y:S02]  /*3130*/  IMAD.MOV.U32 R98, RZ, RZ, R80 ;  /* 0x000000ffff627224 */ /* 0x000fe400078e0050 */
.L_x_1268:
[----:B------:R-:W-:Y:S05]  /*3140*/  BSYNC B0 ;  /* 0x0000000000007941 */ /* 0x000fea0003800000 */
.L_x_1266:
        /* <DEDUP_REMOVED lines=18> */
.L_x_1272:
[----:B------:R-:W-:Y:S05]  /*3270*/  BSYNC B1 ;  /* 0x0000000000017941 */ /* 0x000fea0003800000 */
.L_x_1271:
        /* <DEDUP_REMOVED lines=43> */
[----:B------:R-:W-:Y:S02]  /*3530*/  LOP3.LUT R0, R57, UR26, R60, 0x96, !PT ;  /* 0x0000001a39007c12 */ /* 0x000fe4000f8e963c */
.L_x_1270:
[----:B------:R-:W-:Y:S05]  /*3540*/  BSYNC B0 ;  /* 0x0000000000007941 */ /* 0x000fea0003800000 */
.L_x_1269:
[----:B------:R-:W0:Y:S01]  /*3550*/  I2F.U32 R57, R98 ;  /* 0x0000006200397306 */ /* 0x000e220000201000 */
[----:B------:R-:W-:Y:S01]  /*3560*/  SEL R60, RZ, 0x1, P2 ;  /* 0x00000001ff3c7807 */ /* 0x000fe20001000000 */
[----:B------:R-:W-:Y:S01]  /*3570*/  IMAD.WIDE.U32 R102, R92, R95, c[0x0][0x188] ;  /* 0x000062005c667625 */ /* 0x000fe200078e005f */
[----:B------:R-:W-:Y:S02]  /*3580*/  ISETP.NE.AND P2, PT, R93, RZ, PT ;  /* 0x000000ff5d00720c */ /* 0x000fe40003f45270 */
[----:B------:R-:W-:Y:S01]  /*3590*/  PRMT R59, RZ, 0x7610, R59 ;  /* 0x00007610ff3b7816 */ /* 0x000fe2000000003b */
[----:B------:R-:W-:Y:S01]  /*35a0*/  IMAD.WIDE.U32 R60, R60, 0x1000000, RZ ;  /* 0x010000003c3c7825 */ /* 0x000fe200078e00ff */
[----:B------:R-:W-:-:S02]  /*35b0*/  SEL R56, RZ, 0x1, P1 ;  /* 0x00000001ff387807 */ /* 0x000fc40000800000 */
[----:B------:R-:W-:Y:S01]  /*35c0*/  SEL R58, RZ, 0x1, P2 ;  /* 0x00000001ff3a7807 */ /* 0x000fe20001000000 */
[----:B------:R-:W-:Y:S01]  /*35d0*/  FMUL.FTZ R62, R59, R108 ;  /* 0x0000006c3b3e7220 */ /* 0x000fe20000410000 */
[----:B------:R-:W-:Y:S02]  /*35e0*/  ISETP.NE.AND P6, PT, R71, RZ, PT ;  /* 0x000000ff4700720c */ /* 0x000fe40003fc5270 */
[----:B------:R-:W-:Y:S01]  /*35f0*/  SEL R100, RZ, 0x10000, P5 ;  /* 0x00010000ff647807 */ /* 0x000fe20002800000 */
[----:B------:R-:W-:Y:S01]  /*3600*/  IMAD.WIDE.U32 R58, R58, 0x100, RZ ;  /* 0x000001003a3a7825 */ /* 0x000fe200078e00ff */
[----:B------:R-:W-:Y:S02]  /*3610*/  SEL R63, RZ, 0x100, P4 ;  /* 0x00000100ff3f7807 */ /* 0x000fe40002000000 */
[----:B------:R-:W-:Y:S01]  /*3620*/  SEL R97, RZ, 0x1, P6 ;  /* 0x00000001ff617807 */ /* 0x000fe20003000000 */
[----:B0-----:R-:W-:Y:S01]  /*3630*/  FFMA.FTZ R57, R57, R106, 1.1641532182693481445e-10 ;  /* 0x2f00000039397423 */ /* 0x001fe2000001006a */
[----:B------:R-:W-:Y:S01]  /*3640*/  IADD3 R112, R92, 0x80, RZ ;  /* 0x000000805c707810 */ /* 0x000fe20007ffe0ff */
[----:B------:R-:W-:-:S03]  /*3650*/  FMUL.FTZ R62, R62, c[0x0][0x1e8] ;  /* 0x00007a003e3e7a20 */ /* 0x000fc60000410000 */
[----:B------:R-:W-:Y:S01]  /*3660*/  FSETP.GTU.FTZ.AND P1, PT, R57, c[0x0][0x1e4], PT ;  /* 0x0000790039007a0b */ /* 0x000fe20003f3c000 */
[----:B------:R-:W-:-:S03]  /*3670*/  IMAD.WIDE.U32 R56, R56, 0x10000, RZ ;  /* 0x0001000038387825 */ /* 0x000fc600078e00ff */
[----:B------:R-:W-:Y:S01]  /*3680*/  SEL R71, RZ, 0x1000000, P1 ;  /* 0x01000000ff477807 */ /* 0x000fe20000800000 */
[----:B------:R-:W-:Y:S01]  /*3690*/  @P0 IMAD.WIDE.U32 R98, R112, R95, c[0x0][0x180] ;  /* 0x0000600070620625 */ /* 0x000fe200078e005f */
[----:B------:R-:W-:Y:S02]  /*36a0*/  LOP3.LUT R96, R58, R60, R56, 0xfe, !PT ;  /* 0x0000003c3a607212 */ /* 0x000fe400078efe38 */
[----:B------:R-:W-:Y:S02]  /*36b0*/  FSEL R93, R62, RZ, !P1 ;  /* 0x000000ff3e5d7208 */ /* 0x000fe40004800000 */
[----:B------:R-:W-:Y:S02]  /*36c0*/  @P0 PRMT R56, RZ, 0x7610, R55 ;  /* 0x00007610ff380816 */ /* 0x000fe40000000037 */
[----:B------:R-:W-:Y:S01]  /*36d0*/  LOP3.LUT R63, R63, R71, R100, 0xfe, !PT ;  /* 0x000000473f3f7212 */ /* 0x000fe200078efe64 */
[----:B------:R-:W-:Y:S01]  /*36e0*/  IMAD.MOV.U32 R71, RZ, RZ, 0x8 ;  /* 0x00000008ff477424 */ /* 0x000fe200078e00ff */
[----:B------:R-:W-:Y:S01]  /*36f0*/  SEL R60, RZ, 0x1, P3 ;  /* 0x00000001ff3c7807 */ /* 0x000fe20001800000 */
[----:B------:R-:W-:Y:S01]  /*3700*/  @P0 FADD.FTZ R93, R93, R56 ;  /* 0x000000385d5d0221 */ /* 0x000fe20000010000 */
[----:B------:R-:W-:Y:S01]  /*3710*/  LOP3.LUT R96, R96, R97, RZ, 0xfc, !PT ;  /* 0x0000006160607212 */ /* 0x000fe200078efcff */
[----:B------:R-:W-:Y:S01]  /*3720*/  IMAD.WIDE.U32 R100, R92, R71, c[0x0][0x190] ;  /* 0x000064005c647625 */ /* 0x000fe200078e0047 */
[----:B------:R-:W-:-:S02]  /*3730*/  LOP3.LUT R97, R61, R63, R60, 0xfe, !PT ;  /* 0x0000003f3d617212 */ /* 0x000fc400078efe3c */
[----:B------:R-:W-:Y:S02]  /*3740*/  F2FP.BF16.PACK_AB R62, R69, R68 ;  /* 0x00000044453e723e */ /* 0x000fe400000010ff */
[----:B------:R-:W-:Y:S02]  /*3750*/  F2FP.BF16.PACK_AB R61, R67, R66 ;  /* 0x00000042433d723e */ /* 0x000fe400000010ff */
[----:B------:R-:W-:Y:S02]  /*3760*/  F2FP.BF16.PACK_AB R60, R65, R64 ;  /* 0x00000040413c723e */ /* 0x000fe400000010ff */
[----:B------:R-:W-:Y:S02]  /*3770*/  F2FP.BF16.PACK_AB R63, R93, R70 ;  /* 0x000000465d3f723e */ /* 0x000fe400000010ff */
[----:B------:R-:W-:Y:S01]  /*3780*/  LOP3.LUT R97, R59, R97, R57, 0xfe, !PT ;  /* 0x000000613b617212 */ /* 0x000fe200078efe39 */
[----:B------:R-:W-:Y:S02]  /*3790*/  IMAD.WIDE.U32 R56, R112, R95, c[0x0][0x170] ;  /* 0x00005c0070387625 */ /* 0x000fe400078e005f */
[----:B------:R0:W-:Y:S04]  /*37a0*/  STG.E.128 [R102.64], R60 ;  /* 0x0000003c66007986 */ /* 0x0001e8000c101d06 */
[----:B------:R0:W-:Y:S04]  /*37b0*/  STG.E.64 [R100.64], R96 ;  /* 0x0000006064007986 */ /* 0x0001e8000c101b06 */
[----:B------:R0:W5:Y:S04]  /*37c0*/  @P0 LDG.E.128 R52, [R98.64] ;  /* 0x0000000662340981 */ /* 0x000168000c1e1d00 */
[----:B------:R-:W5:Y:S01]  /*37d0*/  LDG.E.128 R56, [R56.64] ;  /* 0x0000000638387981 */ /* 0x000f62000c1e1d00 */
[C---:B------:R-:W-:Y:S01]  /*37e0*/  ISETP.NE.AND P1, PT, R94.reuse, 0x1, PT ;  /* 0x000000015e00780c */ /* 0x040fe20003f25270 */
[----:B------:R-:W-:Y:S01]  /*37f0*/  BSSY B0, `(.L_x_1273) ;  /* 0x000000c000007945 */ /* 0x000fe20003800000 */
[----:B------:R-:W-:-:S11]  /*3800*/  IADD3 R104, R94, 0x1, RZ ;  /* 0x000000015e687810 */ /* 0x000fd60007ffe0ff */
[----:B------:R-:W-:Y:S05]  /*3810*/  @!P1 BRA `(.L_x_1274) ;  /* 0x0000008000009947 */ /* 0x000fea0003800000 */
[----:B0-----:R-:W-:Y:S01]  /*3820*/  ISETP.NE.AND P1, PT, R94, 0x2, PT ;  /* 0x000000025e00780c */ /* 0x001fe20003f25270 */
[----:B------:R-:W-:-:S12]  /*3830*/  IMAD.MOV.U32 R102, RZ, RZ, R0 ;  /* 0x000000ffff667224 */ /* 0x000fd800078e0000 */
[----:B------:R-:W-:Y:S05]  /*3840*/  @!P1 BRA `(.L_x_1275) ;  /* 0x0000006000009947 */ /* 0x000fea0003800000 */
[----:B------:R-:W-:Y:S02]  /*3850*/  ISETP.NE.AND P1, PT, R94, 0x3, PT ;  /* 0x000000035e00780c */ /* 0x000fe40003f25270 */
[----:B------:R-:W-:-:S11]  /*3860*/  MOV R102, R2 ;  /* 0x0000000200667202 */ /* 0x000fd60000000f00 */
[----:B------:R-:W-:Y:S05]  /*3870*/  @P1 BRA `(.L_x_1275) ;  /* 0x0000003000001947 */ /* 0x000fea0003800000 */
[----:B------:R-:W-:Y:S01]  /*3880*/  IMAD.MOV.U32 R102, RZ, RZ, R78 ;  /* 0x000000ffff667224 */ /* 0x000fe200078e004e */
[----:B------:R-:W-:Y:S05]  /*3890*/  BRA `(.L_x_1275) ;  /* 0x0000001000007947 */ /* 0x000fea0003800000 */
.L_x_1274:
[----:B0-----:R-:W-:Y:S02]  /*38a0*/  IMAD.MOV.U32 R102, RZ, RZ, R80 ;  /* 0x000000ffff667224 */ /* 0x001fe400078e0050 */
.L_x_1275:
[----:B------:R-:W-:Y:S05]  /*38b0*/  BSYNC B0 ;  /* 0x0000000000007941 */ /* 0x000fea0003800000 */
.L_x_1273:
        /* <DEDUP_REMOVED lines=16> */
.L_x_1279:
[----:B------:R-:W-:Y:S05]  /*39c0*/  BSYNC B1 ;  /* 0x0000000000017941 */ /* 0x000fea0003800000 */
.L_x_1278:
        /* <DEDUP_REMOVED lines=44> */
.L_x_1277:
[----:B------:R-:W-:Y:S05]  /*3c90*/  BSYNC B0 ;  /* 0x0000000000007941 */ /* 0x000fea0003800000 */
.L_x_1276:
[----:B------:R-:W0:Y:S01]  /*3ca0*/  I2F.U32 R61, R102 ;  /* 0x00000066003d7306 */ /* 0x000e220000201000 */
[----:B-----5:R-:W-:Y:S01]  /*3cb0*/  PRMT R63, RZ, 0x5410, R56 ;  /* 0x00005410ff3f7816 */ /* 0x020fe20000000038 */
        /* <DEDUP_REMOVED lines=20> */
.L_x_1281:
[----:B------:R-:W-:Y:S02]  /*3e00*/  IMAD.MOV.U32 R99, RZ, RZ, R80 ;  /* 0x000000ffff637224 */ /* 0x000fe400078e0050 */
.L_x_1282:
[----:B------:R-:W-:Y:S05]  /*3e10*/  BSYNC B0 ;  /* 0x0000000000007941 */ /* 0x000fea0003800000 */
.L_x_1280:
        /* <DEDUP_REMOVED lines=16> */
.L_x_1286:
[----:B------:R-:W-:Y:S05]  /*3f20*/  BSYNC B1 ;  /* 0x0000000000017941 */ /* 0x000fea0003800000 */
.L_x_1285:
        /* <DEDUP_REMOVED lines=44> */
.L_x_1284:
[----:B------:R-:W-:Y:S05]  /*41f0*/  BSYNC B0 ;  /* 0x0000000000007941 */ /* 0x000fea0003800000 */
.L_x_1283:
[----:B------:R-:W0:Y:S01]  /*4200*/  I2F.U32 R61, R99 ;  /* 0x00000063003d7306 */ /* 0x000e220000201000 */
[----:B------:R-:W-:Y:S01]  /*4210*/  PRMT R63, RZ, 0x7610, R56 ;  /* 0x00007610ff3f7816 */ /* 0x000fe20000000038 */
[----:B------:R-:W-:Y:S01]  /*4220*/  BSSY B0, `(.L_x_1287) ;  /* 0x0000015000007945 */ /* 0x000fe20003800000 */
[C---:B------:R-:W-:Y:S02]  /*4230*/  ISETP.NE.AND P1, PT, R60.reuse, 0x1, PT ;  /* 0x000000013c00780c */ /* 0x040fe40003f25270 */
[----:B------:R-:W-:Y:S01]  /*4240*/  @P0 PRMT R62, RZ, 0x7610, R52 ;  /* 0x00007610ff3e0816 */ /* 0x000fe20000000034 */
[----:B------:R-:W-:Y:S01]  /*4250*/  FMUL.FTZ R63, R63, R108 ;  /* 0x0000006c3f3f7220 */ /* 0x000fe20000410000 */
[----:B------:R-:W-:-:S03]  /*4260*/  IADD3 R56, R60, 0x1, RZ ;  /* 0x000000013c387810 */ /* 0x000fc60007ffe0ff */
[----:B------:R-:W-:Y:S02]  /*4270*/  FMUL.FTZ R63, R63, c[0x0][0x1e8] ;  /* 0x00007a003f3f7a20 */ /* 0x000fe40000410000 */
[----:B0-----:R-:W-:-:S05]  /*4280*/  FFMA.FTZ R61, R61, R106, 1.1641532182693481445e-10 ;  /* 0x2f0000003d3d7423 */ /* 0x001fca000001006a */
[----:B------:R-:W-:-:S04]  /*4290*/  FSETP.GTU.FTZ.AND P2, PT, R61, c[0x0][0x1e4], PT ;  /* 0x000079003d007a0b */ /* 0x000fc80003f5c000 */
        /* <DEDUP_REMOVED lines=12> */
.L_x_1288:
[----:B------:R-:W-:Y:S02]  /*4360*/  IMAD.MOV.U32 R99, RZ, RZ, R80 ;  /* 0x000000ffff637224 */ /* 0x000fe400078e0050 */
.L_x_1289:
[----:B------:R-:W-:Y:S05]  /*4370*/  BSYNC B0 ;  /* 0x0000000000007941 */ /* 0x000fea0003800000 */
.L_x_1287:
        /* <DEDUP_REMOVED lines=16> */
.L_x_1293:
[----:B------:R-:W-:Y:S05]  /*4480*/  BSYNC B1 ;  /* 0x0000000000017941 */ /* 0x000fea0003800000 */
.L_x_1292:
        /* <DEDUP_REMOVED lines=8> */
[----:B------:R-:W-:Y:S01]  /*4510*/  IMAD.MOV.U32 R56, RZ, RZ, RZ ;  /* 0x000000ffff387224 */ /* 0x000fe200078e00ff */
        /* <DEDUP_REMOVED lines=35> */
.L_x_1291:
[----:B------:R-:W-:Y:S05]  /*4750*/  BSYNC B0 ;  /* 0x0000000000007941 */ /* 0x000fea0003800000 */
.L_x_1290:
        /* <DEDUP_REMOVED lines=21> */
.L_x_1295:
[----:B------:R-:W-:Y:S02]  /*48b0*/  IMAD.MOV.U32 R99, RZ, RZ, R80 ;  /* 0x000000ffff637224 */ /* 0x000fe400078e0050 */
.L_x_1296:
[----:B------:R-:W-:Y:S05]  /*48c0*/  BSYNC B0 ;  /* 0x0000000000007941 */ /* 0x000fea0003800000 */
.L_x_1294:
        /* <DEDUP_REMOVED lines=16> */
.L_x_1300:
[----:B------:R-:W-:Y:S05]  /*49d0*/  BSYNC B1 ;  /* 0x0000000000017941 */ /* 0x000fea0003800000 */
.L_x_1299:
        /* <DEDUP_REMOVED lines=44> */
.L_x_1298:
[----:B------:R-:W-:Y:S05]  /*4ca0*/  BSYNC B0 ;  /* 0x0000000000007941 */ /* 0x000fea0003800000 */
.L_x_1297:
        /* <DEDUP_REMOVED lines=21> */
.L_x_1302:
[----:B------:R-:W-:Y:S02]  /*4e00*/  IMAD.MOV.U32 R102, RZ, RZ, R80 ;  /* 0x000000ffff667224 */ /* 0x000fe400078e0050 */
.L_x_1303:
[----:B------:R-:W-:Y:S05]  /*4e10*/  BSYNC B0 ;  /* 0x0000000000007941 */ /* 0x000fea0003800000 */
.L_x_1301:
        /* <DEDUP_REMOVED lines=16> */
.L_x_1307:
[----:B------:R-:W-:Y:S05]  /*4f20*/  BSYNC B1 ;  /* 0x0000000000017941 */ /* 0x000fea0003800000 */
.L_x_1306:
        /* <DEDUP_REMOVED lines=44> */
.L_x_1305:
[----:B------:R-:W-:Y:S05]  /*51f0*/  BSYNC B0 ;  /* 0x0000000000007941 */ /* 0x000fea0003800000 */
.L_x_1304:
        /* <DEDUP_REMOVED lines=21> */
.L_x_1309:
[----:B------:R-:W-:Y:S02]  /*5350*/  IMAD.MOV.U32 R104, RZ, RZ, R80 ;  /* 0x000000ffff687224 */ /* 0x000fe400078e0050 */
.L_x_1310:
[----:B------:R-:W-:Y:S05]  /*5360*/  BSYNC B0 ;  /* 0x0000000000007941 */ /* 0x000fea0003800000 */
.L_x_1308:
        /* <DEDUP_REMOVED lines=16> */
.L_x_1314:
[----:B------:R-:W-:Y:S05]  /*5470*/  BSYNC B1 ;  /* 0x0000000000017941 */ /* 0x000fea0003800000 */
.L_x_1313:
        /* <DEDUP_REMOVED lines=44> */
.L_x_1312:
[----:B------:R-:W-:Y:S05]  /*5740*/  BSYNC B0 ;  /* 0x0000000000007941 */ /* 0x000fea0003800000 */
.L_x_1311:
        /* <DEDUP_REMOVED lines=21> */
.L_x_1316:
[----:B------:R-:W-:Y:S02]  /*58a0*/  IMAD.MOV.U32 R58, RZ, RZ, R80 ;  /* 0x000000ffff3a7224 */ /* 0x000fe400078e0050 */
.L_x_1317:
[----:B------:R-:W-:Y:S05]  /*58b0*/  BSYNC B0 ;  /* 0x0000000000007941 */ /* 0x000fea0003800000 */
.L_x_1315:
        /* <DEDUP_REMOVED lines=16> */
.L_x_1321:
[----:B------:R-:W-:Y:S05]  /*59c0*/  BSYNC B1 ;  /* 0x0000000000017941 */ /* 0x000fea0003800000 */
.L_x_1320:
        /* <DEDUP_REMOVED lines=44> */
.L_x_1319:
[----:B------:R-:W-:Y:S05]  /*5c90*/  BSYNC B0 ;  /* 0x0000000000007941 */ /* 0x000fea0003800000 */
.L_x_1318:
        /* <DEDUP_REMOVED lines=21> */
.L_x_1323:
[----:B------:R-:W-:Y:S02]  /*5df0*/  IMAD.MOV.U32 R109, RZ, RZ, R80 ;  /* 0x000000ffff6d7224 */ /* 0x000fe400078e0050 */
.L_x_1324:
[----:B------:R-:W-:Y:S05]  /*5e00*/  BSYNC B0 ;  /* 0x0000000000007941 */ /* 0x000fea0003800000 */
.L_x_1322:
        /* <DEDUP_REMOVED lines=16> */
[----:B------:R-:W-:-:S04]  /*5f10*/  ISETP.NE.AND P0, PT, R0, RZ, PT ;  /* 0x000000ff0000720c */ /* 0x000fc80003f05270 */
[----:B------:R-:W-:-:S04]  /*5f20*/  @!P6 MOV R84, R2 ;  /* 0x000000020054e202 */ /* 0x000fc80000000f00 */
.L_x_1328:
[----:B------:R-:W-:Y:S05]  /*5f30*/  BSYNC B1 ;  /* 0x0000000000017941 */ /* 0x000fea0003800000 */
.L_x_1327:
        /* <DEDUP_REMOVED lines=44> */
.L_x_1326:
[----:B------:R-:W-:Y:S05]  /*6200*/  BSYNC B0 ;  /* 0x0000000000007941 */ /* 0x000fea0003800000 */
.L_x_1325:
[----:B------:R-:W0:Y:S01]  /*6210*/  I2F.U32 R57, R109 ;  /* 0x0000006d00397306 */ /* 0x000e220000201000 */
[----:B------:R-:W-:Y:S01]  /*6220*/  SEL R60, RZ, 0x1, P2 ;  /* 0x00000001ff3c7807 */ /* 0x000fe20001000000 */
[----:B------:R-:W-:Y:S01]  /*6230*/  IMAD.WIDE.U32 R114, R112, R95, c[0x0][0x188] ;  /* 0x0000620070727625 */ /* 0x000fe200078e005f */
[----:B------:R-:W-:Y:S02]  /*6240*/  ISETP.NE.AND P2, PT, R105, RZ, PT ;  /* 0x000000ff6900720c */ /* 0x000fe40003f45270 */
[----:B------:R-:W-:Y:S01]  /*6250*/  PRMT R59, RZ, 0x7610, R59 ;  /* 0x00007610ff3b7816 */ /* 0x000fe2000000003b */
[----:B------:R-:W-:Y:S01]  /*6260*/  IMAD.WIDE.U32 R60, R60, 0x1000000, RZ ;  /* 0x010000003c3c7825 */ /* 0x000fe200078e00ff */
[----:B------:R-:W-:Y:S02]  /*6270*/  SEL R58, RZ, 0x1, P1 ;  /* 0x00000001ff3a7807 */ /* 0x000fe40000800000 */
[----:B------:R-:W-:Y:S01]  /*6280*/  SEL R56, RZ, 0x1, P2 ;  /* 0x00000001ff387807 */ /* 0x000fe20001000000 */
[----:B------:R-:W-:Y:S01]  /*6290*/  FMUL.FTZ R62, R59, R108 ;  /* 0x0000006c3b3e7220 */ /* 0x000fe20000410000 */
[----:B------:R-:W-:Y:S01]  /*62a0*/  ISETP.NE.AND P6, PT, R98, RZ, PT ;  /* 0x000000ff6200720c */ /* 0x000fe20003fc5270 */
[----:B------:R-:W-:Y:S01]  /*62b0*/  IMAD.WIDE.U32 R58, R58, 0x10000, RZ ;  /* 0x000100003a3a7825 */ /* 0x000fe200078e00ff */
[----:B------:R-:W-:-:S02]  /*62c0*/  SEL R98, RZ, 0x10000, P5 ;  /* 0x00010000ff627807 */ /* 0x000fc40002800000 */
[----:B------:R-:W-:Y:S01]  /*62d0*/  SEL R63, RZ, 0x100, P4 ;  /* 0x00000100ff3f7807 */ /* 0x000fe20002000000 */
[----:B0-----:R-:W-:Y:S01]  /*62e0*/  FFMA.FTZ R57, R57, R106, 1.1641532182693481445e-10 ;  /* 0x2f00000039397423 */ /* 0x001fe2000001006a */
[----:B------:R-:W-:Y:S01]  /*62f0*/  SEL R101, RZ, 0x1, P6 ;  /* 0x00000001ff657807 */ /* 0x000fe20003000000 */
[----:B------:R-:W-:Y:S01]  /*6300*/  FMUL.FTZ R62, R62, c[0x0][0x1e8] ;  /* 0x00007a003e3e7a20 */ /* 0x000fe20000410000 */
[----:B------:R-:W-:Y:S01]  /*6310*/  IADD3 R124, R92, 0x100, RZ ;  /* 0x000001005c7c7810 */ /* 0x000fe20007ffe0ff */
[----:B------:R-:W-:Y:S01]  /*6320*/  IMAD.WIDE.U32 R112, R112, R71, c[0x0][0x190] ;  /* 0x0000640070707625 */ /* 0x000fe200078e0047 */
[----:B------:R-:W-:-:S03]  /*6330*/  FSETP.GTU.FTZ.AND P1, PT, R57, c[0x0][0x1e4], PT ;  /* 0x0000790039007a0b */ /* 0x000fc60003f3c000 */
[----:B------:R-:W-:Y:S01]  /*6340*/  IMAD.WIDE.U32 R56, R56, 0x100, RZ ;  /* 0x0000010038387825 */ /* 0x000fe200078e00ff */
[----:B------:R-:W-:Y:S02]  /*6350*/  SEL R109, RZ, 0x1000000, P1 ;  /* 0x01000000ff6d7807 */ /* 0x000fe40000800000 */
[----:B------:R-:W-:Y:S01]  /*6360*/  FSEL R105, R62, RZ, !P1 ;  /* 0x000000ff3e697208 */ /* 0x000fe20004800000 */
[----:B------:R-:W-:Y:S01]  /*6370*/  @P0 IMAD.WIDE.U32 R110, R124, R95, c[0x0][0x180] ;  /* 0x000060007c6e0625 */ /* 0x000fe200078e005f */
[----:B------:R-:W-:Y:S02]  /*6380*/  LOP3.LUT R100, R56, R60, R58, 0xfe, !PT ;  /* 0x0000003c38647212 */ /* 0x000fe400078efe3a */
[----:B------:R-:W-:Y:S02]  /*6390*/  @P0 PRMT R56, RZ, 0x7610, R55 ;  /* 0x00007610ff380816 */ /* 0x000fe40000000037 */
[----:B------:R-:W-:Y:S02]  /*63a0*/  LOP3.LUT R63, R63, R109, R98, 0xfe, !PT ;  /* 0x0000006d3f3f7212 */ /* 0x000fe400078efe62 */
[----:B------:R-:W-:Y:S01]  /*63b0*/  SEL R60, RZ, 0x1, P3 ;  /* 0x00000001ff3c7807 */ /* 0x000fe20001800000 */
[----:B------:R-:W-:Y:S01]  /*63c0*/  @P0 FADD.FTZ R105, R56, R105 ;  /* 0x0000006938690221 */ /* 0x000fe20000010000 */
[----:B------:R-:W-:-:S02]  /*63d0*/  LOP3.LUT R100, R100, R101, RZ, 0xfc, !PT ;  /* 0x0000006564647212 */ /* 0x000fc400078efcff */
[----:B------:R-:W-:Y:S02]  /*63e0*/  LOP3.LUT R101, R61, R63, R60, 0xfe, !PT ;  /* 0x0000003f3d657212 */ /* 0x000fe400078efe3c */
[----:B------:R-:W-:Y:S02]  /*63f0*/  F2FP.BF16.PACK_AB R62, R102, R99 ;  /* 0x00000063663e723e */ /* 0x000fe400000010ff */
[----:B------:R-:W-:Y:S02]  /*6400*/  F2FP.BF16.PACK_AB R61, R103, R96 ;  /* 0x00000060673d723e */ /* 0x000fe400000010ff */
[----:B------:R-:W-:Y:S02]  /*6410*/  F2FP.BF16.PACK_AB R60, R97, R94 ;  /* 0x0000005e613c723e */ /* 0x000fe400000010ff */
[----:B------:R-:W-:Y:S02]  /*6420*/  F2FP.BF16.PACK_AB R63, R105, R104 ;  /* 0x00000068693f723e */ /* 0x000fe400000010ff */
[----:B------:R-:W-:Y:S01]  /*6430*/  LOP3.LUT R101, R57, R101, R59, 0xfe, !PT ;  /* 0x0000006539657212 */ /* 0x000fe200078efe3b */
[----:B------:R-:W-:-:S02]  /*6440*/  IMAD.WIDE.U32 R56, R124, R95, c[0x0][0x170] ;  /* 0x00005c007c387625 */ /* 0x000fc400078e005f */
        /* <DEDUP_REMOVED lines=16> */
.L_x_1330:
[----:B0-----:R-:W-:Y:S02]  /*6550*/  IMAD.MOV.U32 R98, RZ, RZ, R80 ;  /* 0x000000ffff627224 */ /* 0x001fe400078e0050 */
.L_x_1331:
[----:B------:R-:W-:Y:S05]  /*6560*/  BSYNC B0 ;  /* 0x0000000000007941 */ /* 0x000fea0003800000 */
.L_x_1329:
        /* <DEDUP_REMOVED lines=16> */
.L_x_1335:
[----:B------:R-:W-:Y:S05]  /*6670*/  BSYNC B1 ;  /* 0x0000000000017941 */ /* 0x000fea0003800000 */
.L_x_1334:
        /* <DEDUP_REMOVED lines=44> */
.L_x_1333:
[----:B------:R-:W-:Y:S05]  /*6940*/  BSYNC B0 ;  /* 0x0000000000007941 */ /* 0x000fea0003800000 */
.L_x_1332:
[----:B------:R-:W0:Y:S01]  /*6950*/  I2F.U32 R61, R98 ;  /* 0x00000062003d7306 */ /* 0x000e220000201000 */
[----:B-----5:R-:W-:Y:S01]  /*6960*/  PRMT R63, RZ, 0x5410, R56 ;  /* 0x00005410ff3f7816 */ /* 0x020fe20000000038 */
[----:B------:R-:W-:Y:S01]  /*6970*/  BSSY B0, `(.L_x_1336) ;  /* 0x0000015000007945 */ /* 0x000fe20003800000 */
[----:B------:R-:W-:Y:S02]  /*6980*/  ISETP.NE.AND P1, PT, R109, 0x1, PT ;  /* 0x000000016d00780c */ /* 0x000fe40003f25270 */
        /* <DEDUP_REMOVED lines=18> */
.L_x_1337:
[----:B------:R-:W-:Y:S02]  /*6ab0*/  IMAD.MOV.U32 R112, RZ, RZ, R80 ;  /* 0x000000ffff707224 */ /* 0x000fe400078e0050 */
.L_x_1338:
[----:B------:R-:W-:Y:S05]  /*6ac0*/  BSYNC B0 ;  /* 0x0000000000007941 */ /* 0x000fea0003800000 */
.L_x_1336:
        /* <DEDUP_REMOVED lines=16> */
.L_x_1342:
[----:B------:R-:W-:Y:S05]  /*6bd0*/  BSYNC B1 ;  /* 0x0000000000017941 */ /* 0x000fea0003800000 */
.L_x_1341:
        /* <DEDUP_REMOVED lines=44> */
.L_x_1340:
[----:B------:R-:W-:Y:S05]  /*6ea0*/  BSYNC B0 ;  /* 0x0000000000007941 */ /* 0x000fea0003800000 */
.L_x_1339:
        /* <DEDUP_REMOVED lines=22> */
.L_x_1344:
[----:B------:R-:W-:Y:S02]  /*7010*/  IMAD.MOV.U32 R56, RZ, RZ, R80 ;  /* 0x000000ffff387224 */ /* 0x000fe400078e0050 */
.L_x_1345:
[----:B------:R-:W-:Y:S05]  /*7020*/  BSYNC B0 ;  /* 0x0000000000007941 */ /* 0x000fea0003800000 */
.L_x_1343:
        /* <DEDUP_REMOVED lines=16> */
.L_x_1349:
[----:B------:R-:W-:Y:S05]  /*7130*/  BSYNC B1 ;  /* 0x0000000000017941 */ /* 0x000fea0003800000 */
.L_x_1348:
        /* <DEDUP_REMOVED lines=44> */
.L_x_1347:
[----:B------:R-:W-:Y:S05]  /*7400*/  BSYNC B0 ;  /* 0x0000000000007941 */ /* 0x000fea0003800000 */
.L_x_1346:
[----:B------:R0:W1:Y:S01]  /*7410*/  I2F.U32 R63, R56 ;  /* 0x00000038003f7306 */ /* 0x0000620000201000 */
[----:B------:R-:W-:Y:S01]  /*7420*/  PRMT R101, RZ, 0x5410, R57 ;  /* 0x00005410ff657816 */ /* 0x000fe20000000039 */
[----:B------:R-:W-:Y:S01]  /*7430*/  BSSY B0, `(.L_x_1350) ;  /* 0x0000014000007945 */ /* 0x000fe20003800000 */
[C---:B------:R-:W-:Y:S02]  /*7440*/  ISETP.NE.AND P2, PT, R61.reuse, 0x1, PT ;  /* 0x000000013d00780c */ /* 0x040fe40003f45270 */
[----:B------:R-:W-:Y:S01]  /*7450*/  IADD3 R60, R61, 0x1, RZ ;  /* 0x000000013d3c7810 */ /* 0x000fe20007ffe0ff */
[----:B------:R-:W-:Y:S01]  /*7460*/  FMUL.FTZ R101, R101, R108 ;  /* 0x0000006c65657220 */ /* 0x000fe20000410000 */
[----:B0-----:R-:W-:-:S03]  /*7470*/  @P0 PRMT R56, RZ, 0x5410, R53 ;  /* 0x00005410ff380816 */ /* 0x001fc60000000035 */
[----:B------:R-:W-:Y:S02]  /*7480*/  FMUL.FTZ R101, R101, c[0x0][0x1e8] ;  /* 0x00007a0065657a20 */ /* 0x000fe40000410000 */
[----:B-1----:R-:W-:-:S05]  /*7490*/  FFMA.FTZ R63, R63, R106, 1.1641532182693481445e-10 ;  /* 0x2f0000003f3f7423 */ /* 0x002fca000001006a */
        /* <DEDUP_REMOVED lines=12> */
.L_x_1351:
[----:B------:R-:W-:Y:S02]  /*7560*/  IMAD.MOV.U32 R56, RZ, RZ, R80 ;  /* 0x000000ffff387224 */ /* 0x000fe400078e0050 */
.L_x_1352:
[----:B------:R-:W-:Y:S05]  /*7570*/  BSYNC B0 ;  /* 0x0000000000007941 */ /* 0x000fea0003800000 */
.L_x_1350:
        /* <DEDUP_REMOVED lines=16> */
.L_x_1356:
[----:B------:R-:W-:Y:S05]  /*7680*/  BSYNC B1 ;  /* 0x0000000000017941 */ /* 0x000fea0003800000 */
.L_x_1355:
        /* <DEDUP_REMOVED lines=44> */
.L_x_1354:
[----:B------:R-:W-:Y:S05]  /*7950*/  BSYNC B0 ;  /* 0x0000000000007941 */ /* 0x000fea0003800000 */
.L_x_1353:
        /* <DEDUP_REMOVED lines=21> */
.L_x_1358:
[----:B------:R-:W-:Y:S02]  /*7ab0*/  IMAD.MOV.U32 R112, RZ, RZ, R80 ;  /* 0x000000ffff707224 */ /* 0x000fe400078e0050 */
.L_x_1359:
[----:B------:R-:W-:Y:S05]  /*7ac0*/  BSYNC B0 ;  /* 0x0000000000007941 */ /* 0x000fea0003800000 */
.L_x_1357:
        /* <DEDUP_REMOVED lines=16> */
.L_x_1363:
[----:B------:R-:W-:Y:S05]  /*7bd0*/  BSYNC B1 ;  /* 0x0000000000017941 */ /* 0x000fea0003800000 */
.L_x_1362:
        /* <DEDUP_REMOVED lines=44> */
.L_x_1361:
[----:B------:R-:W-:Y:S05]  /*7ea0*/  BSYNC B0 ;  /* 0x0000000000007941 */ /* 0x000fea0003800000 */
.L_x_1360:
[----:B------:R-:W0:Y:S01]  /*7eb0*/  I2F.U32 R61, R112 ;  /* 0x00000070003d7306 */ /* 0x000e220000201000 */
[----:B------:R-:W-:Y:S01]  /*7ec0*/  PRMT R63, RZ, 0x5410, R58 ;  /* 0x00005410ff3f7816 */ /* 0x000fe2000000003a */
        /* <DEDUP_REMOVED lines=19> */
.L_x_1365:
[----:B------:R-:W-:Y:S02]  /*8000*/  IMAD.MOV.U32 R112, RZ, RZ, R80 ;  /* 0x000000ffff707224 */ /* 0x000fe400078e0050 */
.L_x_1366:
[----:B------:R-:W-:Y:S05]  /*8010*/  BSYNC B0 ;  /* 0x0000000000007941 */ /* 0x000fea0003800000 */
.L_x_1364:
        /* <DEDUP_REMOVED lines=16> */
.L_x_1370:
[----:B------:R-:W-:Y:S05]  /*8120*/  BSYNC B1 ;  /* 0x0000000000017941 */ /* 0x000fea0003800000 */
.L_x_1369:
        /* <DEDUP_REMOVED lines=44> */
.L_x_1368:
[----:B------:R-:W-:Y:S05]  /*83f0*/  BSYNC B0 ;  /* 0x0000000000007941 */ /* 0x000fea0003800000 */
.L_x_1367:
        /* <DEDUP_REMOVED lines=21> */
.L_x_1372:
[----:B------:R-:W-:Y:S02]  /*8550*/  IMAD.MOV.U32 R58, RZ, RZ, R80 ;  /* 0x000000ffff3a7224 */ /* 0x000fe400078e0050 */
.L_x_1373:
[----:B------:R-:W-:Y:S05]  /*8560*/  BSYNC B0 ;  /* 0x0000000000007941 */ /* 0x000fea0003800000 */
.L_x_1371:
        /* <DEDUP_REMOVED lines=16> */
.L_x_1377:
[----:B------:R-:W-:Y:S05]  /*8670*/  BSYNC B1 ;  /* 0x0000000000017941 */ /* 0x000fea0003800000 */
.L_x_1376:
        /* <DEDUP_REMOVED lines=44> */
.L_x_1375:
[----:B------:R-:W-:Y:S05]  /*8940*/  BSYNC B0 ;  /* 0x0000000000007941 */ /* 0x000fea0003800000 */
.L_x_1374:
        /* <DEDUP_REMOVED lines=21> */
.L_x_1379:
[----:B------:R-:W-:Y:S02]  /*8aa0*/  IMAD.MOV.U32 R112, RZ, RZ, R80 ;  /* 0x000000ffff707224 */ /* 0x000fe400078e0050 */
.L_x_1380:
[----:B------:R-:W-:Y:S05]  /*8ab0*/  BSYNC B0 ;  /* 0x0000000000007941 */ /* 0x000fea0003800000 */
.L_x_1378:
        /* <DEDUP_REMOVED lines=18> */
.L_x_1384:
[----:B------:R-:W-:Y:S05]  /*8be0*/  BSYNC B1 ;  /* 0x0000000000017941 */ /* 0x000fea0003800000 */
.L_x_1383:
        /* <DEDUP_REMOVED lines=44> */
.L_x_1382:
[----:B------:R-:W-:Y:S05]  /*8eb0*/  BSYNC B0 ;  /* 0x0000000000007941 */ /* 0x000fea0003800000 */
.L_x_1381:
        /* <DEDUP_REMOVED lines=52> */
.L_x_1386:
[----:B0-----:R-:W-:Y:S02]  /*9200*/  IMAD.MOV.U32 R98, RZ, RZ, R80 ;  /* 0x000000ffff627224 */ /* 0x001fe400078e0050 */
.L_x_1387:
[----:B------:R-:W-:Y:S05]  /*9210*/  BSYNC B0 ;  /* 0x0000000000007941 */ /* 0x000fea0003800000 */
.L_x_1385:
        /* <DEDUP_REMOVED lines=16> */
.L_x_1391:
[----:B------:R-:W-:Y:S05]  /*9320*/  BSYNC B1 ;  /* 0x0000000000017941 */ /* 0x000fea0003800000 */
.L_x_1390:
        /* <DEDUP_REMOVED lines=44> */
.L_x_1389:
[----:B------:R-:W-:Y:S05]  /*95f0*/  BSYNC B0 ;  /* 0x0000000000007941 */ /* 0x000fea0003800000 */
.L_x_1388:
[----:B------:R-:W0:Y:S01]  /*9600*/  I2F.U32 R61, R98 ;  /* 0x00000062003d7306 */ /* 0x000e220000201000 */
[----:B-----5:R-:W-:Y:S01]  /*9610*/  PRMT R63, RZ, 0x5410, R56 ;  /* 0x00005410ff3f7816 */ /* 0x020fe20000000038 */
        /* <DEDUP_REMOVED lines=20> */
.L_x_1393:
[----:B------:R-:W-:Y:S02]  /*9760*/  IMAD.MOV.U32 R110, RZ, RZ, R80 ;  /* 0x000000ffff6e7224 */ /* 0x000fe400078e0050 */
.L_x_1394:
[----:B------:R-:W-:Y:S05]  /*9770*/  BSYNC B0 ;  /* 0x0000000000007941 */ /* 0x000fea0003800000 */
.L_x_1392:
        /* <DEDUP_REMOVED lines=16> */
.L_x_1398:
[----:B------:R-:W-:Y:S05]  /*9880*/  BSYNC B1 ;  /* 0x0000000000017941 */ /* 0x000fea0003800000 */
.L_x_1397:
        /* <DEDUP_REMOVED lines=44> */
.L_x_1396:
[----:B------:R-:W-:Y:S05]  /*9b50*/  BSYNC B0 ;  /* 0x0000000000007941 */ /* 0x000fea0003800000 */
.L_x_1395:
        /* <DEDUP_REMOVED lines=22> */
.L_x_1400:
[----:B------:R-:W-:Y:S02]  /*9cc0*/  IMAD.MOV.U32 R56, RZ, RZ, R80 ;  /* 0x000000ffff387224 */ /* 0x000fe400078e0050 */
.L_x_1401:
[----:B------:R-:W-:Y:S05]  /*9cd0*/  BSYNC B0 ;  /* 0x0000000000007941 */ /* 0x000fea0003800000 */
.L_x_1399:
        /* <DEDUP_REMOVED lines=16> */
.L_x_1405:
[----:B------:R-:W-:Y:S05]  /*9de0*/  BSYNC B1 ;  /* 0x0000000000017941 */ /* 0x000fea0003800000 */
.L_x_1404:
        /* <DEDUP_REMOVED lines=44> */
.L_x_1403:
[----:B------:R-:W-:Y:S05]  /*a0b0*/  BSYNC B0 ;  /* 0x0000000000007941 */ /* 0x000fea0003800000 */
.L_x_1402:
        /* <DEDUP_REMOVED lines=21> */
.L_x_1407:
[----:B------:R-:W-:Y:S02]  /*a210*/  IMAD.MOV.U32 R56, RZ, RZ, R80 ;  /* 0x000000ffff387224 */ /* 0x000fe400078e0050 */
.L_x_1408:
[----:B------:R-:W-:Y:S05]  /*a220*/  BSYNC B0 ;  /* 0x0000000000007941 */ /* 0x000fea0003800000 */
.L_x_1406:
        /* <DEDUP_REMOVED lines=16> */
.L_x_1412:
[----:B------:R-:W-:Y:S05]  /*a330*/  BSYNC B1 ;  /* 0x0000000000017941 */ /* 0x000fea0003800000 */
.L_x_1411:
        /* <DEDUP_REMOVED lines=44> */
.L_x_1410:
[----:B------:R-:W-:Y:S05]  /*a600*/  BSYNC B0 ;  /* 0x0000000000007941 */ /* 0x000fea0003800000 */
.L_x_1409:
        /* <DEDUP_REMOVED lines=21> */
.L_x_1414:
[----:B------:R-:W-:Y:S02]  /*a760*/  IMAD.MOV.U32 R112, RZ, RZ, R80 ;  /* 0x000000ffff707224 */ /* 0x000fe400078e0050 */
.L_x_1415:
[----:B------:R-:W-:Y:S05]  /*a770*/  BSYNC B0 ;  /* 0x0000000000007941 */ /* 0x000fea0003800000 */
.L_x_1413:
        /* <DEDUP_REMOVED lines=16> */
.L_x_1419:
[----:B------:R-:W-:Y:S05]  /*a880*/  BSYNC B1 ;  /* 0x0000000000017941 */ /* 0x000fea0003800000 */
.L_x_1418:
        /* <DEDUP_REMOVED lines=44> */
.L_x_1417:
[----:B------:R-:W-:Y:S05]  /*ab50*/  BSYNC B0 ;  /* 0x0000000000007941 */ /* 0x000fea0003800000 */
.L_x_1416:
        /* <DEDUP_REMOVED lines=21> */
.L_x_1421:
[----:B------:R-:W-:Y:S02]  /*acb0*/  IMAD.MOV.U32 R112, RZ, RZ, R80 ;  /* 0x000000ffff707224 */ /* 0x000fe400078e0050 */
.L_x_1422:
[----:B------:R-:W-:Y:S05]  /*acc0*/  BSYNC B0 ;  /* 0x0000000000007941 */ /* 0x000fea0003800000 */
.L_x_1420:
        /* <DEDUP_REMOVED lines=16> */
.L_x_1426:
[----:B------:R-:W-:Y:S05]  /*add0*/  BSYNC B1 ;  /* 0x0000000000017941 */ /* 0x000fea0003800000 */
.L_x_1425:
        /* <DEDUP_REMOVED lines=44> */
.L_x_1424:
[----:B------:R-:W-:Y:S05]  /*b0a0*/  BSYNC B0 ;  /* 0x0000000000007941 */ /* 0x000fea0003800000 */
.L_x_1423:
        /* <DEDUP_REMOVED lines=21> */
.L_x_1428:
[----:B------:R-:W-:Y:S02]  /*b200*/  IMAD.MOV.U32 R58, RZ, RZ, R80 ;  /* 0x000000ffff3a7224 */ /* 0x000fe400078e0050 */
.L_x_1429:
[----:B------:R-:W-:Y:S05]  /*b210*/  BSYNC B0 ;  /* 0x0000000000007941 */ /* 0x000fea0003800000 */
.L_x_1427:
        /* <DEDUP_REMOVED lines=16> */
.L_x_1433:
[----:B------:R-:W-:Y:S05]  /*b320*/  BSYNC B1 ;  /* 0x0000000000017941 */ /* 0x000fea0003800000 */
.L_x_1432:
        /* <DEDUP_REMOVED lines=44> */
.L_x_1431:
[----:B------:R-:W-:Y:S05]  /*b5f0*/  BSYNC B0 ;  /* 0x0000000000007941 */ /* 0x000fea0003800000 */
.L_x_1430:
        /* <DEDUP_REMOVED lines=21> */
.L_x_1435:
[----:B------:R-:W-:Y:S02]  /*b750*/  IMAD.MOV.U32 R112, RZ, RZ, R80 ;  /* 0x000000ffff707224 */ /* 0x000fe400078e0050 */
.L_x_1436:
[----:B------:R-:W-:Y:S05]  /*b760*/  BSYNC B0 ;  /* 0x0000000000007941 */ /* 0x000fea0003800000 */
.L_x_1434:
        /* <DEDUP_REMOVED lines=18> */
.L_x_1440:
[----:B------:R-:W-:Y:S05]  /*b890*/  BSYNC B1 ;  /* 0x0000000000017941 */ /* 0x000fea0003800000 */
.L_x_1439:
        /* <DEDUP_REMOVED lines=44> */
.L_x_1438:
[----:B------:R-:W-:Y:S05]  /*bb60*/  BSYNC B0 ;  /* 0x0000000000007941 */ /* 0x000fea0003800000 */
.L_x_1437:
        /* <DEDUP_REMOVED lines=15> */
[----:B------:R-:W-:Y:S02]  /*bc60*/  FMUL.FTZ R62, R62, c[0x0][0x1e8] ;  /* 0x00007a003e3e7a20 */ /* 0x000fe40000410000 */
[----:B------:R-:W-:Y:S01]  /*bc70*/  IMAD.WIDE.U32 R140, R140, R71, c[0x0][0x190] ;  /* 0x000064008c8c7625 */ /* 0x000fe200078e0047 */
[----:B------:R-:W-:-:S03]  /*bc80*/  FSETP.GTU.FTZ.AND P1, PT, R57, c[0x0][0x1e4], PT ;  /* 0x0000790039007a0b */ /* 0x000fc60003f3c000 */
[----:B------:R-:W-:Y:S01]  /*bc90*/  IMAD.WIDE.U32 R56, R56, 0x100, RZ ;  /* 0x0000010038387825 */ /* 0x000fe200078e00ff */
[----:B------:R-:W-:Y:S02]  /*bca0*/  SEL R110, RZ, 0x1000000, P1 ;  /* 0x01000000ff6e7807 */ /* 0x000fe40000800000 */
[----:B------:R-:W-:Y:S02]  /*bcb0*/  FSEL R137, R62, RZ, !P1 ;  /* 0x000000ff3e897208 */ /* 0x000fe40004800000 */
[----:B------:R-:W-:Y:S02]  /*bcc0*/  LOP3.LUT R100, R56, R60, R58, 0xfe, !PT ;  /* 0x0000003c38647212 */ /* 0x000fe400078efe3a */
[----:B------:R-:W-:Y:S02]  /*bcd0*/  @P0 PRMT R56, RZ, 0x7610, R55 ;  /* 0x00007610ff380816 */ /* 0x000fe40000000037 */
[----:B------:R-:W-:Y:S02]  /*bce0*/  LOP3.LUT R63, R63, R110, R98, 0xfe, !PT ;  /* 0x0000006e3f3f7212 */ /* 0x000fe400078efe62 */
[----:B------:R-:W-:Y:S01]  /*bcf0*/  SEL R60, RZ, 0x1, P3 ;  /* 0x00000001ff3c7807 */ /* 0x000fe20001800000 */
[----:B------:R-:W-:Y:S01]  /*bd00*/  @P0 FADD.FTZ R137, R56, R137 ;  /* 0x0000008938890221 */ /* 0x000fe20000010000 */
[----:B------:R-:W-:-:S02]  /*bd10*/  LOP3.LUT R100, R100, R101, RZ, 0xfc, !PT ;  /* 0x0000006564647212 */ /* 0x000fc400078efcff */
[----:B------:R-:W-:Y:S02]  /*bd20*/  LOP3.LUT R101, R61, R63, R60, 0xfe, !PT ;  /* 0x0000003f3d657212 */ /* 0x000fe400078efe3c */
[----:B------:R-:W-:Y:S02]  /*bd30*/  IADD3 R98, R92, 0x200, RZ ;  /* 0x000002005c627810 */ /* 0x000fe40007ffe0ff */
[----:B------:R-:W-:Y:S02]  /*bd40*/  F2FP.BF16.PACK_AB R62, R135, R129 ;  /* 0x00000081873e723e */ /* 0x000fe400000010ff */
[----:B------:R-:W-:Y:S01]  /*bd50*/  F2FP.BF16.PACK_AB R61, R131, R125 ;  /* 0x0000007d833d723e */ /* 0x000fe200000010ff */
[----:B------:R-:W-:Y:S01]  /*bd60*/  @P0 IMAD.WIDE.U32 R138, R95, R98, c[0x0][0x180] ;  /* 0x000060005f8a0625 */ /* 0x000fe200078e0062 */
[----:B------:R-:W-:Y:S02]  /*bd70*/  F2FP.BF16.PACK_AB R60, R127, R123 ;  /* 0x0000007b7f3c723e */ /* 0x000fe400000010ff */
[----:B------:R-:W-:-:S02]  /*bd80*/  F2FP.BF16.PACK_AB R63, R137, R133 ;  /* 0x00000085893f723e */ /* 0x000fc400000010ff */
        /* <DEDUP_REMOVED lines=18> */
.L_x_1442:
[----:B0-----:R-:W-:Y:S02]  /*beb0*/  IMAD.MOV.U32 R110, RZ, RZ, R80 ;  /* 0x000000ffff6e7224 */ /* 0x001fe400078e0050 */
.L_x_1443:
[----:B------:R-:W-:Y:S05]  /*bec0*/  BSYNC B0 ;  /* 0x0000000000007941 */ /* 0x000fea0003800000 */
.L_x_1441:
        /* <DEDUP_REMOVED lines=16> */
.L_x_1447:
[----:B------:R-:W-:Y:S05]  /*bfd0*/  BSYNC B1 ;  /* 0x0000000000017941 */ /* 0x000fea0003800000 */
.L_x_1446:
        /* <DEDUP_REMOVED lines=44> */
.L_x_1445:
[----:B------:R-:W-:Y:S05]  /*c2a0*/  BSYNC B0 ;  /* 0x0000000000007941 */ /* 0x000fea0003800000 */
.L_x_1444:
        /* <DEDUP_REMOVED lines=22> */
.L_x_1449:
[----:B------:R-:W-:Y:S02]  /*c410*/  IMAD.MOV.U32 R110, RZ, RZ, R80 ;  /* 0x000000ffff6e7224 */ /* 0x000fe400078e0050 */
.L_x_1450:
[----:B------:R-:W-:Y:S05]  /*c420*/  BSYNC B0 ;  /* 0x0000000000007941 */ /* 0x000fea0003800000 */
.L_x_1448:
        /* <DEDUP_REMOVED lines=16> */
.L_x_1454:
[----:B------:R-:W-:Y:S05]  /*c530*/  BSYNC B1 ;  /* 0x0000000000017941 */ /* 0x000fea0003800000 */
.L_x_1453:
        /* <DEDUP_REMOVED lines=44> */
.L_x_1452:
[----:B------:R-:W-:Y:S05]  /*c800*/  BSYNC B0 ;  /* 0x0000000000007941 */ /* 0x000fea0003800000 */
.L_x_1451:
        /* <DEDUP_REMOVED lines=22> */
.L_x_1456:
[----:B------:R-:W-:Y:S02]  /*c970*/  IMAD.MOV.U32 R56, RZ, RZ, R80 ;  /* 0x000000ffff387224 */ /* 0x000fe400078e0050 */
.L_x_1457:
[----:B------:R-:W-:Y:S05]  /*c980*/  BSYNC B0 ;  /* 0x0000000000007941 */ /* 0x000fea0003800000 */
.L_x_1455:
        /* <DEDUP_REMOVED lines=16> */
.L_x_1461:
[----:B------:R-:W-:Y:S05]  /*ca90*/  BSYNC B1 ;  /* 0x0000000000017941 */ /* 0x000fea0003800000 */
.L_x_1460:
        /* <DEDUP_REMOVED lines=44> */
.L_x_1459:
[----:B------:R-:W-:Y:S05]  /*cd60*/  BSYNC B0 ;  /* 0x0000000000007941 */ /* 0x000fea0003800000 */
.L_x_1458:
        /* <DEDUP_REMOVED lines=21> */
.L_x_1463:
[----:B------:R-:W-:Y:S02]  /*cec0*/  IMAD.MOV.U32 R56, RZ, RZ, R80 ;  /* 0x000000ffff387224 */ /* 0x000fe400078e0050 */
.L_x_1464:
[----:B------:R-:W-:Y:S05]  /*ced0*/  BSYNC B0 ;  /* 0x0000000000007941 */ /* 0x000fea0003800000 */
.L_x_1462:
        /* <DEDUP_REMOVED lines=16> */
.L_x_1468:
[----:B------:R-:W-:Y:S05]  /*cfe0*/  BSYNC B1 ;  /* 0x0000000000017941 */ /* 0x000fea0003800000 */
.L_x_1467:
        /* <DEDUP_REMOVED lines=44> */
.L_x_1466:
[----:B------:R-:W-:Y:S05]  /*d2b0*/  BSYNC B0 ;  /* 0x0000000000007941 */ /* 0x000fea0003800000 */
.L_x_1465:
        /* <DEDUP_REMOVED lines=21> */
.L_x_1470:
[----:B------:R-:W-:Y:S02]  /*d410*/  IMAD.MOV.U32 R110, RZ, RZ, R80 ;  /* 0x000000ffff6e7224 */ /* 0x000fe400078e0050 */
.L_x_1471:
[----:B------:R-:W-:Y:S05]  /*d420*/  BSYNC B0 ;  /* 0x0000000000007941 */ /* 0x000fea0003800000 */
.L_x_1469:
        /* <DEDUP_REMOVED lines=16> */
.L_x_1475:
[----:B------:R-:W-:Y:S05]  /*d530*/  BSYNC B1 ;  /* 0x0000000000017941 */ /* 0x000fea0003800000 */
.L_x_1474:
        /* <DEDUP_REMOVED lines=44> */
.L_x_1473:
[----:B------:R-:W-:Y:S05]  /*d800*/  BSYNC B0 ;  /* 0x0000000000007941 */ /* 0x000fea0003800000 */
.L_x_1472:
        /* <DEDUP_REMOVED lines=21> */
.L_x_1477:
[----:B------:R-:W-:Y:S02]  /*d960*/  IMAD.MOV.U32 R110, RZ, RZ, R80 ;  /* 0x000000ffff6e7224 */ /* 0x000fe400078e0050 */
.L_x_1478:
[----:B------:R-:W-:Y:S05]  /*d970*/  BSYNC B0 ;  /* 0x0000000000007941 */ /* 0x000fea0003800000 */
.L_x_1476:
        /* <DEDUP_REMOVED lines=16> */
.L_x_1482:
[----:B------:R-:W-:Y:S05]  /*da80*/  BSYNC B1 ;  /* 0x0000000000017941 */ /* 0x000fea0003800000 */
.L_x_1481:
        /* <DEDUP_REMOVED lines=44> */
.L_x_1480:
[----:B------:R-:W-:Y:S05]  /*dd50*/  BSYNC B0 ;  /* 0x0000000000007941 */ /* 0x000fea0003800000 */
.L_x_1479:
        /* <DEDUP_REMOVED lines=21> */
.L_x_1484:
[----:B------:R-:W-:Y:S02]  /*deb0*/  IMAD.MOV.U32 R58, RZ, RZ, R80 ;  /* 0x000000ffff3a7224 */ /* 0x000fe400078e0050 */
.L_x_1485:
[----:B------:R-:W-:Y:S05]  /*dec0*/  BSYNC B0 ;  /* 0x0000000000007941 */ /* 0x000fea0003800000 */
.L_x_1483:
        /* <DEDUP_REMOVED lines=16> */
.L_x_1489:
[----:B------:R-:W-:Y:S05]  /*dfd0*/  BSYNC B1 ;  /* 0x0000000000017941 */ /* 0x000fea0003800000 */
.L_x_1488:
        /* <DEDUP_REMOVED lines=44> */
.L_x_1487:
[----:B------:R-:W-:Y:S05]  /*e2a0*/  BSYNC B0 ;  /* 0x0000000000007941 */ /* 0x000fea0003800000 */
.L_x_1486:
        /* <DEDUP_REMOVED lines=21> */
.L_x_1491:
[----:B------:R-:W-:Y:S02]  /*e400*/  IMAD.MOV.U32 R58, RZ, RZ, R80 ;  /* 0x000000ffff3a7224 */ /* 0x000fe400078e0050 */
.L_x_1492:
[----:B------:R-:W-:Y:S05]  /*e410*/  BSYNC B0 ;  /* 0x0000000000007941 */ /* 0x000fea0003800000 */
.L_x_1490:
        /* <DEDUP_REMOVED lines=18> */
.L_x_1496:
[----:B------:R-:W-:Y:S05]  /*e540*/  BSYNC B1 ;  /* 0x0000000000017941 */ /* 0x000fea0003800000 */
.L_x_1495:
        /* <DEDUP_REMOVED lines=44> */
.L_x_1494:
[----:B------:R-:W-:Y:S05]  /*e810*/  BSYNC B0 ;  /* 0x0000000000007941 */ /* 0x000fea0003800000 */
.L_x_1493:
[----:B------:R-:W-:Y:S01]  /*e820*/  FADD.FTZ R60, RZ, R64 ;  /* 0x00000040ff3c7221 */ /* 0x000fe20000010000 */
[----:B------:R-:W-:Y:S02]  /*e830*/  SEL R56, RZ, 0x1, P2 ;  /* 0x00000001ff387807 */ /* 0x000fe40001000000 */
[----:B------:R-:W-:Y:S01]  /*e840*/  ISETP.NE.AND P2, PT, R114, RZ, PT ;  /* 0x000000ff7200720c */ /* 0x000fe20003f45270 */
[----:B------:R-:W-:Y:S01]  /*e850*/  FADD.FTZ R57, R60, R65 ;  /* 0x000000413c397221 */ /* 0x000fe20000010000 */
[----:B------:R-:W-:Y:S02]  /*e860*/  PRMT R59, RZ, 0x7610, R59 ;  /* 0x00007610ff3b7816 */ /* 0x000fe4000000003b */
[----:B------:R-:W-:Y:S01]  /*e870*/  SEL R62, RZ, 0x1, P2 ;  /* 0x00000001ff3e7807 */ /* 0x000fe20001000000 */
[----:B------:R-:W-:Y:S01]  /*e880*/  FADD.FTZ R60, R57, R66 ;  /* 0x00000042393c7221 */ /* 0x000fe20000010000 */
[----:B------:R-:W-:Y:S01]  /*e890*/  SEL R155, RZ, 0x10000, P5 ;  /* 0x00010000ff9b7807 */ /* 0x000fe20002800000 */
[----:B------:R-:W-:Y:S01]  /*e8a0*/  FMUL.FTZ R59, R59, R108 ;  /* 0x0000006c3b3b7220 */ /* 0x000fe20000410000 */
[----:B------:R-:W-:Y:S01]  /*e8b0*/  ISETP.NE.AND P6, PT, R112, RZ, PT ;  /* 0x000000ff7000720c */ /* 0x000fe20003fc5270 */
[----:B------:R-:W-:-:S02]  /*e8c0*/  FADD.FTZ R57, R60, R67 ;  /* 0x000000433c397221 */ /* 0x000fc40000010000 */
[----:B------:R-:W-:Y:S01]  /*e8d0*/  IMAD.WIDE.U32 R62, R62, 0x100, RZ ;  /* 0x000001003e3e7825 */ /* 0x000fe200078e00ff */
[----:B------:R-:W-:-:S03]  /*e8e0*/  SEL R101, RZ, 0x1, P6 ;  /* 0x00000001ff657807 */ /* 0x000fc60003000000 */
[----:B------:R-:W-:Y:S02]  /*e8f0*/  FADD.FTZ R60, R57, R68 ;  /* 0x00000044393c7221 */ /* 0x000fe40000010000 */
[----:B------:R-:W-:Y:S02]  /*e900*/  FMUL.FTZ R59, R59, c[0x0][0x1e8] ;  /* 0x00007a003b3b7a20 */ /* 0x000fe40000410000 */
        /* <DEDUP_REMOVED lines=10> */
[----:B------:R0:W1:Y:S02]  /*e9b0*/  I2F.U32 R57, R58 ;  /* 0x0000003a00397306 */ /* 0x0000640000201000 */
[----:B------:R-:W-:-:S04]  /*e9c0*/  FADD.FTZ R60, R60, R105 ;  /* 0x000000693c3c7221 */ /* 0x000fc80000010000 */
[----:B------:R-:W-:Y:S01]  /*e9d0*/  FADD.FTZ R60, R60, R107 ;  /* 0x0000006b3c3c7221 */ /* 0x000fe20000010000 */
[----:B0-----:R-:W-:-:S03]  /*e9e0*/  SEL R58, RZ, 0x100, P4 ;  /* 0x00000100ff3a7807 */ /* 0x001fc60002000000 */
[----:B------:R-:W-:-:S04]  /*e9f0*/  FADD.FTZ R60, R60, R111 ;  /* 0x0000006f3c3c7221 */ /* 0x000fc80000010000 */
[----:B------:R-:W-:Y:S02]  /*ea00*/  FADD.FTZ R60, R60, R109 ;  /* 0x0000006d3c3c7221 */ /* 0x000fe40000010000 */
[----:B-1----:R-:W-:Y:S02]  /*ea10*/  FFMA.FTZ R57, R57, R106, 1.1641532182693481445e-10 ;  /* 0x2f00000039397423 */ /* 0x002fe4000001006a */
[----:B------:R-:W-:-:S04]  /*ea20*/  FADD.FTZ R60, R60, R115 ;  /* 0x000000733c3c7221 */ /* 0x000fc80000010000 */
[----:B------:R-:W-:-:S04]  /*ea30*/  FADD.FTZ R60, R60, R113 ;  /* 0x000000713c3c7221 */ /* 0x000fc80000010000 */
[----:B------:R-:W-:-:S04]  /*ea40*/  FADD.FTZ R60, R60, R119 ;  /* 0x000000773c3c7221 */ /* 0x000fc80000010000 */
[----:B------:R-:W-:-:S04]  /*ea50*/  FADD.FTZ R60, R60, R117 ;  /* 0x000000753c3c7221 */ /* 0x000fc80000010000 */
[----:B------:R-:W-:-:S04]  /*ea60*/  FADD.FTZ R60, R60, R121 ;  /* 0x000000793c3c7221 */ /* 0x000fc80000010000 */
[----:B------:R-:W-:-:S04]  /*ea70*/  FADD.FTZ R60, R60, R123 ;  /* 0x0000007b3c3c7221 */ /* 0x000fc80000010000 */
[----:B------:R-:W-:Y:S01]  /*ea80*/  FADD.FTZ R100, R60, R127 ;  /* 0x0000007f3c647221 */ /* 0x000fe20000010000 */
[----:B------:R-:W-:Y:S02]  /*ea90*/  SEL R60, RZ, 0x1, P1 ;  /* 0x00000001ff3c7807 */ /* 0x000fe40000800000 */
[----:B------:R-:W-:Y:S01]  /*eaa0*/  FSETP.GTU.FTZ.AND P1, PT, R57, c[0x0][0x1e4], PT ;  /* 0x0000790039007a0b */ /* 0x000fe20003f3c000 */
[----:B------:R-:W-:Y:S02]  /*eab0*/  FADD.FTZ R100, R100, R125 ;  /* 0x0000007d64647221 */ /* 0x000fe40000010000 */
[----:B------:R-:W-:Y:S01]  /*eac0*/  IMAD.WIDE.U32 R56, R56, 0x1000000, RZ ;  /* 0x0100000038387825 */ /* 0x000fe200078e00ff */
[----:B------:R-:W-:-:S03]  /*ead0*/  FSEL R153, R59, RZ, !P1 ;  /* 0x000000ff3b997208 */ /* 0x000fc60004800000 */
[----:B------:R-:W-:-:S04]  /*eae0*/  IMAD.WIDE.U32 R60, R60, 0x10000, RZ ;  /* 0x000100003c3c7825 */ /* 0x000fc800078e00ff */
[----:B------:R-:W-:Y:S01]  /*eaf0*/  FADD.FTZ R100, R100, R131 ;  /* 0x0000008364647221 */ /* 0x000fe20000010000 */
[----:B------:R-:W-:Y:S02]  /*eb00*/  LOP3.LUT R60, R62, R56, R60, 0xfe, !PT ;  /* 0x000000383e3c7212 */ /* 0x000fe400078efe3c */
[----:B------:R-:W-:Y:S01]  /*eb10*/  SEL R56, RZ, 0x1000000, P1 ;  /* 0x01000000ff387807 */ /* 0x000fe20000800000 */
[----:B------:R-:W-:Y:S01]  /*eb20*/  FADD.FTZ R100, R100, R129 ;  /* 0x0000008164647221 */ /* 0x000fe20000010000 */
[----:B------:R-:W-:Y:S02]  /*eb30*/  LOP3.LUT R60, R60, R101, RZ, 0xfc, !PT ;  /* 0x000000653c3c7212 */ /* 0x000fe400078efcff */
[----:B------:R-:W-:Y:S01]  /*eb40*/  LOP3.LUT R58, R58, R56, R155, 0xfe, !PT ;  /* 0x000000383a3a7212 */ /* 0x000fe200078efe9b */
[----:B------:R-:W-:Y:S01]  /*eb50*/  FADD.FTZ R100, R100, R135 ;  /* 0x0000008764647221 */ /* 0x000fe20000010000 */
[----:B------:R-:W-:Y:S02]  /*eb60*/  @P0 PRMT R56, RZ, 0x7610, R55 ;  /* 0x00007610ff380816 */ /* 0x000fe40000000037 */
[----:B------:R-:W-:Y:S01]  /*eb70*/  SEL R155, RZ, 0x1, P3 ;  /* 0x00000001ff9b7807 */ /* 0x000fe20001800000 */
[----:B------:R-:W-:Y:S01]  /*eb80*/  FADD.FTZ R100, R100, R133 ;  /* 0x0000008564647221 */ /* 0x000fe20000010000 */
[----:B------:R-:W-:Y:S01]  /*eb90*/  LOP3.LUT P1, RZ, R85, 0xff, RZ, 0xc0, !PT ;  /* 0x000000ff55ff7812 */ /* 0x000fe2000782c0ff */
[----:B------:R-:W-:Y:S01]  /*eba0*/  @P0 FADD.FTZ R153, R56, R153 ;  /* 0x0000009938990221 */ /* 0x000fe20000010000 */
[----:B------:R-:W-:Y:S01]  /*ebb0*/  LOP3.LUT R155, R57, R58, R155, 0xfe, !PT ;  /* 0x0000003a399b7212 */ /* 0x000fe200078efe9b */
[----:B------:R-:W-:Y:S01]  /*ebc0*/  FADD.FTZ R56, R100, R137 ;  /* 0x0000008964387221 */ /* 0x000fe20000010000 */
[----:B------:R-:W-:Y:S01]  /*ebd0*/  F2FP.BF16.PACK_AB R58, R149, R145 ;  /* 0x00000091953a723e */ /* 0x000fe200000010ff */
[----:B------:R-:W-:Y:S01]  /*ebe0*/  IMAD.WIDE.U32 R100, R98, R95, c[0x0][0x188] ;  /* 0x0000620062647625 */ /* 0x000fe200078e005f */
[----:B------:R-:W-:-:S02]  /*ebf0*/  F2FP.BF16.PACK_AB R57, R147, R141 ;  /* 0x0000008d9339723e */ /* 0x000fc400000010ff */
[----:B------:R-:W-:Y:S01]  /*ec00*/  F2FP.BF16.PACK_AB R59, R153, R151 ;  /* 0x00000097993b723e */ /* 0x000fe200000010ff */
[----:B------:R-:W-:Y:S01]  /*ec10*/  FADD.FTZ R62, R56, R139 ;  /* 0x0000008b383e7221 */ /* 0x000fe20000010000 */
[----:B------:R-:W-:Y:S02]  /*ec20*/  F2FP.BF16.PACK_AB R56, R143, R139 ;  /* 0x0000008b8f38723e */ /* 0x000fe400000010ff */
[----:B------:R-:W-:Y:S01]  /*ec30*/  LOP3.LUT R61, R63, R155, R61, 0xfe, !PT ;  /* 0x0000009b3f3d7212 */ /* 0x000fe200078efe3d */
[----:B------:R-:W-:Y:S01]  /*ec40*/  FADD.FTZ R106, R62, R143 ;  /* 0x0000008f3e6a7221 */ /* 0x000fe20000010000 */
[----:B------:R-:W-:Y:S01]  /*ec50*/  LOP3.LUT P0, RZ, R3, 0x1f, RZ, 0xc0, !PT ;  /* 0x0000001f03ff7812 */ /* 0x000fe2000780c0ff */
[----:B------:R-:W-:Y:S01]  /*ec60*/  IMAD.WIDE.U32 R62, R98, R71, c[0x0][0x190] ;  /* 0x00006400623e7625 */ /* 0x000fe200078e0047 */
[----:B------:R0:W-:Y:S01]  /*ec70*/  STG.E.128 [R100.64], R56 ;  /* 0x0000003864007986 */ /* 0x0001e2000c101d06 */
[----:B------:R-:W-:Y:S02]  /*ec80*/  SHF.R.U32.HI R71, RZ, 0x5, R3 ;  /* 0x00000005ff477819 */ /* 0x000fe40000011603 */
[----:B------:R-:W-:Y:S01]  /*ec90*/  FADD.FTZ R106, R106, R141 ;  /* 0x0000008d6a6a7221 */ /* 0x000fe20000010000 */
[----:B------:R0:W-:Y:S01]  /*eca0*/  STG.E.64 [R62.64], R60 ;  /* 0x0000003c3e007986 */ /* 0x0001e2000c101b06 */
[----:B------:R-:W-:-:S02]  /*ecb0*/  LOP3.LUT R71, R71, 0x7fffffc, RZ, 0xc0, !PT ;  /* 0x07fffffc47477812 */ /* 0x000fc400078ec0ff */
[----:B------:R-:W-:Y:S02]  /*ecc0*/  FADD.FTZ R106, R106, R147 ;  /* 0x000000936a6a7221 */ /* 0x000fe40000010000 */
[----:B------:R-:W-:Y:S02]  /*ecd0*/  @!P1 IADD3 R71, R71, 0x4, RZ ;  /* 0x0000000447479810 */ /* 0x000fe40007ffe0ff */
[----:B------:R-:W-:-:S04]  /*ece0*/  FADD.FTZ R106, R106, R145 ;  /* 0x000000916a6a7221 */ /* 0x000fc80000010000 */
[----:B------:R-:W-:-:S04]  /*ecf0*/  FADD.FTZ R106, R106, R149 ;  /* 0x000000956a6a7221 */ /* 0x000fc80000010000 */
[----:B------:R-:W-:-:S04]  /*ed00*/  FADD.FTZ R106, R106, R151 ;  /* 0x000000976a6a7221 */ /* 0x000fc80000010000 */
[----:B------:R-:W-:Y:S01]  /*ed10*/  FADD.FTZ R95, R106, R153 ;  /* 0x000000996a5f7221 */ /* 0x000fe20000010000 */
[----:B------:R-:W-:Y:S05]  /*ed20*/  BRA.DIV ~URZ, `(.L_x_1497) ;  /* 0x000017027f007947 */ /* 0x000fea000b800000 */
[----:B0-----:R0:W1:Y:S02]  /*ed30*/  SHFL.BFLY PT, R56, R95, 0x1, 0x1f ;  /* 0x0c201f005f387f89 */ /* 0x00106400000e0000 */
.L_x_1501:
        /* <DEDUP_REMOVED lines=100> */
.L_x_1502:
[----:B------:R-:W-:Y:S01]  /*f380*/  SHF.R.U32.HI R60, RZ, 0x5, R3 ;  /* 0x00000005ff3c7819 */ /* 0x000fe20000011603 */
[----:B--2---:R-:W-:Y:S01]  /*f390*/  FADD.FTZ R57, R61, R62 ;  /* 0x0000003e3d397221 */ /* 0x004fe20000010000 */
[----:B------:R-:W-:Y:S01]  /*f3a0*/  WARPSYNC 0xffffffff ;  /* 0xffffffff00007948 */ /* 0x000fe20003800000 */
[----:B------:R-:W-:Y:S01]  /*f3b0*/  LOP3.LUT R58, R3, 0x1f, RZ, 0xc0, !PT ;  /* 0x0000001f033a7812 */ /* 0x000fe200078ec0ff */
[----:B-1----:R-:W-:Y:S01]  /*f3c0*/  IMAD.MOV.U32 R62, RZ, RZ, RZ ;  /* 0x000000ffff3e7224 */ /* 0x002fe200078e00ff */
[----:B------:R-:W-:Y:S02]  /*f3d0*/  LOP3.LUT R60, R60, 0x3, RZ, 0xc0, !PT ;  /* 0x000000033c3c7812 */ /* 0x000fe400078ec0ff */
[----:B------:R-:W-:Y:S02]  /*f3e0*/  ISETP.GT.U32.AND P1, PT, R58, 0x3, PT ;  /* 0x000000033a00780c */ /* 0x000fe40003f24070 */
[----:B------:R-:W-:-:S05]  /*f3f0*/  @!P0 IADD3 R61, R71, R60, RZ ;  /* 0x0000003c473d8210 */ /* 0x000fca0007ffe0ff */
[----:B------:R-:W-:Y:S04]  /*f400*/  @!P0 STS.64 [R61.X8], R56 ;  /* 0x000000383d008388 */ /* 0x000fe80000008a00 */
[----:B------:R-:W-:Y:S01]  /*f410*/  BAR.SYNC.DEFER_BLOCKING 0x0 ;  /* 0x0000000000007b1d */ /* 0x000fe20000010000 */
[----:B------:R-:W-:Y:S01]  /*f420*/  LOP3.LUT P0, RZ, R60, 0x1f, R3, 0xf8, !PT ;  /* 0x0000001f3cff7812 */ /* 0x000fe2000780f803 */
[----:B------:R-:W-:Y:S02]  /*f430*/  @!P1 IMAD.IADD R71, R71, 0x1, R58 ;  /* 0x0000000147479824 */ /* 0x000fe400078e023a */
[----:B------:R-:W-:Y:S01]  /*f440*/  CS2R R58, SRZ ;  /* 0x00000000003a7805 */ /* 0x000fe2000001ff00 */
[----:B------:R-:W-:Y:S02]  /*f450*/  @!P1 IMAD.MOV.U32 R62, RZ, RZ, 0x500 ;  /* 0x00000500ff3e9424 */ /* 0x000fe400078e00ff */
[----:B------:R-:W-:-:S02]  /*f460*/  IMAD.MOV.U32 R60, RZ, RZ, c[0x0][0x1e0] ;  /* 0x00007800ff3c7624 */ /* 0x000fc400078e00ff */
[----:B------:R-:W-:Y:S01]  /*f470*/  I2F R106, R62 ;  /* 0x0000003e006a7306 */ /* 0x000fe20000201400 */
[----:B------:R-:W1:Y:S04]  /*f480*/  SHFL.DOWN PT, R63, R62, 0x2, 0x1f ;  /* 0x08401f003e3f7f89 */ /* 0x000e6800000e0000 */
[----:B------:R-:W2:Y:S01]  /*f490*/  @!P1 LDS.64 R58, [R71.X8] ;  /* 0x00000000473a9984 */ /* 0x000ea20000008a00 */
[----:B------:R-:W-:Y:S02]  /*f4a0*/  ISETP.NE.AND P1, PT, RZ, UR8, PT ;  /* 0x00000008ff007c0c */ /* 0x000fe4000bf25270 */
[----:B-1----:R-:W-:Y:S01]  /*f4b0*/  IADD3 R100, R63, R62, RZ ;  /* 0x0000003e3f647210 */ /* 0x002fe20007ffe0ff */
[----:B------:R-:W-:Y:S04]  /*f4c0*/  I2F R108, R63 ;  /* 0x0000003f006c7306 */ /* 0x000fe80000201400 */
[----:B------:R-:W-:Y:S04]  /*f4d0*/  SHFL.DOWN PT, R155, R100, 0x1, 0x1f ;  /* 0x08201f00649b7f89 */ /* 0x000fe800000e0000 */
[----:B------:R-:W1:Y:S08]  /*f4e0*/  I2F R101, R100 ;  /* 0x0000006400657306 */ /* 0x000e700000201400 */
[----:B-1----:R-:W1:Y:S01]  /*f4f0*/  MUFU.RCP R57, R101 ;  /* 0x0000006500397308 */ /* 0x002e620000001000 */
[----:B0-2---:R-:W0:Y:S04]  /*f500*/  SHFL.DOWN PT, R95, R58, 0x2, 0x1f ;  /* 0x08401f003a5f7f89 */ /* 0x005e2800000e0000 */
[----:B------:R-:W2:Y:S01]  /*f510*/  SHFL.DOWN PT, R56, R59, 0x2, 0x1f ;  /* 0x08401f003b387f89 */ /* 0x000ea200000e0000 */
[----:B0-----:R-:W-:-:S02]  /*f520*/  FMUL.FTZ R61, R95, R108 ;  /* 0x0000006c5f3d7220 */ /* 0x001fc40000410000 */
[----:B------:R-:W-:Y:S02]  /*f530*/  FADD.FTZ R95, -R95, R58 ;  /* 0x0000003a5f5f7221 */ /* 0x000fe40000010100 */
[----:B------:R-:W-:Y:S02]  /*f540*/  FFMA.FTZ R112, R106, R58, R61 ;  /* 0x0000003a6a707223 */ /* 0x000fe4000001003d */
[----:B------:R-:W-:Y:S02]  /*f550*/  FMUL.FTZ R95, R95, R95 ;  /* 0x0000005f5f5f7220 */ /* 0x000fe40000410000 */
[----:B-1----:R-:W-:Y:S02]  /*f560*/  FMUL.FTZ R112, R57, R112 ;  /* 0x0000007039707220 */ /* 0x002fe40000410000 */
[----:B------:R-:W-:Y:S02]  /*f570*/  IMAD.IADD R58, R100, 0x1, R155 ;  /* 0x00000001643a7824 */ /* 0x000fe400078e029b */
[----:B------:R-:W-:Y:S01]  /*f580*/  FMUL.FTZ R95, R95, R106 ;  /* 0x0000006a5f5f7220 */ /* 0x000fe20000410000 */
[----:B------:R-:W0:Y:S01]  /*f590*/  SHFL.DOWN PT, R61, R112, 0x1, 0x1f ;  /* 0x08201f00703d7f89 */ /* 0x000e2200000e0000 */
[----:B--2---:R-:W-:Y:S01]  /*f5a0*/  FADD.FTZ R56, R56, R59 ;  /* 0x0000003b38387221 */ /* 0x004fe20000010000 */
[----:B------:R-:W-:Y:S01]  /*f5b0*/  I2F R100, R155 ;  /* 0x0000009b00647306 */ /* 0x000fe20000201400 */
[----:B------:R-:W-:-:S04]  /*f5c0*/  FMUL.FTZ R95, R95, R108 ;  /* 0x0000006c5f5f7220 */ /* 0x000fc80000410000 */
        /* <DEDUP_REMOVED lines=13> */
[----:B------:R-:W-:Y:S01]  /*f6a0*/  @!P0 IMAD.MOV.U32 R59, RZ, RZ, 0x4 ;  /* 0x00000004ff3b8424 */ /* 0x000fe200078e00ff */
[----:B------:R-:W0:Y:S03]  /*f6b0*/  SHFL.IDX PT, R61, R106, RZ, 0x1f ;  /* 0x00001fff6a3d7589 */ /* 0x000e2600000e0000 */
[----:B------:R-:W-:Y:S01]  /*f6c0*/  @!P0 IMAD.WIDE R58, R4, R59, c[0x0][0x1a0] ;  /* 0x00006800043a8625 */ /* 0x000fe200078e023b */
[----:B------:R-:W1:Y:S03]  /*f6d0*/  SHFL.IDX PT, R63, R62, RZ, 0x1f ;  /* 0x00001fff3e3f7589 */ /* 0x000e6600000e0000 */
[----:B0-----:R-:W-:Y:S01]  /*f6e0*/  FMUL.FTZ R56, R61, R61 ;  /* 0x0000003d3d387220 */ /* 0x001fe20000410000 */
[----:B------:R0:W-:Y:S04]  /*f6f0*/  @!P0 STG.E [R58.64], R61 ;  /* 0x0000003d3a008986 */ /* 0x0001e8000c101906 */
[----:B------:R-:W-:Y:S01]  /*f700*/  FSEL R57, R56, RZ, P1 ;  /* 0x000000ff38397208 */ /* 0x000fe20000800000 */
[----:B-1----:R-:W-:Y:S01]  /*f710*/  FFMA.FTZ R56, R63, R60, c[0x0][0x228] ;  /* 0x00008a003f387623 */ /* 0x002fe2000001003c */
[----:B------:R-:W-:-:S02]  /*f720*/  @!P0 MOV R63, 0x4 ;  /* 0x00000004003f8802 */ /* 0x000fc40000000f00 */
[----:B------:R-:W-:Y:S01]  /*f730*/  FSEL R60, R61, RZ, !P1 ;  /* 0x000000ff3d3c7208 */ /* 0x000fe20004800000 */
[----:B------:R-:W-:Y:S01]  /*f740*/  FADD.FTZ R95, R56, R57 ;  /* 0x00000039385f7221 */ /* 0x000fe20000010000 */
[----:B------:R-:W-:Y:S01]  /*f750*/  LOP3.LUT P1, RZ, R85, 0xff, RZ, 0xc0, !PT ;  /* 0x000000ff55ff7812 */ /* 0x000fe2000782c0ff */
[C---:B------:R-:W-:Y:S01]  /*f760*/  @!P0 IMAD.WIDE R56, R4.reuse, R63, c[0x0][0x1a8] ;  /* 0x00006a0004388625 */ /* 0x040fe200078e023f */
[----:B------:R-:W-:Y:S02]  /*f770*/  IADD3 R4, R4, c[0x0][0x160], RZ ;  /* 0x0000580004047a10 */ /* 0x000fe40007ffe0ff */
[----:B------:R-:W-:Y:S01]  /*f780*/  SEL R85, RZ, 0x1, P1 ;  /* 0x00000001ff557807 */ /* 0x000fe20000800000 */
[----:B------:R-:W1:Y:S01]  /*f790*/  MUFU.RSQ R95, R95 ;  /* 0x0000005f005f7308 */ /* 0x000e620000001400 */
[C---:B------:R-:W-:Y:S02]  /*f7a0*/  FADD.FTZ R112, -R60.reuse, R64 ;  /* 0x000000403c707221 */ /* 0x040fe40000010100 */
[----:B------:R-:W-:-:S02]  /*f7b0*/  FADD.FTZ R118, -R60, R96 ;  /* 0x000000603c767221 */ /* 0x000fc40000010100 */
[C---:B------:R-:W-:Y:S02]  /*f7c0*/  FADD.FTZ R116, -R60.reuse, R102 ;  /* 0x000000663c747221 */ /* 0x040fe40000010100 */
[C---:B------:R-:W-:Y:S02]  /*f7d0*/  FADD.FTZ R62, -R60.reuse, R65 ;  /* 0x000000413c3e7221 */ /* 0x040fe40000010100 */
[C---:B------:R-:W-:Y:S02]  /*f7e0*/  FADD.FTZ R66, -R60.reuse, R66 ;  /* 0x000000423c427221 */ /* 0x040fe40000010100 */
[C---:B------:R-:W-:Y:S02]  /*f7f0*/  FADD.FTZ R64, -R60.reuse, R67 ;  /* 0x000000433c407221 */ /* 0x040fe40000010100 */
[C---:B------:R-:W-:Y:S02]  /*f800*/  FADD.FTZ R68, -R60.reuse, R68 ;  /* 0x000000443c447221 */ /* 0x040fe40000010100 */
[C---:B------:R-:W-:Y:S01]  /*f810*/  FADD.FTZ R100, -R60.reuse, R69 ;  /* 0x000000453c647221 */ /* 0x040fe20000010100 */
[----:B-1----:R1:W-:Y:S01]  /*f820*/  @!P0 STG.E [R56.64], R95 ;  /* 0x0000005f38008986 */ /* 0x0023e2000c101906 */
[----:B------:R-:W-:-:S02]  /*f830*/  FADD.FTZ R70, -R60, R70 ;  /* 0x000000463c467221 */ /* 0x000fc40000010100 */
[C---:B------:R-:W-:Y:S02]  /*f840*/  FADD.FTZ R114, -R60.reuse, R93 ;  /* 0x0000005d3c727221 */ /* 0x040fe40000010100 */
[C---:B------:R-:W-:Y:S02]  /*f850*/  FADD.FTZ R94, -R60.reuse, R94 ;  /* 0x0000005e3c5e7221 */ /* 0x040fe40000010100 */
[C---:B0-----:R-:W-:Y:S02]  /*f860*/  FADD.FTZ R58, -R60.reuse, R97 ;  /* 0x000000613c3a7221 */ /* 0x041fe40000010100 */
        /* <DEDUP_REMOVED lines=27> */
[----:B------:R-:W-:Y:S02]  /*fa20*/  FADD.FTZ R153, -R60, R153 ;  /* 0x000000993c997221 */ /* 0x000fe40000010100 */
        /* <DEDUP_REMOVED lines=17> */
[C---:B-1----:R-:W-:Y:S02]  /*fb40*/  FMUL.FTZ R57, R95.reuse, R128 ;  /* 0x000000805f397220 */ /* 0x042fe40000410000 */
        /* <DEDUP_REMOVED lines=21> */
[----:B------:R-:W-:Y:S01]  /*fca0*/  FMUL.FTZ R96, R95, R153 ;  /* 0x000000995f607220 */ /* 0x000fe20000410000 */
[----:B------:R-:W-:-:S05]  /*fcb0*/  PRMT R95, RZ, 0x5410, R51 ;  /* 0x00005410ff5f7816 */ /* 0x000fca0000000033 */
[----:B------:R-:W-:Y:S01]  /*fcc0*/  FFMA.FTZ R95, R102, R95, R11 ;  /* 0x0000005f665f7223 */ /* 0x000fe2000001000b */
        /* <DEDUP_REMOVED lines=46> */
[----:B------:R-:W-:-:S04]  /*ffb0*/  PRMT R57, RZ, 0x5410, R39 ;  /* 0x00005410ff397816 */ /* 0x000fc80000000027 */
[----:B------:R-:W-:Y:S01]  /*ffc0*/  F2FP.BF16.PACK_AB R60, R113, R60 ;  /* 0x0000003c713c723e */ /* 0x000fe200000010ff */
[----:B------:R-:W-:Y:S01]  /*ffd0*/  FFMA.FTZ R123, R68, R57, R75 ;  /* 0x00000039447b7223 */ /* 0x000fe2000001004b */
[----:B------:R-:W-:Y:S02]  /*ffe0*/  PRMT R57, RZ, 0x7610, R39 ;  /* 0x00007610ff397816 */ /* 0x000fe40000000027 */
[----:B------:R-:W-:-:S03]  /*fff0*/  F2FP.BF16.PACK_AB R68, R112, R103 ;  /* 0x000000677044723e */ /* 0x000fc600000010ff */
[----:B------:R-:W-:Y:S01]  /*10000*/  FFMA.FTZ R128, R71, R57, R76 ;  /* 0x0000003947807223 */ /* 0x000fe2000001004c */
[--C-:B------:R-:W-:Y:S02]  /*10010*/  PRMT R57, RZ, 0x5410, R38.reuse ;  /* 0x00005410ff397816 */ /* 0x100fe40000000026 */
[----:B------:R-:W-:Y:S02]  /*10020*/  F2FP.BF16.PACK_AB R71, R102, R95 ;  /* 0x0000005f6647723e */ /* 0x000fe400000010ff */
[----:B------:R-:W-:Y:S01]  /*10030*/  IADD3 R95, R92, 0x80, RZ ;  /* 0x000000805c5f7810 */ /* 0x000fe20007ffe0ff */
[----:B------:R-:W-:Y:S01]  /*10040*/  FFMA.FTZ R66, R66, R57, R73 ;  /* 0x0000003942427223 */ /* 0x000fe20000010049 */
[----:B------:R-:W-:-:S05]  /*10050*/  PRMT R57, RZ, 0x7610, R38 ;  /* 0x00007610ff397816 */ /* 0x000fca0000000026 */
[----:B------:R-:W-:Y:S01]  /*10060*/  FFMA.FTZ R121, R69, R57, R74 ;  /* 0x0000003945797223 */ /* 0x000fe2000001004a */
[----:B------:R-:W-:Y:S02]  /*10070*/  PRMT R57, RZ, 0x5410, R37 ;  /* 0x00005410ff397816 */ /* 0x000fe40000000025 */
[----:B------:R-:W-:Y:S01]  /*10080*/  F2FP.BF16.PACK_AB R69, R108, R101 ;  /* 0x000000656c45723e */ /* 0x000fe200000010ff */
[----:B------:R-:W-:Y:S01]  /*10090*/  IMAD.MOV.U32 R101, RZ, RZ, 0x10 ;  /* 0x00000010ff657424 */ /* 0x000fe200078e00ff */
[----:B------:R-:W-:Y:S01]  /*100a0*/  F2FP.BF16.PACK_AB R66, R121, R66 ;  /* 0x000000427942723e */ /* 0x000fe200000010ff */
[----:B------:R-:W-:Y:S01]  /*100b0*/  FFMA.FTZ R119, R64, R57, R31 ;  /* 0x0000003940777223 */ /* 0x000fe2000001001f */
[----:B------:R-:W-:Y:S02]  /*100c0*/  PRMT R57, RZ, 0x7610, R37 ;  /* 0x00007610ff397816 */ /* 0x000fe40000000025 */
[----:B------:R-:W-:-:S03]  /*100d0*/  LEA R64, P0, R92, c[0x0][0x208], 0x4 ;  /* 0x000082005c407a11 */ /* 0x000fc600078020ff */
[----:B------:R-:W-:Y:S01]  /*100e0*/  FFMA.FTZ R126, R67, R57, R72 ;  /* 0x00000039437e7223 */ /* 0x000fe20000010048 */
[----:B------:R-:W-:Y:S02]  /*100f0*/  PRMT R57, RZ, 0x5410, R36 ;  /* 0x00005410ff397816 */ /* 0x000fe40000000024 */
[----:B------:R-:W-:-:S03]  /*10100*/  F2FP.BF16.PACK_AB R67, R128, R123 ;  /* 0x0000007b8043723e */ /* 0x000fc600000010ff */
[----:B------:R-:W-:Y:S01]  /*10110*/  FFMA.FTZ R117, R62, R57, R29 ;  /* 0x000000393e757223 */ /* 0x000fe2000001001d */
[----:B------:R-:W-:Y:S02]  /*10120*/  PRMT R57, RZ, 0x7610, R36 ;  /* 0x00007610ff397816 */ /* 0x000fe40000000024 */
[----:B------:R-:W-:-:S03]  /*10130*/  F2FP.BF16.PACK_AB R62, R105, R114 ;  /* 0x00000072693e723e */ /* 0x000fc600000010ff */
[----:B------:R-:W-:Y:S01]  /*10140*/  FFMA.FTZ R124, R65, R57, R30 ;  /* 0x00000039417c7223 */ /* 0x000fe2000001001e */
[----:B------:R-:W-:Y:S02]  /*10150*/  PRMT R57, RZ, 0x5410, R35 ;  /* 0x00005410ff397816 */ /* 0x000fe40000000023 */
[----:B------:R-:W-:-:S03]  /*10160*/  LEA.HI.X R65, R92, c[0x0][0x20c], RZ, 0x4, P0 ;  /* 0x000083005c417a11 */ /* 0x000fc600000f24ff */
[----:B------:R-:W-:Y:S01]  /*10170*/  FFMA.FTZ R129, R63, R57, R90 ;  /* 0x000000393f817223 */ /* 0x000fe2000001005a */
[----:B------:R-:W-:Y:S02]  /*10180*/  PRMT R57, RZ, 0x7610, R35 ;  /* 0x00007610ff397816 */ /* 0x000fe40000000023 */
[----:B------:R-:W-:-:S03]  /*10190*/  F2FP.BF16.PACK_AB R63, R122, R115 ;  /* 0x000000737a3f723e */ /* 0x000fc600000010ff */
[----:B------:R-:W-:Y:S01]  /*101a0*/  FFMA.FTZ R130, R96, R57, R91 ;  /* 0x0000003960827223 */ /* 0x000fe2000001005b */
[----:B------:R-:W-:-:S05]  /*101b0*/  PRMT R57, RZ, 0x5410, R34 ;  /* 0x00005410ff397816 */ /* 0x000fca0000000022 */
[----:B------:R-:W-:Y:S01]  /*101c0*/  FFMA.FTZ R96, R61, R57, R88 ;  /* 0x000000393d607223 */ /* 0x000fe20000010058 */
[----:B------:R-:W-:Y:S02]  /*101d0*/  PRMT R57, RZ, 0x7610, R34 ;  /* 0x00007610ff397816 */ /* 0x000fe40000000022 */
[----:B------:R-:W-:Y:S02]  /*101e0*/  F2FP.BF16.PACK_AB R61, R93, R100 ;  /* 0x000000645d3d723e */ /* 0x000fe400000010ff */
[----:B------:R-:W-:Y:S01]  /*101f0*/  IADD3 R100, R92, 0x180, RZ ;  /* 0x000001805c647810 */ /* 0x000fe20007ffe0ff */
[----:B------:R-:W-:Y:S01]  /*10200*/  FFMA.FTZ R127, R94, R57, R89 ;  /* 0x000000395e7f7223 */ /* 0x000fe20000010059 */
[----:B------:R-:W-:-:S05]  /*10210*/  PRMT R57, RZ, 0x5410, R33 ;  /* 0x00005410ff397816 */ /* 0x000fca0000000021 */
[----:B------:R-:W-:Y:S01]  /*10220*/  FFMA.FTZ R94, R59, R57, R86 ;  /* 0x000000393b5e7223 */ /* 0x000fe20000010056 */
[----:B------:R-:W-:Y:S02]  /*10230*/  PRMT R57, RZ, 0x7610, R33 ;  /* 0x00007610ff397816 */ /* 0x000fe40000000021 */
[----:B------:R-:W-:-:S03]  /*10240*/  F2FP.BF16.PACK_AB R59, R116, R107 ;  /* 0x0000006b743b723e */ /* 0x000fc600000010ff */
[----:B------:R-:W-:Y:S01]  /*10250*/  FFMA.FTZ R125, R70, R57, R87 ;  /* 0x00000039467d7223 */ /* 0x000fe20000010057 */
[----:B------:R-:W-:Y:S02]  /*10260*/  PRMT R57, RZ, 0x5410, R32 ;  /* 0x00005410ff397816 */ /* 0x000fe40000000020 */
[----:B------:R-:W-:-:S03]  /*10270*/  F2FP.BF16.PACK_AB R70, R106, R99 ;  /* 0x000000636a46723e */ /* 0x000fc600000010ff */
[----:B------:R-:W-:Y:S01]  /*10280*/  FFMA.FTZ R99, R58, R57, R77 ;  /* 0x000000393a637223 */ /* 0x000fe2000001004d */
[----:B------:R-:W-:Y:S01]  /*10290*/  PRMT R57, RZ, 0x7610, R32 ;  /* 0x00007610ff397816 */ /* 0x000fe20000000020 */
[----:B------:R0:W-:Y:S01]  /*102a0*/  STG.E.128 [R64.64], R68 ;  /* 0x0000004440007986 */ /* 0x0001e2000c101d06 */
[----:B------:R-:W-:-:S03]  /*102b0*/  F2FP.BF16.PACK_AB R58, R120, R111 ;  /* 0x0000006f783a723e */ /* 0x000fc600000010ff */
[----:B------:R-:W-:Y:S01]  /*102c0*/  FFMA.FTZ R102, R56, R57, R79 ;  /* 0x0000003938667223 */ /* 0x000fe2000001004f */
[----:B------:R-:W-:Y:S02]  /*102d0*/  F2FP.BF16.PACK_AB R57, R109, R118 ;  /* 0x000000766d39723e */ /* 0x000fe400000010ff */
[----:B------:R-:W-:Y:S02]  /*102e0*/  F2FP.BF16.PACK_AB R56, R97, R104 ;  /* 0x000000686138723e */ /* 0x000fe400000010ff */
[----:B0-----:R-:W-:Y:S02]  /*102f0*/  F2FP.BF16.PACK_AB R70, R127, R96 ;  /* 0x000000607f46723e */ /* 0x001fe400000010ff */
[----:B------:R-:W-:Y:S02]  /*10300*/  IADD3 R96, R92, 0x100, RZ ;  /* 0x000001005c607810 */ /* 0x000fe40007ffe0ff */
[----:B------:R-:W-:Y:S01]  /*10310*/  F2FP.BF16.PACK_AB R69, R125, R94 ;  /* 0x0000005e7d45723e */ /* 0x000fe200000010ff */
[----:B------:R-:W-:Y:S01]  /*10320*/  IMAD.WIDE.U32 R94, R95, R101, c[0x0][0x208] ;  /* 0x000082005f5e7625 */ /* 0x000fe200078e0065 */
[----:B------:R-:W-:-:S02]  /*10330*/  LEA R92, P0, R98, c[0x0][0x208], 0x4 ;  /* 0x00008200625c7a11 */ /* 0x000fc400078020ff */
[----:B------:R-:W-:Y:S01]  /*10340*/  F2FP.BF16.PACK_AB R65, R126, R119 ;  /* 0x000000777e41723e */ /* 0x000fe200000010ff */
[----:B------:R-:W-:Y:S01]  /*10350*/  IMAD.WIDE.U32 R96, R96, R101, c[0x0][0x208] ;  /* 0x0000820060607625 */ /* 0x000fe200078e0065 */
[----:B------:R-:W-:Y:S01]  /*10360*/  F2FP.BF16.PACK_AB R64, R124, R117 ;  /* 0x000000757c40723e */ /* 0x000fe200000010ff */
[----:B------:R0:W-:Y:S01]  /*10370*/  STG.E.128 [R94.64], R56 ;  /* 0x000000385e007986 */ /* 0x0001e2000c101d06 */
[----:B------:R-:W-:Y:S01]  /*10380*/  F2FP.BF16.PACK_AB R71, R130, R129 ;  /* 0x000000818247723e */ /* 0x000fe200000010ff */
[----:B------:R-:W-:Y:S01]  /*10390*/  IMAD.WIDE.U32 R100, R100, R101, c[0x0][0x208] ;  /* 0x0000820064647625 */ /* 0x000fe200078e0065 */
[----:B------:R-:W-:Y:S01]  /*103a0*/  LEA.HI.X R93, R98, c[0x0][0x20c], RZ, 0x4, P0 ;  /* 0x00008300625d7a11 */ /* 0x000fe200000f24ff */
[----:B------:R0:W-:Y:S01]  /*103b0*/  STG.E.128 [R96.64], R60 ;  /* 0x0000003c60007986 */ /* 0x0001e2000c101d06 */
[----:B------:R-:W-:Y:S02]  /*103c0*/  F2FP.BF16.PACK_AB R68, R102, R99 ;  /* 0x000000636644723e */ /* 0x000fe400000010ff */
[----:B------:R-:W-:Y:S01]  /*103d0*/  ISETP.GE.AND P0, PT, R4, c[0x0][0x164], PT ;  /* 0x0000590004007a0c */ /* 0x000fe20003f06270 */
[----:B------:R0:W-:Y:S04]  /*103e0*/  STG.E.128 [R100.64], R64 ;  /* 0x0000004064007986 */ /* 0x0001e8000c101d06 */
[----:B------:R0:W-:Y:S08]  /*103f0*/  STG.E.128 [R92.64], R68 ;  /* 0x000000445c007986 */ /* 0x0001f0000c101d06 */
[----:B0-----:R-:W-:Y:S01]  /*10400*/  @P0 CALL.REL.NOINC `(.L_x_1499) ;  /* 0x0000001000000944 */ /* 0x001fe20003c00000 */
[----:B------:R-:W-:Y:S05]  /*10410*/  BRA `(.L_x_1500) ;  /* 0xffff05c000007947 */ /* 0x000fea000383ffff */
.L_x_1499:
[----:B------:R-:W-:Y:S05]  /*10420*/  EXIT ;  /* 0x000000000000794d */ /* 0x000fea0003800000 */
.L_x_1497:
[----:B0-----:R-:W-:Y:S01]  /*10430*/  HFMA2.MMA R57, -RZ, RZ, 0, 1.847743988037109375e-06 ;  /* 0x0000001fff397435 */ /* 0x001fe200000001ff */
[----:B------:R-:W-:Y:S01]  /*10440*/  IMAD.MOV.U32 R62, RZ, RZ, R95 ;  /* 0x000000ffff3e7224 */ /* 0x000fe200078e005f */
[----:B------:R-:W-:Y:S01]  /*10450*/  MOV R58, 0x10490 ;  /* 0x00010490003a7802 */ /* 0x000fe20000000f00 */
[----:B------:R-:W-:-:S02]  /*10460*/  IMAD.MOV.U32 R61, RZ, RZ, 0x1 ;  /* 0x00000001ff3d7424 */ /* 0x000fc400078e00ff */
[----:B------:R-:W-:Y:S02]  /*10470*/  IMAD.MOV.U32 R60, RZ, RZ, -0x1 ;  /* 0xffffffffff3c7424 */ /* 0x000fe400078e00ff */
[----:B------:R-:W-:Y:S05]  /*10480*/  CALL.REL.NOINC `($__internal_9_$__cuda_sm70_shflsync_bfly_p) ;  /* 0x0000089000007944 */ /* 0x000fea0003c00000 */
[----:B-1----:R-:W-:Y:S01]  /*10490*/  IMAD.MOV.U32 R56, RZ, RZ, R61 ;  /* 0x000000ffff387224 */ /* 0x002fe200078e003d */
[----:B0-----:R-:W-:Y:S05]  /*104a0*/  BRA `(.L_x_1501) ;  /* 0xffffe89000007947 */ /* 0x001fea000383ffff */
.L_x_1498:
[----:B------:R-:W-:Y:S01]  /*104b0*/  IMAD.MOV.U32 R61, RZ, RZ, 0x2 ;  /* 0x00000002ff3d7424 */ /* 0x000fe200078e00ff */
[----:B------:R-:W-:Y:S01]  /*104c0*/  MOV R57, 0x1f ;  /* 0x0000001f00397802 */ /* 0x000fe20000000f00 */
[----:B------:R-:W-:Y:S01]  /*104d0*/  IMAD.MOV.U32 R60, RZ, RZ, -0x1 ;  /* 0xffffffffff3c7424 */ /* 0x000fe200078e00ff */
[----:B------:R-:W-:Y:S02]  /*104e0*/  MOV R58, 0x10500 ;  /* 0x00010500003a7802 */ /* 0x000fe40000000f00 */
[----:B0-----:R-:W-:Y:S05]  /*104f0*/  CALL.REL.NOINC `($__internal_9_$__cuda_sm70_shflsync_bfly_p) ;  /* 0x0000082000007944 */ /* 0x001fea0003c00000 */
[----:B01----:R-:W-:Y:S01]  /*10500*/  FADD.FTZ R62, R62, R61 ;  /* 0x0000003d3e3e7221 */ /* 0x003fe20000010000 */
[----:B------:R-:W-:Y:S01]  /*10510*/  MOV R60, 0xffffffff ;  /* 0xffffffff003c7802 */ /* 0x000fe20000000f00 */
[----:B------:R-:W-:Y:S01]  /*10520*/  IMAD.MOV.U32 R61, RZ, RZ, 0x4 ;  /* 0x00000004ff3d7424 */ /* 0x000fe200078e00ff */
[----:B------:R-:W-:Y:S01]  /*10530*/  MOV R58, 0x10560 ;  /* 0x00010560003a7802 */ /* 0x000fe20000000f00 */
[----:B------:R-:W-:Y:S02]  /*10540*/  IMAD.MOV.U32 R57, RZ, RZ, 0x1f ;  /* 0x0000001fff397424 */ /* 0x000fe400078e00ff */
[----:B------:R-:W-:Y:S05]  /*10550*/  CALL.REL.NOINC `($__internal_9_$__cuda_sm70_shflsync_bfly_p) ;  /* 0x000007c000007944 */ /* 0x000fea0003c00000 */
[----:B01----:R-:W-:Y:S01]  /*10560*/  FADD.FTZ R62, R62, R61 ;  /* 0x0000003d3e3e7221 */ /* 0x003fe20000010000 */
[----:B------:R-:W-:Y:S01]  /*10570*/  MOV R58, 0x105c0 ;  /* 0x000105c0003a7802 */ /* 0x000fe20000000f00 */
[----:B------:R-:W-:-:S02]  /*10580*/  IMAD.MOV.U32 R61, RZ, RZ, 0x8 ;  /* 0x00000008ff3d7424 */ /* 0x000fc400078e00ff */
[----:B------:R-:W-:Y:S02]  /*10590*/  IMAD.MOV.U32 R57, RZ, RZ, 0x1f ;  /* 0x0000001fff397424 */ /* 0x000fe400078e00ff */
[----:B------:R-:W-:Y:S02]  /*105a0*/  IMAD.MOV.U32 R60, RZ, RZ, -0x1 ;  /* 0xffffffffff3c7424 */ /* 0x000fe400078e00ff */
[----:B------:R-:W-:Y:S05]  /*105b0*/  CALL.REL.NOINC `($__internal_9_$__cuda_sm70_shflsync_bfly_p) ;  /* 0x0000076000007944 */ /* 0x000fea0003c00000 */
[----:B01----:R-:W-:Y:S01]  /*105c0*/  FADD.FTZ R62, R62, R61 ;  /* 0x0000003d3e3e7221 */ /* 0x003fe20000010000 */
[----:B------:R-:W-:Y:S01]  /*105d0*/  HFMA2.MMA R61, -RZ, RZ, 0, 9.5367431640625e-07 ;  /* 0x00000010ff3d7435 */ /* 0x000fe200000001ff */
[----:B------:R-:W-:Y:S01]  /*105e0*/  IMAD.MOV.U32 R57, RZ, RZ, 0x1f ;  /* 0x0000001fff397424 */ /* 0x000fe200078e00ff */
[----:B------:R-:W-:Y:S01]  /*105f0*/  MOV R58, 0x10620 ;  /* 0x00010620003a7802 */ /* 0x000fe20000000f00 */
[----:B------:R-:W-:-:S03]  /*10600*/  IMAD.MOV.U32 R60, RZ, RZ, -0x1 ;  /* 0xffffffffff3c7424 */ /* 0x000fc600078e00ff */
[----:B------:R-:W-:Y:S05]  /*10610*/  CALL.REL.NOINC `($__internal_9_$__cuda_sm70_shflsync_bfly_p) ;  /* 0x0000070000007944 */ /* 0x000fea0003c00000 */
[----:B-1----:R-:W-:Y:S02]  /*10620*/  FADD.FTZ R56, R62, R61 ;  /* 0x0000003d3e387221 */ /* 0x002fe40000010000 */
[----:B------:R-:W-:Y:S02]  /*10630*/  IMAD.MOV.U32 R61, RZ, RZ, 0x1 ;  /* 0x00000001ff3d7424 */ /* 0x000fe400078e00ff */
        /* <DEDUP_REMOVED lines=80> */
[----:B------:R-:W-:Y:S02]  /*10b40*/  IMAD.MOV.U32 R60, RZ, RZ, -0x1 ;  /* 0xffffffffff3c7424 */ /* 0x000fe400078e00ff */
[----:B------:R-:W-:Y:S01]  /*10b50*/  FFMA.FTZ R62, R58, R58, R57 ;  /* 0x0000003a3a3e7223 */ /* 0x000fe20000010039 */
[----:B------:R-:W-:Y:S02]  /*10b60*/  MOV R57, 0x1f ;  /* 0x0000001f00397802 */ /* 0x000fe40000000f00 */
[----:B------:R-:W-:Y:S02]  /*10b70*/  MOV R58, 0x10b90 ;  /* 0x00010b90003a7802 */ /* 0x000fe40000000f00 */
[----:B------:R-:W-:Y:S05]  /*10b80*/  CALL.REL.NOINC `($__internal_9_$__cuda_sm70_shflsync_bfly_p) ;  /* 0x0000019000007944 */ /* 0x000fea0003c00000 */
[----:B01----:R-:W-:Y:S01]  /*10b90*/  FADD.FTZ R62, R62, R61 ;  /* 0x0000003d3e3e7221 */ /* 0x003fe20000010000 */
[----:B------:R-:W-:Y:S01]  /*10ba0*/  MOV R60, 0xffffffff ;  /* 0xffffffff003c7802 */ /* 0x000fe20000000f00 */
[----:B------:R-:W-:Y:S01]  /*10bb0*/  IMAD.MOV.U32 R61, RZ, RZ, 0x2 ;  /* 0x00000002ff3d7424 */ /* 0x000fe200078e00ff */
[----:B------:R-:W-:Y:S01]  /*10bc0*/  MOV R58, 0x10bf0 ;  /* 0x00010bf0003a7802 */ /* 0x000fe20000000f00 */
[----:B------:R-:W-:-:S02]  /*10bd0*/  IMAD.MOV.U32 R57, RZ, RZ, 0x1f ;  /* 0x0000001fff397424 */ /* 0x000fc400078e00ff */
        /* <DEDUP_REMOVED lines=8> */
[----:B------:R-:W-:Y:S01]  /*10c60*/  HFMA2.MMA R61, -RZ, RZ, 0, 4.76837158203125e-07 ;  /* 0x00000008ff3d7435 */ /* 0x000fe200000001ff */
[----:B------:R-:W-:Y:S01]  /*10c70*/  IMAD.MOV.U32 R57, RZ, RZ, 0x1f ;  /* 0x0000001fff397424 */ /* 0x000fe200078e00ff */
[----:B------:R-:W-:Y:S01]  /*10c80*/  MOV R58, 0x10cb0 ;  /* 0x00010cb0003a7802 */ /* 0x000fe20000000f00 */
[----:B------:R-:W-:-:S03]  /*10c90*/  IMAD.MOV.U32 R60, RZ, RZ, -0x1 ;  /* 0xffffffffff3c7424 */ /* 0x000fc600078e00ff */
[----:B------:R-:W-:Y:S05]  /*10ca0*/  CALL.REL.NOINC `($__internal_9_$__cuda_sm70_shflsync_bfly_p) ;  /* 0x0000007000007944 */ /* 0x000fea0003c00000 */
[----:B01----:R-:W-:Y:S01]  /*10cb0*/  FADD.FTZ R62, R62, R61 ;  /* 0x0000003d3e3e7221 */ /* 0x003fe20000010000 */
[----:B------:R-:W-:Y:S01]  /*10cc0*/  MOV R57, 0x1f ;  /* 0x0000001f00397802 */ /* 0x000fe20000000f00 */
[----:B------:R-:W-:Y:S01]  /*10cd0*/  IMAD.MOV.U32 R61, RZ, RZ, 0x10 ;  /* 0x00000010ff3d7424 */ /* 0x000fe200078e00ff */
[----:B------:R-:W-:Y:S01]  /*10ce0*/  MOV R58, 0x10d10 ;  /* 0x00010d10003a7802 */ /* 0x000fe20000000f00 */
[----:B------:R-:W-:-:S02]  /*10cf0*/  IMAD.MOV.U32 R60, RZ, RZ, -0x1 ;  /* 0xffffffffff3c7424 */ /* 0x000fc400078e00ff */
[----:B------:R-:W-:Y:S05]  /*10d00*/  CALL.REL.NOINC `($__internal_9_$__cuda_sm70_shflsync_bfly_p) ;  /* 0x0000001000007944 */ /* 0x000fea0003c00000 */
[----:B01----:R-:W-:Y:S05]  /*10d10*/  BRA `(.L_x_1502) ;  /* 0xffffe66000007947 */ /* 0x003fea000383ffff */
        .weak           $__internal_9_$__cuda_sm70_shflsync_bfly_p
        .type           $__internal_9_$__cuda_sm70_shflsync_bfly_p,@function
        .size           $__internal_9_$__cuda_sm70_shflsync_bfly_p,(.L_x_36049 - $__internal_9_$__cuda_sm70_shflsync_bfly_p)
$__internal_9_$__cuda_sm70_shflsync_bfly_p:
[----:B------:R-:W-:Y:S01]  /*10d20*/  IMAD.MOV.U32 R59, RZ, RZ, 0x0 ;  /* 0x00000000ff3b7424 */ /* 0x000fe200078e00ff */
[----:B------:R-:W-:Y:S04]  /*10d30*/  WARPSYNC R60 ;  /* 0x0000003c00007348 */ /* 0x000fe80003800000 */
[----:B------:R0:W1:Y:S01]  /*10d40*/  SHFL.BFLY PT, R61, R62, R61, R57 ;  /* 0x0c00003d3e3d7389 */ /* 0x00006200000e0039 */
[----:B------:R-:W-:Y:S05]  /*10d50*/  RET.REL.NODEC R58 `(_ZN10layer_norm13ln_fwd_kernelINS_13Kernel_traitsI13__nv_bfloat16S2_S2_S2_fjLj5120ELj1ELj1ELj4ELj16ENS_18Kernel_traits_baseILj5120ES2_S2_S2_S2_fjLj128EEEEELb1ELb0ELb0ELb1EEEvNS_9FwdParamsE) ;  /* 0xfffef2a03a007950 */ /* 0x000fea0003c3ffff */
.L_x_1503:
        /* <DEDUP_REMOVED lines=10> */
.L_x_36049:


//--------------------- .text._ZN10layer_norm13ln_fwd_kernelINS_13Kernel_traitsI13__nv_bfloat16S2_S2_S2_fjLj5120ELj1ELj1ELj4ELj16ENS_18Kernel_traits_baseILj5120ES2_S2_S2_S2_fjLj128EEEEELb1ELb0ELb1ELb0EEEvNS_9FwdParamsE --------------------------
	.section	.text._ZN10layer_norm13ln_fwd_kernelINS_13Kernel_traitsI13__nv_bfloat16S2_S2_S2_fjLj5120ELj1ELj1ELj4ELj16ENS_18Kernel_traits_baseILj5120ES2_S2_S2_S2_fjLj128EEEEELb1ELb0ELb1ELb0EEEvNS_9FwdParamsE,"ax",@progbits
	.sectioninfo	@"SHI_REGISTERS=168"
	.align	128
        .global         _ZN10layer_norm13ln_fwd_kernelINS_13Kernel_traitsI13__nv_bfloat16S2_S2_S2_fjLj5120ELj1ELj1ELj4ELj16ENS_18Kernel_traits_baseILj5120ES2_S2_S2_S2_fjLj128EEEEELb1ELb0ELb1ELb0EEEvNS_9FwdParamsE
        .type           _ZN10layer_norm13ln_fwd_kernelINS_13Kernel_traitsI13__nv_bfloat16S2_S2_S2_fjLj5120ELj1ELj1ELj4ELj16ENS_18Kernel_traits_baseILj5120ES2_S2_S2_S2_fjLj128EEEEELb1ELb0ELb1ELb0EEEvNS_9FwdParamsE,@function
        .size           _ZN10layer_norm13ln_fwd_kernelINS_13Kernel_traitsI13__nv_bfloat16S2_S2_S2_fjLj5120ELj1ELj1ELj4ELj16ENS_18Kernel_traits_baseILj5120ES2_S2_S2_S2_fjLj128EEEEELb1ELb0ELb1ELb0EEEvNS_9FwdParamsE,(.L_x_36050 - _ZN10layer_norm13ln_fwd_kernelINS_13Kernel_traitsI13__nv_bfloat16S2_S2_S2_fjLj5120ELj1ELj1ELj4ELj16ENS_18Kernel_traits_baseILj5120ES2_S2_S2_S2_fjLj128EEEEELb1ELb0ELb1ELb0EEEvNS_9FwdParamsE)
        .other          _ZN10layer_norm13ln_fwd_kernelINS_13Kernel_traitsI13__nv_bfloat16S2_S2_S2_fjLj5120ELj1ELj1ELj4ELj16ENS_18Kernel_traits_baseILj5120ES2_S2_S2_S2_fjLj128EEEEELb1ELb0ELb1ELb0EEEvNS_9FwdParamsE,@"STO_CUDA_ENTRY STV_DEFAULT"
_ZN10layer_norm13ln_fwd_kernelINS_13Kernel_traitsI13__nv_bfloat16S2_S2_S2_fjLj5120ELj1ELj1ELj4ELj16ENS_18Kernel_traits_baseILj5120ES2_S2_S2_S2_fjLj128EEEEELb1ELb0ELb1ELb0EEEvNS_9FwdParamsE:
.text._ZN10layer_norm13ln_fwd_kernelINS_13Kernel_traitsI13__nv_bfloat16S2_S2_S2_fjLj5120ELj1ELj1ELj4ELj16ENS_18Kernel_traits_baseILj5120ES2_S2_S2_S2_fjLj128EEEEELb1ELb0ELb1ELb0EEEvNS_9FwdParamsE:
[----:B------:R-:W-:-:S04]  /*0000*/  IMAD.MOV.U32 R1, RZ, RZ, c[0x0][0x28] ;  /* 0x00000a00ff017624 */ /* 0x000fc800078e00ff */
[----:B------:R-:W-:Y:S01]  /*0010*/  ULDC.U8 UR4, c[0x0][0x244] ;  /* 0x0000910000047ab9 */ /* 0x000fe20000000000 */
[----:B------:R-:W-:Y:S01]  /*0020*/  IADD3 R1, R1, -0x8, RZ ;  /* 0xfffffff801017810 */ /* 0x000fe20007ffe0ff */
[----:B------:R-:W-:Y:S01]  /*0030*/  ULDC.64 UR6, c[0x0][0x118] ;  /* 0x0000460000067ab9 */ /* 0x000fe20000000a00 */
[----:B------:R-:W-:Y:S01]  /*0040*/  ISETP.NE.AND P0, PT, RZ, UR4, PT ;  /* 0x00000004ff007c0c */ /* 0x000fe2000bf05270 */
[----:B------:R-:W-:Y:S02]  /*0050*/  ULDC.64 UR4, c[0x0][0x230] ;  /* 0x00008c0000047ab9 */ /* 0x000fe40000000a00 */
[----:B------:R-:W-:Y:S02]  /*0060*/  IMAD.U32 R6, RZ, RZ, UR4 ;  /* 0x00000004ff067e24 */ /* 0x000fe4000f8e00ff */
[----:B------:R-:W-:Y:S02]  /*0070*/  IMAD.U32 R7, RZ, RZ, UR5 ;  /* 0x00000005ff077e24 */ /* 0x000fe4000f8e00ff */
[----:B------:R-:W-:-:S02]  /*0080*/  IMAD.MOV.U32 R28, RZ, RZ, c[0x0][0x238] ;  /* 0x00008e00ff1c7624 */ /* 0x000fc400078e00ff */
[----:B------:R-:W-:-:S04]  /*0090*/  IMAD.MOV.U32 R29, RZ, RZ, c[0x0][0x23c] ;  /* 0x00008f00ff1d7624 */ /* 0x000fc800078e00ff */
[----:B------:R-:W2:Y:S01]  /*00a0*/  @P0 LDG.E.64 R6, [R6.64] ;  /* 0x0000000606060981 */ /* 0x000ea2000c1e1b00 */
[----:B------:R-:W-:Y:S01]  /*00b0*/  @P0 MOV R12, R28 ;  /* 0x0000001c000c0202 */ /* 0x000fe20000000f00 */
[----:B------:R-:W-:-:S05]  /*00c0*/  @P0 IMAD.MOV.U32 R13, RZ, RZ, R29 ;  /* 0x000000ffff0d0224 */ /* 0x000fca00078e001d */
[----:B------:R-:W3:Y:S01]  /*00d0*/  @P0 LDG.E.64 R2, [R12.64] ;  /* 0x000000060c020981 */ /* 0x000ee2000c1e1b00 */
[----:B------:R-:W-:Y:S03]  /*00e0*/  BSSY B0, `(.L_x_1504) ;  /* 0x0000059000007945 */ /* 0x000fe60003800000 */
[----:B------:R-:W0:Y:S04]  /*00f0*/  S2R R0, SR_TID.X ;  /* 0x0000000000007919 */ /* 0x000e280000002100 */
[----:B------:R-:W0:Y:S01]  /*0100*/  S2R R15, SR_CTAID.X ;  /* 0x00000000000f7919 */ /* 0x000e220000002500 */
[----:B--2---:R-:W1:Y:S01]  /*0110*/  @P0 R2UR UR4, R6 ;  /* 0x00000000060403c2 */ /* 0x004e6200000e0000 */
[----:B---3--:R-:W-:-:S07]  /*0120*/  @P0 IADD3 R28, P1, R2, c[0x0][0x240], RZ ;  /* 0x00009000021c0a10 */ /* 0x008fce0007f3e0ff */
[----:B------:R2:W3:Y:S01]  /*0130*/  @P0 R2UR UR5, R7 ;  /* 0x00000000070503c2 */ /* 0x0004e200000e0000 */
[----:B0-----:R-:W-:Y:S02]  /*0140*/  IMAD R2, R15, c[0x0][0x0], R0 ;  /* 0x000000000f027a24 */ /* 0x001fe400078e0200 */
[----:B------:R-:W-:Y:S02]  /*0150*/  @P0 IMAD.X R29, RZ, RZ, R3, P1 ;  /* 0x000000ffff1d0224 */ /* 0x000fe400008e0603 */
[----:B------:R-:W-:-:S03]  /*0160*/  IMAD.WIDE.U32 R10, R2, -0x326172a9, RZ ;  /* 0xcd9e8d57020a7825 */ /* 0x000fc600078e00ff */
[--C-:B------:R-:W-:Y:S02]  /*0170*/  SHF.R.U64 R3, R28, 0x2, R29.reuse ;  /* 0x000000021c037819 */ /* 0x100fe4000000121d */
[----:B------:R-:W-:-:S03]  /*0180*/  SHF.R.U32.HI R4, RZ, 0x2, R29 ;  /* 0x00000002ff047819 */ /* 0x000fc6000001161d */
[----:B------:R-:W-:Y:S01]  /*0190*/  IMAD.WIDE.U32 R8, R3, -0x2daee0ad, RZ ;  /* 0xd2511f5303087825 */ /* 0x000fe200078e00ff */
[----:B-1----:R-:W-:Y:S01]  /*01a0*/  LOP3.LUT R5, R11, UR4, R4, 0x96, !PT ;  /* 0x000000040b057c12 */ /* 0x002fe2000f8e9604 */
[----:B------:R-:W-:Y:S02]  /*01b0*/  UIADD3 UR9, UR4, -0x61c88647, URZ ;  /* 0x9e3779b904097890 */ /* 0x000fe4000fffe03f */
[----:B------:R-:W-:Y:S02]  /*01c0*/  UIADD3 UR11, UR4, 0x3c6ef372, URZ ;  /* 0x3c6ef372040b7890 */ /* 0x000fe4000fffe03f */
[----:B--2---:R-:W-:Y:S01]  /*01d0*/  IMAD.WIDE.U32 R6, R5, -0x2daee0ad, RZ ;  /* 0xd2511f5305067825 */ /* 0x004fe200078e00ff */
[----:B------:R-:W-:Y:S01]  /*01e0*/  UIADD3 UR13, UR4, -0x255992d5, URZ ;  /* 0xdaa66d2b040d7890 */ /* 0x000fe2000fffe03f */
[----:B---3--:R-:W-:Y:S01]  /*01f0*/  LOP3.LUT R12, R9, UR5, RZ, 0x3c, !PT ;  /* 0x00000005090c7c12 */ /* 0x008fe2000f8e3cff */
        /* <DEDUP_REMOVED lines=11> */
[----:B------:R-:W-:Y:S01]  /*02b0*/  UIADD3 UR18, UR5, -0x56f99767, URZ ;  /* 0xa906689905127890 */ /* 0x000fe2000fffe03f */
[----:B------:R-:W-:Y:S01]  /*02c0*/  LEA.HI R42, R5, c[0x0][0x168], RZ, 0x3 ;  /* 0x00005a00052a7a11 */ /* 0x000fe200078f18ff */
[----:B------:R-:W-:Y:S01]  /*02d0*/  UIADD3 UR17, UR4, 0x1715609d, URZ ;  /* 0x1715609d04117890 */ /* 0x000fe2000fffe03f */
[----:B------:R-:W-:Y:S01]  /*02e0*/  IMAD.WIDE.U32 R8, R8, -0x2daee0ad, RZ ;  /* 0xd2511f5308087825 */ /* 0x000fe200078e00ff */
[----:B------:R-:W-:Y:S01]  /*02f0*/  LOP3.LUT R7, R11, UR11, R12, 0x96, !PT ;  /* 0x0000000b0b077c12 */ /* 0x000fe2000f8e960c */
[----:B------:R-:W-:-:S02]  /*0300*/  UIADD3 UR19, UR4, -0x4ab325aa, URZ ;  /* 0xb54cda5604137890 */ /* 0x000fc4000fffe03f */
[----:B------:R-:W-:Y:S01]  /*0310*/  UIADD3 UR20, UR5, 0x646e171e, URZ ;  /* 0x646e171e05147890 */ /* 0x000fe2000fffe03f */
[----:B------:R-:W-:Y:S01]  /*0320*/  LOP3.LUT R12, R9, UR12, R6, 0x96, !PT ;  /* 0x0000000c090c7c12 */ /* 0x000fe2000f8e9606 */
[----:B------:R-:W-:Y:S01]  /*0330*/  IMAD.WIDE.U32 R6, R7, -0x2daee0ad, RZ ;  /* 0xd2511f5307067825 */ /* 0x000fe200078e00ff */
[----:B------:R-:W-:Y:S02]  /*0340*/  UIADD3 UR22, UR5, 0x1fd5c5a3, URZ ;  /* 0x1fd5c5a305167890 */ /* 0x000fe4000fffe03f */
[----:B------:R-:W-:Y:S01]  /*0350*/  UIADD3 UR21, UR4, 0x5384540f, URZ ;  /* 0x5384540f04157890 */ /* 0x000fe2000fffe03f */
[----:B------:R-:W-:Y:S01]  /*0360*/  IMAD.WIDE.U32 R12, R12, -0x326172a9, RZ ;  /* 0xcd9e8d570c0c7825 */ /* 0x000fe200078e00ff */
[----:B------:R-:W-:Y:S01]  /*0370*/  LOP3.LUT R11, R7, UR14, R8, 0x96, !PT ;  /* 0x0000000e070b7c12 */ /* 0x000fe2000f8e9608 */
[----:B------:R-:W-:Y:S02]  /*0380*/  UIADD3 UR23, UR4, -0xe443238, URZ ;  /* 0xf1bbcdc804177890 */ /* 0x000fe4000fffe03f */
[----:B------:R-:W-:Y:S01]  /*0390*/  UIADD3 UR24, UR5, -0x24c28bd8, URZ ;  /* 0xdb3d742805187890 */ /* 0x000fe2000fffe03f */
[----:B------:R-:W-:Y:S01]  /*03a0*/  LOP3.LUT R8, R13, UR13, R10, 0x96, !PT ;  /* 0x0000000d0d087c12 */ /* 0x000fe2000f8e960a */
[----:B------:R-:W-:Y:S01]  /*03b0*/  IMAD.WIDE.U32 R10, R11, -0x326172a9, RZ ;  /* 0xcd9e8d570b0a7825 */ /* 0x000fe200078e00ff */
[----:B------:R-:W-:-:S02]  /*03c0*/  UIADD3 UR25, UR4, -0x700cb87f, URZ ;  /* 0x8ff3478104197890 */ /* 0x000fc4000fffe03f */
[----:B------:R-:W-:Y:S01]  /*03d0*/  UIADD3 UR26, UR5, -0x695add53, URZ ;  /* 0x96a522ad051a7890 */ /* 0x000fe2000fffe03f */
[----:B------:R-:W-:Y:S01]  /*03e0*/  IMAD.WIDE.U32 R8, R8, -0x2daee0ad, RZ ;  /* 0xd2511f5308087825 */ /* 0x000fe200078e00ff */
[----:B------:R-:W-:-:S04]  /*03f0*/  LOP3.LUT R7, R11, UR15, R12, 0x96, !PT ;  /* 0x0000000f0b077c12 */ /* 0x000fc8000f8e960c */
[----:B------:R-:W-:Y:S01]  /*0400*/  LOP3.LUT R12, R9, UR16, R6, 0x96, !PT ;  /* 0x00000010090c7c12 */ /* 0x000fe2000f8e9606 */
[----:B------:R-:W-:-:S04]  /*0410*/  IMAD.WIDE.U32 R6, R7, -0x2daee0ad, RZ ;  /* 0xd2511f5307067825 */ /* 0x000fc800078e00ff */
[----:B------:R-:W-:Y:S01]  /*0420*/  IMAD.WIDE.U32 R12, R12, -0x326172a9, RZ ;  /* 0xcd9e8d570c0c7825 */ /* 0x000fe200078e00ff */
[----:B------:R-:W-:Y:S02]  /*0430*/  LOP3.LUT R30, R7, UR18, R8, 0x96, !PT ;  /* 0x00000012071e7c12 */ /* 0x000fe4000f8e9608 */
[----:B------:R-:W-:Y:S02]  /*0440*/  LOP3.LUT R7, R0, 0x7f, RZ, 0xc0, !PT ;  /* 0x0000007f00077812 */ /* 0x000fe400078ec0ff */
[----:B------:R-:W-:Y:S01]  /*0450*/  LOP3.LUT R8, R13, UR17, R10, 0x96, !PT ;  /* 0x000000110d087c12 */ /* 0x000fe2000f8e960a */
[----:B------:R-:W-:Y:S01]  /*0460*/  IMAD.WIDE.U32 R30, R30, -0x326172a9, RZ ;  /* 0xcd9e8d571e1e7825 */ /* 0x000fe200078e00ff */
[----:B------:R-:W-:-:S03]  /*0470*/  LOP3.LUT R5, R7, 0x7f, RZ, 0x3c, !PT ;  /* 0x0000007f07057812 */ /* 0x000fc600078e3cff */
[----:B------:R-:W-:Y:S01]  /*0480*/  IMAD.WIDE.U32 R8, R8, -0x2daee0ad, RZ ;  /* 0xd2511f5308087825 */ /* 0x000fe200078e00ff */
[----:B------:R-:W-:Y:S02]  /*0490*/  LEA.HI.SX32 R5, R42, R5, 0x1d ;  /* 0x000000052a057211 */ /* 0x000fe400078feaff */
[----:B------:R-:W-:Y:S02]  /*04a0*/  LOP3.LUT R36, R31, UR19, R12, 0x96, !PT ;  /* 0x000000131f247c12 */ /* 0x000fe4000f8e960c */
[----:B------:R-:W-:Y:S02]  /*04b0*/  LOP3.LUT R38, R9, UR20, R6, 0x96, !PT ;  /* 0x0000001409267c12 */ /* 0x000fe4000f8e9606 */
[C---:B------:R-:W-:Y:S01]  /*04c0*/  LOP3.LUT P0, RZ, R5.reuse, 0xffffff80, RZ, 0xc0, !PT ;  /* 0xffffff8005ff7812 */ /* 0x040fe2000780c0ff */
[----:B------:R-:W-:Y:S01]  /*04d0*/  IMAD.WIDE.U32 R36, R36, -0x2daee0ad, RZ ;  /* 0xd2511f5324247825 */ /* 0x000fe200078e00ff */
[C---:B------:R-:W-:Y:S02]  /*04e0*/  ISETP.GE.U32.AND P6, PT, R5.reuse, 0x100, PT ;  /* 0x000001000500780c */ /* 0x040fe40003fc6070 */
[----:B------:R-:W-:Y:S01]  /*04f0*/  ISETP.GE.U32.AND P5, PT, R5, 0x180, PT ;  /* 0x000001800500780c */ /* 0x000fe20003fa6070 */
[----:B------:R-:W-:Y:S01]  /*0500*/  IMAD.WIDE.U32 R38, R38, -0x326172a9, RZ ;  /* 0xcd9e8d5726267825 */ /* 0x000fe200078e00ff */
[----:B------:R-:W-:-:S02]  /*0510*/  LOP3.LUT R29, R37, UR22, R8, 0x96, !PT ;  /* 0x00000016251d7c12 */ /* 0x000fc4000f8e9608 */
[----:B------:R-:W-:Y:S02]  /*0520*/  ISETP.GE.U32.AND P4, PT, R5, 0x200, PT ;  /* 0x000002000500780c */ /* 0x000fe40003f86070 */
[----:B------:R-:W-:Y:S01]  /*0530*/  LOP3.LUT R30, R39, UR21, R30, 0x96, !PT ;  /* 0x00000015271e7c12 */ /* 0x000fe2000f8e961e */
[----:B------:R-:W-:Y:S01]  /*0540*/  IMAD.HI.U32 R43, R29, -0x326172a9, RZ ;  /* 0xcd9e8d571d2b7827 */ /* 0x000fe200078e00ff */
[----:B------:R-:W-:Y:S02]  /*0550*/  P2R R52, PR, RZ, 0x40 ;  /* 0x00000040ff347803 */ /* 0x000fe40000000000 */
[----:B------:R-:W-:Y:S01]  /*0560*/  P2R R61, PR, RZ, 0x20 ;  /* 0x00000020ff3d7803 */ /* 0x000fe20000000000 */
[----:B------:R-:W-:Y:S01]  /*0570*/  IMAD.HI.U32 R31, R30, -0x2daee0ad, RZ ;  /* 0xd2511f531e1f7827 */ /* 0x000fe200078e00ff */
[----:B------:R-:W-:Y:S02]  /*0580*/  ISETP.GE.U32.AND P1, PT, R5, 0x280, PT ;  /* 0x000002800500780c */ /* 0x000fe40003f26070 */
[----:B------:R-:W-:-:S02]  /*0590*/  P2R R70, PR, RZ, 0x10 ;  /* 0x00000010ff467803 */ /* 0x000fc40000000000 */
[----:B------:R-:W-:Y:S01]  /*05a0*/  LEA.HI R6, R0, R15, RZ, 0x19 ;  /* 0x0000000f00067211 */ /* 0x000fe200078fc8ff */
        /* <DEDUP_REMOVED lines=9> */
[----:B------:R-:W-:Y:S01]  /*0640*/  LOP3.LUT R7, R7, 0x80, RZ, 0xfc, !PT ;  /* 0x0000008007077812 */ /* 0x000fe200078efcff */
[----:B------:R-:W-:Y:S01]  /*0650*/  @!P2 CS2R R32, SRZ ;  /* 0x000000000020a805 */ /* 0x000fe2000001ff00 */
[----:B------:R-:W-:Y:S02]  /*0660*/  @!P2 CS2R R34, SRZ ;  /* 0x000000000022a805 */ /* 0x000fe4000001ff00 */
.L_x_1505:
[----:B0-----:R-:W-:Y:S05]  /*0670*/  BSYNC B0 ;  /* 0x0000000000007941 */ /* 0x001fea0003800000 */
.L_x_1504:
        /* <DEDUP_REMOVED lines=13> */
.L_x_1507:
[----:B0-----:R-:W-:Y:S05]  /*0750*/  BSYNC B0 ;  /* 0x0000000000007941 */ /* 0x001fea0003800000 */
.L_x_1506:
        /* <DEDUP_REMOVED lines=13> */
.L_x_1509:
[----:B0-----:R-:W-:Y:S05]  /*0830*/  BSYNC B0 ;  /* 0x0000000000007941 */ /* 0x001fea0003800000 */
.L_x_1508:
        /* <DEDUP_REMOVED lines=13> */
.L_x_1511:
[----:B0-----:R-:W-:Y:S05]  /*0910*/  BSYNC B0 ;  /* 0x0000000000007941 */ /* 0x001fea0003800000 */
.L_x_1510:
        /* <DEDUP_REMOVED lines=10> */
[----:B------:R-:W-:Y:S01]  /*09c0*/  @!P2 CS2R R20, SRZ ;  /* 0x000000000014a805 */ /* 0x000fe2000001ff00 */
[----:B------:R-:W-:Y:S02]  /*09d0*/  @!P2 CS2R R22, SRZ ;  /* 0x000000000016a805 */ /* 0x000fe4000001ff00 */
.L_x_1513:
[----:B0-----:R-:W-:Y:S05]  /*09e0*/  BSYNC B0 ;  /* 0x0000000000007941 */ /* 0x001fea0003800000 */
.L_x_1512:
[----:B------:R-:W-:Y:S02]  /*09f0*/  ISETP.GE.AND P2, PT, R6, c[0x0][0x164], PT ;  /* 0x0000590006007a0c */ /* 0x000fe40003f46270 */
[----:B------:R-:W-:Y:S02]  /*0a00*/  LOP3.LUT R43, R43, UR23, R38, 0x96, !PT ;  /* 0x000000172b2b7c12 */ /* 0x000fe4000f8e9626 */
[----:B------:R-:W-:-:S09]  /*0a10*/  LOP3.LUT R31, R31, UR24, R36, 0x96, !PT ;  /* 0x000000181f1f7c12 */ /* 0x000fd2000f8e9624 */
[----:B------:R-:W-:Y:S05]  /*0a20*/  @P2 EXIT ;  /* 0x000000000000294d */ /* 0x000fea0003800000 */
[----:B-----5:R-:W-:Y:S01]  /*0a30*/  PRMT R7, RZ, 0x5410, R148 ;  /* 0x00005410ff077816 */ /* 0x020fe20000000094 */
[----:B------:R-:W-:Y:S01]  /*0a40*/  IMAD R30, R30, -0x2daee0ad, RZ ;  /* 0xd2511f531e1e7824 */ /* 0x000fe200078e02ff */
[----:B------:R-:W-:Y:S01]  /*0a50*/  SHF.R.S32.HI R42, RZ, 0x3, R42 ;  /* 0x00000003ff2a7819 */ /* 0x000fe2000001142a */
[----:B------:R-:W-:Y:S01]  /*0a60*/  ULDC.U8 UR8, c[0x0][0x1f0] ;  /* 0x00007c0000087ab9 */ /* 0x000fe20000000000 */
[--C-:B------:R-:W-:Y:S01]  /*0a70*/  PRMT R161, RZ, 0x5410, R149.reuse ;  /* 0x00005410ffa17816 */ /* 0x100fe20000000095 */
[----:B------:R0:W-:Y:S01]  /*0a80*/  STL [R1], R7 ;  /* 0x0000000701007387 */ /* 0x0001e20000100800 */
[----:B------:R-:W-:Y:S02]  /*0a90*/  PRMT R159, RZ, 0x7610, R149 ;  /* 0x00007610ff9f7816 */ /* 0x000fe40000000095 */
[--C-:B------:R-:W-:Y:S02]  /*0aa0*/  PRMT R149, RZ, 0x5410, R132.reuse ;  /* 0x00005410ff957816 */ /* 0x100fe40000000084 */
[----:B------:R-:W-:-:S02]  /*0ab0*/  PRMT R147, RZ, 0x7610, R132 ;  /* 0x00007610ff937816 */ /* 0x000fc40000000084 */
[--C-:B------:R-:W-:Y:S02]  /*0ac0*/  PRMT R132, RZ, 0x5410, R16.reuse ;  /* 0x00005410ff847816 */ /* 0x100fe40000000010 */
[----:B------:R-:W-:Y:S02]  /*0ad0*/  PRMT R130, RZ, 0x7610, R16 ;  /* 0x00007610ff827816 */ /* 0x000fe40000000010 */
[----:B------:R-:W-:Y:S02]  /*0ae0*/  LOP3.LUT R16, R0, 0x60, RZ, 0xc0, !PT ;  /* 0x0000006000107812 */ /* 0x000fe400078ec0ff */
[----:B0-----:R-:W-:Y:S02]  /*0af0*/  LOP3.LUT R7, R42, 0x7f, RZ, 0xc0, !PT ;  /* 0x0000007f2a077812 */ /* 0x001fe400078ec0ff */
[----:B------:R-:W-:Y:S02]  /*0b00*/  SHF.R.U32.HI R42, RZ, 0x2, R42 ;  /* 0x00000002ff2a7819 */ /* 0x000fe4000001162a */
[--C-:B------:R-:W-:Y:S01]  /*0b10*/  PRMT R112, RZ, 0x5410, R13.reuse ;  /* 0x00005410ff707816 */ /* 0x100fe2000000000d */
[----:B------:R-:W-:Y:S01]  /*0b20*/  IMAD.IADD R16, R7, 0x1, -R16 ;  /* 0x0000000107107824 */ /* 0x000fe200078e0a10 */
[----:B------:R-:W-:-:S02]  /*0b30*/  PRMT R110, RZ, 0x7610, R13 ;  /* 0x00007610ff6e7816 */ /* 0x000fc4000000000d */
[----:B------:R-:W-:Y:S02]  /*0b40*/  LOP3.LUT R13, R42, 0x3fffffe0, RZ, 0xc0, !PT ;  /* 0x3fffffe02a0d7812 */ /* 0x000fe400078ec0ff */
[----:B------:R-:W-:Y:S02]  /*0b50*/  IMNMX R16, RZ, R16, !PT ;  /* 0x00000010ff107217 */ /* 0x000fe40007800200 */
[--C-:B------:R-:W-:Y:S02]  /*0b60*/  PRMT R145, RZ, 0x5410, R133.reuse ;  /* 0x00005410ff917816 */ /* 0x100fe40000000085 */
[----:B------:R-:W-:Y:S02]  /*0b70*/  IMNMX R16, R16, 0x20, PT ;  /* 0x0000002010107817 */ /* 0x000fe40003800200 */
[----:B------:R-:W-:Y:S02]  /*0b80*/  PRMT R143, RZ, 0x7610, R133 ;  /* 0x00007610ff8f7816 */ /* 0x000fe40000000085 */
[--C-:B------:R-:W-:Y:S01]  /*0b90*/  PRMT R133, RZ, 0x5410, R116.reuse ;  /* 0x00005410ff857816 */ /* 0x100fe20000000074 */
[----:B------:R-:W-:Y:S01]  /*0ba0*/  IMAD.IADD R16, R16, 0x1, R13 ;  /* 0x0000000110107824 */ /* 0x000fe200078e020d */
[----:B------:R-:W-:-:S02]  /*0bb0*/  PRMT R131, RZ, 0x7610, R116 ;  /* 0x00007610ff837816 */ /* 0x000fc40000000074 */
[--C-:B------:R-:W-:Y:S02]  /*0bc0*/  PRMT R116, RZ, 0x5410, R12.reuse ;  /* 0x00005410ff747816 */ /* 0x100fe4000000000c */
[----:B------:R-:W-:Y:S01]  /*0bd0*/  PRMT R114, RZ, 0x7610, R12 ;  /* 0x00007610ff727816 */ /* 0x000fe2000000000c */
[----:B------:R-:W-:Y:S01]  /*0be0*/  IMAD.SHL.U32 R12, R0, 0x20, RZ ;  /* 0x00000020000c7824 */ /* 0x000fe200078e00ff */
[----:B------:R-:W-:Y:S02]  /*0bf0*/  SHF.L.U32 R16, R16, 0x3, RZ ;  /* 0x0000000310107819 */ /* 0x000fe400000006ff */
[--C-:B------:R-:W-:Y:S02]  /*0c00*/  PRMT R125, RZ, 0x5410, R118.reuse ;  /* 0x00005410ff7d7816 */ /* 0x100fe40000000076 */
[----:B------:R-:W-:Y:S02]  /*0c10*/  LOP3.LUT R12, R12, 0x3e0, RZ, 0xc0, !PT ;  /* 0x000003e00c0c7812 */ /* 0x000fe400078ec0ff */
[----:B------:R-:W-:-:S02]  /*0c20*/  PRMT R123, RZ, 0x7610, R118 ;  /* 0x00007610ff7b7816 */ /* 0x000fc40000000076 */
[--C-:B------:R-:W-:Y:S01]  /*0c30*/  PRMT R120, RZ, 0x5410, R19.reuse ;  /* 0x00005410ff787816 */ /* 0x100fe20000000013 */
[----:B------:R-:W-:Y:S01]  /*0c40*/  IMAD.IADD R12, R7, 0x1, -R12 ;  /* 0x00000001070c7824 */ /* 0x000fe200078e0a0c */
[----:B------:R-:W-:Y:S02]  /*0c50*/  PRMT R118, RZ, 0x7610, R19 ;  /* 0x00007610ff767816 */ /* 0x000fe40000000013 */
[----:B------:R0:W1:Y:S01]  /*0c60*/  I2F.U32 R19, R16 ;  /* 0x0000001000137306 */ /* 0x0000620000201000 */
[--C-:B------:R-:W-:Y:S02]  /*0c70*/  PRMT R113, RZ, 0x5410, R105.reuse ;  /* 0x00005410ff717816 */ /* 0x100fe40000000069 */
[----:B------:R-:W-:Y:S02]  /*0c80*/  IMNMX R12, RZ, R12, !PT ;  /* 0x0000000cff0c7217 */ /* 0x000fe40007800200 */
[----:B------:R-:W-:Y:S02]  /*0c90*/  PRMT R111, RZ, 0x7610, R105 ;  /* 0x00007610ff6f7816 */ /* 0x000fe40000000069 */
[----:B------:R-:W-:-:S02]  /*0ca0*/  PRMT R108, RZ, 0x5410, R14 ;  /* 0x00005410ff6c7816 */ /* 0x000fc4000000000e */
[----:B------:R-:W-:Y:S01]  /*0cb0*/  PRMT R105, RZ, 0x7610, R14 ;  /* 0x00007610ff697816 */ /* 0x000fe2000000000e */
[----:B0-----:R-:W-:Y:S01]  /*0cc0*/  IMAD R16, R43, -0x2daee0ad, RZ ;  /* 0xd2511f532b107824 */ /* 0x001fe200078e02ff */
[----:B------:R-:W-:Y:S02]  /*0cd0*/  IMNMX R14, R12, 0x20, PT ;  /* 0x000000200c0e7817 */ /* 0x000fe40003800200 */
[--C-:B------:R-:W-:Y:S02]  /*0ce0*/  PRMT R129, RZ, 0x5410, R117.reuse ;  /* 0x00005410ff817816 */ /* 0x100fe40000000075 */
[----:B------:R-:W-:Y:S02]  /*0cf0*/  PRMT R127, RZ, 0x7610, R117 ;  /* 0x00007610ff7f7816 */ /* 0x000fe40000000075 */
[--C-:B------:R-:W-:Y:S02]  /*0d00*/  PRMT R128, RZ, 0x5410, R17.reuse ;  /* 0x00005410ff807816 */ /* 0x100fe40000000011 */
[----:B------:R-:W-:Y:S01]  /*0d10*/  PRMT R126, RZ, 0x7610, R17 ;  /* 0x00007610ff7e7816 */ /* 0x000fe20000000011 */
[----:B------:R-:W-:Y:S01]  /*0d20*/  IMAD.HI.U32 R17, R31, -0x326172a9, RZ ;  /* 0xcd9e8d571f117827 */ /* 0x000fe200078e00ff */
[----:B------:R-:W-:-:S02]  /*0d30*/  PRMT R124, RZ, 0x5410, R18 ;  /* 0x00005410ff7c7816 */ /* 0x000fc40000000012 */
[----:B------:R-:W-:Y:S01]  /*0d40*/  PRMT R122, RZ, 0x7610, R18 ;  /* 0x00007610ff7a7816 */ /* 0x000fe20000000012 */
[----:B------:R-:W-:Y:S01]  /*0d50*/  IMAD R18, R29, -0x326172a9, RZ ;  /* 0xcd9e8d571d127824 */ /* 0x000fe200078e02ff */
[--C-:B------:R-:W-:Y:S02]  /*0d60*/  PRMT R117, RZ, 0x5410, R104.reuse ;  /* 0x00005410ff757816 */ /* 0x100fe40000000068 */
[----:B------:R-:W-:Y:S02]  /*0d70*/  PRMT R115, RZ, 0x7610, R104 ;  /* 0x00007610ff737816 */ /* 0x000fe40000000068 */
[--C-:B------:R-:W-:Y:S02]  /*0d80*/  PRMT R103, RZ, 0x5410, R15.reuse ;  /* 0x00005410ff677816 */ /* 0x100fe4000000000f */
[----:B------:R-:W-:Y:S01]  /*0d90*/  PRMT R101, RZ, 0x7610, R15 ;  /* 0x00007610ff657816 */ /* 0x000fe2000000000f */
[----:B------:R-:W-:Y:S01]  /*0da0*/  IMAD.HI.U32 R15, R43, -0x2daee0ad, RZ ;  /* 0xd2511f532b0f7827 */ /* 0x000fe200078e00ff */
[----:B------:R-:W-:-:S02]  /*0db0*/  PRMT R104, RZ, 0x5410, R107 ;  /* 0x00005410ff687816 */ /* 0x000fc4000000006b */
[----:B------:R-:W-:Y:S01]  /*0dc0*/  PRMT R102, RZ, 0x7610, R107 ;  /* 0x00007610ff667816 */ /* 0x000fe2000000006b */
[----:B------:R-:W-:Y:S01]  /*0dd0*/  IMAD.IADD R107, R13, 0x1, R14 ;  /* 0x000000010d6b7824 */ /* 0x000fe200078e020e */
[--C-:B------:R-:W-:Y:S01]  /*0de0*/  PRMT R100, RZ, 0x5410, R8.reuse ;  /* 0x00005410ff647816 */ /* 0x100fe20000000008 */
[----:B-1----:R0:W1:Y:S01]  /*0df0*/  MUFU.RCP R13, R19 ;  /* 0x00000013000d7308 */ /* 0x0020620000001000 */
[----:B------:R-:W-:Y:S01]  /*0e00*/  PRMT R98, RZ, 0x7610, R8 ;  /* 0x00007610ff627816 */ /* 0x000fe20000000008 */
[----:B------:R-:W-:Y:S01]  /*0e10*/  IMAD.SHL.U32 R107, R107, 0x8, RZ ;  /* 0x000000086b6b7824 */ /* 0x000fe200078e00ff */
[--C-:B------:R-:W-:Y:S02]  /*0e20*/  PRMT R96, RZ, 0x5410, R9.reuse ;  /* 0x00005410ff607816 */ /* 0x100fe40000000009 */
[----:B------:R-:W-:Y:S02]  /*0e30*/  PRMT R91, RZ, 0x7610, R9 ;  /* 0x00007610ff5b7816 */ /* 0x000fe40000000009 */
[----:B------:R-:W-:-:S02]  /*0e40*/  PRMT R7, RZ, 0x5410, R10 ;  /* 0x00005410ff077816 */ /* 0x000fc4000000000a */
[----:B------:R-:W-:Y:S02]  /*0e50*/  PRMT R8, RZ, 0x7610, R10 ;  /* 0x00007610ff087816 */ /* 0x000fe4000000000a */
[--C-:B------:R-:W-:Y:S02]  /*0e60*/  PRMT R99, RZ, 0x5410, R20.reuse ;  /* 0x00005410ff637816 */ /* 0x100fe40000000014 */
[----:B------:R-:W-:Y:S02]  /*0e70*/  PRMT R97, RZ, 0x7610, R20 ;  /* 0x00007610ff617816 */ /* 0x000fe40000000014 */
[--C-:B------:R-:W-:Y:S02]  /*0e80*/  PRMT R92, RZ, 0x5410, R21.reuse ;  /* 0x00005410ff5c7816 */ /* 0x100fe40000000015 */
[----:B0-----:R-:W-:Y:S02]  /*0e90*/  PRMT R19, RZ, 0x7610, R21 ;  /* 0x00007610ff137816 */ /* 0x001fe40000000015 */
[----:B------:R-:W-:-:S02]  /*0ea0*/  PRMT R9, RZ, 0x5410, R11 ;  /* 0x00005410ff097816 */ /* 0x000fc4000000000b */
[----:B------:R-:W-:Y:S02]  /*0eb0*/  PRMT R10, RZ, 0x7610, R11 ;  /* 0x00007610ff0a7816 */ /* 0x000fe4000000000b */
[--C-:B------:R-:W-:Y:S02]  /*0ec0*/  PRMT R20, RZ, 0x5410, R22.reuse ;  /* 0x00005410ff147816 */ /* 0x100fe40000000016 */
[----:B------:R-:W-:Y:S02]  /*0ed0*/  PRMT R21, RZ, 0x7610, R22 ;  /* 0x00007610ff157816 */ /* 0x000fe40000000016 */
[----:B------:R-:W-:Y:S02]  /*0ee0*/  PRMT R163, RZ, 0x7610, R148 ;  /* 0x00007610ffa37816 */ /* 0x000fe40000000094 */
[--C-:B------:R-:W-:Y:S02]  /*0ef0*/  PRMT R157, RZ, 0x5410, R150.reuse ;  /* 0x00005410ff9d7816 */ /* 0x100fe40000000096 */
[----:B------:R-:W-:-:S02]  /*0f00*/  PRMT R155, RZ, 0x7610, R150 ;  /* 0x00007610ff9b7816 */ /* 0x000fc40000000096 */
[----:B------:R-:W-:Y:S02]  /*0f10*/  PRMT R153, RZ, 0x5410, R151 ;  /* 0x00005410ff997816 */ /* 0x000fe40000000097 */
[--C-:B------:R-:W-:Y:S02]  /*0f20*/  PRMT R141, RZ, 0x5410, R134.reuse ;  /* 0x00005410ff8d7816 */ /* 0x100fe40000000086 */
[----:B------:R-:W-:Y:S02]  /*0f30*/  PRMT R139, RZ, 0x7610, R134 ;  /* 0x00007610ff8b7816 */ /* 0x000fe40000000086 */
[----:B------:R-:W-:Y:S02]  /*0f40*/  PRMT R137, RZ, 0x5410, R135 ;  /* 0x00005410ff897816 */ /* 0x000fe40000000087 */
[----:B------:R-:W-:Y:S02]  /*0f50*/  PRMT R121, RZ, 0x5410, R119 ;  /* 0x00005410ff797816 */ /* 0x000fe40000000077 */
[----:B------:R-:W-:-:S02]  /*0f60*/  PRMT R109, RZ, 0x5410, R106 ;  /* 0x00005410ff6d7816 */ /* 0x000fc4000000006a */
[----:B------:R-:W-:Y:S01]  /*0f70*/  LOP3.LUT R11, R17, UR25, R18, 0x96, !PT ;  /* 0x00000019110b7c12 */ /* 0x000fe2000f8e9612 */
[----:B------:R-:W-:Y:S01]  /*0f80*/  IMAD.MOV.U32 R18, RZ, RZ, 0x1 ;  /* 0x00000001ff127424 */ /* 0x000fe200078e00ff */
[----:B------:R-:W-:Y:S01]  /*0f90*/  LOP3.LUT R12, R15, UR26, R30, 0x96, !PT ;  /* 0x0000001a0f0c7c12 */ /* 0x000fe2000f8e961e */
[----:B------:R-:W-:Y:S01]  /*0fa0*/  IMAD R15, R31, -0x326172a9, RZ ;  /* 0xcd9e8d571f0f7824 */ /* 0x000fe200078e02ff */
[----:B------:R-:W-:Y:S01]  /*0fb0*/  PRMT R22, RZ, 0x5410, R23 ;  /* 0x00005410ff167816 */ /* 0x000fe20000000017 */
[----:B------:R-:W-:Y:S01]  /*0fc0*/  IMAD.MOV.U32 R17, RZ, RZ, RZ ;  /* 0x000000ffff117224 */ /* 0x000fe200078e00ff */
        /* <DEDUP_REMOVED lines=18> */
[----:B------:R-:W-:Y:S02]  /*10f0*/  PRMT R119, RZ, 0x7610, R119 ;  /* 0x00007610ff777816 */ /* 0x000fe40000000077 */
[----:B------:R-:W-:Y:S02]  /*1100*/  PRMT R106, RZ, 0x7610, R106 ;  /* 0x00007610ff6a7816 */ /* 0x000fe4000000006a */
[----:B------:R-:W-:-:S02]  /*1110*/  LOP3.LUT R14, R28, 0x3, RZ, 0xc0, !PT ;  /* 0x000000031c0e7812 */ /* 0x000fc400078ec0ff */
[----:B-1----:R-:W-:Y:S02]  /*1120*/  PRMT R23, RZ, 0x7610, R23 ;  /* 0x00007610ff177816 */ /* 0x002fe40000000017 */
.L_x_1945:
[----:B------:R-:W-:-:S10]  /*1130*/  HFMA2.MMA R49, -RZ, RZ, 0, 2.384185791015625e-07 ;  /* 0x00000004ff317435 */ /* 0x000fd400000001ff */
[----:B------:R-:W-:-:S06]  /*1140*/  IMAD.WIDE R94, R6, R49, c[0x0][0x1d0] ;  /* 0x00007400065e7625 */ /* 0x000fcc00078e0231 */
[----:B------:R-:W2:Y:S01]  /*1150*/  LDG.E R94, [R94.64] ;  /* 0x000000065e5e7981 */ /* 0x000ea2000c1e1900 */
[----:B------:R-:W-:-:S05]  /*1160*/  IMAD.WIDE R48, R6, R49, c[0x0][0x1d8] ;  /* 0x0000760006307625 */ /* 0x000fca00078e0231 */
[----:B------:R0:W5:Y:S01]  /*1170*/  LDG.E R87, [R48.64] ;  /* 0x0000000630577981 */ /* 0x000162000c1e1900 */
[----:B------:R-:W-:Y:S01]  /*1180*/  IMAD R50, R6, c[0x0][0x168], RZ ;  /* 0x00005a0006327a24 */ /* 0x000fe200078e02ff */
[----:B------:R-:W-:Y:S01]  /*1190*/  BSSY B0, `(.L_x_1514) ;  /* 0x0000337000007945 */ /* 0x000fe20003800000 */
[----:B------:R-:W-:Y:S01]  /*11a0*/  IMAD.MOV.U32 R93, RZ, RZ, RZ ;  /* 0x000000ffff5d7224 */ /* 0x000fe200078e00ff */
        /* <DEDUP_REMOVED lines=9> */
[-C--:B------:R-:W-:Y:S02]  /*1240*/  @P2 LEA.HI.SX32 R93, R89, R50.reuse, 0x1d ;  /* 0x00000032595d2211 */ /* 0x080fe400078feaff */
[----:B------:R-:W-:Y:S01]  /*1250*/  LEA.HI.SX32 R95, R51, R50, 0x1d ;  /* 0x00000032335f7211 */ /* 0x000fe200078feaff */
[----:B------:R-:W-:Y:S05]  /*1260*/  @!P0 BRA `(.L_x_1515) ;  /* 0x0000329000008947 */ /* 0x000fea0003800000 */
[----:B0-----:R-:W-:Y:S01]  /*1270*/  ISETP.NE.U32.AND P3, PT, RZ, c[0x0][0x180], PT ;  /* 0x00006000ff007a0c */ /* 0x001fe20003f65070 */
[----:B------:R-:W-:-:S03]  /*1280*/  @P2 IMAD.MOV.U32 R48, RZ, RZ, 0x10 ;  /* 0x00000010ff302424 */ /* 0x000fc600078e00ff */
[----:B------:R-:W-:Y:S01]  /*1290*/  ISETP.NE.AND.EX P3, PT, RZ, c[0x0][0x184], PT, P3 ;  /* 0x00006100ff007a0c */ /* 0x000fe20003f65330 */
[----:B------:R-:W-:-:S05]  /*12a0*/  @P2 IMAD.WIDE.U32 R48, R93, R48, c[0x0][0x170] ;  /* 0x00005c005d302625 */ /* 0x000fca00078e0030 */
[----:B------:R0:W5:Y:S07]  /*12b0*/  @P2 LDG.E.128 R40, [R48.64] ;  /* 0x0000000630282981 */ /* 0x00016e000c1e1d00 */
[----:B------:R-:W-:-:S04]  /*12c0*/  @P3 IMAD.MOV.U32 R24, RZ, RZ, 0x10 ;  /* 0x00000010ff183424 */ /* 0x000fc800078e00ff */
[----:B0-----:R-:W-:-:S05]  /*12d0*/  @P3 IMAD.WIDE.U32 R48, R95, R24, c[0x0][0x180] ;  /* 0x000060005f303625 */ /* 0x001fca00078e0018 */
[----:B------:R0:W5:Y:S01]  /*12e0*/  @P3 LDG.E.128 R44, [R48.64] ;  /* 0x00000006302c3981 */ /* 0x000162000c1e1d00 */
[----:B------:R-:W-:Y:S01]  /*12f0*/  ISETP.GT.AND P4, PT, R94, RZ, PT ;  /* 0x000000ff5e00720c */ /* 0x000fe20003f84270 */
[----:B------:R-:W-:-:S12]  /*1300*/  BSSY B1, `(.L_x_1516) ;  /* 0x000005f000017945 */ /* 0x000fd80003800000 */
[----:B------:R-:W-:Y:S05]  /*1310*/  @P4 BRA `(.L_x_1517) ;  /* 0x0000006000004947 */ /* 0x000fea0003800000 */
[----:B0-----:R-:W-:Y:S02]  /*1320*/  IMAD.MOV.U32 R24, RZ, RZ, RZ ;  /* 0x000000ffff187224 */ /* 0x001fe400078e00ff */
[----:B------:R-:W-:Y:S01]  /*1330*/  IMAD.MOV.U32 R30, RZ, RZ, R14 ;  /* 0x000000ffff1e7224 */ /* 0x000fe200078e000e */
[----:B------:R-:W-:Y:S05]  /*1340*/  @!P3 BRA `(.L_x_1518) ;  /* 0x000005a00000b947 */ /* 0x000fea0003800000 */
[----:B------:R-:W-:Y:S02]  /*1350*/  MOV R30, R14 ;  /* 0x0000000e001e7202 */ /* 0x000fe40000000f00 */
[----:B-----5:R-:W-:Y:S01]  /*1360*/  PRMT R24, RZ, 0x5410, R44 ;  /* 0x00005410ff187816 */ /* 0x020fe2000000002c */
[----:B------:R-:W-:Y:S05]  /*1370*/  BRA `(.L_x_1518) ;  /* 0x0000057000007947 */ /* 0x000fea0003800000 */
.L_x_1517:
[C---:B0-----:R-:W-:Y:S01]  /*1380*/  ISETP.NE.AND P5, PT, R14.reuse, 0x1, PT ;  /* 0x000000010e00780c */ /* 0x041fe20003fa5270 */
[----:B------:R-:W-:Y:S01]  /*1390*/  BSSY B2, `(.L_x_1519) ;  /* 0x000000c000027945 */ /* 0x000fe20003800000 */
[----:B------:R-:W-:-:S11]  /*13a0*/  IADD3 R30, R14, 0x1, RZ ;  /* 0x000000010e1e7810 */ /* 0x000fd60007ffe0ff */
        /* <DEDUP_REMOVED lines=9> */
.L_x_1520:
[----:B------:R-:W-:Y:S02]  /*1440*/  IMAD.MOV.U32 R26, RZ, RZ, R15 ;  /* 0x000000ffff1a7224 */ /* 0x000fe400078e000f */
.L_x_1521:
[----:B------:R-:W-:Y:S05]  /*1450*/  BSYNC B2 ;  /* 0x0000000000027941 */ /* 0x000fea0003800000 */
.L_x_1519:
        /* <DEDUP_REMOVED lines=16> */
.L_x_1525:
[----:B------:R-:W-:Y:S05]  /*1560*/  BSYNC B3 ;  /* 0x0000000000037941 */ /* 0x000fea0003800000 */
.L_x_1524:
        /* <DEDUP_REMOVED lines=44> */
.L_x_1523:
[----:B------:R-:W-:Y:S05]  /*1830*/  BSYNC B2 ;  /* 0x0000000000027941 */ /* 0x000fea0003800000 */
.L_x_1522:
[----:B------:R-:W0:Y:S01]  /*1840*/  I2F.U32 R14, R26 ;  /* 0x0000001a000e7306 */ /* 0x000e220000201000 */
[----:B-----5:R-:W-:Y:S01]  /*1850*/  PRMT R24, RZ, 0x5410, R40 ;  /* 0x00005410ff187816 */ /* 0x020fe20000000028 */
[----:B------:R-:W-:Y:S01]  /*1860*/  IMAD.MOV.U32 R25, RZ, RZ, 0x2f800000 ;  /* 0x2f800000ff197424 */ /* 0x000fe200078e00ff */
[----:B------:R-:W-:-:S03]  /*1870*/  @P3 PRMT R49, RZ, 0x5410, R44 ;  /* 0x00005410ff313816 */ /* 0x000fc6000000002c */
[----:B------:R-:W-:-:S04]  /*1880*/  FMUL.FTZ R24, R24, c[0x0][0x1ec] ;  /* 0x00007b0018187a20 */ /* 0x000fc80000410000 */
[----:B------:R-:W-:Y:S02]  /*1890*/  FMUL.FTZ R24, R24, c[0x0][0x1e8] ;  /* 0x00007a0018187a20 */ /* 0x000fe40000410000 */
[----:B0-----:R-:W-:-:S05]  /*18a0*/  FFMA.FTZ R14, R14, R25, 1.1641532182693481445e-10 ;  /* 0x2f0000000e0e7423 */ /* 0x001fca0000010019 */
[----:B------:R-:W-:-:S04]  /*18b0*/  FSETP.GTU.FTZ.AND P5, PT, R14, c[0x0][0x1e4], PT ;  /* 0x000079000e007a0b */ /* 0x000fc80003fbc000 */
[----:B------:R-:W-:Y:S02]  /*18c0*/  FSEL R24, R24, RZ, !P5 ;  /* 0x000000ff18187208 */ /* 0x000fe40006800000 */
[----:B------:R-:W-:-:S03]  /*18d0*/  SEL R25, RZ, 0x1, P5 ;  /* 0x00000001ff197807 */ /* 0x000fc60002800000 */
[----:B------:R-:W-:Y:S02]  /*18e0*/  @P3 FADD.FTZ R24, R49, R24 ;  /* 0x0000001831183221 */ /* 0x000fe40000010000 */
.L_x_1518:
[----:B------:R-:W-:Y:S05]  /*18f0*/  BSYNC B1 ;  /* 0x0000000000017941 */ /* 0x000fea0003800000 */
.L_x_1516:
[----:B------:R-:W-:Y:S01]  /*1900*/  BSSY B1, `(.L_x_1526) ;  /* 0x000005f000017945 */ /* 0x000fe20003800000 */
[----:B------:R-:W-:Y:S05]  /*1910*/  @P4 BRA `(.L_x_1527) ;  /* 0x0000006000004947 */ /* 0x000fea0003800000 */
[----:B------:R-:W-:Y:S01]  /*1920*/  HFMA2.MMA R26, -RZ, RZ, 0, 0 ;  /* 0x00000000ff1a7435 */ /* 0x000fe200000001ff */
[----:B------:R-:W-:Y:S01]  /*1930*/  IMAD.MOV.U32 R14, RZ, RZ, R30 ;  /* 0x000000ffff0e7224 */ /* 0x000fe200078e001e */
[----:B------:R-:W-:Y:S05]  /*1940*/  @!P3 BRA `(.L_x_1528) ;  /* 0x000005a00000b947 */ /* 0x000fea0003800000 */
[----:B------:R-:W-:Y:S01]  /*1950*/  IMAD.MOV.U32 R14, RZ, RZ, R30 ;  /* 0x000000ffff0e7224 */ /* 0x000fe200078e001e */
[----:B-----5:R-:W-:Y:S01]  /*1960*/  PRMT R26, RZ, 0x7610, R44 ;  /* 0x00007610ff1a7816 */ /* 0x020fe2000000002c */
[----:B------:R-:W-:Y:S05]  /*1970*/  BRA `(.L_x_1528) ;  /* 0x0000057000007947 */ /* 0x000fea0003800000 */
.L_x_1527:
[C---:B------:R-:W-:Y:S01]  /*1980*/  ISETP.NE.AND P5, PT, R30.reuse, 0x1, PT ;  /* 0x000000011e00780c */ /* 0x040fe20003fa5270 */
        /* <DEDUP_REMOVED lines=11> */
.L_x_1530:
[----:B------:R-:W-:Y:S02]  /*1a40*/  MOV R28, R15 ;  /* 0x0000000f001c7202 */ /* 0x000fe40000000f00 */
.L_x_1531:
[----:B------:R-:W-:Y:S05]  /*1a50*/  BSYNC B2 ;  /* 0x0000000000027941 */ /* 0x000fea0003800000 */
.L_x_1529:
        /* <DEDUP_REMOVED lines=16> */
.L_x_1535:
[----:B------:R-:W-:Y:S05]  /*1b60*/  BSYNC B3 ;  /* 0x0000000000037941 */ /* 0x000fea0003800000 */
.L_x_1534:
[----:B------:R-:W-:Y:S01]  /*1b70*/  LOP3.LUT R12, R12, UR5, R17, 0x96, !PT ;  /* 0x000000050c0c7c12 */ /* 0x000fe2000f8e9611 */
[----:B------:R-:W-:-:S04]  /*1b80*/  IMAD.HI.U32 R11, R2, -0x326172a9, RZ ;  /* 0xcd9e8d57020b7827 */ /* 0x000fc800078e00ff */
        /* <DEDUP_REMOVED lines=35> */
[----:B------:R-:W-:-:S04]  /*1dc0*/  IMAD.WIDE.U32 R48, R49, -0x326172a9, RZ ;  /* 0xcd9e8d5731307825 */ /* 0x000fc800078e00ff */
[----:B------:R-:W-:Y:S01]  /*1dd0*/  IMAD.MOV.U32 R15, RZ, RZ, R48 ;  /* 0x000000ffff0f7224 */ /* 0x000fe200078e0030 */
[----:B------:R-:W-:Y:S01]  /*1de0*/  LOP3.LUT R11, R49, UR25, R26, 0x96, !PT ;  /* 0x00000019310b7c12 */ /* 0x000fe2000f8e961a */
[----:B------:R-:W-:-:S04]  /*1df0*/  IMAD.WIDE.U32 R26, R27, -0x2daee0ad, RZ ;  /* 0xd2511f531b1a7825 */ /* 0x000fc800078e00ff */
[----:B------:R-:W-:Y:S01]  /*1e00*/  IMAD.MOV.U32 R16, RZ, RZ, R26 ;  /* 0x000000ffff107224 */ /* 0x000fe200078e001a */
[----:B------:R-:W-:Y:S01]  /*1e10*/  LOP3.LUT R12, R27, UR26, R14, 0x96, !PT ;  /* 0x0000001a1b0c7c12 */ /* 0x000fe2000f8e960e */
[----:B------:R-:W-:-:S06]  /*1e20*/  HFMA2.MMA R14, -RZ, RZ, 0, 0 ;  /* 0x00000000ff0e7435 */ /* 0x000fcc00000001ff */
.L_x_1533:
[----:B------:R-:W-:Y:S05]  /*1e30*/  BSYNC B2 ;  /* 0x0000000000027941 */ /* 0x000fea0003800000 */
.L_x_1532:
[----:B------:R-:W0:Y:S01]  /*1e40*/  I2F.U32 R26, R28 ;  /* 0x0000001c001a7306 */ /* 0x000e220000201000 */
[----:B------:R-:W-:Y:S01]  /*1e50*/  IMAD.MOV.U32 R27, RZ, RZ, 0x2f800000 ;  /* 0x2f800000ff1b7424 */ /* 0x000fe200078e00ff */
[----:B-----5:R-:W-:-:S03]  /*1e60*/  @P3 PRMT R49, RZ, 0x7610, R44 ;  /* 0x00007610ff313816 */ /* 0x020fc6000000002c */
[----:B0-----:R-:W-:Y:S01]  /*1e70*/  FFMA.FTZ R26, R26, R27, 1.1641532182693481445e-10 ;  /* 0x2f0000001a1a7423 */ /* 0x001fe2000001001b */
[----:B------:R-:W-:-:S04]  /*1e80*/  PRMT R27, RZ, 0x7610, R40 ;  /* 0x00007610ff1b7816 */ /* 0x000fc80000000028 */
[----:B------:R-:W-:Y:S01]  /*1e90*/  FSETP.GTU.FTZ.AND P5, PT, R26, c[0x0][0x1e4], PT ;  /* 0x000079001a007a0b */ /* 0x000fe20003fbc000 */
[----:B------:R-:W-:-:S04]  /*1ea0*/  FMUL.FTZ R27, R27, c[0x0][0x1ec] ;  /* 0x00007b001b1b7a20 */ /* 0x000fc80000410000 */
[----:B------:R-:W-:-:S05]  /*1eb0*/  FMUL.FTZ R27, R27, c[0x0][0x1e8] ;  /* 0x00007a001b1b7a20 */ /* 0x000fca0000410000 */
[----:B------:R-:W-:Y:S02]  /*1ec0*/  FSEL R26, R27, RZ, !P5 ;  /* 0x000000ff1b1a7208 */ /* 0x000fe40006800000 */
[----:B------:R-:W-:-:S03]  /*1ed0*/  SEL R27, RZ, 0x1, P5 ;  /* 0x00000001ff1b7807 */ /* 0x000fc60002800000 */
[----:B------:R-:W-:Y:S02]  /*1ee0*/  @P3 FADD.FTZ R26, R49, R26 ;  /* 0x0000001a311a3221 */ /* 0x000fe40000010000 */
.L_x_1528:
[----:B------:R-:W-:Y:S05]  /*1ef0*/  BSYNC B1 ;  /* 0x0000000000017941 */ /* 0x000fea0003800000 */
.L_x_1526:
[----:B------:R-:W-:Y:S01]  /*1f00*/  BSSY B1, `(.L_x_1536) ;  /* 0x000005f000017945 */ /* 0x000fe20003800000 */
[----:B------:R-:W-:Y:S05]  /*1f10*/  @P4 BRA `(.L_x_1537) ;  /* 0x0000006000004947 */ /* 0x000fea0003800000 */
[----:B------:R-:W-:Y:S02]  /*1f20*/  IMAD.MOV.U32 R28, RZ, RZ, RZ ;  /* 0x000000ffff1c7224 */ /* 0x000fe400078e00ff */
[----:B------:R-:W-:Y:S01]  /*1f30*/  IMAD.MOV.U32 R34, RZ, RZ, R14 ;  /* 0x000000ffff227224 */ /* 0x000fe200078e000e */
[----:B------:R-:W-:Y:S05]  /*1f40*/  @!P3 BRA `(.L_x_1538) ;  /* 0x000005a00000b947 */ /* 0x000fea0003800000 */
[----:B------:R-:W-:Y:S01]  /*1f50*/  IMAD.MOV.U32 R34, RZ, RZ, R14 ;  /* 0x000000ffff227224 */ /* 0x000fe200078e000e */
[----:B-----5:R-:W-:Y:S01]  /*1f60*/  PRMT R28, RZ, 0x5410, R45 ;  /* 0x00005410ff1c7816 */ /* 0x020fe2000000002d */
[----:B------:R-:W-:Y:S05]  /*1f70*/  BRA `(.L_x_1538) ;  /* 0x0000057000007947 */ /* 0x000fea0003800000 */
.L_x_1537:
[C---:B------:R-:W-:Y:S01]  /*1f80*/  ISETP.NE.AND P5, PT, R14.reuse, 0x1, PT ;  /* 0x000000010e00780c */ /* 0x040fe20003fa5270 */
[----:B------:R-:W-:Y:S01]  /*1f90*/  BSSY B2, `(.L_x_1539) ;  /* 0x000000c000027945 */ /* 0x000fe20003800000 */
[----:B------:R-:W-:-:S11]  /*1fa0*/  IADD3 R34, R14, 0x1, RZ ;  /* 0x000000010e227810 */ /* 0x000fd60007ffe0ff */
        /* <DEDUP_REMOVED lines=9> */
.L_x_1540:
[----:B------:R-:W-:Y:S02]  /*2040*/  IMAD.MOV.U32 R30, RZ, RZ, R15 ;  /* 0x000000ffff1e7224 */ /* 0x000fe400078e000f */
.L_x_1541:
[----:B------:R-:W-:Y:S05]  /*2050*/  BSYNC B2 ;  /* 0x0000000000027941 */ /* 0x000fea0003800000 */
.L_x_1539:
        /* <DEDUP_REMOVED lines=16> */
.L_x_1545:
[----:B------:R-:W-:Y:S05]  /*2160*/  BSYNC B3 ;  /* 0x0000000000037941 */ /* 0x000fea0003800000 */
.L_x_1544:
[----:B------:R-:W-:Y:S01]  /*2170*/  LOP3.LUT R12, R12, UR5, R17, 0x96, !PT ;  /* 0x000000050c0c7c12 */ /* 0x000fe2000f8e9611 */
[----:B------:R-:W-:-:S04]  /*2180*/  IMAD.HI.U32 R11, R2, -0x326172a9, RZ ;  /* 0xcd9e8d57020b7827 */ /* 0x000fc800078e00ff */
[----:B------:R-:W-:Y:S01]  /*2190*/  IMAD R15, R2, -0x326172a9, RZ ;  /* 0xcd9e8d57020f7824 */ /* 0x000fe200078e02ff */
[----:B------:R-:W-:Y:S01]  /*21a0*/  LOP3.LUT R11, R11, UR4, R4, 0x96, !PT ;  /* 0x000000040b0b7c12 */ /* 0x000fe2000f8e9604 */
[----:B------:R-:W-:-:S04]  /*21b0*/  IMAD.WIDE.U32 R28, R12, -0x326172a9, RZ ;  /* 0xcd9e8d570c1c7825 */ /* 0x000fc800078e00ff */
[----:B------:R-:W-:Y:S01]  /*21c0*/  IMAD.WIDE.U32 R48, R11, -0x2daee0ad, RZ ;  /* 0xd2511f530b307825 */ /* 0x000fe200078e00ff */
[----:B------:R-:W-:-:S03]  /*21d0*/  LOP3.LUT R15, R29, UR9, R15, 0x96, !PT ;  /* 0x000000091d0f7c12 */ /* 0x000fc6000f8e960f */
[----:B------:R-:W-:Y:S02]  /*21e0*/  IMAD R29, R3, -0x2daee0ad, RZ ;  /* 0xd2511f53031d7824 */ /* 0x000fe400078e02ff */
[----:B------:R-:W-:-:S03]  /*21f0*/  IMAD.WIDE.U32 R14, R15, -0x2daee0ad, RZ ;  /* 0xd2511f530f0e7825 */ /* 0x000fc600078e00ff */
[----:B------:R-:W-:Y:S01]  /*2200*/  LOP3.LUT R29, R49, UR10, R29, 0x96, !PT ;  /* 0x0000000a311d7c12 */ /* 0x000fe2000f8e961d */
[----:B------:R-:W-:Y:S01]  /*2210*/  IMAD.MOV.U32 R34, RZ, RZ, RZ ;  /* 0x000000ffff227224 */ /* 0x000fe200078e00ff */
[----:B------:R-:W-:-:S03]  /*2220*/  LOP3.LUT R11, R15, UR12, R48, 0x96, !PT ;  /* 0x0000000c0f0b7c12 */ /* 0x000fc6000f8e9630 */
        /* <DEDUP_REMOVED lines=27> */
[----:B------:R-:W-:Y:S02]  /*23e0*/  LOP3.LUT R11, R29, UR25, R48, 0x96, !PT ;  /* 0x000000191d0b7c12 */ /* 0x000fe4000f8e9630 */
[----:B------:R-:W-:Y:S01]  /*23f0*/  MOV R15, R28 ;  /* 0x0000001c000f7202 */ /* 0x000fe20000000f00 */
[----:B------:R-:W-:-:S04]  /*2400*/  IMAD.WIDE.U32 R28, R12, -0x2daee0ad, RZ ;  /* 0xd2511f530c1c7825 */ /* 0x000fc800078e00ff */
[----:B------:R-:W-:Y:S01]  /*2410*/  IMAD.MOV.U32 R16, RZ, RZ, R28 ;  /* 0x000000ffff107224 */ /* 0x000fe200078e001c */
[----:B------:R-:W-:Y:S02]  /*2420*/  LOP3.LUT R12, R29, UR26, R14, 0x96, !PT ;  /* 0x0000001a1d0c7c12 */ /* 0x000fe4000f8e960e */
.L_x_1543:
[----:B------:R-:W-:Y:S05]  /*2430*/  BSYNC B2 ;  /* 0x0000000000027941 */ /* 0x000fea0003800000 */
.L_x_1542:
        /* <DEDUP_REMOVED lines=11> */
.L_x_1538:
[----:B------:R-:W-:Y:S05]  /*24f0*/  BSYNC B1 ;  /* 0x0000000000017941 */ /* 0x000fea0003800000 */
.L_x_1536:
[----:B------:R-:W-:Y:S01]  /*2500*/  BSSY B1, `(.L_x_1546) ;  /* 0x000005f000017945 */ /* 0x000fe20003800000 */
[----:B------:R-:W-:Y:S05]  /*2510*/  @P4 BRA `(.L_x_1547) ;  /* 0x0000006000004947 */ /* 0x000fea0003800000 */
[----:B------:R-:W-:Y:S02]  /*2520*/  IMAD.MOV.U32 R30, RZ, RZ, RZ ;  /* 0x000000ffff1e7224 */ /* 0x000fe400078e00ff */
[----:B------:R-:W-:Y:S01]  /*2530*/  IMAD.MOV.U32 R14, RZ, RZ, R34 ;  /* 0x000000ffff0e7224 */ /* 0x000fe200078e0022 */
[----:B------:R-:W-:Y:S05]  /*2540*/  @!P3 BRA `(.L_x_1548) ;  /* 0x000005a00000b947 */ /* 0x000fea0003800000 */
[----:B------:R-:W-:Y:S02]  /*2550*/  MOV R14, R34 ;  /* 0x00000022000e7202 */ /* 0x000fe40000000f00 */
[----:B-----5:R-:W-:Y:S01]  /*2560*/  PRMT R30, RZ, 0x7610, R45 ;  /* 0x00007610ff1e7816 */ /* 0x020fe2000000002d */
[----:B------:R-:W-:Y:S05]  /*2570*/  BRA `(.L_x_1548) ;  /* 0x0000057000007947 */ /* 0x000fea0003800000 */
.L_x_1547:
        /* <DEDUP_REMOVED lines=12> */
.L_x_1550:
[----:B------:R-:W-:Y:S02]  /*2640*/  IMAD.MOV.U32 R32, RZ, RZ, R15 ;  /* 0x000000ffff207224 */ /* 0x000fe400078e000f */
.L_x_1551:
[----:B------:R-:W-:Y:S05]  /*2650*/  BSYNC B2 ;  /* 0x0000000000027941 */ /* 0x000fea0003800000 */
.L_x_1549:
        /* <DEDUP_REMOVED lines=16> */
.L_x_1555:
[----:B------:R-:W-:Y:S05]  /*2760*/  BSYNC B3 ;  /* 0x0000000000037941 */ /* 0x000fea0003800000 */
.L_x_1554:
        /* <DEDUP_REMOVED lines=9> */
[----:B------:R-:W-:Y:S02]  /*2800*/  LOP3.LUT R31, R49, UR10, R31, 0x96, !PT ;  /* 0x0000000a311f7c12 */ /* 0x000fe4000f8e961f */
        /* <DEDUP_REMOVED lines=33> */
[----:B------:R-:W-:Y:S02]  /*2a20*/  IMAD.MOV.U32 R14, RZ, RZ, RZ ;  /* 0x000000ffff0e7224 */ /* 0x000fe400078e00ff */
.L_x_1553:
[----:B------:R-:W-:Y:S05]  /*2a30*/  BSYNC B2 ;  /* 0x0000000000027941 */ /* 0x000fea0003800000 */
.L_x_1552:
        /* <DEDUP_REMOVED lines=11> */
.L_x_1548:
[----:B------:R-:W-:Y:S05]  /*2af0*/  BSYNC B1 ;  /* 0x0000000000017941 */ /* 0x000fea0003800000 */
.L_x_1546:
        /* <DEDUP_REMOVED lines=8> */
.L_x_1557:
        /* <DEDUP_REMOVED lines=12> */
.L_x_1560:
[----:B------:R-:W-:Y:S02]  /*2c40*/  MOV R34, R15 ;  /* 0x0000000f00227202 */ /* 0x000fe40000000f00 */
.L_x_1561:
[----:B------:R-:W-:Y:S05]  /*2c50*/  BSYNC B2 ;  /* 0x0000000000027941 */ /* 0x000fea0003800000 */
.L_x_1559:
        /* <DEDUP_REMOVED lines=16> */
.L_x_1565:
[----:B------:R-:W-:Y:S05]  /*2d60*/  BSYNC B3 ;  /* 0x0000000000037941 */ /* 0x000fea0003800000 */
.L_x_1564:
[----:B------:R-:W-:Y:S01]  /*2d70*/  LOP3.LUT R12, R12, UR5, R17, 0x96, !PT ;  /* 0x000000050c0c7c12 */ /* 0x000fe2000f8e9611 */
[----:B------:R-:W-:Y:S01]  /*2d80*/  IMAD.HI.U32 R11, R2, -0x326172a9, RZ ;  /* 0xcd9e8d57020b7827 */ /* 0x000fe200078e00ff */
[----:B------:R-:W-:-:S03]  /*2d90*/  HFMA2.MMA R38, -RZ, RZ, 0, 0 ;  /* 0x00000000ff267435 */ /* 0x000fc600000001ff */
        /* <DEDUP_REMOVED lines=40> */
[----:B------:R-:W-:Y:S02]  /*3020*/  LOP3.LUT R12, R33, UR26, R14, 0x96, !PT ;  /* 0x0000001a210c7c12 */ /* 0x000fe4000f8e960e */
.L_x_1563:
[----:B------:R-:W-:Y:S05]  /*3030*/  BSYNC B2 ;  /* 0x0000000000027941 */ /* 0x000fea0003800000 */
.L_x_1562:
        /* <DEDUP_REMOVED lines=11> */
.L_x_1558:
[----:B------:R-:W-:Y:S05]  /*30f0*/  BSYNC B1 ;  /* 0x0000000000017941 */ /* 0x000fea0003800000 */
.L_x_1556:
        /* <DEDUP_REMOVED lines=8> */
.L_x_1567:
        /* <DEDUP_REMOVED lines=12> */
.L_x_1570:
[----:B------:R-:W-:Y:S02]  /*3240*/  IMAD.MOV.U32 R36, RZ, RZ, R15 ;  /* 0x000000ffff247224 */ /* 0x000fe400078e000f */
.L_x_1571:
[----:B------:R-:W-:Y:S05]  /*3250*/  BSYNC B2 ;  /* 0x0000000000027941 */ /* 0x000fea0003800000 */
.L_x_1569:
        /* <DEDUP_REMOVED lines=16> */
.L_x_1575:
[----:B------:R-:W-:Y:S05]  /*3360*/  BSYNC B3 ;  /* 0x0000000000037941 */ /* 0x000fea0003800000 */
.L_x_1574:
        /* <DEDUP_REMOVED lines=42> */
[----:B------:R-:W-:Y:S01]  /*3610*/  LOP3.LUT R12, R35, UR26, R14, 0x96, !PT ;  /* 0x0000001a230c7c12 */ /* 0x000fe2000f8e960e */
[----:B------:R-:W-:Y:S02]  /*3620*/  IMAD.MOV.U32 R14, RZ, RZ, RZ ;  /* 0x000000ffff0e7224 */ /* 0x000fe400078e00ff */
.L_x_1573:
[----:B------:R-:W-:Y:S05]  /*3630*/  BSYNC B2 ;  /* 0x0000000000027941 */ /* 0x000fea0003800000 */
.L_x_1572:
        /* <DEDUP_REMOVED lines=11> */
.L_x_1568:
[----:B------:R-:W-:Y:S05]  /*36f0*/  BSYNC B1 ;  /* 0x0000000000017941 */ /* 0x000fea0003800000 */
.L_x_1566:
        /* <DEDUP_REMOVED lines=8> */
.L_x_1577:
        /* <DEDUP_REMOVED lines=12> */
.L_x_1580:
[----:B------:R-:W-:Y:S02]  /*3840*/  IMAD.MOV.U32 R38, RZ, RZ, R15 ;  /* 0x000000ffff267224 */ /* 0x000fe400078e000f */
.L_x_1581:
[----:B------:R-:W-:Y:S05]  /*3850*/  BSYNC B2 ;  /* 0x0000000000027941 */ /* 0x000fea0003800000 */
.L_x_1579:
        /* <DEDUP_REMOVED lines=16> */
.L_x_1585:
[----:B------:R-:W-:Y:S05]  /*3960*/  BSYNC B3 ;  /* 0x0000000000037941 */ /* 0x000fea0003800000 */
.L_x_1584:
        /* <DEDUP_REMOVED lines=44> */
.L_x_1583:
[----:B------:R-:W-:Y:S05]  /*3c30*/  BSYNC B2 ;  /* 0x0000000000027941 */ /* 0x000fea0003800000 */
.L_x_1582:
        /* <DEDUP_REMOVED lines=11> */
.L_x_1578:
[----:B------:R-:W-:Y:S05]  /*3cf0*/  BSYNC B1 ;  /* 0x0000000000017941 */ /* 0x000fea0003800000 */
.L_x_1576:
        /* <DEDUP_REMOVED lines=8> */
.L_x_1587:
        /* <DEDUP_REMOVED lines=12> */
.L_x_1590:
[----:B------:R-:W-:Y:S02]  /*3e40*/  MOV R50, R15 ;  /* 0x0000000f00327202 */ /* 0x000fe40000000f00 */
.L_x_1591:
[----:B------:R-:W-:Y:S05]  /*3e50*/  BSYNC B2 ;  /* 0x0000000000027941 */ /* 0x000fea0003800000 */
.L_x_1589:
        /* <DEDUP_REMOVED lines=16> */
.L_x_1595:
[----:B------:R-:W-:Y:S05]  /*3f60*/  BSYNC B3 ;  /* 0x0000000000037941 */ /* 0x000fea0003800000 */
.L_x_1594:
        /* <DEDUP_REMOVED lines=44> */
.L_x_1593:
[----:B------:R-:W-:Y:S05]  /*4230*/  BSYNC B2 ;  /* 0x0000000000027941 */ /* 0x000fea0003800000 */
.L_x_1592:
[----:B------:R-:W0:Y:S01]  /*4240*/  I2F.U32 R38, R50 ;  /* 0x0000003200267306 */ /* 0x000e220000201000 */
[----:B------:R-:W-:-:S04]  /*4250*/  IMAD.MOV.U32 R39, RZ, RZ, 0x2f800000 ;  /* 0x2f800000ff277424 */ /* 0x000fc800078e00ff */
[----:B0-----:R-:W-:Y:S01]  /*4260*/  FFMA.FTZ R38, R38, R39, 1.1641532182693481445e-10 ;  /* 0x2f00000026267423 */ /* 0x001fe20000010027 */
[----:B-----5:R-:W-:-:S04]  /*4270*/  PRMT R39, RZ, 0x7610, R43 ;  /* 0x00007610ff277816 */ /* 0x020fc8000000002b */
[----:B------:R-:W-:Y:S01]  /*4280*/  FSETP.GTU.FTZ.AND P4, PT, R38, c[0x0][0x1e4], PT ;  /* 0x0000790026007a0b */ /* 0x000fe20003f9c000 */
[----:B------:R-:W-:-:S04]  /*4290*/  FMUL.FTZ R39, R39, c[0x0][0x1ec] ;  /* 0x00007b0027277a20 */ /* 0x000fc80000410000 */
[----:B------:R-:W-:-:S05]  /*42a0*/  FMUL.FTZ R39, R39, c[0x0][0x1e8] ;  /* 0x00007a0027277a20 */ /* 0x000fca0000410000 */
[----:B------:R-:W-:Y:S02]  /*42b0*/  FSEL R38, R39, RZ, !P4 ;  /* 0x000000ff27267208 */ /* 0x000fe40006000000 */
[----:B------:R-:W-:-:S05]  /*42c0*/  @P3 PRMT R39, RZ, 0x7610, R47 ;  /* 0x00007610ff273816 */ /* 0x000fca000000002f */
[----:B------:R-:W-:Y:S01]  /*42d0*/  @P3 FADD.FTZ R38, R39, R38 ;  /* 0x0000002627263221 */ /* 0x000fe20000010000 */
[----:B------:R-:W-:Y:S02]  /*42e0*/  SEL R39, RZ, 0x1, P4 ;  /* 0x00000001ff277807 */ /* 0x000fe40002000000 */
.L_x_1588:
[----:B------:R-:W-:Y:S05]  /*42f0*/  BSYNC B1 ;  /* 0x0000000000017941 */ /* 0x000fea0003800000 */
.L_x_1586:
[----:B------:R-:W-:Y:S01]  /*4300*/  IMAD.MOV.U32 R88, RZ, RZ, 0x10 ;  /* 0x00000010ff587424 */ /* 0x000fe200078e00ff */
[----:B------:R-:W-:Y:S01]  /*4310*/  F2FP.BF16.PACK_AB R51, R38, R36 ;  /* 0x000000242633723e */ /* 0x000fe200000010ff */
[----:B------:R-:W-:Y:S01]  /*4320*/  BSSY B1, `(.L_x_1596) ;  /* 0x000001b000017945 */ /* 0x000fe20003800000 */
[----:B------:R-:W-:Y:S01]  /*4330*/  F2FP.BF16.PACK_AB R50, R34, R32 ;  /* 0x000000202232723e */ /* 0x000fe200000010ff */
[----:B------:R-:W-:Y:S01]  /*4340*/  IMAD.WIDE.U32 R88, R95, R88, c[0x0][0x188] ;  /* 0x000062005f587625 */ /* 0x000fe200078e0058 */
[----:B------:R-:W-:Y:S02]  /*4350*/  F2FP.BF16.PACK_AB R49, R30, R28 ;  /* 0x0000001c1e31723e */ /* 0x000fe400000010ff */
[----:B------:R-:W-:-:S05]  /*4360*/  F2FP.BF16.PACK_AB R48, R26, R24 ;  /* 0x000000181a30723e */ /* 0x000fca00000010ff */
[----:B------:R0:W-:Y:S01]  /*4370*/  STG.E.128 [R88.64], R48 ;  /* 0x0000003058007986 */ /* 0x0001e2000c101d06 */
[----:B------:R-:W-:Y:S05]  /*4380*/  @!P2 BRA `(.L_x_1597) ;  /* 0x000001400000a947 */ /* 0x000fea0003800000 */
[----:B0-----:R-:W-:Y:S01]  /*4390*/  IMAD.U32 R48, R37, 0x10000, RZ ;  /* 0x0001000025307824 */ /* 0x001fe200078e00ff */
[----:B------:R-:W-:-:S04]  /*43a0*/  LOP3.LUT R50, R29, 0xff, RZ, 0xc0, !PT ;  /* 0x000000ff1d327812 */ /* 0x000fc800078ec0ff */
[----:B------:R-:W-:Y:S01]  /*43b0*/  LOP3.LUT R49, R48, 0xff0000, RZ, 0xc0, !PT ;  /* 0x00ff000030317812 */ /* 0x000fe200078ec0ff */
[----:B------:R-:W-:Y:S01]  /*43c0*/  IMAD.WIDE.U32 R50, R50, 0x10000, RZ ;  /* 0x0001000032327825 */ /* 0x000fe200078e00ff */
[----:B------:R-:W-:-:S04]  /*43d0*/  LOP3.LUT R48, R39, 0xffff, RZ, 0xc0, !PT ;  /* 0x0000ffff27307812 */ /* 0x000fc800078ec0ff */
[----:B------:R-:W-:Y:S02]  /*43e0*/  PRMT R49, R49, 0x4210, R48 ;  /* 0x0000421031317816 */ /* 0x000fe40000000030 */
[----:B------:R-:W-:-:S04]  /*43f0*/  PRMT R48, R35, 0x7104, RZ ;  /* 0x0000710423307816 */ /* 0x000fc800000000ff */
[----:B------:R-:W-:Y:S02]  /*4400*/  LOP3.LUT R88, R49, 0xff00, R48, 0xf8, !PT ;  /* 0x0000ff0031587812 */ /* 0x000fe400078ef830 */
[----:B------:R-:W-:Y:S02]  /*4410*/  LOP3.LUT R48, R31, 0xff, RZ, 0xc0, !PT ;  /* 0x000000ff1f307812 */ /* 0x000fe400078ec0ff */
[----:B------:R-:W-:Y:S02]  /*4420*/  LOP3.LUT R165, R88, 0xff, R33, 0xf8, !PT ;  /* 0x000000ff58a57812 */ /* 0x000fe400078ef821 */
[----:B------:R-:W-:Y:S01]  /*4430*/  LOP3.LUT R88, R27, 0xff, RZ, 0xc0, !PT ;  /* 0x000000ff1b587812 */ /* 0x000fe200078ec0ff */
[----:B------:R-:W-:-:S04]  /*4440*/  IMAD.WIDE.U32 R48, R48, 0x1000000, RZ ;  /* 0x0100000030307825 */ /* 0x000fc800078e00ff */
[----:B------:R-:W-:Y:S01]  /*4450*/  IMAD.WIDE.U32 R88, R88, 0x100, RZ ;  /* 0x0000010058587825 */ /* 0x000fe200078e00ff */
[----:B------:R-:W-:-:S04]  /*4460*/  LOP3.LUT R165, R51, R165, R49, 0xfe, !PT ;  /* 0x000000a533a57212 */ /* 0x000fc800078efe31 */
[----:B------:R-:W-:Y:S01]  /*4470*/  LOP3.LUT R48, R88, R48, R50, 0xfe, !PT ;  /* 0x0000003058307212 */ /* 0x000fe200078efe32 */
[----:B------:R-:W-:Y:S01]  /*4480*/  IMAD.MOV.U32 R50, RZ, RZ, 0x8 ;  /* 0x00000008ff327424 */ /* 0x000fe200078e00ff */
[----:B------:R-:W-:Y:S02]  /*4490*/  LOP3.LUT R89, R165, R89, RZ, 0xfc, !PT ;  /* 0x00000059a5597212 */ /* 0x000fe400078efcff */
[----:B------:R-:W-:Y:S01]  /*44a0*/  LOP3.LUT R88, R48, 0xff, R25, 0xf8, !PT ;  /* 0x000000ff30587812 */ /* 0x000fe200078ef819 */
[----:B------:R-:W-:-:S05]  /*44b0*/  IMAD.WIDE.U32 R48, R93, R50, c[0x0][0x190] ;  /* 0x000064005d307625 */ /* 0x000fca00078e0032 */
[----:B------:R0:W-:Y:S02]  /*44c0*/  STG.E.64 [R48.64], R88 ;  /* 0x0000005830007986 */ /* 0x0001e4000c101b06 */
.L_x_1597:
[----:B------:R-:W-:Y:S05]  /*44d0*/  BSYNC B1 ;  /* 0x0000000000017941 */ /* 0x000fea0003800000 */
.L_x_1596:
[----:B------:R-:W-:Y:S02]  /*44e0*/  IADD3 R95, R95, 0x80, RZ ;  /* 0x000000805f5f7810 */ /* 0x000fe40007ffe0ff */
[----:B------:R-:W-:Y:S02]  /*44f0*/  IADD3 R93, R93, 0x80, RZ ;  /* 0x000000805d5d7810 */ /* 0x000fe40007ffe0ff */
.L_x_1515:
[----:B0-----:R-:W-:Y:S05]  /*4500*/  BSYNC B0 ;  /* 0x0000000000007941 */ /* 0x001fea0003800000 */
.L_x_1514:
[----:B------:R-:W-:Y:S01]  /*4510*/  ISETP.NE.AND P3, PT, R52, RZ, PT ;  /* 0x000000ff3400720c */ /* 0x000fe20003f65270 */
[----:B------:R-:W-:-:S12]  /*4520*/  BSSY B0, `(.L_x_1598) ;  /* 0x0000333000007945 */ /* 0x000fd80003800000 */
[----:B------:R-:W-:Y:S05]  /*4530*/  @!P3 BRA `(.L_x_1599) ;  /* 0x000033100000b947 */ /* 0x000fea0003800000 */
[----:B------:R-:W-:Y:S01]  /*4540*/  ISETP.NE.U32.AND P3, PT, RZ, c[0x0][0x180], PT ;  /* 0x00006000ff007a0c */ /* 0x000fe20003f65070 */
[----:B------:R-:W-:-:S03]  /*4550*/  @P2 IMAD.MOV.U32 R48, RZ, RZ, 0x10 ;  /* 0x00000010ff302424 */ /* 0x000fc600078e00ff */
[----:B------:R-:W-:Y:S01]  /*4560*/  ISETP.NE.AND.EX P3, PT, RZ, c[0x0][0x184], PT, P3 ;  /* 0x00006100ff007a0c */ /* 0x000fe20003f65330 */
[----:B------:R-:W-:-:S05]  /*4570*/  @P2 IMAD.WIDE.U32 R48, R93, R48, c[0x0][0x170] ;  /* 0x00005c005d302625 */ /* 0x000fca00078e0030 */
[----:B-----5:R0:W5:Y:S07]  /*4580*/  @P2 LDG.E.128 R40, [R48.64] ;  /* 0x0000000630282981 */ /* 0x02016e000c1e1d00 */
[----:B------:R-:W-:-:S05]  /*4590*/  @P3 MOV R50, 0x10 ;  /* 0x0000001000323802 */ /* 0x000fca0000000f00 */
        /* <DEDUP_REMOVED lines=8> */
[----:B------:R-:W-:Y:S01]  /*4620*/  IMAD.MOV.U32 R48, RZ, RZ, R14 ;  /* 0x000000ffff307224 */ /* 0x000fe200078e000e */
[----:B-----5:R-:W-:Y:S01]  /*4630*/  PRMT R53, RZ, 0x5410, R44 ;  /* 0x00005410ff357816 */ /* 0x020fe2000000002c */
[----:B------:R-:W-:Y:S05]  /*4640*/  BRA `(.L_x_1602) ;  /* 0x0000058000007947 */ /* 0x000fea0003800000 */
.L_x_1601:
        /* <DEDUP_REMOVED lines=12> */
.L_x_1604:
[----:B------:R-:W-:Y:S02]  /*4710*/  IMAD.MOV.U32 R25, RZ, RZ, R15 ;  /* 0x000000ffff197224 */ /* 0x000fe400078e000f */
.L_x_1605:
[----:B------:R-:W-:Y:S05]  /*4720*/  BSYNC B2 ;  /* 0x0000000000027941 */ /* 0x000fea0003800000 */
.L_x_1603:
        /* <DEDUP_REMOVED lines=16> */
.L_x_1609:
[----:B------:R-:W-:Y:S05]  /*4830*/  BSYNC B3 ;  /* 0x0000000000037941 */ /* 0x000fea0003800000 */
.L_x_1608:
        /* <DEDUP_REMOVED lines=41> */
[----:B------:R-:W-:Y:S01]  /*4ad0*/  MOV R16, R48 ;  /* 0x0000003000107202 */ /* 0x000fe20000000f00 */
[----:B------:R-:W-:Y:S01]  /*4ae0*/  IMAD.MOV.U32 R48, RZ, RZ, RZ ;  /* 0x000000ffff307224 */ /* 0x000fe200078e00ff */
[----:B------:R-:W-:Y:S02]  /*4af0*/  LOP3.LUT R12, R49, UR26, R14, 0x96, !PT ;  /* 0x0000001a310c7c12 */ /* 0x000fe4000f8e960e */
.L_x_1607:
[----:B------:R-:W-:Y:S05]  /*4b00*/  BSYNC B2 ;  /* 0x0000000000027941 */ /* 0x000fea0003800000 */
.L_x_1606:
[----:B------:R0:W1:Y:S01]  /*4b10*/  I2F.U32 R14, R25 ;  /* 0x00000019000e7306 */ /* 0x0000620000201000 */
[----:B------:R-:W-:Y:S01]  /*4b20*/  IMAD.MOV.U32 R49, RZ, RZ, 0x2f800000 ;  /* 0x2f800000ff317424 */ /* 0x000fe200078e00ff */
[----:B-----5:R-:W-:Y:S02]  /*4b30*/  @P3 PRMT R50, RZ, 0x5410, R44 ;  /* 0x00005410ff323816 */ /* 0x020fe4000000002c */
[----:B0-----:R-:W-:Y:S01]  /*4b40*/  PRMT R25, RZ, 0x5410, R40 ;  /* 0x00005410ff197816 */ /* 0x001fe20000000028 */
[----:B-1----:R-:W-:-:S04]  /*4b50*/  FFMA.FTZ R14, R14, R49, 1.1641532182693481445e-10 ;  /* 0x2f0000000e0e7423 */ /* 0x002fc80000010031 */
[----:B------:R-:W-:Y:S01]  /*4b60*/  FMUL.FTZ R49, R25, c[0x0][0x1ec] ;  /* 0x00007b0019317a20 */ /* 0x000fe20000410000 */
[----:B------:R-:W-:-:S03]  /*4b70*/  FSETP.GTU.FTZ.AND P5, PT, R14, c[0x0][0x1e4], PT ;  /* 0x000079000e007a0b */ /* 0x000fc60003fbc000 */
[----:B------:R-:W-:Y:S01]  /*4b80*/  FMUL.FTZ R49, R49, c[0x0][0x1e8] ;  /* 0x00007a0031317a20 */ /* 0x000fe20000410000 */
[----:B------:R-:W-:-:S04]  /*4b90*/  SEL R14, RZ, 0x1, P5 ;  /* 0x00000001ff0e7807 */ /* 0x000fc80002800000 */
[----:B------:R-:W-:Y:S02]  /*4ba0*/  FSEL R53, R49, RZ, !P5 ;  /* 0x000000ff31357208 */ /* 0x000fe40006800000 */
[----:B------:R-:W-:-:S03]  /*4bb0*/  PRMT R25, R14, 0x7610, R25 ;  /* 0x000076100e197816 */ /* 0x000fc60000000019 */
[----:B------:R-:W-:Y:S02]  /*4bc0*/  @P3 FADD.FTZ R53, R50, R53 ;  /* 0x0000003532353221 */ /* 0x000fe40000010000 */
.L_x_1602:
[----:B------:R-:W-:Y:S05]  /*4bd0*/  BSYNC B1 ;  /* 0x0000000000017941 */ /* 0x000fea0003800000 */
.L_x_1600:
        /* <DEDUP_REMOVED lines=8> */
.L_x_1611:
[C---:B------:R-:W-:Y:S01]  /*4c60*/  ISETP.NE.AND P5, PT, R48.reuse, 0x1, PT ;  /* 0x000000013000780c */ /* 0x040fe20003fa5270 */
[----:B------:R-:W-:Y:S01]  /*4c70*/  BSSY B2, `(.L_x_1613) ;  /* 0x000000c000027945 */ /* 0x000fe20003800000 */
[----:B------:R-:W-:-:S11]  /*4c80*/  IADD3 R14, R48, 0x1, RZ ;  /* 0x00000001300e7810 */ /* 0x000fd60007ffe0ff */
        /* <DEDUP_REMOVED lines=9> */
.L_x_1614:
[----:B------:R-:W-:Y:S02]  /*4d20*/  IMAD.MOV.U32 R27, RZ, RZ, R15 ;  /* 0x000000ffff1b7224 */ /* 0x000fe400078e000f */
.L_x_1615:
[----:B------:R-:W-:Y:S05]  /*4d30*/  BSYNC B2 ;  /* 0x0000000000027941 */ /* 0x000fea0003800000 */
.L_x_1613:
        /* <DEDUP_REMOVED lines=16> */
.L_x_1619:
[----:B------:R-:W-:Y:S05]  /*4e40*/  BSYNC B3 ;  /* 0x0000000000037941 */ /* 0x000fea0003800000 */
.L_x_1618:
        /* <DEDUP_REMOVED lines=44> */
.L_x_1617:
[----:B------:R-:W-:Y:S05]  /*5110*/  BSYNC B2 ;  /* 0x0000000000027941 */ /* 0x000fea0003800000 */
.L_x_1616:
[----:B------:R-:W0:Y:S01]  /*5120*/  I2F.U32 R27, R27 ;  /* 0x0000001b001b7306 */ /* 0x000e220000201000 */
[----:B------:R-:W-:-:S04]  /*5130*/  IMAD.MOV.U32 R48, RZ, RZ, 0x2f800000 ;  /* 0x2f800000ff307424 */ /* 0x000fc800078e00ff */
[----:B0-----:R-:W-:Y:S01]  /*5140*/  FFMA.FTZ R48, R27, R48, 1.1641532182693481445e-10 ;  /* 0x2f0000001b307423 */ /* 0x001fe20000010030 */
[----:B-----5:R-:W-:-:S04]  /*5150*/  PRMT R27, RZ, 0x7610, R40 ;  /* 0x00007610ff1b7816 */ /* 0x020fc80000000028 */
[----:B------:R-:W-:Y:S01]  /*5160*/  FSETP.GTU.FTZ.AND P5, PT, R48, c[0x0][0x1e4], PT ;  /* 0x0000790030007a0b */ /* 0x000fe20003fbc000 */
[----:B------:R-:W-:Y:S01]  /*5170*/  FMUL.FTZ R49, R27, c[0x0][0x1ec] ;  /* 0x00007b001b317a20 */ /* 0x000fe20000410000 */
[----:B------:R-:W-:Y:S02]  /*5180*/  @P3 PRMT R27, RZ, 0x7610, R44 ;  /* 0x00007610ff1b3816 */ /* 0x000fe4000000002c */
[----:B------:R-:W-:Y:S01]  /*5190*/  SEL R48, RZ, 0x1, P5 ;  /* 0x00000001ff307807 */ /* 0x000fe20002800000 */
[----:B------:R-:W-:-:S05]  /*51a0*/  FMUL.FTZ R49, R49, c[0x0][0x1e8] ;  /* 0x00007a0031317a20 */ /* 0x000fca0000410000 */
[----:B------:R-:W-:-:S05]  /*51b0*/  FSEL R54, R49, RZ, !P5 ;  /* 0x000000ff31367208 */ /* 0x000fca0006800000 */
[----:B------:R-:W-:Y:S01]  /*51c0*/  @P3 FADD.FTZ R54, R27, R54 ;  /* 0x000000361b363221 */ /* 0x000fe20000010000 */
[----:B------:R-:W-:Y:S02]  /*51d0*/  PRMT R27, R48, 0x7610, R27 ;  /* 0x00007610301b7816 */ /* 0x000fe4000000001b */
.L_x_1612:
[----:B------:R-:W-:Y:S05]  /*51e0*/  BSYNC B1 ;  /* 0x0000000000017941 */ /* 0x000fea0003800000 */
.L_x_1610:
[----:B------:R-:W-:Y:S01]  /*51f0*/  BSSY B1, `(.L_x_1620) ;  /* 0x0000060000017945 */ /* 0x000fe20003800000 */
[----:B------:R-:W-:Y:S05]  /*5200*/  @P4 BRA `(.L_x_1621) ;  /* 0x0000006000004947 */ /* 0x000fea0003800000 */
[----:B------:R-:W-:Y:S01]  /*5210*/  IMAD.MOV.U32 R55, RZ, RZ, RZ ;  /* 0x000000ffff377224 */ /* 0x000fe200078e00ff */
[----:B------:R-:W-:Y:S01]  /*5220*/  MOV R48, R14 ;  /* 0x0000000e00307202 */ /* 0x000fe20000000f00 */
[----:B------:R-:W-:Y:S05]  /*5230*/  @!P3 BRA `(.L_x_1622) ;  /* 0x000005b00000b947 */ /* 0x000fea0003800000 */
[----:B------:R-:W-:Y:S01]  /*5240*/  IMAD.MOV.U32 R48, RZ, RZ, R14 ;  /* 0x000000ffff307224 */ /* 0x000fe200078e000e */
[----:B-----5:R-:W-:Y:S01]  /*5250*/  PRMT R55, RZ, 0x5410, R45 ;  /* 0x00005410ff377816 */ /* 0x020fe2000000002d */
[----:B------:R-:W-:Y:S05]  /*5260*/  BRA `(.L_x_1622) ;  /* 0x0000058000007947 */ /* 0x000fea0003800000 */
.L_x_1621:
        /* <DEDUP_REMOVED lines=12> */
.L_x_1624:
[----:B------:R-:W-:Y:S02]  /*5330*/  IMAD.MOV.U32 R29, RZ, RZ, R15 ;  /* 0x000000ffff1d7224 */ /* 0x000fe400078e000f */
.L_x_1625:
[----:B------:R-:W-:Y:S05]  /*5340*/  BSYNC B2 ;  /* 0x0000000000027941 */ /* 0x000fea0003800000 */
.L_x_1623:
        /* <DEDUP_REMOVED lines=16> */
.L_x_1629:
[----:B------:R-:W-:Y:S05]  /*5450*/  BSYNC B3 ;  /* 0x0000000000037941 */ /* 0x000fea0003800000 */
.L_x_1628:
        /* <DEDUP_REMOVED lines=44> */
.L_x_1627:
[----:B------:R-:W-:Y:S05]  /*5720*/  BSYNC B2 ;  /* 0x0000000000027941 */ /* 0x000fea0003800000 */
.L_x_1626:
[----:B------:R0:W1:Y:S01]  /*5730*/  I2F.U32 R14, R29 ;  /* 0x0000001d000e7306 */ /* 0x0000620000201000 */
[----:B------:R-:W-:Y:S01]  /*5740*/  HFMA2.MMA R49, -RZ, RZ, 0.1171875, 0 ;  /* 0x2f800000ff317435 */ /* 0x000fe200000001ff */
[----:B-----5:R-:W-:Y:S02]  /*5750*/  @P3 PRMT R50, RZ, 0x5410, R45 ;  /* 0x00005410ff323816 */ /* 0x020fe4000000002d */
[----:B0-----:R-:W-:-:S07]  /*5760*/  PRMT R29, RZ, 0x5410, R41 ;  /* 0x00005410ff1d7816 */ /* 0x001fce0000000029 */
[----:B-1----:R-:W-:Y:S02]  /*5770*/  FFMA.FTZ R14, R14, R49, 1.1641532182693481445e-10 ;  /* 0x2f0000000e0e7423 */ /* 0x002fe40000010031 */
[----:B------:R-:W-:-:S03]  /*5780*/  FMUL.FTZ R49, R29, c[0x0][0x1ec] ;  /* 0x00007b001d317a20 */ /* 0x000fc60000410000 */
[----:B------:R-:W-:Y:S01]  /*5790*/  FSETP.GTU.FTZ.AND P5, PT, R14, c[0x0][0x1e4], PT ;  /* 0x000079000e007a0b */ /* 0x000fe20003fbc000 */
[----:B------:R-:W-:-:S03]  /*57a0*/  FMUL.FTZ R49, R49, c[0x0][0x1e8] ;  /* 0x00007a0031317a20 */ /* 0x000fc60000410000 */
[----:B------:R-:W-:Y:S02]  /*57b0*/  SEL R14, RZ, 0x1, P5 ;  /* 0x00000001ff0e7807 */ /* 0x000fe40002800000 */
[----:B------:R-:W-:Y:S02]  /*57c0*/  FSEL R55, R49, RZ, !P5 ;  /* 0x000000ff31377208 */ /* 0x000fe40006800000 */
[----:B------:R-:W-:-:S03]  /*57d0*/  PRMT R29, R14, 0x7610, R29 ;  /* 0x000076100e1d7816 */ /* 0x000fc6000000001d */
[----:B------:R-:W-:Y:S02]  /*57e0*/  @P3 FADD.FTZ R55, R50, R55 ;  /* 0x0000003732373221 */ /* 0x000fe40000010000 */
.L_x_1622:
[----:B------:R-:W-:Y:S05]  /*57f0*/  BSYNC B1 ;  /* 0x0000000000017941 */ /* 0x000fea0003800000 */
.L_x_1620:
        /* <DEDUP_REMOVED lines=8> */
.L_x_1631:
        /* <DEDUP_REMOVED lines=12> */
.L_x_1634:
[----:B------:R-:W-:Y:S02]  /*5940*/  IMAD.MOV.U32 R31, RZ, RZ, R15 ;  /* 0x000000ffff1f7224 */ /* 0x000fe400078e000f */
.L_x_1635:
[----:B------:R-:W-:Y:S05]  /*5950*/  BSYNC B2 ;  /* 0x0000000000027941 */ /* 0x000fea0003800000 */
.L_x_1633:
        /* <DEDUP_REMOVED lines=16> */
.L_x_1639:
[----:B------:R-:W-:Y:S05]  /*5a60*/  BSYNC B3 ;  /* 0x0000000000037941 */ /* 0x000fea0003800000 */
.L_x_1638:
        /* <DEDUP_REMOVED lines=40> */
[----:B------:R-:W-:-:S05]  /*5cf0*/  IMAD.WIDE.U32 R48, R12, -0x2daee0ad, RZ ;  /* 0xd2511f530c307825 */ /* 0x000fca00078e00ff */
[----:B------:R-:W-:Y:S01]  /*5d00*/  LOP3.LUT R12, R49, UR26, R14, 0x96, !PT ;  /* 0x0000001a310c7c12 */ /* 0x000fe2000f8e960e */
[----:B------:R-:W-:Y:S01]  /*5d10*/  IMAD.MOV.U32 R14, RZ, RZ, RZ ;  /* 0x000000ffff0e7224 */ /* 0x000fe200078e00ff */
[----:B------:R-:W-:Y:S02]  /*5d20*/  MOV R16, R48 ;  /* 0x0000003000107202 */ /* 0x000fe40000000f00 */
.L_x_1637:
[----:B------:R-:W-:Y:S05]  /*5d30*/  BSYNC B2 ;  /* 0x0000000000027941 */ /* 0x000fea0003800000 */
.L_x_1636:
        /* <DEDUP_REMOVED lines=12> */
.L_x_1632:
[----:B------:R-:W-:Y:S05]  /*5e00*/  BSYNC B1 ;  /* 0x0000000000017941 */ /* 0x000fea0003800000 */
.L_x_1630:
        /* <DEDUP_REMOVED lines=8> */
.L_x_1641:
        /* <DEDUP_REMOVED lines=12> */
.L_x_1644:
[----:B------:R-:W-:Y:S02]  /*5f50*/  IMAD.MOV.U32 R33, RZ, RZ, R15 ;  /* 0x000000ffff217224 */ /* 0x000fe400078e000f */
.L_x_1645:
[----:B------:R-:W-:Y:S05]  /*5f60*/  BSYNC B2 ;  /* 0x0000000000027941 */ /* 0x000fea0003800000 */
.L_x_1643:
        /* <DEDUP_REMOVED lines=16> */
.L_x_1649:
[----:B------:R-:W-:Y:S05]  /*6070*/  BSYNC B3 ;  /* 0x0000000000037941 */ /* 0x000fea0003800000 */
.L_x_1648:
        /* <DEDUP_REMOVED lines=44> */
.L_x_1647:
[----:B------:R-:W-:Y:S05]  /*6340*/  BSYNC B2 ;  /* 0x0000000000027941 */ /* 0x000fea0003800000 */
.L_x_1646:
        /* <DEDUP_REMOVED lines=12> */
.L_x_1642:
[----:B------:R-:W-:Y:S05]  /*6410*/  BSYNC B1 ;  /* 0x0000000000017941 */ /* 0x000fea0003800000 */
.L_x_1640:
        /* <DEDUP_REMOVED lines=8> */
.L_x_1651:
        /* <DEDUP_REMOVED lines=12> */
.L_x_1654:
[----:B------:R-:W-:Y:S02]  /*6560*/  IMAD.MOV.U32 R35, RZ, RZ, R15 ;  /* 0x000000ffff237224 */ /* 0x000fe400078e000f */
.L_x_1655:
[----:B------:R-:W-:Y:S05]  /*6570*/  BSYNC B2 ;  /* 0x0000000000027941 */ /* 0x000fea0003800000 */
.L_x_1653:
        /* <DEDUP_REMOVED lines=16> */
.L_x_1659:
[----:B------:R-:W-:Y:S05]  /*6680*/  BSYNC B3 ;  /* 0x0000000000037941 */ /* 0x000fea0003800000 */
.L_x_1658:
        /* <DEDUP_REMOVED lines=44> */
.L_x_1657:
[----:B------:R-:W-:Y:S05]  /*6950*/  BSYNC B2 ;  /* 0x0000000000027941 */ /* 0x000fea0003800000 */
.L_x_1656:
[----:B------:R-:W0:Y:S01]  /*6960*/  I2F.U32 R35, R35 ;  /* 0x0000002300237306 */ /* 0x000e220000201000 */
[----:B------:R-:W-:-:S10]  /*6970*/  HFMA2.MMA R48, -RZ, RZ, 0.1171875, 0 ;  /* 0x2f800000ff307435 */ /* 0x000fd400000001ff */
        /* <DEDUP_REMOVED lines=10> */
.L_x_1652:
[----:B------:R-:W-:Y:S05]  /*6a20*/  BSYNC B1 ;  /* 0x0000000000017941 */ /* 0x000fea0003800000 */
.L_x_1650:
        /* <DEDUP_REMOVED lines=8> */
.L_x_1661:
        /* <DEDUP_REMOVED lines=12> */
.L_x_1664:
[----:B------:R-:W-:Y:S02]  /*6b70*/  IMAD.MOV.U32 R37, RZ, RZ, R15 ;  /* 0x000000ffff257224 */ /* 0x000fe400078e000f */
.L_x_1665:
[----:B------:R-:W-:Y:S05]  /*6b80*/  BSYNC B2 ;  /* 0x0000000000027941 */ /* 0x000fea0003800000 */
.L_x_1663:
        /* <DEDUP_REMOVED lines=16> */
.L_x_1669:
[----:B------:R-:W-:Y:S05]  /*6c90*/  BSYNC B3 ;  /* 0x0000000000037941 */ /* 0x000fea0003800000 */
.L_x_1668:
        /* <DEDUP_REMOVED lines=41> */
[----:B------:R-:W-:Y:S01]  /*6f30*/  MOV R16, R48 ;  /* 0x0000003000107202 */ /* 0x000fe20000000f00 */
[----:B------:R-:W-:Y:S01]  /*6f40*/  IMAD.MOV.U32 R48, RZ, RZ, RZ ;  /* 0x000000ffff307224 */ /* 0x000fe200078e00ff */
[----:B------:R-:W-:Y:S02]  /*6f50*/  LOP3.LUT R12, R49, UR26, R14, 0x96, !PT ;  /* 0x0000001a310c7c12 */ /* 0x000fe4000f8e960e */
.L_x_1667:
[----:B------:R-:W-:Y:S05]  /*6f60*/  BSYNC B2 ;  /* 0x0000000000027941 */ /* 0x000fea0003800000 */
.L_x_1666:
        /* <DEDUP_REMOVED lines=12> */
.L_x_1662:
[----:B------:R-:W-:Y:S05]  /*7030*/  BSYNC B1 ;  /* 0x0000000000017941 */ /* 0x000fea0003800000 */
.L_x_1660:
        /* <DEDUP_REMOVED lines=8> */
.L_x_1671:
        /* <DEDUP_REMOVED lines=12> */
.L_x_1674:
[----:B------:R-:W-:Y:S02]  /*7180*/  IMAD.MOV.U32 R39, RZ, RZ, R15 ;  /* 0x000000ffff277224 */ /* 0x000fe400078e000f */
.L_x_1675:
[----:B------:R-:W-:Y:S05]  /*7190*/  BSYNC B2 ;  /* 0x0000000000027941 */ /* 0x000fea0003800000 */
.L_x_1673:
        /* <DEDUP_REMOVED lines=16> */
.L_x_1679:
[----:B------:R-:W-:Y:S05]  /*72a0*/  BSYNC B3 ;  /* 0x0000000000037941 */ /* 0x000fea0003800000 */
.L_x_1678:
        /* <DEDUP_REMOVED lines=44> */
.L_x_1677:
[----:B------:R-:W-:Y:S05]  /*7570*/  BSYNC B2 ;  /* 0x0000000000027941 */ /* 0x000fea0003800000 */
.L_x_1676:
        /* <DEDUP_REMOVED lines=12> */
.L_x_1672:
[----:B------:R-:W-:Y:S05]  /*7640*/  BSYNC B1 ;  /* 0x0000000000017941 */ /* 0x000fea0003800000 */
.L_x_1670:
        /* <DEDUP_REMOVED lines=9> */
[----:B0-----:R-:W-:Y:S02]  /*76e0*/  SHF.L.U32 R48, R37, 0x10, RZ ;  /* 0x0000001025307819 */ /* 0x001fe400000006ff */
[----:B------:R-:W-:Y:S02]  /*76f0*/  LOP3.LUT R50, R29, 0xff, RZ, 0xc0, !PT ;  /* 0x000000ff1d327812 */ /* 0x000fe400078ec0ff */
[----:B------:R-:W-:Y:S02]  /*7700*/  LOP3.LUT R49, R48, 0xff0000, RZ, 0xc0, !PT ;  /* 0x00ff000030317812 */ /* 0x000fe400078ec0ff */
[----:B------:R-:W-:Y:S01]  /*7710*/  LOP3.LUT R48, R39, 0xffff, RZ, 0xc0, !PT ;  /* 0x0000ffff27307812 */ /* 0x000fe200078ec0ff */
[----:B------:R-:W-:Y:S01]  /*7720*/  IMAD.WIDE.U32 R50, R50, 0x10000, RZ ;  /* 0x0001000032327825 */ /* 0x000fe200078e00ff */
[----:B------:R-:W-:Y:S02]  /*7730*/  LOP3.LUT R88, R27, 0xff, RZ, 0xc0, !PT ;  /* 0x000000ff1b587812 */ /* 0x000fe400078ec0ff */
[----:B------:R-:W-:-:S02]  /*7740*/  PRMT R48, R49, 0x4210, R48 ;  /* 0x0000421031307816 */ /* 0x000fc40000000030 */
[----:B------:R-:W-:Y:S01]  /*7750*/  PRMT R49, R35, 0x7104, RZ ;  /* 0x0000710423317816 */ /* 0x000fe200000000ff */
[----:B------:R-:W-:-:S03]  /*7760*/  IMAD.WIDE.U32 R88, R88, 0x100, RZ ;  /* 0x0000010058587825 */ /* 0x000fc600078e00ff */
[----:B------:R-:W-:Y:S02]  /*7770*/  LOP3.LUT R48, R48, 0xff00, R49, 0xf8, !PT ;  /* 0x0000ff0030307812 */ /* 0x000fe400078ef831 */
[----:B------:R-:W-:Y:S02]  /*7780*/  LOP3.LUT R49, R31, 0xff, RZ, 0xc0, !PT ;  /* 0x000000ff1f317812 */ /* 0x000fe400078ec0ff */
[----:B------:R-:W-:-:S03]  /*7790*/  LOP3.LUT R165, R48, 0xff, R33, 0xf8, !PT ;  /* 0x000000ff30a57812 */ /* 0x000fc600078ef821 */
[----:B------:R-:W-:-:S05]  /*77a0*/  IMAD.WIDE.U32 R48, R49, 0x1000000, RZ ;  /* 0x0100000031307825 */ /* 0x000fca00078e00ff */
[----:B------:R-:W-:Y:S01]  /*77b0*/  LOP3.LUT R48, R88, R48, R50, 0xfe, !PT ;  /* 0x0000003058307212 */ /* 0x000fe200078efe32 */
[----:B------:R-:W-:Y:S01]  /*77c0*/  IMAD.MOV.U32 R50, RZ, RZ, 0x8 ;  /* 0x00000008ff327424 */ /* 0x000fe200078e00ff */
[----:B------:R-:W-:Y:S02]  /*77d0*/  LOP3.LUT R165, R51, R165, R49, 0xfe, !PT ;  /* 0x000000a533a57212 */ /* 0x000fe400078efe31 */
[----:B------:R-:W-:Y:S01]  /*77e0*/  LOP3.LUT R88, R48, 0xff, R25, 0xf8, !PT ;  /* 0x000000ff30587812 */ /* 0x000fe200078ef819 */
[----:B------:R-:W-:Y:S01]  /*77f0*/  IMAD.WIDE.U32 R48, R93, R50, c[0x0][0x190] ;  /* 0x000064005d307625 */ /* 0x000fe200078e0032 */
[----:B------:R-:W-:-:S05]  /*7800*/  LOP3.LUT R89, R165, R89, RZ, 0xfc, !PT ;  /* 0x00000059a5597212 */ /* 0x000fca00078efcff */
[----:B------:R0:W-:Y:S02]  /*7810*/  STG.E.64 [R48.64], R88 ;  /* 0x0000005830007986 */ /* 0x0001e4000c101b06 */
.L_x_1681:
[----:B------:R-:W-:Y:S05]  /*7820*/  BSYNC B1 ;  /* 0x0000000000017941 */ /* 0x000fea0003800000 */
.L_x_1680:
[----:B------:R-:W-:Y:S02]  /*7830*/  IADD3 R95, R95, 0x80, RZ ;  /* 0x000000805f5f7810 */ /* 0x000fe40007ffe0ff */
[----:B------:R-:W-:Y:S02]  /*7840*/  IADD3 R93, R93, 0x80, RZ ;  /* 0x000000805d5d7810 */ /* 0x000fe40007ffe0ff */
.L_x_1599:
[----:B------:R-:W-:Y:S05]  /*7850*/  BSYNC B0 ;  /* 0x0000000000007941 */ /* 0x000fea0003800000 */
.L_x_1598:
[----:B------:R-:W-:Y:S01]  /*7860*/  ISETP.NE.AND P3, PT, R61, RZ, PT ;  /* 0x000000ff3d00720c */ /* 0x000fe20003f65270 */
[----:B------:R-:W-:-:S12]  /*7870*/  BSSY B0, `(.L_x_1682) ;  /* 0x0000333000007945 */ /* 0x000fd80003800000 */
[----:B------:R-:W-:Y:S05]  /*7880*/  @!P3 BRA `(.L_x_1683) ;  /* 0x000033100000b947 */ /* 0x000fea0003800000 */
[----:B------:R-:W-:Y:S01]  /*7890*/  ISETP.NE.U32.AND P3, PT, RZ, c[0x0][0x180], PT ;  /* 0x00006000ff007a0c */ /* 0x000fe20003f65070 */
[----:B0-----:R-:W-:-:S03]  /*78a0*/  @P2 IMAD.MOV.U32 R48, RZ, RZ, 0x10 ;  /* 0x00000010ff302424 */ /* 0x001fc600078e00ff */
[----:B------:R-:W-:Y:S01]  /*78b0*/  ISETP.NE.AND.EX P3, PT, RZ, c[0x0][0x184], PT, P3 ;  /* 0x00006100ff007a0c */ /* 0x000fe20003f65330 */
[----:B------:R-:W-:-:S05]  /*78c0*/  @P2 IMAD.WIDE.U32 R48, R93, R48, c[0x0][0x170] ;  /* 0x00005c005d302625 */ /* 0x000fca00078e0030 */
[----:B-----5:R0:W5:Y:S07]  /*78d0*/  @P2 LDG.E.128 R40, [R48.64] ;  /* 0x0000000630282981 */ /* 0x02016e000c1e1d00 */
        /* <DEDUP_REMOVED lines=12> */
.L_x_1685:
        /* <DEDUP_REMOVED lines=12> */
.L_x_1688:
[----:B------:R-:W-:Y:S02]  /*7a60*/  IMAD.MOV.U32 R25, RZ, RZ, R15 ;  /* 0x000000ffff197224 */ /* 0x000fe400078e000f */
.L_x_1689:
[----:B------:R-:W-:Y:S05]  /*7a70*/  BSYNC B2 ;  /* 0x0000000000027941 */ /* 0x000fea0003800000 */
.L_x_1687:
        /* <DEDUP_REMOVED lines=16> */
.L_x_1693:
[----:B------:R-:W-:Y:S05]  /*7b80*/  BSYNC B3 ;  /* 0x0000000000037941 */ /* 0x000fea0003800000 */
.L_x_1692:
        /* <DEDUP_REMOVED lines=44> */
.L_x_1691:
[----:B------:R-:W-:Y:S05]  /*7e50*/  BSYNC B2 ;  /* 0x0000000000027941 */ /* 0x000fea0003800000 */
.L_x_1690:
[----:B------:R0:W1:Y:S01]  /*7e60*/  I2F.U32 R14, R25 ;  /* 0x00000019000e7306 */ /* 0x0000620000201000 */
[----:B------:R-:W-:Y:S01]  /*7e70*/  IMAD.MOV.U32 R49, RZ, RZ, 0x2f800000 ;  /* 0x2f800000ff317424 */ /* 0x000fe200078e00ff */
[----:B0----5:R-:W-:-:S03]  /*7e80*/  PRMT R25, RZ, 0x5410, R40 ;  /* 0x00005410ff197816 */ /* 0x021fc60000000028 */
[----:B-1----:R-:W-:Y:S02]  /*7e90*/  FFMA.FTZ R14, R14, R49, 1.1641532182693481445e-10 ;  /* 0x2f0000000e0e7423 */ /* 0x002fe40000010031 */
[----:B------:R-:W-:Y:S01]  /*7ea0*/  FMUL.FTZ R49, R25, c[0x0][0x1ec] ;  /* 0x00007b0019317a20 */ /* 0x000fe20000410000 */
[----:B------:R-:W-:Y:S02]  /*7eb0*/  @P3 PRMT R25, RZ, 0x5410, R44 ;  /* 0x00005410ff193816 */ /* 0x000fe4000000002c */
[----:B------:R-:W-:Y:S01]  /*7ec0*/  FSETP.GTU.FTZ.AND P5, PT, R14, c[0x0][0x1e4], PT ;  /* 0x000079000e007a0b */ /* 0x000fe20003fbc000 */
[----:B------:R-:W-:-:S03]  /*7ed0*/  FMUL.FTZ R49, R49, c[0x0][0x1e8] ;  /* 0x00007a0031317a20 */ /* 0x000fc60000410000 */
[----:B------:R-:W-:Y:S02]  /*7ee0*/  SEL R14, RZ, 0x1, P5 ;  /* 0x00000001ff0e7807 */ /* 0x000fe40002800000 */
[----:B------:R-:W-:-:S05]  /*7ef0*/  FSEL R62, R49, RZ, !P5 ;  /* 0x000000ff313e7208 */ /* 0x000fca0006800000 */
[----:B------:R-:W-:Y:S01]  /*7f00*/  @P3 FADD.FTZ R62, R25, R62 ;  /* 0x0000003e193e3221 */ /* 0x000fe20000010000 */
[----:B------:R-:W-:Y:S02]  /*7f10*/  PRMT R25, R14, 0x7610, R25 ;  /* 0x000076100e197816 */ /* 0x000fe40000000019 */
.L_x_1686:
[----:B------:R-:W-:Y:S05]  /*7f20*/  BSYNC B1 ;  /* 0x0000000000017941 */ /* 0x000fea0003800000 */
.L_x_1684:
        /* <DEDUP_REMOVED lines=8> */
.L_x_1695:
        /* <DEDUP_REMOVED lines=12> */
.L_x_1698:
[----:B------:R-:W-:Y:S02]  /*8070*/  MOV R27, R15 ;  /* 0x0000000f001b7202 */ /* 0x000fe40000000f00 */
.L_x_1699:
[----:B------:R-:W-:Y:S05]  /*8080*/  BSYNC B2 ;  /* 0x0000000000027941 */ /* 0x000fea0003800000 */
.L_x_1697:
        /* <DEDUP_REMOVED lines=16> */
.L_x_1703:
[----:B------:R-:W-:Y:S05]  /*8190*/  BSYNC B3 ;  /* 0x0000000000037941 */ /* 0x000fea0003800000 */
.L_x_1702:
        /* <DEDUP_REMOVED lines=44> */
.L_x_1701:
[----:B------:R-:W-:Y:S05]  /*8460*/  BSYNC B2 ;  /* 0x0000000000027941 */ /* 0x000fea0003800000 */
.L_x_1700:
[----:B------:R-:W0:Y:S01]  /*8470*/  I2F.U32 R27, R27 ;  /* 0x0000001b001b7306 */ /* 0x000e220000201000 */
[----:B------:R-:W-:Y:S01]  /*8480*/  IMAD.MOV.U32 R48, RZ, RZ, 0x2f800000 ;  /* 0x2f800000ff307424 */ /* 0x000fe200078e00ff */
[----:B-----5:R-:W-:-:S03]  /*8490*/  @P3 PRMT R50, RZ, 0x7610, R44 ;  /* 0x00007610ff323816 */ /* 0x020fc6000000002c */
[----:B0-----:R-:W-:Y:S01]  /*84a0*/  FFMA.FTZ R48, R27, R48, 1.1641532182693481445e-10 ;  /* 0x2f0000001b307423 */ /* 0x001fe20000010030 */
[----:B------:R-:W-:-:S04]  /*84b0*/  PRMT R27, RZ, 0x7610, R40 ;  /* 0x00007610ff1b7816 */ /* 0x000fc80000000028 */
[----:B------:R-:W-:Y:S01]  /*84c0*/  FSETP.GTU.FTZ.AND P5, PT, R48, c[0x0][0x1e4], PT ;  /* 0x0000790030007a0b */ /* 0x000fe20003fbc000 */
[----:B------:R-:W-:-:S03]  /*84d0*/  FMUL.FTZ R49, R27, c[0x0][0x1ec] ;  /* 0x00007b001b317a20 */ /* 0x000fc60000410000 */
[----:B------:R-:W-:Y:S01]  /*84e0*/  SEL R48, RZ, 0x1, P5 ;  /* 0x00000001ff307807 */ /* 0x000fe20002800000 */
[----:B------:R-:W-:-:S03]  /*84f0*/  FMUL.FTZ R49, R49, c[0x0][0x1e8] ;  /* 0x00007a0031317a20 */ /* 0x000fc60000410000 */
[----:B------:R-:W-:Y:S02]  /*8500*/  PRMT R27, R48, 0x7610, R27 ;  /* 0x00007610301b7816 */ /* 0x000fe4000000001b */
[----:B------:R-:W-:-:S05]  /*8510*/  FSEL R63, R49, RZ, !P5 ;  /* 0x000000ff313f7208 */ /* 0x000fca0006800000 */
[----:B------:R-:W-:Y:S02]  /*8520*/  @P3 FADD.FTZ R63, R50, R63 ;  /* 0x0000003f323f3221 */ /* 0x000fe40000010000 */
.L_x_1696:
[----:B------:R-:W-:Y:S05]  /*8530*/  BSYNC B1 ;  /* 0x0000000000017941 */ /* 0x000fea0003800000 */
.L_x_1694:
        /* <DEDUP_REMOVED lines=8> */
.L_x_1705:
        /* <DEDUP_REMOVED lines=12> */
.L_x_1708:
[----:B------:R-:W-:Y:S02]  /*8680*/  IMAD.MOV.U32 R29, RZ, RZ, R15 ;  /* 0x000000ffff1d7224 */ /* 0x000fe400078e000f */
.L_x_1709:
[----:B------:R-:W-:Y:S05]  /*8690*/  BSYNC B2 ;  /* 0x0000000000027941 */ /* 0x000fea0003800000 */
.L_x_1707:
        /* <DEDUP_REMOVED lines=16> */
.L_x_1713:
[----:B------:R-:W-:Y:S05]  /*87a0*/  BSYNC B3 ;  /* 0x0000000000037941 */ /* 0x000fea0003800000 */
.L_x_1712:
        /* <DEDUP_REMOVED lines=44> */
.L_x_1711:
[----:B------:R-:W-:Y:S05]  /*8a70*/  BSYNC B2 ;  /* 0x0000000000027941 */ /* 0x000fea0003800000 */
.L_x_1710:
        /* <DEDUP_REMOVED lines=12> */
.L_x_1706:
[----:B------:R-:W-:Y:S05]  /*8b40*/  BSYNC B1 ;  /* 0x0000000000017941 */ /* 0x000fea0003800000 */
.L_x_1704:
        /* <DEDUP_REMOVED lines=8> */
.L_x_1715:
        /* <DEDUP_REMOVED lines=12> */
.L_x_1718:
[----:B------:R-:W-:Y:S02]  /*8c90*/  IMAD.MOV.U32 R31, RZ, RZ, R15 ;  /* 0x000000ffff1f7224 */ /* 0x000fe400078e000f */
.L_x_1719:
[----:B------:R-:W-:Y:S05]  /*8ca0*/  BSYNC B2 ;  /* 0x0000000000027941 */ /* 0x000fea0003800000 */
.L_x_1717:
        /* <DEDUP_REMOVED lines=16> */
.L_x_1723:
[----:B------:R-:W-:Y:S05]  /*8db0*/  BSYNC B3 ;  /* 0x0000000000037941 */ /* 0x000fea0003800000 */
.L_x_1722:
        /* <DEDUP_REMOVED lines=44> */
.L_x_1721:
[----:B------:R-:W-:Y:S05]  /*9080*/  BSYNC B2 ;  /* 0x0000000000027941 */ /* 0x000fea0003800000 */
.L_x_1720:
        /* <DEDUP_REMOVED lines=12> */
.L_x_1716:
[----:B------:R-:W-:Y:S05]  /*9150*/  BSYNC B1 ;  /* 0x0000000000017941 */ /* 0x000fea0003800000 */
.L_x_1714:
        /* <DEDUP_REMOVED lines=8> */
.L_x_1725:
        /* <DEDUP_REMOVED lines=12> */
.L_x_1728:
[----:B------:R-:W-:Y:S02]  /*92a0*/  MOV R33, R15 ;  /* 0x0000000f00217202 */ /* 0x000fe40000000f00 */
.L_x_1729:
[----:B------:R-:W-:Y:S05]  /*92b0*/  BSYNC B2 ;  /* 0x0000000000027941 */ /* 0x000fea0003800000 */
.L_x_1727:
        /* <DEDUP_REMOVED lines=16> */
.L_x_1733:
[----:B------:R-:W-:Y:S05]  /*93c0*/  BSYNC B3 ;  /* 0x0000000000037941 */ /* 0x000fea0003800000 */
.L_x_1732:
        /* <DEDUP_REMOVED lines=42> */
[----:B------:R-:W-:Y:S01]  /*9670*/  HFMA2.MMA R48, -RZ, RZ, 0, 0 ;  /* 0x00000000ff307435 */ /* 0x000fe200000001ff */
[----:B------:R-:W-:-:S05]  /*9680*/  LOP3.LUT R12, R49, UR26, R14, 0x96, !PT ;  /* 0x0000001a310c7c12 */ /* 0x000fca000f8e960e */
.L_x_1731:
[----:B------:R-:W-:Y:S05]  /*9690*/  BSYNC B2 ;  /* 0x0000000000027941 */ /* 0x000fea0003800000 */
.L_x_1730:
        /* <DEDUP_REMOVED lines=12> */
.L_x_1726:
[----:B------:R-:W-:Y:S05]  /*9760*/  BSYNC B1 ;  /* 0x0000000000017941 */ /* 0x000fea0003800000 */
.L_x_1724:
        /* <DEDUP_REMOVED lines=8> */
.L_x_1735:
        /* <DEDUP_REMOVED lines=12> */
.L_x_1738:
[----:B------:R-:W-:Y:S02]  /*98b0*/  IMAD.MOV.U32 R35, RZ, RZ, R15 ;  /* 0x000000ffff237224 */ /* 0x000fe400078e000f */
.L_x_1739:
[----:B------:R-:W-:Y:S05]  /*98c0*/  BSYNC B2 ;  /* 0x0000000000027941 */ /* 0x000fea0003800000 */
.L_x_1737:
        /* <DEDUP_REMOVED lines=16> */
.L_x_1743:
[----:B------:R-:W-:Y:S05]  /*99d0*/  BSYNC B3 ;  /* 0x0000000000037941 */ /* 0x000fea0003800000 */
.L_x_1742:
        /* <DEDUP_REMOVED lines=44> */
.L_x_1741:
[----:B------:R-:W-:Y:S05]  /*9ca0*/  BSYNC B2 ;  /* 0x0000000000027941 */ /* 0x000fea0003800000 */
.L_x_1740:
        /* <DEDUP_REMOVED lines=12> */
.L_x_1736:
[----:B------:R-:W-:Y:S05]  /*9d70*/  BSYNC B1 ;  /* 0x0000000000017941 */ /* 0x000fea0003800000 */
.L_x_1734:
        /* <DEDUP_REMOVED lines=8> */
.L_x_1745:
        /* <DEDUP_REMOVED lines=12> */
.L_x_1748:
[----:B------:R-:W-:Y:S02]  /*9ec0*/  IMAD.MOV.U32 R37, RZ, RZ, R15 ;  /* 0x000000ffff257224 */ /* 0x000fe400078e000f */
.L_x_1749:
[----:B------:R-:W-:Y:S05]  /*9ed0*/  BSYNC B2 ;  /* 0x0000000000027941 */ /* 0x000fea0003800000 */
.L_x_1747:
        /* <DEDUP_REMOVED lines=16> */
.L_x_1753:
[----:B------:R-:W-:Y:S05]  /*9fe0*/  BSYNC B3 ;  /* 0x0000000000037941 */ /* 0x000fea0003800000 */
.L_x_1752:
        /* <DEDUP_REMOVED lines=44> */
.L_x_1751:
[----:B------:R-:W-:Y:S05]  /*a2b0*/  BSYNC B2 ;  /* 0x0000000000027941 */ /* 0x000fea0003800000 */
.L_x_1750:
        /* <DEDUP_REMOVED lines=12> */
.L_x_1746:
[----:B------:R-:W-:Y:S05]  /*a380*/  BSYNC B1 ;  /* 0x0000000000017941 */ /* 0x000fea0003800000 */
.L_x_1744:
        /* <DEDUP_REMOVED lines=8> */
.L_x_1755:
        /* <DEDUP_REMOVED lines=12> */
.L_x_1758:
[----:B------:R-:W-:Y:S02]  /*a4d0*/  IMAD.MOV.U32 R39, RZ, RZ, R15 ;  /* 0x000000ffff277224 */ /* 0x000fe400078e000f */
.L_x_1759:
[----:B------:R-:W-:Y:S05]  /*a4e0*/  BSYNC B2 ;  /* 0x0000000000027941 */ /* 0x000fea0003800000 */
.L_x_1757:
        /* <DEDUP_REMOVED lines=16> */
.L_x_1763:
[----:B------:R-:W-:Y:S05]  /*a5f0*/  BSYNC B3 ;  /* 0x0000000000037941 */ /* 0x000fea0003800000 */
.L_x_1762:
        /* <DEDUP_REMOVED lines=44> */
.L_x_1761:
[----:B------:R-:W-:Y:S05]  /*a8c0*/  BSYNC B2 ;  /* 0x0000000000027941 */ /* 0x000fea0003800000 */
.L_x_1760:
[----:B------:R-:W0:Y:S01]  /*a8d0*/  I2F.U32 R39, R39 ;  /* 0x0000002700277306 */ /* 0x000e220000201000 */
[----:B------:R-:W-:-:S04]  /*a8e0*/  IMAD.MOV.U32 R48, RZ, RZ, 0x2f800000 ;  /* 0x2f800000ff307424 */ /* 0x000fc800078e00ff */
[----:B0-----:R-:W-:Y:S01]  /*a8f0*/  FFMA.FTZ R48, R39, R48, 1.1641532182693481445e-10 ;  /* 0x2f00000027307423 */ /* 0x001fe20000010030 */
[----:B-----5:R-:W-:-:S04]  /*a900*/  PRMT R39, RZ, 0x7610, R43 ;  /* 0x00007610ff277816 */ /* 0x020fc8000000002b */
[----:B------:R-:W-:Y:S01]  /*a910*/  FSETP.GTU.FTZ.AND P4, PT, R48, c[0x0][0x1e4], PT ;  /* 0x0000790030007a0b */ /* 0x000fe20003f9c000 */
[----:B------:R-:W-:Y:S01]  /*a920*/  FMUL.FTZ R49, R39, c[0x0][0x1ec] ;  /* 0x00007b0027317a20 */ /* 0x000fe20000410000 */
[----:B------:R-:W-:-:S03]  /*a930*/  @P3 PRMT R48, RZ, 0x7610, R47 ;  /* 0x00007610ff303816 */ /* 0x000fc6000000002f */
[----:B------:R-:W-:-:S05]  /*a940*/  FMUL.FTZ R49, R49, c[0x0][0x1e8] ;  /* 0x00007a0031317a20 */ /* 0x000fca0000410000 */
[----:B------:R-:W-:-:S05]  /*a950*/  FSEL R69, R49, RZ, !P4 ;  /* 0x000000ff31457208 */ /* 0x000fca0006000000 */
[----:B------:R-:W-:Y:S01]  /*a960*/  @P3 FADD.FTZ R69, R48, R69 ;  /* 0x0000004530453221 */ /* 0x000fe20000010000 */
[----:B------:R-:W-:-:S04]  /*a970*/  SEL R48, RZ, 0x1, P4 ;  /* 0x00000001ff307807 */ /* 0x000fc80002000000 */
[----:B------:R-:W-:Y:S02]  /*a980*/  PRMT R39, R48, 0x7610, R39 ;  /* 0x0000761030277816 */ /* 0x000fe40000000027 */
.L_x_1756:
[----:B------:R-:W-:Y:S05]  /*a990*/  BSYNC B1 ;  /* 0x0000000000017941 */ /* 0x000fea0003800000 */
.L_x_1754:
        /* <DEDUP_REMOVED lines=29> */
.L_x_1765:
[----:B------:R-:W-:Y:S05]  /*ab70*/  BSYNC B1 ;  /* 0x0000000000017941 */ /* 0x000fea0003800000 */
.L_x_1764:
[----:B------:R-:W-:Y:S02]  /*ab80*/  IADD3 R95, R95, 0x80, RZ ;  /* 0x000000805f5f7810 */ /* 0x000fe40007ffe0ff */
[----:B------:R-:W-:Y:S02]  /*ab90*/  IADD3 R93, R93, 0x80, RZ ;  /* 0x000000805d5d7810 */ /* 0x000fe40007ffe0ff */
.L_x_1683:
[----:B------:R-:W-:Y:S05]  /*aba0*/  BSYNC B0 ;  /* 0x0000000000007941 */ /* 0x000fea0003800000 */
.L_x_1682:
        /* <DEDUP_REMOVED lines=14> */
[----:B0-----:R-:W-:Y:S01]  /*ac90*/  IMAD.MOV.U32 R71, RZ, RZ, RZ ;  /* 0x000000ffff477224 */ /* 0x001fe200078e00ff */
[----:B------:R-:W-:Y:S01]  /*aca0*/  MOV R48, R14 ;  /* 0x0000000e00307202 */ /* 0x000fe20000000f00 */
[----:B------:R-:W-:Y:S05]  /*acb0*/  @!P3 BRA `(.L_x_1770) ;  /* 0x000005b00000b947 */ /* 0x000fea0003800000 */
[----:B------:R-:W-:Y:S01]  /*acc0*/  IMAD.MOV.U32 R48, RZ, RZ, R14 ;  /* 0x000000ffff307224 */ /* 0x000fe200078e000e */
[----:B-----5:R-:W-:Y:S01]  /*acd0*/  PRMT R71, RZ, 0x5410, R44 ;  /* 0x00005410ff477816 */ /* 0x020fe2000000002c */
[----:B------:R-:W-:Y:S05]  /*ace0*/  BRA `(.L_x_1770) ;  /* 0x0000058000007947 */ /* 0x000fea0003800000 */
.L_x_1769:
        /* <DEDUP_REMOVED lines=12> */
.L_x_1772:
[----:B------:R-:W-:Y:S02]  /*adb0*/  MOV R25, R15 ;  /* 0x0000000f00197202 */ /* 0x000fe40000000f00 */
.L_x_1773:
[----:B------:R-:W-:Y:S05]  /*adc0*/  BSYNC B2 ;  /* 0x0000000000027941 */ /* 0x000fea0003800000 */
.L_x_1771:
        /* <DEDUP_REMOVED lines=16> */
.L_x_1777:
[----:B------:R-:W-:Y:S05]  /*aed0*/  BSYNC B3 ;  /* 0x0000000000037941 */ /* 0x000fea0003800000 */
.L_x_1776:
        /* <DEDUP_REMOVED lines=44> */
.L_x_1775:
[----:B------:R-:W-:Y:S05]  /*b1a0*/  BSYNC B2 ;  /* 0x0000000000027941 */ /* 0x000fea0003800000 */
.L_x_1774:
        /* <DEDUP_REMOVED lines=12> */
.L_x_1770:
[----:B------:R-:W-:Y:S05]  /*b270*/  BSYNC B1 ;  /* 0x0000000000017941 */ /* 0x000fea0003800000 */
.L_x_1768:
        /* <DEDUP_REMOVED lines=8> */
.L_x_1779:
        /* <DEDUP_REMOVED lines=12> */
.L_x_1782:
[----:B------:R-:W-:Y:S02]  /*b3c0*/  IMAD.MOV.U32 R27, RZ, RZ, R15 ;  /* 0x000000ffff1b7224 */ /* 0x000fe400078e000f */
.L_x_1783:
[----:B------:R-:W-:Y:S05]  /*b3d0*/  BSYNC B2 ;  /* 0x0000000000027941 */ /* 0x000fea0003800000 */
.L_x_1781:
        /* <DEDUP_REMOVED lines=16> */
.L_x_1787:
[----:B------:R-:W-:Y:S05]  /*b4e0*/  BSYNC B3 ;  /* 0x0000000000037941 */ /* 0x000fea0003800000 */
.L_x_1786:
        /* <DEDUP_REMOVED lines=44> */
.L_x_1785:
[----:B------:R-:W-:Y:S05]  /*b7b0*/  BSYNC B2 ;  /* 0x0000000000027941 */ /* 0x000fea0003800000 */
.L_x_1784:
        /* <DEDUP_REMOVED lines=12> */
.L_x_1780:
[----:B------:R-:W-:Y:S05]  /*b880*/  BSYNC B1 ;  /* 0x0000000000017941 */ /* 0x000fea0003800000 */
.L_x_1778:
        /* <DEDUP_REMOVED lines=8> */
.L_x_1789:
        /* <DEDUP_REMOVED lines=12> */
.L_x_1792:
[----:B------:R-:W-:Y:S02]  /*b9d0*/  IMAD.MOV.U32 R29, RZ, RZ, R15 ;  /* 0x000000ffff1d7224 */ /* 0x000fe400078e000f */
.L_x_1793:
[----:B------:R-:W-:Y:S05]  /*b9e0*/  BSYNC B2 ;  /* 0x0000000000027941 */ /* 0x000fea0003800000 */
.L_x_1791:
        /* <DEDUP_REMOVED lines=16> */
.L_x_1797:
[----:B------:R-:W-:Y:S05]  /*baf0*/  BSYNC B3 ;  /* 0x0000000000037941 */ /* 0x000fea0003800000 */
.L_x_1796:
        /* <DEDUP_REMOVED lines=44> */
.L_x_1795:
[----:B------:R-:W-:Y:S05]  /*bdc0*/  BSYNC B2 ;  /* 0x0000000000027941 */ /* 0x000fea0003800000 */
.L_x_1794:
        /* <DEDUP_REMOVED lines=12> */
.L_x_1790:
[----:B------:R-:W-:Y:S05]  /*be90*/  BSYNC B1 ;  /* 0x0000000000017941 */ /* 0x000fea0003800000 */
.L_x_1788:
        /* <DEDUP_REMOVED lines=8> */
.L_x_1799:
        /* <DEDUP_REMOVED lines=12> */
.L_x_1802:
[----:B------:R-:W-:Y:S02]  /*bfe0*/  IMAD.MOV.U32 R31, RZ, RZ, R15 ;  /* 0x000000ffff1f7224 */ /* 0x000fe400078e000f */
.L_x_1803:
[----:B------:R-:W-:Y:S05]  /*bff0*/  BSYNC B2 ;  /* 0x0000000000027941 */ /* 0x000fea0003800000 */
.L_x_1801:
        /* <DEDUP_REMOVED lines=16> */
.L_x_1807:
[----:B------:R-:W-:Y:S05]  /*c100*/  BSYNC B3 ;  /* 0x0000000000037941 */ /* 0x000fea0003800000 */
.L_x_1806:
        /* <DEDUP_REMOVED lines=44> */
.L_x_1805:
[----:B------:R-:W-:Y:S05]  /*c3d0*/  BSYNC B2 ;  /* 0x0000000000027941 */ /* 0x000fea0003800000 */
.L_x_1804:
        /* <DEDUP_REMOVED lines=12> */
.L_x_1800:
[----:B------:R-:W-:Y:S05]  /*c4a0*/  BSYNC B1 ;  /* 0x0000000000017941 */ /* 0x000fea0003800000 */
.L_x_1798:
        /* <DEDUP_REMOVED lines=8> */
.L_x_1809:
        /* <DEDUP_REMOVED lines=12> */
.L_x_1812:
[----:B------:R-:W-:Y:S02]  /*c5f0*/  IMAD.MOV.U32 R33, RZ, RZ, R15 ;  /* 0x000000ffff217224 */ /* 0x000fe400078e000f */
.L_x_1813:
[----:B------:R-:W-:Y:S05]  /*c600*/  BSYNC B2 ;  /* 0x0000000000027941 */ /* 0x000fea0003800000 */
.L_x_1811:
        /* <DEDUP_REMOVED lines=16> */
.L_x_1817:
[----:B------:R-:W-:Y:S05]  /*c710*/  BSYNC B3 ;  /* 0x0000000000037941 */ /* 0x000fea0003800000 */
.L_x_1816:
        /* <DEDUP_REMOVED lines=44> */
.L_x_1815:
[----:B------:R-:W-:Y:S05]  /*c9e0*/  BSYNC B2 ;  /* 0x0000000000027941 */ /* 0x000fea0003800000 */
.L_x_1814:
        /* <DEDUP_REMOVED lines=12> */
.L_x_1810:
[----:B------:R-:W-:Y:S05]  /*cab0*/  BSYNC B1 ;  /* 0x0000000000017941 */ /* 0x000fea0003800000 */
.L_x_1808:
        /* <DEDUP_REMOVED lines=8> */
.L_x_1819:
        /* <DEDUP_REMOVED lines=12> */
.L_x_1822:
[----:B------:R-:W-:Y:S02]  /*cc00*/  MOV R35, R15 ;  /* 0x0000000f00237202 */ /* 0x000fe40000000f00 */
.L_x_1823:
[----:B------:R-:W-:Y:S05]  /*cc10*/  BSYNC B2 ;  /* 0x0000000000027941 */ /* 0x000fea0003800000 */
.L_x_1821:
        /* <DEDUP_REMOVED lines=16> */
.L_x_1827:
[----:B------:R-:W-:Y:S05]  /*cd20*/  BSYNC B3 ;  /* 0x0000000000037941 */ /* 0x000fea0003800000 */
.L_x_1826:
        /* <DEDUP_REMOVED lines=44> */
.L_x_1825:
[----:B------:R-:W-:Y:S05]  /*cff0*/  BSYNC B2 ;  /* 0x0000000000027941 */ /* 0x000fea0003800000 */
.L_x_1824:
        /* <DEDUP_REMOVED lines=12> */
.L_x_1820:
[----:B------:R-:W-:Y:S05]  /*d0c0*/  BSYNC B1 ;  /* 0x0000000000017941 */ /* 0x000fea0003800000 */
.L_x_1818:
        /* <DEDUP_REMOVED lines=8> */
.L_x_1829:
        /* <DEDUP_REMOVED lines=12> */
.L_x_1832:
[----:B------:R-:W-:Y:S02]  /*d210*/  IMAD.MOV.U32 R37, RZ, RZ, R15 ;  /* 0x000000ffff257224 */ /* 0x000fe400078e000f */
.L_x_1833:
[----:B------:R-:W-:Y:S05]  /*d220*/  BSYNC B2 ;  /* 0x0000000000027941 */ /* 0x000fea0003800000 */
.L_x_1831:
        /* <DEDUP_REMOVED lines=16> */
.L_x_1837:
[----:B------:R-:W-:Y:S05]  /*d330*/  BSYNC B3 ;  /* 0x0000000000037941 */ /* 0x000fea0003800000 */
.L_x_1836:
        /* <DEDUP_REMOVED lines=44> */
.L_x_1835:
[----:B------:R-:W-:Y:S05]  /*d600*/  BSYNC B2 ;  /* 0x0000000000027941 */ /* 0x000fea0003800000 */
.L_x_1834:
        /* <DEDUP_REMOVED lines=12> */
.L_x_1830:
[----:B------:R-:W-:Y:S05]  /*d6d0*/  BSYNC B1 ;  /* 0x0000000000017941 */ /* 0x000fea0003800000 */
.L_x_1828:
        /* <DEDUP_REMOVED lines=8> */
.L_x_1839:
        /* <DEDUP_REMOVED lines=12> */
.L_x_1842:
[----:B------:R-:W-:Y:S02]  /*d820*/  IMAD.MOV.U32 R39, RZ, RZ, R15 ;  /* 0x000000ffff277224 */ /* 0x000fe400078e000f */
.L_x_1843:
[----:B------:R-:W-:Y:S05]  /*d830*/  BSYNC B2 ;  /* 0x0000000000027941 */ /* 0x000fea0003800000 */
.L_x_1841:
        /* <DEDUP_REMOVED lines=16> */
.L_x_1847:
[----:B------:R-:W-:Y:S05]  /*d940*/  BSYNC B3 ;  /* 0x0000000000037941 */ /* 0x000fea0003800000 */
.L_x_1846:
        /* <DEDUP_REMOVED lines=44> */
.L_x_1845:
[----:B------:R-:W-:Y:S05]  /*dc10*/  BSYNC B2 ;  /* 0x0000000000027941 */ /* 0x000fea0003800000 */
.L_x_1844:
        /* <DEDUP_REMOVED lines=12> */
.L_x_1840:
[----:B------:R-:W-:Y:S05]  /*dce0*/  BSYNC B1 ;  /* 0x0000000000017941 */ /* 0x000fea0003800000 */
.L_x_1838:
        /* <DEDUP_REMOVED lines=10> */
[----:B------:R-:W-:Y:S02]  /*dd90*/  LOP3.LUT R50, R29, 0xff, RZ, 0xc0, !PT ;  /* 0x000000ff1d327812 */ /* 0x000fe400078ec0ff */
[----:B------:R-:W-:Y:S02]  /*dda0*/  LOP3.LUT R88, R27, 0xff, RZ, 0xc0, !PT ;  /* 0x000000ff1b587812 */ /* 0x000fe400078ec0ff */
[----:B------:R-:W-:Y:S01]  /*ddb0*/  LOP3.LUT R49, R48, 0xff0000, RZ, 0xc0, !PT ;  /* 0x00ff000030317812 */ /* 0x000fe200078ec0ff */
[----:B------:R-:W-:Y:S01]  /*ddc0*/  IMAD.WIDE.U32 R50, R50, 0x10000, RZ ;  /* 0x0001000032327825 */ /* 0x000fe200078e00ff */
[----:B------:R-:W-:-:S03]  /*ddd0*/  LOP3.LUT R48, R39, 0xffff, RZ, 0xc0, !PT ;  /* 0x0000ffff27307812 */ /* 0x000fc600078ec0ff */
[----:B------:R-:W-:Y:S01]  /*dde0*/  IMAD.WIDE.U32 R88, R88, 0x100, RZ ;  /* 0x0000010058587825 */ /* 0x000fe200078e00ff */
[----:B------:R-:W-:Y:S02]  /*ddf0*/  PRMT R48, R49, 0x4210, R48 ;  /* 0x0000421031307816 */ /* 0x000fe40000000030 */
[----:B------:R-:W-:-:S04]  /*de00*/  PRMT R49, R35, 0x7104, RZ ;  /* 0x0000710423317816 */ /* 0x000fc800000000ff */
        /* <DEDUP_REMOVED lines=11> */
.L_x_1849:
[----:B------:R-:W-:Y:S05]  /*dec0*/  BSYNC B1 ;  /* 0x0000000000017941 */ /* 0x000fea0003800000 */
.L_x_1848:
[----:B------:R-:W-:Y:S02]  /*ded0*/  IADD3 R95, R95, 0x80, RZ ;  /* 0x000000805f5f7810 */ /* 0x000fe40007ffe0ff */
[----:B------:R-:W-:Y:S02]  /*dee0*/  IADD3 R93, R93, 0x80, RZ ;  /* 0x000000805d5d7810 */ /* 0x000fe40007ffe0ff */
.L_x_1767:
[----:B------:R-:W-:Y:S05]  /*def0*/  BSYNC B0 ;  /* 0x0000000000007941 */ /* 0x000fea0003800000 */
.L_x_1766:
[----:B------:R-:W-:Y:S01]  /*df00*/  BSSY B0, `(.L_x_1850) ;  /* 0x000032f000007945 */ /* 0x000fe20003800000 */
[----:B------:R-:W-:Y:S05]  /*df10*/  @!P1 BRA `(.L_x_1851) ;  /* 0x000032d000009947 */ /* 0x000fea0003800000 */
[----:B------:R-:W-:Y:S01]  /*df20*/  ISETP.NE.U32.AND P3, PT, RZ, c[0x0][0x180], PT ;  /* 0x00006000ff007a0c */ /* 0x000fe20003f65070 */
[----:B0-----:R-:W-:-:S03]  /*df30*/  @P2 IMAD.MOV.U32 R48, RZ, RZ, 0x10 ;  /* 0x00000010ff302424 */ /* 0x001fc600078e00ff */
        /* <DEDUP_REMOVED lines=15> */
.L_x_1853:
[C---:B0-----:R-:W-:Y:S01]  /*e030*/  ISETP.NE.AND P5, PT, R14.reuse, 0x1, PT ;  /* 0x000000010e00780c */ /* 0x041fe20003fa5270 */
        /* <DEDUP_REMOVED lines=11> */
.L_x_1856:
[----:B------:R-:W-:Y:S02]  /*e0f0*/  IMAD.MOV.U32 R25, RZ, RZ, R15 ;  /* 0x000000ffff197224 */ /* 0x000fe400078e000f */
.L_x_1857:
[----:B------:R-:W-:Y:S05]  /*e100*/  BSYNC B2 ;  /* 0x0000000000027941 */ /* 0x000fea0003800000 */
.L_x_1855:
        /* <DEDUP_REMOVED lines=16> */
.L_x_1861:
[----:B------:R-:W-:Y:S05]  /*e210*/  BSYNC B3 ;  /* 0x0000000000037941 */ /* 0x000fea0003800000 */
.L_x_1860:
        /* <DEDUP_REMOVED lines=44> */
.L_x_1859:
[----:B------:R-:W-:Y:S05]  /*e4e0*/  BSYNC B2 ;  /* 0x0000000000027941 */ /* 0x000fea0003800000 */
.L_x_1858:
        /* <DEDUP_REMOVED lines=12> */
.L_x_1854:
[----:B------:R-:W-:Y:S05]  /*e5b0*/  BSYNC B1 ;  /* 0x0000000000017941 */ /* 0x000fea0003800000 */
.L_x_1852:
        /* <DEDUP_REMOVED lines=8> */
.L_x_1863:
        /* <DEDUP_REMOVED lines=12> */
.L_x_1866:
[----:B------:R-:W-:Y:S02]  /*e700*/  IMAD.MOV.U32 R27, RZ, RZ, R15 ;  /* 0x000000ffff1b7224 */ /* 0x000fe400078e000f */
.L_x_1867:
[----:B------:R-:W-:Y:S05]  /*e710*/  BSYNC B2 ;  /* 0x0000000000027941 */ /* 0x000fea0003800000 */
.L_x_1865:
        /* <DEDUP_REMOVED lines=16> */
.L_x_1871:
[----:B------:R-:W-:Y:S05]  /*e820*/  BSYNC B3 ;  /* 0x0000000000037941 */ /* 0x000fea0003800000 */
.L_x_1870:
        /* <DEDUP_REMOVED lines=44> */
.L_x_1869:
[----:B------:R-:W-:Y:S05]  /*eaf0*/  BSYNC B2 ;  /* 0x0000000000027941 */ /* 0x000fea0003800000 */
.L_x_1868:
[----:B------:R0:W1:Y:S01]  /*eb00*/  I2F.U32 R14, R27 ;  /* 0x0000001b000e7306 */ /* 0x0000620000201000 */
[----:B------:R-:W-:Y:S01]  /*eb10*/  IMAD.MOV.U32 R51, RZ, RZ, 0x2f800000 ;  /* 0x2f800000ff337424 */ /* 0x000fe200078e00ff */
[----:B0----5:R-:W-:-:S05]  /*eb20*/  PRMT R27, RZ, 0x7610, R40 ;  /* 0x00007610ff1b7816 */ /* 0x021fca0000000028 */
[----:B------:R-:W-:Y:S01]  /*eb30*/  FMUL.FTZ R48, R27, c[0x0][0x1ec] ;  /* 0x00007b001b307a20 */ /* 0x000fe20000410000 */
[----:B------:R-:W-:Y:S01]  /*eb40*/  @P3 PRMT R27, RZ, 0x7610, R44 ;  /* 0x00007610ff1b3816 */ /* 0x000fe2000000002c */
[----:B-1----:R-:W-:Y:S02]  /*eb50*/  FFMA.FTZ R14, R14, R51, 1.1641532182693481445e-10 ;  /* 0x2f0000000e0e7423 */ /* 0x002fe40000010033 */
[----:B------:R-:W-:-:S03]  /*eb60*/  FMUL.FTZ R48, R48, c[0x0][0x1e8] ;  /* 0x00007a0030307a20 */ /* 0x000fc60000410000 */
[----:B------:R-:W-:-:S04]  /*eb70*/  FSETP.GTU.FTZ.AND P5, PT, R14, c[0x0][0x1e4], PT ;  /* 0x000079000e007a0b */ /* 0x000fc80003fbc000 */
[----:B------:R-:W-:Y:S02]  /*eb80*/  FSEL R80, R48, RZ, !P5 ;  /* 0x000000ff30507208 */ /* 0x000fe40006800000 */
[----:B------:R-:W-:-:S03]  /*eb90*/  SEL R14, RZ, 0x1, P5 ;  /* 0x00000001ff0e7807 */ /* 0x000fc60002800000 */
[----:B------:R-:W-:Y:S01]  /*eba0*/  @P3 FADD.FTZ R80, R27, R80 ;  /* 0x000000501b503221 */ /* 0x000fe20000010000 */
[----:B------:R-:W-:Y:S02]  /*ebb0*/  PRMT R27, R14, 0x7610, R27 ;  /* 0x000076100e1b7816 */ /* 0x000fe4000000001b */
.L_x_1864:
[----:B------:R-:W-:Y:S05]  /*ebc0*/  BSYNC B1 ;  /* 0x0000000000017941 */ /* 0x000fea0003800000 */
.L_x_1862:
        /* <DEDUP_REMOVED lines=8> */
.L_x_1873:
        /* <DEDUP_REMOVED lines=12> */
.L_x_1876:
[----:B------:R-:W-:Y:S02]  /*ed10*/  MOV R29, R15 ;  /* 0x0000000f001d7202 */ /* 0x000fe40000000f00 */
.L_x_1877:
[----:B------:R-:W-:Y:S05]  /*ed20*/  BSYNC B2 ;  /* 0x0000000000027941 */ /* 0x000fea0003800000 */
.L_x_1875:
        /* <DEDUP_REMOVED lines=16> */
.L_x_1881:
[----:B------:R-:W-:Y:S05]  /*ee30*/  BSYNC B3 ;  /* 0x0000000000037941 */ /* 0x000fea0003800000 */
.L_x_1880:
        /* <DEDUP_REMOVED lines=44> */
.L_x_1879:
[----:B------:R-:W-:Y:S05]  /*f100*/  BSYNC B2 ;  /* 0x0000000000027941 */ /* 0x000fea0003800000 */
.L_x_1878:
        /* <DEDUP_REMOVED lines=12> */
.L_x_1874:
[----:B------:R-:W-:Y:S05]  /*f1d0*/  BSYNC B1 ;  /* 0x0000000000017941 */ /* 0x000fea0003800000 */
.L_x_1872:
        /* <DEDUP_REMOVED lines=8> */
.L_x_1883:
        /* <DEDUP_REMOVED lines=12> */
.L_x_1886:
[----:B------:R-:W-:Y:S02]  /*f320*/  IMAD.MOV.U32 R31, RZ, RZ, R15 ;  /* 0x000000ffff1f7224 */ /* 0x000fe400078e000f */
.L_x_1887:
[----:B------:R-:W-:Y:S05]  /*f330*/  BSYNC B2 ;  /* 0x0000000000027941 */ /* 0x000fea0003800000 */
.L_x_1885:
        /* <DEDUP_REMOVED lines=16> */
.L_x_1891:
[----:B------:R-:W-:Y:S05]  /*f440*/  BSYNC B3 ;  /* 0x0000000000037941 */ /* 0x000fea0003800000 */
.L_x_1890:
        /* <DEDUP_REMOVED lines=44> */
.L_x_1889:
[----:B------:R-:W-:Y:S05]  /*f710*/  BSYNC B2 ;  /* 0x0000000000027941 */ /* 0x000fea0003800000 */
.L_x_1888:
        /* <DEDUP_REMOVED lines=12> */
.L_x_1884:
[----:B------:R-:W-:Y:S05]  /*f7e0*/  BSYNC B1 ;  /* 0x0000000000017941 */ /* 0x000fea0003800000 */
.L_x_1882:
        /* <DEDUP_REMOVED lines=8> */
.L_x_1893:
        /* <DEDUP_REMOVED lines=12> */
.L_x_1896:
[----:B------:R-:W-:Y:S02]  /*f930*/  IMAD.MOV.U32 R33, RZ, RZ, R15 ;  /* 0x000000ffff217224 */ /* 0x000fe400078e000f */
.L_x_1897:
[----:B------:R-:W-:Y:S05]  /*f940*/  BSYNC B2 ;  /* 0x0000000000027941 */ /* 0x000fea0003800000 */
.L_x_1895:
        /* <DEDUP_REMOVED lines=16> */
.L_x_1901:
[----:B------:R-:W-:Y:S05]  /*fa50*/  BSYNC B3 ;  /* 0x0000000000037941 */ /* 0x000fea0003800000 */
.L_x_1900:
        /* <DEDUP_REMOVED lines=44> */
.L_x_1899:
[----:B------:R-:W-:Y:S05]  /*fd20*/  BSYNC B2 ;  /* 0x0000000000027941 */ /* 0x000fea0003800000 */
.L_x_1898:
[----:B------:R-:W0:Y:S01]  /*fd30*/  I2F.U32 R33, R33 ;  /* 0x0000002100217306 */ /* 0x000e220000201000 */
[----:B------:R-:W-:Y:S01]  /*fd40*/  HFMA2.MMA R48, -RZ, RZ, 0.1171875, 0 ;  /* 0x2f800000ff307435 */ /* 0x000fe200000001ff */
[----:B-----5:R-:W-:-:S09]  /*fd50*/  @P3 PRMT R50, RZ, 0x5410, R46 ;  /* 0x00005410ff323816 */ /* 0x020fd2000000002e */
        /* <DEDUP_REMOVED lines=9> */
.L_x_1894:
[----:B------:R-:W-:Y:S05]  /*fdf0*/  BSYNC B1 ;  /* 0x0000000000017941 */ /* 0x000fea0003800000 */
.L_x_1892:
        /* <DEDUP_REMOVED lines=8> */
.L_x_1903:
        /* <DEDUP_REMOVED lines=12> */
.L_x_1906:
[----:B------:R-:W-:Y:S02]  /*ff40*/  IMAD.MOV.U32 R35, RZ, RZ, R15 ;  /* 0x000000ffff237224 */ /* 0x000fe400078e000f */
.L_x_1907:
[----:B------:R-:W-:Y:S05]  /*ff50*/  BSYNC B2 ;  /* 0x0000000000027941 */ /* 0x000fea0003800000 */
.L_x_1905:
        /* <DEDUP_REMOVED lines=16> */
.L_x_1911:
[----:B------:R-:W-:Y:S05]  /*10060*/  BSYNC B3 ;  /* 0x0000000000037941 */ /* 0x000fea0003800000 */
.L_x_1910:
        /* <DEDUP_REMOVED lines=44> */
.L_x_1909:
[----:B------:R-:W-:Y:S05]  /*10330*/  BSYNC B2 ;  /* 0x0000000000027941 */ /* 0x000fea0003800000 */
.L_x_1908:
        /* <DEDUP_REMOVED lines=12> */
.L_x_1904:
[----:B------:R-:W-:Y:S05]  /*10400*/  BSYNC B1 ;  /* 0x0000000000017941 */ /* 0x000fea0003800000 */
.L_x_1902:
        /* <DEDUP_REMOVED lines=8> */
.L_x_1913:
        /* <DEDUP_REMOVED lines=12> */
.L_x_1916:
[----:B------:R-:W-:Y:S02]  /*10550*/  IMAD.MOV.U32 R37, RZ, RZ, R15 ;  /* 0x000000ffff257224 */ /* 0x000fe400078e000f */
.L_x_1917:
[----:B------:R-:W-:Y:S05]  /*10560*/  BSYNC B2 ;  /* 0x0000000000027941 */ /* 0x000fea0003800000 */
.L_x_1915:
        /* <DEDUP_REMOVED lines=16> */
.L_x_1921:
[----:B------:R-:W-:Y:S05]  /*10670*/  BSYNC B3 ;  /* 0x0000000000037941 */ /* 0x000fea0003800000 */
.L_x_1920:
        /* <DEDUP_REMOVED lines=44> */
.L_x_1919:
[----:B------:R-:W-:Y:S05]  /*10940*/  BSYNC B2 ;  /* 0x0000000000027941 */ /* 0x000fea0003800000 */
.L_x_1918:
[----:B------:R0:W1:Y:S01]  /*10950*/  I2F.U32 R14, R37 ;  /* 0x00000025000e7306 */ /* 0x0000620000201000 */
[----:B------:R-:W-:Y:S01]  /*10960*/  IMAD.MOV.U32 R51, RZ, RZ, 0x2f800000 ;  /* 0x2f800000ff337424 */ /* 0x000fe200078e00ff */
[----:B0----5:R-:W-:-:S05]  /*10970*/  PRMT R37, RZ, 0x5410, R43 ;  /* 0x00005410ff257816 */ /* 0x021fca000000002b */
[----:B------:R-:W-:Y:S02]  /*10980*/  FMUL.FTZ R48, R37, c[0x0][0x1ec] ;  /* 0x00007b0025307a20 */ /* 0x000fe40000410000 */
[----:B-1----:R-:W-:Y:S02]  /*10990*/  FFMA.FTZ R14, R14, R51, 1.1641532182693481445e-10 ;  /* 0x2f0000000e0e7423 */ /* 0x002fe40000010033 */
[----:B------:R-:W-:-:S03]  /*109a0*/  FMUL.FTZ R48, R48, c[0x0][0x1e8] ;  /* 0x00007a0030307a20 */ /* 0x000fc60000410000 */
[----:B------:R-:W-:-:S04]  /*109b0*/  FSETP.GTU.FTZ.AND P5, PT, R14, c[0x0][0x1e4], PT ;  /* 0x000079000e007a0b */ /* 0x000fc80003fbc000 */
[----:B------:R-:W-:Y:S02]  /*109c0*/  FSEL R85, R48, RZ, !P5 ;  /* 0x000000ff30557208 */ /* 0x000fe40006800000 */
[----:B------:R-:W-:Y:S02]  /*109d0*/  @P3 PRMT R48, RZ, 0x5410, R47 ;  /* 0x00005410ff303816 */ /* 0x000fe4000000002f */
[----:B------:R-:W-:-:S03]  /*109e0*/  SEL R14, RZ, 0x1, P5 ;  /* 0x00000001ff0e7807 */ /* 0x000fc60002800000 */
[----:B------:R-:W-:Y:S01]  /*109f0*/  @P3 FADD.FTZ R85, R48, R85 ;  /* 0x0000005530553221 */ /* 0x000fe20000010000 */
[----:B------:R-:W-:Y:S02]  /*10a00*/  PRMT R37, R14, 0x7610, R37 ;  /* 0x000076100e257816 */ /* 0x000fe40000000025 */
.L_x_1914:
[----:B------:R-:W-:Y:S05]  /*10a10*/  BSYNC B1 ;  /* 0x0000000000017941 */ /* 0x000fea0003800000 */
.L_x_1912:
        /* <DEDUP_REMOVED lines=8> */
.L_x_1923:
        /* <DEDUP_REMOVED lines=12> */
.L_x_1926:
[----:B------:R-:W-:Y:S02]  /*10b60*/  MOV R39, R15 ;  /* 0x0000000f00277202 */ /* 0x000fe40000000f00 */
.L_x_1927:
[----:B------:R-:W-:Y:S05]  /*10b70*/  BSYNC B2 ;  /* 0x0000000000027941 */ /* 0x000fea0003800000 */
.L_x_1925:
        /* <DEDUP_REMOVED lines=16> */
.L_x_1931:
[----:B------:R-:W-:Y:S05]  /*10c80*/  BSYNC B3 ;  /* 0x0000000000037941 */ /* 0x000fea0003800000 */
.L_x_1930:
        /* <DEDUP_REMOVED lines=44> */
.L_x_1929:
[----:B------:R-:W-:Y:S05]  /*10f50*/  BSYNC B2 ;  /* 0x0000000000027941 */ /* 0x000fea0003800000 */
.L_x_1928:
        /* <DEDUP_REMOVED lines=12> */
.L_x_1924:
[----:B------:R-:W-:Y:S05]  /*11020*/  BSYNC B1 ;  /* 0x0000000000017941 */ /* 0x000fea0003800000 */
.L_x_1922:
[----:B------:R-:W-:Y:S01]  /*11030*/  IMAD.MOV.U32 R88, RZ, RZ, 0x10 ;  /* 0x00000010ff587424 */ /* 0x000fe200078e00ff */
[----:B------:R-:W-:Y:S02]  /*11040*/  F2FP.BF16.PACK_AB R51, R86, R85 ;  /* 0x000000555633723e */ /* 0x000fe400000010ff */
        /* <DEDUP_REMOVED lines=20> */
[----:B------:R-:W-:Y:S01]  /*11190*/  HFMA2.MMA R50, -RZ, RZ, 0, 4.76837158203125e-07 ;  /* 0x00000008ff327435 */ /* 0x000fe200000001ff */
[----:B------:R-:W-:Y:S02]  /*111a0*/  LOP3.LUT R95, R51, R95, R49, 0xfe, !PT ;  /* 0x0000005f335f7212 */ /* 0x000fe400078efe31 */
[----:B------:R-:W-:Y:S02]  /*111b0*/  LOP3.LUT R88, R48, 0xff, R25, 0xf8, !PT ;  /* 0x000000ff30587812 */ /* 0x000fe400078ef819 */
[----:B------:R-:W-:-:S05]  /*111c0*/  LOP3.LUT R89, R95, R89, RZ, 0xfc, !PT ;  /* 0x000000595f597212 */ /* 0x000fca00078efcff */
[----:B------:R-:W-:-:S05]  /*111d0*/  IMAD.WIDE.U32 R48, R93, R50, c[0x0][0x190] ;  /* 0x000064005d307625 */ /* 0x000fca00078e0032 */
[----:B------:R0:W-:Y:S02]  /*111e0*/  STG.E.64 [R48.64], R88 ;  /* 0x0000005830007986 */ /* 0x0001e4000c101b06 */
.L_x_1851:
[----:B------:R-:W-:Y:S05]  /*111f0*/  BSYNC B0 ;  /* 0x0000000000007941 */ /* 0x000fea0003800000 */
.L_x_1850:
[----:B0-----:R-:W-:Y:S01]  /*11200*/  FADD.FTZ R49, RZ, R24 ;  /* 0x00000018ff317221 */ /* 0x001fe20000010000 */
[C---:B------:R-:W-:Y:S02]  /*11210*/  ISETP.GT.U32.AND P2, PT, R5.reuse, 0xff, PT ;  /* 0x000000ff0500780c */ /* 0x040fe40003f44070 */
[----:B------:R-:W-:Y:S01]  /*11220*/  LOP3.LUT P3, RZ, R18, 0xff, RZ, 0xc0, !PT ;  /* 0x000000ff12ff7812 */ /* 0x000fe2000786c0ff */
[----:B------:R-:W-:Y:S01]  /*11230*/  FADD.FTZ R49, R26, R49 ;  /* 0x000000311a317221 */ /* 0x000fe20000010000 */
[----:B------:R-:W-:Y:S02]  /*11240*/  SHF.R.U32.HI R88, RZ, 0x5, R0 ;  /* 0x00000005ff587819 */ /* 0x000fe40000011600 */
[C---:B------:R-:W-:Y:S01]  /*11250*/  ISETP.GT.U32.AND P4, PT, R5.reuse, 0x1ff, PT ;  /* 0x000001ff0500780c */ /* 0x040fe20003f84070 */
        /* <DEDUP_REMOVED lines=45> */
.L_x_1946:
        /* <DEDUP_REMOVED lines=17> */
[----:B------:R-:W-:Y:S02]  /*11640*/  FADD.FTZ R51, R54, -R48 ;  /* 0x8000003036337221 */ /* 0x000fe40000010000 */
[----:B------:R-:W-:-:S04]  /*11650*/  FFMA.FTZ R89, R94, R94, R89 ;  /* 0x0000005e5e597223 */ /* 0x000fc80000010059 */
[----:B------:R-:W-:Y:S02]  /*11660*/  FFMA.FTZ R89, R50, R50, R89 ;  /* 0x0000003232597223 */ /* 0x000fe40000010059 */
[----:B------:R-:W-:-:S04]  /*11670*/  FADD.FTZ R50, R32, -R48 ;  /* 0x8000003020327221 */ /* 0x000fc80000010000 */
[----:B------:R-:W-:Y:S02]  /*11680*/  FFMA.FTZ R89, R50, R50, R89 ;  /* 0x0000003232597223 */ /* 0x000fe40000010059 */
[----:B------:R-:W-:-:S04]  /*11690*/  FADD.FTZ R50, R34, -R48 ;  /* 0x8000003022327221 */ /* 0x000fc80000010000 */
[----:B------:R-:W-:Y:S02]  /*116a0*/  FFMA.FTZ R89, R50, R50, R89 ;  /* 0x0000003232597223 */ /* 0x000fe40000010059 */
[----:B------:R-:W-:-:S04]  /*116b0*/  FADD.FTZ R50, R36, -R48 ;  /* 0x8000003024327221 */ /* 0x000fc80000010000 */
[----:B------:R-:W-:Y:S02]  /*116c0*/  FFMA.FTZ R89, R50, R50, R89 ;  /* 0x0000003232597223 */ /* 0x000fe40000010059 */
[----:B------:R-:W-:-:S04]  /*116d0*/  FADD.FTZ R50, R38, -R48 ;  /* 0x8000003026327221 */ /* 0x000fc80000010000 */
[----:B------:R-:W-:Y:S02]  /*116e0*/  FFMA.FTZ R89, R50, R50, R89 ;  /* 0x0000003232597223 */ /* 0x000fe40000010059 */
[----:B------:R-:W-:-:S03]  /*116f0*/  FADD.FTZ R50, R53, -R48 ;  /* 0x8000003035327221 */ /* 0x000fc60000010000 */
[----:B------:R-:W-:-:S05]  /*11700*/  FSEL R49, R89, RZ, P0 ;  /* 0x000000ff59317208 */ /* 0x000fca0000000000 */
        /* <DEDUP_REMOVED lines=13> */
[----:B------:R-:W-:Y:S02]  /*117e0*/  @P2 FFMA.FTZ R49, R51, R51, R50 ;  /* 0x0000003333312223 */ /* 0x000fe40000010032 */
[--C-:B------:R-:W-:Y:S02]  /*117f0*/  FADD.FTZ R50, R62, -R48.reuse ;  /* 0x800000303e327221 */ /* 0x100fe40000010000 */
        /* <DEDUP_REMOVED lines=56> */
.L_x_1947:
        /* <DEDUP_REMOVED lines=12> */
[----:B------:R-:W-:Y:S01]  /*11c40*/  LOP3.LUT P3, RZ, R51, 0x1f, R0, 0xf8, !PT ;  /* 0x0000001f33ff7812 */ /* 0x000fe2000786f800 */
[----:B------:R-:W-:Y:S02]  /*11c50*/  IMAD.MOV.U32 R93, RZ, RZ, RZ ;  /* 0x000000ffff5d7224 */ /* 0x000fe400078e00ff */
[----:B------:R-:W-:Y:S01]  /*11c60*/  @!P2 IMAD.MOV.U32 R93, RZ, RZ, R107 ;  /* 0x000000ffff5da224 */ /* 0x000fe200078e006b */
[----:B------:R-:W-:Y:S03]  /*11c70*/  BSSY B0, `(.L_x_1934) ;  /* 0x00000eb000007945 */ /* 0x000fe60003800000 */
[----:B------:R0:W-:Y:S01]  /*11c80*/  I2F R51, R93 ;  /* 0x0000005d00337306 */ /* 0x0001e20000201400 */
[----:B------:R-:W1:Y:S04]  /*11c90*/  SHFL.DOWN PT, R95, R93, 0x2, 0x1f ;  /* 0x08401f005d5f7f89 */ /* 0x000e6800000e0000 */
[----:B------:R-:W2:Y:S03]  /*11ca0*/  @!P2 LDS.64 R48, [R94.X8] ;  /* 0x000000005e30a984 */ /* 0x000ea60000008a00 */
[----:B-1----:R1:W3:Y:S01]  /*11cb0*/  I2F R88, R95 ;  /* 0x0000005f00587306 */ /* 0x0022e20000201400 */
[----:B------:R-:W-:-:S05]  /*11cc0*/  IADD3 R50, R95, R93, RZ ;  /* 0x0000005d5f327210 */ /* 0x000fca0007ffe0ff */
[----:B0-----:R-:W1:Y:S04]  /*11cd0*/  SHFL.DOWN PT, R93, R50, 0x1, 0x1f ;  /* 0x08201f00325d7f89 */ /* 0x001e6800000e0000 */
[----:B--2---:R-:W0:Y:S01]  /*11ce0*/  SHFL.DOWN PT, R89, R48, 0x2, 0x1f ;  /* 0x08401f0030597f89 */ /* 0x004e2200000e0000 */
[----:B-1----:R-:W-:-:S06]  /*11cf0*/  IMAD.IADD R95, R50, 0x1, R93 ;  /* 0x00000001325f7824 */ /* 0x002fcc00078e025d */
[----:B------:R-:W1:Y:S01]  /*11d00*/  I2F R95, R95 ;  /* 0x0000005f005f7306 */ /* 0x000e620000201400 */
[C---:B0-----:R-:W-:Y:S02]  /*11d10*/  FADD.FTZ R165, -R89.reuse, R48 ;  /* 0x0000003059a57221 */ /* 0x041fe40000010100 */
[----:B---3--:R-:W-:Y:S02]  /*11d20*/  FMUL.FTZ R89, R89, R88 ;  /* 0x0000005859597220 */ /* 0x008fe40000410000 */
[----:B------:R-:W-:Y:S02]  /*11d30*/  FMUL.FTZ R94, R165, R165 ;  /* 0x000000a5a55e7220 */ /* 0x000fe40000410000 */
[----:B------:R-:W-:Y:S02]  /*11d40*/  FFMA.FTZ R89, R51, R48, R89 ;  /* 0x0000003033597223 */ /* 0x000fe40000010059 */
[----:B------:R-:W0:Y:S01]  /*11d50*/  I2F R48, R50 ;  /* 0x0000003200307306 */ /* 0x000e220000201400 */
[----:B------:R-:W-:-:S02]  /*11d60*/  FMUL.FTZ R51, R94, R51 ;  /* 0x000000335e337220 */ /* 0x000fc40000410000 */
[----:B------:R-:W2:Y:S02]  /*11d70*/  SHFL.DOWN PT, R94, R49, 0x2, 0x1f ;  /* 0x08401f00315e7f89 */ /* 0x000ea400000e0000 */
[----:B------:R-:W-:-:S03]  /*11d80*/  FMUL.FTZ R51, R51, R88 ;  /* 0x0000005833337220 */ /* 0x000fc60000410000 */
[----:B-1----:R-:W-:Y:S08]  /*11d90*/  MUFU.RCP R50, R95 ;  /* 0x0000005f00327308 */ /* 0x002ff00000001000 */
[----:B0-----:R-:W0:Y:S01]  /*11da0*/  MUFU.RCP R88, R48 ;  /* 0x0000003000587308 */ /* 0x001e220000001000 */
[----:B--2---:R-:W-:Y:S02]  /*11db0*/  FADD.FTZ R94, R94, R49 ;  /* 0x000000315e5e7221 */ /* 0x004fe40000010000 */
[----:B0-----:R-:W-:-:S02]  /*11dc0*/  FMUL.FTZ R89, R88, R89 ;  /* 0x0000005958597220 */ /* 0x001fc40000410000 */
[----:B------:R-:W-:-:S03]  /*11dd0*/  FFMA.FTZ R51, R88, R51, R94 ;  /* 0x0000003358337223 */ /* 0x000fc6000001005e */
[----:B------:R-:W0:Y:S01]  /*11de0*/  I2F R88, R93 ;  /* 0x0000005d00587306 */ /* 0x000e220000201400 */
[----:B------:R-:W0:Y:S02]  /*11df0*/  SHFL.DOWN PT, R94, R89, 0x1, 0x1f ;  /* 0x08201f00595e7f89 */ /* 0x000e2400000e0000 */
[----:B0-----:R-:W-:Y:S02]  /*11e00*/  FMUL.FTZ R49, R94, R88 ;  /* 0x000000585e317220 */ /* 0x001fe40000410000 */
[----:B------:R-:W-:Y:S02]  /*11e10*/  FADD.FTZ R165, R89, -R94 ;  /* 0x8000005e59a57221 */ /* 0x000fe40000010000 */
[----:B------:R-:W0:Y:S01]  /*11e20*/  SHFL.DOWN PT, R94, R51, 0x1, 0x1f ;  /* 0x08201f00335e7f89 */ /* 0x000e2200000e0000 */
[----:B------:R-:W-:Y:S02]  /*11e30*/  FFMA.FTZ R49, R48, R89, R49 ;  /* 0x0000005930317223 */ /* 0x000fe40000010031 */
[----:B------:R-:W-:-:S02]  /*11e40*/  FMUL.FTZ R165, R165, R165 ;  /* 0x000000a5a5a57220 */ /* 0x000fc40000410000 */
[----:B------:R-:W-:Y:S02]  /*11e50*/  FMUL.FTZ R93, R50, R49 ;  /* 0x00000031325d7220 */ /* 0x000fe40000410000 */
[----:B------:R-:W-:Y:S01]  /*11e60*/  FMUL.FTZ R165, R48, R165 ;  /* 0x000000a530a57220 */ /* 0x000fe20000410000 */
[----:B------:R-:W-:-:S03]  /*11e70*/  @!P3 LEA R48, P2, R6, c[0x0][0x1a0], 0x2 ;  /* 0x000068000630ba11 */ /* 0x000fc600078410ff */
[----:B------:R-:W-:Y:S01]  /*11e80*/  FMUL.FTZ R165, R165, R88 ;  /* 0x00000058a5a57220 */ /* 0x000fe20000410000 */
[----:B------:R-:W1:Y:S01]  /*11e90*/  SHFL.IDX PT, R93, R93, RZ, 0x1f ;  /* 0x00001fff5d5d7589 */ /* 0x000e6200000e0000 */
[----:B------:R-:W-:Y:S01]  /*11ea0*/  @!P3 LEA.HI.X R49, R6, c[0x0][0x1a4], R90, 0x2, P2 ;  /* 0x000069000631ba11 */ /* 0x000fe200010f145a */
[----:B------:R-:W-:Y:S02]  /*11eb0*/  IMAD.MOV.U32 R88, RZ, RZ, c[0x0][0x1e0] ;  /* 0x00007800ff587624 */ /* 0x000fe400078e00ff */
[----:B0-----:R-:W-:-:S04]  /*11ec0*/  FADD.FTZ R89, R51, R94 ;  /* 0x0000005e33597221 */ /* 0x001fc80000010000 */
[----:B------:R-:W-:Y:S01]  /*11ed0*/  FFMA.FTZ R89, R50, R165, R89 ;  /* 0x000000a532597223 */ /* 0x000fe20000010059 */
[----:B------:R-:W-:-:S04]  /*11ee0*/  @!P3 LEA R50, P2, R6, c[0x0][0x1a8], 0x2 ;  /* 0x00006a000632ba11 */ /* 0x000fc800078410ff */
[----:B------:R-:W-:Y:S01]  /*11ef0*/  @!P3 LEA.HI.X R51, R6, c[0x0][0x1ac], R90, 0x2, P2 ;  /* 0x00006b000633ba11 */ /* 0x000fe200010f145a */
[----:B------:R-:W0:Y:S01]  /*11f00*/  SHFL.IDX PT, R89, R89, RZ, 0x1f ;  /* 0x00001fff59597589 */ /* 0x000e2200000e0000 */
[----:B------:R-:W-:Y:S01]  /*11f10*/  ISETP.NE.AND P2, PT, RZ, UR8, PT ;  /* 0x00000008ff007c0c */ /* 0x000fe2000bf45270 */
[----:B-1----:R-:W-:Y:S02]  /*11f20*/  FMUL.FTZ R90, R93, R93 ;  /* 0x0000005d5d5a7220 */ /* 0x002fe40000410000 */
[----:B------:R1:W-:Y:S03]  /*11f30*/  @!P3 STG.E [R48.64], R93 ;  /* 0x0000005d3000b986 */ /* 0x0003e6000c101906 */
[----:B------:R-:W-:Y:S01]  /*11f40*/  FSEL R95, R90, RZ, P2 ;  /* 0x000000ff5a5f7208 */ /* 0x000fe20001000000 */
[----:B0-----:R-:W-:-:S04]  /*11f50*/  FFMA.FTZ R88, R89, R88, c[0x0][0x228] ;  /* 0x00008a0059587623 */ /* 0x001fc80000010058 */
[----:B------:R-:W-:-:S04]  /*11f60*/  FADD.FTZ R88, R88, R95 ;  /* 0x0000005f58587221 */ /* 0x000fc80000010000 */
[----:B------:R-:W0:Y:S02]  /*11f70*/  MUFU.RSQ R90, R88 ;  /* 0x00000058005a7308 */ /* 0x000e240000001400 */
[----:B0-----:R1:W-:Y:S01]  /*11f80*/  @!P3 STG.E [R50.64], R90 ;  /* 0x0000005a3200b986 */ /* 0x0013e2000c101906 */
[----:B-----5:R-:W-:-:S13]  /*11f90*/  ISETP.GE.AND P3, PT, R87, 0x1, PT ;  /* 0x000000015700780c */ /* 0x020fda0003f66270 */
[----:B------:R-:W-:Y:S05]  /*11fa0*/  @!P3 BRA `(.L_x_1935) ;  /* 0x00000b700000b947 */ /* 0x000fea0003800000 */
[----:B-1----:R-:W-:Y:S01]  /*11fb0*/  IADD3 R87, R87, -0x1, RZ ;  /* 0xffffffff57577810 */ /* 0x002fe20007ffe0ff */
[----:B------:R-:W-:Y:S01]  /*11fc0*/  BSSY B1, `(.L_x_1936) ;  /* 0x0000029000017945 */ /* 0x000fe20003800000 */
[----:B------:R-:W-:-:S03]  /*11fd0*/  FSEL R93, R93, RZ, !P2 ;  /* 0x000000ff5d5d7208 */ /* 0x000fc60005000000 */
[----:B------:R-:W-:-:S05]  /*11fe0*/  IMAD R87, R87, c[0x0][0x168], RZ ;  /* 0x00005a0057577a24 */ /* 0x000fca00078e02ff */
[----:B------:R-:W-:-:S04]  /*11ff0*/  SHF.R.S32.HI R48, RZ, 0x1f, R87 ;  /* 0x0000001fff307819 */ /* 0x000fc80000011457 */
[----:B------:R-:W-:Y:S02]  /*12000*/  LEA.HI R48, R48, R87, RZ, 0x3 ;  /* 0x0000005730307211 */ /* 0x000fe400078f18ff */
[----:B------:R-:W-:-:S04]  /*12010*/  LOP3.LUT R87, R0, 0x7f, RZ, 0xc0, !PT ;  /* 0x0000007f00577812 */ /* 0x000fc800078ec0ff */
[----:B------:R-:W-:Y:S01]  /*12020*/  LEA.HI.SX32 R87, R48, R87, 0x1d ;  /* 0x0000005730577211 */ /* 0x000fe200078feaff */
[----:B------:R-:W-:Y:S05]  /*12030*/  @!P0 BRA `(.L_x_1937) ;  /* 0x0000021000008947 */ /* 0x000fea0003800000 */
[----:B------:R-:W2:Y:S01]  /*12040*/  LDL R94, [R1] ;  /* 0x00000000015e7983 */ /* 0x000ea20000100800 */
[--C-:B------:R-:W-:Y:S02]  /*12050*/  FADD.FTZ R49, R24, -R93.reuse ;  /* 0x8000005d18317221 */ /* 0x100fe40000010000 */
[--C-:B------:R-:W-:Y:S02]  /*12060*/  FADD.FTZ R51, R26, -R93.reuse ;  /* 0x8000005d1a337221 */ /* 0x100fe40000010000 */
[C---:B------:R-:W-:Y:S02]  /*12070*/  FMUL.FTZ R49, R90.reuse, R49 ;  /* 0x000000315a317220 */ /* 0x040fe40000410000 */
[----:B------:R-:W-:Y:S02]  /*12080*/  FMUL.FTZ R51, R90, R51 ;  /* 0x000000335a337220 */ /* 0x000fe40000410000 */
[----:B------:R-:W-:-:S02]  /*12090*/  FADD.FTZ R89, R28, -R93 ;  /* 0x8000005d1c597221 */ /* 0x000fc40000010000 */
[--C-:B------:R-:W-:Y:S02]  /*120a0*/  FADD.FTZ R95, R30, -R93.reuse ;  /* 0x8000005d1e5f7221 */ /* 0x100fe40000010000 */
[----:B------:R-:W-:Y:S02]  /*120b0*/  FFMA.FTZ R51, R163, R51, R162 ;  /* 0x00000033a3337223 */ /* 0x000fe400000100a2 */
[C---:B------:R-:W-:Y:S02]  /*120c0*/  FMUL.FTZ R89, R90.reuse, R89 ;  /* 0x000000595a597220 */ /* 0x040fe40000410000 */
[----:B------:R-:W-:Y:S02]  /*120d0*/  FMUL.FTZ R95, R90, R95 ;  /* 0x0000005f5a5f7220 */ /* 0x000fe40000410000 */
[----:B------:R-:W-:Y:S02]  /*120e0*/  FADD.FTZ R165, R38, -R93 ;  /* 0x8000005d26a57221 */ /* 0x000fe40000010000 */
[----:B------:R-:W-:-:S02]  /*120f0*/  FFMA.FTZ R50, R159, R95, R158 ;  /* 0x0000005f9f327223 */ /* 0x000fc4000001009e */
[--C-:B------:R-:W-:Y:S02]  /*12100*/  FADD.FTZ R95, R36, -R93.reuse ;  /* 0x8000005d245f7221 */ /* 0x100fe40000010000 */
[----:B--2---:R-:W-:Y:S02]  /*12110*/  FFMA.FTZ R48, R94, R49, R164 ;  /* 0x000000315e307223 */ /* 0x004fe400000100a4 */
[----:B------:R-:W-:Y:S02]  /*12120*/  FFMA.FTZ R49, R161, R89, R160 ;  /* 0x00000059a1317223 */ /* 0x000fe400000100a0 */
[--C-:B------:R-:W-:Y:S01]  /*12130*/  FADD.FTZ R89, R34, -R93.reuse ;  /* 0x8000005d22597221 */ /* 0x100fe20000010000 */
[----:B------:R-:W-:Y:S01]  /*12140*/  F2FP.BF16.PACK_AB R48, R51, R48 ;  /* 0x000000303330723e */ /* 0x000fe200000010ff */
[----:B------:R-:W-:Y:S01]  /*12150*/  FADD.FTZ R51, R32, -R93 ;  /* 0x8000005d20337221 */ /* 0x000fe20000010000 */
[----:B------:R-:W-:Y:S01]  /*12160*/  F2FP.BF16.PACK_AB R49, R50, R49 ;  /* 0x000000313231723e */ /* 0x000fe200000010ff */
        /* <DEDUP_REMOVED lines=9> */
[----:B------:R-:W-:-:S03]  /*12200*/  IMAD.MOV.U32 R88, RZ, RZ, 0x10 ;  /* 0x00000010ff587424 */ /* 0x000fc600078e00ff */
[----:B------:R-:W-:Y:S01]  /*12210*/  F2FP.BF16.PACK_AB R51, R94, R89 ;  /* 0x000000595e33723e */ /* 0x000fe200000010ff */
[C---:B------:R-:W-:Y:S01]  /*12220*/  IMAD.WIDE.U32 R88, R87.reuse, R88, c[0x0][0x208] ;  /* 0x0000820057587625 */ /* 0x040fe200078e0058 */
[----:B------:R-:W-:-:S04]  /*12230*/  IADD3 R87, R87, 0x80, RZ ;  /* 0x0000008057577810 */ /* 0x000fc80007ffe0ff */
[----:B------:R0:W-:Y:S03]  /*12240*/  STG.E.128 [R88.64], R48 ;  /* 0x0000003058007986 */ /* 0x0001e6000c101d06 */
.L_x_1937:
[----:B------:R-:W-:Y:S05]  /*12250*/  BSYNC B1 ;  /* 0x0000000000017941 */ /* 0x000fea0003800000 */
.L_x_1936:
[----:B------:R-:W-:Y:S01]  /*12260*/  ISETP.NE.AND P2, PT, R52, RZ, PT ;  /* 0x000000ff3400720c */ /* 0x000fe20003f45270 */
        /* <DEDUP_REMOVED lines=8> */
[----:B------:R-:W-:Y:S02]  /*122f0*/  FFMA.FTZ R48, R149, R49, R148 ;  /* 0x0000003195307223 */ /* 0x000fe40000010094 */
[----:B------:R-:W-:Y:S02]  /*12300*/  FFMA.FTZ R51, R147, R51, R146 ;  /* 0x0000003393337223 */ /* 0x000fe40000010092 */
[C---:B------:R-:W-:Y:S02]  /*12310*/  FMUL.FTZ R89, R90.reuse, R89 ;  /* 0x000000595a597220 */ /* 0x040fe40000410000 */
[----:B------:R-:W-:Y:S01]  /*12320*/  FMUL.FTZ R95, R90, R95 ;  /* 0x0000005f5a5f7220 */ /* 0x000fe20000410000 */
[----:B------:R-:W-:Y:S01]  /*12330*/  F2FP.BF16.PACK_AB R48, R51, R48 ;  /* 0x000000303330723e */ /* 0x000fe200000010ff */
[----:B------:R-:W-:Y:S02]  /*12340*/  FFMA.FTZ R49, R145, R89, R144 ;  /* 0x0000005991317223 */ /* 0x000fe40000010090 */
[----:B------:R-:W-:-:S02]  /*12350*/  FADD.FTZ R51, R57, -R93 ;  /* 0x8000005d39337221 */ /* 0x000fc40000010000 */
[--C-:B------:R-:W-:Y:S02]  /*12360*/  FADD.FTZ R89, R58, -R93.reuse ;  /* 0x8000005d3a597221 */ /* 0x100fe40000010000 */
[----:B------:R-:W-:Y:S02]  /*12370*/  FFMA.FTZ R50, R143, R95, R142 ;  /* 0x0000005f8f327223 */ /* 0x000fe4000001008e */
[----:B------:R-:W-:Y:S02]  /*12380*/  FMUL.FTZ R51, R90, R51 ;  /* 0x000000335a337220 */ /* 0x000fe40000410000 */
[--C-:B------:R-:W-:Y:S01]  /*12390*/  FADD.FTZ R95, R59, -R93.reuse ;  /* 0x8000005d3b5f7221 */ /* 0x100fe20000010000 */
[----:B------:R-:W-:Y:S01]  /*123a0*/  F2FP.BF16.PACK_AB R49, R50, R49 ;  /* 0x000000313231723e */ /* 0x000fe200000010ff */
[----:B------:R-:W-:Y:S02]  /*123b0*/  FADD.FTZ R165, R60, -R93 ;  /* 0x8000005d3ca57221 */ /* 0x000fe40000010000 */
[----:B------:R-:W-:-:S02]  /*123c0*/  FMUL.FTZ R88, R90, R89 ;  /* 0x000000595a587220 */ /* 0x000fc40000410000 */
[C---:B------:R-:W-:Y:S02]  /*123d0*/  FMUL.FTZ R89, R90.reuse, R95 ;  /* 0x0000005f5a597220 */ /* 0x040fe40000410000 */
[----:B------:R-:W-:Y:S02]  /*123e0*/  FMUL.FTZ R50, R90, R165 ;  /* 0x000000a55a327220 */ /* 0x000fe40000410000 */
[----:B------:R-:W-:Y:S02]  /*123f0*/  FFMA.FTZ R51, R141, R51, R140 ;  /* 0x000000338d337223 */ /* 0x000fe4000001008c */
[----:B------:R-:W-:Y:S02]  /*12400*/  FFMA.FTZ R88, R139, R88, R138 ;  /* 0x000000588b587223 */ /* 0x000fe4000001008a */
        /* <DEDUP_REMOVED lines=8> */
.L_x_1939:
[----:B------:R-:W-:Y:S05]  /*12490*/  BSYNC B1 ;  /* 0x0000000000017941 */ /* 0x000fea0003800000 */
.L_x_1938:
        /* <DEDUP_REMOVED lines=21> */
[----:B------:R-:W-:Y:S02]  /*125f0*/  FMUL.FTZ R88, R90, R89 ;  /* 0x000000595a587220 */ /* 0x000fe40000410000 */
[----:B------:R-:W-:-:S02]  /*12600*/  FADD.FTZ R95, R68, -R93 ;  /* 0x8000005d445f7221 */ /* 0x000fc40000010000 */
[C---:B------:R-:W-:Y:S02]  /*12610*/  FMUL.FTZ R50, R90.reuse, R165 ;  /* 0x000000a55a327220 */ /* 0x040fe40000410000 */
[----:B------:R-:W-:Y:S02]  /*12620*/  FFMA.FTZ R51, R125, R51, R124 ;  /* 0x000000337d337223 */ /* 0x000fe4000001007c */
[----:B------:R-:W-:Y:S02]  /*12630*/  FFMA.FTZ R88, R123, R88, R122 ;  /* 0x000000587b587223 */ /* 0x000fe4000001007a */
[----:B------:R-:W-:Y:S02]  /*12640*/  FMUL.FTZ R89, R90, R95 ;  /* 0x0000005f5a597220 */ /* 0x000fe40000410000 */
[----:B------:R-:W-:Y:S01]  /*12650*/  FFMA.FTZ R94, R119, R50, R118 ;  /* 0x00000032775e7223 */ /* 0x000fe20000010076 */
[----:B------:R-:W-:Y:S01]  /*12660*/  F2FP.BF16.PACK_AB R50, R88, R51 ;  /* 0x000000335832723e */ /* 0x000fe200000010ff */
[----:B------:R-:W-:Y:S01]  /*12670*/  FFMA.FTZ R89, R121, R89, R120 ;  /* 0x0000005979597223 */ /* 0x000fe20000010078 */
[----:B------:R-:W-:-:S04]  /*12680*/  MOV R88, 0x10 ;  /* 0x0000001000587802 */ /* 0x000fc80000000f00 */
[----:B------:R-:W-:Y:S01]  /*12690*/  F2FP.BF16.PACK_AB R51, R94, R89 ;  /* 0x000000595e33723e */ /* 0x000fe200000010ff */
[C---:B------:R-:W-:Y:S01]  /*126a0*/  IMAD.WIDE.U32 R88, R87.reuse, R88, c[0x0][0x208] ;  /* 0x0000820057587625 */ /* 0x040fe200078e0058 */
[----:B------:R-:W-:-:S04]  /*126b0*/  IADD3 R87, R87, 0x80, RZ ;  /* 0x0000008057577810 */ /* 0x000fc80007ffe0ff */
[----:B------:R0:W-:Y:S03]  /*126c0*/  STG.E.128 [R88.64], R48 ;  /* 0x0000003058007986 */ /* 0x0001e6000c101d06 */
.L_x_1941:
[----:B------:R-:W-:Y:S05]  /*126d0*/  BSYNC B1 ;  /* 0x0000000000017941 */ /* 0x000fea0003800000 */
.L_x_1940:
        /* <DEDUP_REMOVED lines=35> */
.L_x_1943:
[----:B------:R-:W-:Y:S05]  /*12910*/  BSYNC B1 ;  /* 0x0000000000017941 */ /* 0x000fea0003800000 */
.L_x_1942:
        /* <DEDUP_REMOVED lines=14> */
[----:B------:R-:W-:Y:S02]  /*12a00*/  FMUL.FTZ R50, R90, R50 ;  /* 0x000000325a327220 */ /* 0x000fe40000410000 */
[----:B------:R-:W-:Y:S02]  /*12a10*/  FFMA.FTZ R49, R7, R49, R20 ;  /* 0x0000003107317223 */ /* 0x000fe40000010014 */
[----:B------:R-:W-:Y:S02]  /*12a20*/  FFMA.FTZ R94, R8, R94, R21 ;  /* 0x0000005e085e7223 */ /* 0x000fe40000010015 */
[----:B------:R-:W-:Y:S02]  /*12a30*/  FMUL.FTZ R48, R90, R48 ;  /* 0x000000305a307220 */ /* 0x000fe40000410000 */
[----:B------:R-:W-:-:S02]  /*12a40*/  FFMA.FTZ R93, R96, R93, R92 ;  /* 0x0000005d605d7223 */ /* 0x000fc4000001005c */
[----:B------:R-:W-:Y:S02]  /*12a50*/  FFMA.FTZ R88, R91, R88, R19 ;  /* 0x000000585b587223 */ /* 0x000fe40000010013 */
[----:B------:R-:W-:Y:S02]  /*12a60*/  FMUL.FTZ R95, R90, R95 ;  /* 0x0000005f5a5f7220 */ /* 0x000fe40000410000 */
[----:B------:R-:W-:Y:S02]  /*12a70*/  FFMA.FTZ R51, R9, R89, R22 ;  /* 0x0000005909337223 */ /* 0x000fe40000010016 */
[----:B------:R-:W-:Y:S01]  /*12a80*/  FFMA.FTZ R89, R98, R50, R97 ;  /* 0x0000003262597223 */ /* 0x000fe20000010061 */
[----:B------:R-:W-:Y:S01]  /*12a90*/  F2FP.BF16.PACK_AB R50, R94, R49 ;  /* 0x000000315e32723e */ /* 0x000fe200000010ff */
[----:B------:R-:W-:Y:S01]  /*12aa0*/  FFMA.FTZ R48, R100, R48, R99 ;  /* 0x0000003064307223 */ /* 0x000fe20000010063 */
[----:B------:R-:W-:Y:S01]  /*12ab0*/  F2FP.BF16.PACK_AB R49, R88, R93 ;  /* 0x0000005d5831723e */ /* 0x000fe200000010ff */
[----:B------:R-:W-:-:S02]  /*12ac0*/  FFMA.FTZ R90, R10, R95, R23 ;  /* 0x0000005f0a5a7223 */ /* 0x000fc40000010017 */
[----:B------:R-:W-:Y:S01]  /*12ad0*/  IMAD.MOV.U32 R88, RZ, RZ, 0x10 ;  /* 0x00000010ff587424 */ /* 0x000fe200078e00ff */
[----:B------:R-:W-:Y:S02]  /*12ae0*/  F2FP.BF16.PACK_AB R48, R89, R48 ;  /* 0x000000305930723e */ /* 0x000fe400000010ff */
[----:B------:R-:W-:Y:S01]  /*12af0*/  F2FP.BF16.PACK_AB R51, R90, R51 ;  /* 0x000000335a33723e */ /* 0x000fe200000010ff */
[----:B------:R-:W-:-:S05]  /*12b00*/  IMAD.WIDE.U32 R88, R87, R88, c[0x0][0x208] ;  /* 0x0000820057587625 */ /* 0x000fca00078e0058 */
[----:B------:R0:W-:Y:S02]  /*12b10*/  STG.E.128 [R88.64], R48 ;  /* 0x0000003058007986 */ /* 0x0001e4000c101d06 */
.L_x_1935:
[----:B-1----:R-:W-:Y:S05]  /*12b20*/  BSYNC B0 ;  /* 0x0000000000007941 */ /* 0x002fea0003800000 */
.L_x_1934:
[----:B------:R-:W-:Y:S02]  /*12b30*/  IADD3 R6, R6, c[0x0][0x160], RZ ;  /* 0x0000580006067a10 */ /* 0x000fe40007ffe0ff */
[----:B------:R-:W-:Y:S02]  /*12b40*/  LOP3.LUT P3, RZ, R18, 0xff, RZ, 0xc0, !PT ;  /* 0x000000ff12ff7812 */ /* 0x000fe4000786c0ff */
[----:B------:R-:W-:Y:S02]  /*12b50*/  ISETP.GE.AND P2, PT, R6, c[0x0][0x164], PT ;  /* 0x0000590006007a0c */ /* 0x000fe40003f46270 */
[----:B------:R-:W-:-:S11]  /*12b60*/  SEL R18, RZ, 0x1, P3 ;  /* 0x00000001ff127807 */ /* 0x000fd60001800000 */
[----:B0-----:R-:W-:Y:S01]  /*12b70*/  @P2 CALL.REL.NOINC `(.L_x_1944) ;  /* 0x0000001000002944 */ /* 0x001fe20003c00000 */
[----:B------:R-:W-:Y:S05]  /*12b80*/  BRA `(.L_x_1945) ;  /* 0xfffee5a000007947 */ /* 0x000fea000383ffff */
.L_x_1944:
[----:B------:R-:W-:Y:S05]  /*12b90*/  EXIT ;  /* 0x000000000000794d */ /* 0x000fea0003800000 */
.L_x_1932:
[----:B------:R-:W-:Y:S01]  /*12ba0*/  HFMA2.MMA R94, -RZ, RZ, 0, 1.847743988037109375e-06 ;  /* 0x0000001fff5e7435 */ /* 0x000fe200000001ff */
[----:B------:R-:W-:Y:S01]  /*12bb0*/  IMAD.MOV.U32 R89, RZ, RZ, R48 ;  /* 0x000000ffff597224 */ /* 0x000fe200078e0030 */
[----:B------:R-:W-:Y:S01]  /*12bc0*/  MOV R50, 0x12c00 ;  /* 0x00012c0000327802 */ /* 0x000fe20000000f00 */
[----:B------:R-:W-:Y:S02]  /*12bd0*/  IMAD.MOV.U32 R49, RZ, RZ, 0x1 ;  /* 0x00000001ff317424 */ /* 0x000fe400078e00ff */
[----:B------:R-:W-:Y:S02]  /*12be0*/  IMAD.MOV.U32 R51, RZ, RZ, -0x1 ;  /* 0xffffffffff337424 */ /* 0x000fe400078e00ff */
[----:B-----5:R-:W-:Y:S05]  /*12bf0*/  CALL.REL.NOINC `($__internal_10_$__cuda_sm70_shflsync_bfly_p) ;  /* 0x000008d000007944 */ /* 0x020fea0003c00000 */
[----:B-1----:R-:W-:Y:S05]  /*12c00*/  BRA `(.L_x_1946) ;  /* 0xffffe92000007947 */ /* 0x002fea000383ffff */
.L_x_1933:
[----:B------:R-:W-:Y:S01]  /*12c10*/  IMAD.MOV.U32 R89, RZ, RZ, R48 ;  /* 0x000000ffff597224 */ /* 0x000fe200078e0030 */
[----:B------:R-:W-:Y:S01]  /*12c20*/  MOV R51, 0xffffffff ;  /* 0xffffffff00337802 */ /* 0x000fe20000000f00 */
[----:B------:R-:W-:Y:S01]  /*12c30*/  IMAD.MOV.U32 R49, RZ, RZ, 0x2 ;  /* 0x00000002ff317424 */ /* 0x000fe200078e00ff */
[----:B------:R-:W-:Y:S01]  /*12c40*/  MOV R50, 0x12c70 ;  /* 0x00012c7000327802 */ /* 0x000fe20000000f00 */
[----:B------:R-:W-:Y:S02]  /*12c50*/  IMAD.MOV.U32 R94, RZ, RZ, 0x1f ;  /* 0x0000001fff5e7424 */ /* 0x000fe400078e00ff */
[----:B-----5:R-:W-:Y:S05]  /*12c60*/  CALL.REL.NOINC `($__internal_10_$__cuda_sm70_shflsync_bfly_p) ;  /* 0x0000086000007944 */ /* 0x020fea0003c00000 */
[----:B-1----:R-:W-:Y:S01]  /*12c70*/  FADD.FTZ R48, R48, R49 ;  /* 0x0000003130307221 */ /* 0x002fe20000010000 */
[----:B------:R-:W-:Y:S01]  /*12c80*/  MOV R50, 0x12ce0 ;  /* 0x00012ce000327802 */ /* 0x000fe20000000f00 */
[----:B------:R-:W-:-:S02]  /*12c90*/  IMAD.MOV.U32 R49, RZ, RZ, 0x4 ;  /* 0x00000004ff317424 */ /* 0x000fc400078e00ff */
[----:B------:R-:W-:Y:S02]  /*12ca0*/  IMAD.MOV.U32 R94, RZ, RZ, 0x1f ;  /* 0x0000001fff5e7424 */ /* 0x000fe400078e00ff */
[----:B------:R-:W-:Y:S02]  /*12cb0*/  IMAD.MOV.U32 R51, RZ, RZ, -0x1 ;  /* 0xffffffffff337424 */ /* 0x000fe400078e00ff */
[----:B------:R-:W-:Y:S02]  /*12cc0*/  IMAD.MOV.U32 R89, RZ, RZ, R48 ;  /* 0x000000ffff597224 */ /* 0x000fe400078e0030 */
[----:B------:R-:W-:Y:S05]  /*12cd0*/  CALL.REL.NOINC `($__internal_10_$__cuda_sm70_shflsync_bfly_p) ;  /* 0x000007f000007944 */ /* 0x000fea0003c00000 */
[----:B-1----:R-:W-:Y:S01]  /*12ce0*/  FADD.FTZ R48, R48, R49 ;  /* 0x0000003130307221 */ /* 0x002fe20000010000 */
[----:B------:R-:W-:Y:S01]  /*12cf0*/  HFMA2.MMA R49, -RZ, RZ, 0, 4.76837158203125e-07 ;  /* 0x00000008ff317435 */ /* 0x000fe200000001ff */
[----:B------:R-:W-:Y:S01]  /*12d00*/  IMAD.MOV.U32 R94, RZ, RZ, 0x1f ;  /* 0x0000001fff5e7424 */ /* 0x000fe200078e00ff */
[----:B------:R-:W-:Y:S01]  /*12d10*/  MOV R50, 0x12d50 ;  /* 0x00012d5000327802 */ /* 0x000fe20000000f00 */
[----:B------:R-:W-:Y:S02]  /*12d20*/  IMAD.MOV.U32 R51, RZ, RZ, -0x1 ;  /* 0xffffffffff337424 */ /* 0x000fe400078e00ff */
[----:B------:R-:W-:-:S02]  /*12d30*/  IMAD.MOV.U32 R89, RZ, RZ, R48 ;  /* 0x000000ffff597224 */ /* 0x000fc400078e0030 */
[----:B------:R-:W-:Y:S05]  /*12d40*/  CALL.REL.NOINC `($__internal_10_$__cuda_sm70_shflsync_bfly_p) ;  /* 0x0000078000007944 */ /* 0x000fea0003c00000 */
[----:B-1----:R-:W-:Y:S01]  /*12d50*/  FADD.FTZ R48, R48, R49 ;  /* 0x0000003130307221 */ /* 0x002fe20000010000 */
[----:B------:R-:W-:Y:S01]  /*12d60*/  MOV R94, 0x1f ;  /* 0x0000001f005e7802 */ /* 0x000fe20000000f00 */
[----:B------:R-:W-:Y:S01]  /*12d70*/  IMAD.MOV.U32 R49, RZ, RZ, 0x10 ;  /* 0x00000010ff317424 */ /* 0x000fe200078e00ff */
[----:B------:R-:W-:Y:S01]  /*12d80*/  MOV R50, 0x12dc0 ;  /* 0x00012dc000327802 */ /* 0x000fe20000000f00 */
[----:B------:R-:W-:-:S02]  /*12d90*/  IMAD.MOV.U32 R51, RZ, RZ, -0x1 ;  /* 0xffffffffff337424 */ /* 0x000fc400078e00ff */
[----:B------:R-:W-:Y:S02]  /*12da0*/  IMAD.MOV.U32 R89, RZ, RZ, R48 ;  /* 0x000000ffff597224 */ /* 0x000fe400078e0030 */
[----:B------:R-:W-:Y:S05]  /*12db0*/  CALL.REL.NOINC `($__internal_10_$__cuda_sm70_shflsync_bfly_p) ;  /* 0x0000071000007944 */ /* 0x000fea0003c00000 */
[----:B-1----:R-:W-:Y:S01]  /*12dc0*/  FADD.FTZ R48, R48, R49 ;  /* 0x0000003130307221 */ /* 0x002fe20000010000 */
[----:B------:R-:W-:Y:S01]  /*12dd0*/  MOV R51, 0xffffffff ;  /* 0xffffffff00337802 */ /* 0x000fe20000000f00 */
[----:B------:R-:W-:Y:S02]  /*12de0*/  IMAD.MOV.U32 R94, RZ, RZ, 0x1f ;  /* 0x0000001fff5e7424 */ /* 0x000fe400078e00ff */
[----:B------:R-:W-:-:S04]  /*12df0*/  FMUL.FTZ R48, R13, R48 ;  /* 0x000000300d307220 */ /* 0x000fc80000410000 */
[--C-:B------:R-:W-:Y:S02]  /*12e00*/  FADD.FTZ R49, R24, -R48.reuse ;  /* 0x8000003018317221 */ /* 0x100fe40000010000 */
[----:B------:R-:W-:Y:S02]  /*12e10*/  FADD.FTZ R50, R26, -R48 ;  /* 0x800000301a327221 */ /* 0x000fe40000010000 */
[----:B------:R-:W-:-:S04]  /*12e20*/  FFMA.FTZ R49, R49, R49, RZ ;  /* 0x0000003131317223 */ /* 0x000fc800000100ff */
        /* <DEDUP_REMOVED lines=14> */
[----:B------:R-:W-:Y:S01]  /*12f10*/  FSEL R89, R49, RZ, P0 ;  /* 0x000000ff31597208 */ /* 0x000fe20000000000 */
[----:B------:R-:W-:-:S04]  /*12f20*/  FADD.FTZ R49, R54, -R48 ;  /* 0x8000003036317221 */ /* 0x000fc80000010000 */
        /* <DEDUP_REMOVED lines=61> */
[----:B------:R-:W-:Y:S01]  /*13300*/  @P5 FFMA.FTZ R89, R49, R49, R50 ;  /* 0x0000003131595223 */ /* 0x000fe20000010032 */
[----:B------:R-:W-:Y:S01]  /*13310*/  MOV R50, 0x13340 ;  /* 0x0001334000327802 */ /* 0x000fe20000000f00 */
[----:B------:R-:W-:Y:S02]  /*13320*/  IMAD.MOV.U32 R49, RZ, RZ, 0x1 ;  /* 0x00000001ff317424 */ /* 0x000fe400078e00ff */
[----:B------:R-:W-:Y:S05]  /*13330*/  CALL.REL.NOINC `($__internal_10_$__cuda_sm70_shflsync_bfly_p) ;  /* 0x0000019000007944 */ /* 0x000fea0003c00000 */
[----:B-1----:R-:W-:Y:S01]  /*13340*/  FADD.FTZ R89, R89, R49 ;  /* 0x0000003159597221 */ /* 0x002fe20000010000 */
[----:B------:R-:W-:Y:S01]  /*13350*/  MOV R50, 0x133a0 ;  /* 0x000133a000327802 */ /* 0x000fe20000000f00 */
[----:B------:R-:W-:Y:S02]  /*13360*/  IMAD.MOV.U32 R49, RZ, RZ, 0x2 ;  /* 0x00000002ff317424 */ /* 0x000fe400078e00ff */
[----:B------:R-:W-:Y:S02]  /*13370*/  IMAD.MOV.U32 R94, RZ, RZ, 0x1f ;  /* 0x0000001fff5e7424 */ /* 0x000fe400078e00ff */
[----:B------:R-:W-:Y:S02]  /*13380*/  IMAD.MOV.U32 R51, RZ, RZ, -0x1 ;  /* 0xffffffffff337424 */ /* 0x000fe400078e00ff */
[----:B------:R-:W-:Y:S05]  /*13390*/  CALL.REL.NOINC `($__internal_10_$__cuda_sm70_shflsync_bfly_p) ;  /* 0x0000013000007944 */ /* 0x000fea0003c00000 */
[----:B------:R-:W-:Y:S01]  /*133a0*/  HFMA2.MMA R94, -RZ, RZ, 0, 1.847743988037109375e-06 ;  /* 0x0000001fff5e7435 */ /* 0x000fe200000001ff */
[----:B-1----:R-:W-:Y:S01]  /*133b0*/  FADD.FTZ R89, R89, R49 ;  /* 0x0000003159597221 */ /* 0x002fe20000010000 */
[----:B------:R-:W-:Y:S01]  /*133c0*/  MOV R50, 0x13400 ;  /* 0x0001340000327802 */ /* 0x000fe20000000f00 */
[----:B------:R-:W-:-:S02]  /*133d0*/  IMAD.MOV.U32 R49, RZ, RZ, 0x4 ;  /* 0x00000004ff317424 */ /* 0x000fc400078e00ff */
[----:B------:R-:W-:Y:S02]  /*133e0*/  IMAD.MOV.U32 R51, RZ, RZ, -0x1 ;  /* 0xffffffffff337424 */ /* 0x000fe400078e00ff */
[----:B------:R-:W-:Y:S05]  /*133f0*/  CALL.REL.NOINC `($__internal_10_$__cuda_sm70_shflsync_bfly_p) ;  /* 0x000000d000007944 */ /* 0x000fea0003c00000 */
[----:B-1----:R-:W-:Y:S01]  /*13400*/  FADD.FTZ R89, R89, R49 ;  /* 0x0000003159597221 */ /* 0x002fe20000010000 */
[----:B------:R-:W-:Y:S01]  /*13410*/  MOV R50, 0x13460 ;  /* 0x0001346000327802 */ /* 0x000fe20000000f00 */
[----:B------:R-:W-:Y:S02]  /*13420*/  IMAD.MOV.U32 R49, RZ, RZ, 0x8 ;  /* 0x00000008ff317424 */ /* 0x000fe400078e00ff */
[----:B------:R-:W-:Y:S02]  /*13430*/  IMAD.MOV.U32 R94, RZ, RZ, 0x1f ;  /* 0x0000001fff5e7424 */ /* 0x000fe400078e00ff */
[----:B------:R-:W-:Y:S02]  /*13440*/  IMAD.MOV.U32 R51, RZ, RZ, -0x1 ;  /* 0xffffffffff337424 */ /* 0x000fe400078e00ff */
[----:B------:R-:W-:Y:S05]  /*13450*/  CALL.REL.NOINC `($__internal_10_$__cuda_sm70_shflsync_bfly_p) ;  /* 0x0000007000007944 */ /* 0x000fea0003c00000 */
[----:B-1----:R-:W-:Y:S01]  /*13460*/  FADD.FTZ R89, R89, R49 ;  /* 0x0000003159597221 */ /* 0x002fe20000010000 */
[----:B------:R-:W-:Y:S01]  /*13470*/  MOV R49, 0x10 ;  /* 0x0000001000317802 */ /* 0x000fe20000000f00 */
[----:B------:R-:W-:Y:S01]  /*13480*/  IMAD.MOV.U32 R94, RZ, RZ, 0x1f ;  /* 0x0000001fff5e7424 */ /* 0x000fe200078e00ff */
[----:B------:R-:W-:Y:S01]  /*13490*/  MOV R50, 0x134c0 ;  /* 0x000134c000327802 */ /* 0x000fe20000000f00 */
[----:B------:R-:W-:-:S02]  /*134a0*/  IMAD.MOV.U32 R51, RZ, RZ, -0x1 ;  /* 0xffffffffff337424 */ /* 0x000fc400078e00ff */
[----:B------:R-:W-:Y:S05]  /*134b0*/  CALL.REL.NOINC `($__internal_10_$__cuda_sm70_shflsync_bfly_p) ;  /* 0x0000001000007944 */ /* 0x000fea0003c00000 */
[----:B-1----:R-:W-:Y:S05]  /*134c0*/  BRA `(.L_x_1947) ;  /* 0xffffe6b000007947 */ /* 0x002fea000383ffff */
        .weak           $__internal_10_$__cuda_sm70_shflsync_bfly_p
        .type           $__internal_10_$__cuda_sm70_shflsync_bfly_p,@function
        .size           $__internal_10_$__cuda_sm70_shflsync_bfly_p,(.L_x_36050 - $__internal_10_$__cuda_sm70_shflsync_bfly_p)
$__internal_10_$__cuda_sm70_shflsync_bfly_p:
[----:B------:R-:W-:Y:S04]  /*134d0*/  WARPSYNC R51 ;  /* 0x0000003300007348 */ /* 0x000fe80003800000 */
[----:B------:R0:W1:Y:S02]  /*134e0*/  SHFL.BFLY PT, R49, R89, R49, R94 ;  /* 0x0c00003159317389 */ /* 0x00006400000e005e */
[----:B0-----:R-:W-:-:S04]  /*134f0*/  IMAD.MOV.U32 R51, RZ, RZ, 0x0 ;  /* 0x00000000ff337424 */ /* 0x001fc800078e00ff */
[----:B------:R-:W-:Y:S05]  /*13500*/  RET.REL.NODEC R50 `(_ZN10layer_norm13ln_fwd_kernelINS_13Kernel_traitsI13__nv_bfloat16S2_S2_S2_fjLj5120ELj1ELj1ELj4ELj16ENS_18Kernel_traits_baseILj5120ES2_S2_S2_S2_fjLj128EEEEELb1ELb0ELb1ELb0EEEvNS_9FwdParamsE) ;  /* 0xfffecaf032007950 */ /* 0x000fea0003c3ffff */
.L_x_1948:
        /* <DEDUP_REMOVED lines=15> */
.L_x_36050:


//--------------------- .text._ZN10layer_norm13ln_fwd_kernelINS_13Kernel_traitsI13__nv_bfloat16S2_S2_S2_fjLj5120ELj1ELj1ELj4ELj16ENS_18Kernel_traits_baseILj5120ES2_S2_S2_S2_fjLj128EEEEELb1ELb0ELb1ELb1EEEvNS_9FwdParamsE --------------------------
	.section	.text._ZN10layer_norm13ln_fwd_kernelINS_13Kernel_traitsI13__nv_bfloat16S2_S2_S2_fjLj5120ELj1ELj1ELj4ELj16ENS_18Kernel_traits_baseILj5120ES2_S2_S2_S2_fjLj128EEEEELb1ELb0ELb1ELb1EEEvNS_9FwdParamsE,"ax",@progbits
	.sectioninfo	@"SHI_REGISTERS=168"
	.align	128
        .global         _ZN10layer_norm13ln_fwd_kernelINS_13Kernel_traitsI13__nv_bfloat16S2_S2_S2_fjLj5120ELj1ELj1ELj4ELj16ENS_18Kernel_traits_baseILj5120ES2_S2_S2_S2_fjLj128EEEEELb1ELb0ELb1ELb1EEEvNS_9FwdParamsE
        .type           _ZN10layer_norm13ln_fwd_kernelINS_13Kernel_traitsI13__nv_bfloat16S2_S2_S2_fjLj5120ELj1ELj1ELj4ELj16ENS_18Kernel_traits_baseILj5120ES2_S2_S2_S2_fjLj128EEEEELb1ELb0ELb1ELb1EEEvNS_9FwdParamsE,@function
        .size           _ZN10layer_norm13ln_fwd_kernelINS_13Kernel_traitsI13__nv_bfloat16S2_S2_S2_fjLj5120ELj1ELj1ELj4ELj16ENS_18Kernel_traits_baseILj5120ES2_S2_S2_S2_fjLj128EEEEELb1ELb0ELb1ELb1EEEvNS_9FwdParamsE,(.L_x_36051 - _ZN10layer_norm13ln_fwd_kernelINS_13Kernel_traitsI13__nv_bfloat16S2_S2_S2_fjLj5120ELj1ELj1ELj4ELj16ENS_18Kernel_traits_baseILj5120ES2_S2_S2_S2_fjLj128EEEEELb1ELb0ELb1ELb1EEEvNS_9FwdParamsE)
        .other          _ZN10layer_norm13ln_fwd_kernelINS_13Kernel_traitsI13__nv_bfloat16S2_S2_S2_fjLj5120ELj1ELj1ELj4ELj16ENS_18Kernel_traits_baseILj5120ES2_S2_S2_S2_fjLj128EEEEELb1ELb0ELb1ELb1EEEvNS_9FwdParamsE,@"STO_CUDA_ENTRY STV_DEFAULT"
_ZN10layer_norm13ln_fwd_kernelINS_13Kernel_traitsI13__nv_bfloat16S2_S2_S2_fjLj5120ELj1ELj1ELj4ELj16ENS_18Kernel_traits_baseILj5120ES2_S2_S2_S2_fjLj128EEEEELb1ELb0ELb1ELb1EEEvNS_9FwdParamsE:
.text._ZN10layer_norm13ln_fwd_kernelINS_13Kernel_traitsI13__nv_bfloat16S2_S2_S2_fjLj5120ELj1ELj1ELj4ELj16ENS_18Kernel_traits_baseILj5120ES2_S2_S2_S2_fjLj128EEEEELb1ELb0ELb1ELb1EEEvNS_9FwdParamsE:
        /* <DEDUP_REMOVED lines=95> */
[----:B------:R0:W5:Y:S01]  /*05f0*/  LDG.E.128 R48, [R4.64] ;  /* 0x0000000604307981 */ /* 0x000162000c1e1d00 */
[----:B------:R-:W-:Y:S01]  /*0600*/  PRMT R3, RZ, 0x5410, R8 ;  /* 0x00005410ff037816 */ /* 0x000fe20000000008 */
[----:B------:R-:W-:Y:S02]  /*0610*/  @!P0 CS2R R24, SRZ ;  /* 0x0000000000188805 */ /* 0x000fe4000001ff00 */
[----:B------:R0:W5:Y:S01]  /*0620*/  LDG.E.128 R44, [R4.64+0x800] ;  /* 0x00080006042c7981 */ /* 0x000162000c1e1d00 */
[----:B------:R-:W-:Y:S01]  /*0630*/  PRMT R6, RZ, 0x7610, R9 ;  /* 0x00007610ff067816 */ /* 0x000fe20000000009 */
[----:B------:R-:W-:-:S02]  /*0640*/  @!P0 CS2R R26, SRZ ;  /* 0x00000000001a8805 */ /* 0x000fc4000001ff00 */
[----:B------:R0:W5:Y:S01]  /*0650*/  LDG.E.128 R40, [R4.64+0x1000] ;  /* 0x0010000604287981 */ /* 0x000162000c1e1d00 */
[----:B------:R-:W-:-:S03]  /*0660*/  PRMT R7, RZ, 0x5410, R10 ;  /* 0x00005410ff077816 */ /* 0x000fc6000000000a */
[----:B------:R0:W5:Y:S01]  /*0670*/  LDG.E.128 R36, [R4.64+0x1800] ;  /* 0x0018000604247981 */ /* 0x000162000c1e1d00 */
[----:B------:R-:W-:-:S03]  /*0680*/  UIADD3 UR26, UR5, -0x695add53, URZ ;  /* 0x96a522ad051a7890 */ /* 0x000fc6000fffe03f */
[----:B------:R0:W5:Y:S01]  /*0690*/  LDG.E.128 R32, [R4.64+0x2000] ;  /* 0x0020000604207981 */ /* 0x000162000c1e1d00 */
[----:B------:R-:W-:Y:S01]  /*06a0*/  PRMT R12, RZ, 0x7610, R16 ;  /* 0x00007610ff0c7816 */ /* 0x000fe20000000010 */
[----:B------:R-:W-:Y:S01]  /*06b0*/  @!P0 CS2R R58, SRZ ;  /* 0x00000000003a8805 */ /* 0x000fe2000001ff00 */
[--C-:B------:R-:W-:Y:S01]  /*06c0*/  PRMT R29, RZ, 0x5410, R57.reuse ;  /* 0x00005410ff1d7816 */ /* 0x100fe20000000039 */
[----:B------:R-:W-:Y:S01]  /*06d0*/  UIADD3 UR25, UR4, -0x700cb87f, URZ ;  /* 0x8ff3478104197890 */ /* 0x000fe2000fffe03f */
[----:B------:R-:W-:Y:S01]  /*06e0*/  PRMT R30, RZ, 0x7610, R57 ;  /* 0x00007610ff1e7816 */ /* 0x000fe20000000039 */
[----:B------:R-:W-:Y:S01]  /*06f0*/  IMAD R85, R85, -0x2daee0ad, RZ ;  /* 0xd2511f5355557824 */ /* 0x000fe200078e02ff */
[----:B------:R-:W-:Y:S01]  /*0700*/  @!P0 CS2R R52, SRZ ;  /* 0x0000000000348805 */ /* 0x000fe2000001ff00 */
[----:B------:R-:W-:Y:S01]  /*0710*/  IMAD.WIDE.U32 R86, R86, -0x2daee0ad, RZ ;  /* 0xd2511f5356567825 */ /* 0x000fe200078e00ff */
[----:B------:R-:W-:Y:S01]  /*0720*/  @!P0 CS2R R54, SRZ ;  /* 0x0000000000368805 */ /* 0x000fe2000001ff00 */
[----:B0-----:R-:W-:Y:S01]  /*0730*/  PRMT R4, RZ, 0x7610, R8 ;  /* 0x00007610ff047816 */ /* 0x001fe20000000008 */
[----:B------:R-:W-:Y:S01]  /*0740*/  ULDC.U8 UR8, c[0x0][0x1f0] ;  /* 0x00007c0000087ab9 */ /* 0x000fe20000000000 */
[----:B------:R-:W-:Y:S01]  /*0750*/  PRMT R5, RZ, 0x5410, R9 ;  /* 0x00005410ff057816 */ /* 0x000fe20000000009 */
[----:B------:R-:W-:Y:S01]  /*0760*/  IMAD R57, R60, -0x326172a9, RZ ;  /* 0xcd9e8d573c397824 */ /* 0x000fe200078e02ff */
[----:B------:R-:W-:Y:S01]  /*0770*/  PRMT R8, RZ, 0x7610, R10 ;  /* 0x00007610ff087816 */ /* 0x000fe2000000000a */
[----:B------:R-:W-:Y:S01]  /*0780*/  IMAD.HI.U32 R84, R94, -0x326172a9, RZ ;  /* 0xcd9e8d575e547827 */ /* 0x000fe200078e00ff */
[----:B------:R-:W-:-:S02]  /*0790*/  PRMT R9, RZ, 0x5410, R11 ;  /* 0x00005410ff097816 */ /* 0x000fc4000000000b */
[----:B------:R-:W-:Y:S01]  /*07a0*/  PRMT R10, RZ, 0x7610, R11 ;  /* 0x00007610ff0a7816 */ /* 0x000fe2000000000b */
[----:B------:R-:W-:Y:S01]  /*07b0*/  IMAD.MOV.U32 R92, RZ, RZ, 0x1 ;  /* 0x00000001ff5c7424 */ /* 0x000fe200078e00ff */
[----:B------:R-:W-:Y:S01]  /*07c0*/  PRMT R11, RZ, 0x5410, R16 ;  /* 0x00005410ff0b7816 */ /* 0x000fe20000000010 */
[----:B------:R-:W-:Y:S01]  /*07d0*/  IMAD R94, R94, -0x326172a9, RZ ;  /* 0xcd9e8d575e5e7824 */ /* 0x000fe200078e02ff */
[--C-:B------:R-:W-:Y:S01]  /*07e0*/  PRMT R13, RZ, 0x5410, R17.reuse ;  /* 0x00005410ff0d7816 */ /* 0x100fe20000000011 */
        /* <DEDUP_REMOVED lines=17> */
[--C-:B------:R-:W-:Y:S02]  /*0900*/  PRMT R31, RZ, 0x5410, R58.reuse ;  /* 0x00005410ff1f7816 */ /* 0x100fe4000000003a */
[----:B------:R-:W-:Y:S02]  /*0910*/  PRMT R80, RZ, 0x7610, R58 ;  /* 0x00007610ff507816 */ /* 0x000fe4000000003a */
[--C-:B------:R-:W-:Y:S02]  /*0920*/  PRMT R81, RZ, 0x5410, R59.reuse ;  /* 0x00005410ff517816 */ /* 0x100fe4000000003b */
[----:B------:R-:W-:Y:S02]  /*0930*/  PRMT R82, RZ, 0x7610, R59 ;  /* 0x00007610ff527816 */ /* 0x000fe4000000003b */
[----:B------:R-:W-:-:S02]  /*0940*/  LOP3.LUT R84, R84, UR25, R57, 0x96, !PT ;  /* 0x0000001954547c12 */ /* 0x000fc4000f8e9639 */
[--C-:B------:R-:W-:Y:S02]  /*0950*/  PRMT R83, RZ, 0x5410, R52.reuse ;  /* 0x00005410ff537816 */ /* 0x100fe40000000034 */
[----:B------:R-:W-:Y:S02]  /*0960*/  PRMT R87, RZ, 0x7610, R52 ;  /* 0x00007610ff577816 */ /* 0x000fe40000000034 */
[----:B------:R-:W-:Y:S02]  /*0970*/  LOP3.LUT R108, R108, 0x3, RZ, 0xc0, !PT ;  /* 0x000000036c6c7812 */ /* 0x000fe400078ec0ff */
[--C-:B------:R-:W-:Y:S02]  /*0980*/  PRMT R93, RZ, 0x5410, R53.reuse ;  /* 0x00005410ff5d7816 */ /* 0x100fe40000000035 */
[----:B------:R-:W-:Y:S02]  /*0990*/  PRMT R95, RZ, 0x7610, R53 ;  /* 0x00007610ff5f7816 */ /* 0x000fe40000000035 */
[----:B------:R-:W-:-:S02]  /*09a0*/  PRMT R96, RZ, 0x5410, R54 ;  /* 0x00005410ff607816 */ /* 0x000fc40000000036 */
[----:B------:R-:W-:Y:S02]  /*09b0*/  PRMT R97, RZ, 0x7610, R54 ;  /* 0x00007610ff617816 */ /* 0x000fe40000000036 */
[--C-:B------:R-:W-:Y:S02]  /*09c0*/  PRMT R98, RZ, 0x5410, R55.reuse ;  /* 0x00005410ff627816 */ /* 0x100fe40000000037 */
[----:B------:R-:W-:Y:S02]  /*09d0*/  PRMT R99, RZ, 0x7610, R55 ;  /* 0x00007610ff637816 */ /* 0x000fe40000000037 */
.L_x_2364:
[----:B------:R-:W-:-:S04]  /*09e0*/  IMAD.MOV.U32 R67, RZ, RZ, 0x4 ;  /* 0x00000004ff437424 */ /* 0x000fc800078e00ff */
[----:B------:R-:W-:-:S05]  /*09f0*/  IMAD.WIDE R60, R2, R67, c[0x0][0x1d0] ;  /* 0x00007400023c7625 */ /* 0x000fca00078e0243 */
[----:B------:R0:W2:Y:S01]  /*0a00*/  LDG.E R68, [R60.64] ;  /* 0x000000063c447981 */ /* 0x0000a2000c1e1900 */
[----:B------:R-:W-:Y:S01]  /*0a10*/  ISETP.NE.U32.AND P0, PT, RZ, c[0x0][0x180], PT ;  /* 0x00006000ff007a0c */ /* 0x000fe20003f05070 */
[----:B------:R-:W-:Y:S01]  /*0a20*/  IMAD R62, R2, c[0x0][0x168], RZ ;  /* 0x00005a00023e7a24 */ /* 0x000fe200078e02ff */
[----:B------:R-:W-:Y:S02]  /*0a30*/  HFMA2.MMA R110, -RZ, RZ, 0, 0 ;  /* 0x00000000ff6e7435 */ /* 0x000fe400000001ff */
[----:B------:R-:W-:Y:S02]  /*0a40*/  ISETP.NE.AND.EX P0, PT, RZ, c[0x0][0x184], PT, P0 ;  /* 0x00006100ff007a0c */ /* 0x000fe40003f05300 */
[----:B0-----:R-:W-:-:S11]  /*0a50*/  LOP3.LUT R60, R0, 0x7f, RZ, 0xc0, !PT ;  /* 0x0000007f003c7812 */ /* 0x001fd600078ec0ff */
[----:B------:R-:W-:Y:S01]  /*0a60*/  @P0 IMAD.MOV.U32 R66, RZ, RZ, 0x10 ;  /* 0x00000010ff420424 */ /* 0x000fe200078e00ff */
[----:B--2---:R-:W-:-:S13]  /*0a70*/  ISETP.GE.AND P1, PT, R68, 0x1, PT ;  /* 0x000000014400780c */ /* 0x004fda0003f26270 */
[----:B------:R-:W-:-:S05]  /*0a80*/  @P1 IADD3 R63, R68, -0x1, RZ ;  /* 0xffffffff443f1810 */ /* 0x000fca0007ffe0ff */
[----:B------:R-:W-:Y:S01]  /*0a90*/  @P1 IMAD R64, R63, c[0x0][0x168], RZ ;  /* 0x00005a003f401a24 */ /* 0x000fe200078e02ff */
[----:B------:R-:W-:-:S04]  /*0aa0*/  SHF.R.S32.HI R63, RZ, 0x1f, R62 ;  /* 0x0000001fff3f7819 */ /* 0x000fc8000001143e */
[----:B------:R-:W-:Y:S02]  /*0ab0*/  @P1 SHF.R.S32.HI R65, RZ, 0x1f, R64 ;  /* 0x0000001fff411819 */ /* 0x000fe40000011440 */
[----:B------:R-:W-:Y:S02]  /*0ac0*/  LEA.HI R63, R63, R62, RZ, 0x3 ;  /* 0x0000003e3f3f7211 */ /* 0x000fe400078f18ff */
[----:B------:R-:W-:Y:S02]  /*0ad0*/  @P1 LEA.HI R65, R65, R64, RZ, 0x3 ;  /* 0x0000004041411211 */ /* 0x000fe400078f18ff */
[-C--:B------:R-:W-:Y:S01]  /*0ae0*/  LEA.HI.SX32 R157, R63, R60.reuse, 0x1d ;  /* 0x0000003c3f9d7211 */ /* 0x080fe200078feaff */
[----:B------:R-:W-:Y:S01]  /*0af0*/  @P1 IMAD.MOV.U32 R63, RZ, RZ, 0x10 ;  /* 0x00000010ff3f1424 */ /* 0x000fe200078e00ff */
[----:B------:R-:W-:Y:S01]  /*0b00*/  @P1 LEA.HI.SX32 R110, R65, R60, 0x1d ;  /* 0x0000003c416e1211 */ /* 0x000fe200078feaff */
[----:B------:R-:W-:-:S04]  /*0b10*/  IMAD.WIDE R60, R2, R67, c[0x0][0x1d8] ;  /* 0x00007600023c7625 */ /* 0x000fc800078e0243 */
[----:B------:R-:W-:Y:S01]  /*0b20*/  @P0 IMAD.WIDE.U32 R66, R157, R66, c[0x0][0x180] ;  /* 0x000060009d420625 */ /* 0x000fe200078e0042 */
[----:B-----5:R0:W5:Y:S03]  /*0b30*/  LDG.E R64, [R60.64] ;  /* 0x000000063c407981 */ /* 0x020166000c1e1900 */
[----:B------:R-:W-:Y:S01]  /*0b40*/  @P1 IMAD.WIDE.U32 R62, R110, R63, c[0x0][0x170] ;  /* 0x00005c006e3e1625 */ /* 0x000fe200078e003f */
[----:B------:R0:W5:Y:S04]  /*0b50*/  @P0 LDG.E.128 R52, [R66.64] ;  /* 0x0000000642340981 */ /* 0x000168000c1e1d00 */
[----:B------:R0:W5:Y:S01]  /*0b60*/  @P1 LDG.E.128 R56, [R62.64] ;  /* 0x000000063e381981 */ /* 0x000162000c1e1d00 */
[----:B------:R-:W-:Y:S01]  /*0b70*/  ISETP.GT.AND P2, PT, R68, RZ, PT ;  /* 0x000000ff4400720c */ /* 0x000fe20003f44270 */
[----:B------:R-:W-:Y:S01]  /*0b80*/  BSSY B0, `(.L_x_1949) ;  /* 0x0000060000007945 */ /* 0x000fe20003800000 */
[----:B------:R-:W-:-:S11]  /*0b90*/  SHF.R.S32.HI R65, RZ, 0x1f, R2 ;  /* 0x0000001fff417819 */ /* 0x000fd60000011402 */
[----:B------:R-:W-:Y:S05]  /*0ba0*/  @P2 BRA `(.L_x_1950) ;  /* 0x0000006000002947 */ /* 0x000fea0003800000 */
[----:B0-----:R-:W-:Y:S02]  /*0bb0*/  IMAD.MOV.U32 R66, RZ, RZ, RZ ;  /* 0x000000ffff427224 */ /* 0x001fe400078e00ff */
[----:B------:R-:W-:Y:S01]  /*0bc0*/  IMAD.MOV.U32 R60, RZ, RZ, R108 ;  /* 0x000000ffff3c7224 */ /* 0x000fe200078e006c */
[----:B------:R-:W-:Y:S05]  /*0bd0*/  @!P0 BRA `(.L_x_1951) ;  /* 0x000005a000008947 */ /* 0x000fea0003800000 */
[----:B------:R-:W-:Y:S02]  /*0be0*/  MOV R60, R108 ;  /* 0x0000006c003c7202 */ /* 0x000fe40000000f00 */
[----:B-----5:R-:W-:Y:S01]  /*0bf0*/  PRMT R66, RZ, 0x5410, R52 ;  /* 0x00005410ff427816 */ /* 0x020fe20000000034 */
[----:B------:R-:W-:Y:S05]  /*0c00*/  BRA `(.L_x_1951) ;  /* 0x0000057000007947 */ /* 0x000fea0003800000 */
.L_x_1950:
        /* <DEDUP_REMOVED lines=12> */
.L_x_1953:
[----:B------:R-:W-:Y:S02]  /*0cd0*/  IMAD.MOV.U32 R72, RZ, RZ, R94 ;  /* 0x000000ffff487224 */ /* 0x000fe400078e005e */
.L_x_1954:
[----:B------:R-:W-:Y:S05]  /*0ce0*/  BSYNC B1 ;  /* 0x0000000000017941 */ /* 0x000fea0003800000 */
.L_x_1952:
        /* <DEDUP_REMOVED lines=16> */
.L_x_1958:
[----:B------:R-:W-:Y:S05]  /*0df0*/  BSYNC B2 ;  /* 0x0000000000027941 */ /* 0x000fea0003800000 */
.L_x_1957:
        /* <DEDUP_REMOVED lines=44> */
.L_x_1956:
[----:B------:R-:W-:Y:S05]  /*10c0*/  BSYNC B1 ;  /* 0x0000000000017941 */ /* 0x000fea0003800000 */
.L_x_1955:
[----:B------:R-:W0:Y:S01]  /*10d0*/  I2F.U32 R61, R72 ;  /* 0x00000048003d7306 */ /* 0x000e220000201000 */
[----:B-----5:R-:W-:Y:S01]  /*10e0*/  PRMT R62, RZ, 0x5410, R56 ;  /* 0x00005410ff3e7816 */ /* 0x020fe20000000038 */
[----:B------:R-:W-:-:S04]  /*10f0*/  IMAD.MOV.U32 R66, RZ, RZ, 0x2f800000 ;  /* 0x2f800000ff427424 */ /* 0x000fc800078e00ff */
[----:B------:R-:W-:-:S04]  /*1100*/  FMUL.FTZ R62, R62, c[0x0][0x1ec] ;  /* 0x00007b003e3e7a20 */ /* 0x000fc80000410000 */
[----:B------:R-:W-:Y:S02]  /*1110*/  FMUL.FTZ R62, R62, c[0x0][0x1e8] ;  /* 0x00007a003e3e7a20 */ /* 0x000fe40000410000 */
[----:B0-----:R-:W-:-:S05]  /*1120*/  FFMA.FTZ R61, R61, R66, 1.1641532182693481445e-10 ;  /* 0x2f0000003d3d7423 */ /* 0x001fca0000010042 */
[----:B------:R-:W-:Y:S02]  /*1130*/  FSETP.GTU.FTZ.AND P3, PT, R61, c[0x0][0x1e4], PT ;  /* 0x000079003d007a0b */ /* 0x000fe40003f7c000 */
[----:B------:R-:W-:Y:S02]  /*1140*/  @P0 PRMT R61, RZ, 0x5410, R52 ;  /* 0x00005410ff3d0816 */ /* 0x000fe40000000034 */
[----:B------:R-:W-:Y:S02]  /*1150*/  FSEL R66, R62, RZ, !P3 ;  /* 0x000000ff3e427208 */ /* 0x000fe40005800000 */
[----:B------:R-:W-:-:S03]  /*1160*/  SEL R100, RZ, 0x1, P3 ;  /* 0x00000001ff647807 */ /* 0x000fc60001800000 */
[----:B------:R-:W-:Y:S02]  /*1170*/  @P0 FADD.FTZ R66, R66, R61 ;  /* 0x0000003d42420221 */ /* 0x000fe40000010000 */
.L_x_1951:
[----:B------:R-:W-:Y:S05]  /*1180*/  BSYNC B0 ;  /* 0x0000000000007941 */ /* 0x000fea0003800000 */
.L_x_1949:
        /* <DEDUP_REMOVED lines=8> */
.L_x_1960:
        /* <DEDUP_REMOVED lines=12> */
.L_x_1963:
[----:B------:R-:W-:Y:S02]  /*12d0*/  IMAD.MOV.U32 R72, RZ, RZ, R94 ;  /* 0x000000ffff487224 */ /* 0x000fe400078e005e */
.L_x_1964:
[----:B------:R-:W-:Y:S05]  /*12e0*/  BSYNC B1 ;  /* 0x0000000000017941 */ /* 0x000fea0003800000 */
.L_x_1962:
        /* <DEDUP_REMOVED lines=16> */
.L_x_1968:
[----:B------:R-:W-:Y:S05]  /*13f0*/  BSYNC B2 ;  /* 0x0000000000027941 */ /* 0x000fea0003800000 */
.L_x_1967:
        /* <DEDUP_REMOVED lines=44> */
.L_x_1966:
[----:B------:R-:W-:Y:S05]  /*16c0*/  BSYNC B1 ;  /* 0x0000000000017941 */ /* 0x000fea0003800000 */
.L_x_1965:
[----:B------:R-:W0:Y:S01]  /*16d0*/  I2F.U32 R60, R72 ;  /* 0x00000048003c7306 */ /* 0x000e220000201000 */
[----:B------:R-:W-:Y:S01]  /*16e0*/  HFMA2.MMA R63, -RZ, RZ, 0.1171875, 0 ;  /* 0x2f800000ff3f7435 */ /* 0x000fe200000001ff */
[----:B-----5:R-:W-:-:S05]  /*16f0*/  PRMT R62, RZ, 0x7610, R56 ;  /* 0x00007610ff3e7816 */ /* 0x020fca0000000038 */
        /* <DEDUP_REMOVED lines=8> */
.L_x_1961:
[----:B------:R-:W-:Y:S05]  /*1780*/  BSYNC B0 ;  /* 0x0000000000007941 */ /* 0x000fea0003800000 */
.L_x_1959:
        /* <DEDUP_REMOVED lines=8> */
.L_x_1970:
        /* <DEDUP_REMOVED lines=12> */
.L_x_1973:
[----:B------:R-:W-:Y:S02]  /*18d0*/  IMAD.MOV.U32 R74, RZ, RZ, R94 ;  /* 0x000000ffff4a7224 */ /* 0x000fe400078e005e */
.L_x_1974:
[----:B------:R-:W-:Y:S05]  /*18e0*/  BSYNC B1 ;  /* 0x0000000000017941 */ /* 0x000fea0003800000 */
.L_x_1972:
        /* <DEDUP_REMOVED lines=16> */
.L_x_1978:
[----:B------:R-:W-:Y:S05]  /*19f0*/  BSYNC B2 ;  /* 0x0000000000027941 */ /* 0x000fea0003800000 */
.L_x_1977:
        /* <DEDUP_REMOVED lines=44> */
.L_x_1976:
[----:B------:R-:W-:Y:S05]  /*1cc0*/  BSYNC B1 ;  /* 0x0000000000017941 */ /* 0x000fea0003800000 */
.L_x_1975:
        /* <DEDUP_REMOVED lines=11> */
.L_x_1971:
[----:B------:R-:W-:Y:S05]  /*1d80*/  BSYNC B0 ;  /* 0x0000000000007941 */ /* 0x000fea0003800000 */
.L_x_1969:
        /* <DEDUP_REMOVED lines=8> */
.L_x_1980:
        /* <DEDUP_REMOVED lines=12> */
.L_x_1983:
[----:B------:R-:W-:Y:S02]  /*1ed0*/  IMAD.MOV.U32 R76, RZ, RZ, R94 ;  /* 0x000000ffff4c7224 */ /* 0x000fe400078e005e */
.L_x_1984:
[----:B------:R-:W-:Y:S05]  /*1ee0*/  BSYNC B1 ;  /* 0x0000000000017941 */ /* 0x000fea0003800000 */
.L_x_1982:
        /* <DEDUP_REMOVED lines=16> */
.L_x_1988:
[----:B------:R-:W-:Y:S05]  /*1ff0*/  BSYNC B2 ;  /* 0x0000000000027941 */ /* 0x000fea0003800000 */
.L_x_1987:
        /* <DEDUP_REMOVED lines=44> */
.L_x_1986:
[----:B------:R-:W-:Y:S05]  /*22c0*/  BSYNC B1 ;  /* 0x0000000000017941 */ /* 0x000fea0003800000 */
.L_x_1985:
        /* <DEDUP_REMOVED lines=11> */
.L_x_1981:
[----:B------:R-:W-:Y:S05]  /*2380*/  BSYNC B0 ;  /* 0x0000000000007941 */ /* 0x000fea0003800000 */
.L_x_1979:
        /* <DEDUP_REMOVED lines=8> */
.L_x_1990:
        /* <DEDUP_REMOVED lines=12> */
.L_x_1993:
[----:B------:R-:W-:Y:S02]  /*24d0*/  MOV R74, R94 ;  /* 0x0000005e004a7202 */ /* 0x000fe40000000f00 */
.L_x_1994:
[----:B------:R-:W-:Y:S05]  /*24e0*/  BSYNC B1 ;  /* 0x0000000000017941 */ /* 0x000fea0003800000 */
.L_x_1992:
        /* <DEDUP_REMOVED lines=16> */
.L_x_1998:
[----:B------:R-:W-:Y:S05]  /*25f0*/  BSYNC B2 ;  /* 0x0000000000027941 */ /* 0x000fea0003800000 */
.L_x_1997:
        /* <DEDUP_REMOVED lines=44> */
.L_x_1996:
[----:B------:R-:W-:Y:S05]  /*28c0*/  BSYNC B1 ;  /* 0x0000000000017941 */ /* 0x000fea0003800000 */
.L_x_1995:
        /* <DEDUP_REMOVED lines=11> */
.L_x_1991:
[----:B------:R-:W-:Y:S05]  /*2980*/  BSYNC B0 ;  /* 0x0000000000007941 */ /* 0x000fea0003800000 */
.L_x_1989:
        /* <DEDUP_REMOVED lines=8> */
.L_x_2000:
        /* <DEDUP_REMOVED lines=12> */
.L_x_2003:
[----:B------:R-:W-:Y:S02]  /*2ad0*/  IMAD.MOV.U32 R78, RZ, RZ, R94 ;  /* 0x000000ffff4e7224 */ /* 0x000fe400078e005e */
.L_x_2004:
[----:B------:R-:W-:Y:S05]  /*2ae0*/  BSYNC B1 ;  /* 0x0000000000017941 */ /* 0x000fea0003800000 */
.L_x_2002:
        /* <DEDUP_REMOVED lines=16> */
.L_x_2008:
[----:B------:R-:W-:Y:S05]  /*2bf0*/  BSYNC B2 ;  /* 0x0000000000027941 */ /* 0x000fea0003800000 */
.L_x_2007:
        /* <DEDUP_REMOVED lines=35> */
[----:B------:R-:W-:Y:S01]  /*2e30*/  LOP3.LUT R70, R61, UR24, R76, 0x96, !PT ;  /* 0x000000183d467c12 */ /* 0x000fe2000f8e964c */
[----:B------:R-:W-:-:S03]  /*2e40*/  HFMA2.MMA R61, -RZ, RZ, 0, 0 ;  /* 0x00000000ff3d7435 */ /* 0x000fc600000001ff */
[----:B------:R-:W-:Y:S01]  /*2e50*/  LOP3.LUT R62, R85, UR23, R62, 0x96, !PT ;  /* 0x00000017553e7c12 */ /* 0x000fe2000f8e963e */
[----:B------:R-:W-:-:S04]  /*2e60*/  IMAD.WIDE.U32 R70, R70, -0x326172a9, RZ ;  /* 0xcd9e8d5746467825 */ /* 0x000fc800078e00ff */
[----:B------:R-:W-:Y:S01]  /*2e70*/  IMAD.WIDE.U32 R62, R62, -0x2daee0ad, RZ ;  /* 0xd2511f533e3e7825 */ /* 0x000fe200078e00ff */
[----:B------:R-:W-:-:S03]  /*2e80*/  LOP3.LUT R84, R71, UR25, R84, 0x96, !PT ;  /* 0x0000001947547c12 */ /* 0x000fc6000f8e9654 */
[----:B------:R-:W-:Y:S01]  /*2e90*/  IMAD.MOV.U32 R94, RZ, RZ, R70 ;  /* 0x000000ffff5e7224 */ /* 0x000fe200078e0046 */
[----:B------:R-:W-:Y:S01]  /*2ea0*/  LOP3.LUT R85, R63, UR26, R60, 0x96, !PT ;  /* 0x0000001a3f557c12 */ /* 0x000fe2000f8e963c */
[----:B------:R-:W-:Y:S02]  /*2eb0*/  IMAD.MOV.U32 R86, RZ, RZ, R62 ;  /* 0x000000ffff567224 */ /* 0x000fe400078e003e */
.L_x_2006:
[----:B------:R-:W-:Y:S05]  /*2ec0*/  BSYNC B1 ;  /* 0x0000000000017941 */ /* 0x000fea0003800000 */
.L_x_2005:
        /* <DEDUP_REMOVED lines=11> */
.L_x_2001:
[----:B------:R-:W-:Y:S05]  /*2f80*/  BSYNC B0 ;  /* 0x0000000000007941 */ /* 0x000fea0003800000 */
.L_x_1999:
        /* <DEDUP_REMOVED lines=8> */
.L_x_2010:
        /* <DEDUP_REMOVED lines=12> */
.L_x_2013:
[----:B------:R-:W-:Y:S02]  /*30d0*/  IMAD.MOV.U32 R76, RZ, RZ, R94 ;  /* 0x000000ffff4c7224 */ /* 0x000fe400078e005e */
.L_x_2014:
[----:B------:R-:W-:Y:S05]  /*30e0*/  BSYNC B1 ;  /* 0x0000000000017941 */ /* 0x000fea0003800000 */
.L_x_2012:
        /* <DEDUP_REMOVED lines=16> */
.L_x_2018:
[----:B------:R-:W-:Y:S05]  /*31f0*/  BSYNC B2 ;  /* 0x0000000000027941 */ /* 0x000fea0003800000 */
.L_x_2017:
        /* <DEDUP_REMOVED lines=44> */
.L_x_2016:
[----:B------:R-:W-:Y:S05]  /*34c0*/  BSYNC B1 ;  /* 0x0000000000017941 */ /* 0x000fea0003800000 */
.L_x_2015:
[----:B------:R-:W0:Y:S01]  /*34d0*/  I2F.U32 R61, R76 ;  /* 0x0000004c003d7306 */ /* 0x000e220000201000 */
[----:B------:R-:W-:Y:S01]  /*34e0*/  HFMA2.MMA R70, -RZ, RZ, 0.1171875, 0 ;  /* 0x2f800000ff467435 */ /* 0x000fe200000001ff */
[----:B-----5:R-:W-:-:S05]  /*34f0*/  PRMT R62, RZ, 0x5410, R59 ;  /* 0x00005410ff3e7816 */ /* 0x020fca000000003b */
[----:B------:R-:W-:-:S04]  /*3500*/  FMUL.FTZ R62, R62, c[0x0][0x1ec] ;  /* 0x00007b003e3e7a20 */ /* 0x000fc80000410000 */
[----:B------:R-:W-:Y:S02]  /*3510*/  FMUL.FTZ R62, R62, c[0x0][0x1e8] ;  /* 0x00007a003e3e7a20 */ /* 0x000fe40000410000 */
[----:B0-----:R-:W-:-:S05]  /*3520*/  FFMA.FTZ R61, R61, R70, 1.1641532182693481445e-10 ;  /* 0x2f0000003d3d7423 */ /* 0x001fca0000010046 */
[----:B------:R-:W-:-:S04]  /*3530*/  FSETP.GTU.FTZ.AND P3, PT, R61, c[0x0][0x1e4], PT ;  /* 0x000079003d007a0b */ /* 0x000fc80003f7c000 */
[----:B------:R-:W-:Y:S02]  /*3540*/  FSEL R75, R62, RZ, !P3 ;  /* 0x000000ff3e4b7208 */ /* 0x000fe40005800000 */
[----:B------:R-:W-:Y:S02]  /*3550*/  @P0 PRMT R62, RZ, 0x5410, R55 ;  /* 0x00005410ff3e0816 */ /* 0x000fe40000000037 */
[----:B------:R-:W-:-:S03]  /*3560*/  SEL R106, RZ, 0x1, P3 ;  /* 0x00000001ff6a7807 */ /* 0x000fc60001800000 */
[----:B------:R-:W-:Y:S02]  /*3570*/  @P0 FADD.FTZ R75, R75, R62 ;  /* 0x0000003e4b4b0221 */ /* 0x000fe40000010000 */
.L_x_2011:
[----:B------:R-:W-:Y:S05]  /*3580*/  BSYNC B0 ;  /* 0x0000000000007941 */ /* 0x000fea0003800000 */
.L_x_2009:
        /* <DEDUP_REMOVED lines=8> */
.L_x_2020:
        /* <DEDUP_REMOVED lines=12> */
.L_x_2023:
[----:B------:R-:W-:Y:S02]  /*36d0*/  IMAD.MOV.U32 R78, RZ, RZ, R94 ;  /* 0x000000ffff4e7224 */ /* 0x000fe400078e005e */
.L_x_2024:
[----:B------:R-:W-:Y:S05]  /*36e0*/  BSYNC B1 ;  /* 0x0000000000017941 */ /* 0x000fea0003800000 */
.L_x_2022:
        /* <DEDUP_REMOVED lines=16> */
.L_x_2028:
[----:B------:R-:W-:Y:S05]  /*37f0*/  BSYNC B2 ;  /* 0x0000000000027941 */ /* 0x000fea0003800000 */
.L_x_2027:
        /* <DEDUP_REMOVED lines=44> */
.L_x_2026:
[----:B------:R-:W-:Y:S05]  /*3ac0*/  BSYNC B1 ;  /* 0x0000000000017941 */ /* 0x000fea0003800000 */
.L_x_2025:
        /* <DEDUP_REMOVED lines=11> */
.L_x_2021:
[----:B------:R-:W-:Y:S05]  /*3b80*/  BSYNC B0 ;  /* 0x0000000000007941 */ /* 0x000fea0003800000 */
.L_x_2019:
[----:B------:R-:W-:Y:S01]  /*3b90*/  HFMA2.MMA R112, -RZ, RZ, 0, 9.5367431640625e-07 ;  /* 0x00000010ff707435 */ /* 0x000fe200000001ff */
[----:B------:R-:W-:Y:S01]  /*3ba0*/  F2FP.BF16.PACK_AB R63, R77, R75 ;  /* 0x0000004b4d3f723e */ /* 0x000fe200000010ff */
[----:B------:R-:W-:Y:S01]  /*3bb0*/  BSSY B0, `(.L_x_2029) ;  /* 0x000001f000007945 */ /* 0x000fe20003800000 */
[----:B------:R-:W-:Y:S02]  /*3bc0*/  F2FP.BF16.PACK_AB R62, R73, R72 ;  /* 0x00000048493e723e */ /* 0x000fe400000010ff */
[----:B------:R-:W-:Y:S02]  /*3bd0*/  F2FP.BF16.PACK_AB R61, R69, R68 ;  /* 0x00000044453d723e */ /* 0x000fe400000010ff */
[----:B------:R-:W-:Y:S02]  /*3be0*/  F2FP.BF16.PACK_AB R60, R67, R66 ;  /* 0x00000042433c723e */ /* 0x000fe400000010ff */
[----:B------:R-:W-:Y:S01]  /*3bf0*/  IADD3 R127, R110, 0x80, RZ ;  /* 0x000000806e7f7810 */ /* 0x000fe20007ffe0ff */
[C---:B------:R-:W-:Y:S01]  /*3c00*/  IMAD.WIDE.U32 R108, R157.reuse, R112, c[0x0][0x188] ;  /* 0x000062009d6c7625 */ /* 0x040fe200078e0070 */
[----:B------:R-:W-:-:S03]  /*3c10*/  IADD3 R125, R157, 0x80, RZ ;  /* 0x000000809d7d7810 */ /* 0x000fc60007ffe0ff */
[-C--:B------:R-:W-:Y:S01]  /*3c20*/  @P1 IMAD.WIDE.U32 R78, R127, R112.reuse, c[0x0][0x170] ;  /* 0x00005c007f4e1625 */ /* 0x080fe200078e0070 */
[----:B------:R0:W-:Y:S03]  /*3c30*/  STG.E.128 [R108.64], R60 ;  /* 0x0000003c6c007986 */ /* 0x0001e6000c101d06 */
[----:B------:R-:W-:Y:S01]  /*3c40*/  @P0 IMAD.WIDE.U32 R70, R125, R112, c[0x0][0x180] ;  /* 0x000060007d460625 */ /* 0x000fe200078e0070 */
[----:B------:R-:W-:Y:S05]  /*3c50*/  @!P1 BRA `(.L_x_2030) ;  /* 0x0000014000009947 */ /* 0x000fea0003800000 */
[----:B0-----:R-:W-:Y:S01]  /*3c60*/  IMAD.U32 R61, R106, 0x10000, RZ ;  /* 0x000100006a3d7824 */ /* 0x001fe200078e00ff */
[----:B------:R-:W-:Y:S01]  /*3c70*/  LOP3.LUT R60, R107, 0xffff, RZ, 0xc0, !PT ;  /* 0x0000ffff6b3c7812 */ /* 0x000fe200078ec0ff */
[----:B------:R-:W-:Y:S01]  /*3c80*/  IMAD.MOV.U32 R115, RZ, RZ, 0x8 ;  /* 0x00000008ff737424 */ /* 0x000fe200078e00ff */
[----:B------:R-:W-:Y:S02]  /*3c90*/  LOP3.LUT R108, R103, 0xff, RZ, 0xc0, !PT ;  /* 0x000000ff676c7812 */ /* 0x000fe400078ec0ff */
[----:B------:R-:W-:-:S02]  /*3ca0*/  LOP3.LUT R63, R61, 0xff0000, RZ, 0xc0, !PT ;  /* 0x00ff00003d3f7812 */ /* 0x000fc400078ec0ff */
[----:B------:R-:W-:Y:S01]  /*3cb0*/  PRMT R61, R105, 0x7104, RZ ;  /* 0x00007104693d7816 */ /* 0x000fe200000000ff */
[----:B------:R-:W-:Y:S01]  /*3cc0*/  IMAD.WIDE.U32 R108, R108, 0x1000000, RZ ;  /* 0x010000006c6c7825 */ /* 0x000fe200078e00ff */
[----:B------:R-:W-:Y:S02]  /*3cd0*/  PRMT R76, R63, 0x4210, R60 ;  /* 0x000042103f4c7816 */ /* 0x000fe4000000003c */
[----:B------:R-:W-:Y:S02]  /*3ce0*/  LOP3.LUT R62, R102, 0xff, RZ, 0xc0, !PT ;  /* 0x000000ff663e7812 */ /* 0x000fe400078ec0ff */
[----:B------:R-:W-:Y:S02]  /*3cf0*/  LOP3.LUT R60, R101, 0xff, RZ, 0xc0, !PT ;  /* 0x000000ff653c7812 */ /* 0x000fe400078ec0ff */
[----:B------:R-:W-:Y:S01]  /*3d00*/  LOP3.LUT R113, R76, 0xff00, R61, 0xf8, !PT ;  /* 0x0000ff004c717812 */ /* 0x000fe200078ef83d */
[----:B------:R-:W-:-:S03]  /*3d10*/  IMAD.WIDE.U32 R62, R62, 0x10000, RZ ;  /* 0x000100003e3e7825 */ /* 0x000fc600078e00ff */
[----:B------:R-:W-:Y:S01]  /*3d20*/  LOP3.LUT R113, R113, 0xff, R104, 0xf8, !PT ;  /* 0x000000ff71717812 */ /* 0x000fe200078ef868 */
[----:B------:R-:W-:-:S03]  /*3d30*/  IMAD.WIDE.U32 R60, R60, 0x100, RZ ;  /* 0x000001003c3c7825 */ /* 0x000fc600078e00ff */
[----:B------:R-:W-:Y:S02]  /*3d40*/  LOP3.LUT R63, R63, R113, R109, 0xfe, !PT ;  /* 0x000000713f3f7212 */ /* 0x000fe400078efe6d */
[----:B------:R-:W-:Y:S02]  /*3d50*/  LOP3.LUT R111, R60, R108, R62, 0xfe, !PT ;  /* 0x0000006c3c6f7212 */ /* 0x000fe400078efe3e */
[----:B------:R-:W-:Y:S01]  /*3d60*/  LOP3.LUT R61, R63, R61, RZ, 0xfc, !PT ;  /* 0x0000003d3f3d7212 */ /* 0x000fe200078efcff */
[----:B------:R-:W-:Y:S01]  /*3d70*/  IMAD.WIDE.U32 R62, R110, R115, c[0x0][0x190] ;  /* 0x000064006e3e7625 */ /* 0x000fe200078e0073 */
[----:B------:R-:W-:-:S05]  /*3d80*/  LOP3.LUT R60, R111, 0xff, R100, 0xf8, !PT ;  /* 0x000000ff6f3c7812 */ /* 0x000fca00078ef864 */
[----:B------:R0:W-:Y:S02]  /*3d90*/  STG.E.64 [R62.64], R60 ;  /* 0x0000003c3e007986 */ /* 0x0001e4000c101b06 */
.L_x_2030:
[----:B------:R-:W-:Y:S05]  /*3da0*/  BSYNC B0 ;  /* 0x0000000000007941 */ /* 0x000fea0003800000 */
.L_x_2029:
[----:B-----5:R1:W5:Y:S04]  /*3db0*/  @P1 LDG.E.128 R56, [R78.64] ;  /* 0x000000064e381981 */ /* 0x020368000c1e1d00 */
[----:B------:R1:W5:Y:S01]  /*3dc0*/  @P0 LDG.E.128 R52, [R70.64] ;  /* 0x0000000646340981 */ /* 0x000362000c1e1d00 */
[----:B------:R-:W-:Y:S01]  /*3dd0*/  BSSY B0, `(.L_x_2031) ;  /* 0x000005f000007945 */ /* 0x000fe20003800000 */
[----:B------:R-:W-:Y:S05]  /*3de0*/  @P2 BRA `(.L_x_2032) ;  /* 0x0000006000002947 */ /* 0x000fea0003800000 */
[----:B------:R-:W-:Y:S01]  /*3df0*/  IMAD.MOV.U32 R123, RZ, RZ, RZ ;  /* 0x000000ffff7b7224 */ /* 0x000fe200078e00ff */
[----:B0-----:R-:W-:Y:S01]  /*3e00*/  MOV R60, R74 ;  /* 0x0000004a003c7202 */ /* 0x001fe20000000f00 */
[----:B------:R-:W-:Y:S05]  /*3e10*/  @!P0 BRA `(.L_x_2033) ;  /* 0x000005a000008947 */ /* 0x000fea0003800000 */
[----:B------:R-:W-:Y:S01]  /*3e20*/  IMAD.MOV.U32 R60, RZ, RZ, R74 ;  /* 0x000000ffff3c7224 */ /* 0x000fe200078e004a */
[----:B-----5:R-:W-:Y:S01]  /*3e30*/  PRMT R123, RZ, 0x5410, R52 ;  /* 0x00005410ff7b7816 */ /* 0x020fe20000000034 */
[----:B------:R-:W-:Y:S05]  /*3e40*/  BRA `(.L_x_2033) ;  /* 0x0000057000007947 */ /* 0x000fea0003800000 */
.L_x_2032:
[C---:B------:R-:W-:Y:S01]  /*3e50*/  ISETP.NE.AND P3, PT, R74.reuse, 0x1, PT ;  /* 0x000000014a00780c */ /* 0x040fe20003f65270 */
[----:B------:R-:W-:Y:S01]  /*3e60*/  BSSY B1, `(.L_x_2034) ;  /* 0x000000c000017945 */ /* 0x000fe20003800000 */
[----:B0-----:R-:W-:-:S11]  /*3e70*/  IADD3 R60, R74, 0x1, RZ ;  /* 0x000000014a3c7810 */ /* 0x001fd60007ffe0ff */
        /* <DEDUP_REMOVED lines=9> */
.L_x_2035:
[----:B------:R-:W-:Y:S02]  /*3f10*/  IMAD.MOV.U32 R76, RZ, RZ, R94 ;  /* 0x000000ffff4c7224 */ /* 0x000fe400078e005e */
.L_x_2036:
[----:B------:R-:W-:Y:S05]  /*3f20*/  BSYNC B1 ;  /* 0x0000000000017941 */ /* 0x000fea0003800000 */
.L_x_2034:
        /* <DEDUP_REMOVED lines=16> */
.L_x_2040:
[----:B------:R-:W-:Y:S05]  /*4030*/  BSYNC B2 ;  /* 0x0000000000027941 */ /* 0x000fea0003800000 */
.L_x_2039:
[----:B------:R-:W-:Y:S01]  /*4040*/  IMAD.HI.U32 R61, R88, -0x326172a9, RZ ;  /* 0xcd9e8d57583d7827 */ /* 0x000fe200078e00ff */
[----:B------:R-:W-:-:S03]  /*4050*/  LOP3.LUT R60, R60, UR5, R91, 0x96, !PT ;  /* 0x000000053c3c7c12 */ /* 0x000fc6000f8e965b */
[----:B------:R-:W-:Y:S01]  /*4060*/  IMAD R63, R88, -0x326172a9, RZ ;  /* 0xcd9e8d57583f7824 */ /* 0x000fe200078e02ff */
[----:B-1----:R-:W-:Y:S01]  /*4070*/  LOP3.LUT R70, R61, UR4, R90, 0x96, !PT ;  /* 0x000000043d467c12 */ /* 0x002fe2000f8e965a */
        /* <DEDUP_REMOVED lines=40> */
.L_x_2038:
[----:B------:R-:W-:Y:S05]  /*4300*/  BSYNC B1 ;  /* 0x0000000000017941 */ /* 0x000fea0003800000 */
.L_x_2037:
[----:B------:R-:W0:Y:S01]  /*4310*/  I2F.U32 R61, R76 ;  /* 0x0000004c003d7306 */ /* 0x000e220000201000 */
[----:B------:R-:W-:Y:S01]  /*4320*/  HFMA2.MMA R62, -RZ, RZ, 0.1171875, 0 ;  /* 0x2f800000ff3e7435 */ /* 0x000fe200000001ff */
[----:B-----5:R-:W-:-:S05]  /*4330*/  PRMT R63, RZ, 0x5410, R56 ;  /* 0x00005410ff3f7816 */ /* 0x020fca0000000038 */
[----:B------:R-:W-:-:S04]  /*4340*/  FMUL.FTZ R63, R63, c[0x0][0x1ec] ;  /* 0x00007b003f3f7a20 */ /* 0x000fc80000410000 */
[----:B------:R-:W-:Y:S02]  /*4350*/  FMUL.FTZ R63, R63, c[0x0][0x1e8] ;  /* 0x00007a003f3f7a20 */ /* 0x000fe40000410000 */
[----:B0-----:R-:W-:Y:S01]  /*4360*/  FFMA.FTZ R61, R61, R62, 1.1641532182693481445e-10 ;  /* 0x2f0000003d3d7423 */ /* 0x001fe2000001003e */
[----:B------:R-:W-:-:S04]  /*4370*/  @P0 PRMT R62, RZ, 0x5410, R52 ;  /* 0x00005410ff3e0816 */ /* 0x000fc80000000034 */
[----:B------:R-:W-:-:S04]  /*4380*/  FSETP.GTU.FTZ.AND P3, PT, R61, c[0x0][0x1e4], PT ;  /* 0x000079003d007a0b */ /* 0x000fc80003f7c000 */
[----:B------:R-:W-:Y:S02]  /*4390*/  FSEL R123, R63, RZ, !P3 ;  /* 0x000000ff3f7b7208 */ /* 0x000fe40005800000 */
[----:B------:R-:W-:-:S03]  /*43a0*/  SEL R100, RZ, 0x1, P3 ;  /* 0x00000001ff647807 */ /* 0x000fc60001800000 */
[----:B------:R-:W-:Y:S02]  /*43b0*/  @P0 FADD.FTZ R123, R62, R123 ;  /* 0x0000007b3e7b0221 */ /* 0x000fe40000010000 */
.L_x_2033:
[----:B------:R-:W-:Y:S05]  /*43c0*/  BSYNC B0 ;  /* 0x0000000000007941 */ /* 0x000fea0003800000 */
.L_x_2031:
        /* <DEDUP_REMOVED lines=8> */
.L_x_2042:
        /* <DEDUP_REMOVED lines=12> */
.L_x_2045:
[----:B------:R-:W-:Y:S02]  /*4510*/  IMAD.MOV.U32 R74, RZ, RZ, R94 ;  /* 0x000000ffff4a7224 */ /* 0x000fe400078e005e */
.L_x_2046:
[----:B------:R-:W-:Y:S05]  /*4520*/  BSYNC B1 ;  /* 0x0000000000017941 */ /* 0x000fea0003800000 */
.L_x_2044:
        /* <DEDUP_REMOVED lines=16> */
.L_x_2050:
[----:B------:R-:W-:Y:S05]  /*4630*/  BSYNC B2 ;  /* 0x0000000000027941 */ /* 0x000fea0003800000 */
.L_x_2049:
        /* <DEDUP_REMOVED lines=44> */
.L_x_2048:
[----:B------:R-:W-:Y:S05]  /*4900*/  BSYNC B1 ;  /* 0x0000000000017941 */ /* 0x000fea0003800000 */
.L_x_2047:
        /* <DEDUP_REMOVED lines=11> */
.L_x_2043:
[----:B------:R-:W-:Y:S05]  /*49c0*/  BSYNC B0 ;  /* 0x0000000000007941 */ /* 0x000fea0003800000 */
.L_x_2041:
        /* <DEDUP_REMOVED lines=8> */
.L_x_2052:
        /* <DEDUP_REMOVED lines=12> */
.L_x_2055:
[----:B------:R-:W-:Y:S02]  /*4b10*/  IMAD.MOV.U32 R74, RZ, RZ, R94 ;  /* 0x000000ffff4a7224 */ /* 0x000fe400078e005e */
.L_x_2056:
[----:B------:R-:W-:Y:S05]  /*4b20*/  BSYNC B1 ;  /* 0x0000000000017941 */ /* 0x000fea0003800000 */
.L_x_2054:
        /* <DEDUP_REMOVED lines=16> */
.L_x_2060:
[----:B------:R-:W-:Y:S05]  /*4c30*/  BSYNC B2 ;  /* 0x0000000000027941 */ /* 0x000fea0003800000 */
.L_x_2059:
        /* <DEDUP_REMOVED lines=44> */
.L_x_2058:
[----:B------:R-:W-:Y:S05]  /*4f00*/  BSYNC B1 ;  /* 0x0000000000017941 */ /* 0x000fea0003800000 */
.L_x_2057:
        /* <DEDUP_REMOVED lines=11> */
.L_x_2053:
[----:B------:R-:W-:Y:S05]  /*4fc0*/  BSYNC B0 ;  /* 0x0000000000007941 */ /* 0x000fea0003800000 */
.L_x_2051:
        /* <DEDUP_REMOVED lines=8> */
.L_x_2062:
        /* <DEDUP_REMOVED lines=12> */
.L_x_2065:
[----:B------:R-:W-:Y:S02]  /*5110*/  IMAD.MOV.U32 R74, RZ, RZ, R94 ;  /* 0x000000ffff4a7224 */ /* 0x000fe400078e005e */
.L_x_2066:
[----:B------:R-:W-:Y:S05]  /*5120*/  BSYNC B1 ;  /* 0x0000000000017941 */ /* 0x000fea0003800000 */
.L_x_2064:
        /* <DEDUP_REMOVED lines=16> */
.L_x_2070:
[----:B------:R-:W-:Y:S05]  /*5230*/  BSYNC B2 ;  /* 0x0000000000027941 */ /* 0x000fea0003800000 */
.L_x_2069:
        /* <DEDUP_REMOVED lines=44> */
.L_x_2068:
[----:B------:R-:W-:Y:S05]  /*5500*/  BSYNC B1 ;  /* 0x0000000000017941 */ /* 0x000fea0003800000 */
.L_x_2067:
        /* <DEDUP_REMOVED lines=11> */
.L_x_2063:
[----:B------:R-:W-:Y:S05]  /*55c0*/  BSYNC B0 ;  /* 0x0000000000007941 */ /* 0x000fea0003800000 */
.L_x_2061:
        /* <DEDUP_REMOVED lines=8> */
.L_x_2072:
        /* <DEDUP_REMOVED lines=12> */
.L_x_2075:
[----:B------:R-:W-:Y:S02]  /*5710*/  IMAD.MOV.U32 R74, RZ, RZ, R94 ;  /* 0x000000ffff4a7224 */ /* 0x000fe400078e005e */
.L_x_2076:
[----:B------:R-:W-:Y:S05]  /*5720*/  BSYNC B1 ;  /* 0x0000000000017941 */ /* 0x000fea0003800000 */
.L_x_2074:
        /* <DEDUP_REMOVED lines=16> */
.L_x_2080:
[----:B------:R-:W-:Y:S05]  /*5830*/  BSYNC B2 ;  /* 0x0000000000027941 */ /* 0x000fea0003800000 */
.L_x_2079:
        /* <DEDUP_REMOVED lines=44> */
.L_x_2078:
[----:B------:R-:W-:Y:S05]  /*5b00*/  BSYNC B1 ;  /* 0x0000000000017941 */ /* 0x000fea0003800000 */
.L_x_2077:
        /* <DEDUP_REMOVED lines=11> */
.L_x_2073:
[----:B------:R-:W-:Y:S05]  /*5bc0*/  BSYNC B0 ;  /* 0x0000000000007941 */ /* 0x000fea0003800000 */
.L_x_2071:
        /* <DEDUP_REMOVED lines=8> */
.L_x_2082:
        /* <DEDUP_REMOVED lines=12> */
.L_x_2085:
[----:B------:R-:W-:Y:S02]  /*5d10*/  IMAD.MOV.U32 R74, RZ, RZ, R94 ;  /* 0x000000ffff4a7224 */ /* 0x000fe400078e005e */
.L_x_2086:
[----:B------:R-:W-:Y:S05]  /*5d20*/  BSYNC B1 ;  /* 0x0000000000017941 */ /* 0x000fea0003800000 */
.L_x_2084:
        /* <DEDUP_REMOVED lines=16> */
.L_x_2090:
[----:B------:R-:W-:Y:S05]  /*5e30*/  BSYNC B2 ;  /* 0x0000000000027941 */ /* 0x000fea0003800000 */
.L_x_2089:
        /* <DEDUP_REMOVED lines=44> */
.L_x_2088:
[----:B------:R-:W-:Y:S05]  /*6100*/  BSYNC B1 ;  /* 0x0000000000017941 */ /* 0x000fea0003800000 */
.L_x_2087:
        /* <DEDUP_REMOVED lines=11> */
.L_x_2083:
[----:B------:R-:W-:Y:S05]  /*61c0*/  BSYNC B0 ;  /* 0x0000000000007941 */ /* 0x000fea0003800000 */
.L_x_2081:
        /* <DEDUP_REMOVED lines=8> */
.L_x_2092:
        /* <DEDUP_REMOVED lines=12> */
.L_x_2095:
[----:B------:R-:W-:Y:S02]  /*6310*/  IMAD.MOV.U32 R74, RZ, RZ, R94 ;  /* 0x000000ffff4a7224 */ /* 0x000fe400078e005e */
.L_x_2096:
[----:B------:R-:W-:Y:S05]  /*6320*/  BSYNC B1 ;  /* 0x0000000000017941 */ /* 0x000fea0003800000 */
.L_x_2094:
        /* <DEDUP_REMOVED lines=16> */
.L_x_2100:
[----:B------:R-:W-:Y:S05]  /*6430*/  BSYNC B2 ;  /* 0x0000000000027941 */ /* 0x000fea0003800000 */
.L_x_2099:
        /* <DEDUP_REMOVED lines=44> */
.L_x_2098:
[----:B------:R-:W-:Y:S05]  /*6700*/  BSYNC B1 ;  /* 0x0000000000017941 */ /* 0x000fea0003800000 */
.L_x_2097:
        /* <DEDUP_REMOVED lines=11> */
.L_x_2093:
[----:B------:R-:W-:Y:S05]  /*67c0*/  BSYNC B0 ;  /* 0x0000000000007941 */ /* 0x000fea0003800000 */
.L_x_2091:
        /* <DEDUP_REMOVED lines=8> */
.L_x_2102:
        /* <DEDUP_REMOVED lines=12> */
.L_x_2105:
[----:B------:R-:W-:Y:S02]  /*6910*/  IMAD.MOV.U32 R74, RZ, RZ, R94 ;  /* 0x000000ffff4a7224 */ /* 0x000fe400078e005e */
.L_x_2106:
[----:B------:R-:W-:Y:S05]  /*6920*/  BSYNC B1 ;  /* 0x0000000000017941 */ /* 0x000fea0003800000 */
.L_x_2104:
        /* <DEDUP_REMOVED lines=16> */
.L_x_2110:
[----:B------:R-:W-:Y:S05]  /*6a30*/  BSYNC B2 ;  /* 0x0000000000027941 */ /* 0x000fea0003800000 */
.L_x_2109:
[----:B------:R-:W-:Y:S01]  /*6a40*/  IMAD.HI.U32 R61, R88, -0x326172a9, RZ ;  /* 0xcd9e8d57583d7827 */ /* 0x000fe200078e00ff */
[----:B------:R-:W-:-:S03]  /*6a50*/  LOP3.LUT R60, R60, UR5, R91, 0x96, !PT ;  /* 0x000000053c3c7c12 */ /* 0x000fc6000f8e965b */
[----:B------:R-:W-:Y:S01]  /*6a60*/  IMAD R63, R88, -0x326172a9, RZ ;  /* 0xcd9e8d57583f7824 */ /* 0x000fe200078e02ff */
[----:B-1----:R-:W-:Y:S01]  /*6a70*/  LOP3.LUT R70, R61, UR4, R90, 0x96, !PT ;  /* 0x000000043d467c12 */ /* 0x002fe2000f8e965a */
        /* <DEDUP_REMOVED lines=40> */
.L_x_2108:
[----:B------:R-:W-:Y:S05]  /*6d00*/  BSYNC B1 ;  /* 0x0000000000017941 */ /* 0x000fea0003800000 */
.L_x_2107:
        /* <DEDUP_REMOVED lines=11> */
.L_x_2103:
[----:B------:R-:W-:Y:S05]  /*6dc0*/  BSYNC B0 ;  /* 0x0000000000007941 */ /* 0x000fea0003800000 */
.L_x_2101:
[-C--:B------:R-:W-:Y:S01]  /*6dd0*/  IMAD.WIDE.U32 R124, R125, R112.reuse, c[0x0][0x188] ;  /* 0x000062007d7c7625 */ /* 0x080fe200078e0070 */
[----:B------:R-:W-:Y:S01]  /*6de0*/  F2FP.BF16.PACK_AB R63, R109, R111 ;  /* 0x0000006f6d3f723e */ /* 0x000fe200000010ff */
[----:B------:R-:W-:Y:S01]  /*6df0*/  BSSY B0, `(.L_x_2111) ;  /* 0x000001e000007945 */ /* 0x000fe20003800000 */
[----:B------:R-:W-:Y:S02]  /*6e00*/  F2FP.BF16.PACK_AB R62, R113, R115 ;  /* 0x00000073713e723e */ /* 0x000fe400000010ff */
[----:B------:R-:W-:Y:S02]  /*6e10*/  F2FP.BF16.PACK_AB R61, R117, R119 ;  /* 0x00000077753d723e */ /* 0x000fe400000010ff */
[----:B------:R-:W-:Y:S02]  /*6e20*/  F2FP.BF16.PACK_AB R60, R121, R123 ;  /* 0x0000007b793c723e */ /* 0x000fe400000010ff */
[----:B------:R-:W-:Y:S02]  /*6e30*/  IADD3 R143, R110, 0x100, RZ ;  /* 0x000001006e8f7810 */ /* 0x000fe40007ffe0ff */
[----:B------:R-:W-:Y:S01]  /*6e40*/  IADD3 R141, R157, 0x100, RZ ;  /* 0x000001009d8d7810 */ /* 0x000fe20007ffe0ff */
[----:B------:R0:W-:Y:S02]  /*6e50*/  STG.E.128 [R124.64], R60 ;  /* 0x0000003c7c007986 */ /* 0x0001e4000c101d06 */
[----:B-1----:R-:W-:-:S04]  /*6e60*/  @P1 IMAD.WIDE.U32 R78, R143, R112, c[0x0][0x170] ;  /* 0x00005c008f4e1625 */ /* 0x002fc800078e0070 */
[----:B------:R-:W-:Y:S01]  /*6e70*/  @P0 IMAD.WIDE.U32 R70, R141, R112, c[0x0][0x180] ;  /* 0x000060008d460625 */ /* 0x000fe200078e0070 */
[----:B------:R-:W-:Y:S05]  /*6e80*/  @!P1 BRA `(.L_x_2112) ;  /* 0x0000014000009947 */ /* 0x000fea0003800000 */
[----:B0-----:R-:W-:Y:S01]  /*6e90*/  IMAD.U32 R61, R106, 0x10000, RZ ;  /* 0x000100006a3d7824 */ /* 0x001fe200078e00ff */
[----:B------:R-:W-:Y:S01]  /*6ea0*/  LOP3.LUT R60, R107, 0xffff, RZ, 0xc0, !PT ;  /* 0x0000ffff6b3c7812 */ /* 0x000fe200078ec0ff */
[----:B------:R-:W-:Y:S01]  /*6eb0*/  HFMA2.MMA R74, -RZ, RZ, 0, 4.76837158203125e-07 ;  /* 0x00000008ff4a7435 */ /* 0x000fe200000001ff */
[----:B------:R-:W-:Y:S02]  /*6ec0*/  PRMT R63, R105, 0x7104, RZ ;  /* 0x00007104693f7816 */ /* 0x000fe400000000ff */
[----:B------:R-:W-:Y:S02]  /*6ed0*/  LOP3.LUT R61, R61, 0xff0000, RZ, 0xc0, !PT ;  /* 0x00ff00003d3d7812 */ /* 0x000fe400078ec0ff */
[----:B------:R-:W-:Y:S02]  /*6ee0*/  LOP3.LUT R124, R103, 0xff, RZ, 0xc0, !PT ;  /* 0x000000ff677c7812 */ /* 0x000fe400078ec0ff */
[----:B------:R-:W-:-:S02]  /*6ef0*/  PRMT R60, R61, 0x4210, R60 ;  /* 0x000042103d3c7816 */ /* 0x000fc4000000003c */
[----:B------:R-:W-:Y:S01]  /*6f00*/  LOP3.LUT R62, R102, 0xff, RZ, 0xc0, !PT ;  /* 0x000000ff663e7812 */ /* 0x000fe200078ec0ff */
[----:B------:R-:W-:Y:S01]  /*6f10*/  IMAD.WIDE.U32 R124, R124, 0x1000000, RZ ;  /* 0x010000007c7c7825 */ /* 0x000fe200078e00ff */
[----:B------:R-:W-:Y:S02]  /*6f20*/  LOP3.LUT R61, R101, 0xff, RZ, 0xc0, !PT ;  /* 0x000000ff653d7812 */ /* 0x000fe400078ec0ff */
[----:B------:R-:W-:Y:S01]  /*6f30*/  LOP3.LUT R129, R60, 0xff00, R63, 0xf8, !PT ;  /* 0x0000ff003c817812 */ /* 0x000fe200078ef83f */
[----:B------:R-:W-:-:S03]  /*6f40*/  IMAD.WIDE.U32 R62, R62, 0x10000, RZ ;  /* 0x000100003e3e7825 */ /* 0x000fc600078e00ff */
[----:B------:R-:W-:Y:S01]  /*6f50*/  LOP3.LUT R129, R129, 0xff, R104, 0xf8, !PT ;  /* 0x000000ff81817812 */ /* 0x000fe200078ef868 */
[----:B------:R-:W-:-:S03]  /*6f60*/  IMAD.WIDE.U32 R60, R61, 0x100, RZ ;  /* 0x000001003d3c7825 */ /* 0x000fc600078e00ff */
[----:B------:R-:W-:Y:S02]  /*6f70*/  LOP3.LUT R129, R63, R129, R125, 0xfe, !PT ;  /* 0x000000813f817212 */ /* 0x000fe400078efe7d */
[----:B------:R-:W-:Y:S01]  /*6f80*/  LOP3.LUT R131, R60, R124, R62, 0xfe, !PT ;  /* 0x0000007c3c837212 */ /* 0x000fe200078efe3e */
[----:B------:R-:W-:Y:S01]  /*6f90*/  IMAD.WIDE.U32 R62, R127, R74, c[0x0][0x190] ;  /* 0x000064007f3e7625 */ /* 0x000fe200078e004a */
[----:B------:R-:W-:Y:S02]  /*6fa0*/  LOP3.LUT R61, R129, R61, RZ, 0xfc, !PT ;  /* 0x0000003d813d7212 */ /* 0x000fe400078efcff */
[----:B------:R-:W-:-:S05]  /*6fb0*/  LOP3.LUT R60, R131, 0xff, R100, 0xf8, !PT ;  /* 0x000000ff833c7812 */ /* 0x000fca00078ef864 */
[----:B------:R0:W-:Y:S02]  /*6fc0*/  STG.E.64 [R62.64], R60 ;  /* 0x0000003c3e007986 */ /* 0x0001e4000c101b06 */
.L_x_2112:
[----:B------:R-:W-:Y:S05]  /*6fd0*/  BSYNC B0 ;  /* 0x0000000000007941 */ /* 0x000fea0003800000 */
.L_x_2111:
[----:B-----5:R1:W5:Y:S04]  /*6fe0*/  @P1 LDG.E.128 R56, [R78.64] ;  /* 0x000000064e381981 */ /* 0x020368000c1e1d00 */
[----:B------:R1:W5:Y:S01]  /*6ff0*/  @P0 LDG.E.128 R52, [R70.64] ;  /* 0x0000000646340981 */ /* 0x000362000c1e1d00 */
[----:B------:R-:W-:Y:S01]  /*7000*/  BSSY B0, `(.L_x_2113) ;  /* 0x000005f000007945 */ /* 0x000fe20003800000 */
[----:B------:R-:W-:Y:S05]  /*7010*/  @P2 BRA `(.L_x_2114) ;  /* 0x0000006000002947 */ /* 0x000fea0003800000 */
[----:B------:R-:W-:Y:S02]  /*7020*/  IMAD.MOV.U32 R139, RZ, RZ, RZ ;  /* 0x000000ffff8b7224 */ /* 0x000fe400078e00ff */
[----:B0-----:R-:W-:Y:S01]  /*7030*/  IMAD.MOV.U32 R60, RZ, RZ, R76 ;  /* 0x000000ffff3c7224 */ /* 0x001fe200078e004c */
[----:B------:R-:W-:Y:S05]  /*7040*/  @!P0 BRA `(.L_x_2115) ;  /* 0x000005a000008947 */ /* 0x000fea0003800000 */
[----:B------:R-:W-:Y:S01]  /*7050*/  IMAD.MOV.U32 R60, RZ, RZ, R76 ;  /* 0x000000ffff3c7224 */ /* 0x000fe200078e004c */
[----:B-----5:R-:W-:Y:S01]  /*7060*/  PRMT R139, RZ, 0x5410, R52 ;  /* 0x00005410ff8b7816 */ /* 0x020fe20000000034 */
[----:B------:R-:W-:Y:S05]  /*7070*/  BRA `(.L_x_2115) ;  /* 0x0000057000007947 */ /* 0x000fea0003800000 */
.L_x_2114:
[C---:B------:R-:W-:Y:S01]  /*7080*/  ISETP.NE.AND P3, PT, R76.reuse, 0x1, PT ;  /* 0x000000014c00780c */ /* 0x040fe20003f65270 */
[----:B------:R-:W-:Y:S01]  /*7090*/  BSSY B1, `(.L_x_2116) ;  /* 0x000000c000017945 */ /* 0x000fe20003800000 */
[----:B0-----:R-:W-:-:S11]  /*70a0*/  IADD3 R60, R76, 0x1, RZ ;  /* 0x000000014c3c7810 */ /* 0x001fd60007ffe0ff */
        /* <DEDUP_REMOVED lines=9> */
.L_x_2117:
[----:B------:R-:W-:Y:S02]  /*7140*/  IMAD.MOV.U32 R74, RZ, RZ, R94 ;  /* 0x000000ffff4a7224 */ /* 0x000fe400078e005e */
.L_x_2118:
[----:B------:R-:W-:Y:S05]  /*7150*/  BSYNC B1 ;  /* 0x0000000000017941 */ /* 0x000fea0003800000 */
.L_x_2116:
        /* <DEDUP_REMOVED lines=16> */
.L_x_2122:
[----:B------:R-:W-:Y:S05]  /*7260*/  BSYNC B2 ;  /* 0x0000000000027941 */ /* 0x000fea0003800000 */
.L_x_2121:
        /* <DEDUP_REMOVED lines=44> */
.L_x_2120:
[----:B------:R-:W-:Y:S05]  /*7530*/  BSYNC B1 ;  /* 0x0000000000017941 */ /* 0x000fea0003800000 */
.L_x_2119:
[----:B------:R-:W0:Y:S01]  /*7540*/  I2F.U32 R61, R74 ;  /* 0x0000004a003d7306 */ /* 0x000e220000201000 */
[----:B-----5:R-:W-:Y:S01]  /*7550*/  PRMT R63, RZ, 0x5410, R56 ;  /* 0x00005410ff3f7816 */ /* 0x020fe20000000038 */
[----:B------:R-:W-:-:S04]  /*7560*/  IMAD.MOV.U32 R62, RZ, RZ, 0x2f800000 ;  /* 0x2f800000ff3e7424 */ /* 0x000fc800078e00ff */
        /* <DEDUP_REMOVED lines=8> */
.L_x_2115:
[----:B------:R-:W-:Y:S05]  /*75f0*/  BSYNC B0 ;  /* 0x0000000000007941 */ /* 0x000fea0003800000 */
.L_x_2113:
        /* <DEDUP_REMOVED lines=8> */
.L_x_2124:
        /* <DEDUP_REMOVED lines=12> */
.L_x_2127:
[----:B------:R-:W-:Y:S02]  /*7740*/  IMAD.MOV.U32 R74, RZ, RZ, R94 ;  /* 0x000000ffff4a7224 */ /* 0x000fe400078e005e */
.L_x_2128:
[----:B------:R-:W-:Y:S05]  /*7750*/  BSYNC B1 ;  /* 0x0000000000017941 */ /* 0x000fea0003800000 */
.L_x_2126:
        /* <DEDUP_REMOVED lines=16> */
.L_x_2132:
[----:B------:R-:W-:Y:S05]  /*7860*/  BSYNC B2 ;  /* 0x0000000000027941 */ /* 0x000fea0003800000 */
.L_x_2131:
        /* <DEDUP_REMOVED lines=44> */
.L_x_2130:
[----:B------:R-:W-:Y:S05]  /*7b30*/  BSYNC B1 ;  /* 0x0000000000017941 */ /* 0x000fea0003800000 */
.L_x_2129:
        /* <DEDUP_REMOVED lines=11> */
.L_x_2125:
[----:B------:R-:W-:Y:S05]  /*7bf0*/  BSYNC B0 ;  /* 0x0000000000007941 */ /* 0x000fea0003800000 */
.L_x_2123:
        /* <DEDUP_REMOVED lines=8> */
.L_x_2134:
        /* <DEDUP_REMOVED lines=12> */
.L_x_2137:
[----:B------:R-:W-:Y:S02]  /*7d40*/  IMAD.MOV.U32 R74, RZ, RZ, R94 ;  /* 0x000000ffff4a7224 */ /* 0x000fe400078e005e */
.L_x_2138:
[----:B------:R-:W-:Y:S05]  /*7d50*/  BSYNC B1 ;  /* 0x0000000000017941 */ /* 0x000fea0003800000 */
.L_x_2136:
        /* <DEDUP_REMOVED lines=16> */
.L_x_2142:
[----:B------:R-:W-:Y:S05]  /*7e60*/  BSYNC B2 ;  /* 0x0000000000027941 */ /* 0x000fea0003800000 */
.L_x_2141:
        /* <DEDUP_REMOVED lines=44> */
.L_x_2140:
[----:B------:R-:W-:Y:S05]  /*8130*/  BSYNC B1 ;  /* 0x0000000000017941 */ /* 0x000fea0003800000 */
.L_x_2139:
        /* <DEDUP_REMOVED lines=11> */
.L_x_2135:
[----:B------:R-:W-:Y:S05]  /*81f0*/  BSYNC B0 ;  /* 0x0000000000007941 */ /* 0x000fea0003800000 */
.L_x_2133:
        /* <DEDUP_REMOVED lines=8> */
.L_x_2144:
        /* <DEDUP_REMOVED lines=12> */
.L_x_2147:
[----:B------:R-:W-:Y:S02]  /*8340*/  IMAD.MOV.U32 R74, RZ, RZ, R94 ;  /* 0x000000ffff4a7224 */ /* 0x000fe400078e005e */
.L_x_2148:
[----:B------:R-:W-:Y:S05]  /*8350*/  BSYNC B1 ;  /* 0x0000000000017941 */ /* 0x000fea0003800000 */
.L_x_2146:
        /* <DEDUP_REMOVED lines=16> */
.L_x_2152:
[----:B------:R-:W-:Y:S05]  /*8460*/  BSYNC B2 ;  /* 0x0000000000027941 */ /* 0x000fea0003800000 */
.L_x_2151:
        /* <DEDUP_REMOVED lines=44> */
.L_x_2150:
[----:B------:R-:W-:Y:S05]  /*8730*/  BSYNC B1 ;  /* 0x0000000000017941 */ /* 0x000fea0003800000 */
.L_x_2149:
        /* <DEDUP_REMOVED lines=11> */
.L_x_2145:
[----:B------:R-:W-:Y:S05]  /*87f0*/  BSYNC B0 ;  /* 0x0000000000007941 */ /* 0x000fea0003800000 */
.L_x_2143:
        /* <DEDUP_REMOVED lines=8> */
.L_x_2154:
        /* <DEDUP_REMOVED lines=12> */
.L_x_2157:
[----:B------:R-:W-:Y:S02]  /*8940*/  IMAD.MOV.U32 R74, RZ, RZ, R94 ;  /* 0x000000ffff4a7224 */ /* 0x000fe400078e005e */
.L_x_2158:
[----:B------:R-:W-:Y:S05]  /*8950*/  BSYNC B1 ;  /* 0x0000000000017941 */ /* 0x000fea0003800000 */
.L_x_2156:
        /* <DEDUP_REMOVED lines=16> */
.L_x_2162:
[----:B------:R-:W-:Y:S05]  /*8a60*/  BSYNC B2 ;  /* 0x0000000000027941 */ /* 0x000fea0003800000 */
.L_x_2161:
        /* <DEDUP_REMOVED lines=44> */
.L_x_2160:
[----:B------:R-:W-:Y:S05]  /*8d30*/  BSYNC B1 ;  /* 0x0000000000017941 */ /* 0x000fea0003800000 */
.L_x_2159:
        /* <DEDUP_REMOVED lines=11> */
.L_x_2155:
[----:B------:R-:W-:Y:S05]  /*8df0*/  BSYNC B0 ;  /* 0x0000000000007941 */ /* 0x000fea0003800000 */
.L_x_2153:
        /* <DEDUP_REMOVED lines=8> */
.L_x_2164:
        /* <DEDUP_REMOVED lines=12> */
.L_x_2167:
[----:B------:R-:W-:Y:S02]  /*8f40*/  IMAD.MOV.U32 R74, RZ, RZ, R94 ;  /* 0x000000ffff4a7224 */ /* 0x000fe400078e005e */
.L_x_2168:
[----:B------:R-:W-:Y:S05]  /*8f50*/  BSYNC B1 ;  /* 0x0000000000017941 */ /* 0x000fea0003800000 */
.L_x_2166:
        /* <DEDUP_REMOVED lines=16> */
.L_x_2172:
[----:B------:R-:W-:Y:S05]  /*9060*/  BSYNC B2 ;  /* 0x0000000000027941 */ /* 0x000fea0003800000 */
.L_x_2171:
        /* <DEDUP_REMOVED lines=44> */
.L_x_2170:
[----:B------:R-:W-:Y:S05]  /*9330*/  BSYNC B1 ;  /* 0x0000000000017941 */ /* 0x000fea0003800000 */
.L_x_2169:
        /* <DEDUP_REMOVED lines=11> */
.L_x_2165:
[----:B------:R-:W-:Y:S05]  /*93f0*/  BSYNC B0 ;  /* 0x0000000000007941 */ /* 0x000fea0003800000 */
.L_x_2163:
        /* <DEDUP_REMOVED lines=8> */
.L_x_2174:
        /* <DEDUP_REMOVED lines=12> */
.L_x_2177:
[----:B------:R-:W-:Y:S02]  /*9540*/  IMAD.MOV.U32 R74, RZ, RZ, R94 ;  /* 0x000000ffff4a7224 */ /* 0x000fe400078e005e */
.L_x_2178:
[----:B------:R-:W-:Y:S05]  /*9550*/  BSYNC B1 ;  /* 0x0000000000017941 */ /* 0x000fea0003800000 */
.L_x_2176:
        /* <DEDUP_REMOVED lines=16> */
.L_x_2182:
[----:B------:R-:W-:Y:S05]  /*9660*/  BSYNC B2 ;  /* 0x0000000000027941 */ /* 0x000fea0003800000 */
.L_x_2181:
        /* <DEDUP_REMOVED lines=44> */
.L_x_2180:
[----:B------:R-:W-:Y:S05]  /*9930*/  BSYNC B1 ;  /* 0x0000000000017941 */ /* 0x000fea0003800000 */
.L_x_2179:
        /* <DEDUP_REMOVED lines=11> */
.L_x_2175:
[----:B------:R-:W-:Y:S05]  /*99f0*/  BSYNC B0 ;  /* 0x0000000000007941 */ /* 0x000fea0003800000 */
.L_x_2173:
        /* <DEDUP_REMOVED lines=8> */
.L_x_2184:
        /* <DEDUP_REMOVED lines=12> */
.L_x_2187:
[----:B------:R-:W-:Y:S02]  /*9b40*/  IMAD.MOV.U32 R74, RZ, RZ, R94 ;  /* 0x000000ffff4a7224 */ /* 0x000fe400078e005e */
.L_x_2188:
[----:B------:R-:W-:Y:S05]  /*9b50*/  BSYNC B1 ;  /* 0x0000000000017941 */ /* 0x000fea0003800000 */
.L_x_2186:
        /* <DEDUP_REMOVED lines=16> */
.L_x_2192:
[----:B------:R-:W-:Y:S05]  /*9c60*/  BSYNC B2 ;  /* 0x0000000000027941 */ /* 0x000fea0003800000 */
.L_x_2191:
        /* <DEDUP_REMOVED lines=44> */
.L_x_2190:
[----:B------:R-:W-:Y:S05]  /*9f30*/  BSYNC B1 ;  /* 0x0000000000017941 */ /* 0x000fea0003800000 */
.L_x_2189:
        /* <DEDUP_REMOVED lines=11> */
.L_x_2185:
[----:B------:R-:W-:Y:S05]  /*9ff0*/  BSYNC B0 ;  /* 0x0000000000007941 */ /* 0x000fea0003800000 */
.L_x_2183:
        /* <DEDUP_REMOVED lines=14> */
[----:B------:R-:W-:Y:S01]  /*a0e0*/  IMAD.MOV.U32 R74, RZ, RZ, 0x8 ;  /* 0x00000008ff4a7424 */ /* 0x000fe200078e00ff */
        /* <DEDUP_REMOVED lines=17> */
.L_x_2194:
[----:B------:R-:W-:Y:S05]  /*a200*/  BSYNC B0 ;  /* 0x0000000000007941 */ /* 0x000fea0003800000 */
.L_x_2193:
        /* <DEDUP_REMOVED lines=10> */
.L_x_2196:
        /* <DEDUP_REMOVED lines=12> */
.L_x_2199:
[----:B------:R-:W-:Y:S02]  /*a370*/  IMAD.MOV.U32 R74, RZ, RZ, R94 ;  /* 0x000000ffff4a7224 */ /* 0x000fe400078e005e */
.L_x_2200:
[----:B------:R-:W-:Y:S05]  /*a380*/  BSYNC B1 ;  /* 0x0000000000017941 */ /* 0x000fea0003800000 */
.L_x_2198:
        /* <DEDUP_REMOVED lines=16> */
.L_x_2204:
[----:B------:R-:W-:Y:S05]  /*a490*/  BSYNC B2 ;  /* 0x0000000000027941 */ /* 0x000fea0003800000 */
.L_x_2203:
        /* <DEDUP_REMOVED lines=44> */
.L_x_2202:
[----:B------:R-:W-:Y:S05]  /*a760*/  BSYNC B1 ;  /* 0x0000000000017941 */ /* 0x000fea0003800000 */
.L_x_2201:
        /* <DEDUP_REMOVED lines=11> */
.L_x_2197:
[----:B------:R-:W-:Y:S05]  /*a820*/  BSYNC B0 ;  /* 0x0000000000007941 */ /* 0x000fea0003800000 */
.L_x_2195:
        /* <DEDUP_REMOVED lines=8> */
.L_x_2206:
        /* <DEDUP_REMOVED lines=12> */
.L_x_2209:
[----:B------:R-:W-:Y:S02]  /*a970*/  IMAD.MOV.U32 R74, RZ, RZ, R94 ;  /* 0x000000ffff4a7224 */ /* 0x000fe400078e005e */
.L_x_2210:
[----:B------:R-:W-:Y:S05]  /*a980*/  BSYNC B1 ;  /* 0x0000000000017941 */ /* 0x000fea0003800000 */
.L_x_2208:
        /* <DEDUP_REMOVED lines=16> */
.L_x_2214:
[----:B------:R-:W-:Y:S05]  /*aa90*/  BSYNC B2 ;  /* 0x0000000000027941 */ /* 0x000fea0003800000 */
.L_x_2213:
        /* <DEDUP_REMOVED lines=44> */
.L_x_2212:
[----:B------:R-:W-:Y:S05]  /*ad60*/  BSYNC B1 ;  /* 0x0000000000017941 */ /* 0x000fea0003800000 */
.L_x_2211:
        /* <DEDUP_REMOVED lines=11> */
.L_x_2207:
[----:B------:R-:W-:Y:S05]  /*ae20*/  BSYNC B0 ;  /* 0x0000000000007941 */ /* 0x000fea0003800000 */
.L_x_2205:
        /* <DEDUP_REMOVED lines=8> */
.L_x_2216:
        /* <DEDUP_REMOVED lines=12> */
.L_x_2219:
[----:B------:R-:W-:Y:S02]  /*af70*/  IMAD.MOV.U32 R74, RZ, RZ, R94 ;  /* 0x000000ffff4a7224 */ /* 0x000fe400078e005e */
.L_x_2220:
[----:B------:R-:W-:Y:S05]  /*af80*/  BSYNC B1 ;  /* 0x0000000000017941 */ /* 0x000fea0003800000 */
.L_x_2218:
        /* <DEDUP_REMOVED lines=16> */
.L_x_2224:
[----:B------:R-:W-:Y:S05]  /*b090*/  BSYNC B2 ;  /* 0x0000000000027941 */ /* 0x000fea0003800000 */
.L_x_2223:
        /* <DEDUP_REMOVED lines=44> */
.L_x_2222:
[----:B------:R-:W-:Y:S05]  /*b360*/  BSYNC B1 ;  /* 0x0000000000017941 */ /* 0x000fea0003800000 */
.L_x_2221:
        /* <DEDUP_REMOVED lines=11> */
.L_x_2217:
[----:B------:R-:W-:Y:S05]  /*b420*/  BSYNC B0 ;  /* 0x0000000000007941 */ /* 0x000fea0003800000 */
.L_x_2215:
        /* <DEDUP_REMOVED lines=8> */
.L_x_2226:
        /* <DEDUP_REMOVED lines=12> */
.L_x_2229:
[----:B------:R-:W-:Y:S02]  /*b570*/  IMAD.MOV.U32 R74, RZ, RZ, R94 ;  /* 0x000000ffff4a7224 */ /* 0x000fe400078e005e */
.L_x_2230:
[----:B------:R-:W-:Y:S05]  /*b580*/  BSYNC B1 ;  /* 0x0000000000017941 */ /* 0x000fea0003800000 */
.L_x_2228:
        /* <DEDUP_REMOVED lines=16> */
.L_x_2234:
[----:B------:R-:W-:Y:S05]  /*b690*/  BSYNC B2 ;  /* 0x0000000000027941 */ /* 0x000fea0003800000 */
.L_x_2233:
        /* <DEDUP_REMOVED lines=44> */
.L_x_2232:
[----:B------:R-:W-:Y:S05]  /*b960*/  BSYNC B1 ;  /* 0x0000000000017941 */ /* 0x000fea0003800000 */
.L_x_2231:
        /* <DEDUP_REMOVED lines=11> */
.L_x_2227:
[----:B------:R-:W-:Y:S05]  /*ba20*/  BSYNC B0 ;  /* 0x0000000000007941 */ /* 0x000fea0003800000 */
.L_x_2225:
        /* <DEDUP_REMOVED lines=8> */
.L_x_2236:
        /* <DEDUP_REMOVED lines=12> */
.L_x_2239:
[----:B------:R-:W-:Y:S02]  /*bb70*/  IMAD.MOV.U32 R74, RZ, RZ, R94 ;  /* 0x000000ffff4a7224 */ /* 0x000fe400078e005e */
.L_x_2240:
[----:B------:R-:W-:Y:S05]  /*bb80*/  BSYNC B1 ;  /* 0x0000000000017941 */ /* 0x000fea0003800000 */
.L_x_2238:
        /* <DEDUP_REMOVED lines=16> */
.L_x_2244:
[----:B------:R-:W-:Y:S05]  /*bc90*/  BSYNC B2 ;  /* 0x0000000000027941 */ /* 0x000fea0003800000 */
.L_x_2243:
        /* <DEDUP_REMOVED lines=44> */
.L_x_2242:
[----:B------:R-:W-:Y:S05]  /*bf60*/  BSYNC B1 ;  /* 0x0000000000017941 */ /* 0x000fea0003800000 */
.L_x_2241:
        /* <DEDUP_REMOVED lines=11> */
.L_x_2237:
[----:B------:R-:W-:Y:S05]  /*c020*/  BSYNC B0 ;  /* 0x0000000000007941 */ /* 0x000fea0003800000 */
.L_x_2235:
        /* <DEDUP_REMOVED lines=8> */
.L_x_2246:
        /* <DEDUP_REMOVED lines=12> */
.L_x_2249:
[----:B------:R-:W-:Y:S02]  /*c170*/  IMAD.MOV.U32 R74, RZ, RZ, R94 ;  /* 0x000000ffff4a7224 */ /* 0x000fe400078e005e */
.L_x_2250:
[----:B------:R-:W-:Y:S05]  /*c180*/  BSYNC B1 ;  /* 0x0000000000017941 */ /* 0x000fea0003800000 */
.L_x_2248:
        /* <DEDUP_REMOVED lines=16> */
.L_x_2254:
[----:B------:R-:W-:Y:S05]  /*c290*/  BSYNC B2 ;  /* 0x0000000000027941 */ /* 0x000fea0003800000 */
.L_x_2253:
        /* <DEDUP_REMOVED lines=44> */
.L_x_2252:
[----:B------:R-:W-:Y:S05]  /*c560*/  BSYNC B1 ;  /* 0x0000000000017941 */ /* 0x000fea0003800000 */
.L_x_2251:
        /* <DEDUP_REMOVED lines=11> */
.L_x_2247:
[----:B------:R-:W-:Y:S05]  /*c620*/  BSYNC B0 ;  /* 0x0000000000007941 */ /* 0x000fea0003800000 */
.L_x_2245:
        /* <DEDUP_REMOVED lines=8> */
.L_x_2256:
        /* <DEDUP_REMOVED lines=12> */
.L_x_2259:
[----:B------:R-:W-:Y:S02]  /*c770*/  IMAD.MOV.U32 R74, RZ, RZ, R94 ;  /* 0x000000ffff4a7224 */ /* 0x000fe400078e005e */
.L_x_2260:
[----:B------:R-:W-:Y:S05]  /*c780*/  BSYNC B1 ;  /* 0x0000000000017941 */ /* 0x000fea0003800000 */
.L_x_2258:
        /* <DEDUP_REMOVED lines=16> */
.L_x_2264:
[----:B------:R-:W-:Y:S05]  /*c890*/  BSYNC B2 ;  /* 0x0000000000027941 */ /* 0x000fea0003800000 */
.L_x_2263:
        /* <DEDUP_REMOVED lines=44> */
.L_x_2262:
[----:B------:R-:W-:Y:S05]  /*cb60*/  BSYNC B1 ;  /* 0x0000000000017941 */ /* 0x000fea0003800000 */
.L_x_2261:
        /* <DEDUP_REMOVED lines=11> */
.L_x_2257:
[----:B------:R-:W-:Y:S05]  /*cc20*/  BSYNC B0 ;  /* 0x0000000000007941 */ /* 0x000fea0003800000 */
.L_x_2255:
        /* <DEDUP_REMOVED lines=8> */
.L_x_2266:
        /* <DEDUP_REMOVED lines=12> */
.L_x_2269:
[----:B------:R-:W-:Y:S02]  /*cd70*/  IMAD.MOV.U32 R74, RZ, RZ, R94 ;  /* 0x000000ffff4a7224 */ /* 0x000fe400078e005e */
.L_x_2270:
[----:B------:R-:W-:Y:S05]  /*cd80*/  BSYNC B1 ;  /* 0x0000000000017941 */ /* 0x000fea0003800000 */
.L_x_2268:
        /* <DEDUP_REMOVED lines=16> */
.L_x_2274:
[----:B------:R-:W-:Y:S05]  /*ce90*/  BSYNC B2 ;  /* 0x0000000000027941 */ /* 0x000fea0003800000 */
.L_x_2273:
        /* <DEDUP_REMOVED lines=44> */
.L_x_2272:
[----:B------:R-:W-:Y:S05]  /*d160*/  BSYNC B1 ;  /* 0x0000000000017941 */ /* 0x000fea0003800000 */
.L_x_2271:
        /* <DEDUP_REMOVED lines=11> */
.L_x_2267:
[----:B------:R-:W-:Y:S05]  /*d220*/  BSYNC B0 ;  /* 0x0000000000007941 */ /* 0x000fea0003800000 */
.L_x_2265:
[----:B------:R-:W-:Y:S01]  /*d230*/  IADD3 R114, R157, 0x200, RZ ;  /* 0x000002009d727810 */ /* 0x000fe20007ffe0ff */
[-C--:B------:R-:W-:Y:S01]  /*d240*/  IMAD.WIDE.U32 R156, R161, R112.reuse, c[0x0][0x188] ;  /* 0x00006200a19c7625 */ /* 0x080fe200078e0070 */
[----:B------:R-:W-:Y:S01]  /*d250*/  F2FP.BF16.PACK_AB R63, R141, R143 ;  /* 0x0000008f8d3f723e */ /* 0x000fe200000010ff */
[----:B------:R-:W-:Y:S01]  /*d260*/  BSSY B0, `(.L_x_2275) ;  /* 0x000001d000007945 */ /* 0x000fe20003800000 */
[----:B------:R-:W-:Y:S01]  /*d270*/  F2FP.BF16.PACK_AB R62, R145, R147 ;  /* 0x00000093913e723e */ /* 0x000fe200000010ff */
[----:B-1----:R-:W-:Y:S01]  /*d280*/  @P0 IMAD.WIDE.U32 R70, R114, R112, c[0x0][0x180] ;  /* 0x0000600072460625 */ /* 0x002fe200078e0070 */
[----:B------:R-:W-:Y:S02]  /*d290*/  F2FP.BF16.PACK_AB R61, R149, R151 ;  /* 0x00000097953d723e */ /* 0x000fe400000010ff */
[----:B------:R-:W-:Y:S02]  /*d2a0*/  F2FP.BF16.PACK_AB R60, R153, R155 ;  /* 0x0000009b993c723e */ /* 0x000fe400000010ff */
[----:B------:R-:W-:-:S03]  /*d2b0*/  IADD3 R110, R110, 0x200, RZ ;  /* 0x000002006e6e7810 */ /* 0x000fc60007ffe0ff */
[----:B------:R0:W-:Y:S02]  /*d2c0*/  STG.E.128 [R156.64], R60 ;  /* 0x0000003c9c007986 */ /* 0x0001e4000c101d06 */
[----:B------:R-:W-:Y:S01]  /*d2d0*/  @P1 IMAD.WIDE.U32 R78, R110, R112, c[0x0][0x170] ;  /* 0x00005c006e4e1625 */ /* 0x000fe200078e0070 */
[----:B------:R-:W-:Y:S05]  /*d2e0*/  @!P1 BRA `(.L_x_2276) ;  /* 0x0000014000009947 */ /* 0x000fea0003800000 */
[----:B0-----:R-:W-:Y:S01]  /*d2f0*/  IMAD.U32 R61, R106, 0x10000, RZ ;  /* 0x000100006a3d7824 */ /* 0x001fe200078e00ff */
[----:B------:R-:W-:Y:S01]  /*d300*/  LOP3.LUT R60, R107, 0xffff, RZ, 0xc0, !PT ;  /* 0x0000ffff6b3c7812 */ /* 0x000fe200078ec0ff */
[----:B------:R-:W-:Y:S01]  /*d310*/  HFMA2.MMA R74, -RZ, RZ, 0, 4.76837158203125e-07 ;  /* 0x00000008ff4a7435 */ /* 0x000fe200000001ff */
[----:B------:R-:W-:Y:S02]  /*d320*/  PRMT R63, R105, 0x7104, RZ ;  /* 0x00007104693f7816 */ /* 0x000fe400000000ff */
[----:B------:R-:W-:Y:S02]  /*d330*/  LOP3.LUT R61, R61, 0xff0000, RZ, 0xc0, !PT ;  /* 0x00ff00003d3d7812 */ /* 0x000fe400078ec0ff */
[----:B------:R-:W-:-:S02]  /*d340*/  LOP3.LUT R156, R103, 0xff, RZ, 0xc0, !PT ;  /* 0x000000ff679c7812 */ /* 0x000fc400078ec0ff */
[----:B------:R-:W-:Y:S02]  /*d350*/  PRMT R60, R61, 0x4210, R60 ;  /* 0x000042103d3c7816 */ /* 0x000fe4000000003c */
        /* <DEDUP_REMOVED lines=13> */
.L_x_2276:
[----:B------:R-:W-:Y:S05]  /*d430*/  BSYNC B0 ;  /* 0x0000000000007941 */ /* 0x000fea0003800000 */
.L_x_2275:
[----:B-----5:R1:W5:Y:S04]  /*d440*/  @P1 LDG.E.128 R56, [R78.64] ;  /* 0x000000064e381981 */ /* 0x020368000c1e1d00 */
[----:B------:R1:W5:Y:S01]  /*d450*/  @P0 LDG.E.128 R52, [R70.64] ;  /* 0x0000000646340981 */ /* 0x000362000c1e1d00 */
[----:B------:R-:W-:Y:S01]  /*d460*/  BSSY B0, `(.L_x_2277) ;  /* 0x000005f000007945 */ /* 0x000fe20003800000 */
[----:B------:R-:W-:Y:S05]  /*d470*/  @P2 BRA `(.L_x_2278) ;  /* 0x0000006000002947 */ /* 0x000fea0003800000 */
[----:B0-----:R-:W-:Y:S02]  /*d480*/  IMAD.MOV.U32 R157, RZ, RZ, RZ ;  /* 0x000000ffff9d7224 */ /* 0x001fe400078e00ff */
[----:B------:R-:W-:Y:S01]  /*d490*/  IMAD.MOV.U32 R60, RZ, RZ, R76 ;  /* 0x000000ffff3c7224 */ /* 0x000fe200078e004c */
[----:B------:R-:W-:Y:S05]  /*d4a0*/  @!P0 BRA `(.L_x_2279) ;  /* 0x000005a000008947 */ /* 0x000fea0003800000 */
[----:B------:R-:W-:Y:S01]  /*d4b0*/  IMAD.MOV.U32 R60, RZ, RZ, R76 ;  /* 0x000000ffff3c7224 */ /* 0x000fe200078e004c */
[----:B-----5:R-:W-:Y:S01]  /*d4c0*/  PRMT R157, RZ, 0x5410, R52 ;  /* 0x00005410ff9d7816 */ /* 0x020fe20000000034 */
[----:B------:R-:W-:Y:S05]  /*d4d0*/  BRA `(.L_x_2279) ;  /* 0x0000057000007947 */ /* 0x000fea0003800000 */
.L_x_2278:
        /* <DEDUP_REMOVED lines=12> */
.L_x_2281:
[----:B------:R-:W-:Y:S02]  /*d5a0*/  IMAD.MOV.U32 R74, RZ, RZ, R94 ;  /* 0x000000ffff4a7224 */ /* 0x000fe400078e005e */
.L_x_2282:
[----:B------:R-:W-:Y:S05]  /*d5b0*/  BSYNC B1 ;  /* 0x0000000000017941 */ /* 0x000fea0003800000 */
.L_x_2280:
        /* <DEDUP_REMOVED lines=16> */
.L_x_2286:
[----:B------:R-:W-:Y:S05]  /*d6c0*/  BSYNC B2 ;  /* 0x0000000000027941 */ /* 0x000fea0003800000 */
.L_x_2285:
        /* <DEDUP_REMOVED lines=44> */
.L_x_2284:
[----:B------:R-:W-:Y:S05]  /*d990*/  BSYNC B1 ;  /* 0x0000000000017941 */ /* 0x000fea0003800000 */
.L_x_2283:
        /* <DEDUP_REMOVED lines=11> */
.L_x_2279:
[----:B------:R-:W-:Y:S05]  /*da50*/  BSYNC B0 ;  /* 0x0000000000007941 */ /* 0x000fea0003800000 */
.L_x_2277:
        /* <DEDUP_REMOVED lines=8> */
.L_x_2288:
        /* <DEDUP_REMOVED lines=12> */
.L_x_2291:
[----:B------:R-:W-:Y:S02]  /*dba0*/  IMAD.MOV.U32 R74, RZ, RZ, R94 ;  /* 0x000000ffff4a7224 */ /* 0x000fe400078e005e */
.L_x_2292:
[----:B------:R-:W-:Y:S05]  /*dbb0*/  BSYNC B1 ;  /* 0x0000000000017941 */ /* 0x000fea0003800000 */
.L_x_2290:
        /* <DEDUP_REMOVED lines=16> */
.L_x_2296:
[----:B------:R-:W-:Y:S05]  /*dcc0*/  BSYNC B2 ;  /* 0x0000000000027941 */ /* 0x000fea0003800000 */
.L_x_2295:
        /* <DEDUP_REMOVED lines=44> */
.L_x_2294:
[----:B------:R-:W-:Y:S05]  /*df90*/  BSYNC B1 ;  /* 0x0000000000017941 */ /* 0x000fea0003800000 */
.L_x_2293:
        /* <DEDUP_REMOVED lines=11> */
.L_x_2289:
[----:B------:R-:W-:Y:S05]  /*e050*/  BSYNC B0 ;  /* 0x0000000000007941 */ /* 0x000fea0003800000 */
.L_x_2287:
        /* <DEDUP_REMOVED lines=8> */
.L_x_2298:
        /* <DEDUP_REMOVED lines=12> */
.L_x_2301:
[----:B------:R-:W-:Y:S02]  /*e1a0*/  IMAD.MOV.U32 R74, RZ, RZ, R94 ;  /* 0x000000ffff4a7224 */ /* 0x000fe400078e005e */
.L_x_2302:
[----:B------:R-:W-:Y:S05]  /*e1b0*/  BSYNC B1 ;  /* 0x0000000000017941 */ /* 0x000fea0003800000 */
.L_x_2300:
        /* <DEDUP_REMOVED lines=16> */
.L_x_2306:
[----:B------:R-:W-:Y:S05]  /*e2c0*/  BSYNC B2 ;  /* 0x0000000000027941 */ /* 0x000fea0003800000 */
.L_x_2305:
        /* <DEDUP_REMOVED lines=44> */
.L_x_2304:
[----:B------:R-:W-:Y:S05]  /*e590*/  BSYNC B1 ;  /* 0x0000000000017941 */ /* 0x000fea0003800000 */
.L_x_2303:
        /* <DEDUP_REMOVED lines=11> */
.L_x_2299:
[----:B------:R-:W-:Y:S05]  /*e650*/  BSYNC B0 ;  /* 0x0000000000007941 */ /* 0x000fea0003800000 */
.L_x_2297:
        /* <DEDUP_REMOVED lines=8> */
.L_x_2308:
        /* <DEDUP_REMOVED lines=12> */
.L_x_2311:
[----:B------:R-:W-:Y:S02]  /*e7a0*/  IMAD.MOV.U32 R74, RZ, RZ, R94 ;  /* 0x000000ffff4a7224 */ /* 0x000fe400078e005e */
.L_x_2312:
[----:B------:R-:W-:Y:S05]  /*e7b0*/  BSYNC B1 ;  /* 0x0000000000017941 */ /* 0x000fea0003800000 */
.L_x_2310:
        /* <DEDUP_REMOVED lines=16> */
.L_x_2316:
[----:B------:R-:W-:Y:S05]  /*e8c0*/  BSYNC B2 ;  /* 0x0000000000027941 */ /* 0x000fea0003800000 */
.L_x_2315:
        /* <DEDUP_REMOVED lines=44> */
.L_x_2314:
[----:B------:R-:W-:Y:S05]  /*eb90*/  BSYNC B1 ;  /* 0x0000000000017941 */ /* 0x000fea0003800000 */
.L_x_2313:
        /* <DEDUP_REMOVED lines=11> */
.L_x_2309:
[----:B------:R-:W-:Y:S05]  /*ec50*/  BSYNC B0 ;  /* 0x0000000000007941 */ /* 0x000fea0003800000 */
.L_x_2307:
        /* <DEDUP_REMOVED lines=8> */
.L_x_2318:
        /* <DEDUP_REMOVED lines=12> */
.L_x_2321:
[----:B------:R-:W-:Y:S02]  /*eda0*/  IMAD.MOV.U32 R74, RZ, RZ, R94 ;  /* 0x000000ffff4a7224 */ /* 0x000fe400078e005e */
.L_x_2322:
[----:B------:R-:W-:Y:S05]  /*edb0*/  BSYNC B1 ;  /* 0x0000000000017941 */ /* 0x000fea0003800000 */
.L_x_2320:
        /* <DEDUP_REMOVED lines=16> */
.L_x_2326:
[----:B------:R-:W-:Y:S05]  /*eec0*/  BSYNC B2 ;  /* 0x0000000000027941 */ /* 0x000fea0003800000 */
.L_x_2325:
        /* <DEDUP_REMOVED lines=44> */
.L_x_2324:
[----:B------:R-:W-:Y:S05]  /*f190*/  BSYNC B1 ;  /* 0x0000000000017941 */ /* 0x000fea0003800000 */
.L_x_2323:
        /* <DEDUP_REMOVED lines=11> */
.L_x_2319:
[----:B------:R-:W-:Y:S05]  /*f250*/  BSYNC B0 ;  /* 0x0000000000007941 */ /* 0x000fea0003800000 */
.L_x_2317:
        /* <DEDUP_REMOVED lines=8> */
.L_x_2328:
        /* <DEDUP_REMOVED lines=12> */
.L_x_2331:
[----:B------:R-:W-:Y:S02]  /*f3a0*/  IMAD.MOV.U32 R76, RZ, RZ, R94 ;  /* 0x000000ffff4c7224 */ /* 0x000fe400078e005e */
.L_x_2332:
[----:B------:R-:W-:Y:S05]  /*f3b0*/  BSYNC B1 ;  /* 0x0000000000017941 */ /* 0x000fea0003800000 */
.L_x_2330:
        /* <DEDUP_REMOVED lines=16> */
.L_x_2336:
[----:B------:R-:W-:Y:S05]  /*f4c0*/  BSYNC B2 ;  /* 0x0000000000027941 */ /* 0x000fea0003800000 */
.L_x_2335:
        /* <DEDUP_REMOVED lines=44> */
.L_x_2334:
[----:B------:R-:W-:Y:S05]  /*f790*/  BSYNC B1 ;  /* 0x0000000000017941 */ /* 0x000fea0003800000 */
.L_x_2333:
        /* <DEDUP_REMOVED lines=11> */
.L_x_2329:
[----:B------:R-:W-:Y:S05]  /*f850*/  BSYNC B0 ;  /* 0x0000000000007941 */ /* 0x000fea0003800000 */
.L_x_2327:
        /* <DEDUP_REMOVED lines=8> */
.L_x_2338:
        /* <DEDUP_REMOVED lines=12> */
.L_x_2341:
[----:B------:R-:W-:Y:S02]  /*f9a0*/  IMAD.MOV.U32 R106, RZ, RZ, R94 ;  /* 0x000000ffff6a7224 */ /* 0x000fe400078e005e */
.L_x_2342:
[----:B------:R-:W-:Y:S05]  /*f9b0*/  BSYNC B1 ;  /* 0x0000000000017941 */ /* 0x000fea0003800000 */
.L_x_2340:
        /* <DEDUP_REMOVED lines=16> */
.L_x_2346:
[----:B------:R-:W-:Y:S05]  /*fac0*/  BSYNC B2 ;  /* 0x0000000000027941 */ /* 0x000fea0003800000 */
.L_x_2345:
        /* <DEDUP_REMOVED lines=44> */
.L_x_2344:
[----:B------:R-:W-:Y:S05]  /*fd90*/  BSYNC B1 ;  /* 0x0000000000017941 */ /* 0x000fea0003800000 */
.L_x_2343:
[----:B------:R-:W0:Y:S01]  /*fda0*/  I2F.U32 R61, R106 ;  /* 0x0000006a003d7306 */ /* 0x000e220000201000 */
[----:B-----5:R-:W-:Y:S01]  /*fdb0*/  PRMT R63, RZ, 0x5410, R59 ;  /* 0x00005410ff3f7816 */ /* 0x020fe2000000003b */
[----:B------:R-:W-:-:S04]  /*fdc0*/  IMAD.MOV.U32 R62, RZ, RZ, 0x2f800000 ;  /* 0x2f800000ff3e7424 */ /* 0x000fc800078e00ff */
[----:B------:R-:W-:-:S04]  /*fdd0*/  FMUL.FTZ R63, R63, c[0x0][0x1ec] ;  /* 0x00007b003f3f7a20 */ /* 0x000fc80000410000 */
[----:B------:R-:W-:Y:S02]  /*fde0*/  FMUL.FTZ R63, R63, c[0x0][0x1e8] ;  /* 0x00007a003f3f7a20 */ /* 0x000fe40000410000 */
[----:B0-----:R-:W-:-:S05]  /*fdf0*/  FFMA.FTZ R61, R61, R62, 1.1641532182693481445e-10 ;  /* 0x2f0000003d3d7423 */ /* 0x001fca000001003e */
[----:B------:R-:W-:-:S04]  /*fe00*/  FSETP.GTU.FTZ.AND P3, PT, R61, c[0x0][0x1e4], PT ;  /* 0x000079003d007a0b */ /* 0x000fc80003f7c000 */
[----:B------:R-:W-:Y:S02]  /*fe10*/  FSEL R76, R63, RZ, !P3 ;  /* 0x000000ff3f4c7208 */ /* 0x000fe40005800000 */
[----:B------:R-:W-:Y:S02]  /*fe20*/  @P0 PRMT R63, RZ, 0x5410, R55 ;  /* 0x00005410ff3f0816 */ /* 0x000fe40000000037 */
[----:B------:R-:W-:-:S03]  /*fe30*/  SEL R61, RZ, 0x1, P3 ;  /* 0x00000001ff3d7807 */ /* 0x000fc60001800000 */
[----:B------:R-:W-:Y:S01]  /*fe40*/  @P0 FADD.FTZ R76, R63, R76 ;  /* 0x0000004c3f4c0221 */ /* 0x000fe20000010000 */
[----:B------:R-:W-:Y:S02]  /*fe50*/  PRMT R106, R61, 0x7610, R106 ;  /* 0x000076103d6a7816 */ /* 0x000fe4000000006a */
.L_x_2339:
[----:B------:R-:W-:Y:S05]  /*fe60*/  BSYNC B0 ;  /* 0x0000000000007941 */ /* 0x000fea0003800000 */
.L_x_2337:
[----:B------:R-:W-:Y:S01]  /*fe70*/  BSSY B0, `(.L_x_2347) ;  /* 0x0000060000007945 */ /* 0x000fe20003800000 */
[----:B------:R-:W-:Y:S05]  /*fe80*/  @P2 BRA `(.L_x_2348) ;  /* 0x0000006000002947 */ /* 0x000fea0003800000 */
[----:B-1----:R-:W-:Y:S01]  /*fe90*/  IMAD.MOV.U32 R79, RZ, RZ, RZ ;  /* 0x000000ffff4f7224 */ /* 0x002fe200078e00ff */
[----:B------:R-:W-:Y:S01]  /*fea0*/  MOV R108, R60 ;  /* 0x0000003c006c7202 */ /* 0x000fe20000000f00 */
[----:B------:R-:W-:Y:S05]  /*feb0*/  @!P0 BRA `(.L_x_2349) ;  /* 0x000005b000008947 */ /* 0x000fea0003800000 */
[----:B------:R-:W-:Y:S01]  /*fec0*/  IMAD.MOV.U32 R108, RZ, RZ, R60 ;  /* 0x000000ffff6c7224 */ /* 0x000fe200078e003c */
[----:B-----5:R-:W-:Y:S01]  /*fed0*/  PRMT R79, RZ, 0x7610, R55 ;  /* 0x00007610ff4f7816 */ /* 0x020fe20000000037 */
[----:B------:R-:W-:Y:S05]  /*fee0*/  BRA `(.L_x_2349) ;  /* 0x0000058000007947 */ /* 0x000fea0003800000 */
.L_x_2348:
        /* <DEDUP_REMOVED lines=12> */
.L_x_2351:
[----:B------:R-:W-:Y:S02]  /*ffb0*/  IMAD.MOV.U32 R107, RZ, RZ, R94 ;  /* 0x000000ffff6b7224 */ /* 0x000fe400078e005e */
.L_x_2352:
[----:B------:R-:W-:Y:S05]  /*ffc0*/  BSYNC B1 ;  /* 0x0000000000017941 */ /* 0x000fea0003800000 */
.L_x_2350:
        /* <DEDUP_REMOVED lines=16> */
.L_x_2356:
[----:B------:R-:W-:Y:S05]  /*100d0*/  BSYNC B2 ;  /* 0x0000000000027941 */ /* 0x000fea0003800000 */
.L_x_2355:
        /* <DEDUP_REMOVED lines=44> */
.L_x_2354:
[----:B------:R-:W-:Y:S05]  /*103a0*/  BSYNC B1 ;  /* 0x0000000000017941 */ /* 0x000fea0003800000 */
.L_x_2353:
[----:B------:R-:W0:Y:S01]  /*103b0*/  I2F.U32 R60, R107 ;  /* 0x0000006b003c7306 */ /* 0x000e220000201000 */
[----:B------:R-:W-:Y:S01]  /*103c0*/  HFMA2.MMA R61, -RZ, RZ, 0.1171875, 0 ;  /* 0x2f800000ff3d7435 */ /* 0x000fe200000001ff */
[----:B-----5:R-:W-:-:S05]  /*103d0*/  PRMT R62, RZ, 0x7610, R59 ;  /* 0x00007610ff3e7816 */ /* 0x020fca000000003b */
[----:B------:R-:W-:-:S04]  /*103e0*/  FMUL.FTZ R62, R62, c[0x0][0x1ec] ;  /* 0x00007b003e3e7a20 */ /* 0x000fc80000410000 */
[----:B------:R-:W-:Y:S02]  /*103f0*/  FMUL.FTZ R62, R62, c[0x0][0x1e8] ;  /* 0x00007a003e3e7a20 */ /* 0x000fe40000410000 */
[----:B0-----:R-:W-:-:S05]  /*10400*/  FFMA.FTZ R60, R60, R61, 1.1641532182693481445e-10 ;  /* 0x2f0000003c3c7423 */ /* 0x001fca000001003d */
[----:B------:R-:W-:-:S04]  /*10410*/  FSETP.GTU.FTZ.AND P2, PT, R60, c[0x0][0x1e4], PT ;  /* 0x000079003c007a0b */ /* 0x000fc80003f5c000 */
[----:B-1----:R-:W-:Y:S02]  /*10420*/  FSEL R79, R62, RZ, !P2 ;  /* 0x000000ff3e4f7208 */ /* 0x002fe40005000000 */
[----:B------:R-:W-:Y:S02]  /*10430*/  @P0 PRMT R62, RZ, 0x7610, R55 ;  /* 0x00007610ff3e0816 */ /* 0x000fe40000000037 */
[----:B------:R-:W-:-:S03]  /*10440*/  SEL R60, RZ, 0x1, P2 ;  /* 0x00000001ff3c7807 */ /* 0x000fc60001000000 */
[----:B------:R-:W-:Y:S01]  /*10450*/  @P0 FADD.FTZ R79, R62, R79 ;  /* 0x0000004f3e4f0221 */ /* 0x000fe20000010000 */
[----:B------:R-:W-:Y:S02]  /*10460*/  PRMT R107, R60, 0x7610, R107 ;  /* 0x000076103c6b7816 */ /* 0x000fe4000000006b */
.L_x_2349:
[----:B------:R-:W-:Y:S05]  /*10470*/  BSYNC B0 ;  /* 0x0000000000007941 */ /* 0x000fea0003800000 */
.L_x_2347:
[----:B------:R-:W-:Y:S01]  /*10480*/  FADD.FTZ R60, RZ, R66 ;  /* 0x00000042ff3c7221 */ /* 0x000fe20000010000 */
[----:B------:R-:W-:Y:S01]  /*10490*/  F2FP.BF16.PACK_AB R63, R79, R76 ;  /* 0x0000004c4f3f723e */ /* 0x000fe200000010ff */
[----:B------:R-:W-:Y:S01]  /*104a0*/  IMAD.WIDE.U32 R70, R114, R112, c[0x0][0x188] ;  /* 0x0000620072467625 */ /* 0x000fe200078e0070 */
[----:B------:R-:W-:Y:S01]  /*104b0*/  F2FP.BF16.PACK_AB R62, R74, R165 ;  /* 0x000000a54a3e723e */ /* 0x000fe200000010ff */
[----:B------:R-:W-:Y:S01]  /*104c0*/  BSSY B0, `(.L_x_2357) ;  /* 0x0000043000007945 */ /* 0x000fe20003800000 */
[----:B------:R-:W-:Y:S01]  /*104d0*/  LOP3.LUT P0, RZ, R0, 0x1f, RZ, 0xc0, !PT ;  /* 0x0000001f00ff7812 */ /* 0x000fe2000780c0ff */
[----:B------:R-:W-:Y:S01]  /*104e0*/  FADD.FTZ R61, R60, R67 ;  /* 0x000000433c3d7221 */ /* 0x000fe20000010000 */
[----:B------:R-:W-:-:S03]  /*104f0*/  LOP3.LUT P2, RZ, R92, 0xff, RZ, 0xc0, !PT ;  /* 0x000000ff5cff7812 */ /* 0x000fc6000784c0ff */
[----:B------:R-:W-:-:S04]  /*10500*/  FADD.FTZ R60, R61, R68 ;  /* 0x000000443d3c7221 */ /* 0x000fc80000010000 */
[----:B------:R-:W-:-:S04]  /*10510*/  FADD.FTZ R61, R60, R69 ;  /* 0x000000453c3d7221 */ /* 0x000fc80000010000 */
[----:B------:R-:W-:Y:S01]  /*10520*/  FADD.FTZ R60, R61, R72 ;  /* 0x000000483d3c7221 */ /* 0x000fe20000010000 */
[----:B------:R-:W-:-:S03]  /*10530*/  F2FP.BF16.PACK_AB R61, R163, R161 ;  /* 0x000000a1a33d723e */ /* 0x000fc600000010ff */
        /* <DEDUP_REMOVED lines=31> */
[----:B------:R-:W-:Y:S02]  /*10730*/  FADD.FTZ R78, R78, R163 ;  /* 0x000000a34e4e7221 */ /* 0x000fe40000010000 */
[----:B------:R0:W-:Y:S02]  /*10740*/  STG.E.128 [R70.64], R60 ;  /* 0x0000003c46007986 */ /* 0x0001e4000c101d06 */
[----:B------:R-:W-:Y:S01]  /*10750*/  FADD.FTZ R112, R78, R165 ;  /* 0x000000a54e707221 */ /* 0x000fe20000010000 */
[----:B------:R-:W-:-:S03]  /*10760*/  SHF.R.U32.HI R78, RZ, 0x5, R0 ;  /* 0x00000005ff4e7819 */ /* 0x000fc60000011600 */
[----:B------:R-:W-:Y:S01]  /*10770*/  FADD.FTZ R112, R112, R74 ;  /* 0x0000004a70707221 */ /* 0x000fe20000010000 */
[----:B------:R-:W-:-:S03]  /*10780*/  LOP3.LUT R78, R78, 0x7fffffc, RZ, 0xc0, !PT ;  /* 0x07fffffc4e4e7812 */ /* 0x000fc600078ec0ff */
[----:B------:R-:W-:Y:S01]  /*10790*/  FADD.FTZ R112, R112, R76 ;  /* 0x0000004c70707221 */ /* 0x000fe20000010000 */
        /* <DEDUP_REMOVED lines=8> */
[----:B------:R-:W-:Y:S02]  /*10820*/  LOP3.LUT R70, R102, 0xff, RZ, 0xc0, !PT ;  /* 0x000000ff66467812 */ /* 0x000fe400078ec0ff */
[----:B------:R-:W-:Y:S02]  /*10830*/  LOP3.LUT R71, R101, 0xff, RZ, 0xc0, !PT ;  /* 0x000000ff65477812 */ /* 0x000fe400078ec0ff */
[----:B------:R-:W-:Y:S01]  /*10840*/  LOP3.LUT R114, R60, 0xff00, R63, 0xf8, !PT ;  /* 0x0000ff003c727812 */ /* 0x000fe200078ef83f */
[----:B------:R-:W-:-:S03]  /*10850*/  IMAD.WIDE.U32 R60, R62, 0x1000000, RZ ;  /* 0x010000003e3c7825 */ /* 0x000fc600078e00ff */
[----:B------:R-:W-:Y:S01]  /*10860*/  LOP3.LUT R114, R114, 0xff, R104, 0xf8, !PT ;  /* 0x000000ff72727812 */ /* 0x000fe200078ef868 */
[----:B------:R-:W-:-:S04]  /*10870*/  IMAD.WIDE.U32 R62, R70, 0x10000, RZ ;  /* 0x00010000463e7825 */ /* 0x000fc800078e00ff */
[----:B------:R-:W-:Y:S01]  /*10880*/  IMAD.WIDE.U32 R70, R71, 0x100, RZ ;  /* 0x0000010047467825 */ /* 0x000fe200078e00ff */
[----:B------:R-:W-:-:S04]  /*10890*/  LOP3.LUT R61, R63, R114, R61, 0xfe, !PT ;  /* 0x000000723f3d7212 */ /* 0x000fc800078efe3d */
[----:B------:R-:W-:Y:S01]  /*108a0*/  LOP3.LUT R60, R70, R60, R62, 0xfe, !PT ;  /* 0x0000003c463c7212 */ /* 0x000fe200078efe3e */
[----:B------:R-:W-:Y:S01]  /*108b0*/  IMAD.WIDE.U32 R62, R110, R116, c[0x0][0x190] ;  /* 0x000064006e3e7625 */ /* 0x000fe200078e0074 */
[----:B------:R-:W-:Y:S02]  /*108c0*/  LOP3.LUT R61, R61, R71, RZ, 0xfc, !PT ;  /* 0x000000473d3d7212 */ /* 0x000fe400078efcff */
[----:B------:R-:W-:-:S05]  /*108d0*/  LOP3.LUT R60, R60, 0xff, R100, 0xf8, !PT ;  /* 0x000000ff3c3c7812 */ /* 0x000fca00078ef864 */
[----:B------:R0:W-:Y:S02]  /*108e0*/  STG.E.64 [R62.64], R60 ;  /* 0x0000003c3e007986 */ /* 0x0001e4000c101b06 */
.L_x_2358:
[----:B------:R-:W-:Y:S05]  /*108f0*/  BSYNC B0 ;  /* 0x0000000000007941 */ /* 0x000fea0003800000 */
.L_x_2357:
[----:B------:R-:W-:Y:S01]  /*10900*/  @!P2 IADD3 R78, R78, 0x4, RZ ;  /* 0x000000044e4ea810 */ /* 0x000fe20007ffe0ff */
[----:B------:R-:W-:Y:S01]  /*10910*/  FADD.FTZ R110, R112, R79 ;  /* 0x0000004f706e7221 */ /* 0x000fe20000010000 */
[----:B------:R-:W-:Y:S05]  /*10920*/  BRA.DIV ~URZ, `(.L_x_2359) ;  /* 0x000017927f007947 */ /* 0x000fea000b800000 */
[----:B0-----:R0:W1:Y:S02]  /*10930*/  SHFL.BFLY PT, R60, R110, 0x1, 0x1f ;  /* 0x0c201f006e3c7f89 */ /* 0x00106400000e0000 */
.L_x_2365:
        /* <DEDUP_REMOVED lines=100> */
.L_x_2366:
[----:B------:R-:W-:Y:S01]  /*10f80*/  SHF.R.U32.HI R63, RZ, 0x5, R0 ;  /* 0x00000005ff3f7819 */ /* 0x000fe20000011600 */
[----:B-1----:R-:W-:Y:S01]  /*10f90*/  FADD.FTZ R61, R71, R110 ;  /* 0x0000006e473d7221 */ /* 0x002fe20000010000 */
[----:B------:R-:W-:Y:S01]  /*10fa0*/  LOP3.LUT R71, R0, 0x1f, RZ, 0xc0, !PT ;  /* 0x0000001f00477812 */ /* 0x000fe200078ec0ff */
[----:B------:R-:W-:Y:S01]  /*10fb0*/  WARPSYNC 0xffffffff ;  /* 0xffffffff00007948 */ /* 0x000fe20003800000 */
[----:B------:R-:W-:-:S05]  /*10fc0*/  LOP3.LUT R63, R63, 0x3, RZ, 0xc0, !PT ;  /* 0x000000033f3f7812 */ /* 0x000fca00078ec0ff */
[----:B------:R-:W-:-:S05]  /*10fd0*/  @!P0 IMAD.IADD R62, R78, 0x1, R63 ;  /* 0x000000014e3e8824 */ /* 0x000fca00078e023f */
[----:B------:R1:W-:Y:S01]  /*10fe0*/  @!P0 STS.64 [R62.X8], R60 ;  /* 0x0000003c3e008388 */ /* 0x0003e20000008a00 */
[----:B------:R-:W-:-:S11]  /*10ff0*/  ISETP.GT.U32.AND P0, PT, R71, 0x3, PT ;  /* 0x000000034700780c */ /* 0x000fd60003f04070 */
[----:B------:R-:W-:Y:S01]  /*11000*/  BAR.SYNC.DEFER_BLOCKING 0x0 ;  /* 0x0000000000007b1d */ /* 0x000fe20000010000 */
[----:B-1----:R-:W-:Y:S01]  /*11010*/  CS2R R60, SRZ ;  /* 0x00000000003c7805 */ /* 0x002fe2000001ff00 */
[----:B------:R-:W-:Y:S01]  /*11020*/  @!P0 IADD3 R71, R78, R71, RZ ;  /* 0x000000474e478210 */ /* 0x000fe20007ffe0ff */
[----:B------:R-:W-:Y:S01]  /*11030*/  IMAD.MOV.U32 R62, RZ, RZ, RZ ;  /* 0x000000ffff3e7224 */ /* 0x000fe200078e00ff */
[----:B------:R-:W-:Y:S01]  /*11040*/  ISETP.NE.AND P1, PT, RZ, UR8, PT ;  /* 0x00000008ff007c0c */ /* 0x000fe2000bf25270 */
[----:B------:R-:W-:Y:S01]  /*11050*/  @!P0 IMAD.MOV.U32 R62, RZ, RZ, 0x500 ;  /* 0x00000500ff3e8424 */ /* 0x000fe200078e00ff */
[----:B------:R-:W-:Y:S03]  /*11060*/  BSSY B0, `(.L_x_2361) ;  /* 0x00000fe000007945 */ /* 0x000fe60003800000 */
[----:B------:R-:W-:Y:S01]  /*11070*/  I2F R116, R62 ;  /* 0x0000003e00747306 */ /* 0x000fe20000201400 */
[----:B------:R-:W1:Y:S04]  /*11080*/  SHFL.DOWN PT, R70, R62, 0x2, 0x1f ;  /* 0x08401f003e467f89 */ /* 0x000e6800000e0000 */
[----:B------:R2:W-:Y:S01]  /*11090*/  @!P0 LDS.64 R60, [R71.X8] ;  /* 0x00000000473c8984 */ /* 0x0005e20000008a00 */
[----:B------:R-:W-:Y:S01]  /*110a0*/  LOP3.LUT P0, RZ, R63, 0x1f, R0, 0xf8, !PT ;  /* 0x0000001f3fff7812 */ /* 0x000fe2000780f800 */
[----:B-1----:R-:W-:-:S02]  /*110b0*/  IMAD.IADD R112, R70, 0x1, R62 ;  /* 0x0000000146707824 */ /* 0x002fc400078e023e */
[----:B------:R-:W-:Y:S03]  /*110c0*/  I2F R70, R70 ;  /* 0x0000004600467306 */ /* 0x000fe60000201400 */
[----:B------:R-:W1:Y:S05]  /*110d0*/  SHFL.DOWN PT, R120, R112, 0x1, 0x1f ;  /* 0x08201f0070787f89 */ /* 0x000e6a00000e0000 */
[----:B------:R-:W2:Y:S08]  /*110e0*/  I2F R114, R112 ;  /* 0x0000007000727306 */ /* 0x000eb00000201400 */
[----:B--2---:R-:W2:Y:S01]  /*110f0*/  MUFU.RCP R71, R114 ;  /* 0x0000007200477308 */ /* 0x004ea20000001000 */
[----:B-1----:R-:W-:Y:S01]  /*11100*/  IADD3 R62, R112, R120, RZ ;  /* 0x00000078703e7210 */ /* 0x002fe20007ffe0ff */
[----:B------:R-:W1:Y:S04]  /*11110*/  SHFL.DOWN PT, R78, R60, 0x2, 0x1f ;  /* 0x08401f003c4e7f89 */ /* 0x000e6800000e0000 */
[----:B0-----:R-:W0:Y:S02]  /*11120*/  SHFL.DOWN PT, R110, R61, 0x2, 0x1f ;  /* 0x08401f003d6e7f89 */ /* 0x001e2400000e0000 */
[----:B------:R-:W3:Y:S08]  /*11130*/  I2F R62, R62 ;  /* 0x0000003e003e7306 */ /* 0x000ef00000201400 */
[----:B------:R-:W4:Y:S01]  /*11140*/  I2F R120, R120 ;  /* 0x0000007800787306 */ /* 0x000f220000201400 */
[----:B-1----:R-:W-:-:S02]  /*11150*/  FMUL.FTZ R118, R78, R70 ;  /* 0x000000464e767220 */ /* 0x002fc40000410000 */
[----:B------:R-:W-:Y:S02]  /*11160*/  FADD.FTZ R78, -R78, R60 ;  /* 0x0000003c4e4e7221 */ /* 0x000fe40000010100 */
[----:B------:R-:W-:Y:S02]  /*11170*/  FFMA.FTZ R118, R116, R60, R118 ;  /* 0x0000003c74767223 */ /* 0x000fe40000010076 */
[----:B------:R-:W-:Y:S02]  /*11180*/  FMUL.FTZ R78, R78, R78 ;  /* 0x0000004e4e4e7220 */ /* 0x000fe40000410000 */
[----:B--2---:R-:W-:Y:S02]  /*11190*/  FMUL.FTZ R118, R71, R118 ;  /* 0x0000007647767220 */ /* 0x004fe40000410000 */
[----:B------:R-:W-:Y:S02]  /*111a0*/  FMUL.FTZ R78, R78, R116 ;  /* 0x000000744e4e7220 */ /* 0x000fe40000410000 */
[----:B0-----:R-:W-:Y:S01]  /*111b0*/  FADD.FTZ R110, R110, R61 ;  /* 0x0000003d6e6e7221 */ /* 0x001fe20000010000 */
[----:B------:R-:W0:Y:S01]  /*111c0*/  SHFL.DOWN PT, R60, R118, 0x1, 0x1f ;  /* 0x08201f00763c7f89 */ /* 0x000e2200000e0000 */
[----:B------:R-:W-:-:S02]  /*111d0*/  FMUL.FTZ R78, R78, R70 ;  /* 0x000000464e4e7220 */ /* 0x000fc40000410000 */
[----:B---3--:R-:W1:Y:S02]  /*111e0*/  MUFU.RCP R70, R62 ;  /* 0x0000003e00467308 */ /* 0x008e640000001000 */
[----:B------:R-:W-:-:S05]  /*111f0*/  FFMA.FTZ R78, R71, R78, R110 ;  /* 0x0000004e474e7223 */ /* 0x000fca000001006e */
[----:B------:R-:W2:Y:S01]  /*11200*/  SHFL.DOWN PT, R61, R78, 0x1, 0x1f ;  /* 0x08201f004e3d7f89 */ /* 0x000ea200000e0000 */
[----:B0-----:R-:W-:Y:S02]  /*11210*/  FADD.FTZ R71, R118, -R60 ;  /* 0x8000003c76477221 */ /* 0x001fe40000010000 */
[----:B----4-:R-:W-:Y:S02]  /*11220*/  FMUL.FTZ R60, R60, R120 ;  /* 0x000000783c3c7220 */ /* 0x010fe40000410000 */
[----:B------:R-:W-:Y:S02]  /*11230*/  FMUL.FTZ R71, R71, R71 ;  /* 0x0000004747477220 */ /* 0x000fe40000410000 */
[C---:B------:R-:W-:Y:S02]  /*11240*/  FFMA.FTZ R60, R114.reuse, R118, R60 ;  /* 0x00000076723c7223 */ /* 0x040fe4000001003c */
[----:B------:R-:W-:Y:S02]  /*11250*/  FMUL.FTZ R71, R114, R71 ;  /* 0x0000004772477220 */ /* 0x000fe40000410000 */
[----:B-1----:R-:W-:-:S02]  /*11260*/  FMUL.FTZ R60, R70, R60 ;  /* 0x0000003c463c7220 */ /* 0x002fc40000410000 */
[----:B--2---:R-:W-:Y:S02]  /*11270*/  FADD.FTZ R61, R78, R61 ;  /* 0x0000003d4e3d7221 */ /* 0x004fe40000010000 */
[----:B------:R-:W-:Y:S01]  /*11280*/  FMUL.FTZ R71, R71, R120 ;  /* 0x0000007847477220 */ /* 0x000fe20000410000 */
[----:B------:R0:W1:Y:S03]  /*11290*/  SHFL.IDX PT, R110, R60, RZ, 0x1f ;  /* 0x00001fff3c6e7589 */ /* 0x00006600000e0000 */
[----:B------:R-:W-:Y:S02]  /*112a0*/  FFMA.FTZ R70, R70, R71, R61 ;  /* 0x0000004746467223 */ /* 0x000fe4000001003d */
[----:B------:R-:W-:Y:S01]  /*112b0*/  IMAD.MOV.U32 R71, RZ, RZ, c[0x0][0x1e0] ;  /* 0x00007800ff477624 */ /* 0x000fe200078e00ff */
[----:B0-----:R-:W-:-:S03]  /*112c0*/  @!P0 LEA R60, P3, R2, c[0x0][0x1a8], 0x2 ;  /* 0x00006a00023c8a11 */ /* 0x001fc600078610ff */
[----:B------:R-:W0:Y:S01]  /*112d0*/  SHFL.IDX PT, R70, R70, RZ, 0x1f ;  /* 0x00001fff46467589 */ /* 0x000e2200000e0000 */
[----:B-1----:R-:W-:-:S05]  /*112e0*/  FMUL.FTZ R61, R110, R110 ;  /* 0x0000006e6e3d7220 */ /* 0x002fca0000410000 */
[----:B------:R-:W-:Y:S01]  /*112f0*/  FSEL R62, R61, RZ, P1 ;  /* 0x000000ff3d3e7208 */ /* 0x000fe20000800000 */
[----:B0-----:R-:W-:-:S04]  /*11300*/  FFMA.FTZ R61, R70, R71, c[0x0][0x228] ;  /* 0x00008a00463d7623 */ /* 0x001fc80000010047 */
        /* <DEDUP_REMOVED lines=32> */
[C---:B------:R-:W-:Y:S01]  /*11510*/  FADD.FTZ R134, -R60.reuse, R129 ;  /* 0x000000813c867221 */ /* 0x040fe20000010100 */
[----:B------:R-:W-:Y:S01]  /*11520*/  PRMT R129, RZ, 0x7610, R44 ;  /* 0x00007610ff817816 */ /* 0x000fe2000000002c */
[C---:B------:R-:W-:Y:S01]  /*11530*/  FADD.FTZ R140, -R60.reuse, R127 ;  /* 0x0000007f3c8c7221 */ /* 0x040fe20000010100 */
[----:B------:R-:W-:Y:S01]  /*11540*/  PRMT R127, RZ, 0x7610, R45 ;  /* 0x00007610ff7f7816 */ /* 0x000fe2000000002d */
[C---:B------:R-:W-:Y:S01]  /*11550*/  FADD.FTZ R144, -R60.reuse, R125 ;  /* 0x0000007d3c907221 */ /* 0x040fe20000010100 */
[----:B------:R-:W-:Y:S01]  /*11560*/  PRMT R125, RZ, 0x7610, R48 ;  /* 0x00007610ff7d7816 */ /* 0x000fe20000000030 */
        /* <DEDUP_REMOVED lines=17> */
[C---:B------:R-:W-:Y:S01]  /*11680*/  FMUL.FTZ R76, R71.reuse, R60 ;  /* 0x0000003c474c7220 */ /* 0x040fe20000410000 */
[----:B------:R-:W-:Y:S01]  /*11690*/  PRMT R60, RZ, 0x7610, R51 ;  /* 0x00007610ff3c7816 */ /* 0x000fe20000000033 */
[----:B------:R-:W-:-:S02]  /*116a0*/  FMUL.FTZ R123, R71, R112 ;  /* 0x00000070477b7220 */ /* 0x000fc40000410000 */
[----:B------:R-:W-:Y:S02]  /*116b0*/  FMUL.FTZ R63, R71, R70 ;  /* 0x00000046473f7220 */ /* 0x000fe40000410000 */
[----:B------:R-:W-:Y:S01]  /*116c0*/  FFMA.FTZ R60, R123, R60, R10 ;  /* 0x0000003c7b3c7223 */ /* 0x000fe2000001000a */
[----:B------:R-:W-:Y:S01]  /*116d0*/  PRMT R123, RZ, 0x7610, R49 ;  /* 0x00007610ff7b7816 */ /* 0x000fe20000000031 */
[----:B------:R-:W-:Y:S02]  /*116e0*/  IMAD R64, R64, c[0x0][0x168], RZ ;  /* 0x00005a0040407a24 */ /* 0x000fe400078e02ff */
[----:B------:R-:W-:Y:S02]  /*116f0*/  FMUL.FTZ R61, R71, R62 ;  /* 0x0000003e473d7220 */ /* 0x000fe40000410000 */
[----:B------:R-:W-:Y:S01]  /*11700*/  FFMA.FTZ R123, R63, R123, R6 ;  /* 0x0000007b3f7b7223 */ /* 0x000fe20000010006 */
[----:B------:R-:W-:Y:S01]  /*11710*/  SHF.R.S32.HI R63, RZ, 0x1f, R64 ;  /* 0x0000001fff3f7819 */ /* 0x000fe20000011440 */
[----:B------:R-:W-:-:S02]  /*11720*/  FFMA.FTZ R125, R61, R125, R4 ;  /* 0x0000007d3d7d7223 */ /* 0x000fc40000010004 */
[----:B------:R-:W-:Y:S01]  /*11730*/  FMUL.FTZ R126, R71, R126 ;  /* 0x0000007e477e7220 */ /* 0x000fe20000410000 */
[----:B------:R-:W-:Y:S01]  /*11740*/  LEA.HI R61, R63, R64, RZ, 0x3 ;  /* 0x000000403f3d7211 */ /* 0x000fe200078f18ff */
[C---:B------:R-:W-:Y:S01]  /*11750*/  FMUL.FTZ R119, R71.reuse, R128 ;  /* 0x0000008047777220 */ /* 0x040fe20000410000 */
[----:B------:R-:W-:Y:S01]  /*11760*/  PRMT R63, RZ, 0x5410, R47 ;  /* 0x00005410ff3f7816 */ /* 0x000fe2000000002f */
[C---:B------:R-:W-:Y:S01]  /*11770*/  FMUL.FTZ R122, R71.reuse, R122 ;  /* 0x0000007a477a7220 */ /* 0x040fe20000410000 */
[----:B------:R-:W-:Y:S01]  /*11780*/  PRMT R64, RZ, 0x5410, R44 ;  /* 0x00005410ff407816 */ /* 0x000fe2000000002c */
[C---:B------:R-:W-:Y:S02]  /*11790*/  FMUL.FTZ R69, R71.reuse, R124 ;  /* 0x0000007c47457220 */ /* 0x040fe40000410000 */
[----:B------:R-:W-:Y:S01]  /*117a0*/  FFMA.FTZ R126, R126, R63, R17 ;  /* 0x0000003f7e7e7223 */ /* 0x000fe20000010011 */
[----:B------:R-:W-:Y:S01]  /*117b0*/  PRMT R63, RZ, 0x7610, R47 ;  /* 0x00007610ff3f7816 */ /* 0x000fe2000000002f */
[----:B------:R-:W-:-:S02]  /*117c0*/  FMUL.FTZ R118, R71, R118 ;  /* 0x0000007647767220 */ /* 0x000fc40000410000 */
[----:B------:R-:W-:Y:S02]  /*117d0*/  FMUL.FTZ R140, R71, R140 ;  /* 0x0000008c478c7220 */ /* 0x000fe40000410000 */
[----:B------:R-:W-:Y:S01]  /*117e0*/  FFMA.FTZ R119, R119, R63, R18 ;  /* 0x0000003f77777223 */ /* 0x000fe20000010012 */
[--C-:B------:R-:W-:Y:S01]  /*117f0*/  PRMT R63, RZ, 0x5410, R46.reuse ;  /* 0x00005410ff3f7816 */ /* 0x100fe2000000002e */
[C---:B------:R-:W-:Y:S02]  /*11800*/  FMUL.FTZ R117, R71.reuse, R144 ;  /* 0x0000009047757220 */ /* 0x040fe40000410000 */
[C---:B------:R-:W-:Y:S02]  /*11810*/  FMUL.FTZ R138, R71.reuse, R138 ;  /* 0x0000008a478a7220 */ /* 0x040fe40000410000 */
[----:B------:R-:W-:Y:S01]  /*11820*/  FFMA.FTZ R122, R122, R63, R15 ;  /* 0x0000003f7a7a7223 */ /* 0x000fe2000001000f */
[----:B------:R-:W-:Y:S01]  /*11830*/  PRMT R63, RZ, 0x7610, R46 ;  /* 0x00007610ff3f7816 */ /* 0x000fe2000000002e */
[----:B------:R-:W-:-:S02]  /*11840*/  FMUL.FTZ R77, R71, R134 ;  /* 0x00000086474d7220 */ /* 0x000fc40000410000 */
[----:B------:R-:W-:Y:S02]  /*11850*/  FMUL.FTZ R136, R71, R136 ;  /* 0x0000008847887220 */ /* 0x000fe40000410000 */
[----:B------:R-:W-:Y:S01]  /*11860*/  FFMA.FTZ R69, R69, R63, R16 ;  /* 0x0000003f45457223 */ /* 0x000fe20000010010 */
[----:B------:R-:W-:Y:S01]  /*11870*/  PRMT R63, RZ, 0x5410, R45 ;  /* 0x00005410ff3f7816 */ /* 0x000fe2000000002d */
[C---:B------:R-:W-:Y:S02]  /*11880*/  FMUL.FTZ R75, R71.reuse, R132 ;  /* 0x00000084474b7220 */ /* 0x040fe40000410000 */
[C---:B------:R-:W-:Y:S02]  /*11890*/  FMUL.FTZ R142, R71.reuse, R142 ;  /* 0x0000008e478e7220 */ /* 0x040fe40000410000 */
[----:B------:R-:W-:Y:S01]  /*118a0*/  FFMA.FTZ R118, R118, R63, R13 ;  /* 0x0000003f76767223 */ /* 0x000fe2000001000d */
[----:B------:R-:W-:Y:S01]  /*118b0*/  PRMT R63, RZ, 0x5410, R43 ;  /* 0x00005410ff3f7816 */ /* 0x000fe2000000002b */
[----:B------:R-:W-:-:S02]  /*118c0*/  FMUL.FTZ R73, R71, R130 ;  /* 0x0000008247497220 */ /* 0x000fc40000410000 */
[C---:B------:R-:W-:Y:S02]  /*118d0*/  FMUL.FTZ R158, R71.reuse, R158 ;  /* 0x0000009e479e7220 */ /* 0x040fe40000410000 */
[----:B------:R-:W-:Y:S01]  /*118e0*/  FFMA.FTZ R140, R140, R63, R25 ;  /* 0x0000003f8c8c7223 */ /* 0x000fe20000010019 */
[----:B------:R-:W-:Y:S01]  /*118f0*/  PRMT R63, RZ, 0x7610, R43 ;  /* 0x00007610ff3f7816 */ /* 0x000fe2000000002b */
[C---:B------:R-:W-:Y:S02]  /*11900*/  FMUL.FTZ R115, R71.reuse, R152 ;  /* 0x0000009847737220 */ /* 0x040fe40000410000 */
[----:B------:R-:W-:Y:S02]  /*11910*/  FMUL.FTZ R156, R71, R156 ;  /* 0x0000009c479c7220 */ /* 0x000fe40000410000 */
        /* <DEDUP_REMOVED lines=10> */
[C---:B------:R-:W-:Y:S01]  /*119c0*/  FMUL.FTZ R113, R71.reuse, R78 ;  /* 0x0000004e47717220 */ /* 0x040fe20000410000 */
[----:B------:R-:W-:Y:S01]  /*119d0*/  PRMT R78, RZ, 0x5410, R50 ;  /* 0x00005410ff4e7816 */ /* 0x000fe20000000032 */
[----:B------:R-:W-:-:S02]  /*119e0*/  FMUL.FTZ R72, R71, R72 ;  /* 0x0000004847487220 */ /* 0x000fc40000410000 */
[----:B------:R-:W-:Y:S01]  /*119f0*/  FFMA.FTZ R136, R136, R63, R21 ;  /* 0x0000003f88887223 */ /* 0x000fe20000010015 */
[----:B------:R-:W-:Y:S01]  /*11a00*/  PRMT R63, RZ, 0x7610, R41 ;  /* 0x00007610ff3f7816 */ /* 0x000fe20000000029 */
[----:B------:R-:W-:Y:S02]  /*11a10*/  FMUL.FTZ R79, R71, R146 ;  /* 0x00000092474f7220 */ /* 0x000fe40000410000 */
[----:B------:R-:W-:Y:S01]  /*11a20*/  FFMA.FTZ R72, R72, R78, R7 ;  /* 0x0000004e48487223 */ /* 0x000fe20000010007 */
[----:B------:R-:W-:Y:S01]  /*11a30*/  PRMT R78, RZ, 0x7610, R50 ;  /* 0x00007610ff4e7816 */ /* 0x000fe20000000032 */
[----:B------:R-:W-:Y:S01]  /*11a40*/  FFMA.FTZ R75, R75, R63, R22 ;  /* 0x0000003f4b4b7223 */ /* 0x000fe20000010016 */
[----:B------:R-:W-:Y:S01]  /*11a50*/  PRMT R63, RZ, 0x5410, R40 ;  /* 0x00005410ff3f7816 */ /* 0x000fe20000000028 */
[----:B------:R-:W-:Y:S02]  /*11a60*/  FMUL.FTZ R68, R71, R68 ;  /* 0x0000004447447220 */ /* 0x000fe40000410000 */
[----:B------:R-:W-:Y:S01]  /*11a70*/  FFMA.FTZ R113, R113, R78, R8 ;  /* 0x0000004e71717223 */ /* 0x000fe20000010008 */
[----:B------:R-:W-:Y:S01]  /*11a80*/  PRMT R78, RZ, 0x5410, R49 ;  /* 0x00005410ff4e7816 */ /* 0x000fe20000000031 */
[----:B------:R-:W-:Y:S01]  /*11a90*/  FFMA.FTZ R142, R142, R63, R19 ;  /* 0x0000003f8e8e7223 */ /* 0x000fe20000010013 */
[----:B------:R-:W-:Y:S01]  /*11aa0*/  PRMT R63, RZ, 0x7610, R40 ;  /* 0x00007610ff3f7816 */ /* 0x000fe20000000028 */
[----:B------:R-:W-:-:S02]  /*11ab0*/  FMUL.FTZ R66, R71, R66 ;  /* 0x0000004247427220 */ /* 0x000fc40000410000 */
[----:B------:R-:W-:Y:S01]  /*11ac0*/  FFMA.FTZ R68, R68, R78, R5 ;  /* 0x0000004e44447223 */ /* 0x000fe20000010005 */
[----:B------:R-:W-:Y:S01]  /*11ad0*/  PRMT R78, RZ, 0x5410, R48 ;  /* 0x00005410ff4e7816 */ /* 0x000fe20000000030 */
[----:B------:R-:W-:Y:S01]  /*11ae0*/  FFMA.FTZ R73, R73, R63, R20 ;  /* 0x0000003f49497223 */ /* 0x000fe20000010014 */
[----:B------:R-:W-:Y:S01]  /*11af0*/  PRMT R63, RZ, 0x5410, R39 ;  /* 0x00005410ff3f7816 */ /* 0x000fe20000000027 */
[C---:B------:R-:W-:Y:S02]  /*11b00*/  FMUL.FTZ R165, R71.reuse, R165 ;  /* 0x000000a547a57220 */ /* 0x040fe40000410000 */
[----:B------:R-:W-:Y:S02]  /*11b10*/  FFMA.FTZ R66, R66, R78, R3 ;  /* 0x0000004e42427223 */ /* 0x000fe40000010003 */
        /* <DEDUP_REMOVED lines=18> */
[----:B------:R-:W-:Y:S01]  /*11c40*/  FMUL.FTZ R164, R71, R164 ;  /* 0x000000a447a47220 */ /* 0x000fe20000410000 */
[----:B------:R-:W-:Y:S01]  /*11c50*/  PRMT R71, RZ, 0x5410, R51 ;  /* 0x00005410ff477816 */ /* 0x000fe20000000033 */
        /* <DEDUP_REMOVED lines=9> */
[----:B------:R-:W-:-:S03]  /*11cf0*/  F2FP.BF16.PACK_AB R65, R127, R118 ;  /* 0x000000767f41723e */ /* 0x000fc600000010ff */
[----:B------:R-:W-:Y:S01]  /*11d00*/  FFMA.FTZ R79, R79, R63, R28 ;  /* 0x0000003f4f4f7223 */ /* 0x000fe2000001001c */
[----:B------:R-:W-:Y:S02]  /*11d10*/  PRMT R63, RZ, 0x5410, R35 ;  /* 0x00005410ff3f7816 */ /* 0x000fe40000000023 */
[----:B------:R-:W-:-:S03]  /*11d20*/  F2FP.BF16.PACK_AB R64, R129, R64 ;  /* 0x000000408140723e */ /* 0x000fc600000010ff */
[----:B------:R-:W-:Y:S01]  /*11d30*/  FFMA.FTZ R112, R121, R63, R98 ;  /* 0x0000003f79707223 */ /* 0x000fe20000010062 */
[----:B------:R-:W-:-:S05]  /*11d40*/  PRMT R63, RZ, 0x7610, R35 ;  /* 0x00007610ff3f7816 */ /* 0x000fca0000000023 */
[----:B------:R-:W-:Y:S01]  /*11d50*/  FFMA.FTZ R137, R76, R63, R99 ;  /* 0x0000003f4c897223 */ /* 0x000fe20000010063 */
[----:B------:R-:W-:-:S05]  /*11d60*/  PRMT R63, RZ, 0x5410, R34 ;  /* 0x00005410ff3f7816 */ /* 0x000fca0000000022 */
        /* <DEDUP_REMOVED lines=9> */
[----:B------:R-:W-:-:S03]  /*11e00*/  LOP3.LUT R70, R0, 0x7f, RZ, 0xc0, !PT ;  /* 0x0000007f00467812 */ /* 0x000fc600078ec0ff */
[----:B------:R-:W-:Y:S01]  /*11e10*/  FFMA.FTZ R133, R164, R63, R95 ;  /* 0x0000003fa4857223 */ /* 0x000fe2000001005f */
[--C-:B------:R-:W-:Y:S02]  /*11e20*/  PRMT R63, RZ, 0x5410, R32.reuse ;  /* 0x00005410ff3f7816 */ /* 0x100fe40000000020 */
[----:B------:R-:W-:Y:S02]  /*11e30*/  LEA.HI.SX32 R109, R61, R70, 0x1d ;  /* 0x000000463d6d7211 */ /* 0x000fe400078feaff */
[----:B------:R-:W-:Y:S01]  /*11e40*/  F2FP.BF16.PACK_AB R70, R77, R138 ;  /* 0x0000008a4d46723e */ /* 0x000fe200000010ff */
[----:B------:R-:W-:Y:S01]  /*11e50*/  FFMA.FTZ R76, R62, R63, R83 ;  /* 0x0000003f3e4c7223 */ /* 0x000fe20000010053 */
[----:B------:R-:W-:Y:S01]  /*11e60*/  PRMT R62, RZ, 0x7610, R32 ;  /* 0x00007610ff3e7816 */ /* 0x000fe20000000020 */
[C---:B------:R-:W-:Y:S01]  /*11e70*/  IMAD.WIDE.U32 R118, R109.reuse, R111, c[0x0][0x208] ;  /* 0x000082006d767625 */ /* 0x040fe200078e006f */
[----:B------:R-:W-:Y:S02]  /*11e80*/  IADD3 R116, R109, 0x80, RZ ;  /* 0x000000806d747810 */ /* 0x000fe40007ffe0ff */
[----:B------:R-:W-:Y:S01]  /*11e90*/  F2FP.BF16.PACK_AB R63, R60, R71 ;  /* 0x000000473c3f723e */ /* 0x000fe200000010ff */
[----:B------:R-:W-:Y:S01]  /*11ea0*/  FFMA.FTZ R121, R162, R62, R87 ;  /* 0x0000003ea2797223 */ /* 0x000fe20000010057 */
[----:B------:R-:W-:-:S02]  /*11eb0*/  F2FP.BF16.PACK_AB R62, R113, R72 ;  /* 0x00000048713e723e */ /* 0x000fc400000010ff */
[----:B------:R-:W-:Y:S02]  /*11ec0*/  F2FP.BF16.PACK_AB R72, R79, R160 ;  /* 0x000000a04f48723e */ /* 0x000fe400000010ff */
[----:B------:R-:W-:Y:S02]  /*11ed0*/  F2FP.BF16.PACK_AB R79, R137, R112 ;  /* 0x00000070894f723e */ /* 0x000fe400000010ff */
[----:B------:R-:W-:Y:S02]  /*11ee0*/  IADD3 R114, R109, 0x100, RZ ;  /* 0x000001006d727810 */ /* 0x000fe40007ffe0ff */
[----:B------:R-:W-:Y:S02]  /*11ef0*/  F2FP.BF16.PACK_AB R60, R125, R66 ;  /* 0x000000427d3c723e */ /* 0x000fe400000010ff */
[----:B------:R-:W-:Y:S02]  /*11f00*/  F2FP.BF16.PACK_AB R77, R133, R110 ;  /* 0x0000006e854d723e */ /* 0x000fe400000010ff */
[----:B------:R-:W-:-:S02]  /*11f10*/  IADD3 R112, R109, 0x180, RZ ;  /* 0x000001806d707810 */ /* 0x000fc40007ffe0ff */
[----:B------:R-:W-:Y:S02]  /*11f20*/  F2FP.BF16.PACK_AB R66, R69, R122 ;  /* 0x0000007a4542723e */ /* 0x000fe400000010ff */
[----:B------:R-:W-:Y:S01]  /*11f30*/  IADD3 R110, R109, 0x200, RZ ;  /* 0x000002006d6e7810 */ /* 0x000fe20007ffe0ff */
[-C--:B------:R-:W-:Y:S01]  /*11f40*/  IMAD.WIDE.U32 R112, R112, R111.reuse, c[0x0][0x208] ;  /* 0x0000820070707625 */ /* 0x080fe200078e006f */
[----:B------:R-:W-:Y:S02]  /*11f50*/  F2FP.BF16.PACK_AB R61, R123, R68 ;  /* 0x000000447b3d723e */ /* 0x000fe400000010ff */
[----:B------:R-:W-:Y:S01]  /*11f60*/  F2FP.BF16.PACK_AB R71, R117, R140 ;  /* 0x0000008c7547723e */ /* 0x000fe200000010ff */
[-C--:B------:R-:W-:Y:S01]  /*11f70*/  IMAD.WIDE.U32 R116, R116, R111.reuse, c[0x0][0x208] ;  /* 0x0000820074747625 */ /* 0x080fe200078e006f */
[----:B------:R-:W-:Y:S01]  /*11f80*/  F2FP.BF16.PACK_AB R69, R75, R136 ;  /* 0x000000884b45723e */ /* 0x000fe200000010ff */
[----:B------:R0:W-:Y:S01]  /*11f90*/  STG.E.128 [R118.64], R60 ;  /* 0x0000003c76007986 */ /* 0x0001e2000c101d06 */
[----:B------:R-:W-:Y:S01]  /*11fa0*/  F2FP.BF16.PACK_AB R75, R115, R158 ;  /* 0x0000009e734b723e */ /* 0x000fe200000010ff */
[-C--:B------:R-:W-:Y:S01]  /*11fb0*/  IMAD.WIDE.U32 R114, R114, R111.reuse, c[0x0][0x208] ;  /* 0x0000820072727625 */ /* 0x080fe200078e006f */
[----:B------:R-:W-:Y:S01]  /*11fc0*/  F2FP.BF16.PACK_AB R68, R73, R142 ;  /* 0x0000008e4944723e */ /* 0x000fe200000010ff */
[----:B------:R0:W-:Y:S01]  /*11fd0*/  STG.E.128 [R116.64], R64 ;  /* 0x0000004074007986 */ /* 0x0001e2000c101d06 */
[----:B------:R-:W-:Y:S01]  /*11fe0*/  F2FP.BF16.PACK_AB R73, R131, R154 ;  /* 0x0000009a8349723e */ /* 0x000fe200000010ff */
[----:B------:R-:W-:Y:S01]  /*11ff0*/  IMAD.WIDE.U32 R110, R110, R111, c[0x0][0x208] ;  /* 0x000082006e6e7625 */ /* 0x000fe200078e006f */
[----:B------:R-:W-:Y:S01]  /*12000*/  F2FP.BF16.PACK_AB R76, R121, R76 ;  /* 0x0000004c794c723e */ /* 0x000fe200000010ff */
[----:B------:R0:W-:Y:S04]  /*12010*/  STG.E.128 [R114.64], R68 ;  /* 0x0000004472007986 */ /* 0x0001e8000c101d06 */
[----:B------:R0:W-:Y:S04]  /*12020*/  STG.E.128 [R112.64], R72 ;  /* 0x0000004870007986 */ /* 0x0001e8000c101d06 */
[----:B------:R0:W-:Y:S02]  /*12030*/  STG.E.128 [R110.64], R76 ;  /* 0x0000004c6e007986 */ /* 0x0001e4000c101d06 */
.L_x_2362:
[----:B-1----:R-:W-:Y:S05]  /*12040*/  BSYNC B0 ;  /* 0x0000000000007941 */ /* 0x002fea0003800000 */
.L_x_2361:
[----:B------:R-:W-:Y:S02]  /*12050*/  IADD3 R2, R2, c[0x0][0x160], RZ ;  /* 0x0000580002027a10 */ /* 0x000fe40007ffe0ff */
[----:B------:R-:W-:-:S02]  /*12060*/  LOP3.LUT P1, RZ, R92, 0xff, RZ, 0xc0, !PT ;  /* 0x000000ff5cff7812 */ /* 0x000fc4000782c0ff */
[----:B------:R-:W-:Y:S02]  /*12070*/  ISETP.GE.AND P0, PT, R2, c[0x0][0x164], PT ;  /* 0x0000590002007a0c */ /* 0x000fe40003f06270 */
[----:B------:R-:W-:-:S11]  /*12080*/  SEL R92, RZ, 0x1, P1 ;  /* 0x00000001ff5c7807 */ /* 0x000fd60000800000 */
[----:B0----5:R-:W-:Y:S01]  /*12090*/  @P0 CALL.REL.NOINC `(.L_x_2363) ;  /* 0x0000001000000944 */ /* 0x021fe20003c00000 */
[----:B------:R-:W-:Y:S05]  /*120a0*/  BRA `(.L_x_2364) ;  /* 0xfffee93000007947 */ /* 0x000fea000383ffff */
.L_x_2363:
[----:B------:R-:W-:Y:S05]  /*120b0*/  EXIT ;  /* 0x000000000000794d */ /* 0x000fea0003800000 */
.L_x_2359:
[----:B0-----:R-:W-:Y:S01]  /*120c0*/  IMAD.MOV.U32 R71, RZ, RZ, 0x1 ;  /* 0x00000001ff477424 */ /* 0x001fe200078e00ff */
[----:B------:R-:W-:Y:S01]  /*120d0*/  MOV R61, 0x1f ;  /* 0x0000001f003d7802 */ /* 0x000fe20000000f00 */
[----:B------:R-:W-:Y:S01]  /*120e0*/  IMAD.MOV.U32 R70, RZ, RZ, -0x1 ;  /* 0xffffffffff467424 */ /* 0x000fe200078e00ff */
[----:B------:R-:W-:Y:S02]  /*120f0*/  MOV R62, 0x12110 ;  /* 0x00012110003e7802 */ /* 0x000fe40000000f00 */
[----:B-----5:R-:W-:Y:S05]  /*12100*/  CALL.REL.NOINC `($__internal_11_$__cuda_sm70_shflsync_bfly_p) ;  /* 0x0000089000007944 */ /* 0x020fea0003c00000 */
[----:B-1----:R-:W-:Y:S01]  /*12110*/  IMAD.MOV.U32 R60, RZ, RZ, R71 ;  /* 0x000000ffff3c7224 */ /* 0x002fe200078e0047 */
[----:B0-----:R-:W-:Y:S05]  /*12120*/  BRA `(.L_x_2365) ;  /* 0xffffe81000007947 */ /* 0x001fea000383ffff */
.L_x_2360:
[----:B------:R-:W-:Y:S01]  /*12130*/  HFMA2.MMA R61, -RZ, RZ, 0, 1.847743988037109375e-06 ;  /* 0x0000001fff3d7435 */ /* 0x000fe200000001ff */
[----:B------:R-:W-:Y:S01]  /*12140*/  IMAD.MOV.U32 R71, RZ, RZ, 0x2 ;  /* 0x00000002ff477424 */ /* 0x000fe200078e00ff */
[----:B------:R-:W-:Y:S01]  /*12150*/  MOV R62, 0x12180 ;  /* 0x00012180003e7802 */ /* 0x000fe20000000f00 */
[----:B------:R-:W-:-:S03]  /*12160*/  IMAD.MOV.U32 R70, RZ, RZ, -0x1 ;  /* 0xffffffffff467424 */ /* 0x000fc600078e00ff */
[----:B-----5:R-:W-:Y:S05]  /*12170*/  CALL.REL.NOINC `($__internal_11_$__cuda_sm70_shflsync_bfly_p) ;  /* 0x0000082000007944 */ /* 0x020fea0003c00000 */
[----:B01----:R-:W-:Y:S01]  /*12180*/  FADD.FTZ R110, R110, R71 ;  /* 0x000000476e6e7221 */ /* 0x003fe20000010000 */
[----:B------:R-:W-:Y:S01]  /*12190*/  MOV R70, 0xffffffff ;  /* 0xffffffff00467802 */ /* 0x000fe20000000f00 */
[----:B------:R-:W-:Y:S01]  /*121a0*/  IMAD.MOV.U32 R71, RZ, RZ, 0x4 ;  /* 0x00000004ff477424 */ /* 0x000fe200078e00ff */
[----:B------:R-:W-:Y:S01]  /*121b0*/  MOV R62, 0x121e0 ;  /* 0x000121e0003e7802 */ /* 0x000fe20000000f00 */
[----:B------:R-:W-:-:S02]  /*121c0*/  IMAD.MOV.U32 R61, RZ, RZ, 0x1f ;  /* 0x0000001fff3d7424 */ /* 0x000fc400078e00ff */
[----:B------:R-:W-:Y:S05]  /*121d0*/  CALL.REL.NOINC `($__internal_11_$__cuda_sm70_shflsync_bfly_p) ;  /* 0x000007c000007944 */ /* 0x000fea0003c00000 */
[----:B01----:R-:W-:Y:S01]  /*121e0*/  FADD.FTZ R110, R110, R71 ;  /* 0x000000476e6e7221 */ /* 0x003fe20000010000 */
[----:B------:R-:W-:Y:S01]  /*121f0*/  MOV R62, 0x12240 ;  /* 0x00012240003e7802 */ /* 0x000fe20000000f00 */
[----:B------:R-:W-:-:S02]  /*12200*/  IMAD.MOV.U32 R71, RZ, RZ, 0x8 ;  /* 0x00000008ff477424 */ /* 0x000fc400078e00ff */
[----:B------:R-:W-:Y:S02]  /*12210*/  IMAD.MOV.U32 R61, RZ, RZ, 0x1f ;  /* 0x0000001fff3d7424 */ /* 0x000fe400078e00ff */
[----:B------:R-:W-:Y:S02]  /*12220*/  IMAD.MOV.U32 R70, RZ, RZ, -0x1 ;  /* 0xffffffffff467424 */ /* 0x000fe400078e00ff */
[----:B------:R-:W-:Y:S05]  /*12230*/  CALL.REL.NOINC `($__internal_11_$__cuda_sm70_shflsync_bfly_p) ;  /* 0x0000076000007944 */ /* 0x000fea0003c00000 */
[----:B01----:R-:W-:Y:S01]  /*12240*/  FADD.FTZ R110, R110, R71 ;  /* 0x000000476e6e7221 */ /* 0x003fe20000010000 */
[----:B------:R-:W-:Y:S01]  /*12250*/  HFMA2.MMA R71, -RZ, RZ, 0, 9.5367431640625e-07 ;  /* 0x00000010ff477435 */ /* 0x000fe200000001ff */
[----:B------:R-:W-:Y:S01]  /*12260*/  IMAD.MOV.U32 R61, RZ, RZ, 0x1f ;  /* 0x0000001fff3d7424 */ /* 0x000fe200078e00ff */
[----:B------:R-:W-:Y:S01]  /*12270*/  MOV R62, 0x122a0 ;  /* 0x000122a0003e7802 */ /* 0x000fe20000000f00 */
[----:B------:R-:W-:-:S03]  /*12280*/  IMAD.MOV.U32 R70, RZ, RZ, -0x1 ;  /* 0xffffffffff467424 */ /* 0x000fc600078e00ff */
[----:B------:R-:W-:Y:S05]  /*12290*/  CALL.REL.NOINC `($__internal_11_$__cuda_sm70_shflsync_bfly_p) ;  /* 0x0000070000007944 */ /* 0x000fea0003c00000 */
        /* <DEDUP_REMOVED lines=86> */
[----:B------:R-:W-:Y:S05]  /*12800*/  CALL.REL.NOINC `($__internal_11_$__cuda_sm70_shflsync_bfly_p) ;  /* 0x0000019000007944 */ /* 0x000fea0003c00000 */
        /* <DEDUP_REMOVED lines=13> */
[----:B------:R-:W-:Y:S01]  /*128e0*/  HFMA2.MMA R71, -RZ, RZ, 0, 4.76837158203125e-07 ;  /* 0x00000008ff477435 */ /* 0x000fe200000001ff */
[----:B------:R-:W-:Y:S01]  /*128f0*/  IMAD.MOV.U32 R61, RZ, RZ, 0x1f ;  /* 0x0000001fff3d7424 */ /* 0x000fe200078e00ff */
[----:B------:R-:W-:Y:S01]  /*12900*/  MOV R62, 0x12930 ;  /* 0x00012930003e7802 */ /* 0x000fe20000000f00 */
[----:B------:R-:W-:-:S03]  /*12910*/  IMAD.MOV.U32 R70, RZ, RZ, -0x1 ;  /* 0xffffffffff467424 */ /* 0x000fc600078e00ff */
[----:B------:R-:W-:Y:S05]  /*12920*/  CALL.REL.NOINC `($__internal_11_$__cuda_sm70_shflsync_bfly_p) ;  /* 0x0000007000007944 */ /* 0x000fea0003c00000 */
[----:B01----:R-:W-:Y:S01]  /*12930*/  FADD.FTZ R110, R110, R71 ;  /* 0x000000476e6e7221 */ /* 0x003fe20000010000 */
[----:B------:R-:W-:Y:S01]  /*12940*/  MOV R61, 0x1f ;  /* 0x0000001f003d7802 */ /* 0x000fe20000000f00 */
[----:B------:R-:W-:Y:S01]  /*12950*/  IMAD.MOV.U32 R71, RZ, RZ, 0x10 ;  /* 0x00000010ff477424 */ /* 0x000fe200078e00ff */
[----:B------:R-:W-:Y:S01]  /*12960*/  MOV R62, 0x12990 ;  /* 0x00012990003e7802 */ /* 0x000fe20000000f00 */
[----:B------:R-:W-:-:S02]  /*12970*/  IMAD.MOV.U32 R70, RZ, RZ, -0x1 ;  /* 0xffffffffff467424 */ /* 0x000fc400078e00ff */
[----:B------:R-:W-:Y:S05]  /*12980*/  CALL.REL.NOINC `($__internal_11_$__cuda_sm70_shflsync_bfly_p) ;  /* 0x0000001000007944 */ /* 0x000fea0003c00000 */
[----:B01----:R-:W-:Y:S05]  /*12990*/  BRA `(.L_x_2366) ;  /* 0xffffe5e000007947 */ /* 0x003fea000383ffff */
        .weak           $__internal_11_$__cuda_sm70_shflsync_bfly_p
        .type           $__internal_11_$__cuda_sm70_shflsync_bfly_p,@function
        .size           $__internal_11_$__cuda_sm70_shflsync_bfly_p,(.L_x_36051 - $__internal_11_$__cuda_sm70_shflsync_bfly_p)
$__internal_11_$__cuda_sm70_shflsync_bfly_p:
[----:B------:R-:W-:Y:S01]  /*129a0*/  IMAD.MOV.U32 R63, RZ, RZ, 0x0 ;  /* 0x00000000ff3f7424 */ /* 0x000fe200078e00ff */
[----:B------:R-:W-:Y:S04]  /*129b0*/  WARPSYNC R70 ;  /* 0x0000004600007348 */ /* 0x000fe80003800000 */
[----:B------:R0:W1:Y:S01]  /*129c0*/  SHFL.BFLY PT, R71, R110, R71, R61 ;  /* 0x0c0000476e477389 */ /* 0x00006200000e003d */
[----:B------:R-:W-:Y:S05]  /*129d0*/  RET.REL.NODEC R62 `(_ZN10layer_norm13ln_fwd_kernelINS_13Kernel_traitsI13__nv_bfloat16S2_S2_S2_fjLj5120ELj1ELj1ELj4ELj16ENS_18Kernel_traits_baseILj5120ES2_S2_S2_S2_fjLj128EEEEELb1ELb0ELb1ELb1EEEvNS_9FwdParamsE) ;  /* 0xfffed6203e007950 */ /* 0x000fea0003c3ffff */
.L_x_2367:
        /* <DEDUP_REMOVED lines=10> */
.L_x_36051:


//--------------------- .text._ZN10layer_norm13ln_fwd_kernelINS_13Kernel_traitsI13__nv_bfloat16S2_S2_S2_fjLj5120ELj1ELj1ELj4ELj16ENS_18Kernel_traits_baseILj5120ES2_S2_S2_S2_fjLj128EEEEELb1ELb1ELb0ELb0EEEvNS_9FwdParamsE --------------------------
	.section	.text._ZN10layer_norm13ln_fwd_kernelINS_13Kernel_traitsI13__nv_bfloat16S2_S2_S2_fjLj5120ELj1ELj1ELj4ELj16ENS_18Kernel_traits_baseILj5120ES2_S2_S2_S2_fjLj128EEEEELb1ELb1ELb0ELb0EEEvNS_9FwdParamsE,"ax",@progbits
	.sectioninfo	@"SHI_REGISTERS=254"
	.align	128
        .global         _ZN10layer_norm13ln_fwd_kernelINS_13Kernel_traitsI13__nv_bfloat16S2_S2_S2_fjLj5120ELj1ELj1ELj4ELj16ENS_18Kernel_traits_baseILj5120ES2_S2_S2_S2_fjLj128EEEEELb1ELb1ELb0ELb0EEEvNS_9FwdParamsE
        .type           _ZN10layer_norm13ln_fwd_kernelINS_13Kernel_traitsI13__nv_bfloat16S2_S2_S2_fjLj5120ELj1ELj1ELj4ELj16ENS_18Kernel_traits_baseILj5120ES2_S2_S2_S2_fjLj128EEEEELb1ELb1ELb0ELb0EEEvNS_9FwdParamsE,@function
        .size           _ZN10layer_norm13ln_fwd_kernelINS_13Kernel_traitsI13__nv_bfloat16S2_S2_S2_fjLj5120ELj1ELj1ELj4ELj16ENS_18Kernel_traits_baseILj5120ES2_S2_S2_S2_fjLj128EEEEELb1ELb1ELb0ELb0EEEvNS_9FwdParamsE,(.L_x_36052 - _ZN10layer_norm13ln_fwd_kernelINS_13Kernel_traitsI13__nv_bfloat16S2_S2_S2_fjLj5120ELj1ELj1ELj4ELj16ENS_18Kernel_traits_baseILj5120ES2_S2_S2_S2_fjLj128EEEEELb1ELb1ELb0ELb0EEEvNS_9FwdParamsE)
        .other          _ZN10layer_norm13ln_fwd_kernelINS_13Kernel_traitsI13__nv_bfloat16S2_S2_S2_fjLj5120ELj1ELj1ELj4ELj16ENS_18Kernel_traits_baseILj5120ES2_S2_S2_S2_fjLj128EEEEELb1ELb1ELb0ELb0EEEvNS_9FwdParamsE,@"STO_CUDA_ENTRY STV_DEFAULT"
_ZN10layer_norm13ln_fwd_kernelINS_13Kernel_traitsI13__nv_bfloat16S2_S2_S2_fjLj5120ELj1ELj1ELj4ELj16ENS_18Kernel_traits_baseILj5120ES2_S2_S2_S2_fjLj128EEEEELb1ELb1ELb0ELb0EEEvNS_9FwdParamsE:
.text._ZN10layer_norm13ln_fwd_kernelINS_13Kernel_traitsI13__nv_bfloat16S2_S2_S2_fjLj5120ELj1ELj1ELj4ELj16ENS_18Kernel_traits_baseILj5120ES2_S2_S2_S2_fjLj128EEEEELb1ELb1ELb0ELb0EEEvNS_9FwdParamsE:
[----:B------:R-:W-:Y:S02]  /*0000*/  IMAD.MOV.U32 R1, RZ, RZ, c[0x0][0x28] ;  /* 0x00000a00ff017624 */ /* 0x000fe400078e00ff */
[----:B------:R-:W-:Y:S01]  /*0010*/  ULDC.U8 UR4, c[0x0][0x244] ;  /* 0x0000910000047ab9 */ /* 0x000fe20000000000 */
[----:B------:R-:W-:Y:S01]  /*0020*/  IMAD.MOV.U32 R156, RZ, RZ, c[0x0][0x238] ;  /* 0x00008e00ff9c7624 */ /* 0x000fe200078e00ff */
[----:B------:R-:W-:Y:S01]  /*0030*/  ISETP.NE.AND P0, PT, RZ, UR4, PT ;  /* 0x00000004ff007c0c */ /* 0x000fe2000bf05270 */
[----:B------:R-:W-:Y:S01]  /*0040*/  IMAD.MOV.U32 R157, RZ, RZ, c[0x0][0x23c] ;  /* 0x00008f00ff9d7624 */ /* 0x000fe200078e00ff */
[----:B------:R-:W-:-:S11]  /*0050*/  ULDC.64 UR4, c[0x0][0x118] ;  /* 0x0000460000047ab9 */ /* 0x000fd60000000a00 */
[----:B------:R-:W-:Y:S02]  /*0060*/  @P0 IMAD.MOV.U32 R2, RZ, RZ, R156 ;  /* 0x000000ffff020224 */ /* 0x000fe400078e009c */
[----:B------:R-:W-:-:S06]  /*0070*/  @P0 IMAD.MOV.U32 R3, RZ, RZ, R157 ;  /* 0x000000ffff030224 */ /* 0x000fcc00078e009d */
[----:B------:R-:W2:Y:S01]  /*0080*/  @P0 LDG.E.64 R2, [R2.64] ;  /* 0x0000000402020981 */ /* 0x000ea2000c1e1b00 */
[----:B------:R-:W-:Y:S02]  /*0090*/  IMAD.MOV.U32 R242, RZ, RZ, c[0x0][0x230] ;  /* 0x00008c00fff27624 */ /* 0x000fe400078e00ff */
[----:B------:R-:W-:-:S06]  /*00a0*/  IMAD.MOV.U32 R243, RZ, RZ, c[0x0][0x234] ;  /* 0x00008d00fff37624 */ /* 0x000fcc00078e00ff */
[----:B------:R-:W3:Y:S01]  /*00b0*/  @P0 LDG.E.64 R242, [R242.64] ;  /* 0x00000004f2f20981 */ /* 0x000ee2000c1e1b00 */
[----:B------:R-:W-:Y:S01]  /*00c0*/  IMAD.MOV.U32 R138, RZ, RZ, c[0x0][0x168] ;  /* 0x00005a00ff8a7624 */ /* 0x000fe200078e00ff */
[----:B------:R-:W-:Y:S01]  /*00d0*/  LOP3.LUT R50, R50, 0xfffffff7, RZ, 0xc0, !PT ;  /* 0xfffffff732327812 */ /* 0x000fe200078ec0ff */
[----:B------:R-:W-:Y:S01]  /*00e0*/  BSSY B0, `(.L_x_2368) ;  /* 0x0000044000007945 */ /* 0x000fe20003800000 */
[----:B------:R-:W0:Y:S02]  /*00f0*/  S2R R49, SR_TID.X ;  /* 0x0000000000317919 */ /* 0x000e240000002100 */
[----:B------:R-:W-:Y:S02]  /*0100*/  SHF.R.S32.HI R138, RZ, 0x1f, R138 ;  /* 0x0000001fff8a7819 */ /* 0x000fe4000001148a */
[----:B------:R-:W1:Y:S02]  /*0110*/  S2R R10, SR_CTAID.X ;  /* 0x00000000000a7919 */ /* 0x000e640000002500 */
[----:B------:R-:W-:-:S02]  /*0120*/  LEA.HI R138, R138, c[0x0][0x168], RZ, 0x3 ;  /* 0x00005a008a8a7a11 */ /* 0x000fc400078f18ff */
[C---:B0-----:R-:W-:Y:S01]  /*0130*/  LOP3.LUT R56, R49.reuse, 0x7f, RZ, 0xc0, !PT ;  /* 0x0000007f31387812 */ /* 0x041fe200078ec0ff */
[----:B-1----:R-:W-:Y:S01]  /*0140*/  IMAD R48, R10, c[0x0][0x0], R49 ;  /* 0x000000000a307a24 */ /* 0x002fe200078e0231 */
[----:B------:R-:W-:-:S03]  /*0150*/  LEA.HI R37, R49, R10, RZ, 0x19 ;  /* 0x0000000a31257211 */ /* 0x000fc600078fc8ff */
[----:B------:R-:W-:Y:S01]  /*0160*/  IMAD.WIDE.U32 R4, R48, -0x326172a9, RZ ;  /* 0xcd9e8d5730047825 */ /* 0x000fe200078e00ff */
[----:B--2---:R-:W-:-:S05]  /*0170*/  @P0 IADD3 R156, P1, R2, c[0x0][0x240], RZ ;  /* 0x00009000029c0a10 */ /* 0x004fca0007f3e0ff */
[----:B------:R-:W-:Y:S01]  /*0180*/  @P0 IMAD.X R157, RZ, RZ, R3, P1 ;  /* 0x000000ffff9d0224 */ /* 0x000fe200008e0603 */
[----:B---3--:R-:W-:-:S04]  /*0190*/  IADD3 R45, R243, -0x4498517b, RZ ;  /* 0xbb67ae85f32d7810 */ /* 0x008fc80007ffe0ff */
[--C-:B------:R-:W-:Y:S02]  /*01a0*/  SHF.R.U32.HI R47, RZ, 0x2, R157.reuse ;  /* 0x00000002ff2f7819 */ /* 0x100fe4000001169d */
[----:B------:R-:W-:Y:S02]  /*01b0*/  SHF.R.U64 R46, R156, 0x2, R157 ;  /* 0x000000029c2e7819 */ /* 0x000fe4000000129d */
[----:B------:R-:W-:Y:S02]  /*01c0*/  LOP3.LUT R6, R5, R47, R242, 0x96, !PT ;  /* 0x0000002f05067212 */ /* 0x000fe400078e96f2 */
[----:B------:R-:W-:Y:S01]  /*01d0*/  LOP3.LUT R5, R56, 0x7f, RZ, 0x3c, !PT ;  /* 0x0000007f38057812 */ /* 0x000fe200078e3cff */
[----:B------:R-:W-:Y:S01]  /*01e0*/  IMAD.WIDE.U32 R2, R46, -0x2daee0ad, RZ ;  /* 0xd2511f532e027825 */ /* 0x000fe200078e00ff */
[----:B------:R-:W-:Y:S02]  /*01f0*/  IADD3 R44, R242, -0x61c88647, RZ ;  /* 0x9e3779b9f22c7810 */ /* 0x000fe40007ffe0ff */
[----:B------:R-:W-:Y:S01]  /*0200*/  LEA.HI.SX32 R40, R138, R5, 0x1d ;  /* 0x000000058a287211 */ /* 0x000fe200078feaff */
[----:B------:R-:W-:Y:S01]  /*0210*/  IMAD.WIDE.U32 R6, R6, -0x2daee0ad, RZ ;  /* 0xd2511f5306067825 */ /* 0x000fe200078e00ff */
[----:B------:R-:W-:-:S02]  /*0220*/  LOP3.LUT R3, R3, R243, RZ, 0x3c, !PT ;  /* 0x000000f303037212 */ /* 0x000fc400078e3cff */
[C---:B------:R-:W-:Y:S02]  /*0230*/  LOP3.LUT P6, RZ, R40.reuse, 0xffffff80, RZ, 0xc0, !PT ;  /* 0xffffff8028ff7812 */ /* 0x040fe400078cc0ff */
[C---:B------:R-:W-:Y:S02]  /*0240*/  ISETP.GE.U32.AND P5, PT, R40.reuse, 0x100, PT ;  /* 0x000001002800780c */ /* 0x040fe40003fa6070 */
[----:B------:R-:W-:Y:S01]  /*0250*/  LOP3.LUT R8, R7, R2, R45, 0x96, !PT ;  /* 0x0000000207087212 */ /* 0x000fe200078e962d */
[----:B------:R-:W-:Y:S01]  /*0260*/  IMAD.WIDE.U32 R2, R3, -0x326172a9, RZ ;  /* 0xcd9e8d5703027825 */ /* 0x000fe200078e00ff */
[----:B------:R-:W-:Y:S02]  /*0270*/  ISETP.GE.U32.AND P4, PT, R40, 0x180, PT ;  /* 0x000001802800780c */ /* 0x000fe40003f86070 */
[----:B------:R-:W-:Y:S01]  /*0280*/  IADD3 R43, R242, 0x3c6ef372, RZ ;  /* 0x3c6ef372f22b7810 */ /* 0x000fe20007ffe0ff */
[----:B------:R-:W-:Y:S01]  /*0290*/  IMAD.WIDE.U32 R8, R8, -0x326172a9, RZ ;  /* 0xcd9e8d5708087825 */ /* 0x000fe200078e00ff */
[----:B------:R-:W-:-:S02]  /*02a0*/  ISETP.GE.U32.AND P3, PT, R40, 0x200, PT ;  /* 0x000002002800780c */ /* 0x000fc40003f66070 */
[----:B------:R-:W-:Y:S02]  /*02b0*/  LOP3.LUT R3, R3, R44, R4, 0x96, !PT ;  /* 0x0000002c03037212 */ /* 0x000fe400078e9604 */
[----:B------:R-:W-:Y:S02]  /*02c0*/  @P6 LOP3.LUT R50, R50, 0x8, RZ, 0xfc, !PT ;  /* 0x0000000832326812 */ /* 0x000fe400078efcff */
[----:B------:R-:W-:Y:S01]  /*02d0*/  LOP3.LUT R16, R9, R2, R43, 0x96, !PT ;  /* 0x0000000209107212 */ /* 0x000fe200078e962b */
[----:B------:R-:W-:Y:S01]  /*02e0*/  IMAD.WIDE.U32 R2, R3, -0x2daee0ad, RZ ;  /* 0xd2511f5303027825 */ /* 0x000fe200078e00ff */
[----:B------:R-:W-:Y:S02]  /*02f0*/  LOP3.LUT R50, R50, 0xffffff7f, RZ, 0xc0, !PT ;  /* 0xffffff7f32327812 */ /* 0x000fe400078ec0ff */
[----:B------:R-:W-:Y:S01]  /*0300*/  IADD3 R42, R243, 0x76cf5d0a, RZ ;  /* 0x76cf5d0af32a7810 */ /* 0x000fe20007ffe0ff */
[----:B------:R-:W-:Y:S01]  /*0310*/  IMAD.WIDE.U32 R16, R16, -0x2daee0ad, RZ ;  /* 0xd2511f5310107825 */ /* 0x000fe200078e00ff */
[----:B------:R-:W-:-:S02]  /*0320*/  @P5 LOP3.LUT R50, R50, 0x80, RZ, 0xfc, !PT ;  /* 0x0000008032325812 */ /* 0x000fc400078efcff */
[----:B------:R-:W-:Y:S02]  /*0330*/  IADD3 R41, R243, 0x32370b8f, RZ ;  /* 0x32370b8ff3297810 */ /* 0x000fe40007ffe0ff */
[----:B------:R-:W-:Y:S02]  /*0340*/  LOP3.LUT R50, R50, 0xffffffbf, RZ, 0xc0, !PT ;  /* 0xffffffbf32327812 */ /* 0x000fe400078ec0ff */
[----:B------:R-:W-:Y:S02]  /*0350*/  ISETP.GE.U32.AND P2, PT, R40, 0x280, PT ;  /* 0x000002802800780c */ /* 0x000fe40003f46070 */
[----:B------:R-:W-:Y:S02]  /*0360*/  @P4 LOP3.LUT R50, R50, 0x40, RZ, 0xfc, !PT ;  /* 0x0000004032324812 */ /* 0x000fe400078efcff */
[----:B------:R-:W-:Y:S02]  /*0370*/  LOP3.LUT R3, R3, R6, R42, 0x96, !PT ;  /* 0x0000000603037212 */ /* 0x000fe400078e962a */
[----:B------:R-:W-:-:S02]  /*0380*/  LOP3.LUT R50, R50, 0xffffffdf, RZ, 0xc0, !PT ;  /* 0xffffffdf32327812 */ /* 0x000fc400078ec0ff */
[----:B------:R-:W-:Y:S01]  /*0390*/  LOP3.LUT R18, R17, R2, R41, 0x96, !PT ;  /* 0x0000000211127212 */ /* 0x000fe200078e9629 */
[----:B------:R-:W-:Y:S01]  /*03a0*/  IMAD.WIDE.U32 R2, R3, -0x326172a9, RZ ;  /* 0xcd9e8d5703027825 */ /* 0x000fe200078e00ff */
[----:B------:R-:W-:Y:S02]  /*03b0*/  @P3 LOP3.LUT R50, R50, 0x20, RZ, 0xfc, !PT ;  /* 0x0000002032323812 */ /* 0x000fe400078efcff */
[----:B------:R-:W-:Y:S01]  /*03c0*/  IADD3 R39, R242, -0x255992d5, RZ ;  /* 0xdaa66d2bf2277810 */ /* 0x000fe20007ffe0ff */
[----:B------:R-:W-:Y:S01]  /*03d0*/  IMAD.WIDE.U32 R18, R18, -0x326172a9, RZ ;  /* 0xcd9e8d5712127825 */ /* 0x000fe200078e00ff */
[----:B------:R-:W-:Y:S02]  /*03e0*/  IADD3 R38, R242, 0x78dde6e4, RZ ;  /* 0x78dde6e4f2267810 */ /* 0x000fe40007ffe0ff */
[----:B------:R-:W-:Y:S02]  /*03f0*/  LOP3.LUT R50, R50, 0xffffffef, RZ, 0xc0, !PT ;  /* 0xffffffef32327812 */ /* 0x000fe400078ec0ff */
[----:B------:R-:W-:-:S02]  /*0400*/  LOP3.LUT R0, R3, R8, R39, 0x96, !PT ;  /* 0x0000000803007212 */ /* 0x000fc400078e9627 */
[----:B------:R-:W-:Y:S02]  /*0410*/  @P2 LOP3.LUT R50, R50, 0x10, RZ, 0xfc, !PT ;  /* 0x0000001032322812 */ /* 0x000fe400078efcff */
[----:B------:R-:W-:Y:S01]  /*0420*/  LOP3.LUT R132, R19, R2, R38, 0x96, !PT ;  /* 0x0000000213847212 */ /* 0x000fe200078e9626 */
[----:B------:R-:W-:Y:S05]  /*0430*/  @!P6 BRA `(.L_x_2369) ;  /* 0x000000e00000e947 */ /* 0x000fea0003800000 */
[----:B------:R-:W-:Y:S01]  /*0440*/  ISETP.NE.U32.AND P0, PT, RZ, c[0x0][0x218], PT ;  /* 0x00008600ff007a0c */ /* 0x000fe20003f05070 */
[----:B------:R-:W-:-:S03]  /*0450*/  IMAD.MOV.U32 R89, RZ, RZ, 0x10 ;  /* 0x00000010ff597424 */ /* 0x000fc600078e00ff */
[----:B------:R-:W-:Y:S01]  /*0460*/  ISETP.NE.AND.EX P0, PT, RZ, c[0x0][0x21c], PT, P0 ;  /* 0x00008700ff007a0c */ /* 0x000fe20003f05300 */
[----:B------:R-:W-:-:S06]  /*0470*/  IMAD.WIDE.U32 R88, R56, R89, c[0x0][0x1b0] ;  /* 0x00006c0038587625 */ /* 0x000fcc00078e0059 */
[----:B------:R-:W5:Y:S06]  /*0480*/  LDG.E.128 R88, [R88.64] ;  /* 0x0000000458587981 */ /* 0x000f6c000c1e1d00 */
[----:B------:R-:W-:-:S04]  /*0490*/  @P0 LEA R2, P1, R56, c[0x0][0x218], 0x4 ;  /* 0x0000860038020a11 */ /* 0x000fc800078220ff */
[C---:B------:R-:W-:Y:S02]  /*04a0*/  @P0 LEA.HI.X R3, R56.reuse, c[0x0][0x21c], RZ, 0x4, P1 ;  /* 0x0000870038030a11 */ /* 0x040fe400008f24ff */
[----:B------:R-:W-:-:S03]  /*04b0*/  LEA R12, P1, R56, c[0x0][0x1c8], 0x4 ;  /* 0x00007200380c7a11 */ /* 0x000fc600078220ff */
[----:B------:R0:W5:Y:S01]  /*04c0*/  @P0 LDG.E.128 R92, [R2.64] ;  /* 0x00000004025c0981 */ /* 0x000162000c1e1d00 */
[----:B------:R-:W-:-:S06]  /*04d0*/  LEA.HI.X R13, R56, c[0x0][0x1cc], RZ, 0x4, P1 ;  /* 0x00007300380d7a11 */ /* 0x000fcc00008f24ff */
[----:B------:R-:W5:Y:S01]  /*04e0*/  LDG.E.128 R12, [R12.64] ;  /* 0x000000040c0c7981 */ /* 0x000f62000c1e1d00 */
[----:B------:R-:W-:Y:S01]  /*04f0*/  LOP3.LUT R56, R56, 0x80, RZ, 0xfc, !PT ;  /* 0x0000008038387812 */ /* 0x000fe200078efcff */
[----:B------:R-:W-:Y:S01]  /*0500*/  @!P0 CS2R R92, SRZ ;  /* 0x00000000005c8805 */ /* 0x000fe2000001ff00 */
[----:B------:R-:W-:Y:S02]  /*0510*/  @!P0 CS2R R94, SRZ ;  /* 0x00000000005e8805 */ /* 0x000fe4000001ff00 */
.L_x_2369:
[----:B0-----:R-:W-:Y:S05]  /*0520*/  BSYNC B0 ;  /* 0x0000000000007941 */ /* 0x001fea0003800000 */
.L_x_2368:
        /* <DEDUP_REMOVED lines=13> */
[----:B------:R-:W-:Y:S01]  /*0600*/  IADD3 R56, R56, 0x80, RZ ;  /* 0x0000008038387810 */ /* 0x000fe20007ffe0ff */
[----:B------:R-:W-:Y:S01]  /*0610*/  @!P0 CS2R R84, SRZ ;  /* 0x0000000000548805 */ /* 0x000fe2000001ff00 */
[----:B------:R-:W-:Y:S02]  /*0620*/  @!P0 CS2R R86, SRZ ;  /* 0x0000000000568805 */ /* 0x000fe4000001ff00 */
.L_x_2371:
[----:B0-----:R-:W-:Y:S05]  /*0630*/  BSYNC B0 ;  /* 0x0000000000007941 */ /* 0x001fea0003800000 */
.L_x_2370:
        /* <DEDUP_REMOVED lines=16> */
.L_x_2373:
[----:B0-----:R-:W-:Y:S05]  /*0740*/  BSYNC B0 ;  /* 0x0000000000007941 */ /* 0x001fea0003800000 */
.L_x_2372:
        /* <DEDUP_REMOVED lines=16> */
.L_x_2375:
[----:B0-----:R-:W-:Y:S05]  /*0850*/  BSYNC B0 ;  /* 0x0000000000007941 */ /* 0x001fea0003800000 */
.L_x_2374:
        /* <DEDUP_REMOVED lines=15> */
.L_x_2377:
[----:B0-----:R-:W-:Y:S05]  /*0950*/  BSYNC B0 ;  /* 0x0000000000007941 */ /* 0x001fea0003800000 */
.L_x_2376:
[----:B------:R-:W-:Y:S01]  /*0960*/  ISETP.GE.AND P0, PT, R37, c[0x0][0x164], PT ;  /* 0x0000590025007a0c */ /* 0x000fe20003f06270 */
[----:B------:R-:W-:Y:S01]  /*0970*/  IMAD.WIDE.U32 R2, R0, -0x2daee0ad, RZ ;  /* 0xd2511f5300027825 */ /* 0x000fe200078e00ff */
[C---:B------:R-:W-:Y:S02]  /*0980*/  IADD3 R36, R243.reuse, -0x126145ec, RZ ;  /* 0xed9eba14f3247810 */ /* 0x040fe40007ffe0ff */
[----:B------:R-:W-:Y:S01]  /*0990*/  IADD3 R35, R243, -0x56f99767, RZ ;  /* 0xa9066899f3237810 */ /* 0x000fe20007ffe0ff */
[----:B------:R-:W-:Y:S01]  /*09a0*/  IMAD.WIDE.U32 R132, R132, -0x2daee0ad, RZ ;  /* 0xd2511f5384847825 */ /* 0x000fe200078e00ff */
[----:B------:R-:W-:-:S02]  /*09b0*/  LOP3.LUT R128, R3, R16, R36, 0x96, !PT ;  /* 0x0000001003807212 */ /* 0x000fc400078e9624 */
[----:B------:R-:W-:Y:S02]  /*09c0*/  IADD3 R34, R242, 0x1715609d, RZ ;  /* 0x1715609df2227810 */ /* 0x000fe40007ffe0ff */
[----:B------:R-:W-:Y:S01]  /*09d0*/  LOP3.LUT R134, R133, R2, R35, 0x96, !PT ;  /* 0x0000000285867212 */ /* 0x000fe200078e9623 */
[----:B------:R-:W-:Y:S02]  /*09e0*/  IMAD.WIDE.U32 R128, R128, -0x326172a9, RZ ;  /* 0xcd9e8d5780807825 */ /* 0x000fe400078e00ff */
[----:B------:R-:W-:Y:S05]  /*09f0*/  @P0 EXIT ;  /* 0x000000000000094d */ /* 0x000fea0003800000 */
[----:B------:R-:W-:Y:S01]  /*0a00*/  IMAD.WIDE.U32 R134, R134, -0x326172a9, RZ ;  /* 0xcd9e8d5786867825 */ /* 0x000fe200078e00ff */
[----:B------:R-:W-:Y:S01]  /*0a10*/  LOP3.LUT R136, R129, R18, R34, 0x96, !PT ;  /* 0x0000001281887212 */ /* 0x000fe200078e9622 */
[----:B------:R-:W-:Y:S01]  /*0a20*/  ULDC.U8 UR6, c[0x0][0x1f0] ;  /* 0x00007c0000067ab9 */ /* 0x000fe20000000000 */
[----:B------:R-:W-:Y:S01]  /*0a30*/  IADD3 R122, R242, -0x4ab325aa, RZ ;  /* 0xb54cda56f27a7810 */ /* 0x000fe20007ffe0ff */
[----:B------:R-:W-:Y:S01]  /*0a40*/  IMAD.MOV.U32 R154, RZ, RZ, 0x1 ;  /* 0x00000001ff9a7424 */ /* 0x000fe200078e00ff */
[----:B------:R-:W-:Y:S01]  /*0a50*/  SHF.R.S32.HI R138, RZ, 0x3, R138 ;  /* 0x00000003ff8a7819 */ /* 0x000fe2000001148a */
[----:B------:R-:W-:Y:S01]  /*0a60*/  IMAD.WIDE.U32 R136, R136, -0x2daee0ad, RZ ;  /* 0xd2511f5388887825 */ /* 0x000fe200078e00ff */
[----:B------:R-:W-:-:S02]  /*0a70*/  LOP3.LUT R142, R135, R128, R122, 0x96, !PT ;  /* 0x00000080878e7212 */ /* 0x000fc400078e967a */
[----:B------:R-:W-:Y:S01]  /*0a80*/  LOP3.LUT R144, R49, 0x60, RZ, 0xc0, !PT ;  /* 0x0000006031907812 */ /* 0x000fe200078ec0ff */
[----:B------:R-:W-:Y:S01]  /*0a90*/  IMAD.MOV.U32 R155, RZ, RZ, RZ ;  /* 0x000000ffff9b7224 */ /* 0x000fe200078e00ff */
[----:B------:R-:W-:Y:S01]  /*0aa0*/  LOP3.LUT R135, R138, 0x7f, RZ, 0xc0, !PT ;  /* 0x0000007f8a877812 */ /* 0x000fe200078ec0ff */
[----:B------:R-:W-:Y:S01]  /*0ab0*/  IMAD.WIDE.U32 R142, R142, -0x2daee0ad, RZ ;  /* 0xd2511f538e8e7825 */ /* 0x000fe200078e00ff */
[----:B------:R-:W-:Y:S02]  /*0ac0*/  IADD3 R123, R243, 0x646e171e, RZ ;  /* 0x646e171ef37b7810 */ /* 0x000fe40007ffe0ff */
[----:B-----5:R-:W-:Y:S01]  /*0ad0*/  PRMT R121, RZ, 0x5410, R79 ;  /* 0x00005410ff797816 */ /* 0x020fe2000000004f */
[----:B------:R-:W-:Y:S01]  /*0ae0*/  IMAD.IADD R144, R135, 0x1, -R144 ;  /* 0x0000000187907824 */ /* 0x000fe200078e0a90 */
[----:B------:R-:W-:Y:S02]  /*0af0*/  LOP3.LUT R140, R137, R132, R123, 0x96, !PT ;  /* 0x00000084898c7212 */ /* 0x000fe400078e967b */
[----:B------:R-:W-:-:S02]  /*0b00*/  PRMT R124, RZ, 0x7610, R79 ;  /* 0x00007610ff7c7816 */ /* 0x000fc4000000004f */
[--C-:B------:R-:W-:Y:S01]  /*0b10*/  PRMT R79, RZ, 0x5410, R64.reuse ;  /* 0x00005410ff4f7816 */ /* 0x100fe20000000040 */
[----:B------:R-:W-:Y:S01]  /*0b20*/  IMAD.WIDE.U32 R140, R140, -0x326172a9, RZ ;  /* 0xcd9e8d578c8c7825 */ /* 0x000fe200078e00ff */
[----:B------:R-:W-:Y:S02]  /*0b30*/  PRMT R125, RZ, 0x7610, R64 ;  /* 0x00007610ff7d7816 */ /* 0x000fe40000000040 */
[--C-:B------:R-:W-:Y:S02]  /*0b40*/  PRMT R64, RZ, 0x5410, R65.reuse ;  /* 0x00005410ff407816 */ /* 0x100fe40000000041 */
[----:B------:R-:W-:Y:S02]  /*0b50*/  PRMT R126, RZ, 0x7610, R65 ;  /* 0x00007610ff7e7816 */ /* 0x000fe40000000041 */
[--C-:B------:R-:W-:Y:S02]  /*0b60*/  PRMT R65, RZ, 0x5410, R66.reuse ;  /* 0x00005410ff417816 */ /* 0x100fe40000000042 */
[----:B------:R-:W-:-:S02]  /*0b70*/  PRMT R127, RZ, 0x7610, R66 ;  /* 0x00007610ff7f7816 */ /* 0x000fc40000000042 */
[--C-:B------:R-:W-:Y:S02]  /*0b80*/  PRMT R66, RZ, 0x5410, R67.reuse ;  /* 0x00005410ff427816 */ /* 0x100fe40000000043 */
[----:B------:R-:W-:Y:S02]  /*0b90*/  PRMT R130, RZ, 0x7610, R67 ;  /* 0x00007610ff827816 */ /* 0x000fe40000000043 */
[----:B------:R-:W-:Y:S02]  /*0ba0*/  SHF.R.U32.HI R138, RZ, 0x2, R138 ;  /* 0x00000002ff8a7819 */ /* 0x000fe4000001168a */
[----:B------:R-:W-:Y:S02]  /*0bb0*/  IMNMX R144, RZ, R144, !PT ;  /* 0x00000090ff907217 */ /* 0x000fe40007800200 */
[----:B------:R-:W-:Y:S02]  /*0bc0*/  IADD3 R129, R243, 0x1fd5c5a3, RZ ;  /* 0x1fd5c5a3f3817810 */ /* 0x000fe40007ffe0ff */
[----:B------:R-:W-:-:S02]  /*0bd0*/  IADD3 R67, R242, 0x5384540f, RZ ;  /* 0x5384540ff2437810 */ /* 0x000fc40007ffe0ff */
[--C-:B------:R-:W-:Y:S02]  /*0be0*/  PRMT R133, RZ, 0x5410, R71.reuse ;  /* 0x00005410ff857816 */ /* 0x100fe40000000047 */
[----:B------:R-:W-:Y:S01]  /*0bf0*/  PRMT R139, RZ, 0x7610, R71 ;  /* 0x00007610ff8b7816 */ /* 0x000fe20000000047 */
[----:B------:R-:W-:Y:S01]  /*0c00*/  IMAD.SHL.U32 R71, R49, 0x20, RZ ;  /* 0x0000002031477824 */ /* 0x000fe200078e00ff */
[----:B------:R-:W-:Y:S02]  /*0c10*/  LOP3.LUT R145, R138, 0x3fffffe0, RZ, 0xc0, !PT ;  /* 0x3fffffe08a917812 */ /* 0x000fe400078ec0ff */
[----:B------:R-:W-:Y:S02]  /*0c20*/  IMNMX R144, R144, 0x20, PT ;  /* 0x0000002090907817 */ /* 0x000fe40003800200 */
[----:B------:R-:W-:Y:S02]  /*0c30*/  LOP3.LUT R147, R143, R136, R129, 0x96, !PT ;  /* 0x000000888f937212 */ /* 0x000fe400078e9681 */
[----:B------:R-:W-:Y:S01]  /*0c40*/  LOP3.LUT R148, R141, R134, R67, 0x96, !PT ;  /* 0x000000868d947212 */ /* 0x000fe200078e9643 */
[----:B------:R-:W-:Y:S01]  /*0c50*/  IMAD.IADD R144, R144, 0x1, R145 ;  /* 0x0000000190907824 */ /* 0x000fe200078e0291 */
[----:B------:R-:W-:Y:S01]  /*0c60*/  LOP3.LUT R146, R71, 0x3e0, RZ, 0xc0, !PT ;  /* 0x000003e047927812 */ /* 0x000fe200078ec0ff */
[----:B------:R-:W-:Y:S01]  /*0c70*/  IMAD.HI.U32 R134, R147, -0x326172a9, RZ ;  /* 0xcd9e8d5793867827 */ /* 0x000fe200078e00ff */
[----:B------:R-:W-:-:S02]  /*0c80*/  IADD3 R137, R242, -0xe443238, RZ ;  /* 0xf1bbcdc8f2897810 */ /* 0x000fc40007ffe0ff */
[----:B------:R-:W-:Y:S01]  /*0c90*/  IADD3 R136, R243, -0x24c28bd8, RZ ;  /* 0xdb3d7428f3887810 */ /* 0x000fe20007ffe0ff */
[----:B------:R-:W-:Y:S01]  /*0ca0*/  IMAD.HI.U32 R71, R148, -0x2daee0ad, RZ ;  /* 0xd2511f5394477827 */ /* 0x000fe200078e00ff */
[----:B------:R-:W-:Y:S02]  /*0cb0*/  LOP3.LUT R152, R134, R140, R137, 0x96, !PT ;  /* 0x0000008c86987212 */ /* 0x000fe400078e9689 */
[----:B------:R-:W-:Y:S01]  /*0cc0*/  PRMT R140, RZ, 0x7610, R56 ;  /* 0x00007610ff8c7816 */ /* 0x000fe20000000038 */
[----:B------:R-:W-:Y:S01]  /*0cd0*/  IMAD.SHL.U32 R144, R144, 0x8, RZ ;  /* 0x0000000890907824 */ /* 0x000fe200078e00ff */
[----:B------:R-:W-:Y:S01]  /*0ce0*/  LOP3.LUT R150, R71, R142, R136, 0x96, !PT ;  /* 0x0000008e47967212 */ /* 0x000fe200078e9688 */
[----:B------:R-:W-:Y:S01]  /*0cf0*/  IMAD.IADD R146, R135, 0x1, -R146 ;  /* 0x0000000187927824 */ /* 0x000fe200078e0a92 */
[----:B------:R-:W-:Y:S01]  /*0d00*/  PRMT R71, RZ, 0x5410, R56 ;  /* 0x00005410ff477816 */ /* 0x000fe20000000038 */
[----:B------:R-:W-:Y:S01]  /*0d10*/  IMAD R147, R147, -0x326172a9, RZ ;  /* 0xcd9e8d5793937824 */ /* 0x000fe200078e02ff */
[----:B------:R-:W0:Y:S01]  /*0d20*/  I2F.U32 R56, R144 ;  /* 0x0000009000387306 */ /* 0x000e220000201000 */
[----:B------:R-:W-:Y:S01]  /*0d30*/  PRMT R33, RZ, 0x5410, R12 ;  /* 0x00005410ff217816 */ /* 0x000fe2000000000c */
[----:B------:R-:W-:Y:S01]  /*0d40*/  IMAD R148, R148, -0x2daee0ad, RZ ;  /* 0xd2511f5394947824 */ /* 0x000fe200078e02ff */
[----:B------:R-:W-:-:S02]  /*0d50*/  IMNMX R146, RZ, R146, !PT ;  /* 0x00000092ff927217 */ /* 0x000fc40007800200 */
[----:B------:R-:W-:Y:S02]  /*0d60*/  PRMT R32, RZ, 0x7610, R12 ;  /* 0x00007610ff207816 */ /* 0x000fe4000000000c */
[----:B------:R-:W-:Y:S02]  /*0d70*/  IMNMX R146, R146, 0x20, PT ;  /* 0x0000002092927817 */ /* 0x000fe40003800200 */
[--C-:B------:R-:W-:Y:S02]  /*0d80*/  PRMT R31, RZ, 0x5410, R13.reuse ;  /* 0x00005410ff1f7816 */ /* 0x100fe4000000000d */
[----:B------:R-:W-:Y:S01]  /*0d90*/  PRMT R30, RZ, 0x7610, R13 ;  /* 0x00007610ff1e7816 */ /* 0x000fe2000000000d */
[----:B------:R-:W-:Y:S01]  /*0da0*/  IMAD.IADD R153, R145, 0x1, R146 ;  /* 0x0000000191997824 */ /* 0x000fe200078e0292 */
[--C-:B------:R-:W-:Y:S02]  /*0db0*/  PRMT R25, RZ, 0x5410, R8.reuse ;  /* 0x00005410ff197816 */ /* 0x100fe40000000008 */
[----:B------:R-:W-:Y:S01]  /*0dc0*/  PRMT R24, RZ, 0x7610, R8 ;  /* 0x00007610ff187816 */ /* 0x000fe20000000008 */
[----:B0-----:R0:W1:Y:S01]  /*0dd0*/  MUFU.RCP R145, R56 ;  /* 0x0000003800917308 */ /* 0x0010620000001000 */
[--C-:B------:R-:W-:Y:S01]  /*0de0*/  PRMT R23, RZ, 0x5410, R9.reuse ;  /* 0x00005410ff177816 */ /* 0x100fe20000000009 */
[----:B------:R-:W-:Y:S01]  /*0df0*/  IMAD.SHL.U32 R153, R153, 0x8, RZ ;  /* 0x0000000899997824 */ /* 0x000fe200078e00ff */
[----:B------:R-:W-:-:S02]  /*0e00*/  PRMT R22, RZ, 0x7610, R9 ;  /* 0x00007610ff167816 */ /* 0x000fc40000000009 */
[--C-:B------:R-:W-:Y:S02]  /*0e10*/  PRMT R21, RZ, 0x5410, R10.reuse ;  /* 0x00005410ff157816 */ /* 0x100fe4000000000a */
[----:B------:R-:W-:Y:S02]  /*0e20*/  PRMT R20, RZ, 0x7610, R10 ;  /* 0x00007610ff147816 */ /* 0x000fe4000000000a */
[--C-:B------:R-:W-:Y:S02]  /*0e30*/  PRMT R19, RZ, 0x5410, R11.reuse ;  /* 0x00005410ff137816 */ /* 0x100fe4000000000b */
[----:B------:R-:W-:Y:S02]  /*0e40*/  PRMT R18, RZ, 0x7610, R11 ;  /* 0x00007610ff127816 */ /* 0x000fe4000000000b */
[--C-:B------:R-:W-:Y:S02]  /*0e50*/  PRMT R138, RZ, 0x5410, R57.reuse ;  /* 0x00005410ff8a7816 */ /* 0x100fe40000000039 */
[----:B------:R-:W-:Y:S01]  /*0e60*/  PRMT R142, RZ, 0x7610, R57 ;  /* 0x00007610ff8e7816 */ /* 0x000fe20000000039 */
[----:B------:R-:W-:Y:S01]  /*0e70*/  IMAD.HI.U32 R57, R152, -0x2daee0ad, RZ ;  /* 0xd2511f5398397827 */ /* 0x000fe200078e00ff */
[----:B------:R-:W-:-:S02]  /*0e80*/  PRMT R141, RZ, 0x5410, R58 ;  /* 0x00005410ff8d7816 */ /* 0x000fc4000000003a */
[----:B------:R-:W-:Y:S01]  /*0e90*/  PRMT R144, RZ, 0x7610, R58 ;  /* 0x00007610ff907816 */ /* 0x000fe2000000003a */
[----:B------:R-:W-:Y:S01]  /*0ea0*/  IMAD.HI.U32 R58, R150, -0x326172a9, RZ ;  /* 0xcd9e8d57963a7827 */ /* 0x000fe200078e00ff */
[--C-:B------:R-:W-:Y:S02]  /*0eb0*/  PRMT R29, RZ, 0x5410, R14.reuse ;  /* 0x00005410ff1d7816 */ /* 0x100fe4000000000e */
[----:B------:R-:W-:Y:S01]  /*0ec0*/  PRMT R28, RZ, 0x7610, R14 ;  /* 0x00007610ff1c7816 */ /* 0x000fe2000000000e */
[----:B------:R-:W-:Y:S01]  /*0ed0*/  IMAD R152, R152, -0x2daee0ad, RZ ;  /* 0xd2511f5398987824 */ /* 0x000fe200078e02ff */
[--C-:B------:R-:W-:Y:S01]  /*0ee0*/  PRMT R27, RZ, 0x5410, R15.reuse ;  /* 0x00005410ff1b7816 */ /* 0x100fe2000000000f */
[----:B------:R-:W-:Y:S01]  /*0ef0*/  IMAD R150, R150, -0x326172a9, RZ ;  /* 0xcd9e8d5796967824 */ /* 0x000fe200078e02ff */
        /* <DEDUP_REMOVED lines=25> */
[----:B------:R-:W-:-:S02]  /*1090*/  IADD3 R135, R242, -0x700cb87f, RZ ;  /* 0x8ff34781f2877810 */ /* 0x000fc40007ffe0ff */
[----:B------:R-:W-:Y:S02]  /*10a0*/  IADD3 R134, R243, -0x695add53, RZ ;  /* 0x96a522adf3867810 */ /* 0x000fe40007ffe0ff */
        /* <DEDUP_REMOVED lines=54> */
[----:B------:R-:W-:Y:S02]  /*1410*/  LOP3.LUT R148, R57, R148, R134, 0x96, !PT ;  /* 0x0000009439947212 */ /* 0x000fe400078e9686 */
[----:B------:R-:W-:Y:S02]  /*1420*/  LOP3.LUT R147, R58, R147, R135, 0x96, !PT ;  /* 0x000000933a937212 */ /* 0x000fe400078e9687 */
[--C-:B------:R-:W-:Y:S02]  /*1430*/  PRMT R146, RZ, 0x5410, R60.reuse ;  /* 0x00005410ff927816 */ /* 0x100fe4000000003c */
[----:B------:R-:W-:Y:S02]  /*1440*/  PRMT R157, RZ, 0x7610, R60 ;  /* 0x00007610ff9d7816 */ /* 0x000fe4000000003c */
[----:B------:R-:W-:-:S02]  /*1450*/  LOP3.LUT R156, R156, 0x3, RZ, 0xc0, !PT ;  /* 0x000000039c9c7812 */ /* 0x000fc400078ec0ff */
[--C-:B------:R-:W-:Y:S02]  /*1460*/  PRMT R151, RZ, 0x5410, R61.reuse ;  /* 0x00005410ff977816 */ /* 0x100fe4000000003d */
[----:B------:R-:W-:Y:S02]  /*1470*/  PRMT R159, RZ, 0x7610, R61 ;  /* 0x00007610ff9f7816 */ /* 0x000fe4000000003d */
[--C-:B------:R-:W-:Y:S02]  /*1480*/  PRMT R158, RZ, 0x5410, R62.reuse ;  /* 0x00005410ff9e7816 */ /* 0x100fe4000000003e */
[----:B------:R-:W-:Y:S02]  /*1490*/  PRMT R161, RZ, 0x7610, R62 ;  /* 0x00007610ffa17816 */ /* 0x000fe4000000003e */
[--C-:B------:R-:W-:Y:S02]  /*14a0*/  PRMT R160, RZ, 0x5410, R63.reuse ;  /* 0x00005410ffa07816 */ /* 0x100fe4000000003f */
[----:B01----:R-:W-:-:S02]  /*14b0*/  PRMT R164, RZ, 0x7610, R63 ;  /* 0x00007610ffa47816 */ /* 0x003fc4000000003f */
.L_x_2681:
[----:B------:R-:W-:Y:S02]  /*14c0*/  ISETP.NE.U32.AND P0, PT, RZ, c[0x0][0x1c0], PT ;  /* 0x00007000ff007a0c */ /* 0x000fe40003f05070 */
[----:B------:R-:W-:-:S02]  /*14d0*/  LOP3.LUT P1, RZ, R50, 0x8, RZ, 0xc0, !PT ;  /* 0x0000000832ff7812 */ /* 0x000fc4000782c0ff */
        /* <DEDUP_REMOVED lines=34> */
.L_x_2381:
[----:B0-----:R-:W-:Y:S02]  /*1700*/  IMAD.MOV.U32 R170, RZ, RZ, R150 ;  /* 0x000000ffffaa7224 */ /* 0x001fe400078e0096 */
.L_x_2382:
[----:B------:R-:W-:Y:S05]  /*1710*/  BSYNC B1 ;  /* 0x0000000000017941 */ /* 0x000fea0003800000 */
.L_x_2380:
        /* <DEDUP_REMOVED lines=16> */
.L_x_2386:
[----:B------:R-:W-:Y:S05]  /*1820*/  BSYNC B2 ;  /* 0x0000000000027941 */ /* 0x000fea0003800000 */
.L_x_2385:
[----:B------:R-:W-:Y:S01]  /*1830*/  IMAD.HI.U32 R147, R48, -0x326172a9, RZ ;  /* 0xcd9e8d5730937827 */ /* 0x000fe200078e00ff */
[----:B------:R-:W-:-:S03]  /*1840*/  LOP3.LUT R148, R148, R155, R243, 0x96, !PT ;  /* 0x0000009b94947212 */ /* 0x000fc600078e96f3 */
[----:B------:R-:W-:Y:S01]  /*1850*/  IMAD R165, R48, -0x326172a9, RZ ;  /* 0xcd9e8d5730a57824 */ /* 0x000fe200078e02ff */
[----:B------:R-:W-:Y:S01]  /*1860*/  LOP3.LUT R147, R147, R47, R242, 0x96, !PT ;  /* 0x0000002f93937212 */ /* 0x000fe200078e96f2 */
[----:B------:R-:W-:-:S04]  /*1870*/  IMAD.WIDE.U32 R172, R148, -0x326172a9, RZ ;  /* 0xcd9e8d5794ac7825 */ /* 0x000fc800078e00ff */
[----:B------:R-:W-:Y:S01]  /*1880*/  IMAD R148, R46, -0x2daee0ad, RZ ;  /* 0xd2511f532e947824 */ /* 0x000fe200078e02ff */
[----:B------:R-:W-:Y:S01]  /*1890*/  LOP3.LUT R165, R173, R165, R44, 0x96, !PT ;  /* 0x000000a5ada57212 */ /* 0x000fe200078e962c */
[----:B------:R-:W-:-:S04]  /*18a0*/  IMAD.WIDE.U32 R192, R147, -0x2daee0ad, RZ ;  /* 0xd2511f5393c07825 */ /* 0x000fc800078e00ff */
[----:B------:R-:W-:Y:S01]  /*18b0*/  IMAD.WIDE.U32 R194, R165, -0x2daee0ad, RZ ;  /* 0xd2511f53a5c27825 */ /* 0x000fe200078e00ff */
[----:B------:R-:W-:-:S04]  /*18c0*/  LOP3.LUT R148, R193, R148, R45, 0x96, !PT ;  /* 0x00000094c1947212 */ /* 0x000fc800078e962d */
[----:B------:R-:W-:Y:S01]  /*18d0*/  LOP3.LUT R173, R195, R192, R42, 0x96, !PT ;  /* 0x000000c0c3ad7212 */ /* 0x000fe200078e962a */
[----:B------:R-:W-:-:S05]  /*18e0*/  IMAD.WIDE.U32 R174, R148, -0x326172a9, RZ ;  /* 0xcd9e8d5794ae7825 */ /* 0x000fca00078e00ff */
[----:B------:R-:W-:Y:S01]  /*18f0*/  LOP3.LUT R192, R175, R172, R43, 0x96, !PT ;  /* 0x000000acafc07212 */ /* 0x000fe200078e962b */
[----:B------:R-:W-:-:S04]  /*1900*/  IMAD.WIDE.U32 R172, R173, -0x326172a9, RZ ;  /* 0xcd9e8d57adac7825 */ /* 0x000fc800078e00ff */
[----:B------:R-:W-:Y:S01]  /*1910*/  IMAD.WIDE.U32 R192, R192, -0x2daee0ad, RZ ;  /* 0xd2511f53c0c07825 */ /* 0x000fe200078e00ff */
[----:B------:R-:W-:-:S04]  /*1920*/  LOP3.LUT R195, R173, R174, R39, 0x96, !PT ;  /* 0x000000aeadc37212 */ /* 0x000fc800078e9627 */
        /* <DEDUP_REMOVED lines=23> */
[----:B------:R-:W-:-:S03]  /*1aa0*/  LOP3.LUT R147, R193, R194, R135, 0x96, !PT ;  /* 0x000000c2c1937212 */ /* 0x000fc600078e9687 */
[----:B------:R-:W-:Y:S01]  /*1ab0*/  IMAD.MOV.U32 R150, RZ, RZ, R192 ;  /* 0x000000ffff967224 */ /* 0x000fe200078e00c0 */
[----:B------:R-:W-:Y:S01]  /*1ac0*/  LOP3.LUT R148, R173, R174, R134, 0x96, !PT ;  /* 0x000000aead947212 */ /* 0x000fe200078e9686 */
[----:B------:R-:W-:Y:S02]  /*1ad0*/  IMAD.MOV.U32 R152, RZ, RZ, R172 ;  /* 0x000000ffff987224 */ /* 0x000fe400078e00ac */
[----:B------:R-:W-:Y:S02]  /*1ae0*/  IMAD.MOV.U32 R174, RZ, RZ, RZ ;  /* 0x000000ffffae7224 */ /* 0x000fe400078e00ff */
.L_x_2384:
[----:B------:R-:W-:Y:S05]  /*1af0*/  BSYNC B1 ;  /* 0x0000000000017941 */ /* 0x000fea0003800000 */
.L_x_2383:
        /* <DEDUP_REMOVED lines=10> */
[----:B------:R-:W-:-:S05]  /*1ba0*/  FSEL R156, R173, RZ, !P1 ;  /* 0x000000ffad9c7208 */ /* 0x000fca0004800000 */
[----:B------:R-:W-:Y:S01]  /*1bb0*/  FMUL.FTZ R165, R33, R156 ;  /* 0x0000009c21a57220 */ /* 0x000fe20000410000 */
[----:B------:R-:W-:-:S03]  /*1bc0*/  @P0 PRMT R156, RZ, 0x5410, R56 ;  /* 0x00005410ff9c0816 */ /* 0x000fc60000000038 */
[----:B------:R-:W-:Y:S02]  /*1bd0*/  @P1 LOP3.LUT R50, R50, 0x4, RZ, 0xfc, !PT ;  /* 0x0000000432321812 */ /* 0x000fe400078efcff */
[----:B------:R-:W-:Y:S01]  /*1be0*/  ISETP.NE.AND P1, PT, R174, 0x1, PT ;  /* 0x00000001ae00780c */ /* 0x000fe20003f25270 */
[----:B------:R-:W-:-:S12]  /*1bf0*/  @P0 FADD.FTZ R165, R156, R165 ;  /* 0x000000a59ca50221 */ /* 0x000fd80000010000 */
        /* <DEDUP_REMOVED lines=9> */
.L_x_2388:
[----:B------:R-:W-:Y:S02]  /*1c90*/  MOV R156, R150 ;  /* 0x00000096009c7202 */ /* 0x000fe40000000f00 */
.L_x_2389:
[----:B------:R-:W-:Y:S05]  /*1ca0*/  BSYNC B1 ;  /* 0x0000000000017941 */ /* 0x000fea0003800000 */
.L_x_2387:
        /* <DEDUP_REMOVED lines=16> */
.L_x_2393:
[----:B------:R-:W-:Y:S05]  /*1db0*/  BSYNC B2 ;  /* 0x0000000000027941 */ /* 0x000fea0003800000 */
.L_x_2392:
        /* <DEDUP_REMOVED lines=44> */
.L_x_2391:
[----:B------:R-:W-:Y:S05]  /*2080*/  BSYNC B1 ;  /* 0x0000000000017941 */ /* 0x000fea0003800000 */
.L_x_2390:
[----:B------:R-:W0:Y:S01]  /*2090*/  I2F.U32 R173, R156 ;  /* 0x0000009c00ad7306 */ /* 0x000e220000201000 */
[----:B------:R-:W-:Y:S01]  /*20a0*/  PRMT R175, RZ, 0x7610, R60 ;  /* 0x00007610ffaf7816 */ /* 0x000fe2000000003c */
[----:B------:R-:W-:Y:S01]  /*20b0*/  BSSY B1, `(.L_x_2394) ;  /* 0x0000017000017945 */ /* 0x000fe20003800000 */
[----:B------:R-:W-:Y:S02]  /*20c0*/  LOP3.LUT R50, R50, 0xfffffffd, RZ, 0xc0, !PT ;  /* 0xfffffffd32327812 */ /* 0x000fe400078ec0ff */
[----:B------:R-:W-:Y:S01]  /*20d0*/  @P0 PRMT R60, RZ, 0x7610, R56 ;  /* 0x00007610ff3c0816 */ /* 0x000fe20000000038 */
[----:B------:R-:W-:Y:S01]  /*20e0*/  FMUL.FTZ R175, R175, R166 ;  /* 0x000000a6afaf7220 */ /* 0x000fe20000410000 */
[----:B------:R-:W-:-:S03]  /*20f0*/  IADD3 R170, R172, 0x1, RZ ;  /* 0x00000001acaa7810 */ /* 0x000fc60007ffe0ff */
[----:B------:R-:W-:Y:S02]  /*2100*/  FMUL.FTZ R175, R175, c[0x0][0x1e8] ;  /* 0x00007a00afaf7a20 */ /* 0x000fe40000410000 */
[----:B0-----:R-:W-:-:S05]  /*2110*/  FFMA.FTZ R173, R173, R168, 1.1641532182693481445e-10 ;  /* 0x2f000000adad7423 */ /* 0x001fca00000100a8 */
[----:B------:R-:W-:-:S04]  /*2120*/  FSETP.GTU.FTZ.AND P1, PT, R173, c[0x0][0x1e4], PT ;  /* 0x00007900ad007a0b */ /* 0x000fc80003f3c000 */
[----:B------:R-:W-:-:S05]  /*2130*/  FSEL R175, R175, RZ, !P1 ;  /* 0x000000ffafaf7208 */ /* 0x000fca0004800000 */
[----:B------:R-:W-:-:S04]  /*2140*/  FMUL.FTZ R175, R32, R175 ;  /* 0x000000af20af7220 */ /* 0x000fc80000410000 */
[----:B------:R-:W-:Y:S01]  /*2150*/  @P1 LOP3.LUT R50, R50, 0x2, RZ, 0xfc, !PT ;  /* 0x0000000232321812 */ /* 0x000fe200078efcff */
[----:B------:R-:W-:Y:S01]  /*2160*/  @P0 FADD.FTZ R175, R60, R175 ;  /* 0x000000af3caf0221 */ /* 0x000fe20000010000 */
        /* <DEDUP_REMOVED lines=10> */
.L_x_2395:
[----:B------:R-:W-:Y:S02]  /*2210*/  IMAD.MOV.U32 R60, RZ, RZ, R150 ;  /* 0x000000ffff3c7224 */ /* 0x000fe400078e0096 */
.L_x_2396:
[----:B------:R-:W-:Y:S05]  /*2220*/  BSYNC B1 ;  /* 0x0000000000017941 */ /* 0x000fea0003800000 */
.L_x_2394:
        /* <DEDUP_REMOVED lines=16> */
.L_x_2400:
[----:B------:R-:W-:Y:S05]  /*2330*/  BSYNC B2 ;  /* 0x0000000000027941 */ /* 0x000fea0003800000 */
.L_x_2399:
        /* <DEDUP_REMOVED lines=9> */
[----:B------:R-:W-:-:S03]  /*23d0*/  LOP3.LUT R148, R195, R148, R45, 0x96, !PT ;  /* 0x00000094c3947212 */ /* 0x000fc600078e962d */
[----:B------:R-:W-:Y:S01]  /*23e0*/  IMAD.MOV.U32 R170, RZ, RZ, RZ ;  /* 0x000000ffffaa7224 */ /* 0x000fe200078e00ff */
        /* <DEDUP_REMOVED lines=29> */
[----:B------:R-:W-:Y:S02]  /*25c0*/  LOP3.LUT R147, R195, R222, R135, 0x96, !PT ;  /* 0x000000dec3937212 */ /* 0x000fe400078e9687 */
[----:B------:R-:W-:Y:S01]  /*25d0*/  MOV R150, R194 ;  /* 0x000000c200967202 */ /* 0x000fe20000000f00 */
[----:B------:R-:W-:Y:S01]  /*25e0*/  IMAD.MOV.U32 R152, RZ, RZ, R172 ;  /* 0x000000ffff987224 */ /* 0x000fe200078e00ac */
[----:B------:R-:W-:Y:S02]  /*25f0*/  LOP3.LUT R148, R173, R192, R134, 0x96, !PT ;  /* 0x000000c0ad947212 */ /* 0x000fe400078e9686 */
.L_x_2398:
[----:B------:R-:W-:Y:S05]  /*2600*/  BSYNC B1 ;  /* 0x0000000000017941 */ /* 0x000fea0003800000 */
.L_x_2397:
        /* <DEDUP_REMOVED lines=11> */
[----:B------:R-:W-:-:S04]  /*26c0*/  FMUL.FTZ R173, R31, R156 ;  /* 0x0000009c1fad7220 */ /* 0x000fc80000410000 */
        /* <DEDUP_REMOVED lines=10> */
.L_x_2402:
[----:B------:R-:W-:Y:S02]  /*2770*/  IMAD.MOV.U32 R60, RZ, RZ, R150 ;  /* 0x000000ffff3c7224 */ /* 0x000fe400078e0096 */
.L_x_2403:
[----:B------:R-:W-:Y:S05]  /*2780*/  BSYNC B1 ;  /* 0x0000000000017941 */ /* 0x000fea0003800000 */
.L_x_2401:
        /* <DEDUP_REMOVED lines=16> */
.L_x_2407:
[----:B------:R-:W-:Y:S05]  /*2890*/  BSYNC B2 ;  /* 0x0000000000027941 */ /* 0x000fea0003800000 */
.L_x_2406:
        /* <DEDUP_REMOVED lines=44> */
.L_x_2405:
[----:B------:R-:W-:Y:S05]  /*2b60*/  BSYNC B1 ;  /* 0x0000000000017941 */ /* 0x000fea0003800000 */
.L_x_2404:
        /* <DEDUP_REMOVED lines=9> */
[----:B------:R-:W-:-:S05]  /*2c00*/  FSEL R61, R61, RZ, !P2 ;  /* 0x000000ff3d3d7208 */ /* 0x000fca0005000000 */
[----:B------:R-:W-:Y:S01]  /*2c10*/  FMUL.FTZ R195, R30, R61 ;  /* 0x0000003d1ec37220 */ /* 0x000fe20000410000 */
        /* <DEDUP_REMOVED lines=11> */
.L_x_2409:
[----:B------:R-:W-:Y:S02]  /*2cd0*/  IMAD.MOV.U32 R156, RZ, RZ, R150 ;  /* 0x000000ffff9c7224 */ /* 0x000fe400078e0096 */
.L_x_2410:
[----:B------:R-:W-:Y:S05]  /*2ce0*/  BSYNC B1 ;  /* 0x0000000000017941 */ /* 0x000fea0003800000 */
.L_x_2408:
        /* <DEDUP_REMOVED lines=16> */
.L_x_2414:
[----:B------:R-:W-:Y:S05]  /*2df0*/  BSYNC B2 ;  /* 0x0000000000027941 */ /* 0x000fea0003800000 */
.L_x_2413:
        /* <DEDUP_REMOVED lines=44> */
.L_x_2412:
[----:B------:R-:W-:Y:S05]  /*30c0*/  BSYNC B1 ;  /* 0x0000000000017941 */ /* 0x000fea0003800000 */
.L_x_2411:
        /* <DEDUP_REMOVED lines=9> */
[----:B------:R-:W-:-:S05]  /*3160*/  FSEL R60, R223, RZ, !P3 ;  /* 0x000000ffdf3c7208 */ /* 0x000fca0005800000 */
[----:B------:R-:W-:Y:S01]  /*3170*/  FMUL.FTZ R193, R29, R60 ;  /* 0x0000003c1dc17220 */ /* 0x000fe20000410000 */
        /* <DEDUP_REMOVED lines=11> */
.L_x_2416:
[----:B------:R-:W-:Y:S02]  /*3230*/  IMAD.MOV.U32 R156, RZ, RZ, R150 ;  /* 0x000000ffff9c7224 */ /* 0x000fe400078e0096 */
.L_x_2417:
[----:B------:R-:W-:Y:S05]  /*3240*/  BSYNC B1 ;  /* 0x0000000000017941 */ /* 0x000fea0003800000 */
.L_x_2415:
        /* <DEDUP_REMOVED lines=16> */
.L_x_2421:
[----:B------:R-:W-:Y:S05]  /*3350*/  BSYNC B2 ;  /* 0x0000000000027941 */ /* 0x000fea0003800000 */
.L_x_2420:
        /* <DEDUP_REMOVED lines=44> */
.L_x_2419:
[----:B------:R-:W-:Y:S05]  /*3620*/  BSYNC B1 ;  /* 0x0000000000017941 */ /* 0x000fea0003800000 */
.L_x_2418:
        /* <DEDUP_REMOVED lines=22> */
.L_x_2423:
[----:B------:R-:W-:Y:S02]  /*3790*/  IMAD.MOV.U32 R62, RZ, RZ, R150 ;  /* 0x000000ffff3e7224 */ /* 0x000fe400078e0096 */
.L_x_2424:
[----:B------:R-:W-:Y:S05]  /*37a0*/  BSYNC B1 ;  /* 0x0000000000017941 */ /* 0x000fea0003800000 */
.L_x_2422:
        /* <DEDUP_REMOVED lines=16> */
.L_x_2428:
[----:B------:R-:W-:Y:S05]  /*38b0*/  BSYNC B2 ;  /* 0x0000000000027941 */ /* 0x000fea0003800000 */
.L_x_2427:
        /* <DEDUP_REMOVED lines=42> */
[----:B------:R-:W-:Y:S01]  /*3b60*/  HFMA2.MMA R61, -RZ, RZ, 0, 0 ;  /* 0x00000000ff3d7435 */ /* 0x000fe200000001ff */
[----:B------:R-:W-:-:S05]  /*3b70*/  IMAD.MOV.U32 R152, RZ, RZ, R60 ;  /* 0x000000ffff987224 */ /* 0x000fca00078e003c */
.L_x_2426:
[----:B------:R-:W-:Y:S05]  /*3b80*/  BSYNC B1 ;  /* 0x0000000000017941 */ /* 0x000fea0003800000 */
.L_x_2425:
        /* <DEDUP_REMOVED lines=22> */
.L_x_2430:
[----:B------:R-:W-:Y:S02]  /*3cf0*/  IMAD.MOV.U32 R62, RZ, RZ, R150 ;  /* 0x000000ffff3e7224 */ /* 0x000fe400078e0096 */
.L_x_2431:
[----:B------:R-:W-:Y:S05]  /*3d00*/  BSYNC B1 ;  /* 0x0000000000017941 */ /* 0x000fea0003800000 */
.L_x_2429:
        /* <DEDUP_REMOVED lines=18> */
.L_x_2435:
[----:B------:R-:W-:Y:S05]  /*3e30*/  BSYNC B2 ;  /* 0x0000000000027941 */ /* 0x000fea0003800000 */
.L_x_2434:
        /* <DEDUP_REMOVED lines=44> */
.L_x_2433:
[----:B------:R-:W-:Y:S05]  /*4100*/  BSYNC B1 ;  /* 0x0000000000017941 */ /* 0x000fea0003800000 */
.L_x_2432:
[----:B------:R-:W0:Y:S01]  /*4110*/  I2F.U32 R61, R62 ;  /* 0x0000003e003d7306 */ /* 0x000e220000201000 */
[----:B------:R-:W-:Y:S02]  /*4120*/  SEL R233, RZ, 0x10000, P5 ;  /* 0x00010000ffe97807 */ /* 0x000fe40002800000 */
[----:B------:R-:W-:Y:S02]  /*4130*/  LOP3.LUT P5, RZ, R50, 0x2, RZ, 0xc0, !PT ;  /* 0x0000000232ff7812 */ /* 0x000fe400078ac0ff */
[----:B------:R-:W-:Y:S02]  /*4140*/  PRMT R63, RZ, 0x7610, R63 ;  /* 0x00007610ff3f7816 */ /* 0x000fe4000000003f */
[----:B------:R-:W-:Y:S02]  /*4150*/  SEL R60, RZ, 0x1, P2 ;  /* 0x00000001ff3c7807 */ /* 0x000fe40001000000 */
[----:B------:R-:W-:Y:S01]  /*4160*/  SEL R250, RZ, 0x1, P1 ;  /* 0x00000001fffa7807 */ /* 0x000fe20000800000 */
[----:B------:R-:W-:Y:S01]  /*4170*/  FMUL.FTZ R63, R63, R166 ;  /* 0x000000a63f3f7220 */ /* 0x000fe20000410000 */
[----:B------:R-:W-:-:S02]  /*4180*/  SEL R248, RZ, 0x1, P5 ;  /* 0x00000001fff87807 */ /* 0x000fc40002800000 */
[----:B------:R-:W-:Y:S01]  /*4190*/  SEL R170, RZ, 0x100, P4 ;  /* 0x00000100ffaa7807 */ /* 0x000fe20002000000 */
[----:B------:R-:W-:Y:S01]  /*41a0*/  IMAD.WIDE.U32 R250, R250, 0x10000, RZ ;  /* 0x00010000fafa7825 */ /* 0x000fe200078e00ff */
[----:B------:R-:W-:Y:S02]  /*41b0*/  SEL R247, RZ, 0x1, P3 ;  /* 0x00000001fff77807 */ /* 0x000fe40001800000 */
[----:B------:R-:W-:Y:S01]  /*41c0*/  LOP3.LUT P6, RZ, R50, 0x4, RZ, 0xc0, !PT ;  /* 0x0000000432ff7812 */ /* 0x000fe200078cc0ff */
[----:B0-----:R-:W-:Y:S01]  /*41d0*/  FFMA.FTZ R61, R61, R168, 1.1641532182693481445e-10 ;  /* 0x2f0000003d3d7423 */ /* 0x001fe200000100a8 */
[----:B------:R-:W-:Y:S01]  /*41e0*/  F2FP.BF16.PACK_AB R62, R225, R193 ;  /* 0x000000c1e13e723e */ /* 0x000fe200000010ff */
[----:B------:R-:W-:Y:S01]  /*41f0*/  IMAD.WIDE.U32 R248, R248, 0x100, RZ ;  /* 0x00000100f8f87825 */ /* 0x000fe200078e00ff */
[----:B------:R-:W-:Y:S02]  /*4200*/  SEL R245, RZ, 0x1, P6 ;  /* 0x00000001fff57807 */ /* 0x000fe40003000000 */
[----:B------:R-:W-:Y:S01]  /*4210*/  FSETP.GTU.FTZ.AND P1, PT, R61, c[0x0][0x1e4], PT ;  /* 0x000079003d007a0b */ /* 0x000fe20003f3c000 */
[----:B------:R-:W-:-:S03]  /*4220*/  IMAD.WIDE.U32 R60, R60, 0x1000000, RZ ;  /* 0x010000003c3c7825 */ /* 0x000fc600078e00ff */
[----:B------:R-:W-:Y:S01]  /*4230*/  SEL R168, RZ, 0x1000000, P1 ;  /* 0x01000000ffa87807 */ /* 0x000fe20000800000 */
[----:B------:R-:W-:Y:S01]  /*4240*/  FMUL.FTZ R63, R63, c[0x0][0x1e8] ;  /* 0x00007a003f3f7a20 */ /* 0x000fe20000410000 */
[----:B------:R-:W-:Y:S02]  /*4250*/  LOP3.LUT R248, R248, R60, R250, 0xfe, !PT ;  /* 0x0000003cf8f87212 */ /* 0x000fe400078efefa */
[----:B------:R-:W-:Y:S02]  /*4260*/  LOP3.LUT R60, R170, R168, R233, 0xfe, !PT ;  /* 0x000000a8aa3c7212 */ /* 0x000fe400078efee9 */
[----:B------:R-:W-:Y:S02]  /*4270*/  FSEL R63, R63, RZ, !P1 ;  /* 0x000000ff3f3f7208 */ /* 0x000fe40004800000 */
[----:B------:R-:W-:Y:S02]  /*4280*/  LOP3.LUT R250, R61, R60, R247, 0xfe, !PT ;  /* 0x0000003c3dfa7212 */ /* 0x000fe400078efef7 */
[----:B------:R-:W-:Y:S01]  /*4290*/  @P0 PRMT R60, RZ, 0x7610, R59 ;  /* 0x00007610ff3c0816 */ /* 0x000fe2000000003b */
[----:B------:R-:W-:Y:S01]  /*42a0*/  FMUL.FTZ R233, R26, R63 ;  /* 0x0000003f1ae97220 */ /* 0x000fe20000410000 */
[----:B------:R-:W-:-:S02]  /*42b0*/  LEA R244, P1, R162, c[0x0][0x190], 0x3 ;  /* 0x00006400a2f47a11 */ /* 0x000fc400078218ff */
[----:B------:R-:W-:Y:S01]  /*42c0*/  LOP3.LUT R248, R248, R245, RZ, 0xfc, !PT ;  /* 0x000000f5f8f87212 */ /* 0x000fe200078efcff */
[----:B------:R-:W-:Y:S01]  /*42d0*/  @P0 FADD.FTZ R233, R60, R233 ;  /* 0x000000e93ce90221 */ /* 0x000fe20000010000 */
[C---:B------:R-:W-:Y:S02]  /*42e0*/  LEA R246, P0, R162.reuse, c[0x0][0x188], 0x4 ;  /* 0x00006200a2f67a11 */ /* 0x040fe400078020ff */
[----:B------:R-:W-:Y:S02]  /*42f0*/  F2FP.BF16.PACK_AB R61, R195, R173 ;  /* 0x000000adc33d723e */ /* 0x000fe400000010ff */
[----:B------:R-:W-:Y:S02]  /*4300*/  F2FP.BF16.PACK_AB R60, R175, R165 ;  /* 0x000000a5af3c723e */ /* 0x000fe400000010ff */
[----:B------:R-:W-:Y:S02]  /*4310*/  LEA.HI.X R247, R162, c[0x0][0x18c], RZ, 0x4, P0 ;  /* 0x00006300a2f77a11 */ /* 0x000fe400000f24ff */
[----:B------:R-:W-:-:S02]  /*4320*/  F2FP.BF16.PACK_AB R63, R233, R223 ;  /* 0x000000dfe93f723e */ /* 0x000fc400000010ff */
[C---:B------:R-:W-:Y:S02]  /*4330*/  LEA.HI.X R245, R162.reuse, c[0x0][0x194], RZ, 0x3, P1 ;  /* 0x00006500a2f57a11 */ /* 0x040fe400008f1cff */
[----:B------:R-:W-:Y:S01]  /*4340*/  LOP3.LUT R249, R249, R250, R251, 0xfe, !PT ;  /* 0x000000faf9f97212 */ /* 0x000fe200078efefb */
[----:B------:R0:W-:Y:S01]  /*4350*/  STG.E.128 [R246.64], R60 ;  /* 0x0000003cf6007986 */ /* 0x0001e2000c101d04 */
[----:B------:R-:W-:-:S03]  /*4360*/  IADD3 R168, R162, 0x80, RZ ;  /* 0x00000080a2a87810 */ /* 0x000fc60007ffe0ff */
[----:B------:R0:W-:Y:S04]  /*4370*/  STG.E.64 [R244.64], R248 ;  /* 0x000000f8f4007986 */ /* 0x0001e8000c101b04 */
.L_x_2379:
[----:B------:R-:W-:Y:S05]  /*4380*/  BSYNC B0 ;  /* 0x0000000000007941 */ /* 0x000fea0003800000 */
.L_x_2378:
        /* <DEDUP_REMOVED lines=23> */
.L_x_2439:
[----:B0-----:R-:W-:Y:S02]  /*4500*/  IMAD.MOV.U32 R172, RZ, RZ, R150 ;  /* 0x000000ffffac7224 */ /* 0x001fe400078e0096 */
.L_x_2440:
[----:B------:R-:W-:Y:S05]  /*4510*/  BSYNC B1 ;  /* 0x0000000000017941 */ /* 0x000fea0003800000 */
.L_x_2438:
        /* <DEDUP_REMOVED lines=16> */
.L_x_2444:
[----:B------:R-:W-:Y:S05]  /*4620*/  BSYNC B2 ;  /* 0x0000000000027941 */ /* 0x000fea0003800000 */
.L_x_2443:
        /* <DEDUP_REMOVED lines=44> */
.L_x_2442:
[----:B------:R-:W-:Y:S05]  /*48f0*/  BSYNC B1 ;  /* 0x0000000000017941 */ /* 0x000fea0003800000 */
.L_x_2441:
        /* <DEDUP_REMOVED lines=25> */
.L_x_2446:
[----:B------:R-:W-:Y:S02]  /*4a90*/  IMAD.MOV.U32 R156, RZ, RZ, R150 ;  /* 0x000000ffff9c7224 */ /* 0x000fe400078e0096 */
.L_x_2447:
[----:B------:R-:W-:Y:S05]  /*4aa0*/  BSYNC B1 ;  /* 0x0000000000017941 */ /* 0x000fea0003800000 */
.L_x_2445:
        /* <DEDUP_REMOVED lines=16> */
.L_x_2451:
[----:B------:R-:W-:Y:S05]  /*4bb0*/  BSYNC B2 ;  /* 0x0000000000027941 */ /* 0x000fea0003800000 */
.L_x_2450:
        /* <DEDUP_REMOVED lines=44> */
.L_x_2449:
[----:B------:R-:W-:Y:S05]  /*4e80*/  BSYNC B1 ;  /* 0x0000000000017941 */ /* 0x000fea0003800000 */
.L_x_2448:
        /* <DEDUP_REMOVED lines=24> */
.L_x_2453:
[----:B------:R-:W-:Y:S02]  /*5010*/  IMAD.MOV.U32 R60, RZ, RZ, R150 ;  /* 0x000000ffff3c7224 */ /* 0x000fe400078e0096 */
.L_x_2454:
[----:B------:R-:W-:Y:S05]  /*5020*/  BSYNC B1 ;  /* 0x0000000000017941 */ /* 0x000fea0003800000 */
.L_x_2452:
        /* <DEDUP_REMOVED lines=16> */
.L_x_2458:
[----:B------:R-:W-:Y:S05]  /*5130*/  BSYNC B2 ;  /* 0x0000000000027941 */ /* 0x000fea0003800000 */
.L_x_2457:
[----:B------:R-:W-:Y:S01]  /*5140*/  IMAD.HI.U32 R147, R48, -0x326172a9, RZ ;  /* 0xcd9e8d5730937827 */ /* 0x000fe200078e00ff */
[----:B------:R-:W-:Y:S01]  /*5150*/  LOP3.LUT R148, R148, R155, R243, 0x96, !PT ;  /* 0x0000009b94947212 */ /* 0x000fe200078e96f3 */
[----:B------:R-:W-:Y:S02]  /*5160*/  HFMA2.MMA R172, -RZ, RZ, 0, 0 ;  /* 0x00000000ffac7435 */ /* 0x000fe400000001ff */
        /* <DEDUP_REMOVED lines=41> */
.L_x_2456:
[----:B------:R-:W-:Y:S05]  /*5400*/  BSYNC B1 ;  /* 0x0000000000017941 */ /* 0x000fea0003800000 */
.L_x_2455:
        /* <DEDUP_REMOVED lines=22> */
.L_x_2460:
[----:B------:R-:W-:Y:S02]  /*5570*/  IMAD.MOV.U32 R60, RZ, RZ, R150 ;  /* 0x000000ffff3c7224 */ /* 0x000fe400078e0096 */
.L_x_2461:
[----:B------:R-:W-:Y:S05]  /*5580*/  BSYNC B1 ;  /* 0x0000000000017941 */ /* 0x000fea0003800000 */
.L_x_2459:
        /* <DEDUP_REMOVED lines=16> */
.L_x_2465:
[----:B------:R-:W-:Y:S05]  /*5690*/  BSYNC B2 ;  /* 0x0000000000027941 */ /* 0x000fea0003800000 */
.L_x_2464:
        /* <DEDUP_REMOVED lines=44> */
.L_x_2463:
[----:B------:R-:W-:Y:S05]  /*5960*/  BSYNC B1 ;  /* 0x0000000000017941 */ /* 0x000fea0003800000 */
.L_x_2462:
        /* <DEDUP_REMOVED lines=22> */
.L_x_2467:
[----:B------:R-:W-:Y:S02]  /*5ad0*/  MOV R156, R150 ;  /* 0x00000096009c7202 */ /* 0x000fe40000000f00 */
.L_x_2468:
[----:B------:R-:W-:Y:S05]  /*5ae0*/  BSYNC B1 ;  /* 0x0000000000017941 */ /* 0x000fea0003800000 */
.L_x_2466:
        /* <DEDUP_REMOVED lines=16> */
.L_x_2472:
[----:B------:R-:W-:Y:S05]  /*5bf0*/  BSYNC B2 ;  /* 0x0000000000027941 */ /* 0x000fea0003800000 */
.L_x_2471:
        /* <DEDUP_REMOVED lines=44> */
.L_x_2470:
[----:B------:R-:W-:Y:S05]  /*5ec0*/  BSYNC B1 ;  /* 0x0000000000017941 */ /* 0x000fea0003800000 */
.L_x_2469:
        /* <DEDUP_REMOVED lines=22> */
.L_x_2474:
[----:B------:R-:W-:Y:S02]  /*6030*/  IMAD.MOV.U32 R156, RZ, RZ, R150 ;  /* 0x000000ffff9c7224 */ /* 0x000fe400078e0096 */
.L_x_2475:
[----:B------:R-:W-:Y:S05]  /*6040*/  BSYNC B1 ;  /* 0x0000000000017941 */ /* 0x000fea0003800000 */
.L_x_2473:
        /* <DEDUP_REMOVED lines=16> */
.L_x_2479:
[----:B------:R-:W-:Y:S05]  /*6150*/  BSYNC B2 ;  /* 0x0000000000027941 */ /* 0x000fea0003800000 */
.L_x_2478:
        /* <DEDUP_REMOVED lines=42> */
[----:B------:R-:W-:Y:S01]  /*6400*/  LOP3.LUT R148, R61, R218, R134, 0x96, !PT ;  /* 0x000000da3d947212 */ /* 0x000fe200078e9686 */
[----:B------:R-:W-:Y:S02]  /*6410*/  IMAD.MOV.U32 R60, RZ, RZ, RZ ;  /* 0x000000ffff3c7224 */ /* 0x000fe400078e00ff */
.L_x_2477:
[----:B------:R-:W-:Y:S05]  /*6420*/  BSYNC B1 ;  /* 0x0000000000017941 */ /* 0x000fea0003800000 */
.L_x_2476:
        /* <DEDUP_REMOVED lines=22> */
.L_x_2481:
[----:B------:R-:W-:Y:S02]  /*6590*/  IMAD.MOV.U32 R62, RZ, RZ, R150 ;  /* 0x000000ffff3e7224 */ /* 0x000fe400078e0096 */
.L_x_2482:
[----:B------:R-:W-:Y:S05]  /*65a0*/  BSYNC B1 ;  /* 0x0000000000017941 */ /* 0x000fea0003800000 */
.L_x_2480:
        /* <DEDUP_REMOVED lines=16> */
.L_x_2486:
[----:B------:R-:W-:Y:S05]  /*66b0*/  BSYNC B2 ;  /* 0x0000000000027941 */ /* 0x000fea0003800000 */
.L_x_2485:
        /* <DEDUP_REMOVED lines=44> */
.L_x_2484:
[----:B------:R-:W-:Y:S05]  /*6980*/  BSYNC B1 ;  /* 0x0000000000017941 */ /* 0x000fea0003800000 */
.L_x_2483:
        /* <DEDUP_REMOVED lines=22> */
.L_x_2488:
[----:B------:R-:W-:Y:S02]  /*6af0*/  IMAD.MOV.U32 R62, RZ, RZ, R150 ;  /* 0x000000ffff3e7224 */ /* 0x000fe400078e0096 */
.L_x_2489:
[----:B------:R-:W-:Y:S05]  /*6b00*/  BSYNC B1 ;  /* 0x0000000000017941 */ /* 0x000fea0003800000 */
.L_x_2487:
        /* <DEDUP_REMOVED lines=18> */
.L_x_2493:
[----:B------:R-:W-:Y:S05]  /*6c30*/  BSYNC B2 ;  /* 0x0000000000027941 */ /* 0x000fea0003800000 */
.L_x_2492:
        /* <DEDUP_REMOVED lines=44> */
.L_x_2491:
[----:B------:R-:W-:Y:S05]  /*6f00*/  BSYNC B1 ;  /* 0x0000000000017941 */ /* 0x000fea0003800000 */
.L_x_2490:
        /* <DEDUP_REMOVED lines=39> */
.L_x_2437:
[----:B------:R-:W-:Y:S05]  /*7180*/  BSYNC B0 ;  /* 0x0000000000007941 */ /* 0x000fea0003800000 */
.L_x_2436:
        /* <DEDUP_REMOVED lines=23> */
.L_x_2497:
[----:B0-----:R-:W-:Y:S02]  /*7300*/  IMAD.MOV.U32 R172, RZ, RZ, R150 ;  /* 0x000000ffffac7224 */ /* 0x001fe400078e0096 */
.L_x_2498:
[----:B------:R-:W-:Y:S05]  /*7310*/  BSYNC B1 ;  /* 0x0000000000017941 */ /* 0x000fea0003800000 */
.L_x_2496:
        /* <DEDUP_REMOVED lines=16> */
.L_x_2502:
[----:B------:R-:W-:Y:S05]  /*7420*/  BSYNC B2 ;  /* 0x0000000000027941 */ /* 0x000fea0003800000 */
.L_x_2501:
        /* <DEDUP_REMOVED lines=44> */
.L_x_2500:
[----:B------:R-:W-:Y:S05]  /*76f0*/  BSYNC B1 ;  /* 0x0000000000017941 */ /* 0x000fea0003800000 */
.L_x_2499:
        /* <DEDUP_REMOVED lines=25> */
.L_x_2504:
[----:B------:R-:W-:Y:S02]  /*7890*/  IMAD.MOV.U32 R156, RZ, RZ, R150 ;  /* 0x000000ffff9c7224 */ /* 0x000fe400078e0096 */
.L_x_2505:
[----:B------:R-:W-:Y:S05]  /*78a0*/  BSYNC B1 ;  /* 0x0000000000017941 */ /* 0x000fea0003800000 */
.L_x_2503:
        /* <DEDUP_REMOVED lines=16> */
.L_x_2509:
[----:B------:R-:W-:Y:S05]  /*79b0*/  BSYNC B2 ;  /* 0x0000000000027941 */ /* 0x000fea0003800000 */
.L_x_2508:
        /* <DEDUP_REMOVED lines=44> */
.L_x_2507:
[----:B------:R-:W-:Y:S05]  /*7c80*/  BSYNC B1 ;  /* 0x0000000000017941 */ /* 0x000fea0003800000 */
.L_x_2506:
        /* <DEDUP_REMOVED lines=24> */
.L_x_2511:
[----:B------:R-:W-:Y:S02]  /*7e10*/  IMAD.MOV.U32 R60, RZ, RZ, R150 ;  /* 0x000000ffff3c7224 */ /* 0x000fe400078e0096 */
.L_x_2512:
[----:B------:R-:W-:Y:S05]  /*7e20*/  BSYNC B1 ;  /* 0x0000000000017941 */ /* 0x000fea0003800000 */
.L_x_2510:
        /* <DEDUP_REMOVED lines=16> */
.L_x_2516:
[----:B------:R-:W-:Y:S05]  /*7f30*/  BSYNC B2 ;  /* 0x0000000000027941 */ /* 0x000fea0003800000 */
.L_x_2515:
        /* <DEDUP_REMOVED lines=44> */
.L_x_2514:
[----:B------:R-:W-:Y:S05]  /*8200*/  BSYNC B1 ;  /* 0x0000000000017941 */ /* 0x000fea0003800000 */
.L_x_2513:
        /* <DEDUP_REMOVED lines=22> */
.L_x_2518:
[----:B------:R-:W-:Y:S02]  /*8370*/  IMAD.MOV.U32 R60, RZ, RZ, R150 ;  /* 0x000000ffff3c7224 */ /* 0x000fe400078e0096 */
.L_x_2519:
[----:B------:R-:W-:Y:S05]  /*8380*/  BSYNC B1 ;  /* 0x0000000000017941 */ /* 0x000fea0003800000 */
.L_x_2517:
        /* <DEDUP_REMOVED lines=16> */
.L_x_2523:
[----:B------:R-:W-:Y:S05]  /*8490*/  BSYNC B2 ;  /* 0x0000000000027941 */ /* 0x000fea0003800000 */
.L_x_2522:
        /* <DEDUP_REMOVED lines=44> */
.L_x_2521:
[----:B------:R-:W-:Y:S05]  /*8760*/  BSYNC B1 ;  /* 0x0000000000017941 */ /* 0x000fea0003800000 */
.L_x_2520:
        /* <DEDUP_REMOVED lines=22> */
.L_x_2525:
[----:B------:R-:W-:Y:S02]  /*88d0*/  IMAD.MOV.U32 R156, RZ, RZ, R150 ;  /* 0x000000ffff9c7224 */ /* 0x000fe400078e0096 */
.L_x_2526:
[----:B------:R-:W-:Y:S05]  /*88e0*/  BSYNC B1 ;  /* 0x0000000000017941 */ /* 0x000fea0003800000 */
.L_x_2524:
        /* <DEDUP_REMOVED lines=16> */
.L_x_2530:
[----:B------:R-:W-:Y:S05]  /*89f0*/  BSYNC B2 ;  /* 0x0000000000027941 */ /* 0x000fea0003800000 */
.L_x_2529:
        /* <DEDUP_REMOVED lines=44> */
.L_x_2528:
[----:B------:R-:W-:Y:S05]  /*8cc0*/  BSYNC B1 ;  /* 0x0000000000017941 */ /* 0x000fea0003800000 */
.L_x_2527:
        /* <DEDUP_REMOVED lines=22> */
.L_x_2532:
[----:B------:R-:W-:Y:S02]  /*8e30*/  IMAD.MOV.U32 R156, RZ, RZ, R150 ;  /* 0x000000ffff9c7224 */ /* 0x000fe400078e0096 */
.L_x_2533:
[----:B------:R-:W-:Y:S05]  /*8e40*/  BSYNC B1 ;  /* 0x0000000000017941 */ /* 0x000fea0003800000 */
.L_x_2531:
        /* <DEDUP_REMOVED lines=16> */
.L_x_2537:
[----:B------:R-:W-:Y:S05]  /*8f50*/  BSYNC B2 ;  /* 0x0000000000027941 */ /* 0x000fea0003800000 */
.L_x_2536:
        /* <DEDUP_REMOVED lines=41> */
[----:B------:R-:W-:Y:S01]  /*91f0*/  HFMA2.MMA R60, -RZ, RZ, 0, 0 ;  /* 0x00000000ff3c7435 */ /* 0x000fe200000001ff */
[----:B------:R-:W-:Y:S01]  /*9200*/  IMAD.MOV.U32 R150, RZ, RZ, R216 ;  /* 0x000000ffff967224 */ /* 0x000fe200078e00d8 */
[----:B------:R-:W-:-:S04]  /*9210*/  LOP3.LUT R148, R61, R214, R134, 0x96, !PT ;  /* 0x000000d63d947212 */ /* 0x000fc800078e9686 */
.L_x_2535:
[----:B------:R-:W-:Y:S05]  /*9220*/  BSYNC B1 ;  /* 0x0000000000017941 */ /* 0x000fea0003800000 */
.L_x_2534:
        /* <DEDUP_REMOVED lines=22> */
.L_x_2539:
[----:B------:R-:W-:Y:S02]  /*9390*/  IMAD.MOV.U32 R62, RZ, RZ, R150 ;  /* 0x000000ffff3e7224 */ /* 0x000fe400078e0096 */
.L_x_2540:
[----:B------:R-:W-:Y:S05]  /*93a0*/  BSYNC B1 ;  /* 0x0000000000017941 */ /* 0x000fea0003800000 */
.L_x_2538:
        /* <DEDUP_REMOVED lines=16> */
.L_x_2544:
[----:B------:R-:W-:Y:S05]  /*94b0*/  BSYNC B2 ;  /* 0x0000000000027941 */ /* 0x000fea0003800000 */
.L_x_2543:
        /* <DEDUP_REMOVED lines=44> */
.L_x_2542:
[----:B------:R-:W-:Y:S05]  /*9780*/  BSYNC B1 ;  /* 0x0000000000017941 */ /* 0x000fea0003800000 */
.L_x_2541:
        /* <DEDUP_REMOVED lines=22> */
.L_x_2546:
[----:B------:R-:W-:Y:S02]  /*98f0*/  IMAD.MOV.U32 R62, RZ, RZ, R150 ;  /* 0x000000ffff3e7224 */ /* 0x000fe400078e0096 */
.L_x_2547:
[----:B------:R-:W-:Y:S05]  /*9900*/  BSYNC B1 ;  /* 0x0000000000017941 */ /* 0x000fea0003800000 */
.L_x_2545:
        /* <DEDUP_REMOVED lines=18> */
.L_x_2551:
[----:B------:R-:W-:Y:S05]  /*9a30*/  BSYNC B2 ;  /* 0x0000000000027941 */ /* 0x000fea0003800000 */
.L_x_2550:
        /* <DEDUP_REMOVED lines=44> */
.L_x_2549:
[----:B------:R-:W-:Y:S05]  /*9d00*/  BSYNC B1 ;  /* 0x0000000000017941 */ /* 0x000fea0003800000 */
.L_x_2548:
        /* <DEDUP_REMOVED lines=39> */
.L_x_2495:
[----:B------:R-:W-:Y:S05]  /*9f80*/  BSYNC B0 ;  /* 0x0000000000007941 */ /* 0x000fea0003800000 */
.L_x_2494:
        /* <DEDUP_REMOVED lines=23> */
.L_x_2555:
[----:B0-----:R-:W-:Y:S02]  /*a100*/  IMAD.MOV.U32 R172, RZ, RZ, R150 ;  /* 0x000000ffffac7224 */ /* 0x001fe400078e0096 */
.L_x_2556:
[----:B------:R-:W-:Y:S05]  /*a110*/  BSYNC B1 ;  /* 0x0000000000017941 */ /* 0x000fea0003800000 */
.L_x_2554:
        /* <DEDUP_REMOVED lines=16> */
.L_x_2560:
[----:B------:R-:W-:Y:S05]  /*a220*/  BSYNC B2 ;  /* 0x0000000000027941 */ /* 0x000fea0003800000 */
.L_x_2559:
        /* <DEDUP_REMOVED lines=44> */
.L_x_2558:
[----:B------:R-:W-:Y:S05]  /*a4f0*/  BSYNC B1 ;  /* 0x0000000000017941 */ /* 0x000fea0003800000 */
.L_x_2557:
        /* <DEDUP_REMOVED lines=25> */
.L_x_2562:
[----:B------:R-:W-:Y:S02]  /*a690*/  IMAD.MOV.U32 R156, RZ, RZ, R150 ;  /* 0x000000ffff9c7224 */ /* 0x000fe400078e0096 */
.L_x_2563:
[----:B------:R-:W-:Y:S05]  /*a6a0*/  BSYNC B1 ;  /* 0x0000000000017941 */ /* 0x000fea0003800000 */
.L_x_2561:
        /* <DEDUP_REMOVED lines=16> */
.L_x_2567:
[----:B------:R-:W-:Y:S05]  /*a7b0*/  BSYNC B2 ;  /* 0x0000000000027941 */ /* 0x000fea0003800000 */
.L_x_2566:
        /* <DEDUP_REMOVED lines=44> */
.L_x_2565:
[----:B------:R-:W-:Y:S05]  /*aa80*/  BSYNC B1 ;  /* 0x0000000000017941 */ /* 0x000fea0003800000 */
.L_x_2564:
        /* <DEDUP_REMOVED lines=24> */
.L_x_2569:
[----:B------:R-:W-:Y:S02]  /*ac10*/  IMAD.MOV.U32 R60, RZ, RZ, R150 ;  /* 0x000000ffff3c7224 */ /* 0x000fe400078e0096 */
.L_x_2570:
[----:B------:R-:W-:Y:S05]  /*ac20*/  BSYNC B1 ;  /* 0x0000000000017941 */ /* 0x000fea0003800000 */
.L_x_2568:
        /* <DEDUP_REMOVED lines=16> */
.L_x_2574:
[----:B------:R-:W-:Y:S05]  /*ad30*/  BSYNC B2 ;  /* 0x0000000000027941 */ /* 0x000fea0003800000 */
.L_x_2573:
        /* <DEDUP_REMOVED lines=44> */
.L_x_2572:
[----:B------:R-:W-:Y:S05]  /*b000*/  BSYNC B1 ;  /* 0x0000000000017941 */ /* 0x000fea0003800000 */
.L_x_2571:
        /* <DEDUP_REMOVED lines=22> */
.L_x_2576:
[----:B------:R-:W-:Y:S02]  /*b170*/  IMAD.MOV.U32 R60, RZ, RZ, R150 ;  /* 0x000000ffff3c7224 */ /* 0x000fe400078e0096 */
.L_x_2577:
[----:B------:R-:W-:Y:S05]  /*b180*/  BSYNC B1 ;  /* 0x0000000000017941 */ /* 0x000fea0003800000 */
.L_x_2575:
        /* <DEDUP_REMOVED lines=16> */
.L_x_2581:
[----:B------:R-:W-:Y:S05]  /*b290*/  BSYNC B2 ;  /* 0x0000000000027941 */ /* 0x000fea0003800000 */
.L_x_2580:
        /* <DEDUP_REMOVED lines=44> */
.L_x_2579:
[----:B------:R-:W-:Y:S05]  /*b560*/  BSYNC B1 ;  /* 0x0000000000017941 */ /* 0x000fea0003800000 */
.L_x_2578:
        /* <DEDUP_REMOVED lines=22> */
.L_x_2583:
[----:B------:R-:W-:Y:S02]  /*b6d0*/  IMAD.MOV.U32 R156, RZ, RZ, R150 ;  /* 0x000000ffff9c7224 */ /* 0x000fe400078e0096 */
.L_x_2584:
[----:B------:R-:W-:Y:S05]  /*b6e0*/  BSYNC B1 ;  /* 0x0000000000017941 */ /* 0x000fea0003800000 */
.L_x_2582:
        /* <DEDUP_REMOVED lines=16> */
.L_x_2588:
[----:B------:R-:W-:Y:S05]  /*b7f0*/  BSYNC B2 ;  /* 0x0000000000027941 */ /* 0x000fea0003800000 */
.L_x_2587:
        /* <DEDUP_REMOVED lines=44> */
.L_x_2586:
[----:B------:R-:W-:Y:S05]  /*bac0*/  BSYNC B1 ;  /* 0x0000000000017941 */ /* 0x000fea0003800000 */
.L_x_2585:
        /* <DEDUP_REMOVED lines=22> */
.L_x_2590:
[----:B------:R-:W-:Y:S02]  /*bc30*/  IMAD.MOV.U32 R156, RZ, RZ, R150 ;  /* 0x000000ffff9c7224 */ /* 0x000fe400078e0096 */
.L_x_2591:
[----:B------:R-:W-:Y:S05]  /*bc40*/  BSYNC B1 ;  /* 0x0000000000017941 */ /* 0x000fea0003800000 */
.L_x_2589:
        /* <DEDUP_REMOVED lines=16> */
.L_x_2595:
[----:B------:R-:W-:Y:S05]  /*bd50*/  BSYNC B2 ;  /* 0x0000000000027941 */ /* 0x000fea0003800000 */
.L_x_2594:
        /* <DEDUP_REMOVED lines=44> */
.L_x_2593:
[----:B------:R-:W-:Y:S05]  /*c020*/  BSYNC B1 ;  /* 0x0000000000017941 */ /* 0x000fea0003800000 */
.L_x_2592:
        /* <DEDUP_REMOVED lines=22> */
.L_x_2597:
[----:B------:R-:W-:Y:S02]  /*c190*/  IMAD.MOV.U32 R62, RZ, RZ, R150 ;  /* 0x000000ffff3e7224 */ /* 0x000fe400078e0096 */
.L_x_2598:
[----:B------:R-:W-:Y:S05]  /*c1a0*/  BSYNC B1 ;  /* 0x0000000000017941 */ /* 0x000fea0003800000 */
.L_x_2596:
        /* <DEDUP_REMOVED lines=16> */
.L_x_2602:
[----:B------:R-:W-:Y:S05]  /*c2b0*/  BSYNC B2 ;  /* 0x0000000000027941 */ /* 0x000fea0003800000 */
.L_x_2601:
        /* <DEDUP_REMOVED lines=42> */
[----:B------:R-:W-:Y:S01]  /*c560*/  IMAD.MOV.U32 R61, RZ, RZ, RZ ;  /* 0x000000ffff3d7224 */ /* 0x000fe200078e00ff */
[----:B------:R-:W-:Y:S02]  /*c570*/  MOV R152, R60 ;  /* 0x0000003c00987202 */ /* 0x000fe40000000f00 */
.L_x_2600:
[----:B------:R-:W-:Y:S05]  /*c580*/  BSYNC B1 ;  /* 0x0000000000017941 */ /* 0x000fea0003800000 */
.L_x_2599:
        /* <DEDUP_REMOVED lines=22> */
.L_x_2604:
[----:B------:R-:W-:Y:S02]  /*c6f0*/  IMAD.MOV.U32 R62, RZ, RZ, R150 ;  /* 0x000000ffff3e7224 */ /* 0x000fe400078e0096 */
.L_x_2605:
[----:B------:R-:W-:Y:S05]  /*c700*/  BSYNC B1 ;  /* 0x0000000000017941 */ /* 0x000fea0003800000 */
.L_x_2603:
        /* <DEDUP_REMOVED lines=18> */
.L_x_2609:
[----:B------:R-:W-:Y:S05]  /*c830*/  BSYNC B2 ;  /* 0x0000000000027941 */ /* 0x000fea0003800000 */
.L_x_2608:
        /* <DEDUP_REMOVED lines=44> */
.L_x_2607:
[----:B------:R-:W-:Y:S05]  /*cb00*/  BSYNC B1 ;  /* 0x0000000000017941 */ /* 0x000fea0003800000 */
.L_x_2606:
        /* <DEDUP_REMOVED lines=39> */
.L_x_2553:
[----:B------:R-:W-:Y:S05]  /*cd80*/  BSYNC B0 ;  /* 0x0000000000007941 */ /* 0x000fea0003800000 */
.L_x_2552:
        /* <DEDUP_REMOVED lines=23> */
.L_x_2613:
[----:B0-----:R-:W-:Y:S02]  /*cf00*/  IMAD.MOV.U32 R172, RZ, RZ, R150 ;  /* 0x000000ffffac7224 */ /* 0x001fe400078e0096 */
.L_x_2614:
[----:B------:R-:W-:Y:S05]  /*cf10*/  BSYNC B1 ;  /* 0x0000000000017941 */ /* 0x000fea0003800000 */
.L_x_2612:
        /* <DEDUP_REMOVED lines=16> */
.L_x_2618:
[----:B------:R-:W-:Y:S05]  /*d020*/  BSYNC B2 ;  /* 0x0000000000027941 */ /* 0x000fea0003800000 */
.L_x_2617:
        /* <DEDUP_REMOVED lines=44> */
.L_x_2616:
[----:B------:R-:W-:Y:S05]  /*d2f0*/  BSYNC B1 ;  /* 0x0000000000017941 */ /* 0x000fea0003800000 */
.L_x_2615:
[----:B------:R-:W0:Y:S01]  /*d300*/  I2F.U32 R171, R172 ;  /* 0x000000ac00ab7306 */ /* 0x000e220000201000 */
[----:B------:R-:W-:Y:S01]  /*d310*/  IMAD.MOV.U32 R170, RZ, RZ, 0x2f800000 ;  /* 0x2f800000ffaa7424 */ /* 0x000fe200078e00ff */
[----:B-----5:R-:W-:Y:S01]  /*d320*/  PRMT R189, RZ, 0x5410, R60 ;  /* 0x00005410ffbd7816 */ /* 0x020fe2000000003c */
        /* <DEDUP_REMOVED lines=22> */
.L_x_2620:
[----:B------:R-:W-:Y:S02]  /*d490*/  IMAD.MOV.U32 R156, RZ, RZ, R150 ;  /* 0x000000ffff9c7224 */ /* 0x000fe400078e0096 */
.L_x_2621:
[----:B------:R-:W-:Y:S05]  /*d4a0*/  BSYNC B1 ;  /* 0x0000000000017941 */ /* 0x000fea0003800000 */
.L_x_2619:
        /* <DEDUP_REMOVED lines=16> */
.L_x_2625:
[----:B------:R-:W-:Y:S05]  /*d5b0*/  BSYNC B2 ;  /* 0x0000000000027941 */ /* 0x000fea0003800000 */
.L_x_2624:
        /* <DEDUP_REMOVED lines=44> */
.L_x_2623:
[----:B------:R-:W-:Y:S05]  /*d880*/  BSYNC B1 ;  /* 0x0000000000017941 */ /* 0x000fea0003800000 */
.L_x_2622:
        /* <DEDUP_REMOVED lines=24> */
.L_x_2627:
[----:B------:R-:W-:Y:S02]  /*da10*/  IMAD.MOV.U32 R60, RZ, RZ, R150 ;  /* 0x000000ffff3c7224 */ /* 0x000fe400078e0096 */
.L_x_2628:
[----:B------:R-:W-:Y:S05]  /*da20*/  BSYNC B1 ;  /* 0x0000000000017941 */ /* 0x000fea0003800000 */
.L_x_2626:
        /* <DEDUP_REMOVED lines=16> */
.L_x_2632:
[----:B------:R-:W-:Y:S05]  /*db30*/  BSYNC B2 ;  /* 0x0000000000027941 */ /* 0x000fea0003800000 */
.L_x_2631:
        /* <DEDUP_REMOVED lines=44> */
.L_x_2630:
[----:B------:R-:W-:Y:S05]  /*de00*/  BSYNC B1 ;  /* 0x0000000000017941 */ /* 0x000fea0003800000 */
.L_x_2629:
        /* <DEDUP_REMOVED lines=22> */
.L_x_2634:
[----:B------:R-:W-:Y:S02]  /*df70*/  IMAD.MOV.U32 R60, RZ, RZ, R150 ;  /* 0x000000ffff3c7224 */ /* 0x000fe400078e0096 */
.L_x_2635:
[----:B------:R-:W-:Y:S05]  /*df80*/  BSYNC B1 ;  /* 0x0000000000017941 */ /* 0x000fea0003800000 */
.L_x_2633:
        /* <DEDUP_REMOVED lines=16> */
.L_x_2639:
[----:B------:R-:W-:Y:S05]  /*e090*/  BSYNC B2 ;  /* 0x0000000000027941 */ /* 0x000fea0003800000 */
.L_x_2638:
        /* <DEDUP_REMOVED lines=42> */
[----:B------:R-:W-:Y:S02]  /*e340*/  LOP3.LUT R148, R209, R210, R134, 0x96, !PT ;  /* 0x000000d2d1947212 */ /* 0x000fe400078e9686 */
[----:B------:R-:W-:Y:S02]  /*e350*/  MOV R152, R208 ;  /* 0x000000d000987202 */ /* 0x000fe40000000f00 */
.L_x_2637:
[----:B------:R-:W-:Y:S05]  /*e360*/  BSYNC B1 ;  /* 0x0000000000017941 */ /* 0x000fea0003800000 */
.L_x_2636:
        /* <DEDUP_REMOVED lines=22> */
.L_x_2641:
[----:B------:R-:W-:Y:S02]  /*e4d0*/  IMAD.MOV.U32 R156, RZ, RZ, R150 ;  /* 0x000000ffff9c7224 */ /* 0x000fe400078e0096 */
.L_x_2642:
[----:B------:R-:W-:Y:S05]  /*e4e0*/  BSYNC B1 ;  /* 0x0000000000017941 */ /* 0x000fea0003800000 */
.L_x_2640:
        /* <DEDUP_REMOVED lines=16> */
.L_x_2646:
[----:B------:R-:W-:Y:S05]  /*e5f0*/  BSYNC B2 ;  /* 0x0000000000027941 */ /* 0x000fea0003800000 */
.L_x_2645:
        /* <DEDUP_REMOVED lines=44> */
.L_x_2644:
[----:B------:R-:W-:Y:S05]  /*e8c0*/  BSYNC B1 ;  /* 0x0000000000017941 */ /* 0x000fea0003800000 */
.L_x_2643:
        /* <DEDUP_REMOVED lines=22> */
.L_x_2648:
[----:B------:R-:W-:Y:S02]  /*ea30*/  IMAD.MOV.U32 R156, RZ, RZ, R150 ;  /* 0x000000ffff9c7224 */ /* 0x000fe400078e0096 */
.L_x_2649:
[----:B------:R-:W-:Y:S05]  /*ea40*/  BSYNC B1 ;  /* 0x0000000000017941 */ /* 0x000fea0003800000 */
.L_x_2647:
        /* <DEDUP_REMOVED lines=16> */
.L_x_2653:
[----:B------:R-:W-:Y:S05]  /*eb50*/  BSYNC B2 ;  /* 0x0000000000027941 */ /* 0x000fea0003800000 */
.L_x_2652:
        /* <DEDUP_REMOVED lines=44> */
.L_x_2651:
[----:B------:R-:W-:Y:S05]  /*ee20*/  BSYNC B1 ;  /* 0x0000000000017941 */ /* 0x000fea0003800000 */
.L_x_2650:
        /* <DEDUP_REMOVED lines=22> */
.L_x_2655:
[----:B------:R-:W-:Y:S02]  /*ef90*/  IMAD.MOV.U32 R62, RZ, RZ, R150 ;  /* 0x000000ffff3e7224 */ /* 0x000fe400078e0096 */
.L_x_2656:
[----:B------:R-:W-:Y:S05]  /*efa0*/  BSYNC B1 ;  /* 0x0000000000017941 */ /* 0x000fea0003800000 */
.L_x_2654:
        /* <DEDUP_REMOVED lines=16> */
.L_x_2660:
[----:B------:R-:W-:Y:S05]  /*f0b0*/  BSYNC B2 ;  /* 0x0000000000027941 */ /* 0x000fea0003800000 */
.L_x_2659:
        /* <DEDUP_REMOVED lines=44> */
.L_x_2658:
[----:B------:R-:W-:Y:S05]  /*f380*/  BSYNC B1 ;  /* 0x0000000000017941 */ /* 0x000fea0003800000 */
.L_x_2657:
        /* <DEDUP_REMOVED lines=22> */
.L_x_2662:
[----:B------:R-:W-:Y:S02]  /*f4f0*/  IMAD.MOV.U32 R62, RZ, RZ, R150 ;  /* 0x000000ffff3e7224 */ /* 0x000fe400078e0096 */
.L_x_2663:
[----:B------:R-:W-:Y:S05]  /*f500*/  BSYNC B1 ;  /* 0x0000000000017941 */ /* 0x000fea0003800000 */
.L_x_2661:
        /* <DEDUP_REMOVED lines=18> */
.L_x_2667:
[----:B------:R-:W-:Y:S05]  /*f630*/  BSYNC B2 ;  /* 0x0000000000027941 */ /* 0x000fea0003800000 */
.L_x_2666:
        /* <DEDUP_REMOVED lines=44> */
.L_x_2665:
[----:B------:R-:W-:Y:S05]  /*f900*/  BSYNC B1 ;  /* 0x0000000000017941 */ /* 0x000fea0003800000 */
.L_x_2664:
[----:B------:R-:W0:Y:S01]  /*f910*/  I2F.U32 R61, R62 ;  /* 0x0000003e003d7306 */ /* 0x000e220000201000 */
[----:B------:R-:W-:Y:S02]  /*f920*/  SEL R241, RZ, 0x10000, P5 ;  /* 0x00010000fff17807 */ /* 0x000fe40002800000 */
[----:B------:R-:W-:Y:S02]  /*f930*/  LOP3.LUT P5, RZ, R50, 0x2, RZ, 0xc0, !PT ;  /* 0x0000000232ff7812 */ /* 0x000fe400078ac0ff */
[----:B------:R-:W-:-:S02]  /*f940*/  PRMT R63, RZ, 0x7610, R63 ;  /* 0x00007610ff3f7816 */ /* 0x000fc4000000003f */
[----:B------:R-:W-:Y:S02]  /*f950*/  SEL R60, RZ, 0x1, P2 ;  /* 0x00000001ff3c7807 */ /* 0x000fe40001000000 */
[----:B------:R-:W-:Y:S01]  /*f960*/  SEL R250, RZ, 0x1, P1 ;  /* 0x00000001fffa7807 */ /* 0x000fe20000800000 */
[----:B------:R-:W-:Y:S01]  /*f970*/  FMUL.FTZ R63, R63, R166 ;  /* 0x000000a63f3f7220 */ /* 0x000fe20000410000 */
[----:B------:R-:W-:Y:S02]  /*f980*/  SEL R248, RZ, 0x1, P5 ;  /* 0x00000001fff87807 */ /* 0x000fe40002800000 */
[----:B------:R-:W-:Y:S01]  /*f990*/  SEL R172, RZ, 0x100, P4 ;  /* 0x00000100ffac7807 */ /* 0x000fe20002000000 */
[----:B------:R-:W-:Y:S01]  /*f9a0*/  IMAD.WIDE.U32 R250, R250, 0x10000, RZ ;  /* 0x00010000fafa7825 */ /* 0x000fe200078e00ff */
[----:B------:R-:W-:Y:S02]  /*f9b0*/  SEL R247, RZ, 0x1, P3 ;  /* 0x00000001fff77807 */ /* 0x000fe40001800000 */
[----:B------:R-:W-:Y:S01]  /*f9c0*/  LOP3.LUT P6, RZ, R50, 0x4, RZ, 0xc0, !PT ;  /* 0x0000000432ff7812 */ /* 0x000fe200078cc0ff */
[----:B0-----:R-:W-:Y:S01]  /*f9d0*/  FFMA.FTZ R61, R61, R170, 1.1641532182693481445e-10 ;  /* 0x2f0000003d3d7423 */ /* 0x001fe200000100aa */
[----:B------:R-:W-:Y:S01]  /*f9e0*/  F2FP.BF16.PACK_AB R62, R229, R211 ;  /* 0x000000d3e53e723e */ /* 0x000fe200000010ff */
[----:B------:R-:W-:Y:S01]  /*f9f0*/  IMAD.WIDE.U32 R248, R248, 0x100, RZ ;  /* 0x00000100f8f87825 */ /* 0x000fe200078e00ff */
[----:B------:R-:W-:-:S02]  /*fa00*/  SEL R245, RZ, 0x1, P6 ;  /* 0x00000001fff57807 */ /* 0x000fc40003000000 */
        /* <DEDUP_REMOVED lines=18> */
[----:B------:R-:W-:Y:S02]  /*fb30*/  LEA.HI.X R245, R168, c[0x0][0x194], RZ, 0x3, P1 ;  /* 0x00006500a8f57a11 */ /* 0x000fe400008f1cff */
[----:B------:R-:W-:Y:S01]  /*fb40*/  LOP3.LUT R249, R249, R250, R251, 0xfe, !PT ;  /* 0x000000faf9f97212 */ /* 0x000fe200078efefb */
[----:B------:R0:W-:Y:S04]  /*fb50*/  STG.E.128 [R246.64], R60 ;  /* 0x0000003cf6007986 */ /* 0x0001e8000c101d04 */
[----:B------:R0:W-:Y:S02]  /*fb60*/  STG.E.64 [R244.64], R248 ;  /* 0x000000f8f4007986 */ /* 0x0001e4000c101b04 */
.L_x_2611:
[----:B------:R-:W-:Y:S05]  /*fb70*/  BSYNC B0 ;  /* 0x0000000000007941 */ /* 0x000fea0003800000 */
.L_x_2610:
[----:B0-----:R-:W-:Y:S01]  /*fb80*/  FADD.FTZ R60, RZ, R165 ;  /* 0x000000a5ff3c7221 */ /* 0x001fe20000010000 */
[----:B------:R-:W-:Y:S02]  /*fb90*/  LOP3.LUT P0, RZ, R50, 0x8, RZ, 0xc0, !PT ;  /* 0x0000000832ff7812 */ /* 0x000fe4000780c0ff */
[----:B------:R-:W-:Y:S01]  /*fba0*/  LOP3.LUT P1, RZ, R154, 0xff, RZ, 0xc0, !PT ;  /* 0x000000ff9aff7812 */ /* 0x000fe2000782c0ff */
[----:B------:R-:W-:Y:S01]  /*fbb0*/  FADD.FTZ R60, R175, R60 ;  /* 0x0000003caf3c7221 */ /* 0x000fe20000010000 */
[----:B------:R-:W-:-:S02]  /*fbc0*/  SHF.R.U32.HI R166, RZ, 0x5, R49 ;  /* 0x00000005ffa67819 */ /* 0x000fc40000011631 */
        /* <DEDUP_REMOVED lines=47> */
.L_x_2682:
        /* <DEDUP_REMOVED lines=102> */
.L_x_2683:
        /* <DEDUP_REMOVED lines=20> */
[----:B------:R-:W-:Y:S01]  /*10660*/  LOP3.LUT P0, RZ, R62, 0x1f, R49, 0xf8, !PT ;  /* 0x0000001f3eff7812 */ /* 0x000fe2000780f831 */
[----:B0-----:R-:W-:-:S02]  /*10670*/  IMAD.IADD R172, R168, 0x1, R63 ;  /* 0x00000001a8ac7824 */ /* 0x001fc400078e023f */
[----:B------:R-:W-:Y:S03]  /*10680*/  I2F R168, R168 ;  /* 0x000000a800a87306 */ /* 0x000fe60000201400 */
[----:B------:R-:W-:Y:S05]  /*10690*/  SHFL.DOWN PT, R249, R172, 0x1, 0x1f ;  /* 0x08201f00acf97f89 */ /* 0x000fea00000e0000 */
        /* <DEDUP_REMOVED lines=9> */
[----:B------:R-:W-:Y:S02]  /*10730*/  FMUL.FTZ R245, R245, R176 ;  /* 0x000000b0f5f57220 */ /* 0x000fe40000410000 */
[----:B------:R-:W-:Y:S01]  /*10740*/  IMAD.IADD R176, R172, 0x1, R249 ;  /* 0x00000001acb07824 */ /* 0x000fe200078e02f9 */
        /* <DEDUP_REMOVED lines=15> */
[----:B------:R-:W-:Y:S02]  /*10840*/  IMAD.MOV.U32 R63, RZ, RZ, c[0x0][0x1e0] ;  /* 0x00007800ff3f7624 */ /* 0x000fe400078e00ff */
[C---:B0-----:R-:W-:Y:S02]  /*10850*/  FMUL.FTZ R60, R61.reuse, R60 ;  /* 0x0000003c3d3c7220 */ /* 0x041fe40000410000 */
[----:B------:R-:W-:-:S03]  /*10860*/  FFMA.FTZ R166, R61, R245, R166 ;  /* 0x000000f53da67223 */ /* 0x000fc600000100a6 */
[----:B------:R0:W1:Y:S04]  /*10870*/  SHFL.IDX PT, R249, R60, RZ, 0x1f ;  /* 0x00001fff3cf97589 */ /* 0x00006800000e0000 */
[----:B------:R-:W2:Y:S01]  /*10880*/  SHFL.IDX PT, R166, R166, RZ, 0x1f ;  /* 0x00001fffa6a67589 */ /* 0x000ea200000e0000 */
[----:B0-----:R-:W-:Y:S02]  /*10890*/  @!P0 IMAD.MOV.U32 R60, RZ, RZ, 0x4 ;  /* 0x00000004ff3c8424 */ /* 0x001fe400078e00ff */
[----:B-1----:R-:W-:-:S05]  /*108a0*/  FMUL.FTZ R61, R249, R249 ;  /* 0x000000f9f93d7220 */ /* 0x002fca0000410000 */
[----:B------:R-:W-:Y:S01]  /*108b0*/  FSEL R62, R61, RZ, P1 ;  /* 0x000000ff3d3e7208 */ /* 0x000fe20000800000 */
[----:B--2---:R-:W-:Y:S01]  /*108c0*/  FFMA.FTZ R61, R166, R63, c[0x0][0x228] ;  /* 0x00008a00a63d7623 */ /* 0x004fe2000001003f */
[----:B------:R-:W-:-:S03]  /*108d0*/  FSEL R166, R249, RZ, !P1 ;  /* 0x000000fff9a67208 */ /* 0x000fc60004800000 */
[----:B------:R-:W-:Y:S02]  /*108e0*/  FADD.FTZ R247, R61, R62 ;  /* 0x0000003e3df77221 */ /* 0x000fe40000010000 */
[----:B------:R-:W-:Y:S02]  /*108f0*/  @!P0 IMAD.MOV.U32 R62, RZ, RZ, 0x4 ;  /* 0x00000004ff3e8424 */ /* 0x000fe400078e00ff */
[C---:B------:R-:W-:Y:S02]  /*10900*/  @!P0 IMAD.WIDE R60, R37.reuse, R60, c[0x0][0x1a8] ;  /* 0x00006a00253c8625 */ /* 0x040fe400078e023c */
[----:B------:R-:W0:Y:S02]  /*10910*/  MUFU.RSQ R247, R247 ;  /* 0x000000f700f77308 */ /* 0x000e240000001400 */
[----:B------:R-:W-:-:S05]  /*10920*/  @!P0 IMAD.WIDE R62, R37, R62, c[0x0][0x1a0] ;  /* 0x00006800253e8625 */ /* 0x000fca00078e023e */
[----:B------:R1:W-:Y:S04]  /*10930*/  @!P0 STG.E [R62.64], R249 ;  /* 0x000000f93e008986 */ /* 0x0003e8000c101904 */
[----:B0-----:R1:W-:Y:S01]  /*10940*/  @!P0 STG.E [R60.64], R247 ;  /* 0x000000f73c008986 */ /* 0x0013e2000c101904 */
[----:B------:R-:W-:Y:S05]  /*10950*/  @!P2 BRA `(.L_x_2671) ;  /* 0x000002000000a947 */ /* 0x000fea0003800000 */
[--C-:B-1----:R-:W-:Y:S02]  /*10960*/  FADD.FTZ R60, R165, -R166.reuse ;  /* 0x800000a6a53c7221 */ /* 0x102fe40000010000 */
[--C-:B------:R-:W-:Y:S02]  /*10970*/  FADD.FTZ R62, R175, -R166.reuse ;  /* 0x800000a6af3e7221 */ /* 0x100fe40000010000 */
[--C-:B------:R-:W-:Y:S02]  /*10980*/  FADD.FTZ R168, R173, -R166.reuse ;  /* 0x800000a6ada87221 */ /* 0x100fe40000010000 */
[----:B------:R-:W-:-:S02]  /*10990*/  FADD.FTZ R170, R195, -R166 ;  /* 0x800000a6c3aa7221 */ /* 0x000fc40000010000 */
[--C-:B------:R-:W-:Y:S02]  /*109a0*/  FADD.FTZ R172, R193, -R166.reuse ;  /* 0x800000a6c1ac7221 */ /* 0x100fe40000010000 */
[--C-:B------:R-:W-:Y:S02]  /*109b0*/  FADD.FTZ R174, R225, -R166.reuse ;  /* 0x800000a6e1ae7221 */ /* 0x100fe40000010000 */
[--C-:B------:R-:W-:Y:S02]  /*109c0*/  FADD.FTZ R176, R223, -R166.reuse ;  /* 0x800000a6dfb07221 */ /* 0x100fe40000010000 */
[----:B------:R-:W-:Y:S02]  /*109d0*/  FADD.FTZ R178, R233, -R166 ;  /* 0x800000a6e9b27221 */ /* 0x000fe40000010000 */
        /* <DEDUP_REMOVED lines=24> */
.L_x_2671:
[----:B------:R-:W-:Y:S05]  /*10b60*/  BSYNC B0 ;  /* 0x0000000000007941 */ /* 0x000fea0003800000 */
.L_x_2670:
[----:B------:R-:W-:Y:S01]  /*10b70*/  LOP3.LUT P0, RZ, R50, 0x80, RZ, 0xc0, !PT ;  /* 0x0000008032ff7812 */ /* 0x000fe2000780c0ff */
        /* <DEDUP_REMOVED lines=34> */
.L_x_2673:
[----:B------:R-:W-:Y:S05]  /*10da0*/  BSYNC B0 ;  /* 0x0000000000007941 */ /* 0x000fea0003800000 */
.L_x_2672:
[----:B------:R-:W-:Y:S01]  /*10db0*/  LOP3.LUT P0, RZ, R50, 0x40, RZ, 0xc0, !PT ;  /* 0x0000004032ff7812 */ /* 0x000fe2000780c0ff */
        /* <DEDUP_REMOVED lines=34> */
.L_x_2675:
[----:B------:R-:W-:Y:S05]  /*10fe0*/  BSYNC B0 ;  /* 0x0000000000007941 */ /* 0x000fea0003800000 */
.L_x_2674:
        /* <DEDUP_REMOVED lines=35> */
.L_x_2677:
[----:B------:R-:W-:Y:S05]  /*11220*/  BSYNC B0 ;  /* 0x0000000000007941 */ /* 0x000fea0003800000 */
.L_x_2676:
        /* <DEDUP_REMOVED lines=29> */
[----:B------:R-:W-:Y:S01]  /*11400*/  IMAD.MOV.U32 R249, RZ, RZ, 0x10 ;  /* 0x00000010fff97424 */ /* 0x000fe200078e00ff */
[----:B------:R-:W-:-:S02]  /*11410*/  F2FP.BF16.PACK_AB R62, R247, R172 ;  /* 0x000000acf73e723e */ /* 0x000fc400000010ff */
[----:B------:R-:W-:Y:S01]  /*11420*/  F2FP.BF16.PACK_AB R61, R170, R61 ;  /* 0x0000003daa3d723e */ /* 0x000fe200000010ff */
[----:B------:R-:W-:-:S05]  /*11430*/  IMAD.WIDE.U32 R244, R162, R249, c[0x0][0x208] ;  /* 0x00008200a2f47625 */ /* 0x000fca00078e00f9 */
[----:B------:R0:W-:Y:S02]  /*11440*/  STG.E.128 [R244.64], R60 ;  /* 0x0000003cf4007986 */ /* 0x0001e4000c101d04 */
.L_x_2679:
[----:B------:R-:W-:Y:S05]  /*11450*/  BSYNC B0 ;  /* 0x0000000000007941 */ /* 0x000fea0003800000 */
.L_x_2678:
[----:B------:R-:W-:Y:S02]  /*11460*/  IADD3 R37, R37, c[0x0][0x160], RZ ;  /* 0x0000580025257a10 */ /* 0x000fe40007ffe0ff */
[----:B------:R-:W-:Y:S02]  /*11470*/  LOP3.LUT P1, RZ, R154, 0xff, RZ, 0xc0, !PT ;  /* 0x000000ff9aff7812 */ /* 0x000fe4000782c0ff */
[----:B------:R-:W-:Y:S02]  /*11480*/  ISETP.GE.AND P0, PT, R37, c[0x0][0x164], PT ;  /* 0x0000590025007a0c */ /* 0x000fe40003f06270 */
[----:B------:R-:W-:-:S11]  /*11490*/  SEL R154, RZ, 0x1, P1 ;  /* 0x00000001ff9a7807 */ /* 0x000fd60000800000 */
[----:B01----:R-:W-:Y:S01]  /*114a0*/  @P0 CALL.REL.NOINC `(.L_x_2680) ;  /* 0x0000001000000944 */ /* 0x003fe20003c00000 */
[----:B------:R-:W-:Y:S05]  /*114b0*/  BRA `(.L_x_2681) ;  /* 0xffff000000007947 */ /* 0x000fea000383ffff */
.L_x_2680:
[----:B------:R-:W-:Y:S05]  /*114c0*/  EXIT ;  /* 0x000000000000794d */ /* 0x000fea0003800000 */
.L_x_2668:
[----:B------:R-:W-:Y:S01]  /*114d0*/  IMAD.MOV.U32 R61, RZ, RZ, R60 ;  /* 0x000000ffff3d7224 */ /* 0x000fe200078e003c */
[----:B------:R-:W-:Y:S01]  /*114e0*/  MOV R62, 0x11530 ;  /* 0x00011530003e7802 */ /* 0x000fe20000000f00 */
[----:B------:R-:W-:Y:S02]  /*114f0*/  IMAD.MOV.U32 R170, RZ, RZ, 0x1 ;  /* 0x00000001ffaa7424 */ /* 0x000fe400078e00ff */
[----:B------:R-:W-:Y:S02]  /*11500*/  IMAD.MOV.U32 R168, RZ, RZ, 0x1f ;  /* 0x0000001fffa87424 */ /* 0x000fe400078e00ff */
[----:B------:R-:W-:Y:S02]  /*11510*/  IMAD.MOV.U32 R247, RZ, RZ, -0x1 ;  /* 0xfffffffffff77424 */ /* 0x000fe400078e00ff */
[----:B------:R-:W-:Y:S05]  /*11520*/  CALL.REL.NOINC `($__internal_12_$__cuda_sm70_shflsync_bfly_p) ;  /* 0x000008c000007944 */ /* 0x000fea0003c00000 */
[----:B01----:R-:W-:Y:S01]  /*11530*/  IMAD.MOV.U32 R61, RZ, RZ, R170 ;  /* 0x000000ffff3d7224 */ /* 0x003fe200078e00aa */
[----:B------:R-:W-:Y:S05]  /*11540*/  BRA `(.L_x_2682) ;  /* 0xffffe97000007947 */ /* 0x000fea000383ffff */
.L_x_2669:
[----:B------:R-:W-:Y:S01]  /*11550*/  IMAD.MOV.U32 R170, RZ, RZ, 0x2 ;  /* 0x00000002ffaa7424 */ /* 0x000fe200078e00ff */
[----:B------:R-:W-:Y:S01]  /*11560*/  MOV R62, 0x115a0 ;  /* 0x000115a0003e7802 */ /* 0x000fe20000000f00 */
[----:B------:R-:W-:Y:S02]  /*11570*/  IMAD.MOV.U32 R168, RZ, RZ, 0x1f ;  /* 0x0000001fffa87424 */ /* 0x000fe400078e00ff */
[----:B------:R-:W-:-:S02]  /*11580*/  IMAD.MOV.U32 R247, RZ, RZ, -0x1 ;  /* 0xfffffffffff77424 */ /* 0x000fc400078e00ff */
[----:B0-----:R-:W-:Y:S05]  /*11590*/  CALL.REL.NOINC `($__internal_12_$__cuda_sm70_shflsync_bfly_p) ;  /* 0x0000085000007944 */ /* 0x001fea0003c00000 */
[----:B01----:R-:W-:Y:S01]  /*115a0*/  FADD.FTZ R61, R61, R170 ;  /* 0x000000aa3d3d7221 */ /* 0x003fe20000010000 */
[----:B------:R-:W-:Y:S01]  /*115b0*/  MOV R168, 0x1f ;  /* 0x0000001f00a87802 */ /* 0x000fe20000000f00 */
[----:B------:R-:W-:Y:S01]  /*115c0*/  IMAD.MOV.U32 R170, RZ, RZ, 0x4 ;  /* 0x00000004ffaa7424 */ /* 0x000fe200078e00ff */
[----:B------:R-:W-:Y:S01]  /*115d0*/  MOV R62, 0x11600 ;  /* 0x00011600003e7802 */ /* 0x000fe20000000f00 */
[----:B------:R-:W-:-:S02]  /*115e0*/  IMAD.MOV.U32 R247, RZ, RZ, -0x1 ;  /* 0xfffffffffff77424 */ /* 0x000fc400078e00ff */
[----:B------:R-:W-:Y:S05]  /*115f0*/  CALL.REL.NOINC `($__internal_12_$__cuda_sm70_shflsync_bfly_p) ;  /* 0x000007f000007944 */ /* 0x000fea0003c00000 */
[----:B01----:R-:W-:Y:S01]  /*11600*/  FADD.FTZ R61, R61, R170 ;  /* 0x000000aa3d3d7221 */ /* 0x003fe20000010000 */
[----:B------:R-:W-:Y:S01]  /*11610*/  MOV R62, 0x11660 ;  /* 0x00011660003e7802 */ /* 0x000fe20000000f00 */
[----:B------:R-:W-:-:S02]  /*11620*/  IMAD.MOV.U32 R170, RZ, RZ, 0x8 ;  /* 0x00000008ffaa7424 */ /* 0x000fc400078e00ff */
[----:B------:R-:W-:Y:S02]  /*11630*/  IMAD.MOV.U32 R168, RZ, RZ, 0x1f ;  /* 0x0000001fffa87424 */ /* 0x000fe400078e00ff */
[----:B------:R-:W-:Y:S02]  /*11640*/  IMAD.MOV.U32 R247, RZ, RZ, -0x1 ;  /* 0xfffffffffff77424 */ /* 0x000fe400078e00ff */
[----:B------:R-:W-:Y:S05]  /*11650*/  CALL.REL.NOINC `($__internal_12_$__cuda_sm70_shflsync_bfly_p) ;  /* 0x0000079000007944 */ /* 0x000fea0003c00000 */
[----:B01----:R-:W-:Y:S01]  /*11660*/  FADD.FTZ R61, R61, R170 ;  /* 0x000000aa3d3d7221 */ /* 0x003fe20000010000 */
[----:B------:R-:W-:Y:S01]  /*11670*/  MOV R62, 0x116c0 ;  /* 0x000116c0003e7802 */ /* 0x000fe20000000f00 */
[----:B------:R-:W-:Y:S02]  /*11680*/  IMAD.MOV.U32 R170, RZ, RZ, 0x10 ;  /* 0x00000010ffaa7424 */ /* 0x000fe400078e00ff */
[----:B------:R-:W-:Y:S02]  /*11690*/  IMAD.MOV.U32 R168, RZ, RZ, 0x1f ;  /* 0x0000001fffa87424 */ /* 0x000fe400078e00ff */
[----:B------:R-:W-:Y:S02]  /*116a0*/  IMAD.MOV.U32 R247, RZ, RZ, -0x1 ;  /* 0xfffffffffff77424 */ /* 0x000fe400078e00ff */
[----:B------:R-:W-:Y:S05]  /*116b0*/  CALL.REL.NOINC `($__internal_12_$__cuda_sm70_shflsync_bfly_p) ;  /* 0x0000073000007944 */ /* 0x000fea0003c00000 */
[----:B-1----:R-:W-:Y:S01]  /*116c0*/  FADD.FTZ R60, R61, R170 ;  /* 0x000000aa3d3c7221 */ /* 0x002fe20000010000 */
[----:B------:R-:W-:Y:S01]  /*116d0*/  LOP3.LUT P4, RZ, R50, 0x8, RZ, 0xc0, !PT ;  /* 0x0000000832ff7812 */ /* 0x000fe2000788c0ff */
[----:B------:R-:W-:-:S02]  /*116e0*/  IMAD.MOV.U32 R170, RZ, RZ, 0x1 ;  /* 0x00000001ffaa7424 */ /* 0x000fc400078e00ff */
[----:B------:R-:W-:Y:S02]  /*116f0*/  FMUL.FTZ R60, R145, R60 ;  /* 0x0000003c913c7220 */ /* 0x000fe40000410000 */
[----:B0-----:R-:W-:Y:S02]  /*11700*/  IMAD.MOV.U32 R247, RZ, RZ, -0x1 ;  /* 0xfffffffffff77424 */ /* 0x001fe400078e00ff */
[--C-:B------:R-:W-:Y:S02]  /*11710*/  FADD.FTZ R61, R165, -R60.reuse ;  /* 0x8000003ca53d7221 */ /* 0x100fe40000010000 */
[--C-:B------:R-:W-:Y:S02]  /*11720*/  FADD.FTZ R62, R175, -R60.reuse ;  /* 0x8000003caf3e7221 */ /* 0x100fe40000010000 */
[----:B------:R-:W-:Y:S02]  /*11730*/  FFMA.FTZ R61, R61, R61, RZ ;  /* 0x0000003d3d3d7223 */ /* 0x000fe400000100ff */
        /* <DEDUP_REMOVED lines=80> */
[----:B------:R-:W-:Y:S05]  /*11c40*/  CALL.REL.NOINC `($__internal_12_$__cuda_sm70_shflsync_bfly_p) ;  /* 0x000001a000007944 */ /* 0x000fea0003c00000 */
[----:B01----:R-:W-:Y:S01]  /*11c50*/  FADD.FTZ R61, R61, R170 ;  /* 0x000000aa3d3d7221 */ /* 0x003fe20000010000 */
[----:B------:R-:W-:Y:S01]  /*11c60*/  MOV R247, 0xffffffff ;  /* 0xffffffff00f77802 */ /* 0x000fe20000000f00 */
[----:B------:R-:W-:Y:S01]  /*11c70*/  IMAD.MOV.U32 R170, RZ, RZ, 0x2 ;  /* 0x00000002ffaa7424 */ /* 0x000fe200078e00ff */
[----:B------:R-:W-:Y:S01]  /*11c80*/  MOV R62, 0x11cb0 ;  /* 0x00011cb0003e7802 */ /* 0x000fe20000000f00 */
[----:B------:R-:W-:Y:S02]  /*11c90*/  IMAD.MOV.U32 R168, RZ, RZ, 0x1f ;  /* 0x0000001fffa87424 */ /* 0x000fe400078e00ff */
[----:B------:R-:W-:Y:S05]  /*11ca0*/  CALL.REL.NOINC `($__internal_12_$__cuda_sm70_shflsync_bfly_p) ;  /* 0x0000014000007944 */ /* 0x000fea0003c00000 */
[----:B01----:R-:W-:Y:S01]  /*11cb0*/  FADD.FTZ R61, R61, R170 ;  /* 0x000000aa3d3d7221 */ /* 0x003fe20000010000 */
[----:B------:R-:W-:Y:S01]  /*11cc0*/  MOV R62, 0x11d10 ;  /* 0x00011d10003e7802 */ /* 0x000fe20000000f00 */
[----:B------:R-:W-:Y:S02]  /*11cd0*/  IMAD.MOV.U32 R170, RZ, RZ, 0x4 ;  /* 0x00000004ffaa7424 */ /* 0x000fe400078e00ff */
[----:B------:R-:W-:-:S02]  /*11ce0*/  IMAD.MOV.U32 R168, RZ, RZ, 0x1f ;  /* 0x0000001fffa87424 */ /* 0x000fc400078e00ff */
        /* <DEDUP_REMOVED lines=9> */
[----:B------:R-:W-:Y:S01]  /*11d80*/  MOV R62, 0x11de0 ;  /* 0x00011de0003e7802 */ /* 0x000fe20000000f00 */
[----:B------:R-:W-:Y:S02]  /*11d90*/  IMAD.MOV.U32 R170, RZ, RZ, 0x10 ;  /* 0x00000010ffaa7424 */ /* 0x000fe400078e00ff */
[----:B0-----:R-:W-:-:S02]  /*11da0*/  IMAD.MOV.U32 R168, RZ, RZ, 0x1f ;  /* 0x0000001fffa87424 */ /* 0x001fc400078e00ff */
[----:B------:R-:W-:Y:S02]  /*11db0*/  IMAD.MOV.U32 R247, RZ, RZ, -0x1 ;  /* 0xfffffffffff77424 */ /* 0x000fe400078e00ff */
[----:B------:R-:W-:Y:S02]  /*11dc0*/  IMAD.MOV.U32 R61, RZ, RZ, R245 ;  /* 0x000000ffff3d7224 */ /* 0x000fe400078e00f5 */
[----:B------:R-:W-:Y:S05]  /*11dd0*/  CALL.REL.NOINC `($__internal_12_$__cuda_sm70_shflsync_bfly_p) ;  /* 0x0000001000007944 */ /* 0x000fea0003c00000 */
[----:B01----:R-:W-:Y:S05]  /*11de0*/  BRA `(.L_x_2683) ;  /* 0xffffe73000007947 */ /* 0x003fea000383ffff */
        .weak           $__internal_12_$__cuda_sm70_shflsync_bfly_p
        .type           $__internal_12_$__cuda_sm70_shflsync_bfly_p,@function
        .size           $__internal_12_$__cuda_sm70_shflsync_bfly_p,(.L_x_36052 - $__internal_12_$__cuda_sm70_shflsync_bfly_p)
$__internal_12_$__cuda_sm70_shflsync_bfly_p:
[----:B------:R-:W-:Y:S01]  /*11df0*/  IMAD.MOV.U32 R63, RZ, RZ, 0x0 ;  /* 0x00000000ff3f7424 */ /* 0x000fe200078e00ff */
[----:B------:R-:W-:Y:S04]  /*11e00*/  WARPSYNC R247 ;  /* 0x000000f700007348 */ /* 0x000fe80003800000 */
[----:B------:R0:W1:Y:S01]  /*11e10*/  SHFL.BFLY PT, R170, R61, R170, R168 ;  /* 0x0c0000aa3daa7389 */ /* 0x00006200000e00a8 */
[----:B------:R-:W-:Y:S05]  /*11e20*/  RET.REL.NODEC R62 `(_ZN10layer_norm13ln_fwd_kernelINS_13Kernel_traitsI13__nv_bfloat16S2_S2_S2_fjLj5120ELj1ELj1ELj4ELj16ENS_18Kernel_traits_baseILj5120ES2_S2_S2_S2_fjLj128EEEEELb1ELb1ELb0ELb0EEEvNS_9FwdParamsE) ;  /* 0xfffee1d03e007950 */ /* 0x000fea0003c3ffff */
.L_x_2684:
        /* <DEDUP_REMOVED lines=13> */
.L_x_36052:


//--------------------- .text._ZN10layer_norm13ln_fwd_kernelINS_13Kernel_traitsI13__nv_bfloat16S2_S2_S2_fjLj5120ELj1ELj1ELj4ELj16ENS_18Kernel_traits_baseILj5120ES2_S2_S2_S2_fjLj128EEEEELb1ELb1ELb0ELb1EEEvNS_9FwdParamsE --------------------------
	.section	.text._ZN10layer_norm13ln_fwd_kernelINS_13Kernel_traitsI13__nv_bfloat16S2_S2_S2_fjLj5120ELj1ELj1ELj4ELj16ENS_18Kernel_traits_baseILj5120ES2_S2_S2_S2_fjLj128EEEEELb1ELb1ELb0ELb1EEEvNS_9FwdParamsE,"ax",@progbits
	.sectioninfo	@"SHI_REGISTERS=168"
	.align	128
        .global         _ZN10layer_norm13ln_fwd_kernelINS_13Kernel_traitsI13__nv_bfloat16S2_S2_S2_fjLj5120ELj1ELj1ELj4ELj16ENS_18Kernel_traits_baseILj5120ES2_S2_S2_S2_fjLj128EEEEELb1ELb1ELb0ELb1EEEvNS_9FwdParamsE
        .type           _ZN10layer_norm13ln_fwd_kernelINS_13Kernel_traitsI13__nv_bfloat16S2_S2_S2_fjLj5120ELj1ELj1ELj4ELj16ENS_18Kernel_traits_baseILj5120ES2_S2_S2_S2_fjLj128EEEEELb1ELb1ELb0ELb1EEEvNS_9FwdParamsE,@function
        .size           _ZN10layer_norm13ln_fwd_kernelINS_13Kernel_traitsI13__nv_bfloat16S2_S2_S2_fjLj5120ELj1ELj1ELj4ELj16ENS_18Kernel_traits_baseILj5120ES2_S2_S2_S2_fjLj128EEEEELb1ELb1ELb0ELb1EEEvNS_9FwdParamsE,(.L_x_36053 - _ZN10layer_norm13ln_fwd_kernelINS_13Kernel_traitsI13__nv_bfloat16S2_S2_S2_fjLj5120ELj1ELj1ELj4ELj16ENS_18Kernel_traits_baseILj5120ES2_S2_S2_S2_fjLj128EEEEELb1ELb1ELb0ELb1EEEvNS_9FwdParamsE)
        .other          _ZN10layer_norm13ln_fwd_kernelINS_13Kernel_traitsI13__nv_bfloat16S2_S2_S2_fjLj5120ELj1ELj1ELj4ELj16ENS_18Kernel_traits_baseILj5120ES2_S2_S2_S2_fjLj128EEEEELb1ELb1ELb0ELb1EEEvNS_9FwdParamsE,@"STO_CUDA_ENTRY STV_DEFAULT"
_ZN10layer_norm13ln_fwd_kernelINS_13Kernel_traitsI13__nv_bfloat16S2_S2_S2_fjLj5120ELj1ELj1ELj4ELj16ENS_18Kernel_traits_baseILj5120ES2_S2_S2_S2_fjLj128EEEEELb1ELb1ELb0ELb1EEEvNS_9FwdParamsE:
.text._ZN10layer_norm13ln_fwd_kernelINS_13Kernel_traitsI13__nv_bfloat16S2_S2_S2_fjLj5120ELj1ELj1ELj4ELj16ENS_18Kernel_traits_baseILj5120ES2_S2_S2_S2_fjLj128EEEEELb1ELb1ELb0ELb1EEEvNS_9FwdParamsE:
[----:B------:R-:W-:Y:S02]  /*0000*/  IMAD.MOV.U32 R1, RZ, RZ, c[0x0][0x28] ;  /* 0x00000a00ff017624 */ /* 0x000fe400078e00ff */
[----:B------:R-:W-:Y:S01]  /*0010*/  ULDC.U8 UR4, c[0x0][0x244] ;  /* 0x0000910000047ab9 */ /* 0x000fe20000000000 */
[----:B------:R-:W-:Y:S01]  /*0020*/  IMAD.MOV.U32 R120, RZ, RZ, c[0x0][0x238] ;  /* 0x00008e00ff787624 */ /* 0x000fe200078e00ff */
[----:B------:R-:W-:Y:S01]  /*0030*/  ISETP.NE.AND P0, PT, RZ, UR4, PT ;  /* 0x00000004ff007c0c */ /* 0x000fe2000bf05270 */
[----:B------:R-:W-:Y:S01]  /*0040*/  ULDC.64 UR4, c[0x0][0x230] ;  /* 0x00008c0000047ab9 */ /* 0x000fe20000000a00 */
[----:B------:R-:W-:Y:S01]  /*0050*/  MOV R121, c[0x0][0x23c] ;  /* 0x00008f0000797a02 */ /* 0x000fe20000000f00 */
[----:B------:R-:W-:Y:S01]  /*0060*/  IMAD.U32 R2, RZ, RZ, UR4 ;  /* 0x00000004ff027e24 */ /* 0x000fe2000f8e00ff */
[----:B------:R-:W-:Y:S01]  /*0070*/  ULDC.64 UR6, c[0x0][0x118] ;  /* 0x0000460000067ab9 */ /* 0x000fe20000000a00 */
[----:B------:R-:W-:-:S08]  /*0080*/  IMAD.U32 R3, RZ, RZ, UR5 ;  /* 0x00000005ff037e24 */ /* 0x000fd0000f8e00ff */
[----:B------:R-:W-:Y:S01]  /*0090*/  @P0 IMAD.MOV.U32 R4, RZ, RZ, R120 ;  /* 0x000000ffff040224 */ /* 0x000fe200078e0078 */
[----:B------:R-:W2:Y:S01]  /*00a0*/  @P0 LDG.E.64 R2, [R2.64] ;  /* 0x0000000602020981 */ /* 0x000ea2000c1e1b00 */
[----:B------:R-:W-:-:S06]  /*00b0*/  @P0 IMAD.MOV.U32 R5, RZ, RZ, R121 ;  /* 0x000000ffff050224 */ /* 0x000fcc00078e0079 */
[----:B------:R-:W3:Y:S01]  /*00c0*/  @P0 LDG.E.64 R4, [R4.64] ;  /* 0x0000000604040981 */ /* 0x000ee2000c1e1b00 */
[----:B------:R-:W-:-:S03]  /*00d0*/  IMAD.MOV.U32 R23, RZ, RZ, 0x10 ;  /* 0x00000010ff177424 */ /* 0x000fc600078e00ff */
[----:B------:R-:W0:Y:S04]  /*00e0*/  S2R R101, SR_TID.X ;  /* 0x0000000000657919 */ /* 0x000e280000002100 */
[----:B------:R-:W1:Y:S01]  /*00f0*/  S2R R0, SR_CTAID.X ;  /* 0x0000000000007919 */ /* 0x000e620000002500 */
[----:B0-----:R-:W-:Y:S01]  /*0100*/  LOP3.LUT R26, R101, 0x7f, RZ, 0xc0, !PT ;  /* 0x0000007f651a7812 */ /* 0x001fe200078ec0ff */
[----:B-1----:R-:W-:-:S04]  /*0110*/  IMAD R104, R0, c[0x0][0x0], R101 ;  /* 0x0000000000687a24 */ /* 0x002fc800078e0265 */
[----:B------:R-:W-:Y:S01]  /*0120*/  IMAD.WIDE.U32 R6, R104, -0x326172a9, RZ ;  /* 0xcd9e8d5768067825 */ /* 0x000fe200078e00ff */
[----:B------:R-:W-:Y:S01]  /*0130*/  LEA.HI R101, R101, R0, RZ, 0x19 ;  /* 0x0000000065657211 */ /* 0x000fe200078fc8ff */
[----:B--2---:R0:W1:Y:S01]  /*0140*/  @P0 R2UR UR4, R2 ;  /* 0x00000000020403c2 */ /* 0x00406200000e0000 */
[----:B---3--:R-:W-:-:S07]  /*0150*/  @P0 IADD3 R120, P1, R4, c[0x0][0x240], RZ ;  /* 0x0000900004780a10 */ /* 0x008fce0007f3e0ff */
[----:B------:R0:W2:Y:S01]  /*0160*/  @P0 R2UR UR5, R3 ;  /* 0x00000000030503c2 */ /* 0x0000a200000e0000 */
[----:B------:R-:W-:Y:S01]  /*0170*/  @P0 IMAD.X R121, RZ, RZ, R5, P1 ;  /* 0x000000ffff790224 */ /* 0x000fe200008e0605 */
[----:B------:R-:W-:Y:S01]  /*0180*/  ISETP.NE.U32.AND P0, PT, RZ, c[0x0][0x218], PT ;  /* 0x00008600ff007a0c */ /* 0x000fe20003f05070 */
[----:B0-----:R-:W-:-:S03]  /*0190*/  IMAD.WIDE.U32 R2, R26, R23, c[0x0][0x218] ;  /* 0x000086001a027625 */ /* 0x001fc600078e0017 */
[--C-:B------:R-:W-:Y:S02]  /*01a0*/  SHF.R.U64 R103, R120, 0x2, R121.reuse ;  /* 0x0000000278677819 */ /* 0x100fe40000001279 */
[----:B------:R-:W-:Y:S02]  /*01b0*/  SHF.R.U32.HI R102, RZ, 0x2, R121 ;  /* 0x00000002ff667819 */ /* 0x000fe40000011679 */
[----:B------:R-:W-:Y:S01]  /*01c0*/  ISETP.NE.AND.EX P0, PT, RZ, c[0x0][0x21c], PT, P0 ;  /* 0x00008700ff007a0c */ /* 0x000fe20003f05300 */
[----:B------:R-:W-:Y:S01]  /*01d0*/  IMAD.WIDE.U32 R4, R103, -0x2daee0ad, RZ ;  /* 0xd2511f5367047825 */ /* 0x000fe200078e00ff */
[----:B-1----:R-:W-:Y:S01]  /*01e0*/  LOP3.LUT R12, R7, UR4, R102, 0x96, !PT ;  /* 0x00000004070c7c12 */ /* 0x002fe2000f8e9666 */
[----:B------:R-:W-:Y:S02]  /*01f0*/  UIADD3 UR9, UR4, -0x61c88647, URZ ;  /* 0x9e3779b904097890 */ /* 0x000fe4000fffe03f */
[----:B------:R-:W-:Y:S02]  /*0200*/  UIADD3 UR11, UR4, 0x3c6ef372, URZ ;  /* 0x3c6ef372040b7890 */ /* 0x000fe4000fffe03f */
[----:B------:R-:W-:Y:S01]  /*0210*/  IMAD.WIDE.U32 R12, R12, -0x2daee0ad, RZ ;  /* 0xd2511f530c0c7825 */ /* 0x000fe200078e00ff */
[----:B--2---:R-:W-:Y:S01]  /*0220*/  LOP3.LUT R14, R5, UR5, RZ, 0x3c, !PT ;  /* 0x00000005050e7c12 */ /* 0x004fe2000f8e3cff */
[----:B------:R-:W-:-:S02]  /*0230*/  UIADD3 UR10, UR5, -0x4498517b, URZ ;  /* 0xbb67ae85050a7890 */ /* 0x000fc4000fffe03f */
[----:B------:R-:W-:Y:S02]  /*0240*/  UIADD3 UR12, UR5, 0x76cf5d0a, URZ ;  /* 0x76cf5d0a050c7890 */ /* 0x000fe4000fffe03f */
[----:B------:R-:W-:Y:S01]  /*0250*/  UIADD3 UR14, UR5, 0x32370b8f, URZ ;  /* 0x32370b8f050e7890 */ /* 0x000fe2000fffe03f */
[----:B------:R-:W-:Y:S01]  /*0260*/  IMAD.WIDE.U32 R14, R14, -0x326172a9, RZ ;  /* 0xcd9e8d570e0e7825 */ /* 0x000fe200078e00ff */
[----:B------:R-:W-:Y:S01]  /*0270*/  LOP3.LUT R18, R13, UR10, R4, 0x96, !PT ;  /* 0x0000000a0d127c12 */ /* 0x000fe2000f8e9604 */
[----:B------:R-:W-:Y:S02]  /*0280*/  UIADD3 UR13, UR4, -0x255992d5, URZ ;  /* 0xdaa66d2b040d7890 */ /* 0x000fe4000fffe03f */
[----:B------:R-:W-:Y:S01]  /*0290*/  UIADD3 UR15, UR4, 0x78dde6e4, URZ ;  /* 0x78dde6e4040f7890 */ /* 0x000fe2000fffe03f */
[----:B------:R-:W-:Y:S01]  /*02a0*/  LOP3.LUT R16, R15, UR9, R6, 0x96, !PT ;  /* 0x000000090f107c12 */ /* 0x000fe2000f8e9606 */
[----:B------:R-:W-:Y:S01]  /*02b0*/  IMAD.WIDE.U32 R18, R18, -0x326172a9, RZ ;  /* 0xcd9e8d5712127825 */ /* 0x000fe200078e00ff */
[----:B------:R-:W-:-:S02]  /*02c0*/  UIADD3 UR16, UR5, -0x126145ec, URZ ;  /* 0xed9eba1405107890 */ /* 0x000fc4000fffe03f */
[----:B------:R-:W-:Y:S01]  /*02d0*/  UIADD3 UR18, UR5, -0x56f99767, URZ ;  /* 0xa906689905127890 */ /* 0x000fe2000fffe03f */
[----:B------:R-:W-:Y:S01]  /*02e0*/  IMAD.WIDE.U32 R16, R16, -0x2daee0ad, RZ ;  /* 0xd2511f5310107825 */ /* 0x000fe200078e00ff */
[----:B------:R-:W-:Y:S01]  /*02f0*/  LOP3.LUT R13, R19, UR11, R14, 0x96, !PT ;  /* 0x0000000b130d7c12 */ /* 0x000fe2000f8e960e */
[----:B------:R-:W-:Y:S02]  /*0300*/  UIADD3 UR17, UR4, 0x1715609d, URZ ;  /* 0x1715609d04117890 */ /* 0x000fe4000fffe03f */
[----:B------:R-:W-:Y:S01]  /*0310*/  UIADD3 UR19, UR4, -0x4ab325aa, URZ ;  /* 0xb54cda5604137890 */ /* 0x000fe2000fffe03f */
[----:B------:R-:W-:Y:S01]  /*0320*/  LOP3.LUT R14, R17, UR12, R12, 0x96, !PT ;  /* 0x0000000c110e7c12 */ /* 0x000fe2000f8e960c */
[----:B------:R-:W-:Y:S01]  /*0330*/  IMAD.WIDE.U32 R12, R13, -0x2daee0ad, RZ ;  /* 0xd2511f530d0c7825 */ /* 0x000fe200078e00ff */
[----:B------:R-:W-:Y:S02]  /*0340*/  UIADD3 UR20, UR5, 0x646e171e, URZ ;  /* 0x646e171e05147890 */ /* 0x000fe4000fffe03f */
[----:B------:R-:W-:Y:S01]  /*0350*/  UIADD3 UR22, UR5, 0x1fd5c5a3, URZ ;  /* 0x1fd5c5a305167890 */ /* 0x000fe2000fffe03f */
[----:B------:R-:W-:Y:S01]  /*0360*/  IMAD.WIDE.U32 R14, R14, -0x326172a9, RZ ;  /* 0xcd9e8d570e0e7825 */ /* 0x000fe200078e00ff */
[----:B------:R-:W-:Y:S01]  /*0370*/  LOP3.LUT R19, R13, UR14, R16, 0x96, !PT ;  /* 0x0000000e0d137c12 */ /* 0x000fe2000f8e9610 */
[----:B------:R-:W-:Y:S01]  /*0380*/  UIADD3 UR21, UR4, 0x5384540f, URZ ;  /* 0x5384540f04157890 */ /* 0x000fe2000fffe03f */
[----:B------:R-:W-:Y:S01]  /*0390*/  ISETP.GE.AND P1, PT, R101, c[0x0][0x164], PT ;  /* 0x0000590065007a0c */ /* 0x000fe20003f26270 */
[----:B------:R-:W-:Y:S01]  /*03a0*/  UIADD3 UR23, UR4, -0xe443238, URZ ;  /* 0xf1bbcdc804177890 */ /* 0x000fe2000fffe03f */
[----:B------:R-:W-:Y:S01]  /*03b0*/  LOP3.LUT R16, R15, UR13, R18, 0x96, !PT ;  /* 0x0000000d0f107c12 */ /* 0x000fe2000f8e9612 */
[----:B------:R-:W-:Y:S01]  /*03c0*/  IMAD.WIDE.U32 R18, R19, -0x326172a9, RZ ;  /* 0xcd9e8d5713127825 */ /* 0x000fe200078e00ff */
[----:B------:R0:W5:Y:S03]  /*03d0*/  @P0 LDG.E.128 R8, [R2.64] ;  /* 0x0000000602080981 */ /* 0x000166000c1e1d00 */
[----:B------:R-:W-:Y:S01]  /*03e0*/  IMAD.WIDE.U32 R16, R16, -0x2daee0ad, RZ ;  /* 0xd2511f5310107825 */ /* 0x000fe200078e00ff */
[----:B------:R-:W-:Y:S01]  /*03f0*/  LOP3.LUT R13, R19, UR15, R14, 0x96, !PT ;  /* 0x0000000f130d7c12 */ /* 0x000fe2000f8e960e */
[----:B------:R0:W5:Y:S03]  /*0400*/  @P0 LDG.E.128 R4, [R2.64+0x800] ;  /* 0x0008000602040981 */ /* 0x000166000c1e1d00 */
[----:B------:R-:W-:Y:S01]  /*0410*/  LOP3.LUT R14, R17, UR16, R12, 0x96, !PT ;  /* 0x00000010110e7c12 */ /* 0x000fe2000f8e960c */
[----:B------:R-:W-:Y:S01]  /*0420*/  IMAD.WIDE.U32 R12, R13, -0x2daee0ad, RZ ;  /* 0xd2511f530d0c7825 */ /* 0x000fe200078e00ff */
[----:B------:R0:W5:Y:S03]  /*0430*/  @P0 LDG.E.128 R72, [R2.64+0x1000] ;  /* 0x0010000602480981 */ /* 0x000166000c1e1d00 */
[----:B------:R-:W-:Y:S01]  /*0440*/  IMAD.WIDE.U32 R14, R14, -0x326172a9, RZ ;  /* 0xcd9e8d570e0e7825 */ /* 0x000fe200078e00ff */
[----:B------:R-:W-:Y:S01]  /*0450*/  LOP3.LUT R19, R13, UR18, R16, 0x96, !PT ;  /* 0x000000120d137c12 */ /* 0x000fe2000f8e9610 */
[----:B------:R0:W5:Y:S03]  /*0460*/  @P0 LDG.E.128 R84, [R2.64+0x1800] ;  /* 0x0018000602540981 */ /* 0x000166000c1e1d00 */
[----:B------:R-:W-:Y:S01]  /*0470*/  LOP3.LUT R16, R15, UR17, R18, 0x96, !PT ;  /* 0x000000110f107c12 */ /* 0x000fe2000f8e9612 */
[----:B------:R-:W-:Y:S01]  /*0480*/  IMAD.WIDE.U32 R18, R19, -0x326172a9, RZ ;  /* 0xcd9e8d5713127825 */ /* 0x000fe200078e00ff */
[----:B------:R0:W5:Y:S03]  /*0490*/  @P0 LDG.E.128 R64, [R2.64+0x2000] ;  /* 0x0020000602400981 */ /* 0x000166000c1e1d00 */
[----:B------:R-:W-:Y:S01]  /*04a0*/  IMAD.WIDE.U32 R16, R16, -0x2daee0ad, RZ ;  /* 0xd2511f5310107825 */ /* 0x000fe200078e00ff */
[----:B------:R-:W-:-:S04]  /*04b0*/  LOP3.LUT R14, R19, UR19, R14, 0x96, !PT ;  /* 0x00000013130e7c12 */ /* 0x000fc8000f8e960e */
[----:B------:R-:W-:Y:S01]  /*04c0*/  LOP3.LUT R20, R17, UR20, R12, 0x96, !PT ;  /* 0x0000001411147c12 */ /* 0x000fe2000f8e960c */
[----:B------:R-:W-:-:S04]  /*04d0*/  IMAD.WIDE.U32 R14, R14, -0x2daee0ad, RZ ;  /* 0xd2511f530e0e7825 */ /* 0x000fc800078e00ff */
[----:B------:R-:W-:Y:S01]  /*04e0*/  IMAD.WIDE.U32 R20, R20, -0x326172a9, RZ ;  /* 0xcd9e8d5714147825 */ /* 0x000fe200078e00ff */
[----:B------:R-:W-:-:S04]  /*04f0*/  LOP3.LUT R76, R15, UR22, R16, 0x96, !PT ;  /* 0x000000160f4c7c12 */ /* 0x000fc8000f8e9610 */
[----:B------:R-:W-:Y:S01]  /*0500*/  LOP3.LUT R105, R21, UR21, R18, 0x96, !PT ;  /* 0x0000001515697c12 */ /* 0x000fe2000f8e9612 */
[----:B------:R-:W-:Y:S01]  /*0510*/  UIADD3 UR24, UR5, -0x24c28bd8, URZ ;  /* 0xdb3d742805187890 */ /* 0x000fe2000fffe03f */
[----:B------:R-:W-:Y:S01]  /*0520*/  IMAD.HI.U32 R13, R76, -0x326172a9, RZ ;  /* 0xcd9e8d574c0d7827 */ /* 0x000fe200078e00ff */
[----:B------:R-:W-:-:S03]  /*0530*/  LEA R12, P2, R26, c[0x0][0x1c8], 0x4 ;  /* 0x000072001a0c7a11 */ /* 0x000fc600078420ff */
[----:B0-----:R-:W-:Y:S01]  /*0540*/  IMAD.HI.U32 R3, R105, -0x2daee0ad, RZ ;  /* 0xd2511f5369037827 */ /* 0x001fe200078e00ff */
[----:B------:R-:W-:Y:S02]  /*0550*/  LOP3.LUT R77, R13, UR23, R20, 0x96, !PT ;  /* 0x000000170d4d7c12 */ /* 0x000fe4000f8e9614 */
[----:B------:R-:W-:Y:S02]  /*0560*/  IADD3.X R13, RZ, c[0x0][0x1cc], RZ, P2, !PT ;  /* 0x00007300ff0d7a10 */ /* 0x000fe400017fe4ff */
[----:B------:R-:W-:Y:S01]  /*0570*/  LOP3.LUT R100, R3, UR24, R14, 0x96, !PT ;  /* 0x0000001803647c12 */ /* 0x000fe2000f8e960e */
[----:B------:R-:W-:Y:S06]  /*0580*/  @P1 EXIT ;  /* 0x000000000000194d */ /* 0x000fec0003800000 */
[CC--:B------:R-:W-:Y:S01]  /*0590*/  IMAD.WIDE.U32 R68, R26.reuse, R23.reuse, c[0x0][0x1c8] ;  /* 0x000072001a447625 */ /* 0x0c0fe200078e0017 */
[----:B------:R0:W5:Y:S03]  /*05a0*/  LDG.E.128 R60, [R12.64] ;  /* 0x000000060c3c7981 */ /* 0x000166000c1e1d00 */
[----:B------:R-:W-:Y:S01]  /*05b0*/  IMAD.WIDE.U32 R2, R26, R23, c[0x0][0x1b0] ;  /* 0x00006c001a027625 */ /* 0x000fe200078e0017 */
[----:B------:R0:W5:Y:S04]  /*05c0*/  LDG.E.128 R56, [R12.64+0x800] ;  /* 0x000800060c387981 */ /* 0x000168000c1e1d00 */
[----:B------:R-:W2:Y:S01]  /*05d0*/  LDG.E.128 R68, [R68.64+0x2000] ;  /* 0x0020000644447981 */ /* 0x000ea2000c1e1d00 */
        /* <DEDUP_REMOVED lines=10> */
[--C-:B------:R-:W-:Y:S01]  /*0680*/  PRMT R85, RZ, 0x5410, R86.reuse ;  /* 0x00005410ff557816 */ /* 0x100fe20000000056 */
[----:B------:R-:W-:Y:S01]  /*0690*/  @!P0 CS2R R74, SRZ ;  /* 0x00000000004a8805 */ /* 0x000fe2000001ff00 */
[----:B------:R-:W-:Y:S01]  /*06a0*/  PRMT R89, RZ, 0x7610, R86 ;  /* 0x00007610ff597816 */ /* 0x000fe20000000056 */
[----:B------:R-:W-:Y:S01]  /*06b0*/  @!P0 CS2R R66, SRZ ;  /* 0x0000000000428805 */ /* 0x000fe2000001ff00 */
[--C-:B------:R-:W-:Y:S01]  /*06c0*/  PRMT R25, RZ, 0x5410, R8.reuse ;  /* 0x00005410ff197816 */ /* 0x100fe20000000008 */
[----:B------:R-:W-:Y:S01]  /*06d0*/  UIADD3 UR25, UR4, -0x700cb87f, URZ ;  /* 0x8ff3478104197890 */ /* 0x000fe2000fffe03f */
[----:B------:R-:W-:Y:S01]  /*06e0*/  PRMT R24, RZ, 0x7610, R8 ;  /* 0x00007610ff187816 */ /* 0x000fe20000000008 */
[----:B------:R-:W-:Y:S01]  /*06f0*/  UIADD3 UR26, UR5, -0x695add53, URZ ;  /* 0x96a522ad051a7890 */ /* 0x000fe2000fffe03f */
[--C-:B------:R-:W-:Y:S01]  /*0700*/  PRMT R23, RZ, 0x5410, R9.reuse ;  /* 0x00005410ff177816 */ /* 0x100fe20000000009 */
[----:B------:R-:W-:Y:S01]  /*0710*/  IMAD R105, R105, -0x2daee0ad, RZ ;  /* 0xd2511f5369697824 */ /* 0x000fe200078e02ff */
[----:B------:R-:W-:Y:S01]  /*0720*/  PRMT R22, RZ, 0x7610, R9 ;  /* 0x00007610ff167816 */ /* 0x000fe20000000009 */
[----:B------:R-:W-:Y:S01]  /*0730*/  IMAD.HI.U32 R107, R100, -0x326172a9, RZ ;  /* 0xcd9e8d57646b7827 */ /* 0x000fe200078e00ff */
[--C-:B------:R-:W-:Y:S01]  /*0740*/  PRMT R86, RZ, 0x5410, R87.reuse ;  /* 0x00005410ff567816 */ /* 0x100fe20000000057 */
[----:B------:R0:W5:Y:S01]  /*0750*/  LDG.E.128 R52, [R12.64+0x1000] ;  /* 0x001000060c347981 */ /* 0x000162000c1e1d00 */
[----:B------:R-:W-:-:S02]  /*0760*/  PRMT R90, RZ, 0x7610, R87 ;  /* 0x00007610ff5a7816 */ /* 0x000fc40000000057 */
[--C-:B------:R-:W-:Y:S01]  /*0770*/  PRMT R9, RZ, 0x5410, R72.reuse ;  /* 0x00005410ff097816 */ /* 0x100fe20000000048 */
[----:B------:R0:W5:Y:S01]  /*0780*/  LDG.E.128 R48, [R12.64+0x1800] ;  /* 0x001800060c307981 */ /* 0x000162000c1e1d00 */
[----:B------:R-:W-:Y:S01]  /*0790*/  PRMT R8, RZ, 0x7610, R72 ;  /* 0x00007610ff087816 */ /* 0x000fe20000000048 */
[----:B------:R-:W-:Y:S01]  /*07a0*/  IMAD R72, R76, -0x326172a9, RZ ;  /* 0xcd9e8d574c487824 */ /* 0x000fe200078e02ff */
[--C-:B------:R-:W-:Y:S01]  /*07b0*/  PRMT R87, RZ, 0x5410, R64.reuse ;  /* 0x00005410ff577816 */ /* 0x100fe20000000040 */
[----:B------:R1:W5:Y:S01]  /*07c0*/  LDG.E.128 R44, [R2.64] ;  /* 0x00000006022c7981 */ /* 0x000362000c1e1d00 */
[----:B------:R-:W-:Y:S02]  /*07d0*/  PRMT R92, RZ, 0x7610, R64 ;  /* 0x00007610ff5c7816 */ /* 0x000fe40000000040 */
[--C-:B------:R-:W-:Y:S01]  /*07e0*/  PRMT R91, RZ, 0x5410, R65.reuse ;  /* 0x00005410ff5b7816 */ /* 0x100fe20000000041 */
[----:B------:R1:W5:Y:S01]  /*07f0*/  LDG.E.128 R40, [R2.64+0x800] ;  /* 0x0008000602287981 */ /* 0x000362000c1e1d00 */
[----:B------:R-:W-:Y:S01]  /*0800*/  PRMT R94, RZ, 0x7610, R65 ;  /* 0x00007610ff5e7816 */ /* 0x000fe20000000041 */
[----:B------:R-:W-:Y:S01]  /*0810*/  IMAD.WIDE.U32 R64, R77, -0x2daee0ad, RZ ;  /* 0xd2511f534d407825 */ /* 0x000fe200078e00ff */
[--C-:B------:R-:W-:Y:S01]  /*0820*/  PRMT R21, RZ, 0x5410, R10.reuse ;  /* 0x00005410ff157816 */ /* 0x100fe2000000000a */
[----:B------:R1:W5:Y:S01]  /*0830*/  LDG.E.128 R36, [R2.64+0x1000] ;  /* 0x0010000602247981 */ /* 0x000362000c1e1d00 */
[----:B------:R-:W-:-:S02]  /*0840*/  PRMT R20, RZ, 0x7610, R10 ;  /* 0x00007610ff147816 */ /* 0x000fc4000000000a */
[--C-:B------:R-:W-:Y:S01]  /*0850*/  PRMT R19, RZ, 0x5410, R11.reuse ;  /* 0x00005410ff137816 */ /* 0x100fe2000000000b */
[----:B------:R1:W5:Y:S01]  /*0860*/  LDG.E.128 R32, [R2.64+0x1800] ;  /* 0x0018000602207981 */ /* 0x000362000c1e1d00 */
[----:B------:R-:W-:Y:S01]  /*0870*/  PRMT R18, RZ, 0x7610, R11 ;  /* 0x00007610ff127816 */ /* 0x000fe2000000000b */
[----:B------:R-:W-:Y:S01]  /*0880*/  IMAD.MOV.U32 R106, RZ, RZ, R64 ;  /* 0x000000ffff6a7224 */ /* 0x000fe200078e0040 */
[--C-:B------:R-:W-:Y:S01]  /*0890*/  PRMT R17, RZ, 0x5410, R4.reuse ;  /* 0x00005410ff117816 */ /* 0x100fe20000000004 */
[----:B------:R1:W5:Y:S01]  /*08a0*/  LDG.E.128 R28, [R2.64+0x2000] ;  /* 0x00200006021c7981 */ /* 0x000362000c1e1d00 */
[----:B------:R-:W-:Y:S01]  /*08b0*/  PRMT R16, RZ, 0x7610, R4 ;  /* 0x00007610ff107816 */ /* 0x000fe20000000004 */
[----:B------:R-:W-:Y:S01]  /*08c0*/  IMAD.MOV.U32 R98, RZ, RZ, 0x1 ;  /* 0x00000001ff627424 */ /* 0x000fe200078e00ff */
[--C-:B------:R-:W-:Y:S01]  /*08d0*/  PRMT R15, RZ, 0x5410, R5.reuse ;  /* 0x00005410ff0f7816 */ /* 0x100fe20000000005 */
[----:B------:R-:W-:Y:S01]  /*08e0*/  IMAD R100, R100, -0x326172a9, RZ ;  /* 0xcd9e8d5764647824 */ /* 0x000fe200078e02ff */
[----:B------:R-:W-:Y:S01]  /*08f0*/  PRMT R14, RZ, 0x7610, R5 ;  /* 0x00007610ff0e7816 */ /* 0x000fe20000000005 */
[----:B------:R-:W-:Y:S01]  /*0900*/  IMAD.MOV.U32 R99, RZ, RZ, RZ ;  /* 0x000000ffff637224 */ /* 0x000fe200078e00ff */
[----:B0-----:R-:W-:-:S02]  /*0910*/  PRMT R13, RZ, 0x5410, R6 ;  /* 0x00005410ff0d7816 */ /* 0x001fc40000000006 */
        /* <DEDUP_REMOVED lines=8> */
[--C-:B-1----:R-:W-:Y:S02]  /*09a0*/  PRMT R3, RZ, 0x5410, R75.reuse ;  /* 0x00005410ff037816 */ /* 0x102fe4000000004b */
[----:B------:R-:W-:Y:S02]  /*09b0*/  PRMT R2, RZ, 0x7610, R75 ;  /* 0x00007610ff027816 */ /* 0x000fe4000000004b */
[----:B------:R-:W-:Y:S02]  /*09c0*/  PRMT R84, RZ, 0x7610, R84 ;  /* 0x00007610ff547816 */ /* 0x000fe40000000054 */
[----:B------:R-:W-:-:S02]  /*09d0*/  PRMT R93, RZ, 0x5410, R66 ;  /* 0x00005410ff5d7816 */ /* 0x000fc40000000042 */
[----:B------:R-:W-:Y:S02]  /*09e0*/  PRMT R95, RZ, 0x7610, R66 ;  /* 0x00007610ff5f7816 */ /* 0x000fe40000000042 */
[--C-:B------:R-:W-:Y:S02]  /*09f0*/  PRMT R96, RZ, 0x5410, R67.reuse ;  /* 0x00005410ff607816 */ /* 0x100fe40000000043 */
[----:B------:R-:W-:Y:S02]  /*0a00*/  PRMT R108, RZ, 0x7610, R67 ;  /* 0x00007610ff6c7816 */ /* 0x000fe40000000043 */
[----:B------:R-:W-:Y:S02]  /*0a10*/  LOP3.LUT R107, R107, UR25, R72, 0x96, !PT ;  /* 0x000000196b6b7c12 */ /* 0x000fe4000f8e9648 */
[----:B------:R-:W-:Y:S02]  /*0a20*/  LOP3.LUT R105, R65, UR26, R105, 0x96, !PT ;  /* 0x0000001a41697c12 */ /* 0x000fe4000f8e9669 */
[----:B------:R-:W-:-:S02]  /*0a30*/  LOP3.LUT R120, R120, 0x3, RZ, 0xc0, !PT ;  /* 0x0000000378787812 */ /* 0x000fc400078ec0ff */
[--C-:B--2---:R-:W-:Y:S02]  /*0a40*/  PRMT R97, RZ, 0x5410, R68.reuse ;  /* 0x00005410ff617816 */ /* 0x104fe40000000044 */
[----:B------:R-:W-:Y:S02]  /*0a50*/  PRMT R109, RZ, 0x7610, R68 ;  /* 0x00007610ff6d7816 */ /* 0x000fe40000000044 */
[--C-:B------:R-:W-:Y:S02]  /*0a60*/  PRMT R110, RZ, 0x5410, R69.reuse ;  /* 0x00005410ff6e7816 */ /* 0x100fe40000000045 */
[----:B------:R-:W-:Y:S02]  /*0a70*/  PRMT R111, RZ, 0x7610, R69 ;  /* 0x00007610ff6f7816 */ /* 0x000fe40000000045 */
[--C-:B------:R-:W-:Y:S02]  /*0a80*/  PRMT R112, RZ, 0x5410, R70.reuse ;  /* 0x00005410ff707816 */ /* 0x100fe40000000046 */
[----:B------:R-:W-:-:S02]  /*0a90*/  PRMT R114, RZ, 0x7610, R70 ;  /* 0x00007610ff727816 */ /* 0x000fc40000000046 */
[--C-:B------:R-:W-:Y:S02]  /*0aa0*/  PRMT R113, RZ, 0x5410, R71.reuse ;  /* 0x00005410ff717816 */ /* 0x100fe40000000047 */
[----:B------:R-:W-:Y:S02]  /*0ab0*/  PRMT R115, RZ, 0x7610, R71 ;  /* 0x00007610ff737816 */ /* 0x000fe40000000047 */
.L_x_2968:
[----:B------:R-:W-:Y:S01]  /*0ac0*/  ISETP.NE.U32.AND P1, PT, RZ, c[0x0][0x1c0], PT ;  /* 0x00007000ff007a0c */ /* 0x000fe20003f25070 */
[----:B------:R-:W-:Y:S01]  /*0ad0*/  IMAD R68, R101, c[0x0][0x168], RZ ;  /* 0x00005a0065447a24 */ /* 0x000fe200078e02ff */
[----:B------:R-:W-:Y:S01]  /*0ae0*/  ISETP.NE.U32.AND P0, PT, RZ, c[0x0][0x180], PT ;  /* 0x00006000ff007a0c */ /* 0x000fe20003f05070 */
[----:B------:R-:W-:Y:S01]  /*0af0*/  HFMA2.MMA R131, -RZ, RZ, 0, 9.5367431640625e-07 ;  /* 0x00000010ff837435 */ /* 0x000fe200000001ff */
[----:B------:R-:W-:Y:S02]  /*0b00*/  ISETP.NE.AND.EX P1, PT, RZ, c[0x0][0x1c4], PT, P1 ;  /* 0x00007100ff007a0c */ /* 0x000fe40003f25310 */
[----:B------:R-:W-:Y:S02]  /*0b10*/  SHF.R.S32.HI R69, RZ, 0x1f, R68 ;  /* 0x0000001fff457819 */ /* 0x000fe40000011444 */
[----:B------:R-:W-:-:S02]  /*0b20*/  ISETP.NE.AND.EX P0, PT, RZ, c[0x0][0x184], PT, P0 ;  /* 0x00006100ff007a0c */ /* 0x000fc40003f05300 */
[----:B------:R-:W-:-:S04]  /*0b30*/  LEA.HI R69, R69, R68, RZ, 0x3 ;  /* 0x0000004445457211 */ /* 0x000fc800078f18ff */
[----:B------:R-:W-:-:S03]  /*0b40*/  LEA.HI.SX32 R116, R69, R26, 0x1d ;  /* 0x0000001a45747211 */ /* 0x000fc600078feaff */
        /* <DEDUP_REMOVED lines=21> */
.L_x_2686:
[----:B0-----:R-:W-:Y:S02]  /*0ca0*/  MOV R81, R100 ;  /* 0x0000006400517202 */ /* 0x001fe40000000f00 */
.L_x_2687:
[----:B------:R-:W-:Y:S05]  /*0cb0*/  BSYNC B0 ;  /* 0x0000000000007941 */ /* 0x000fea0003800000 */
.L_x_2685:
        /* <DEDUP_REMOVED lines=16> */
.L_x_2691:
[----:B------:R-:W-:Y:S05]  /*0dc0*/  BSYNC B1 ;  /* 0x0000000000017941 */ /* 0x000fea0003800000 */
.L_x_2690:
        /* <DEDUP_REMOVED lines=44> */
.L_x_2689:
[----:B------:R-:W-:Y:S05]  /*1090*/  BSYNC B0 ;  /* 0x0000000000007941 */ /* 0x000fea0003800000 */
.L_x_2688:
[----:B------:R-:W0:Y:S01]  /*10a0*/  I2F.U32 R73, R81 ;  /* 0x0000005100497306 */ /* 0x000e220000201000 */
[----:B-----5:R-:W-:Y:S01]  /*10b0*/  PRMT R75, RZ, 0x5410, R68 ;  /* 0x00005410ff4b7816 */ /* 0x020fe20000000044 */
[----:B------:R-:W-:Y:S01]  /*10c0*/  IMAD.MOV.U32 R76, RZ, RZ, 0x2f800000 ;  /* 0x2f800000ff4c7424 */ /* 0x000fe200078e00ff */
[----:B------:R-:W-:Y:S01]  /*10d0*/  PRMT R72, RZ, 0x5410, R60 ;  /* 0x00005410ff487816 */ /* 0x000fe2000000003c */
[----:B------:R-:W-:Y:S01]  /*10e0*/  BSSY B0, `(.L_x_2692) ;  /* 0x0000016000007945 */ /* 0x000fe20003800000 */
[----:B------:R-:W-:Y:S01]  /*10f0*/  IADD3 R74, R78, 0x1, RZ ;  /* 0x000000014e4a7810 */ /* 0x000fe20007ffe0ff */
[----:B------:R-:W-:-:S04]  /*1100*/  FMUL.FTZ R75, R75, R80 ;  /* 0x000000504b4b7220 */ /* 0x000fc80000410000 */
[----:B------:R-:W-:Y:S02]  /*1110*/  FMUL.FTZ R75, R75, c[0x0][0x1e8] ;  /* 0x00007a004b4b7a20 */ /* 0x000fe40000410000 */
[----:B0-----:R-:W-:-:S05]  /*1120*/  FFMA.FTZ R73, R73, R76, 1.1641532182693481445e-10 ;  /* 0x2f00000049497423 */ /* 0x001fca000001004c */
[----:B------:R-:W-:-:S04]  /*1130*/  FSETP.GTU.FTZ.AND P1, PT, R73, c[0x0][0x1e4], PT ;  /* 0x0000790049007a0b */ /* 0x000fc80003f3c000 */
[----:B------:R-:W-:Y:S02]  /*1140*/  P2R R82, PR, RZ, 0x2 ;  /* 0x00000002ff527803 */ /* 0x000fe40000000000 */
[----:B------:R-:W-:Y:S02]  /*1150*/  FSEL R75, R75, RZ, !P1 ;  /* 0x000000ff4b4b7208 */ /* 0x000fe40004800000 */
[----:B------:R-:W-:-:S03]  /*1160*/  ISETP.NE.AND P1, PT, R78, 0x1, PT ;  /* 0x000000014e00780c */ /* 0x000fc60003f25270 */
[----:B------:R-:W-:Y:S01]  /*1170*/  FMUL.FTZ R77, R75, R72 ;  /* 0x000000484b4d7220 */ /* 0x000fe20000410000 */
[----:B------:R-:W-:-:S05]  /*1180*/  @P0 PRMT R72, RZ, 0x5410, R64 ;  /* 0x00005410ff480816 */ /* 0x000fca0000000040 */
[----:B------:R-:W-:-:S04]  /*1190*/  @P0 FADD.FTZ R77, R77, R72 ;  /* 0x000000484d4d0221 */ /* 0x000fc80000010000 */
        /* <DEDUP_REMOVED lines=9> */
.L_x_2693:
[----:B------:R-:W-:Y:S02]  /*1230*/  IMAD.MOV.U32 R83, RZ, RZ, R100 ;  /* 0x000000ffff537224 */ /* 0x000fe400078e0064 */
.L_x_2694:
[----:B------:R-:W-:Y:S05]  /*1240*/  BSYNC B0 ;  /* 0x0000000000007941 */ /* 0x000fea0003800000 */
.L_x_2692:
        /* <DEDUP_REMOVED lines=16> */
.L_x_2698:
[----:B------:R-:W-:Y:S05]  /*1350*/  BSYNC B1 ;  /* 0x0000000000017941 */ /* 0x000fea0003800000 */
.L_x_2697:
        /* <DEDUP_REMOVED lines=44> */
.L_x_2696:
[----:B------:R-:W-:Y:S05]  /*1620*/  BSYNC B0 ;  /* 0x0000000000007941 */ /* 0x000fea0003800000 */
.L_x_2695:
[----:B------:R-:W0:Y:S01]  /*1630*/  I2F.U32 R73, R83 ;  /* 0x0000005300497306 */ /* 0x000e220000201000 */
[----:B------:R-:W-:Y:S01]  /*1640*/  PRMT R75, RZ, 0x7610, R68 ;  /* 0x00007610ff4b7816 */ /* 0x000fe20000000044 */
[----:B------:R-:W-:Y:S01]  /*1650*/  BSSY B0, `(.L_x_2699) ;  /* 0x0000017000007945 */ /* 0x000fe20003800000 */
[----:B------:R-:W-:Y:S02]  /*1660*/  PRMT R68, RZ, 0x7610, R60 ;  /* 0x00007610ff447816 */ /* 0x000fe4000000003c */
        /* <DEDUP_REMOVED lines=20> */
.L_x_2700:
[----:B------:R-:W-:Y:S02]  /*17b0*/  IMAD.MOV.U32 R68, RZ, RZ, R100 ;  /* 0x000000ffff447224 */ /* 0x000fe400078e0064 */
.L_x_2701:
[----:B------:R-:W-:Y:S05]  /*17c0*/  BSYNC B0 ;  /* 0x0000000000007941 */ /* 0x000fea0003800000 */
.L_x_2699:
        /* <DEDUP_REMOVED lines=16> */
.L_x_2705:
[----:B------:R-:W-:Y:S05]  /*18d0*/  BSYNC B1 ;  /* 0x0000000000017941 */ /* 0x000fea0003800000 */
.L_x_2704:
        /* <DEDUP_REMOVED lines=44> */
.L_x_2703:
[----:B------:R-:W-:Y:S05]  /*1ba0*/  BSYNC B0 ;  /* 0x0000000000007941 */ /* 0x000fea0003800000 */
.L_x_2702:
[----:B------:R0:W1:Y:S01]  /*1bb0*/  I2F.U32 R73, R68 ;  /* 0x0000004400497306 */ /* 0x0000620000201000 */
[----:B------:R-:W-:Y:S01]  /*1bc0*/  PRMT R75, RZ, 0x5410, R69 ;  /* 0x00005410ff4b7816 */ /* 0x000fe20000000045 */
[----:B------:R-:W-:Y:S01]  /*1bd0*/  BSSY B0, `(.L_x_2706) ;  /* 0x0000016000007945 */ /* 0x000fe20003800000 */
[C---:B------:R-:W-:Y:S02]  /*1be0*/  ISETP.NE.AND P2, PT, R72.reuse, 0x1, PT ;  /* 0x000000014800780c */ /* 0x040fe40003f45270 */
[----:B------:R-:W-:Y:S01]  /*1bf0*/  IADD3 R74, R72, 0x1, RZ ;  /* 0x00000001484a7810 */ /* 0x000fe20007ffe0ff */
[----:B------:R-:W-:Y:S01]  /*1c00*/  FMUL.FTZ R75, R75, R80 ;  /* 0x000000504b4b7220 */ /* 0x000fe20000410000 */
[----:B0-----:R-:W-:-:S03]  /*1c10*/  PRMT R68, RZ, 0x5410, R61 ;  /* 0x00005410ff447816 */ /* 0x001fc6000000003d */
[----:B------:R-:W-:Y:S02]  /*1c20*/  FMUL.FTZ R75, R75, c[0x0][0x1e8] ;  /* 0x00007a004b4b7a20 */ /* 0x000fe40000410000 */
[----:B-1----:R-:W-:-:S05]  /*1c30*/  FFMA.FTZ R73, R73, R76, 1.1641532182693481445e-10 ;  /* 0x2f00000049497423 */ /* 0x002fca000001004c */
        /* <DEDUP_REMOVED lines=14> */
.L_x_2707:
[----:B------:R-:W-:Y:S02]  /*1d20*/  IMAD.MOV.U32 R68, RZ, RZ, R100 ;  /* 0x000000ffff447224 */ /* 0x000fe400078e0064 */
.L_x_2708:
[----:B------:R-:W-:Y:S05]  /*1d30*/  BSYNC B0 ;  /* 0x0000000000007941 */ /* 0x000fea0003800000 */
.L_x_2706:
        /* <DEDUP_REMOVED lines=16> */
.L_x_2712:
[----:B------:R-:W-:Y:S05]  /*1e40*/  BSYNC B1 ;  /* 0x0000000000017941 */ /* 0x000fea0003800000 */
.L_x_2711:
        /* <DEDUP_REMOVED lines=44> */
.L_x_2710:
[----:B------:R-:W-:Y:S05]  /*2110*/  BSYNC B0 ;  /* 0x0000000000007941 */ /* 0x000fea0003800000 */
.L_x_2709:
        /* <DEDUP_REMOVED lines=23> */
.L_x_2714:
[----:B------:R-:W-:Y:S02]  /*2290*/  IMAD.MOV.U32 R120, RZ, RZ, R100 ;  /* 0x000000ffff787224 */ /* 0x000fe400078e0064 */
.L_x_2715:
[----:B------:R-:W-:Y:S05]  /*22a0*/  BSYNC B0 ;  /* 0x0000000000007941 */ /* 0x000fea0003800000 */
.L_x_2713:
        /* <DEDUP_REMOVED lines=16> */
.L_x_2719:
[----:B------:R-:W-:Y:S05]  /*23b0*/  BSYNC B1 ;  /* 0x0000000000017941 */ /* 0x000fea0003800000 */
.L_x_2718:
        /* <DEDUP_REMOVED lines=44> */
.L_x_2717:
[----:B------:R-:W-:Y:S05]  /*2680*/  BSYNC B0 ;  /* 0x0000000000007941 */ /* 0x000fea0003800000 */
.L_x_2716:
[----:B------:R-:W0:Y:S01]  /*2690*/  I2F.U32 R69, R120 ;  /* 0x0000007800457306 */ /* 0x000e220000201000 */
[----:B------:R-:W-:Y:S01]  /*26a0*/  PRMT R73, RZ, 0x5410, R70 ;  /* 0x00005410ff497816 */ /* 0x000fe20000000046 */
[----:B------:R-:W-:Y:S01]  /*26b0*/  BSSY B0, `(.L_x_2720) ;  /* 0x0000016000007945 */ /* 0x000fe20003800000 */
[C---:B------:R-:W-:Y:S02]  /*26c0*/  ISETP.NE.AND P4, PT, R72.reuse, 0x1, PT ;  /* 0x000000014800780c */ /* 0x040fe40003f85270 */
[----:B------:R-:W-:Y:S01]  /*26d0*/  PRMT R68, RZ, 0x5410, R62 ;  /* 0x00005410ff447816 */ /* 0x000fe2000000003e */
[----:B------:R-:W-:Y:S01]  /*26e0*/  FMUL.FTZ R73, R73, R80 ;  /* 0x0000005049497220 */ /* 0x000fe20000410000 */
[----:B------:R-:W-:-:S03]  /*26f0*/  IADD3 R74, R72, 0x1, RZ ;  /* 0x00000001484a7810 */ /* 0x000fc60007ffe0ff */
        /* <DEDUP_REMOVED lines=16> */
.L_x_2721:
[----:B------:R-:W-:Y:S02]  /*2800*/  IMAD.MOV.U32 R120, RZ, RZ, R100 ;  /* 0x000000ffff787224 */ /* 0x000fe400078e0064 */
.L_x_2722:
[----:B------:R-:W-:Y:S05]  /*2810*/  BSYNC B0 ;  /* 0x0000000000007941 */ /* 0x000fea0003800000 */
.L_x_2720:
        /* <DEDUP_REMOVED lines=16> */
.L_x_2726:
[----:B------:R-:W-:Y:S05]  /*2920*/  BSYNC B1 ;  /* 0x0000000000017941 */ /* 0x000fea0003800000 */
.L_x_2725:
        /* <DEDUP_REMOVED lines=39> */
[----:B------:R-:W-:Y:S02]  /*2ba0*/  MOV R100, R74 ;  /* 0x0000004a00647202 */ /* 0x000fe40000000f00 */
[----:B------:R-:W-:Y:S01]  /*2bb0*/  LOP3.LUT R107, R75, UR25, R78, 0x96, !PT ;  /* 0x000000194b6b7c12 */ /* 0x000fe2000f8e964e */
[----:B------:R-:W-:Y:S01]  /*2bc0*/  IMAD.MOV.U32 R106, RZ, RZ, R68 ;  /* 0x000000ffff6a7224 */ /* 0x000fe200078e0044 */
[----:B------:R-:W-:Y:S01]  /*2bd0*/  LOP3.LUT R105, R69, UR26, R72, 0x96, !PT ;  /* 0x0000001a45697c12 */ /* 0x000fe2000f8e9648 */
[----:B------:R-:W-:Y:S02]  /*2be0*/  IMAD.MOV.U32 R74, RZ, RZ, RZ ;  /* 0x000000ffff4a7224 */ /* 0x000fe400078e00ff */
.L_x_2724:
[----:B------:R-:W-:Y:S05]  /*2bf0*/  BSYNC B0 ;  /* 0x0000000000007941 */ /* 0x000fea0003800000 */
.L_x_2723:
[----:B------:R-:W0:Y:S01]  /*2c00*/  I2F.U32 R69, R120 ;  /* 0x0000007800457306 */ /* 0x000e220000201000 */
[----:B------:R-:W-:Y:S01]  /*2c10*/  PRMT R73, RZ, 0x7610, R70 ;  /* 0x00007610ff497816 */ /* 0x000fe20000000046 */
[----:B------:R-:W-:Y:S01]  /*2c20*/  BSSY B0, `(.L_x_2727) ;  /* 0x0000016000007945 */ /* 0x000fe20003800000 */
[----:B------:R-:W-:Y:S02]  /*2c30*/  ISETP.NE.AND P5, PT, R74, 0x1, PT ;  /* 0x000000014a00780c */ /* 0x000fe40003fa5270 */
[----:B------:R-:W-:Y:S01]  /*2c40*/  PRMT R68, RZ, 0x7610, R62 ;  /* 0x00007610ff447816 */ /* 0x000fe2000000003e */
        /* <DEDUP_REMOVED lines=18> */
.L_x_2728:
[----:B------:R-:W-:Y:S02]  /*2d70*/  IMAD.MOV.U32 R70, RZ, RZ, R100 ;  /* 0x000000ffff467224 */ /* 0x000fe400078e0064 */
.L_x_2729:
[----:B------:R-:W-:Y:S05]  /*2d80*/  BSYNC B0 ;  /* 0x0000000000007941 */ /* 0x000fea0003800000 */
.L_x_2727:
        /* <DEDUP_REMOVED lines=16> */
.L_x_2733:
[----:B------:R-:W-:Y:S05]  /*2e90*/  BSYNC B1 ;  /* 0x0000000000017941 */ /* 0x000fea0003800000 */
.L_x_2732:
        /* <DEDUP_REMOVED lines=44> */
.L_x_2731:
[----:B------:R-:W-:Y:S05]  /*3160*/  BSYNC B0 ;  /* 0x0000000000007941 */ /* 0x000fea0003800000 */
.L_x_2730:
[----:B------:R-:W0:Y:S01]  /*3170*/  I2F.U32 R73, R70 ;  /* 0x0000004600497306 */ /* 0x000e220000201000 */
[----:B------:R-:W-:Y:S01]  /*3180*/  PRMT R75, RZ, 0x5410, R71 ;  /* 0x00005410ff4b7816 */ /* 0x000fe20000000047 */
[----:B------:R-:W-:Y:S01]  /*3190*/  BSSY B0, `(.L_x_2734) ;  /* 0x0000016000007945 */ /* 0x000fe20003800000 */
[----:B------:R-:W-:Y:S02]  /*31a0*/  ISETP.NE.AND P6, PT, R69, 0x1, PT ;  /* 0x000000014500780c */ /* 0x000fe40003fc5270 */
        /* <DEDUP_REMOVED lines=19> */
.L_x_2735:
[----:B------:R-:W-:Y:S02]  /*32e0*/  IMAD.MOV.U32 R70, RZ, RZ, R100 ;  /* 0x000000ffff467224 */ /* 0x000fe400078e0064 */
.L_x_2736:
[----:B------:R-:W-:Y:S05]  /*32f0*/  BSYNC B0 ;  /* 0x0000000000007941 */ /* 0x000fea0003800000 */
.L_x_2734:
        /* <DEDUP_REMOVED lines=18> */
.L_x_2740:
[----:B------:R-:W-:Y:S05]  /*3420*/  BSYNC B1 ;  /* 0x0000000000017941 */ /* 0x000fea0003800000 */
.L_x_2739:
        /* <DEDUP_REMOVED lines=44> */
.L_x_2738:
[----:B------:R-:W-:Y:S05]  /*36f0*/  BSYNC B0 ;  /* 0x0000000000007941 */ /* 0x000fea0003800000 */
.L_x_2737:
[----:B------:R-:W0:Y:S01]  /*3700*/  I2F.U32 R69, R70 ;  /* 0x0000004600457306 */ /* 0x000e220000201000 */
[----:B------:R-:W-:Y:S01]  /*3710*/  PRMT R71, RZ, 0x7610, R71 ;  /* 0x00007610ff477816 */ /* 0x000fe20000000047 */
[----:B------:R-:W-:Y:S01]  /*3720*/  IMAD.MOV.U32 R129, RZ, RZ, 0x8 ;  /* 0x00000008ff817424 */ /* 0x000fe200078e00ff */
[----:B------:R-:W-:Y:S01]  /*3730*/  SEL R78, RZ, 0x10000, P5 ;  /* 0x00010000ff4e7807 */ /* 0x000fe20002800000 */
[----:B------:R-:W-:Y:S01]  /*3740*/  IMAD.WIDE.U32 R134, R116, R131, c[0x0][0x188] ;  /* 0x0000620074867625 */ /* 0x000fe200078e0083 */
[----:B------:R-:W-:-:S02]  /*3750*/  ISETP.NE.AND P5, PT, R118, RZ, PT ;  /* 0x000000ff7600720c */ /* 0x000fc40003fa5270 */
[----:B------:R-:W-:Y:S01]  /*3760*/  SEL R72, RZ, 0x1, P2 ;  /* 0x00000001ff487807 */ /* 0x000fe20001000000 */
[----:B------:R-:W-:Y:S01]  /*3770*/  FMUL.FTZ R71, R71, R80 ;  /* 0x0000005047477220 */ /* 0x000fe20000410000 */
[----:B------:R-:W-:Y:S01]  /*3780*/  SEL R68, RZ, 0x1, P1 ;  /* 0x00000001ff447807 */ /* 0x000fe20000800000 */
[----:B------:R-:W-:Y:S01]  /*3790*/  IMAD.WIDE.U32 R132, R116, R129, c[0x0][0x190] ;  /* 0x0000640074847625 */ /* 0x000fe200078e0081 */
[----:B------:R-:W-:Y:S02]  /*37a0*/  SEL R75, RZ, 0x100, P4 ;  /* 0x00000100ff4b7807 */ /* 0x000fe40002000000 */
[----:B------:R-:W-:Y:S01]  /*37b0*/  PRMT R125, RZ, 0x7610, R63 ;  /* 0x00007610ff7d7816 */ /* 0x000fe2000000003f */
[----:B------:R-:W-:Y:S01]  /*37c0*/  FMUL.FTZ R74, R71, c[0x0][0x1e8] ;  /* 0x00007a00474a7a20 */ /* 0x000fe20000410000 */
[----:B------:R-:W-:Y:S01]  /*37d0*/  ISETP.NE.AND P6, PT, R82, RZ, PT ;  /* 0x000000ff5200720c */ /* 0x000fe20003fc5270 */
[----:B0-----:R-:W-:Y:S01]  /*37e0*/  FFMA.FTZ R69, R69, R76, 1.1641532182693481445e-10 ;  /* 0x2f00000045457423 */ /* 0x001fe2000001004c */
[----:B------:R-:W-:Y:S01]  /*37f0*/  IADD3 R148, R116, 0x80, RZ ;  /* 0x0000008074947810 */ /* 0x000fe20007ffe0ff */
[----:B------:R-:W-:-:S03]  /*3800*/  IMAD.WIDE.U32 R70, R68, 0x10000, RZ ;  /* 0x0001000044467825 */ /* 0x000fc600078e00ff */
[----:B------:R-:W-:Y:S01]  /*3810*/  FSETP.GTU.FTZ.AND P2, PT, R69, c[0x0][0x1e4], PT ;  /* 0x0000790045007a0b */ /* 0x000fe20003f5c000 */
[----:B------:R-:W-:Y:S01]  /*3820*/  IMAD.WIDE.U32 R72, R72, 0x1000000, RZ ;  /* 0x0100000048487825 */ /* 0x000fe200078e00ff */
[----:B------:R-:W-:Y:S02]  /*3830*/  SEL R69, RZ, 0x1, P5 ;  /* 0x00000001ff457807 */ /* 0x000fe40002800000 */
[----:B------:R-:W-:Y:S01]  /*3840*/  SEL R79, RZ, 0x1000000, P2 ;  /* 0x01000000ff4f7807 */ /* 0x000fe20001000000 */
[----:B------:R-:W-:Y:S01]  /*3850*/  @P0 IMAD.WIDE.U32 R126, R148, R131, c[0x0][0x180] ;  /* 0x00006000947e0625 */ /* 0x000fe200078e0083 */
[----:B------:R-:W-:Y:S02]  /*3860*/  FSEL R74, R74, RZ, !P2 ;  /* 0x000000ff4a4a7208 */ /* 0x000fe40005000000 */
[----:B------:R-:W-:Y:S01]  /*3870*/  LOP3.LUT R75, R75, R79, R78, 0xfe, !PT ;  /* 0x0000004f4b4b7212 */ /* 0x000fe200078efe4e */
[----:B------:R-:W-:Y:S01]  /*3880*/  IMAD.WIDE.U32 R68, R69, 0x100, RZ ;  /* 0x0000010045447825 */ /* 0x000fe200078e00ff */
[----:B------:R-:W-:-:S03]  /*3890*/  SEL R79, RZ, 0x1, P6 ;  /* 0x00000001ff4f7807 */ /* 0x000fc60003000000 */
[----:B------:R-:W-:Y:S01]  /*38a0*/  FMUL.FTZ R125, R74, R125 ;  /* 0x0000007d4a7d7220 */ /* 0x000fe20000410000 */
[----:B------:R-:W-:Y:S02]  /*38b0*/  LOP3.LUT R78, R68, R72, R70, 0xfe, !PT ;  /* 0x00000048444e7212 */ /* 0x000fe400078efe46 */
[----:B------:R-:W-:Y:S02]  /*38c0*/  @P0 PRMT R68, RZ, 0x7610, R67 ;  /* 0x00007610ff440816 */ /* 0x000fe40000000043 */
[----:B------:R-:W-:Y:S02]  /*38d0*/  SEL R72, RZ, 0x1, P3 ;  /* 0x00000001ff487807 */ /* 0x000fe40001800000 */
[----:B------:R-:W-:Y:S01]  /*38e0*/  LOP3.LUT R78, R78, R79, RZ, 0xfc, !PT ;  /* 0x0000004f4e4e7212 */ /* 0x000fe200078efcff */
[----:B------:R-:W-:Y:S01]  /*38f0*/  @P0 FADD.FTZ R125, R125, R68 ;  /* 0x000000447d7d0221 */ /* 0x000fe20000010000 */
[----:B------:R-:W-:Y:S02]  /*3900*/  LOP3.LUT R79, R73, R75, R72, 0xfe, !PT ;  /* 0x0000004b494f7212 */ /* 0x000fe400078efe48 */
[----:B------:R-:W-:-:S02]  /*3910*/  F2FP.BF16.PACK_AB R74, R123, R117 ;  /* 0x000000757b4a723e */ /* 0x000fc400000010ff */
        /* <DEDUP_REMOVED lines=21> */
.L_x_2742:
[----:B0-----:R-:W-:Y:S02]  /*3a70*/  IMAD.MOV.U32 R82, RZ, RZ, R100 ;  /* 0x000000ffff527224 */ /* 0x001fe400078e0064 */
.L_x_2743:
[----:B------:R-:W-:Y:S05]  /*3a80*/  BSYNC B0 ;  /* 0x0000000000007941 */ /* 0x000fea0003800000 */
.L_x_2741:
        /* <DEDUP_REMOVED lines=16> */
.L_x_2747:
[----:B------:R-:W-:Y:S05]  /*3b90*/  BSYNC B1 ;  /* 0x0000000000017941 */ /* 0x000fea0003800000 */
.L_x_2746:
        /* <DEDUP_REMOVED lines=44> */
.L_x_2745:
[----:B------:R-:W-:Y:S05]  /*3e60*/  BSYNC B0 ;  /* 0x0000000000007941 */ /* 0x000fea0003800000 */
.L_x_2744:
[----:B------:R-:W0:Y:S01]  /*3e70*/  I2F.U32 R73, R82 ;  /* 0x0000005200497306 */ /* 0x000e220000201000 */
[----:B-----5:R-:W-:Y:S01]  /*3e80*/  PRMT R75, RZ, 0x5410, R68 ;  /* 0x00005410ff4b7816 */ /* 0x020fe20000000044 */
        /* <DEDUP_REMOVED lines=22> */
.L_x_2749:
[----:B------:R-:W-:Y:S02]  /*3ff0*/  IMAD.MOV.U32 R118, RZ, RZ, R100 ;  /* 0x000000ffff767224 */ /* 0x000fe400078e0064 */
.L_x_2750:
[----:B------:R-:W-:Y:S05]  /*4000*/  BSYNC B0 ;  /* 0x0000000000007941 */ /* 0x000fea0003800000 */
.L_x_2748:
        /* <DEDUP_REMOVED lines=16> */
.L_x_2754:
[----:B------:R-:W-:Y:S05]  /*4110*/  BSYNC B1 ;  /* 0x0000000000017941 */ /* 0x000fea0003800000 */
.L_x_2753:
        /* <DEDUP_REMOVED lines=44> */
.L_x_2752:
[----:B------:R-:W-:Y:S05]  /*43e0*/  BSYNC B0 ;  /* 0x0000000000007941 */ /* 0x000fea0003800000 */
.L_x_2751:
        /* <DEDUP_REMOVED lines=24> */
.L_x_2756:
[----:B------:R-:W-:Y:S02]  /*4570*/  IMAD.MOV.U32 R68, RZ, RZ, R100 ;  /* 0x000000ffff447224 */ /* 0x000fe400078e0064 */
.L_x_2757:
[----:B------:R-:W-:Y:S05]  /*4580*/  BSYNC B0 ;  /* 0x0000000000007941 */ /* 0x000fea0003800000 */
.L_x_2755:
        /* <DEDUP_REMOVED lines=16> */
.L_x_2761:
[----:B------:R-:W-:Y:S05]  /*4690*/  BSYNC B1 ;  /* 0x0000000000017941 */ /* 0x000fea0003800000 */
.L_x_2760:
        /* <DEDUP_REMOVED lines=44> */
.L_x_2759:
[----:B------:R-:W-:Y:S05]  /*4960*/  BSYNC B0 ;  /* 0x0000000000007941 */ /* 0x000fea0003800000 */
.L_x_2758:
        /* <DEDUP_REMOVED lines=23> */
.L_x_2763:
[----:B------:R-:W-:Y:S02]  /*4ae0*/  IMAD.MOV.U32 R68, RZ, RZ, R100 ;  /* 0x000000ffff447224 */ /* 0x000fe400078e0064 */
.L_x_2764:
[----:B------:R-:W-:Y:S05]  /*4af0*/  BSYNC B0 ;  /* 0x0000000000007941 */ /* 0x000fea0003800000 */
.L_x_2762:
        /* <DEDUP_REMOVED lines=16> */
.L_x_2768:
[----:B------:R-:W-:Y:S05]  /*4c00*/  BSYNC B1 ;  /* 0x0000000000017941 */ /* 0x000fea0003800000 */
.L_x_2767:
        /* <DEDUP_REMOVED lines=44> */
.L_x_2766:
[----:B------:R-:W-:Y:S05]  /*4ed0*/  BSYNC B0 ;  /* 0x0000000000007941 */ /* 0x000fea0003800000 */
.L_x_2765:
        /* <DEDUP_REMOVED lines=23> */
.L_x_2770:
[----:B------:R-:W-:Y:S02]  /*5050*/  IMAD.MOV.U32 R120, RZ, RZ, R100 ;  /* 0x000000ffff787224 */ /* 0x000fe400078e0064 */
.L_x_2771:
[----:B------:R-:W-:Y:S05]  /*5060*/  BSYNC B0 ;  /* 0x0000000000007941 */ /* 0x000fea0003800000 */
.L_x_2769:
        /* <DEDUP_REMOVED lines=16> */
.L_x_2775:
[----:B------:R-:W-:Y:S05]  /*5170*/  BSYNC B1 ;  /* 0x0000000000017941 */ /* 0x000fea0003800000 */
.L_x_2774:
        /* <DEDUP_REMOVED lines=44> */
.L_x_2773:
[----:B------:R-:W-:Y:S05]  /*5440*/  BSYNC B0 ;  /* 0x0000000000007941 */ /* 0x000fea0003800000 */
.L_x_2772:
        /* <DEDUP_REMOVED lines=23> */
.L_x_2777:
[----:B------:R-:W-:Y:S02]  /*55c0*/  IMAD.MOV.U32 R120, RZ, RZ, R100 ;  /* 0x000000ffff787224 */ /* 0x000fe400078e0064 */
.L_x_2778:
[----:B------:R-:W-:Y:S05]  /*55d0*/  BSYNC B0 ;  /* 0x0000000000007941 */ /* 0x000fea0003800000 */
.L_x_2776:
        /* <DEDUP_REMOVED lines=16> */
.L_x_2782:
[----:B------:R-:W-:Y:S05]  /*56e0*/  BSYNC B1 ;  /* 0x0000000000017941 */ /* 0x000fea0003800000 */
.L_x_2781:
        /* <DEDUP_REMOVED lines=44> */
.L_x_2780:
[----:B------:R-:W-:Y:S05]  /*59b0*/  BSYNC B0 ;  /* 0x0000000000007941 */ /* 0x000fea0003800000 */
.L_x_2779:
[----:B------:R-:W0:Y:S01]  /*59c0*/  I2F.U32 R69, R120 ;  /* 0x0000007800457306 */ /* 0x000e220000201000 */
[----:B------:R-:W-:Y:S01]  /*59d0*/  PRMT R73, RZ, 0x7610, R70 ;  /* 0x00007610ff497816 */ /* 0x000fe20000000046 */
[----:B------:R-:W-:Y:S01]  /*59e0*/  BSSY B0, `(.L_x_2783) ;  /* 0x0000016000007945 */ /* 0x000fe20003800000 */
[----:B------:R-:W-:Y:S02]  /*59f0*/  ISETP.NE.AND P5, PT, R74, 0x1, PT ;  /* 0x000000014a00780c */ /* 0x000fe40003fa5270 */
[----:B------:R-:W-:Y:S01]  /*5a00*/  PRMT R68, RZ, 0x7610, R58 ;  /* 0x00007610ff447816 */ /* 0x000fe2000000003a */
[----:B------:R-:W-:Y:S01]  /*5a10*/  FMUL.FTZ R73, R73, R80 ;  /* 0x0000005049497220 */ /* 0x000fe20000410000 */
[----:B------:R-:W-:-:S03]  /*5a20*/  @P0 PRMT R70, RZ, 0x7610, R66 ;  /* 0x00007610ff460816 */ /* 0x000fc60000000042 */
[----:B------:R-:W-:Y:S02]  /*5a30*/  FMUL.FTZ R73, R73, c[0x0][0x1e8] ;  /* 0x00007a0049497a20 */ /* 0x000fe40000410000 */
[----:B0-----:R-:W-:-:S05]  /*5a40*/  FFMA.FTZ R69, R69, R76, 1.1641532182693481445e-10 ;  /* 0x2f00000045457423 */ /* 0x001fca000001004c */
        /* <DEDUP_REMOVED lines=14> */
.L_x_2784:
[----:B------:R-:W-:Y:S02]  /*5b30*/  IMAD.MOV.U32 R70, RZ, RZ, R100 ;  /* 0x000000ffff467224 */ /* 0x000fe400078e0064 */
.L_x_2785:
[----:B------:R-:W-:Y:S05]  /*5b40*/  BSYNC B0 ;  /* 0x0000000000007941 */ /* 0x000fea0003800000 */
.L_x_2783:
        /* <DEDUP_REMOVED lines=16> */
.L_x_2789:
[----:B------:R-:W-:Y:S05]  /*5c50*/  BSYNC B1 ;  /* 0x0000000000017941 */ /* 0x000fea0003800000 */
.L_x_2788:
        /* <DEDUP_REMOVED lines=44> */
.L_x_2787:
[----:B------:R-:W-:Y:S05]  /*5f20*/  BSYNC B0 ;  /* 0x0000000000007941 */ /* 0x000fea0003800000 */
.L_x_2786:
        /* <DEDUP_REMOVED lines=23> */
.L_x_2791:
[----:B------:R-:W-:Y:S02]  /*60a0*/  IMAD.MOV.U32 R70, RZ, RZ, R100 ;  /* 0x000000ffff467224 */ /* 0x000fe400078e0064 */
.L_x_2792:
[----:B------:R-:W-:Y:S05]  /*60b0*/  BSYNC B0 ;  /* 0x0000000000007941 */ /* 0x000fea0003800000 */
.L_x_2790:
        /* <DEDUP_REMOVED lines=18> */
.L_x_2796:
[----:B------:R-:W-:Y:S05]  /*61e0*/  BSYNC B1 ;  /* 0x0000000000017941 */ /* 0x000fea0003800000 */
.L_x_2795:
        /* <DEDUP_REMOVED lines=44> */
.L_x_2794:
[----:B------:R-:W-:Y:S05]  /*64b0*/  BSYNC B0 ;  /* 0x0000000000007941 */ /* 0x000fea0003800000 */
.L_x_2793:
[----:B------:R0:W1:Y:S01]  /*64c0*/  I2F.U32 R69, R70 ;  /* 0x0000004600457306 */ /* 0x0000620000201000 */
[----:B------:R-:W-:Y:S01]  /*64d0*/  PRMT R71, RZ, 0x7610, R71 ;  /* 0x00007610ff477816 */ /* 0x000fe20000000047 */
[----:B------:R-:W-:Y:S01]  /*64e0*/  IMAD.WIDE.U32 R150, R148, R131, c[0x0][0x188] ;  /* 0x0000620094967625 */ /* 0x000fe200078e0083 */
[----:B------:R-:W-:Y:S02]  /*64f0*/  SEL R78, RZ, 0x10000, P5 ;  /* 0x00010000ff4e7807 */ /* 0x000fe40002800000 */
[----:B------:R-:W-:Y:S01]  /*6500*/  ISETP.NE.AND P5, PT, R118, RZ, PT ;  /* 0x000000ff7600720c */ /* 0x000fe20003fa5270 */
[----:B------:R-:W-:Y:S01]  /*6510*/  FMUL.FTZ R71, R71, R80 ;  /* 0x0000005047477220 */ /* 0x000fe20000410000 */
[----:B------:R-:W-:Y:S01]  /*6520*/  SEL R72, RZ, 0x1, P2 ;  /* 0x00000001ff487807 */ /* 0x000fe20001000000 */
[----:B------:R-:W-:Y:S01]  /*6530*/  IMAD.WIDE.U32 R148, R148, R129, c[0x0][0x190] ;  /* 0x0000640094947625 */ /* 0x000fe200078e0081 */
[----:B------:R-:W-:-:S02]  /*6540*/  SEL R68, RZ, 0x1, P1 ;  /* 0x00000001ff447807 */ /* 0x000fc40000800000 */
[----:B------:R-:W-:Y:S01]  /*6550*/  SEL R75, RZ, 0x100, P4 ;  /* 0x00000100ff4b7807 */ /* 0x000fe20002000000 */
[----:B------:R-:W-:Y:S01]  /*6560*/  FMUL.FTZ R74, R71, c[0x0][0x1e8] ;  /* 0x00007a00474a7a20 */ /* 0x000fe20000410000 */
[----:B------:R-:W-:Y:S01]  /*6570*/  PRMT R145, RZ, 0x7610, R59 ;  /* 0x00007610ff917816 */ /* 0x000fe2000000003b */
[----:B0-----:R-:W-:Y:S01]  /*6580*/  IMAD.WIDE.U32 R70, R68, 0x10000, RZ ;  /* 0x0001000044467825 */ /* 0x001fe200078e00ff */
[----:B------:R-:W-:Y:S02]  /*6590*/  ISETP.NE.AND P6, PT, R82, RZ, PT ;  /* 0x000000ff5200720c */ /* 0x000fe40003fc5270 */
[----:B------:R-:W-:Y:S01]  /*65a0*/  IADD3 R164, R116, 0x100, RZ ;  /* 0x0000010074a47810 */ /* 0x000fe20007ffe0ff */
[----:B-1----:R-:W-:Y:S02]  /*65b0*/  FFMA.FTZ R69, R69, R76, 1.1641532182693481445e-10 ;  /* 0x2f00000045457423 */ /* 0x002fe4000001004c */
[----:B------:R-:W-:-:S03]  /*65c0*/  IMAD.WIDE.U32 R72, R72, 0x1000000, RZ ;  /* 0x0100000048487825 */ /* 0x000fc600078e00ff */
[----:B------:R-:W-:Y:S01]  /*65d0*/  FSETP.GTU.FTZ.AND P2, PT, R69, c[0x0][0x1e4], PT ;  /* 0x0000790045007a0b */ /* 0x000fe20003f5c000 */
[----:B------:R-:W-:Y:S01]  /*65e0*/  @P0 IMAD.WIDE.U32 R146, R164, R131, c[0x0][0x180] ;  /* 0x00006000a4920625 */ /* 0x000fe200078e0083 */
[----:B------:R-:W-:Y:S02]  /*65f0*/  SEL R69, RZ, 0x1, P5 ;  /* 0x00000001ff457807 */ /* 0x000fe40002800000 */
[----:B------:R-:W-:Y:S02]  /*6600*/  SEL R79, RZ, 0x1000000, P2 ;  /* 0x01000000ff4f7807 */ /* 0x000fe40001000000 */
[----:B------:R-:W-:Y:S01]  /*6610*/  FSEL R74, R74, RZ, !P2 ;  /* 0x000000ff4a4a7208 */ /* 0x000fe20005000000 */
[----:B------:R-:W-:Y:S01]  /*6620*/  IMAD.WIDE.U32 R68, R69, 0x100, RZ ;  /* 0x0000010045447825 */ /* 0x000fe200078e00ff */
[----:B------:R-:W-:Y:S02]  /*6630*/  LOP3.LUT R75, R75, R79, R78, 0xfe, !PT ;  /* 0x0000004f4b4b7212 */ /* 0x000fe400078efe4e */
[----:B------:R-:W-:Y:S01]  /*6640*/  SEL R79, RZ, 0x1, P6 ;  /* 0x00000001ff4f7807 */ /* 0x000fe20003000000 */
[----:B------:R-:W-:Y:S01]  /*6650*/  FMUL.FTZ R145, R74, R145 ;  /* 0x000000914a917220 */ /* 0x000fe20000410000 */
[----:B------:R-:W-:-:S02]  /*6660*/  LOP3.LUT R78, R68, R72, R70, 0xfe, !PT ;  /* 0x00000048444e7212 */ /* 0x000fc400078efe46 */
[----:B------:R-:W-:Y:S02]  /*6670*/  @P0 PRMT R68, RZ, 0x7610, R67 ;  /* 0x00007610ff440816 */ /* 0x000fe40000000043 */
[----:B------:R-:W-:Y:S02]  /*6680*/  SEL R72, RZ, 0x1, P3 ;  /* 0x00000001ff487807 */ /* 0x000fe40001800000 */
[----:B------:R-:W-:Y:S01]  /*6690*/  LOP3.LUT R78, R78, R79, RZ, 0xfc, !PT ;  /* 0x0000004f4e4e7212 */ /* 0x000fe200078efcff */
[----:B------:R-:W-:Y:S01]  /*66a0*/  @P0 FADD.FTZ R145, R68, R145 ;  /* 0x0000009144910221 */ /* 0x000fe20000010000 */
[----:B------:R-:W-:Y:S02]  /*66b0*/  LOP3.LUT R79, R73, R75, R72, 0xfe, !PT ;  /* 0x0000004b494f7212 */ /* 0x000fe400078efe48 */
[----:B------:R-:W-:Y:S02]  /*66c0*/  F2FP.BF16.PACK_AB R74, R143, R137 ;  /* 0x000000898f4a723e */ /* 0x000fe400000010ff */
[----:B------:R-:W-:-:S02]  /*66d0*/  F2FP.BF16.PACK_AB R73, R139, R133 ;  /* 0x000000858b49723e */ /* 0x000fc400000010ff */
        /* <DEDUP_REMOVED lines=20> */
.L_x_2798:
[----:B0-----:R-:W-:Y:S02]  /*6820*/  IMAD.MOV.U32 R82, RZ, RZ, R100 ;  /* 0x000000ffff527224 */ /* 0x001fe400078e0064 */
.L_x_2799:
[----:B------:R-:W-:Y:S05]  /*6830*/  BSYNC B0 ;  /* 0x0000000000007941 */ /* 0x000fea0003800000 */
.L_x_2797:
        /* <DEDUP_REMOVED lines=16> */
.L_x_2803:
[----:B------:R-:W-:Y:S05]  /*6940*/  BSYNC B1 ;  /* 0x0000000000017941 */ /* 0x000fea0003800000 */
.L_x_2802:
        /* <DEDUP_REMOVED lines=44> */
.L_x_2801:
[----:B------:R-:W-:Y:S05]  /*6c10*/  BSYNC B0 ;  /* 0x0000000000007941 */ /* 0x000fea0003800000 */
.L_x_2800:
        /* <DEDUP_REMOVED lines=24> */
.L_x_2805:
[----:B------:R-:W-:Y:S02]  /*6da0*/  IMAD.MOV.U32 R118, RZ, RZ, R100 ;  /* 0x000000ffff767224 */ /* 0x000fe400078e0064 */
.L_x_2806:
[----:B------:R-:W-:Y:S05]  /*6db0*/  BSYNC B0 ;  /* 0x0000000000007941 */ /* 0x000fea0003800000 */
.L_x_2804:
        /* <DEDUP_REMOVED lines=16> */
.L_x_2810:
[----:B------:R-:W-:Y:S05]  /*6ec0*/  BSYNC B1 ;  /* 0x0000000000017941 */ /* 0x000fea0003800000 */
.L_x_2809:
        /* <DEDUP_REMOVED lines=44> */
.L_x_2808:
[----:B------:R-:W-:Y:S05]  /*7190*/  BSYNC B0 ;  /* 0x0000000000007941 */ /* 0x000fea0003800000 */
.L_x_2807:
        /* <DEDUP_REMOVED lines=24> */
.L_x_2812:
[----:B------:R-:W-:Y:S02]  /*7320*/  IMAD.MOV.U32 R68, RZ, RZ, R100 ;  /* 0x000000ffff447224 */ /* 0x000fe400078e0064 */
.L_x_2813:
[----:B------:R-:W-:Y:S05]  /*7330*/  BSYNC B0 ;  /* 0x0000000000007941 */ /* 0x000fea0003800000 */
.L_x_2811:
        /* <DEDUP_REMOVED lines=16> */
.L_x_2817:
[----:B------:R-:W-:Y:S05]  /*7440*/  BSYNC B1 ;  /* 0x0000000000017941 */ /* 0x000fea0003800000 */
.L_x_2816:
        /* <DEDUP_REMOVED lines=44> */
.L_x_2815:
[----:B------:R-:W-:Y:S05]  /*7710*/  BSYNC B0 ;  /* 0x0000000000007941 */ /* 0x000fea0003800000 */
.L_x_2814:
        /* <DEDUP_REMOVED lines=23> */
.L_x_2819:
[----:B------:R-:W-:Y:S02]  /*7890*/  IMAD.MOV.U32 R68, RZ, RZ, R100 ;  /* 0x000000ffff447224 */ /* 0x000fe400078e0064 */
.L_x_2820:
[----:B------:R-:W-:Y:S05]  /*78a0*/  BSYNC B0 ;  /* 0x0000000000007941 */ /* 0x000fea0003800000 */
.L_x_2818:
        /* <DEDUP_REMOVED lines=16> */
.L_x_2824:
[----:B------:R-:W-:Y:S05]  /*79b0*/  BSYNC B1 ;  /* 0x0000000000017941 */ /* 0x000fea0003800000 */
.L_x_2823:
        /* <DEDUP_REMOVED lines=44> */
.L_x_2822:
[----:B------:R-:W-:Y:S05]  /*7c80*/  BSYNC B0 ;  /* 0x0000000000007941 */ /* 0x000fea0003800000 */
.L_x_2821:
        /* <DEDUP_REMOVED lines=23> */
.L_x_2826:
[----:B------:R-:W-:Y:S02]  /*7e00*/  IMAD.MOV.U32 R120, RZ, RZ, R100 ;  /* 0x000000ffff787224 */ /* 0x000fe400078e0064 */
.L_x_2827:
[----:B------:R-:W-:Y:S05]  /*7e10*/  BSYNC B0 ;  /* 0x0000000000007941 */ /* 0x000fea0003800000 */
.L_x_2825:
        /* <DEDUP_REMOVED lines=16> */
.L_x_2831:
[----:B------:R-:W-:Y:S05]  /*7f20*/  BSYNC B1 ;  /* 0x0000000000017941 */ /* 0x000fea0003800000 */
.L_x_2830:
        /* <DEDUP_REMOVED lines=44> */
.L_x_2829:
[----:B------:R-:W-:Y:S05]  /*81f0*/  BSYNC B0 ;  /* 0x0000000000007941 */ /* 0x000fea0003800000 */
.L_x_2828:
        /* <DEDUP_REMOVED lines=23> */
.L_x_2833:
[----:B------:R-:W-:Y:S02]  /*8370*/  IMAD.MOV.U32 R120, RZ, RZ, R100 ;  /* 0x000000ffff787224 */ /* 0x000fe400078e0064 */
.L_x_2834:
[----:B------:R-:W-:Y:S05]  /*8380*/  BSYNC B0 ;  /* 0x0000000000007941 */ /* 0x000fea0003800000 */
.L_x_2832:
        /* <DEDUP_REMOVED lines=16> */
.L_x_2838:
[----:B------:R-:W-:Y:S05]  /*8490*/  BSYNC B1 ;  /* 0x0000000000017941 */ /* 0x000fea0003800000 */
.L_x_2837:
        /* <DEDUP_REMOVED lines=44> */
.L_x_2836:
[----:B------:R-:W-:Y:S05]  /*8760*/  BSYNC B0 ;  /* 0x0000000000007941 */ /* 0x000fea0003800000 */
.L_x_2835:
        /* <DEDUP_REMOVED lines=23> */
.L_x_2840:
[----:B------:R-:W-:Y:S02]  /*88e0*/  IMAD.MOV.U32 R70, RZ, RZ, R100 ;  /* 0x000000ffff467224 */ /* 0x000fe400078e0064 */
.L_x_2841:
[----:B------:R-:W-:Y:S05]  /*88f0*/  BSYNC B0 ;  /* 0x0000000000007941 */ /* 0x000fea0003800000 */
.L_x_2839:
        /* <DEDUP_REMOVED lines=16> */
.L_x_2845:
[----:B------:R-:W-:Y:S05]  /*8a00*/  BSYNC B1 ;  /* 0x0000000000017941 */ /* 0x000fea0003800000 */
.L_x_2844:
        /* <DEDUP_REMOVED lines=44> */
.L_x_2843:
[----:B------:R-:W-:Y:S05]  /*8cd0*/  BSYNC B0 ;  /* 0x0000000000007941 */ /* 0x000fea0003800000 */
.L_x_2842:
        /* <DEDUP_REMOVED lines=23> */
.L_x_2847:
[----:B------:R-:W-:Y:S02]  /*8e50*/  IMAD.MOV.U32 R70, RZ, RZ, R100 ;  /* 0x000000ffff467224 */ /* 0x000fe400078e0064 */
.L_x_2848:
[----:B------:R-:W-:Y:S05]  /*8e60*/  BSYNC B0 ;  /* 0x0000000000007941 */ /* 0x000fea0003800000 */
.L_x_2846:
        /* <DEDUP_REMOVED lines=18> */
.L_x_2852:
[----:B------:R-:W-:Y:S05]  /*8f90*/  BSYNC B1 ;  /* 0x0000000000017941 */ /* 0x000fea0003800000 */
.L_x_2851:
        /* <DEDUP_REMOVED lines=44> */
.L_x_2850:
[----:B------:R-:W-:Y:S05]  /*9260*/  BSYNC B0 ;  /* 0x0000000000007941 */ /* 0x000fea0003800000 */
.L_x_2849:
[----:B------:R-:W0:Y:S01]  /*9270*/  I2F.U32 R69, R70 ;  /* 0x0000004600457306 */ /* 0x000e220000201000 */
[----:B------:R-:W-:Y:S02]  /*9280*/  SEL R75, RZ, 0x10000, P5 ;  /* 0x00010000ff4b7807 */ /* 0x000fe40002800000 */
[----:B------:R-:W-:Y:S02]  /*9290*/  ISETP.NE.AND P5, PT, R118, RZ, PT ;  /* 0x000000ff7600720c */ /* 0x000fe40003fa5270 */
[----:B------:R-:W-:Y:S02]  /*92a0*/  PRMT R71, RZ, 0x7610, R71 ;  /* 0x00007610ff477816 */ /* 0x000fe40000000047 */
[----:B------:R-:W-:Y:S02]  /*92b0*/  SEL R72, RZ, 0x1, P2 ;  /* 0x00000001ff487807 */ /* 0x000fe40001000000 */
[----:B------:R-:W-:Y:S01]  /*92c0*/  SEL R78, RZ, 0x1, P1 ;  /* 0x00000001ff4e7807 */ /* 0x000fe20000800000 */
[----:B------:R-:W-:Y:S01]  /*92d0*/  FMUL.FTZ R71, R71, R80 ;  /* 0x0000005047477220 */ /* 0x000fe20000410000 */
[----:B------:R-:W-:Y:S01]  /*92e0*/  SEL R68, RZ, 0x1, P5 ;  /* 0x00000001ff447807 */ /* 0x000fe20002800000 */
[----:B------:R-:W-:Y:S01]  /*92f0*/  IMAD.WIDE.U32 R72, R72, 0x1000000, RZ ;  /* 0x0100000048487825 */ /* 0x000fe200078e00ff */
[----:B------:R-:W-:-:S02]  /*9300*/  SEL R74, RZ, 0x100, P4 ;  /* 0x00000100ff4a7807 */ /* 0x000fc40002000000 */
[----:B------:R-:W-:Y:S01]  /*9310*/  ISETP.NE.AND P6, PT, R82, RZ, PT ;  /* 0x000000ff5200720c */ /* 0x000fe20003fc5270 */
[----:B0-----:R-:W-:Y:S01]  /*9320*/  FFMA.FTZ R69, R69, R76, 1.1641532182693481445e-10 ;  /* 0x2f00000045457423 */ /* 0x001fe2000001004c */
[----:B------:R-:W-:Y:S01]  /*9330*/  SEL R163, RZ, 0x1, P3 ;  /* 0x00000001ffa37807 */ /* 0x000fe20001800000 */
[----:B------:R-:W-:Y:S01]  /*9340*/  IMAD.WIDE.U32 R78, R78, 0x10000, RZ ;  /* 0x000100004e4e7825 */ /* 0x000fe200078e00ff */
[----:B------:R-:W-:Y:S02]  /*9350*/  IADD3 R120, R116, 0x180, RZ ;  /* 0x0000018074787810 */ /* 0x000fe40007ffe0ff */
[----:B------:R-:W-:Y:S01]  /*9360*/  FSETP.GTU.FTZ.AND P2, PT, R69, c[0x0][0x1e4], PT ;  /* 0x0000790045007a0b */ /* 0x000fe20003f5c000 */
[----:B------:R-:W-:-:S03]  /*9370*/  IMAD.WIDE.U32 R68, R68, 0x100, RZ ;  /* 0x0000010044447825 */ /* 0x000fc600078e00ff */
[----:B------:R-:W-:Y:S01]  /*9380*/  SEL R70, RZ, 0x1000000, P2 ;  /* 0x01000000ff467807 */ /* 0x000fe20001000000 */
[----:B------:R-:W-:Y:S01]  /*9390*/  FMUL.FTZ R71, R71, c[0x0][0x1e8] ;  /* 0x00007a0047477a20 */ /* 0x000fe20000410000 */
[----:B------:R-:W-:Y:S02]  /*93a0*/  LOP3.LUT R78, R68, R72, R78, 0xfe, !PT ;  /* 0x00000048444e7212 */ /* 0x000fe400078efe4e */
[----:B------:R-:W-:Y:S02]  /*93b0*/  PRMT R68, RZ, 0x7610, R55 ;  /* 0x00007610ff447816 */ /* 0x000fe40000000037 */
[----:B------:R-:W-:Y:S02]  /*93c0*/  FSEL R71, R71, RZ, !P2 ;  /* 0x000000ff47477208 */ /* 0x000fe40005000000 */
[----:B------:R-:W-:Y:S02]  /*93d0*/  LOP3.LUT R70, R74, R70, R75, 0xfe, !PT ;  /* 0x000000464a467212 */ /* 0x000fe400078efe4b */
[----:B------:R-:W-:Y:S01]  /*93e0*/  SEL R75, RZ, 0x1, P6 ;  /* 0x00000001ff4b7807 */ /* 0x000fe20003000000 */
[----:B------:R-:W-:Y:S01]  /*93f0*/  FMUL.FTZ R161, R71, R68 ;  /* 0x0000004447a17220 */ /* 0x000fe20000410000 */
[----:B------:R-:W-:-:S02]  /*9400*/  @P0 PRMT R68, RZ, 0x7610, R67 ;  /* 0x00007610ff440816 */ /* 0x000fc40000000043 */
[----:B------:R-:W-:Y:S01]  /*9410*/  LOP3.LUT R163, R73, R70, R163, 0xfe, !PT ;  /* 0x0000004649a37212 */ /* 0x000fe200078efea3 */
[----:B------:R-:W-:Y:S01]  /*9420*/  IMAD.WIDE.U32 R70, R164, R131, c[0x0][0x188] ;  /* 0x00006200a4467625 */ /* 0x000fe200078e0083 */
[----:B------:R-:W-:Y:S02]  /*9430*/  LOP3.LUT R78, R78, R75, RZ, 0xfc, !PT ;  /* 0x0000004b4e4e7212 */ /* 0x000fe400078efcff */
[----:B------:R-:W-:Y:S01]  /*9440*/  F2FP.BF16.PACK_AB R74, R159, R153 ;  /* 0x000000999f4a723e */ /* 0x000fe200000010ff */
[----:B------:R-:W-:Y:S01]  /*9450*/  @P0 FADD.FTZ R161, R68, R161 ;  /* 0x000000a144a10221 */ /* 0x000fe20000010000 */
[----:B------:R-:W-:Y:S01]  /*9460*/  F2FP.BF16.PACK_AB R73, R155, R149 ;  /* 0x000000959b49723e */ /* 0x000fe200000010ff */
[----:B------:R-:W-:Y:S01]  /*9470*/  IMAD.WIDE.U32 R164, R164, R129, c[0x0][0x190] ;  /* 0x00006400a4a47625 */ /* 0x000fe200078e0081 */
[----:B------:R-:W-:Y:S02]  /*9480*/  F2FP.BF16.PACK_AB R72, R151, R147 ;  /* 0x000000939748723e */ /* 0x000fe400000010ff */
[----:B------:R-:W-:-:S02]  /*9490*/  F2FP.BF16.PACK_AB R75, R161, R157 ;  /* 0x0000009da14b723e */ /* 0x000fc400000010ff */
[----:B------:R-:W-:Y:S01]  /*94a0*/  LOP3.LUT R79, R69, R163, R79, 0xfe, !PT ;  /* 0x000000a3454f7212 */ /* 0x000fe200078efe4f */
[CC--:B------:R-:W-:Y:S02]  /*94b0*/  IMAD.WIDE.U32 R68, R120.reuse, R131.reuse, c[0x0][0x170] ;  /* 0x00005c0078447625 */ /* 0x0c0fe400078e0083 */
[----:B------:R0:W-:Y:S02]  /*94c0*/  STG.E.128 [R70.64], R72 ;  /* 0x0000004846007986 */ /* 0x0001e4000c101d06 */
[----:B------:R-:W-:Y:S02]  /*94d0*/  @P0 IMAD.WIDE.U32 R162, R120, R131, c[0x0][0x180] ;  /* 0x0000600078a20625 */ /* 0x000fe400078e0083 */
[----:B------:R1:W-:Y:S04]  /*94e0*/  STG.E.64 [R164.64], R78 ;  /* 0x0000004ea4007986 */ /* 0x0003e8000c101b06 */
[----:B------:R1:W5:Y:S04]  /*94f0*/  @P0 LDG.E.128 R64, [R162.64] ;  /* 0x00000006a2400981 */ /* 0x000368000c1e1d00 */
[----:B0-----:R-:W5:Y:S01]  /*9500*/  LDG.E.128 R68, [R68.64] ;  /* 0x0000000644447981 */ /* 0x001f62000c1e1d00 */
[C---:B------:R-:W-:Y:S01]  /*9510*/  ISETP.NE.AND P1, PT, R122.reuse, 0x1, PT ;  /* 0x000000017a00780c */ /* 0x040fe20003f25270 */
[----:B------:R-:W-:Y:S01]  /*9520*/  BSSY B0, `(.L_x_2853) ;  /* 0x000000c000007945 */ /* 0x000fe20003800000 */
[----:B------:R-:W-:-:S11]  /*9530*/  IADD3 R124, R122, 0x1, RZ ;  /* 0x000000017a7c7810 */ /* 0x000fd60007ffe0ff */
[----:B------:R-:W-:Y:S05]  /*9540*/  @!P1 BRA `(.L_x_2854) ;  /* 0x0000008000009947 */ /* 0x000fea0003800000 */
[----:B-1----:R-:W-:Y:S01]  /*9550*/  ISETP.NE.AND P1, PT, R122, 0x2, PT ;  /* 0x000000027a00780c */ /* 0x002fe20003f25270 */
[----:B------:R-:W-:-:S12]  /*9560*/  IMAD.MOV.U32 R82, RZ, RZ, R105 ;  /* 0x000000ffff527224 */ /* 0x000fd800078e0069 */
[----:B------:R-:W-:Y:S05]  /*9570*/  @!P1 BRA `(.L_x_2855) ;  /* 0x0000006000009947 */ /* 0x000fea0003800000 */
[----:B------:R-:W-:Y:S02]  /*9580*/  ISETP.NE.AND P1, PT, R122, 0x3, PT ;  /* 0x000000037a00780c */ /* 0x000fe40003f25270 */
[----:B------:R-:W-:-:S11]  /*9590*/  MOV R82, R107 ;  /* 0x0000006b00527202 */ /* 0x000fd60000000f00 */
[----:B------:R-:W-:Y:S05]  /*95a0*/  @P1 BRA `(.L_x_2855) ;  /* 0x0000003000001947 */ /* 0x000fea0003800000 */
[----:B------:R-:W-:Y:S01]  /*95b0*/  IMAD.MOV.U32 R82, RZ, RZ, R106 ;  /* 0x000000ffff527224 */ /* 0x000fe200078e006a */
[----:B------:R-:W-:Y:S05]  /*95c0*/  BRA `(.L_x_2855) ;  /* 0x0000001000007947 */ /* 0x000fea0003800000 */
.L_x_2854:
[----:B-1----:R-:W-:Y:S02]  /*95d0*/  IMAD.MOV.U32 R82, RZ, RZ, R100 ;  /* 0x000000ffff527224 */ /* 0x002fe400078e0064 */
.L_x_2855:
[----:B------:R-:W-:Y:S05]  /*95e0*/  BSYNC B0 ;  /* 0x0000000000007941 */ /* 0x000fea0003800000 */
.L_x_2853:
        /* <DEDUP_REMOVED lines=16> */
.L_x_2859:
[----:B------:R-:W-:Y:S05]  /*96f0*/  BSYNC B1 ;  /* 0x0000000000017941 */ /* 0x000fea0003800000 */
.L_x_2858:
        /* <DEDUP_REMOVED lines=44> */
.L_x_2857:
[----:B------:R-:W-:Y:S05]  /*99c0*/  BSYNC B0 ;  /* 0x0000000000007941 */ /* 0x000fea0003800000 */
.L_x_2856:
        /* <DEDUP_REMOVED lines=24> */
.L_x_2861:
[----:B------:R-:W-:Y:S02]  /*9b50*/  IMAD.MOV.U32 R122, RZ, RZ, R100 ;  /* 0x000000ffff7a7224 */ /* 0x000fe400078e0064 */
.L_x_2862:
[----:B------:R-:W-:Y:S05]  /*9b60*/  BSYNC B0 ;  /* 0x0000000000007941 */ /* 0x000fea0003800000 */
.L_x_2860:
        /* <DEDUP_REMOVED lines=16> */
.L_x_2866:
[----:B------:R-:W-:Y:S05]  /*9c70*/  BSYNC B1 ;  /* 0x0000000000017941 */ /* 0x000fea0003800000 */
.L_x_2865:
        /* <DEDUP_REMOVED lines=44> */
.L_x_2864:
[----:B------:R-:W-:Y:S05]  /*9f40*/  BSYNC B0 ;  /* 0x0000000000007941 */ /* 0x000fea0003800000 */
.L_x_2863:
        /* <DEDUP_REMOVED lines=8> */
[----:B------:R-:W-:Y:S02]  /*9fd0*/  FSETP.GTU.FTZ.AND P1, PT, R73, c[0x0][0x1e4], PT ;  /* 0x0000790049007a0b */ /* 0x000fe40003f3c000 */
[----:B------:R-:W-:Y:S02]  /*9fe0*/  @P0 PRMT R73, RZ, 0x7610, R64 ;  /* 0x00007610ff490816 */ /* 0x000fe40000000040 */
[----:B------:R-:W-:Y:S02]  /*9ff0*/  P2R R130, PR, RZ, 0x2 ;  /* 0x00000002ff827803 */ /* 0x000fe40000000000 */
[----:B------:R-:W-:Y:S02]  /*a000*/  FSEL R75, R75, RZ, !P1 ;  /* 0x000000ff4b4b7208 */ /* 0x000fe40004800000 */
[----:B------:R-:W-:-:S03]  /*a010*/  ISETP.NE.AND P1, PT, R74, 0x1, PT ;  /* 0x000000014a00780c */ /* 0x000fc60003f25270 */
[----:B------:R-:W-:-:S04]  /*a020*/  FMUL.FTZ R82, R75, R82 ;  /* 0x000000524b527220 */ /* 0x000fc80000410000 */
[----:B------:R-:W-:-:S06]  /*a030*/  @P0 FADD.FTZ R82, R73, R82 ;  /* 0x0000005249520221 */ /* 0x000fcc0000010000 */
        /* <DEDUP_REMOVED lines=9> */
.L_x_2868:
[----:B------:R-:W-:Y:S02]  /*a0d0*/  IMAD.MOV.U32 R68, RZ, RZ, R100 ;  /* 0x000000ffff447224 */ /* 0x000fe400078e0064 */
.L_x_2869:
[----:B------:R-:W-:Y:S05]  /*a0e0*/  BSYNC B0 ;  /* 0x0000000000007941 */ /* 0x000fea0003800000 */
.L_x_2867:
        /* <DEDUP_REMOVED lines=16> */
.L_x_2873:
[----:B------:R-:W-:Y:S05]  /*a1f0*/  BSYNC B1 ;  /* 0x0000000000017941 */ /* 0x000fea0003800000 */
.L_x_2872:
        /* <DEDUP_REMOVED lines=44> */
.L_x_2871:
[----:B------:R-:W-:Y:S05]  /*a4c0*/  BSYNC B0 ;  /* 0x0000000000007941 */ /* 0x000fea0003800000 */
.L_x_2870:
        /* <DEDUP_REMOVED lines=23> */
.L_x_2875:
[----:B------:R-:W-:Y:S02]  /*a640*/  IMAD.MOV.U32 R68, RZ, RZ, R100 ;  /* 0x000000ffff447224 */ /* 0x000fe400078e0064 */
.L_x_2876:
[----:B------:R-:W-:Y:S05]  /*a650*/  BSYNC B0 ;  /* 0x0000000000007941 */ /* 0x000fea0003800000 */
.L_x_2874:
        /* <DEDUP_REMOVED lines=16> */
.L_x_2880:
[----:B------:R-:W-:Y:S05]  /*a760*/  BSYNC B1 ;  /* 0x0000000000017941 */ /* 0x000fea0003800000 */
.L_x_2879:
        /* <DEDUP_REMOVED lines=44> */
.L_x_2878:
[----:B------:R-:W-:Y:S05]  /*aa30*/  BSYNC B0 ;  /* 0x0000000000007941 */ /* 0x000fea0003800000 */
.L_x_2877:
[----:B------:R0:W1:Y:S01]  /*aa40*/  I2F.U32 R73, R68 ;  /* 0x0000004400497306 */ /* 0x0000620000201000 */
[----:B------:R-:W-:Y:S01]  /*aa50*/  PRMT R69, RZ, 0x7610, R69 ;  /* 0x00007610ff457816 */ /* 0x000fe20000000045 */
[----:B------:R-:W-:Y:S01]  /*aa60*/  BSSY B0, `(.L_x_2881) ;  /* 0x0000016000007945 */ /* 0x000fe20003800000 */
[C---:B------:R-:W-:Y:S02]  /*aa70*/  ISETP.NE.AND P3, PT, R74.reuse, 0x1, PT ;  /* 0x000000014a00780c */ /* 0x040fe40003f65270 */
[----:B------:R-:W-:Y:S01]  /*aa80*/  PRMT R124, RZ, 0x7610, R49 ;  /* 0x00007610ff7c7816 */ /* 0x000fe20000000031 */
[----:B------:R-:W-:Y:S01]  /*aa90*/  FMUL.FTZ R69, R69, R80 ;  /* 0x0000005045457220 */ /* 0x000fe20000410000 */
[----:B0-----:R-:W-:-:S03]  /*aaa0*/  IADD3 R68, R74, 0x1, RZ ;  /* 0x000000014a447810 */ /* 0x001fc60007ffe0ff */
        /* <DEDUP_REMOVED lines=16> */
.L_x_2882:
[----:B------:R-:W-:Y:S02]  /*abb0*/  IMAD.MOV.U32 R126, RZ, RZ, R100 ;  /* 0x000000ffff7e7224 */ /* 0x000fe400078e0064 */
.L_x_2883:
[----:B------:R-:W-:Y:S05]  /*abc0*/  BSYNC B0 ;  /* 0x0000000000007941 */ /* 0x000fea0003800000 */
.L_x_2881:
        /* <DEDUP_REMOVED lines=16> */
.L_x_2887:
[----:B------:R-:W-:Y:S05]  /*acd0*/  BSYNC B1 ;  /* 0x0000000000017941 */ /* 0x000fea0003800000 */
.L_x_2886:
        /* <DEDUP_REMOVED lines=44> */
.L_x_2885:
[----:B------:R-:W-:Y:S05]  /*afa0*/  BSYNC B0 ;  /* 0x0000000000007941 */ /* 0x000fea0003800000 */
.L_x_2884:
        /* <DEDUP_REMOVED lines=9> */
[----:B------:R-:W-:Y:S02]  /*b040*/  FSETP.GTU.FTZ.AND P3, PT, R69, c[0x0][0x1e4], PT ;  /* 0x0000790045007a0b */ /* 0x000fe40003f7c000 */
[----:B------:R-:W-:Y:S02]  /*b050*/  @P0 PRMT R69, RZ, 0x5410, R66 ;  /* 0x00005410ff450816 */ /* 0x000fe40000000042 */
        /* <DEDUP_REMOVED lines=12> */
.L_x_2889:
[----:B------:R-:W-:Y:S02]  /*b120*/  IMAD.MOV.U32 R126, RZ, RZ, R100 ;  /* 0x000000ffff7e7224 */ /* 0x000fe400078e0064 */
.L_x_2890:
[----:B------:R-:W-:Y:S05]  /*b130*/  BSYNC B0 ;  /* 0x0000000000007941 */ /* 0x000fea0003800000 */
.L_x_2888:
        /* <DEDUP_REMOVED lines=16> */
.L_x_2894:
[----:B------:R-:W-:Y:S05]  /*b240*/  BSYNC B1 ;  /* 0x0000000000017941 */ /* 0x000fea0003800000 */
.L_x_2893:
        /* <DEDUP_REMOVED lines=44> */
.L_x_2892:
[----:B------:R-:W-:Y:S05]  /*b510*/  BSYNC B0 ;  /* 0x0000000000007941 */ /* 0x000fea0003800000 */
.L_x_2891:
        /* <DEDUP_REMOVED lines=23> */
.L_x_2896:
[----:B------:R-:W-:Y:S02]  /*b690*/  MOV R70, R100 ;  /* 0x0000006400467202 */ /* 0x000fe40000000f00 */
.L_x_2897:
[----:B------:R-:W-:Y:S05]  /*b6a0*/  BSYNC B0 ;  /* 0x0000000000007941 */ /* 0x000fea0003800000 */
.L_x_2895:
        /* <DEDUP_REMOVED lines=16> */
.L_x_2901:
[----:B------:R-:W-:Y:S05]  /*b7b0*/  BSYNC B1 ;  /* 0x0000000000017941 */ /* 0x000fea0003800000 */
.L_x_2900:
        /* <DEDUP_REMOVED lines=44> */
.L_x_2899:
[----:B------:R-:W-:Y:S05]  /*ba80*/  BSYNC B0 ;  /* 0x0000000000007941 */ /* 0x000fea0003800000 */
.L_x_2898:
        /* <DEDUP_REMOVED lines=23> */
.L_x_2903:
[----:B------:R-:W-:Y:S02]  /*bc00*/  IMAD.MOV.U32 R70, RZ, RZ, R100 ;  /* 0x000000ffff467224 */ /* 0x000fe400078e0064 */
.L_x_2904:
[----:B------:R-:W-:Y:S05]  /*bc10*/  BSYNC B0 ;  /* 0x0000000000007941 */ /* 0x000fea0003800000 */
.L_x_2902:
        /* <DEDUP_REMOVED lines=18> */
.L_x_2908:
[----:B------:R-:W-:Y:S05]  /*bd40*/  BSYNC B1 ;  /* 0x0000000000017941 */ /* 0x000fea0003800000 */
.L_x_2907:
        /* <DEDUP_REMOVED lines=44> */
.L_x_2906:
[----:B------:R-:W-:Y:S05]  /*c010*/  BSYNC B0 ;  /* 0x0000000000007941 */ /* 0x000fea0003800000 */
.L_x_2905:
[----:B------:R-:W0:Y:S01]  /*c020*/  I2F.U32 R69, R70 ;  /* 0x0000004600457306 */ /* 0x000e220000201000 */
[----:B------:R-:W-:Y:S02]  /*c030*/  PRMT R71, RZ, 0x7610, R71 ;  /* 0x00007610ff477816 */ /* 0x000fe40000000047 */
[----:B------:R-:W-:Y:S02]  /*c040*/  SEL R74, RZ, 0x100, P4 ;  /* 0x00000100ff4a7807 */ /* 0x000fe40002000000 */
[----:B------:R-:W-:Y:S01]  /*c050*/  SEL R73, RZ, 0x10000, P5 ;  /* 0x00010000ff497807 */ /* 0x000fe20002800000 */
[----:B------:R-:W-:Y:S01]  /*c060*/  FMUL.FTZ R71, R71, R80 ;  /* 0x0000005047477220 */ /* 0x000fe20000410000 */
[----:B------:R-:W-:Y:S02]  /*c070*/  ISETP.NE.AND P5, PT, R130, RZ, PT ;  /* 0x000000ff8200720c */ /* 0x000fe40003fa5270 */
[----:B------:R-:W-:Y:S01]  /*c080*/  SEL R75, RZ, 0x1, P3 ;  /* 0x00000001ff4b7807 */ /* 0x000fe20001800000 */
[----:B------:R-:W-:Y:S01]  /*c090*/  FMUL.FTZ R68, R71, c[0x0][0x1e8] ;  /* 0x00007a0047447a20 */ /* 0x000fe20000410000 */
[----:B------:R-:W-:-:S02]  /*c0a0*/  SEL R78, RZ, 0x1, P5 ;  /* 0x00000001ff4e7807 */ /* 0x000fc40002800000 */
[----:B------:R-:W-:Y:S02]  /*c0b0*/  ISETP.NE.AND P6, PT, R118, RZ, PT ;  /* 0x000000ff7600720c */ /* 0x000fe40003fc5270 */
[----:B------:R-:W-:Y:S01]  /*c0c0*/  IADD3 R118, R116, 0x200, RZ ;  /* 0x0000020074767810 */ /* 0x000fe20007ffe0ff */
[----:B0-----:R-:W-:Y:S02]  /*c0d0*/  FFMA.FTZ R69, R69, R76, 1.1641532182693481445e-10 ;  /* 0x2f00000045457423 */ /* 0x001fe4000001004c */
[----:B------:R-:W-:-:S03]  /*c0e0*/  IMAD.WIDE.U32 R78, R78, 0x100, RZ ;  /* 0x000001004e4e7825 */ /* 0x000fc600078e00ff */
[----:B------:R-:W-:Y:S02]  /*c0f0*/  FSETP.GTU.FTZ.AND P4, PT, R69, c[0x0][0x1e4], PT ;  /* 0x0000790045007a0b */ /* 0x000fe40003f9c000 */
[----:B------:R-:W-:Y:S02]  /*c100*/  SEL R69, RZ, 0x1, P2 ;  /* 0x00000001ff457807 */ /* 0x000fe40001000000 */
[----:B------:R-:W-:Y:S02]  /*c110*/  SEL R72, RZ, 0x1000000, P4 ;  /* 0x01000000ff487807 */ /* 0x000fe40002000000 */
[----:B------:R-:W-:Y:S01]  /*c120*/  FSEL R130, R68, RZ, !P4 ;  /* 0x000000ff44827208 */ /* 0x000fe20006000000 */
[----:B------:R-:W-:Y:S01]  /*c130*/  IMAD.WIDE.U32 R70, R69, 0x1000000, RZ ;  /* 0x0100000045467825 */ /* 0x000fe200078e00ff */
[----:B------:R-:W-:Y:S02]  /*c140*/  LOP3.LUT R74, R74, R72, R73, 0xfe, !PT ;  /* 0x000000484a4a7212 */ /* 0x000fe400078efe49 */
[----:B------:R-:W-:-:S02]  /*c150*/  PRMT R73, RZ, 0x7610, R51 ;  /* 0x00007610ff497816 */ /* 0x000fc40000000033 */
[----:B------:R-:W-:Y:S02]  /*c160*/  SEL R72, RZ, 0x1, P1 ;  /* 0x00000001ff487807 */ /* 0x000fe40000800000 */
[----:B------:R-:W-:Y:S01]  /*c170*/  LOP3.LUT R71, R71, R74, R75, 0xfe, !PT ;  /* 0x0000004a47477212 */ /* 0x000fe200078efe4b */
[----:B------:R-:W-:Y:S01]  /*c180*/  FMUL.FTZ R130, R130, R73 ;  /* 0x0000004982827220 */ /* 0x000fe20000410000 */
[----:B------:R-:W-:Y:S01]  /*c190*/  @P0 PRMT R73, RZ, 0x7610, R67 ;  /* 0x00007610ff490816 */ /* 0x000fe20000000043 */
[----:B------:R-:W-:Y:S01]  /*c1a0*/  IMAD.WIDE.U32 R68, R72, 0x10000, RZ ;  /* 0x0001000048447825 */ /* 0x000fe200078e00ff */
[----:B------:R-:W-:Y:S02]  /*c1b0*/  F2FP.BF16.PACK_AB R74, R128, R122 ;  /* 0x0000007a804a723e */ /* 0x000fe400000010ff */
[----:B------:R-:W-:Y:S01]  /*c1c0*/  F2FP.BF16.PACK_AB R72, R82, R163 ;  /* 0x000000a35248723e */ /* 0x000fe200000010ff */
[----:B------:R-:W-:Y:S01]  /*c1d0*/  @P0 FADD.FTZ R130, R73, R130 ;  /* 0x0000008249820221 */ /* 0x000fe20000010000 */
[----:B------:R-:W-:-:S02]  /*c1e0*/  LOP3.LUT R70, R78, R70, R68, 0xfe, !PT ;  /* 0x000000464e467212 */ /* 0x000fc400078efe44 */
[----:B------:R-:W-:Y:S01]  /*c1f0*/  LOP3.LUT R79, R79, R71, R69, 0xfe, !PT ;  /* 0x000000474f4f7212 */ /* 0x000fe200078efe45 */
[----:B------:R-:W-:Y:S01]  /*c200*/  IMAD.WIDE.U32 R68, R120, R131, c[0x0][0x188] ;  /* 0x0000620078447625 */ /* 0x000fe200078e0083 */
[----:B------:R-:W-:Y:S02]  /*c210*/  F2FP.BF16.PACK_AB R73, R124, R165 ;  /* 0x000000a57c49723e */ /* 0x000fe400000010ff */
[----:B------:R-:W-:Y:S02]  /*c220*/  F2FP.BF16.PACK_AB R75, R130, R126 ;  /* 0x0000007e824b723e */ /* 0x000fe400000010ff */
[----:B------:R-:W-:-:S03]  /*c230*/  SEL R71, RZ, 0x1, P6 ;  /* 0x00000001ff477807 */ /* 0x000fc60003000000 */
[----:B------:R0:W-:Y:S01]  /*c240*/  STG.E.128 [R68.64], R72 ;  /* 0x0000004844007986 */ /* 0x0001e2000c101d06 */
[----:B------:R-:W-:Y:S01]  /*c250*/  LOP3.LUT R78, R70, R71, RZ, 0xfc, !PT ;  /* 0x00000047464e7212 */ /* 0x000fe200078efcff */
[----:B------:R-:W-:-:S04]  /*c260*/  IMAD.WIDE.U32 R70, R118, R131, c[0x0][0x170] ;  /* 0x00005c0076467625 */ /* 0x000fc800078e0083 */
[----:B0-----:R-:W-:-:S04]  /*c270*/  IMAD.WIDE.U32 R72, R120, R129, c[0x0][0x190] ;  /* 0x0000640078487625 */ /* 0x001fc800078e0081 */
[----:B------:R-:W-:Y:S01]  /*c280*/  @P0 IMAD.WIDE.U32 R68, R131, R118, c[0x0][0x180] ;  /* 0x0000600083440625 */ /* 0x000fe200078e0076 */
[----:B------:R0:W-:Y:S04]  /*c290*/  STG.E.64 [R72.64], R78 ;  /* 0x0000004e48007986 */ /* 0x0001e8000c101b06 */
[----:B------:R1:W5:Y:S04]  /*c2a0*/  @P0 LDG.E.128 R64, [R68.64] ;  /* 0x0000000644400981 */ /* 0x000368000c1e1d00 */
[----:B-1----:R-:W5:Y:S01]  /*c2b0*/  LDG.E.128 R68, [R70.64] ;  /* 0x0000000646447981 */ /* 0x002f62000c1e1d00 */
        /* <DEDUP_REMOVED lines=12> */
.L_x_2910:
[----:B0-----:R-:W-:Y:S02]  /*c380*/  MOV R120, R100 ;  /* 0x0000006400787202 */ /* 0x001fe40000000f00 */
.L_x_2911:
[----:B------:R-:W-:Y:S05]  /*c390*/  BSYNC B0 ;  /* 0x0000000000007941 */ /* 0x000fea0003800000 */
.L_x_2909:
        /* <DEDUP_REMOVED lines=16> */
.L_x_2915:
[----:B------:R-:W-:Y:S05]  /*c4a0*/  BSYNC B1 ;  /* 0x0000000000017941 */ /* 0x000fea0003800000 */
.L_x_2914:
        /* <DEDUP_REMOVED lines=44> */
.L_x_2913:
[----:B------:R-:W-:Y:S05]  /*c770*/  BSYNC B0 ;  /* 0x0000000000007941 */ /* 0x000fea0003800000 */
.L_x_2912:
[----:B------:R-:W0:Y:S01]  /*c780*/  I2F.U32 R73, R120 ;  /* 0x0000007800497306 */ /* 0x000e220000201000 */
[----:B-----5:R-:W-:Y:S01]  /*c790*/  PRMT R75, RZ, 0x5410, R68 ;  /* 0x00005410ff4b7816 */ /* 0x020fe20000000044 */
[----:B------:R-:W-:Y:S01]  /*c7a0*/  BSSY B0, `(.L_x_2916) ;  /* 0x0000016000007945 */ /* 0x000fe20003800000 */
[----:B------:R-:W-:-:S03]  /*c7b0*/  IADD3 R72, R134, 0x1, RZ ;  /* 0x0000000186487810 */ /* 0x000fc60007ffe0ff */
        /* <DEDUP_REMOVED lines=19> */
.L_x_2917:
[----:B------:R-:W-:Y:S02]  /*c8f0*/  IMAD.MOV.U32 R120, RZ, RZ, R100 ;  /* 0x000000ffff787224 */ /* 0x000fe400078e0064 */
.L_x_2918:
[----:B------:R-:W-:Y:S05]  /*c900*/  BSYNC B0 ;  /* 0x0000000000007941 */ /* 0x000fea0003800000 */
.L_x_2916:
        /* <DEDUP_REMOVED lines=16> */
.L_x_2922:
[----:B------:R-:W-:Y:S05]  /*ca10*/  BSYNC B1 ;  /* 0x0000000000017941 */ /* 0x000fea0003800000 */
.L_x_2921:
        /* <DEDUP_REMOVED lines=41> */
[----:B------:R-:W-:Y:S01]  /*ccb0*/  HFMA2.MMA R72, -RZ, RZ, 0, 0 ;  /* 0x00000000ff487435 */ /* 0x000fe200000001ff */
[----:B------:R-:W-:Y:S01]  /*ccc0*/  IMAD.MOV.U32 R100, RZ, RZ, R78 ;  /* 0x000000ffff647224 */ /* 0x000fe200078e004e */
[----:B------:R-:W-:-:S04]  /*ccd0*/  LOP3.LUT R105, R73, UR26, R74, 0x96, !PT ;  /* 0x0000001a49697c12 */ /* 0x000fc8000f8e964a */
.L_x_2920:
[----:B------:R-:W-:Y:S05]  /*cce0*/  BSYNC B0 ;  /* 0x0000000000007941 */ /* 0x000fea0003800000 */
.L_x_2919:
[----:B------:R-:W0:Y:S01]  /*ccf0*/  I2F.U32 R73, R120 ;  /* 0x0000007800497306 */ /* 0x000e220000201000 */
[----:B------:R-:W-:Y:S01]  /*cd00*/  PRMT R75, RZ, 0x7610, R68 ;  /* 0x00007610ff4b7816 */ /* 0x000fe20000000044 */
[----:B------:R-:W-:Y:S04]  /*cd10*/  BSSY B0, `(.L_x_2923) ;  /* 0x0000016000007945 */ /* 0x000fe80003800000 */
[----:B------:R-:W-:-:S04]  /*cd20*/  FMUL.FTZ R75, R75, R80 ;  /* 0x000000504b4b7220 */ /* 0x000fc80000410000 */
[----:B------:R-:W-:Y:S02]  /*cd30*/  FMUL.FTZ R75, R75, c[0x0][0x1e8] ;  /* 0x00007a004b4b7a20 */ /* 0x000fe40000410000 */
[----:B0-----:R-:W-:-:S05]  /*cd40*/  FFMA.FTZ R73, R73, R76, 1.1641532182693481445e-10 ;  /* 0x2f00000049497423 */ /* 0x001fca000001004c */
[----:B------:R-:W-:Y:S02]  /*cd50*/  FSETP.GTU.FTZ.AND P1, PT, R73, c[0x0][0x1e4], PT ;  /* 0x0000790049007a0b */ /* 0x000fe40003f3c000 */
[C---:B------:R-:W-:Y:S02]  /*cd60*/  IADD3 R73, R72.reuse, 0x1, RZ ;  /* 0x0000000148497810 */ /* 0x040fe40007ffe0ff */
[----:B------:R-:W-:Y:S02]  /*cd70*/  P2R R148, PR, RZ, 0x2 ;  /* 0x00000002ff947803 */ /* 0x000fe40000000000 */
[----:B------:R-:W-:Y:S02]  /*cd80*/  FSEL R136, R75, RZ, !P1 ;  /* 0x000000ff4b887208 */ /* 0x000fe40004800000 */
[----:B------:R-:W-:Y:S02]  /*cd90*/  ISETP.NE.AND P1, PT, R72, 0x1, PT ;  /* 0x000000014800780c */ /* 0x000fe40003f25270 */
[----:B------:R-:W-:Y:S01]  /*cda0*/  @P0 PRMT R75, RZ, 0x7610, R64 ;  /* 0x00007610ff4b0816 */ /* 0x000fe20000000040 */
[----:B------:R-:W-:-:S04]  /*cdb0*/  FMUL.FTZ R136, R109, R136 ;  /* 0x000000886d887220 */ /* 0x000fc80000410000 */
[----:B------:R-:W-:-:S06]  /*cdc0*/  @P0 FADD.FTZ R136, R75, R136 ;  /* 0x000000884b880221 */ /* 0x000fcc0000010000 */
        /* <DEDUP_REMOVED lines=9> */
.L_x_2924:
[----:B------:R-:W-:Y:S02]  /*ce60*/  MOV R68, R100 ;  /* 0x0000006400447202 */ /* 0x000fe40000000f00 */
.L_x_2925:
[----:B------:R-:W-:Y:S05]  /*ce70*/  BSYNC B0 ;  /* 0x0000000000007941 */ /* 0x000fea0003800000 */
.L_x_2923:
        /* <DEDUP_REMOVED lines=16> */
.L_x_2929:
[----:B------:R-:W-:Y:S05]  /*cf80*/  BSYNC B1 ;  /* 0x0000000000017941 */ /* 0x000fea0003800000 */
.L_x_2928:
        /* <DEDUP_REMOVED lines=44> */
.L_x_2927:
[----:B------:R-:W-:Y:S05]  /*d250*/  BSYNC B0 ;  /* 0x0000000000007941 */ /* 0x000fea0003800000 */
.L_x_2926:
        /* <DEDUP_REMOVED lines=22> */
.L_x_2931:
[----:B------:R-:W-:Y:S02]  /*d3c0*/  IMAD.MOV.U32 R68, RZ, RZ, R100 ;  /* 0x000000ffff447224 */ /* 0x000fe400078e0064 */
.L_x_2932:
[----:B------:R-:W-:Y:S05]  /*d3d0*/  BSYNC B0 ;  /* 0x0000000000007941 */ /* 0x000fea0003800000 */
.L_x_2930:
        /* <DEDUP_REMOVED lines=16> */
.L_x_2936:
[----:B------:R-:W-:Y:S05]  /*d4e0*/  BSYNC B1 ;  /* 0x0000000000017941 */ /* 0x000fea0003800000 */
.L_x_2935:
        /* <DEDUP_REMOVED lines=44> */
.L_x_2934:
[----:B------:R-:W-:Y:S05]  /*d7b0*/  BSYNC B0 ;  /* 0x0000000000007941 */ /* 0x000fea0003800000 */
.L_x_2933:
        /* <DEDUP_REMOVED lines=8> */
[----:B------:R-:W-:Y:S02]  /*d840*/  @P0 PRMT R73, RZ, 0x7610, R65 ;  /* 0x00007610ff490816 */ /* 0x000fe40000000041 */
[----:B------:R-:W-:Y:S02]  /*d850*/  FSEL R138, R69, RZ, !P2 ;  /* 0x000000ff458a7208 */ /* 0x000fe40005000000 */
[----:B------:R-:W-:-:S03]  /*d860*/  IADD3 R69, R72, 0x1, RZ ;  /* 0x0000000148457810 */ /* 0x000fc60007ffe0ff */
        /* <DEDUP_REMOVED lines=11> */
.L_x_2938:
[----:B------:R-:W-:Y:S02]  /*d920*/  MOV R120, R100 ;  /* 0x0000006400787202 */ /* 0x000fe40000000f00 */
.L_x_2939:
[----:B------:R-:W-:Y:S05]  /*d930*/  BSYNC B0 ;  /* 0x0000000000007941 */ /* 0x000fea0003800000 */
.L_x_2937:
        /* <DEDUP_REMOVED lines=16> */
.L_x_2943:
[----:B------:R-:W-:Y:S05]  /*da40*/  BSYNC B1 ;  /* 0x0000000000017941 */ /* 0x000fea0003800000 */
.L_x_2942:
        /* <DEDUP_REMOVED lines=44> */
.L_x_2941:
[----:B------:R-:W-:Y:S05]  /*dd10*/  BSYNC B0 ;  /* 0x0000000000007941 */ /* 0x000fea0003800000 */
.L_x_2940:
        /* <DEDUP_REMOVED lines=22> */
.L_x_2945:
[----:B------:R-:W-:Y:S02]  /*de80*/  IMAD.MOV.U32 R120, RZ, RZ, R100 ;  /* 0x000000ffff787224 */ /* 0x000fe400078e0064 */
.L_x_2946:
[----:B------:R-:W-:Y:S05]  /*de90*/  BSYNC B0 ;  /* 0x0000000000007941 */ /* 0x000fea0003800000 */
.L_x_2944:
        /* <DEDUP_REMOVED lines=16> */
.L_x_2950:
[----:B------:R-:W-:Y:S05]  /*dfa0*/  BSYNC B1 ;  /* 0x0000000000017941 */ /* 0x000fea0003800000 */
.L_x_2949:
        /* <DEDUP_REMOVED lines=44> */
.L_x_2948:
[----:B------:R-:W-:Y:S05]  /*e270*/  BSYNC B0 ;  /* 0x0000000000007941 */ /* 0x000fea0003800000 */
.L_x_2947:
        /* <DEDUP_REMOVED lines=22> */
.L_x_2952:
[----:B------:R-:W-:Y:S02]  /*e3e0*/  MOV R70, R100 ;  /* 0x0000006400467202 */ /* 0x000fe40000000f00 */
.L_x_2953:
[----:B------:R-:W-:Y:S05]  /*e3f0*/  BSYNC B0 ;  /* 0x0000000000007941 */ /* 0x000fea0003800000 */
.L_x_2951:
        /* <DEDUP_REMOVED lines=16> */
.L_x_2957:
[----:B------:R-:W-:Y:S05]  /*e500*/  BSYNC B1 ;  /* 0x0000000000017941 */ /* 0x000fea0003800000 */
.L_x_2956:
        /* <DEDUP_REMOVED lines=44> */
.L_x_2955:
[----:B------:R-:W-:Y:S05]  /*e7d0*/  BSYNC B0 ;  /* 0x0000000000007941 */ /* 0x000fea0003800000 */
.L_x_2954:
        /* <DEDUP_REMOVED lines=22> */
.L_x_2959:
[----:B------:R-:W-:Y:S02]  /*e940*/  IMAD.MOV.U32 R70, RZ, RZ, R100 ;  /* 0x000000ffff467224 */ /* 0x000fe400078e0064 */
.L_x_2960:
[----:B------:R-:W-:Y:S05]  /*e950*/  BSYNC B0 ;  /* 0x0000000000007941 */ /* 0x000fea0003800000 */
.L_x_2958:
        /* <DEDUP_REMOVED lines=18> */
.L_x_2964:
[----:B------:R-:W-:Y:S05]  /*ea80*/  BSYNC B1 ;  /* 0x0000000000017941 */ /* 0x000fea0003800000 */
.L_x_2963:
        /* <DEDUP_REMOVED lines=44> */
.L_x_2962:
[----:B------:R-:W-:Y:S05]  /*ed50*/  BSYNC B0 ;  /* 0x0000000000007941 */ /* 0x000fea0003800000 */
.L_x_2961:
[----:B------:R0:W1:Y:S01]  /*ed60*/  I2F.U32 R69, R70 ;  /* 0x0000004600457306 */ /* 0x0000620000201000 */
[----:B------:R-:W-:Y:S01]  /*ed70*/  PRMT R71, RZ, 0x7610, R71 ;  /* 0x00007610ff477816 */ /* 0x000fe20000000047 */
[----:B------:R-:W-:Y:S01]  /*ed80*/  IMAD.WIDE.U32 R72, R118, R131, c[0x0][0x188] ;  /* 0x0000620076487625 */ /* 0x000fe200078e0083 */
[----:B------:R-:W-:Y:S02]  /*ed90*/  SEL R74, RZ, 0x10000, P5 ;  /* 0x00010000ff4a7807 */ /* 0x000fe40002800000 */
[----:B------:R-:W-:Y:S01]  /*eda0*/  SEL R131, RZ, 0x1, P3 ;  /* 0x00000001ff837807 */ /* 0x000fe20001800000 */
[----:B------:R-:W-:Y:S01]  /*edb0*/  FMUL.FTZ R71, R71, R80 ;  /* 0x0000005047477220 */ /* 0x000fe20000410000 */
[----:B------:R-:W-:Y:S02]  /*edc0*/  ISETP.NE.AND P6, PT, R146, RZ, PT ;  /* 0x000000ff9200720c */ /* 0x000fe40003fc5270 */
[----:B0-----:R-:W-:Y:S01]  /*edd0*/  F2FP.BF16.PACK_AB R70, R142, R140 ;  /* 0x0000008c8e46723e */ /* 0x001fe200000010ff */
[----:B------:R-:W-:-:S02]  /*ede0*/  FMUL.FTZ R71, R71, c[0x0][0x1e8] ;  /* 0x00007a0047477a20 */ /* 0x000fc40000410000 */
[----:B-1----:R-:W-:Y:S02]  /*edf0*/  FFMA.FTZ R69, R69, R76, 1.1641532182693481445e-10 ;  /* 0x2f00000045457423 */ /* 0x002fe4000001004c */
[----:B------:R-:W-:-:S03]  /*ee00*/  FADD.FTZ R76, RZ, R77 ;  /* 0x0000004dff4c7221 */ /* 0x000fc60000010000 */
[----:B------:R-:W-:Y:S01]  /*ee10*/  FSETP.GTU.FTZ.AND P5, PT, R69, c[0x0][0x1e4], PT ;  /* 0x0000790045007a0b */ /* 0x000fe20003fbc000 */
[----:B------:R-:W-:Y:S01]  /*ee20*/  FADD.FTZ R76, R76, R81 ;  /* 0x000000514c4c7221 */ /* 0x000fe20000010000 */
[----:B------:R-:W-:Y:S02]  /*ee30*/  F2FP.BF16.PACK_AB R69, R138, R134 ;  /* 0x000000868a45723e */ /* 0x000fe400000010ff */
[----:B------:R-:W-:Y:S01]  /*ee40*/  FSEL R68, R71, RZ, !P5 ;  /* 0x000000ff47447208 */ /* 0x000fe20006800000 */
[----:B------:R-:W-:-:S04]  /*ee50*/  FADD.FTZ R76, R76, R83 ;  /* 0x000000534c4c7221 */ /* 0x000fc80000010000 */
[----:B------:R-:W-:Y:S02]  /*ee60*/  FADD.FTZ R76, R76, R119 ;  /* 0x000000774c4c7221 */ /* 0x000fe40000010000 */
[----:B------:R-:W-:Y:S01]  /*ee70*/  FMUL.FTZ R75, R115, R68 ;  /* 0x00000044734b7220 */ /* 0x000fe20000410000 */
[----:B------:R-:W-:Y:S01]  /*ee80*/  @P0 PRMT R68, RZ, 0x7610, R67 ;  /* 0x00007610ff440816 */ /* 0x000fe20000000043 */
[----:B------:R-:W-:-:S04]  /*ee90*/  FADD.FTZ R76, R76, R117 ;  /* 0x000000754c4c7221 */ /* 0x000fc80000010000 */
[----:B------:R-:W-:Y:S02]  /*eea0*/  FADD.FTZ R76, R76, R123 ;  /* 0x0000007b4c4c7221 */ /* 0x000fe40000010000 */
[----:B------:R-:W-:Y:S01]  /*eeb0*/  @P0 FADD.FTZ R75, R68, R75 ;  /* 0x0000004b444b0221 */ /* 0x000fe20000010000 */
[----:B------:R-:W-:Y:S01]  /*eec0*/  F2FP.BF16.PACK_AB R68, R136, R132 ;  /* 0x000000848844723e */ /* 0x000fe200000010ff */
[----:B------:R-:W-:Y:S01]  /*eed0*/  FADD.FTZ R76, R76, R121 ;  /* 0x000000794c4c7221 */ /* 0x000fe20000010000 */
[----:B------:R-:W-:Y:S02]  /*eee0*/  ISETP.NE.AND P0, PT, R148, RZ, PT ;  /* 0x000000ff9400720c */ /* 0x000fe40003f05270 */
[----:B------:R-:W-:Y:S01]  /*eef0*/  F2FP.BF16.PACK_AB R71, R75, R144 ;  /* 0x000000904b47723e */ /* 0x000fe200000010ff */
[----:B------:R-:W-:-:S04]  /*ef00*/  FADD.FTZ R76, R76, R125 ;  /* 0x0000007d4c4c7221 */ /* 0x000fc80000010000 */
[----:B------:R-:W-:Y:S01]  /*ef10*/  FADD.FTZ R76, R76, R127 ;  /* 0x0000007f4c4c7221 */ /* 0x000fe20000010000 */
[----:B------:R0:W-:Y:S03]  /*ef20*/  STG.E.128 [R72.64], R68 ;  /* 0x0000004448007986 */ /* 0x0001e6000c101d06 */
[----:B------:R-:W-:-:S04]  /*ef30*/  FADD.FTZ R76, R76, R135 ;  /* 0x000000874c4c7221 */ /* 0x000fc80000010000 */
[----:B------:R-:W-:-:S04]  /*ef40*/  FADD.FTZ R76, R76, R133 ;  /* 0x000000854c4c7221 */ /* 0x000fc80000010000 */
[----:B------:R-:W-:-:S04]  /*ef50*/  FADD.FTZ R76, R76, R139 ;  /* 0x0000008b4c4c7221 */ /* 0x000fc80000010000 */
[----:B------:R-:W-:Y:S01]  /*ef60*/  FADD.FTZ R76, R76, R137 ;  /* 0x000000894c4c7221 */ /* 0x000fe20000010000 */
[----:B0-----:R-:W-:-:S03]  /*ef70*/  SEL R71, RZ, 0x100, P4 ;  /* 0x00000100ff477807 */ /* 0x001fc60002000000 */
[----:B------:R-:W-:Y:S01]  /*ef80*/  FADD.FTZ R76, R76, R143 ;  /* 0x0000008f4c4c7221 */ /* 0x000fe20000010000 */
[----:B------:R-:W-:Y:S02]  /*ef90*/  SEL R70, RZ, 0x1000000, P5 ;  /* 0x01000000ff467807 */ /* 0x000fe40002800000 */
[----:B------:R-:W-:Y:S01]  /*efa0*/  SEL R72, RZ, 0x1, P2 ;  /* 0x00000001ff487807 */ /* 0x000fe20001000000 */
[----:B------:R-:W-:Y:S01]  /*efb0*/  FADD.FTZ R76, R76, R141 ;  /* 0x0000008d4c4c7221 */ /* 0x000fe20000010000 */
[----:B------:R-:W-:Y:S02]  /*efc0*/  LOP3.LUT R74, R71, R70, R74, 0xfe, !PT ;  /* 0x00000046474a7212 */ /* 0x000fe400078efe4a */
[----:B------:R-:W-:Y:S01]  /*efd0*/  SEL R70, RZ, 0x1, P1 ;  /* 0x00000001ff467807 */ /* 0x000fe20000800000 */
[----:B------:R-:W-:Y:S01]  /*efe0*/  FADD.FTZ R76, R76, R145 ;  /* 0x000000914c4c7221 */ /* 0x000fe20000010000 */
[----:B------:R-:W-:Y:S01]  /*eff0*/  LOP3.LUT P1, RZ, R98, 0xff, RZ, 0xc0, !PT ;  /* 0x000000ff62ff7812 */ /* 0x000fe2000782c0ff */
[----:B------:R-:W-:-:S04]  /*f000*/  IMAD.WIDE.U32 R72, R72, 0x1000000, RZ ;  /* 0x0100000048487825 */ /* 0x000fc800078e00ff */
[----:B------:R-:W-:Y:S01]  /*f010*/  FADD.FTZ R76, R76, R147 ;  /* 0x000000934c4c7221 */ /* 0x000fe20000010000 */
[----:B------:R-:W-:Y:S01]  /*f020*/  LOP3.LUT R131, R73, R74, R131, 0xfe, !PT ;  /* 0x0000004a49837212 */ /* 0x000fe200078efe83 */
[----:B------:R-:W-:-:S04]  /*f030*/  IMAD.WIDE.U32 R70, R70, 0x10000, RZ ;  /* 0x0001000046467825 */ /* 0x000fc800078e00ff */
        /* <DEDUP_REMOVED lines=10> */
[----:B------:R-:W-:-:S03]  /*f0e0*/  SEL R68, RZ, 0x1, P0 ;  /* 0x00000001ff447807 */ /* 0x000fc60000000000 */
[----:B------:R-:W-:-:S04]  /*f0f0*/  FADD.FTZ R69, R69, R124 ;  /* 0x0000007c45457221 */ /* 0x000fc80000010000 */
[----:B------:R-:W-:Y:S02]  /*f100*/  FADD.FTZ R79, R69, R122 ;  /* 0x0000007a454f7221 */ /* 0x000fe40000010000 */
[----:B------:R-:W-:-:S04]  /*f110*/  IMAD.WIDE.U32 R68, R68, 0x100, RZ ;  /* 0x0000010044447825 */ /* 0x000fc800078e00ff */
[----:B------:R-:W-:Y:S01]  /*f120*/  FADD.FTZ R79, R79, R128 ;  /* 0x000000804f4f7221 */ /* 0x000fe20000010000 */
[----:B------:R-:W-:Y:S02]  /*f130*/  LOP3.LUT R73, R68, R72, R70, 0xfe, !PT ;  /* 0x0000004844497212 */ /* 0x000fe400078efe46 */
[----:B------:R-:W0:Y:S01]  /*f140*/  S2R R72, SR_TID.X ;  /* 0x0000000000487919 */ /* 0x000e220000002100 */
[----:B------:R-:W-:Y:S01]  /*f150*/  FADD.FTZ R79, R79, R126 ;  /* 0x0000007e4f4f7221 */ /* 0x000fe20000010000 */
[----:B------:R-:W-:Y:S02]  /*f160*/  SEL R68, RZ, 0x1, P6 ;  /* 0x00000001ff447807 */ /* 0x000fe40003000000 */
[----:B------:R-:W-:Y:S01]  /*f170*/  LOP3.LUT R69, R69, R131, R71, 0xfe, !PT ;  /* 0x0000008345457212 */ /* 0x000fe200078efe47 */
[----:B------:R-:W-:Y:S01]  /*f180*/  FADD.FTZ R79, R79, R130 ;  /* 0x000000824f4f7221 */ /* 0x000fe20000010000 */
[----:B------:R-:W-:Y:S01]  /*f190*/  LOP3.LUT R68, R73, R68, RZ, 0xfc, !PT ;  /* 0x0000004449447212 */ /* 0x000fe200078efcff */
[----:B------:R-:W-:-:S04]  /*f1a0*/  IMAD.WIDE.U32 R70, R118, R129, c[0x0][0x190] ;  /* 0x0000640076467625 */ /* 0x000fc800078e0081 */
[----:B------:R-:W-:Y:S01]  /*f1b0*/  FADD.FTZ R79, R79, R132 ;  /* 0x000000844f4f7221 */ /* 0x000fe20000010000 */
[----:B------:R1:W-:Y:S03]  /*f1c0*/  STG.E.64 [R70.64], R68 ;  /* 0x0000004446007986 */ /* 0x0003e6000c101b06 */
[----:B------:R-:W-:-:S04]  /*f1d0*/  FADD.FTZ R79, R79, R136 ;  /* 0x000000884f4f7221 */ /* 0x000fc80000010000 */
[----:B------:R-:W-:-:S04]  /*f1e0*/  FADD.FTZ R79, R79, R134 ;  /* 0x000000864f4f7221 */ /* 0x000fc80000010000 */
[----:B------:R-:W-:Y:S01]  /*f1f0*/  FADD.FTZ R79, R79, R138 ;  /* 0x0000008a4f4f7221 */ /* 0x000fe20000010000 */
[----:B0-----:R-:W-:Y:S02]  /*f200*/  SHF.R.U32.HI R73, RZ, 0x5, R72 ;  /* 0x00000005ff497819 */ /* 0x001fe40000011648 */
[----:B------:R-:W-:Y:S01]  /*f210*/  LOP3.LUT P0, RZ, R72, 0x1f, RZ, 0xc0, !PT ;  /* 0x0000001f48ff7812 */ /* 0x000fe2000780c0ff */
[----:B------:R-:W-:Y:S01]  /*f220*/  FADD.FTZ R79, R79, R140 ;  /* 0x0000008c4f4f7221 */ /* 0x000fe20000010000 */
[----:B------:R-:W-:-:S03]  /*f230*/  LOP3.LUT R73, R73, 0x7fffffc, RZ, 0xc0, !PT ;  /* 0x07fffffc49497812 */ /* 0x000fc600078ec0ff */
[----:B------:R-:W-:Y:S01]  /*f240*/  FADD.FTZ R79, R79, R142 ;  /* 0x0000008e4f4f7221 */ /* 0x000fe20000010000 */
[----:B------:R-:W-:-:S03]  /*f250*/  @!P1 IADD3 R73, R73, 0x4, RZ ;  /* 0x0000000449499810 */ /* 0x000fc60007ffe0ff */
[----:B------:R-:W-:-:S04]  /*f260*/  FADD.FTZ R74, R79, R144 ;  /* 0x000000904f4a7221 */ /* 0x000fc80000010000 */
[----:B------:R-:W-:Y:S01]  /*f270*/  FADD.FTZ R76, R74, R75 ;  /* 0x0000004b4a4c7221 */ /* 0x000fe20000010000 */
[----:B------:R-:W-:Y:S05]  /*f280*/  BRA.DIV ~URZ, `(.L_x_2965) ;  /* 0x000017427f007947 */ /* 0x000fea000b800000 */
[----:B-1----:R0:W1:Y:S02]  /*f290*/  SHFL.BFLY PT, R68, R76, 0x1, 0x1f ;  /* 0x0c201f004c447f89 */ /* 0x00206400000e0000 */
.L_x_2969:
        /* <DEDUP_REMOVED lines=100> */
.L_x_2970:
[----:B------:R-:W2:Y:S01]  /*f8e0*/  S2R R74, SR_TID.X ;  /* 0x00000000004a7919 */ /* 0x000ea20000002100 */
[----:B------:R-:W-:Y:S01]  /*f8f0*/  @!P0 SHF.R.U32.HI R70, RZ, 0x5, R72 ;  /* 0x00000005ff468819 */ /* 0x000fe20000011648 */
[----:B-1----:R-:W-:Y:S01]  /*f900*/  FADD.FTZ R69, R79, R76 ;  /* 0x0000004c4f457221 */ /* 0x002fe20000010000 */
[----:B------:R-:W-:Y:S01]  /*f910*/  WARPSYNC 0xffffffff ;  /* 0xffffffff00007948 */ /* 0x000fe20003800000 */
[----:B------:R-:W-:Y:S01]  /*f920*/  ULDC.U8 UR8, c[0x0][0x1f0] ;  /* 0x00007c0000087ab9 */ /* 0x000fe20000000000 */
[----:B------:R-:W-:-:S05]  /*f930*/  @!P0 LOP3.LUT R70, R70, 0x3, RZ, 0xc0, !PT ;  /* 0x0000000346468812 */ /* 0x000fca00078ec0ff */
[----:B0-----:R-:W-:Y:S02]  /*f940*/  @!P0 IMAD.IADD R76, R73, 0x1, R70 ;  /* 0x00000001494c8824 */ /* 0x001fe400078e0246 */
[----:B------:R-:W-:-:S03]  /*f950*/  CS2R R70, SRZ ;  /* 0x0000000000467805 */ /* 0x000fc6000001ff00 */
[----:B------:R-:W-:Y:S01]  /*f960*/  @!P0 STS.64 [R76.X8], R68 ;  /* 0x000000444c008388 */ /* 0x000fe20000008a00 */
[----:B--2---:R-:W-:-:S03]  /*f970*/  LOP3.LUT R78, R74, 0x1f, RZ, 0xc0, !PT ;  /* 0x0000001f4a4e7812 */ /* 0x004fc600078ec0ff */
[----:B------:R-:W-:Y:S01]  /*f980*/  BAR.SYNC.DEFER_BLOCKING 0x0 ;  /* 0x0000000000007b1d */ /* 0x000fe20000010000 */
[----:B------:R-:W-:-:S13]  /*f990*/  ISETP.GT.U32.AND P1, PT, R78, 0x3, PT ;  /* 0x000000034e00780c */ /* 0x000fda0003f24070 */
[----:B------:R-:W-:Y:S02]  /*f9a0*/  @!P1 IMAD.IADD R78, R73, 0x1, R78 ;  /* 0x00000001494e9824 */ /* 0x000fe400078e024e */
[----:B------:R-:W-:Y:S01]  /*f9b0*/  IMAD.MOV.U32 R73, RZ, RZ, RZ ;  /* 0x000000ffff497224 */ /* 0x000fe200078e00ff */
[----:B------:R-:W-:-:S04]  /*f9c0*/  @!P1 MOV R73, 0x500 ;  /* 0x0000050000499802 */ /* 0x000fc80000000f00 */
[----:B------:R-:W-:Y:S01]  /*f9d0*/  I2F R131, R73 ;  /* 0x0000004900837306 */ /* 0x000fe20000201400 */
[----:B------:R-:W-:Y:S01]  /*f9e0*/  @!P1 LDS.64 R70, [R78.X8] ;  /* 0x000000004e469984 */ /* 0x000fe20000008a00 */
[----:B------:R-:W-:-:S03]  /*f9f0*/  ISETP.NE.AND P1, PT, RZ, UR8, PT ;  /* 0x00000008ff007c0c */ /* 0x000fc6000bf25270 */
[----:B------:R-:W0:Y:S02]  /*fa00*/  SHFL.DOWN PT, R80, R73, 0x2, 0x1f ;  /* 0x08401f0049507f89 */ /* 0x000e2400000e0000 */
[----:B0-----:R-:W-:Y:S02]  /*fa10*/  IMAD.IADD R129, R80, 0x1, R73 ;  /* 0x0000000150817824 */ /* 0x001fe400078e0249 */
[----:B------:R-:W-:Y:S03]  /*fa20*/  I2F R80, R80 ;  /* 0x0000005000507306 */ /* 0x000fe60000201400 */
[----:B------:R-:W0:Y:S05]  /*fa30*/  SHFL.DOWN PT, R146, R129, 0x1, 0x1f ;  /* 0x08201f0081927f89 */ /* 0x000e2a00000e0000 */
[----:B------:R-:W1:Y:S01]  /*fa40*/  I2F R72, R129 ;  /* 0x0000008100487306 */ /* 0x000e620000201400 */
[----:B------:R-:W2:Y:S04]  /*fa50*/  SHFL.DOWN PT, R79, R70, 0x2, 0x1f ;  /* 0x08401f00464f7f89 */ /* 0x000ea800000e0000 */
[----:B------:R-:W3:Y:S03]  /*fa60*/  SHFL.DOWN PT, R68, R71, 0x2, 0x1f ;  /* 0x08401f0047447f89 */ /* 0x000ee600000e0000 */
[----:B-1----:R-:W1:Y:S01]  /*fa70*/  MUFU.RCP R69, R72 ;  /* 0x0000004800457308 */ /* 0x002e620000001000 */
[----:B0-----:R-:W-:-:S07]  /*fa80*/  IMAD.IADD R78, R129, 0x1, R146 ;  /* 0x00000001814e7824 */ /* 0x001fce00078e0292 */
[----:B------:R-:W-:Y:S01]  /*fa90*/  I2F R146, R146 ;  /* 0x0000009200927306 */ /* 0x000fe20000201400 */
[C---:B--2---:R-:W-:Y:S02]  /*faa0*/  FADD.FTZ R76, -R79.reuse, R70 ;  /* 0x000000464f4c7221 */ /* 0x044fe40000010100 */
[----:B------:R-:W-:Y:S02]  /*fab0*/  FMUL.FTZ R79, R79, R80 ;  /* 0x000000504f4f7220 */ /* 0x000fe40000410000 */
[----:B------:R-:W-:Y:S02]  /*fac0*/  FMUL.FTZ R76, R76, R76 ;  /* 0x0000004c4c4c7220 */ /* 0x000fe40000410000 */
[----:B------:R-:W-:Y:S01]  /*fad0*/  FFMA.FTZ R70, R131, R70, R79 ;  /* 0x0000004683467223 */ /* 0x000fe2000001004f */
[----:B------:R-:W0:Y:S01]  /*fae0*/  I2F R78, R78 ;  /* 0x0000004e004e7306 */ /* 0x000e220000201400 */
[----:B------:R-:W-:Y:S02]  /*faf0*/  FMUL.FTZ R76, R76, R131 ;  /* 0x000000834c4c7220 */ /* 0x000fe40000410000 */
[----:B-1----:R-:W-:-:S02]  /*fb00*/  FMUL.FTZ R73, R69, R70 ;  /* 0x0000004645497220 */ /* 0x002fc40000410000 */
[----:B------:R-:W-:Y:S02]  /*fb10*/  FMUL.FTZ R76, R76, R80 ;  /* 0x000000504c4c7220 */ /* 0x000fe40000410000 */
[----:B---3--:R-:W-:Y:S01]  /*fb20*/  FADD.FTZ R68, R68, R71 ;  /* 0x0000004744447221 */ /* 0x008fe20000010000 */
[----:B------:R-:W1:Y:S03]  /*fb30*/  SHFL.DOWN PT, R70, R73, 0x1, 0x1f ;  /* 0x08201f0049467f89 */ /* 0x000e6600000e0000 */
[----:B------:R-:W-:-:S05]  /*fb40*/  FFMA.FTZ R68, R69, R76, R68 ;  /* 0x0000004c45447223 */ /* 0x000fca0000010044 */
[----:B------:R-:W2:Y:S01]  /*fb50*/  SHFL.DOWN PT, R69, R68, 0x1, 0x1f ;  /* 0x08201f0044457f89 */ /* 0x000ea200000e0000 */
[----:B0-----:R-:W0:Y:S01]  /*fb60*/  MUFU.RCP R71, R78 ;  /* 0x0000004e00477308 */ /* 0x001e220000001000 */
[----:B-1----:R-:W-:Y:S02]  /*fb70*/  FMUL.FTZ R76, R70, R146 ;  /* 0x00000092464c7220 */ /* 0x002fe40000410000 */
[----:B------:R-:W-:Y:S02]  /*fb80*/  FADD.FTZ R70, R73, -R70 ;  /* 0x8000004649467221 */ /* 0x000fe40000010000 */
[----:B------:R-:W-:Y:S02]  /*fb90*/  FFMA.FTZ R76, R72, R73, R76 ;  /* 0x00000049484c7223 */ /* 0x000fe4000001004c */
[----:B------:R-:W-:Y:S02]  /*fba0*/  FMUL.FTZ R79, R70, R70 ;  /* 0x00000046464f7220 */ /* 0x000fe40000410000 */
[----:B0-----:R-:W-:-:S02]  /*fbb0*/  FMUL.FTZ R76, R71, R76 ;  /* 0x0000004c474c7220 */ /* 0x001fc40000410000 */
[----:B------:R-:W-:Y:S02]  /*fbc0*/  FMUL.FTZ R79, R72, R79 ;  /* 0x0000004f484f7220 */ /* 0x000fe40000410000 */
[----:B--2---:R-:W-:Y:S01]  /*fbd0*/  FADD.FTZ R70, R68, R69 ;  /* 0x0000004544467221 */ /* 0x004fe20000010000 */
[----:B------:R-:W0:Y:S01]  /*fbe0*/  SHFL.IDX PT, R129, R76, RZ, 0x1f ;  /* 0x00001fff4c817589 */ /* 0x000e2200000e0000 */
[----:B------:R-:W-:Y:S01]  /*fbf0*/  FMUL.FTZ R79, R79, R146 ;  /* 0x000000924f4f7220 */ /* 0x000fe20000410000 */
[----:B------:R-:W-:Y:S01]  /*fc00*/  SHF.R.U32.HI R69, RZ, 0x5, R74 ;  /* 0x00000005ff457819 */ /* 0x000fe2000001164a */
[----:B------:R-:W-:Y:S02]  /*fc10*/  IMAD.MOV.U32 R73, RZ, RZ, c[0x0][0x1e0] ;  /* 0x00007800ff497624 */ /* 0x000fe400078e00ff */
[----:B------:R-:W-:Y:S01]  /*fc20*/  FFMA.FTZ R79, R71, R79, R70 ;  /* 0x0000004f474f7223 */ /* 0x000fe20000010046 */
[----:B------:R-:W-:-:S04]  /*fc30*/  LOP3.LUT R69, R69, 0x3, RZ, 0xc0, !PT ;  /* 0x0000000345457812 */ /* 0x000fc800078ec0ff */
[----:B------:R-:W1:Y:S01]  /*fc40*/  SHFL.IDX PT, R72, R79, RZ, 0x1f ;  /* 0x00001fff4f487589 */ /* 0x000e6200000e0000 */
[----:B------:R-:W-:Y:S01]  /*fc50*/  LOP3.LUT P0, RZ, R69, 0x1f, R74, 0xf8, !PT ;  /* 0x0000001f45ff7812 */ /* 0x000fe2000780f84a */
[----:B0-----:R-:W-:-:S12]  /*fc60*/  FMUL.FTZ R68, R129, R129 ;  /* 0x0000008181447220 */ /* 0x001fd80000410000 */
[----:B------:R-:W-:Y:S01]  /*fc70*/  @!P0 MOV R70, 0x4 ;  /* 0x0000000400468802 */ /* 0x000fe20000000f00 */
[----:B------:R-:W-:Y:S01]  /*fc80*/  @!P0 IMAD.MOV.U32 R74, RZ, RZ, 0x4 ;  /* 0x00000004ff4a8424 */ /* 0x000fe200078e00ff */
[----:B------:R-:W-:-:S03]  /*fc90*/  FSEL R68, R68, RZ, P1 ;  /* 0x000000ff44447208 */ /* 0x000fc60000800000 */
[----:B------:R-:W-:-:S04]  /*fca0*/  @!P0 IMAD.WIDE R70, R101, R70, c[0x0][0x1a0] ;  /* 0x0000680065468625 */ /* 0x000fc800078e0246 */
[----:B-1----:R-:W-:Y:S01]  /*fcb0*/  FFMA.FTZ R73, R72, R73, c[0x0][0x228] ;  /* 0x00008a0048497623 */ /* 0x002fe20000010049 */
[----:B------:R0:W-:Y:S01]  /*fcc0*/  @!P0 STG.E [R70.64], R129 ;  /* 0x0000008146008986 */ /* 0x0001e2000c101906 */
[----:B------:R-:W-:Y:S02]  /*fcd0*/  FSEL R72, R129, RZ, !P1 ;  /* 0x000000ff81487208 */ /* 0x000fe40004800000 */
[----:B------:R-:W-:Y:S01]  /*fce0*/  FADD.FTZ R73, R73, R68 ;  /* 0x0000004449497221 */ /* 0x000fe20000010000 */
[----:B------:R-:W-:Y:S01]  /*fcf0*/  LOP3.LUT P1, RZ, R98, 0xff, RZ, 0xc0, !PT ;  /* 0x000000ff62ff7812 */ /* 0x000fe2000782c0ff */
[C---:B------:R-:W-:Y:S01]  /*fd00*/  @!P0 IMAD.WIDE R68, R101.reuse, R74, c[0x0][0x1a8] ;  /* 0x00006a0065448625 */ /* 0x040fe200078e024a */
[----:B------:R-:W-:Y:S02]  /*fd10*/  IADD3 R101, R101, c[0x0][0x160], RZ ;  /* 0x0000580065657a10 */ /* 0x000fe40007ffe0ff */
[----:B------:R-:W-:Y:S01]  /*fd20*/  SEL R98, RZ, 0x1, P1 ;  /* 0x00000001ff627807 */ /* 0x000fe20000800000 */
[----:B------:R-:W-:-:S02]  /*fd30*/  FADD.FTZ R77, -R72, R77 ;  /* 0x0000004d484d7221 */ /* 0x000fc40000010100 */
[C---:B------:R-:W-:Y:S01]  /*fd40*/  FADD.FTZ R83, -R72.reuse, R83 ;  /* 0x0000005348537221 */ /* 0x040fe20000010100 */
[----:B0-----:R-:W0:Y:S01]  /*fd50*/  MUFU.RSQ R70, R73 ;  /* 0x0000004900467308 */ /* 0x001e220000001400 */
[C---:B------:R-:W-:Y:S02]  /*fd60*/  FADD.FTZ R117, -R72.reuse, R117 ;  /* 0x0000007548757221 */ /* 0x040fe40000010100 */
[C---:B------:R-:W-:Y:S02]  /*fd70*/  FADD.FTZ R81, -R72.reuse, R81 ;  /* 0x0000005148517221 */ /* 0x040fe40000010100 */
[C---:B------:R-:W-:Y:S02]  /*fd80*/  FADD.FTZ R119, -R72.reuse, R119 ;  /* 0x0000007748777221 */ /* 0x040fe40000010100 */
[C---:B------:R-:W-:Y:S02]  /*fd90*/  FADD.FTZ R123, -R72.reuse, R123 ;  /* 0x0000007b487b7221 */ /* 0x040fe40000010100 */
[----:B------:R-:W-:-:S02]  /*fda0*/  FADD.FTZ R121, -R72, R121 ;  /* 0x0000007948797221 */ /* 0x000fc40000010100 */
[C---:B------:R-:W-:Y:S02]  /*fdb0*/  FADD.FTZ R125, -R72.reuse, R125 ;  /* 0x0000007d487d7221 */ /* 0x040fe40000010100 */
[C---:B------:R-:W-:Y:S02]  /*fdc0*/  FADD.FTZ R127, -R72.reuse, R127 ;  /* 0x0000007f487f7221 */ /* 0x040fe40000010100 */
[C---:B------:R-:W-:Y:S01]  /*fdd0*/  FADD.FTZ R135, -R72.reuse, R135 ;  /* 0x0000008748877221 */ /* 0x040fe20000010100 */
[----:B0-----:R0:W-:Y:S01]  /*fde0*/  @!P0 STG.E [R68.64], R70 ;  /* 0x0000004644008986 */ /* 0x0011e2000c101906 */
        /* <DEDUP_REMOVED lines=36> */
[C---:B------:R-:W-:Y:S01]  /*10030*/  FMUL.FTZ R78, R70.reuse, R121 ;  /* 0x00000079464e7220 */ /* 0x040fe20000410000 */
[----:B------:R-:W-:Y:S01]  /*10040*/  PRMT R121, RZ, 0x7610, R44 ;  /* 0x00007610ff797816 */ /* 0x000fe2000000002c */
[C---:B------:R-:W-:Y:S02]  /*10050*/  FMUL.FTZ R125, R70.reuse, R125 ;  /* 0x0000007d467d7220 */ /* 0x040fe40000410000 */
[C---:B------:R-:W-:Y:S01]  /*10060*/  FMUL.FTZ R80, R70.reuse, R127 ;  /* 0x0000007f46507220 */ /* 0x040fe20000410000 */
[----:B------:R-:W-:Y:S01]  /*10070*/  PRMT R127, RZ, 0x5410, R40 ;  /* 0x00005410ff7f7816 */ /* 0x000fe20000000028 */
[----:B------:R-:W-:-:S02]  /*10080*/  FMUL.FTZ R135, R70, R135 ;  /* 0x0000008746877220 */ /* 0x000fc40000410000 */
[C---:B0-----:R-:W-:Y:S01]  /*10090*/  FMUL.FTZ R68, R70.reuse, R133 ;  /* 0x0000008546447220 */ /* 0x041fe20000410000 */
[----:B------:R-:W-:Y:S01]  /*100a0*/  PRMT R133, RZ, 0x7610, R33 ;  /* 0x00007610ff857816 */ /* 0x000fe20000000021 */
[C---:B------:R-:W-:Y:S02]  /*100b0*/  FMUL.FTZ R139, R70.reuse, R139 ;  /* 0x0000008b468b7220 */ /* 0x040fe40000410000 */
[C---:B------:R-:W-:Y:S01]  /*100c0*/  FMUL.FTZ R82, R70.reuse, R137 ;  /* 0x0000008946527220 */ /* 0x040fe20000410000 */
[----:B------:R-:W-:Y:S01]  /*100d0*/  PRMT R137, RZ, 0x7610, R29 ;  /* 0x00007610ff897816 */ /* 0x000fe2000000001d */
        /* <DEDUP_REMOVED lines=15> */
[C---:B------:R-:W-:Y:S01]  /*101d0*/  FMUL.FTZ R150, R70.reuse, R129 ;  /* 0x0000008146967220 */ /* 0x040fe20000410000 */
[--C-:B------:R-:W-:Y:S01]  /*101e0*/  PRMT R129, RZ, 0x5410, R35.reuse ;  /* 0x00005410ff817816 */ /* 0x100fe20000000023 */
[C---:B------:R-:W-:Y:S01]  /*101f0*/  FMUL.FTZ R152, R70.reuse, R131 ;  /* 0x0000008346987220 */ /* 0x040fe20000410000 */
[----:B------:R-:W-:Y:S01]  /*10200*/  PRMT R131, RZ, 0x7610, R34 ;  /* 0x00007610ff837816 */ /* 0x000fe20000000022 */
[C---:B------:R-:W-:Y:S01]  /*10210*/  FMUL.FTZ R77, R70.reuse, R126 ;  /* 0x0000007e464d7220 */ /* 0x040fe20000410000 */
[----:B------:R-:W-:Y:S01]  /*10220*/  PRMT R126, RZ, 0x5410, R42 ;  /* 0x00005410ff7e7816 */ /* 0x000fe2000000002a */
[C---:B------:R-:W-:Y:S01]  /*10230*/  FMUL.FTZ R83, R70.reuse, R130 ;  /* 0x0000008246537220 */ /* 0x040fe20000410000 */
[----:B------:R-:W-:Y:S01]  /*10240*/  PRMT R130, RZ, 0x7610, R40 ;  /* 0x00007610ff827816 */ /* 0x000fe20000000028 */
[C---:B------:R-:W-:Y:S02]  /*10250*/  FMUL.FTZ R132, R70.reuse, R132 ;  /* 0x0000008446847220 */ /* 0x040fe40000410000 */
[C---:B------:R-:W-:Y:S01]  /*10260*/  FMUL.FTZ R69, R70.reuse, R136 ;  /* 0x0000008846457220 */ /* 0x040fe20000410000 */
[----:B------:R-:W-:Y:S01]  /*10270*/  PRMT R136, RZ, 0x7610, R35 ;  /* 0x00007610ff887816 */ /* 0x000fe20000000023 */
[----:B------:R-:W-:-:S02]  /*10280*/  FMUL.FTZ R134, R70, R134 ;  /* 0x0000008646867220 */ /* 0x000fc40000410000 */
[C---:B------:R-:W-:Y:S02]  /*10290*/  FMUL.FTZ R73, R70.reuse, R73 ;  /* 0x0000004946497220 */ /* 0x040fe40000410000 */
[C---:B------:R-:W-:Y:S02]  /*102a0*/  FMUL.FTZ R140, R70.reuse, R140 ;  /* 0x0000008c468c7220 */ /* 0x040fe40000410000 */
[C---:B------:R-:W-:Y:S02]  /*102b0*/  FMUL.FTZ R142, R70.reuse, R142 ;  /* 0x0000008e468e7220 */ /* 0x040fe40000410000 */
[C---:B------:R-:W-:Y:S01]  /*102c0*/  FMUL.FTZ R117, R70.reuse, R144 ;  /* 0x0000009046757220 */ /* 0x040fe20000410000 */
[----:B------:R-:W-:Y:S01]  /*102d0*/  PRMT R144, RZ, 0x7610, R32 ;  /* 0x00007610ff907816 */ /* 0x000fe20000000020 */
[----:B------:R-:W-:Y:S01]  /*102e0*/  FMUL.FTZ R75, R70, R75 ;  /* 0x0000004b464b7220 */ /* 0x000fe20000410000 */
[----:B------:R-:W-:Y:S01]  /*102f0*/  PRMT R70, RZ, 0x5410, R47 ;  /* 0x00005410ff467816 */ /* 0x000fe2000000002f */
[----:B------:R-:W-:-:S02]  /*10300*/  FFMA.FTZ R126, R82, R126, R13 ;  /* 0x0000007e527e7223 */ /* 0x000fc4000001000d */
[----:B------:R-:W-:Y:S01]  /*10310*/  FFMA.FTZ R144, R71, R144, R84 ;  /* 0x0000009047907223 */ /* 0x000fe20000010054 */
[----:B------:R-:W-:Y:S01]  /*10320*/  PRMT R71, RZ, 0x5410, R31 ;  /* 0x00005410ff477816 */ /* 0x000fe2000000001f */
[----:B------:R-:W-:Y:S01]  /*10330*/  FFMA.FTZ R78, R78, R70, R19 ;  /* 0x000000464e4e7223 */ /* 0x000fe20000010013 */
[----:B------:R-:W-:Y:S01]  /*10340*/  PRMT R70, RZ, 0x7610, R47 ;  /* 0x00007610ff467816 */ /* 0x000fe2000000002f */
[----:B------:R-:W-:Y:S02]  /*10350*/  FFMA.FTZ R121, R81, R121, R24 ;  /* 0x0000007951797223 */ /* 0x000fe40000010018 */
[----:B------:R-:W-:Y:S01]  /*10360*/  FFMA.FTZ R117, R117, R71, R96 ;  /* 0x0000004775757223 */ /* 0x000fe20000010060 */
[----:B------:R-:W-:Y:S01]  /*10370*/  PRMT R71, RZ, 0x5410, R30 ;  /* 0x00005410ff477816 */ /* 0x000fe2000000001e */
[----:B------:R-:W-:Y:S01]  /*10380*/  FFMA.FTZ R125, R125, R70, R18 ;  /* 0x000000467d7d7223 */ /* 0x000fe20000010012 */
[--C-:B------:R-:W-:Y:S01]  /*10390*/  PRMT R70, RZ, 0x5410, R46.reuse ;  /* 0x00005410ff467816 */ /* 0x100fe2000000002e */
        /* <DEDUP_REMOVED lines=8> */
[----:B------:R-:W-:-:S02]  /*10420*/  FFMA.FTZ R127, R80, R127, R17 ;  /* 0x0000007f507f7223 */ /* 0x000fc40000010011 */
[----:B------:R-:W-:Y:S01]  /*10430*/  FFMA.FTZ R123, R123, R76, R20 ;  /* 0x0000004c7b7b7223 */ /* 0x000fe20000010014 */
[----:B------:R-:W-:Y:S01]  /*10440*/  PRMT R76, RZ, 0x5410, R45 ;  /* 0x00005410ff4c7816 */ /* 0x000fe2000000002d */
[----:B------:R-:W-:Y:S02]  /*10450*/  FFMA.FTZ R129, R77, R129, R86 ;  /* 0x000000814d817223 */ /* 0x000fe40000010056 */
[----:B------:R-:W-:Y:S01]  /*10460*/  FFMA.FTZ R136, R83, R136, R90 ;  /* 0x0000008853887223 */ /* 0x000fe2000001005a */
[----:B------:R-:W-:Y:S01]  /*10470*/  F2FP.BF16.PACK_AB R82, R123, R70 ;  /* 0x000000467b52723e */ /* 0x000fe200000010ff */
[----:B------:R-:W-:Y:S01]  /*10480*/  FFMA.FTZ R74, R74, R76, R23 ;  /* 0x0000004c4a4a7223 */ /* 0x000fe20000010017 */
[----:B------:R-:W-:Y:S01]  /*10490*/  PRMT R76, RZ, 0x7610, R45 ;  /* 0x00007610ff4c7816 */ /* 0x000fe2000000002d */
[----:B------:R-:W-:Y:S01]  /*104a0*/  FFMA.FTZ R134, R134, R71, R91 ;  /* 0x0000004786867223 */ /* 0x000fe2000001005b */
[----:B------:R-:W-:Y:S01]  /*104b0*/  PRMT R70, RZ, 0x5410, R28 ;  /* 0x00005410ff467816 */ /* 0x000fe2000000001c */
[----:B------:R-:W-:Y:S01]  /*104c0*/  IMAD.MOV.U32 R123, RZ, RZ, 0x10 ;  /* 0x00000010ff7b7424 */ /* 0x000fe200078e00ff */
[----:B------:R-:W-:Y:S01]  /*104d0*/  F2FP.BF16.PACK_AB R83, R125, R78 ;  /* 0x0000004e7d53723e */ /* 0x000fe200000010ff */
[----:B------:R-:W-:Y:S01]  /*104e0*/  FFMA.FTZ R119, R119, R76, R22 ;  /* 0x0000004c77777223 */ /* 0x000fe20000010016 */
[----:B------:R-:W-:Y:S01]  /*104f0*/  PRMT R76, RZ, 0x5410, R44 ;  /* 0x00005410ff4c7816 */ /* 0x000fe2000000002c */
[----:B------:R-:W-:-:S02]  /*10500*/  FFMA.FTZ R132, R132, R70, R87 ;  /* 0x0000004684847223 */ /* 0x000fc40000010057 */
[----:B------:R-:W-:Y:S01]  /*10510*/  FFMA.FTZ R133, R79, R133, R88 ;  /* 0x000000854f857223 */ /* 0x000fe20000010058 */
[----:B------:R-:W-:Y:S01]  /*10520*/  F2FP.BF16.PACK_AB R81, R119, R74 ;  /* 0x0000004a7751723e */ /* 0x000fe200000010ff */
        /* <DEDUP_REMOVED lines=10> */
[----:B------:R-:W-:-:S02]  /*105d0*/  FFMA.FTZ R137, R73, R137, R94 ;  /* 0x0000008949897223 */ /* 0x000fc4000001005e */
[----:B------:R-:W-:Y:S01]  /*105e0*/  FFMA.FTZ R145, R145, R76, R10 ;  /* 0x0000004c91917223 */ /* 0x000fe2000001000a */
[----:B------:R-:W-:-:S04]  /*105f0*/  PRMT R76, RZ, 0x7610, R42 ;  /* 0x00007610ff4c7816 */ /* 0x000fc8000000002a */
[----:B------:R-:W-:Y:S01]  /*10600*/  F2FP.BF16.PACK_AB R71, R145, R122 ;  /* 0x0000007a9147723e */ /* 0x000fe200000010ff */
[----:B------:R-:W-:Y:S01]  /*10610*/  FFMA.FTZ R143, R143, R76, R12 ;  /* 0x0000004c8f8f7223 */ /* 0x000fe2000001000c */
[----:B------:R-:W-:Y:S02]  /*10620*/  PRMT R76, RZ, 0x5410, R41 ;  /* 0x00005410ff4c7816 */ /* 0x000fe40000000029 */
[----:B------:R-:W-:Y:S02]  /*10630*/  IADD3 R122, R116, 0x180, RZ ;  /* 0x00000180747a7810 */ /* 0x000fe40007ffe0ff */
[----:B------:R-:W-:Y:S01]  /*10640*/  F2FP.BF16.PACK_AB R70, R143, R126 ;  /* 0x0000007e8f46723e */ /* 0x000fe200000010ff */
[----:B------:R-:W-:Y:S01]  /*10650*/  FFMA.FTZ R68, R68, R76, R15 ;  /* 0x0000004c44447223 */ /* 0x000fe2000001000f */
[----:B------:R-:W-:Y:S02]  /*10660*/  PRMT R76, RZ, 0x7610, R41 ;  /* 0x00007610ff4c7816 */ /* 0x000fe40000000029 */
[----:B------:R-:W-:-:S03]  /*10670*/  IADD3 R126, R116, 0x80, RZ ;  /* 0x00000080747e7810 */ /* 0x000fc60007ffe0ff */
[----:B------:R-:W-:Y:S01]  /*10680*/  FFMA.FTZ R139, R139, R76, R14 ;  /* 0x0000004c8b8b7223 */ /* 0x000fe2000001000e */
[----:B------:R-:W-:-:S04]  /*10690*/  PRMT R76, RZ, 0x5410, R39 ;  /* 0x00005410ff4c7816 */ /* 0x000fc80000000027 */
[----:B------:R-:W-:Y:S01]  /*106a0*/  F2FP.BF16.PACK_AB R69, R139, R68 ;  /* 0x000000448b45723e */ /* 0x000fe200000010ff */
[----:B------:R-:W-:Y:S01]  /*106b0*/  FFMA.FTZ R146, R146, R76, R3 ;  /* 0x0000004c92927223 */ /* 0x000fe20000010003 */
[----:B------:R-:W-:Y:S02]  /*106c0*/  PRMT R76, RZ, 0x7610, R39 ;  /* 0x00007610ff4c7816 */ /* 0x000fe40000000027 */
[----:B------:R-:W-:Y:S01]  /*106d0*/  F2FP.BF16.PACK_AB R68, R130, R127 ;  /* 0x0000007f8244723e */ /* 0x000fe200000010ff */
[----:B------:R-:W-:-:S04]  /*106e0*/  IMAD.WIDE.U32 R126, R126, R123, c[0x0][0x208] ;  /* 0x000082007e7e7625 */ /* 0x000fc800078e007b */
        /* <DEDUP_REMOVED lines=23> */
[----:B------:R-:W-:Y:S01]  /*10860*/  PRMT R76, RZ, 0x5410, R32 ;  /* 0x00005410ff4c7816 */ /* 0x000fe20000000020 */
[----:B------:R-:W-:-:S04]  /*10870*/  IMAD.WIDE.U32 R124, R124, R123, c[0x0][0x208] ;  /* 0x000082007c7c7625 */ /* 0x000fc800078e007b */
[----:B------:R-:W-:Y:S01]  /*10880*/  FFMA.FTZ R163, R163, R76, R0 ;  /* 0x0000004ca3a37223 */ /* 0x000fe20000010000 */
[----:B------:R-:W-:Y:S01]  /*10890*/  LEA R76, P0, R116, c[0x0][0x208], 0x4 ;  /* 0x00008200744c7a11 */ /* 0x000fe200078020ff */
[----:B------:R-:W-:-:S03]  /*108a0*/  IMAD.WIDE.U32 R122, R122, R123, c[0x0][0x208] ;  /* 0x000082007a7a7625 */ /* 0x000fc600078e007b */
[----:B------:R-:W-:Y:S02]  /*108b0*/  LEA.HI.X R77, R116, c[0x0][0x20c], RZ, 0x4, P0 ;  /* 0x00008300744d7a11 */ /* 0x000fe400000f24ff */
[----:B------:R-:W-:-:S03]  /*108c0*/  LEA R116, P0, R118, c[0x0][0x208], 0x4 ;  /* 0x0000820076747a11 */ /* 0x000fc600078020ff */
[----:B------:R0:W-:Y:S04]  /*108d0*/  STG.E.128 [R76.64], R80 ;  /* 0x000000504c007986 */ /* 0x0001e8000c101d06 */
[----:B------:R1:W-:Y:S04]  /*108e0*/  STG.E.128 [R126.64], R68 ;  /* 0x000000447e007986 */ /* 0x0003e8000c101d06 */
[----:B------:R1:W-:Y:S01]  /*108f0*/  STG.E.128 [R124.64], R72 ;  /* 0x000000487c007986 */ /* 0x0003e2000c101d06 */
[----:B0-----:R-:W-:Y:S02]  /*10900*/  F2FP.BF16.PACK_AB R77, R133, R148 ;  /* 0x00000094854d723e */ /* 0x001fe400000010ff */
[----:B------:R-:W-:-:S02]  /*10910*/  F2FP.BF16.PACK_AB R76, R144, R163 ;  /* 0x000000a3904c723e */ /* 0x000fc400000010ff */
[----:B------:R-:W-:Y:S02]  /*10920*/  F2FP.BF16.PACK_AB R83, R152, R117 ;  /* 0x000000759853723e */ /* 0x000fe400000010ff */
[----:B------:R-:W-:Y:S01]  /*10930*/  F2FP.BF16.PACK_AB R82, R135, R140 ;  /* 0x0000008c8752723e */ /* 0x000fe200000010ff */
[----:B------:R1:W-:Y:S01]  /*10940*/  STG.E.128 [R122.64], R76 ;  /* 0x0000004c7a007986 */ /* 0x0003e2000c101d06 */
[----:B------:R-:W-:Y:S02]  /*10950*/  F2FP.BF16.PACK_AB R81, R137, R134 ;  /* 0x000000868951723e */ /* 0x000fe400000010ff */
[----:B------:R-:W-:Y:S02]  /*10960*/  LEA.HI.X R117, R118, c[0x0][0x20c], RZ, 0x4, P0 ;  /* 0x0000830076757a11 */ /* 0x000fe400000f24ff */
[----:B------:R-:W-:Y:S02]  /*10970*/  F2FP.BF16.PACK_AB R80, R119, R132 ;  /* 0x000000847750723e */ /* 0x000fe400000010ff */
[----:B------:R-:W-:-:S03]  /*10980*/  ISETP.GE.AND P0, PT, R101, c[0x0][0x164], PT ;  /* 0x0000590065007a0c */ /* 0x000fc60003f06270 */
[----:B------:R1:W-:Y:S10]  /*10990*/  STG.E.128 [R116.64], R80 ;  /* 0x0000005074007986 */ /* 0x0003f4000c101d06 */
[----:B-1----:R-:W-:Y:S01]  /*109a0*/  @P0 CALL.REL.NOINC `(.L_x_2967) ;  /* 0x0000001000000944 */ /* 0x002fe20003c00000 */
[----:B------:R-:W-:Y:S05]  /*109b0*/  BRA `(.L_x_2968) ;  /* 0xffff010000007947 */ /* 0x000fea000383ffff */
.L_x_2967:
[----:B------:R-:W-:Y:S05]  /*109c0*/  EXIT ;  /* 0x000000000000794d */ /* 0x000fea0003800000 */
.L_x_2965:
[----:B-1----:R-:W-:Y:S01]  /*109d0*/  HFMA2.MMA R69, -RZ, RZ, 0, 1.847743988037109375e-06 ;  /* 0x0000001fff457435 */ /* 0x002fe200000001ff */
[----:B------:R-:W-:Y:S01]  /*109e0*/  IMAD.MOV.U32 R79, RZ, RZ, 0x1 ;  /* 0x00000001ff4f7424 */ /* 0x000fe200078e00ff */
[----:B------:R-:W-:Y:S01]  /*109f0*/  MOV R70, 0x10a20 ;  /* 0x00010a2000467802 */ /* 0x000fe20000000f00 */
[----:B------:R-:W-:-:S03]  /*10a00*/  IMAD.MOV.U32 R74, RZ, RZ, -0x1 ;  /* 0xffffffffff4a7424 */ /* 0x000fc600078e00ff */
[----:B------:R-:W-:Y:S05]  /*10a10*/  CALL.REL.NOINC `($__internal_13_$__cuda_sm70_shflsync_bfly_p) ;  /* 0x0000089000007944 */ /* 0x000fea0003c00000 */
[----:B-1----:R-:W-:Y:S01]  /*10a20*/  IMAD.MOV.U32 R68, RZ, RZ, R79 ;  /* 0x000000ffff447224 */ /* 0x002fe200078e004f */
[----:B0-----:R-:W-:Y:S05]  /*10a30*/  BRA `(.L_x_2969) ;  /* 0xffffe86000007947 */ /* 0x001fea000383ffff */
.L_x_2966:
[----:B------:R-:W-:Y:S01]  /*10a40*/  IMAD.MOV.U32 R79, RZ, RZ, 0x2 ;  /* 0x00000002ff4f7424 */ /* 0x000fe200078e00ff */
[----:B------:R-:W-:Y:S01]  /*10a50*/  MOV R69, 0x1f ;  /* 0x0000001f00457802 */ /* 0x000fe20000000f00 */
[----:B------:R-:W-:Y:S01]  /*10a60*/  IMAD.MOV.U32 R74, RZ, RZ, -0x1 ;  /* 0xffffffffff4a7424 */ /* 0x000fe200078e00ff */
[----:B------:R-:W-:-:S02]  /*10a70*/  MOV R70, 0x10a90 ;  /* 0x00010a9000467802 */ /* 0x000fc40000000f00 */
[----:B------:R-:W-:Y:S05]  /*10a80*/  CALL.REL.NOINC `($__internal_13_$__cuda_sm70_shflsync_bfly_p) ;  /* 0x0000082000007944 */ /* 0x000fea0003c00000 */
[----:B01----:R-:W-:Y:S01]  /*10a90*/  FADD.FTZ R76, R76, R79 ;  /* 0x0000004f4c4c7221 */ /* 0x003fe20000010000 */
[----:B------:R-:W-:Y:S01]  /*10aa0*/  MOV R74, 0xffffffff ;  /* 0xffffffff004a7802 */ /* 0x000fe20000000f00 */
[----:B------:R-:W-:Y:S01]  /*10ab0*/  IMAD.MOV.U32 R79, RZ, RZ, 0x4 ;  /* 0x00000004ff4f7424 */ /* 0x000fe200078e00ff */
[----:B------:R-:W-:Y:S01]  /*10ac0*/  MOV R70, 0x10af0 ;  /* 0x00010af000467802 */ /* 0x000fe20000000f00 */
[----:B------:R-:W-:-:S02]  /*10ad0*/  IMAD.MOV.U32 R69, RZ, RZ, 0x1f ;  /* 0x0000001fff457424 */ /* 0x000fc400078e00ff */
[----:B------:R-:W-:Y:S05]  /*10ae0*/  CALL.REL.NOINC `($__internal_13_$__cuda_sm70_shflsync_bfly_p) ;  /* 0x000007c000007944 */ /* 0x000fea0003c00000 */
[----:B01----:R-:W-:Y:S01]  /*10af0*/  FADD.FTZ R76, R76, R79 ;  /* 0x0000004f4c4c7221 */ /* 0x003fe20000010000 */
[----:B------:R-:W-:Y:S01]  /*10b00*/  MOV R70, 0x10b50 ;  /* 0x00010b5000467802 */ /* 0x000fe20000000f00 */
[----:B------:R-:W-:-:S02]  /*10b10*/  IMAD.MOV.U32 R79, RZ, RZ, 0x8 ;  /* 0x00000008ff4f7424 */ /* 0x000fc400078e00ff */
[----:B------:R-:W-:Y:S02]  /*10b20*/  IMAD.MOV.U32 R69, RZ, RZ, 0x1f ;  /* 0x0000001fff457424 */ /* 0x000fe400078e00ff */
[----:B------:R-:W-:Y:S02]  /*10b30*/  IMAD.MOV.U32 R74, RZ, RZ, -0x1 ;  /* 0xffffffffff4a7424 */ /* 0x000fe400078e00ff */
[----:B------:R-:W-:Y:S05]  /*10b40*/  CALL.REL.NOINC `($__internal_13_$__cuda_sm70_shflsync_bfly_p) ;  /* 0x0000076000007944 */ /* 0x000fea0003c00000 */
[----:B01----:R-:W-:Y:S01]  /*10b50*/  FADD.FTZ R76, R76, R79 ;  /* 0x0000004f4c4c7221 */ /* 0x003fe20000010000 */
[----:B------:R-:W-:Y:S01]  /*10b60*/  HFMA2.MMA R79, -RZ, RZ, 0, 9.5367431640625e-07 ;  /* 0x00000010ff4f7435 */ /* 0x000fe200000001ff */
[----:B------:R-:W-:Y:S01]  /*10b70*/  IMAD.MOV.U32 R69, RZ, RZ, 0x1f ;  /* 0x0000001fff457424 */ /* 0x000fe200078e00ff */
[----:B------:R-:W-:Y:S01]  /*10b80*/  MOV R70, 0x10bb0 ;  /* 0x00010bb000467802 */ /* 0x000fe20000000f00 */
[----:B------:R-:W-:-:S03]  /*10b90*/  IMAD.MOV.U32 R74, RZ, RZ, -0x1 ;  /* 0xffffffffff4a7424 */ /* 0x000fc600078e00ff */
[----:B------:R-:W-:Y:S05]  /*10ba0*/  CALL.REL.NOINC `($__internal_13_$__cuda_sm70_shflsync_bfly_p) ;  /* 0x0000070000007944 */ /* 0x000fea0003c00000 */
        /* <DEDUP_REMOVED lines=100> */
[----:B------:R-:W-:Y:S01]  /*111f0*/  HFMA2.MMA R79, -RZ, RZ, 0, 4.76837158203125e-07 ;  /* 0x00000008ff4f7435 */ /* 0x000fe200000001ff */
[----:B------:R-:W-:Y:S01]  /*11200*/  IMAD.MOV.U32 R69, RZ, RZ, 0x1f ;  /* 0x0000001fff457424 */ /* 0x000fe200078e00ff */
[----:B------:R-:W-:Y:S01]  /*11210*/  MOV R70, 0x11240 ;  /* 0x0001124000467802 */ /* 0x000fe20000000f00 */
[----:B------:R-:W-:-:S03]  /*11220*/  IMAD.MOV.U32 R74, RZ, RZ, -0x1 ;  /* 0xffffffffff4a7424 */ /* 0x000fc600078e00ff */
[----:B------:R-:W-:Y:S05]  /*11230*/  CALL.REL.NOINC `($__internal_13_$__cuda_sm70_shflsync_bfly_p) ;  /* 0x0000007000007944 */ /* 0x000fea0003c00000 */
[----:B01----:R-:W-:Y:S01]  /*11240*/  FADD.FTZ R76, R76, R79 ;  /* 0x0000004f4c4c7221 */ /* 0x003fe20000010000 */
[----:B------:R-:W-:Y:S01]  /*11250*/  MOV R69, 0x1f ;  /* 0x0000001f00457802 */ /* 0x000fe20000000f00 */
[----:B------:R-:W-:Y:S01]  /*11260*/  IMAD.MOV.U32 R79, RZ, RZ, 0x10 ;  /* 0x00000010ff4f7424 */ /* 0x000fe200078e00ff */
[----:B------:R-:W-:Y:S01]  /*11270*/  MOV R70, 0x112a0 ;  /* 0x000112a000467802 */ /* 0x000fe20000000f00 */
[----:B------:R-:W-:-:S02]  /*11280*/  IMAD.MOV.U32 R74, RZ, RZ, -0x1 ;  /* 0xffffffffff4a7424 */ /* 0x000fc400078e00ff */
[----:B------:R-:W-:Y:S05]  /*11290*/  CALL.REL.NOINC `($__internal_13_$__cuda_sm70_shflsync_bfly_p) ;  /* 0x0000001000007944 */ /* 0x000fea0003c00000 */
[----:B01----:R-:W-:Y:S05]  /*112a0*/  BRA `(.L_x_2970) ;  /* 0xffffe63000007947 */ /* 0x003fea000383ffff */
        .weak           $__internal_13_$__cuda_sm70_shflsync_bfly_p
        .type           $__internal_13_$__cuda_sm70_shflsync_bfly_p,@function
        .size           $__internal_13_$__cuda_sm70_shflsync_bfly_p,(.L_x_36053 - $__internal_13_$__cuda_sm70_shflsync_bfly_p)
$__internal_13_$__cuda_sm70_shflsync_bfly_p:
[----:B------:R-:W-:Y:S01]  /*112b0*/  IMAD.MOV.U32 R71, RZ, RZ, 0x0 ;  /* 0x00000000ff477424 */ /* 0x000fe200078e00ff */
[----:B------:R-:W-:Y:S04]  /*112c0*/  WARPSYNC R74 ;  /* 0x0000004a00007348 */ /* 0x000fe80003800000 */
[----:B------:R0:W1:Y:S01]  /*112d0*/  SHFL.BFLY PT, R79, R76, R79, R69 ;  /* 0x0c00004f4c4f7389 */ /* 0x00006200000e0045 */
[----:B------:R-:W-:Y:S05]  /*112e0*/  RET.REL.NODEC R70 `(_ZN10layer_norm13ln_fwd_kernelINS_13Kernel_traitsI13__nv_bfloat16S2_S2_S2_fjLj5120ELj1ELj1ELj4ELj16ENS_18Kernel_traits_baseILj5120ES2_S2_S2_S2_fjLj128EEEEELb1ELb1ELb0ELb1EEEvNS_9FwdParamsE) ;  /* 0xfffeed1046007950 */ /* 0x000fea0003c3ffff */
.L_x_2971:
        /* <DEDUP_REMOVED lines=9> */
.L_x_36053:


//--------------------- .text._ZN10layer_norm13ln_fwd_kernelINS_13Kernel_traitsI13__nv_bfloat16S2_S2_S2_fjLj5120ELj1ELj1ELj4ELj16ENS_18Kernel_traits_baseILj5120ES2_S2_S2_S2_fjLj128EEEEELb1ELb1ELb1ELb0EEEvNS_9FwdParamsE --------------------------
	.section	.text._ZN10layer_norm13ln_fwd_kernelINS_13Kernel_traitsI13__nv_bfloat16S2_S2_S2_fjLj5120ELj1ELj1ELj4ELj16ENS_18Kernel_traits_baseILj5120ES2_S2_S2_S2_fjLj128EEEEELb1ELb1ELb1ELb0EEEvNS_9FwdParamsE,"ax",@progbits
	.sectioninfo	@"SHI_REGISTERS=235"
	.align	128
        .global         _ZN10layer_norm13ln_fwd_kernelINS_13Kernel_traitsI13__nv_bfloat16S2_S2_S2_fjLj5120ELj1ELj1ELj4ELj16ENS_18Kernel_traits_baseILj5120ES2_S2_S2_S2_fjLj128EEEEELb1ELb1ELb1ELb0EEEvNS_9FwdParamsE
        .type           _ZN10layer_norm13ln_fwd_kernelINS_13Kernel_traitsI13__nv_bfloat16S2_S2_S2_fjLj5120ELj1ELj1ELj4ELj16ENS_18Kernel_traits_baseILj5120ES2_S2_S2_S2_fjLj128EEEEELb1ELb1ELb1ELb0EEEvNS_9FwdParamsE,@function
        .size           _ZN10layer_norm13ln_fwd_kernelINS_13Kernel_traitsI13__nv_bfloat16S2_S2_S2_fjLj5120ELj1ELj1ELj4ELj16ENS_18Kernel_traits_baseILj5120ES2_S2_S2_S2_fjLj128EEEEELb1ELb1ELb1ELb0EEEvNS_9FwdParamsE,(.L_x_36054 - _ZN10layer_norm13ln_fwd_kernelINS_13Kernel_traitsI13__nv_bfloat16S2_S2_S2_fjLj5120ELj1ELj1ELj4ELj16ENS_18Kernel_traits_baseILj5120ES2_S2_S2_S2_fjLj128EEEEELb1ELb1ELb1ELb0EEEvNS_9FwdParamsE)
        .other          _ZN10layer_norm13ln_fwd_kernelINS_13Kernel_traitsI13__nv_bfloat16S2_S2_S2_fjLj5120ELj1ELj1ELj4ELj16ENS_18Kernel_traits_baseILj5120ES2_S2_S2_S2_fjLj128EEEEELb1ELb1ELb1ELb0EEEvNS_9FwdParamsE,@"STO_CUDA_ENTRY STV_DEFAULT"
_ZN10layer_norm13ln_fwd_kernelINS_13Kernel_traitsI13__nv_bfloat16S2_S2_S2_fjLj5120ELj1ELj1ELj4ELj16ENS_18Kernel_traits_baseILj5120ES2_S2_S2_S2_fjLj128EEEEELb1ELb1ELb1ELb0EEEvNS_9FwdParamsE:
.text._ZN10layer_norm13ln_fwd_kernelINS_13Kernel_traitsI13__nv_bfloat16S2_S2_S2_fjLj5120ELj1ELj1ELj4ELj16ENS_18Kernel_traits_baseILj5120ES2_S2_S2_S2_fjLj128EEEEELb1ELb1ELb1ELb0EEEvNS_9FwdParamsE:
        /* <DEDUP_REMOVED lines=9> */
[----:B------:R-:W-:Y:S01]  /*0090*/  MOV R218, c[0x0][0x230] ;  /* 0x00008c0000da7a02 */ /* 0x000fe20000000f00 */
[----:B------:R-:W-:-:S06]  /*00a0*/  IMAD.MOV.U32 R219, RZ, RZ, c[0x0][0x234] ;  /* 0x00008d00ffdb7624 */ /* 0x000fcc00078e00ff */
[----:B------:R-:W3:Y:S01]  /*00b0*/  @P0 LDG.E.64 R218, [R218.64] ;  /* 0x00000004dada0981 */ /* 0x000ee2000c1e1b00 */
[----:B------:R-:W-:Y:S01]  /*00c0*/  IMAD.MOV.U32 R142, RZ, RZ, c[0x0][0x168] ;  /* 0x00005a00ff8e7624 */ /* 0x000fe200078e00ff */
[----:B------:R-:W-:Y:S02]  /*00d0*/  BSSY B0, `(.L_x_2972) ;  /* 0x000003e000007945 */ /* 0x000fe40003800000 */
        /* <DEDUP_REMOVED lines=14> */
[----:B------:R-:W-:Y:S01]  /*01c0*/  IADD3 R44, R218, -0x61c88647, RZ ;  /* 0x9e3779b9da2c7810 */ /* 0x000fe20007ffe0ff */
[----:B------:R-:W-:Y:S01]  /*01d0*/  IMAD.WIDE.U32 R2, R46, -0x2daee0ad, RZ ;  /* 0xd2511f532e027825 */ /* 0x000fe200078e00ff */
[----:B------:R-:W-:Y:S02]  /*01e0*/  IADD3 R43, R218, 0x3c6ef372, RZ ;  /* 0x3c6ef372da2b7810 */ /* 0x000fe40007ffe0ff */
[----:B------:R-:W-:Y:S01]  /*01f0*/  LOP3.LUT R5, R56, 0x7f, RZ, 0x3c, !PT ;  /* 0x0000007f38057812 */ /* 0x000fe200078e3cff */
[----:B------:R-:W-:Y:S01]  /*0200*/  IMAD.WIDE.U32 R6, R6, -0x2daee0ad, RZ ;  /* 0xd2511f5306067825 */ /* 0x000fe200078e00ff */
[----:B------:R-:W-:-:S02]  /*0210*/  LOP3.LUT R3, R3, R219, RZ, 0x3c, !PT ;  /* 0x000000db03037212 */ /* 0x000fc400078e3cff */
[----:B------:R-:W-:Y:S02]  /*0220*/  LEA.HI.SX32 R40, R142, R5, 0x1d ;  /* 0x000000058e287211 */ /* 0x000fe400078feaff */
[----:B------:R-:W-:Y:S01]  /*0230*/  LOP3.LUT R8, R7, R2, R45, 0x96, !PT ;  /* 0x0000000207087212 */ /* 0x000fe200078e962d */
[----:B------:R-:W-:Y:S01]  /*0240*/  IMAD.WIDE.U32 R2, R3, -0x326172a9, RZ ;  /* 0xcd9e8d5703027825 */ /* 0x000fe200078e00ff */
[----:B------:R-:W-:Y:S02]  /*0250*/  LOP3.LUT P0, RZ, R40, 0xffffff80, RZ, 0xc0, !PT ;  /* 0xffffff8028ff7812 */ /* 0x000fe4000780c0ff */
[----:B------:R-:W-:Y:S01]  /*0260*/  IADD3 R42, R219, 0x76cf5d0a, RZ ;  /* 0x76cf5d0adb2a7810 */ /* 0x000fe20007ffe0ff */
[----:B------:R-:W-:Y:S01]  /*0270*/  IMAD.WIDE.U32 R8, R8, -0x326172a9, RZ ;  /* 0xcd9e8d5708087825 */ /* 0x000fe200078e00ff */
[----:B------:R-:W-:Y:S02]  /*0280*/  LOP3.LUT R3, R3, R44, R4, 0x96, !PT ;  /* 0x0000002c03037212 */ /* 0x000fe400078e9604 */
[----:B------:R-:W-:-:S02]  /*0290*/  IADD3 R41, R219, 0x32370b8f, RZ ;  /* 0x32370b8fdb297810 */ /* 0x000fc40007ffe0ff */
[----:B------:R-:W-:Y:S01]  /*02a0*/  LOP3.LUT R16, R9, R2, R43, 0x96, !PT ;  /* 0x0000000209107212 */ /* 0x000fe200078e962b */
[----:B------:R-:W-:Y:S01]  /*02b0*/  IMAD.WIDE.U32 R2, R3, -0x2daee0ad, RZ ;  /* 0xd2511f5303027825 */ /* 0x000fe200078e00ff */
[----:B------:R-:W-:Y:S02]  /*02c0*/  IADD3 R39, R218, -0x255992d5, RZ ;  /* 0xdaa66d2bda277810 */ /* 0x000fe40007ffe0ff */
[----:B------:R-:W-:Y:S01]  /*02d0*/  ISETP.GE.U32.AND P6, PT, R40, 0x100, PT ;  /* 0x000001002800780c */ /* 0x000fe20003fc6070 */
[----:B------:R-:W-:Y:S01]  /*02e0*/  IMAD.WIDE.U32 R16, R16, -0x2daee0ad, RZ ;  /* 0xd2511f5310107825 */ /* 0x000fe200078e00ff */
[----:B------:R-:W-:Y:S02]  /*02f0*/  LOP3.LUT R3, R3, R6, R42, 0x96, !PT ;  /* 0x0000000603037212 */ /* 0x000fe400078e962a */
[C---:B------:R-:W-:Y:S02]  /*0300*/  ISETP.GE.U32.AND P5, PT, R40.reuse, 0x180, PT ;  /* 0x000001802800780c */ /* 0x040fe40003fa6070 */
[----:B------:R-:W-:Y:S01]  /*0310*/  LOP3.LUT R18, R17, R2, R41, 0x96, !PT ;  /* 0x0000000211127212 */ /* 0x000fe200078e9629 */
[----:B------:R-:W-:Y:S01]  /*0320*/  IMAD.WIDE.U32 R2, R3, -0x326172a9, RZ ;  /* 0xcd9e8d5703027825 */ /* 0x000fe200078e00ff */
[----:B------:R-:W-:-:S02]  /*0330*/  ISETP.GE.U32.AND P4, PT, R40, 0x200, PT ;  /* 0x000002002800780c */ /* 0x000fc40003f86070 */
[----:B------:R-:W-:Y:S01]  /*0340*/  IADD3 R38, R218, 0x78dde6e4, RZ ;  /* 0x78dde6e4da267810 */ /* 0x000fe20007ffe0ff */
[----:B------:R-:W-:Y:S01]  /*0350*/  IMAD.WIDE.U32 R18, R18, -0x326172a9, RZ ;  /* 0xcd9e8d5712127825 */ /* 0x000fe200078e00ff */
[----:B------:R-:W-:Y:S02]  /*0360*/  ISETP.GE.U32.AND P1, PT, R40, 0x280, PT ;  /* 0x000002802800780c */ /* 0x000fe40003f26070 */
[----:B------:R-:W-:Y:S02]  /*0370*/  P2R R50, PR, RZ, 0x40 ;  /* 0x00000040ff327803 */ /* 0x000fe40000000000 */
[----:B------:R-:W-:Y:S02]  /*0380*/  P2R R51, PR, RZ, 0x20 ;  /* 0x00000020ff337803 */ /* 0x000fe40000000000 */
[----:B------:R-:W-:Y:S02]  /*0390*/  P2R R96, PR, RZ, 0x10 ;  /* 0x00000010ff607803 */ /* 0x000fe40000000000 */
[----:B------:R-:W-:-:S02]  /*03a0*/  LOP3.LUT R0, R3, R8, R39, 0x96, !PT ;  /* 0x0000000803007212 */ /* 0x000fc400078e9627 */
        /* <DEDUP_REMOVED lines=16> */
.L_x_2973:
[----:B0-----:R-:W-:Y:S05]  /*04b0*/  BSYNC B0 ;  /* 0x0000000000007941 */ /* 0x001fea0003800000 */
.L_x_2972:
        /* <DEDUP_REMOVED lines=16> */
.L_x_2975:
[----:B0-----:R-:W-:Y:S05]  /*05c0*/  BSYNC B0 ;  /* 0x0000000000007941 */ /* 0x001fea0003800000 */
.L_x_2974:
        /* <DEDUP_REMOVED lines=12> */
[----:B------:R-:W5:Y:S01]  /*0690*/  LDG.E.128 R4, [R4.64] ;  /* 0x0000000404047981 */ /* 0x000f62000c1e1d00 */
[----:B------:R-:W-:Y:S01]  /*06a0*/  IADD3 R56, R56, 0x80, RZ ;  /* 0x0000008038387810 */ /* 0x000fe20007ffe0ff */
[----:B------:R-:W-:Y:S01]  /*06b0*/  @!P2 CS2R R76, SRZ ;  /* 0x00000000004ca805 */ /* 0x000fe2000001ff00 */
[----:B------:R-:W-:Y:S02]  /*06c0*/  @!P2 CS2R R78, SRZ ;  /* 0x00000000004ea805 */ /* 0x000fe4000001ff00 */
.L_x_2977:
[----:B0-----:R-:W-:Y:S05]  /*06d0*/  BSYNC B0 ;  /* 0x0000000000007941 */ /* 0x001fea0003800000 */
.L_x_2976:
        /* <DEDUP_REMOVED lines=16> */
.L_x_2979:
[----:B0-----:R-:W-:Y:S05]  /*07e0*/  BSYNC B0 ;  /* 0x0000000000007941 */ /* 0x001fea0003800000 */
.L_x_2978:
        /* <DEDUP_REMOVED lines=15> */
.L_x_2981:
[----:B0-----:R-:W-:Y:S05]  /*08e0*/  BSYNC B0 ;  /* 0x0000000000007941 */ /* 0x001fea0003800000 */
.L_x_2980:
        /* <DEDUP_REMOVED lines=10> */
[--C-:B-----5:R-:W-:Y:S01]  /*0990*/  PRMT R107, RZ, 0x5410, R95.reuse ;  /* 0x00005410ff6b7816 */ /* 0x120fe2000000005f */
[----:B------:R-:W-:Y:S01]  /*09a0*/  IMAD.MOV.U32 R160, RZ, RZ, 0x1 ;  /* 0x00000001ffa07424 */ /* 0x000fe200078e00ff */
[----:B------:R-:W-:Y:S01]  /*09b0*/  PRMT R108, RZ, 0x7610, R95 ;  /* 0x00007610ff6c7816 */ /* 0x000fe2000000005f */
[----:B------:R-:W-:Y:S01]  /*09c0*/  IMAD.MOV.U32 R161, RZ, RZ, RZ ;  /* 0x000000ffffa17224 */ /* 0x000fe200078e00ff */
[--C-:B------:R-:W-:Y:S01]  /*09d0*/  PRMT R95, RZ, 0x5410, R80.reuse ;  /* 0x00005410ff5f7816 */ /* 0x100fe20000000050 */
[----:B------:R-:W-:Y:S01]  /*09e0*/  ULDC.U8 UR6, c[0x0][0x1f0] ;  /* 0x00007c0000067ab9 */ /* 0x000fe20000000000 */
        /* <DEDUP_REMOVED lines=17> */
[----:B------:R-:W-:Y:S02]  /*0b00*/  LOP3.LUT R140, R135, R18, R34, 0x96, !PT ;  /* 0x00000012878c7212 */ /* 0x000fe400078e9622 */
[----:B------:R-:W-:-:S02]  /*0b10*/  PRMT R72, RZ, 0x5410, R73 ;  /* 0x00005410ff487816 */ /* 0x000fc40000000049 */
[----:B------:R-:W-:Y:S01]  /*0b20*/  PRMT R118, RZ, 0x7610, R73 ;  /* 0x00007610ff767816 */ /* 0x000fe20000000049 */
[----:B------:R-:W-:Y:S01]  /*0b30*/  IMAD.WIDE.U32 R140, R140, -0x2daee0ad, RZ ;  /* 0xd2511f538c8c7825 */ /* 0x000fe200078e00ff */
        /* <DEDUP_REMOVED lines=12> */
[----:B------:R-:W-:Y:S02]  /*0c00*/  IADD3 R125, R219, 0x646e171e, RZ ;  /* 0x646e171edb7d7810 */ /* 0x000fe40007ffe0ff */
[--C-:B------:R-:W-:Y:S02]  /*0c10*/  PRMT R79, RZ, 0x5410, R64.reuse ;  /* 0x00005410ff4f7816 */ /* 0x100fe40000000040 */
[----:B------:R-:W-:Y:S02]  /*0c20*/  PRMT R128, RZ, 0x7610, R64 ;  /* 0x00007610ff807816 */ /* 0x000fe40000000040 */
[--C-:B------:R-:W-:Y:S02]  /*0c30*/  PRMT R127, RZ, 0x5410, R65.reuse ;  /* 0x00005410ff7f7816 */ /* 0x100fe40000000041 */
[----:B------:R-:W-:Y:S01]  /*0c40*/  PRMT R130, RZ, 0x7610, R65 ;  /* 0x00007610ff827816 */ /* 0x000fe20000000041 */
[----:B------:R-:W-:Y:S01]  /*0c50*/  IMAD.WIDE.U32 R64, R129, -0x326172a9, RZ ;  /* 0xcd9e8d5781407825 */ /* 0x000fe200078e00ff */
[----:B------:R-:W-:-:S02]  /*0c60*/  SHF.R.S32.HI R142, RZ, 0x3, R142 ;  /* 0x00000003ff8e7819 */ /* 0x000fc4000001148e */
[--C-:B------:R-:W-:Y:S02]  /*0c70*/  PRMT R129, RZ, 0x5410, R66.reuse ;  /* 0x00005410ff817816 */ /* 0x100fe40000000042 */
[----:B------:R-:W-:Y:S02]  /*0c80*/  PRMT R132, RZ, 0x7610, R66 ;  /* 0x00007610ff847816 */ /* 0x000fe40000000042 */
[----:B------:R-:W-:Y:S02]  /*0c90*/  LOP3.LUT R66, R141, R138, R125, 0x96, !PT ;  /* 0x0000008a8d427212 */ /* 0x000fe400078e967d */
[----:B------:R-:W-:Y:S02]  /*0ca0*/  LOP3.LUT R148, R49, 0x60, RZ, 0xc0, !PT ;  /* 0x0000006031947812 */ /* 0x000fe400078ec0ff */
[----:B------:R-:W-:Y:S02]  /*0cb0*/  LOP3.LUT R141, R142, 0x7f, RZ, 0xc0, !PT ;  /* 0x0000007f8e8d7812 */ /* 0x000fe400078ec0ff */
[----:B------:R-:W-:-:S02]  /*0cc0*/  IADD3 R124, R218, -0x4ab325aa, RZ ;  /* 0xb54cda56da7c7810 */ /* 0x000fc40007ffe0ff */
[--C-:B------:R-:W-:Y:S01]  /*0cd0*/  PRMT R131, RZ, 0x5410, R67.reuse ;  /* 0x00005410ff837816 */ /* 0x100fe20000000043 */
[----:B------:R-:W-:Y:S01]  /*0ce0*/  IMAD.IADD R148, R141, 0x1, -R148 ;  /* 0x000000018d947824 */ /* 0x000fe200078e0a94 */
[----:B------:R-:W-:Y:S01]  /*0cf0*/  PRMT R136, RZ, 0x7610, R67 ;  /* 0x00007610ff887816 */ /* 0x000fe20000000043 */
[----:B------:R-:W-:Y:S01]  /*0d00*/  IMAD.WIDE.U32 R66, R66, -0x326172a9, RZ ;  /* 0xcd9e8d5742427825 */ /* 0x000fe200078e00ff */
[----:B------:R-:W-:Y:S02]  /*0d10*/  LOP3.LUT R146, R65, R134, R124, 0x96, !PT ;  /* 0x0000008641927212 */ /* 0x000fe400078e967c */
[----:B------:R-:W-:Y:S02]  /*0d20*/  IADD3 R134, R218, 0x5384540f, RZ ;  /* 0x5384540fda867810 */ /* 0x000fe40007ffe0ff */
[----:B------:R-:W-:Y:S01]  /*0d30*/  SHF.R.U32.HI R142, RZ, 0x2, R142 ;  /* 0x00000002ff8e7819 */ /* 0x000fe2000001168e */
[----:B------:R-:W-:Y:S01]  /*0d40*/  IMAD.WIDE.U32 R146, R146, -0x2daee0ad, RZ ;  /* 0xd2511f5392927825 */ /* 0x000fe200078e00ff */
[----:B------:R-:W-:-:S02]  /*0d50*/  IMNMX R148, RZ, R148, !PT ;  /* 0x00000094ff947217 */ /* 0x000fc40007800200 */
[----:B------:R-:W-:Y:S01]  /*0d60*/  LOP3.LUT R154, R67, R64, R134, 0x96, !PT ;  /* 0x00000040439a7212 */ /* 0x000fe200078e9686 */
[----:B------:R-:W-:Y:S01]  /*0d70*/  IMAD.SHL.U32 R64, R49, 0x20, RZ ;  /* 0x0000002031407824 */ /* 0x000fe200078e00ff */
[----:B------:R-:W-:Y:S02]  /*0d80*/  LOP3.LUT R67, R142, 0x3fffffe0, RZ, 0xc0, !PT ;  /* 0x3fffffe08e437812 */ /* 0x000fe400078ec0ff */
[----:B------:R-:W-:Y:S01]  /*0d90*/  IMNMX R148, R148, 0x20, PT ;  /* 0x0000002094947817 */ /* 0x000fe20003800200 */
[----:B------:R-:W-:Y:S01]  /*0da0*/  IMAD.HI.U32 R65, R154, -0x2daee0ad, RZ ;  /* 0xd2511f539a417827 */ /* 0x000fe200078e00ff */
[----:B------:R-:W-:Y:S02]  /*0db0*/  IADD3 R135, R219, 0x1fd5c5a3, RZ ;  /* 0x1fd5c5a3db877810 */ /* 0x000fe40007ffe0ff */
[----:B------:R-:W-:Y:S01]  /*0dc0*/  IADD3 R148, R148, R67, RZ ;  /* 0x0000004394947210 */ /* 0x000fe20007ffe0ff */
[----:B------:R-:W-:Y:S01]  /*0dd0*/  IMAD R154, R154, -0x2daee0ad, RZ ;  /* 0xd2511f539a9a7824 */ /* 0x000fe200078e02ff */
[----:B------:R-:W-:-:S02]  /*0de0*/  LOP3.LUT R153, R147, R140, R135, 0x96, !PT ;  /* 0x0000008c93997212 */ /* 0x000fc400078e9687 */
[----:B------:R-:W-:Y:S01]  /*0df0*/  LOP3.LUT R140, R64, 0x3e0, RZ, 0xc0, !PT ;  /* 0x000003e0408c7812 */ /* 0x000fe200078ec0ff */
[----:B------:R-:W-:Y:S01]  /*0e00*/  IMAD.SHL.U32 R148, R148, 0x8, RZ ;  /* 0x0000000894947824 */ /* 0x000fe200078e00ff */
[----:B------:R-:W-:Y:S01]  /*0e10*/  IADD3 R142, R219, -0x24c28bd8, RZ ;  /* 0xdb3d7428db8e7810 */ /* 0x000fe20007ffe0ff */
[----:B------:R-:W-:Y:S01]  /*0e20*/  IMAD.HI.U32 R64, R153, -0x326172a9, RZ ;  /* 0xcd9e8d5799407827 */ /* 0x000fe200078e00ff */
[--C-:B------:R-:W-:Y:S01]  /*0e30*/  PRMT R133, RZ, 0x5410, R68.reuse ;  /* 0x00005410ff857816 */ /* 0x100fe20000000044 */
[----:B------:R-:W0:Y:S01]  /*0e40*/  I2F.U32 R152, R148 ;  /* 0x0000009400987306 */ /* 0x000e220000201000 */
[----:B------:R-:W-:Y:S01]  /*0e50*/  PRMT R137, RZ, 0x7610, R68 ;  /* 0x00007610ff897816 */ /* 0x000fe20000000044 */
[----:B------:R-:W-:Y:S01]  /*0e60*/  IMAD.IADD R147, R141, 0x1, -R140 ;  /* 0x000000018d937824 */ /* 0x000fe200078e0a8c */
[--C-:B------:R-:W-:Y:S01]  /*0e70*/  PRMT R68, RZ, 0x5410, R69.reuse ;  /* 0x00005410ff447816 */ /* 0x100fe20000000045 */
[----:B------:R-:W-:Y:S01]  /*0e80*/  IMAD R153, R153, -0x326172a9, RZ ;  /* 0xcd9e8d5799997824 */ /* 0x000fe200078e02ff */
[----:B------:R-:W-:-:S02]  /*0e90*/  PRMT R138, RZ, 0x7610, R69 ;  /* 0x00007610ff8a7816 */ /* 0x000fc40000000045 */
[--C-:B------:R-:W-:Y:S02]  /*0ea0*/  PRMT R69, RZ, 0x5410, R70.reuse ;  /* 0x00005410ff457816 */ /* 0x100fe40000000046 */
[----:B------:R-:W-:Y:S02]  /*0eb0*/  PRMT R139, RZ, 0x7610, R70 ;  /* 0x00007610ff8b7816 */ /* 0x000fe40000000046 */
[--C-:B------:R-:W-:Y:S02]  /*0ec0*/  PRMT R70, RZ, 0x5410, R71.reuse ;  /* 0x00005410ff467816 */ /* 0x100fe40000000047 */
[----:B------:R-:W-:Y:S02]  /*0ed0*/  PRMT R144, RZ, 0x7610, R71 ;  /* 0x00007610ff907816 */ /* 0x000fe40000000047 */
[----:B------:R-:W-:Y:S01]  /*0ee0*/  LOP3.LUT R65, R65, R146, R142, 0x96, !PT ;  /* 0x0000009241417212 */ /* 0x000fe200078e968e */
[----:B0-----:R-:W0:Y:S01]  /*0ef0*/  MUFU.RCP R152, R152 ;  /* 0x0000009800987308 */ /* 0x001e220000001000 */
[----:B------:R-:W-:-:S02]  /*0f00*/  IADD3 R143, R218, -0xe443238, RZ ;  /* 0xf1bbcdc8da8f7810 */ /* 0x000fc40007ffe0ff */
[--C-:B------:R-:W-:Y:S01]  /*0f10*/  PRMT R71, RZ, 0x5410, R56.reuse ;  /* 0x00005410ff477816 */ /* 0x100fe20000000038 */
[----:B------:R-:W-:Y:S01]  /*0f20*/  IMAD R157, R65, -0x326172a9, RZ ;  /* 0xcd9e8d57419d7824 */ /* 0x000fe200078e02ff */
[----:B------:R-:W-:Y:S02]  /*0f30*/  PRMT R146, RZ, 0x7610, R56 ;  /* 0x00007610ff927816 */ /* 0x000fe40000000038 */
[----:B------:R-:W-:Y:S02]  /*0f40*/  IMNMX R56, RZ, R147, !PT ;  /* 0x00000093ff387217 */ /* 0x000fe40007800200 */
[----:B------:R-:W-:Y:S02]  /*0f50*/  LOP3.LUT R64, R64, R66, R143, 0x96, !PT ;  /* 0x0000004240407212 */ /* 0x000fe400078e968f */
[----:B------:R-:W-:Y:S02]  /*0f60*/  IMNMX R56, R56, 0x20, PT ;  /* 0x0000002038387817 */ /* 0x000fe40003800200 */
[--C-:B------:R-:W-:Y:S01]  /*0f70*/  PRMT R145, RZ, 0x5410, R57.reuse ;  /* 0x00005410ff917816 */ /* 0x100fe20000000039 */
[C---:B------:R-:W-:Y:S01]  /*0f80*/  IMAD R158, R64.reuse, -0x2daee0ad, RZ ;  /* 0xd2511f53409e7824 */ /* 0x040fe200078e02ff */
[----:B------:R-:W-:Y:S01]  /*0f90*/  PRMT R148, RZ, 0x7610, R57 ;  /* 0x00007610ff947816 */ /* 0x000fe20000000039 */
[----:B------:R-:W-:Y:S01]  /*0fa0*/  IMAD.HI.U32 R57, R64, -0x2daee0ad, RZ ;  /* 0xd2511f5340397827 */ /* 0x000fe200078e00ff */
[----:B------:R-:W-:-:S02]  /*0fb0*/  PRMT R147, RZ, 0x5410, R58 ;  /* 0x00005410ff937816 */ /* 0x000fc4000000003a */
[----:B------:R-:W-:Y:S01]  /*0fc0*/  PRMT R150, RZ, 0x7610, R58 ;  /* 0x00007610ff967816 */ /* 0x000fe2000000003a */
[----:B------:R-:W-:Y:S01]  /*0fd0*/  IMAD.HI.U32 R58, R65, -0x326172a9, RZ ;  /* 0xcd9e8d57413a7827 */ /* 0x000fe200078e00ff */
[--C-:B------:R-:W-:Y:S02]  /*0fe0*/  PRMT R33, RZ, 0x5410, R12.reuse ;  /* 0x00005410ff217816 */ /* 0x100fe4000000000c */
[----:B------:R-:W-:Y:S01]  /*0ff0*/  PRMT R32, RZ, 0x7610, R12 ;  /* 0x00007610ff207816 */ /* 0x000fe2000000000c */
[----:B------:R-:W-:Y:S01]  /*1000*/  IMAD.IADD R56, R67, 0x1, R56 ;  /* 0x0000000143387824 */ /* 0x000fe200078e0238 */
[--C-:B------:R-:W-:Y:S02]  /*1010*/  PRMT R31, RZ, 0x5410, R13.reuse ;  /* 0x00005410ff1f7816 */ /* 0x100fe4000000000d */
[----:B------:R-:W-:Y:S01]  /*1020*/  PRMT R30, RZ, 0x7610, R13 ;  /* 0x00007610ff1e7816 */ /* 0x000fe2000000000d */
[----:B------:R-:W-:Y:S01]  /*1030*/  IMAD.SHL.U32 R159, R56, 0x8, RZ ;  /* 0x00000008389f7824 */ /* 0x000fe200078e00ff */
        /* <DEDUP_REMOVED lines=54> */
[----:B------:R-:W-:-:S02]  /*13a0*/  LOP3.LUT R154, R57, R154, R140, 0x96, !PT ;  /* 0x0000009a399a7212 */ /* 0x000fc400078e968c */
[----:B------:R-:W-:Y:S02]  /*13b0*/  LOP3.LUT R153, R58, R153, R141, 0x96, !PT ;  /* 0x000000993a997212 */ /* 0x000fe400078e968d */
[--C-:B------:R-:W-:Y:S02]  /*13c0*/  PRMT R151, RZ, 0x5410, R60.reuse ;  /* 0x00005410ff977816 */ /* 0x100fe4000000003c */
[----:B------:R-:W-:Y:S02]  /*13d0*/  PRMT R163, RZ, 0x7610, R60 ;  /* 0x00007610ffa37816 */ /* 0x000fe4000000003c */
[----:B------:R-:W-:Y:S02]  /*13e0*/  LOP3.LUT R162, R162, 0x3, RZ, 0xc0, !PT ;  /* 0x00000003a2a27812 */ /* 0x000fe400078ec0ff */
[--C-:B------:R-:W-:Y:S02]  /*13f0*/  PRMT R156, RZ, 0x5410, R61.reuse ;  /* 0x00005410ff9c7816 */ /* 0x100fe4000000003d */
[----:B------:R-:W-:-:S02]  /*1400*/  PRMT R165, RZ, 0x7610, R61 ;  /* 0x00007610ffa57816 */ /* 0x000fc4000000003d */
[--C-:B------:R-:W-:Y:S02]  /*1410*/  PRMT R164, RZ, 0x5410, R62.reuse ;  /* 0x00005410ffa47816 */ /* 0x100fe4000000003e */
[----:B------:R-:W-:Y:S02]  /*1420*/  PRMT R167, RZ, 0x7610, R62 ;  /* 0x00007610ffa77816 */ /* 0x000fe4000000003e */
[--C-:B------:R-:W-:Y:S02]  /*1430*/  PRMT R166, RZ, 0x5410, R63.reuse ;  /* 0x00005410ffa67816 */ /* 0x100fe4000000003f */
[----:B0-----:R-:W-:Y:S02]  /*1440*/  PRMT R168, RZ, 0x7610, R63 ;  /* 0x00007610ffa87816 */ /* 0x001fe4000000003f */
.L_x_3413:
[----:B------:R-:W-:-:S10]  /*1450*/  HFMA2.MMA R66, -RZ, RZ, 0, 2.384185791015625e-07 ;  /* 0x00000004ff427435 */ /* 0x000fd400000001ff */
[----:B------:R-:W-:-:S05]  /*1460*/  IMAD.WIDE R64, R37, R66, c[0x0][0x1d0] ;  /* 0x0000740025407625 */ /* 0x000fca00078e0242 */
[----:B------:R0:W2:Y:S02]  /*1470*/  LDG.E R225, [R64.64] ;  /* 0x0000000440e17981 */ /* 0x0000a4000c1e1900 */
[----:B0-----:R-:W-:-:S05]  /*1480*/  IMAD.WIDE R64, R37, R66, c[0x0][0x1d8] ;  /* 0x0000760025407625 */ /* 0x001fca00078e0242 */
        /* <DEDUP_REMOVED lines=16> */
[----:B0-----:R-:W-:Y:S01]  /*1590*/  ISETP.NE.U32.AND P3, PT, RZ, c[0x0][0x180], PT ;  /* 0x00006000ff007a0c */ /* 0x001fe20003f65070 */
[----:B------:R-:W-:-:S03]  /*15a0*/  @P2 IMAD.MOV.U32 R66, RZ, RZ, 0x10 ;  /* 0x00000010ff422424 */ /* 0x000fc600078e00ff */
[----:B------:R-:W-:Y:S01]  /*15b0*/  ISETP.NE.AND.EX P3, PT, RZ, c[0x0][0x184], PT, P3 ;  /* 0x00006100ff007a0c */ /* 0x000fe20003f65330 */
[----:B------:R-:W-:-:S05]  /*15c0*/  @P2 IMAD.WIDE.U32 R66, R223, R66, c[0x0][0x170] ;  /* 0x00005c00df422625 */ /* 0x000fca00078e0042 */
[----:B------:R0:W5:Y:S07]  /*15d0*/  @P2 LDG.E.128 R56, [R66.64] ;  /* 0x0000000442382981 */ /* 0x00016e000c1e1d00 */
[----:B------:R-:W-:-:S04]  /*15e0*/  @P3 IMAD.MOV.U32 R65, RZ, RZ, 0x10 ;  /* 0x00000010ff413424 */ /* 0x000fc800078e00ff */
[----:B------:R-:W-:-:S05]  /*15f0*/  @P3 IMAD.WIDE.U32 R64, R224, R65, c[0x0][0x180] ;  /* 0x00006000e0403625 */ /* 0x000fca00078e0041 */
        /* <DEDUP_REMOVED lines=10> */
.L_x_2985:
        /* <DEDUP_REMOVED lines=12> */
.L_x_2988:
[----:B------:R-:W-:Y:S02]  /*1760*/  IMAD.MOV.U32 R169, RZ, RZ, R157 ;  /* 0x000000ffffa97224 */ /* 0x000fe400078e009d */
.L_x_2989:
[----:B------:R-:W-:Y:S05]  /*1770*/  BSYNC B2 ;  /* 0x0000000000027941 */ /* 0x000fea0003800000 */
.L_x_2987:
        /* <DEDUP_REMOVED lines=16> */
.L_x_2993:
[----:B------:R-:W-:Y:S05]  /*1880*/  BSYNC B3 ;  /* 0x0000000000037941 */ /* 0x000fea0003800000 */
.L_x_2992:
        /* <DEDUP_REMOVED lines=44> */
.L_x_2991:
[----:B------:R-:W-:Y:S05]  /*1b50*/  BSYNC B2 ;  /* 0x0000000000027941 */ /* 0x000fea0003800000 */
.L_x_2990:
        /* <DEDUP_REMOVED lines=10> */
[----:B------:R-:W-:-:S04]  /*1c00*/  FMUL.FTZ R172, R33, R66 ;  /* 0x0000004221ac7220 */ /* 0x000fc80000410000 */
[----:B------:R-:W-:Y:S02]  /*1c10*/  @P3 FADD.FTZ R172, R65, R172 ;  /* 0x000000ac41ac3221 */ /* 0x000fe40000010000 */
.L_x_2986:
[----:B------:R-:W-:Y:S05]  /*1c20*/  BSYNC B1 ;  /* 0x0000000000017941 */ /* 0x000fea0003800000 */
.L_x_2984:
        /* <DEDUP_REMOVED lines=8> */
.L_x_2995:
        /* <DEDUP_REMOVED lines=12> */
.L_x_2998:
[----:B------:R-:W-:Y:S02]  /*1d70*/  MOV R162, R157 ;  /* 0x0000009d00a27202 */ /* 0x000fe40000000f00 */
.L_x_2999:
[----:B------:R-:W-:Y:S05]  /*1d80*/  BSYNC B2 ;  /* 0x0000000000027941 */ /* 0x000fea0003800000 */
.L_x_2997:
        /* <DEDUP_REMOVED lines=16> */
.L_x_3003:
[----:B------:R-:W-:Y:S05]  /*1e90*/  BSYNC B3 ;  /* 0x0000000000037941 */ /* 0x000fea0003800000 */
.L_x_3002:
        /* <DEDUP_REMOVED lines=44> */
.L_x_3001:
[----:B------:R-:W-:Y:S05]  /*2160*/  BSYNC B2 ;  /* 0x0000000000027941 */ /* 0x000fea0003800000 */
.L_x_3000:
        /* <DEDUP_REMOVED lines=12> */
.L_x_2996:
[----:B------:R-:W-:Y:S05]  /*2230*/  BSYNC B1 ;  /* 0x0000000000017941 */ /* 0x000fea0003800000 */
.L_x_2994:
        /* <DEDUP_REMOVED lines=8> */
.L_x_3005:
        /* <DEDUP_REMOVED lines=12> */
.L_x_3008:
[----:B------:R-:W-:Y:S02]  /*2380*/  IMAD.MOV.U32 R162, RZ, RZ, R157 ;  /* 0x000000ffffa27224 */ /* 0x000fe400078e009d */
.L_x_3009:
[----:B------:R-:W-:Y:S05]  /*2390*/  BSYNC B2 ;  /* 0x0000000000027941 */ /* 0x000fea0003800000 */
.L_x_3007:
        /* <DEDUP_REMOVED lines=16> */
.L_x_3013:
[----:B------:R-:W-:Y:S05]  /*24a0*/  BSYNC B3 ;  /* 0x0000000000037941 */ /* 0x000fea0003800000 */
.L_x_3012:
        /* <DEDUP_REMOVED lines=44> */
.L_x_3011:
[----:B------:R-:W-:Y:S05]  /*2770*/  BSYNC B2 ;  /* 0x0000000000027941 */ /* 0x000fea0003800000 */
.L_x_3010:
        /* <DEDUP_REMOVED lines=12> */
.L_x_3006:
[----:B------:R-:W-:Y:S05]  /*2840*/  BSYNC B1 ;  /* 0x0000000000017941 */ /* 0x000fea0003800000 */
.L_x_3004:
        /* <DEDUP_REMOVED lines=8> */
.L_x_3015:
        /* <DEDUP_REMOVED lines=12> */
.L_x_3018:
[----:B------:R-:W-:Y:S02]  /*2990*/  IMAD.MOV.U32 R162, RZ, RZ, R157 ;  /* 0x000000ffffa27224 */ /* 0x000fe400078e009d */
.L_x_3019:
[----:B------:R-:W-:Y:S05]  /*29a0*/  BSYNC B2 ;  /* 0x0000000000027941 */ /* 0x000fea0003800000 */
.L_x_3017:
        /* <DEDUP_REMOVED lines=16> */
.L_x_3023:
[----:B------:R-:W-:Y:S05]  /*2ab0*/  BSYNC B3 ;  /* 0x0000000000037941 */ /* 0x000fea0003800000 */
.L_x_3022:
        /* <DEDUP_REMOVED lines=44> */
.L_x_3021:
[----:B------:R-:W-:Y:S05]  /*2d80*/  BSYNC B2 ;  /* 0x0000000000027941 */ /* 0x000fea0003800000 */
.L_x_3020:
        /* <DEDUP_REMOVED lines=12> */
.L_x_3016:
[----:B------:R-:W-:Y:S05]  /*2e50*/  BSYNC B1 ;  /* 0x0000000000017941 */ /* 0x000fea0003800000 */
.L_x_3014:
        /* <DEDUP_REMOVED lines=8> */
.L_x_3025:
        /* <DEDUP_REMOVED lines=12> */
.L_x_3028:
[----:B------:R-:W-:Y:S02]  /*2fa0*/  MOV R162, R157 ;  /* 0x0000009d00a27202 */ /* 0x000fe40000000f00 */
.L_x_3029:
[----:B------:R-:W-:Y:S05]  /*2fb0*/  BSYNC B2 ;  /* 0x0000000000027941 */ /* 0x000fea0003800000 */
.L_x_3027:
        /* <DEDUP_REMOVED lines=16> */
.L_x_3033:
[----:B------:R-:W-:Y:S05]  /*30c0*/  BSYNC B3 ;  /* 0x0000000000037941 */ /* 0x000fea0003800000 */
.L_x_3032:
        /* <DEDUP_REMOVED lines=44> */
.L_x_3031:
[----:B------:R-:W-:Y:S05]  /*3390*/  BSYNC B2 ;  /* 0x0000000000027941 */ /* 0x000fea0003800000 */
.L_x_3030:
        /* <DEDUP_REMOVED lines=8> */
[----:B------:R-:W-:-:S03]  /*3420*/  SEL R174, RZ, 0x1, P5 ;  /* 0x00000001ffae7807 */ /* 0x000fc60002800000 */
[----:B------:R-:W-:Y:S01]  /*3430*/  FMUL.FTZ R173, R29, R66 ;  /* 0x000000421dad7220 */ /* 0x000fe20000410000 */
[----:B------:R-:W-:-:S05]  /*3440*/  @P3 PRMT R66, RZ, 0x5410, R62 ;  /* 0x00005410ff423816 */ /* 0x000fca000000003e */
[----:B------:R-:W-:Y:S02]  /*3450*/  @P3 FADD.FTZ R173, R66, R173 ;  /* 0x000000ad42ad3221 */ /* 0x000fe40000010000 */
.L_x_3026:
[----:B------:R-:W-:Y:S05]  /*3460*/  BSYNC B1 ;  /* 0x0000000000017941 */ /* 0x000fea0003800000 */
.L_x_3024:
        /* <DEDUP_REMOVED lines=8> */
.L_x_3035:
        /* <DEDUP_REMOVED lines=12> */
.L_x_3038:
[----:B------:R-:W-:Y:S02]  /*35b0*/  IMAD.MOV.U32 R162, RZ, RZ, R157 ;  /* 0x000000ffffa27224 */ /* 0x000fe400078e009d */
.L_x_3039:
[----:B------:R-:W-:Y:S05]  /*35c0*/  BSYNC B2 ;  /* 0x0000000000027941 */ /* 0x000fea0003800000 */
.L_x_3037:
        /* <DEDUP_REMOVED lines=16> */
.L_x_3043:
[----:B------:R-:W-:Y:S05]  /*36d0*/  BSYNC B3 ;  /* 0x0000000000037941 */ /* 0x000fea0003800000 */
.L_x_3042:
        /* <DEDUP_REMOVED lines=44> */
.L_x_3041:
[----:B------:R-:W-:Y:S05]  /*39a0*/  BSYNC B2 ;  /* 0x0000000000027941 */ /* 0x000fea0003800000 */
.L_x_3040:
        /* <DEDUP_REMOVED lines=12> */
.L_x_3036:
[----:B------:R-:W-:Y:S05]  /*3a70*/  BSYNC B1 ;  /* 0x0000000000017941 */ /* 0x000fea0003800000 */
.L_x_3034:
        /* <DEDUP_REMOVED lines=8> */
.L_x_3045:
        /* <DEDUP_REMOVED lines=12> */
.L_x_3048:
[----:B------:R-:W-:Y:S02]  /*3bc0*/  IMAD.MOV.U32 R162, RZ, RZ, R157 ;  /* 0x000000ffffa27224 */ /* 0x000fe400078e009d */
.L_x_3049:
[----:B------:R-:W-:Y:S05]  /*3bd0*/  BSYNC B2 ;  /* 0x0000000000027941 */ /* 0x000fea0003800000 */
.L_x_3047:
        /* <DEDUP_REMOVED lines=16> */
.L_x_3053:
[----:B------:R-:W-:Y:S05]  /*3ce0*/  BSYNC B3 ;  /* 0x0000000000037941 */ /* 0x000fea0003800000 */
.L_x_3052:
        /* <DEDUP_REMOVED lines=44> */
.L_x_3051:
[----:B------:R-:W-:Y:S05]  /*3fb0*/  BSYNC B2 ;  /* 0x0000000000027941 */ /* 0x000fea0003800000 */
.L_x_3050:
        /* <DEDUP_REMOVED lines=12> */
.L_x_3046:
[----:B------:R-:W-:Y:S05]  /*4080*/  BSYNC B1 ;  /* 0x0000000000017941 */ /* 0x000fea0003800000 */
.L_x_3044:
        /* <DEDUP_REMOVED lines=8> */
.L_x_3055:
        /* <DEDUP_REMOVED lines=12> */
.L_x_3058:
[----:B------:R-:W-:Y:S02]  /*41d0*/  MOV R179, R157 ;  /* 0x0000009d00b37202 */ /* 0x000fe40000000f00 */
.L_x_3059:
[----:B------:R-:W-:Y:S05]  /*41e0*/  BSYNC B2 ;  /* 0x0000000000027941 */ /* 0x000fea0003800000 */
.L_x_3057:
        /* <DEDUP_REMOVED lines=16> */
.L_x_3063:
[----:B------:R-:W-:Y:S05]  /*42f0*/  BSYNC B3 ;  /* 0x0000000000037941 */ /* 0x000fea0003800000 */
.L_x_3062:
[C---:B------:R-:W-:Y:S01]  /*4300*/  IMAD.HI.U32 R64, R48.reuse, -0x326172a9, RZ ;  /* 0xcd9e8d5730407827 */ /* 0x040fe200078e00ff */
        /* <DEDUP_REMOVED lines=43> */
.L_x_3061:
[----:B------:R-:W-:Y:S05]  /*45c0*/  BSYNC B2 ;  /* 0x0000000000027941 */ /* 0x000fea0003800000 */
.L_x_3060:
        /* <DEDUP_REMOVED lines=12> */
.L_x_3056:
[----:B------:R-:W-:Y:S05]  /*4690*/  BSYNC B1 ;  /* 0x0000000000017941 */ /* 0x000fea0003800000 */
.L_x_3054:
        /* <DEDUP_REMOVED lines=12> */
[----:B------:R-:W-:Y:S02]  /*4760*/  LOP3.LUT R67, R65, 0xff0000, RZ, 0xc0, !PT ;  /* 0x00ff000041437812 */ /* 0x000fe400078ec0ff */
[----:B------:R-:W-:Y:S01]  /*4770*/  PRMT R65, R176, 0x7104, RZ ;  /* 0x00007104b0417816 */ /* 0x000fe200000000ff */
[----:B------:R-:W-:Y:S01]  /*4780*/  IMAD.WIDE.U32 R220, R220, 0x1000000, RZ ;  /* 0x01000000dcdc7825 */ /* 0x000fe200078e00ff */
[----:B------:R-:W-:-:S02]  /*4790*/  PRMT R226, R67, 0x4210, R64 ;  /* 0x0000421043e27816 */ /* 0x000fc40000000040 */
[----:B------:R-:W-:Y:S02]  /*47a0*/  LOP3.LUT R66, R214, 0xff, RZ, 0xc0, !PT ;  /* 0x000000ffd6427812 */ /* 0x000fe400078ec0ff */
[----:B------:R-:W-:Y:S02]  /*47b0*/  LOP3.LUT R64, R215, 0xff, RZ, 0xc0, !PT ;  /* 0x000000ffd7407812 */ /* 0x000fe400078ec0ff */
[----:B------:R-:W-:Y:S01]  /*47c0*/  LOP3.LUT R229, R226, 0xff00, R65, 0xf8, !PT ;  /* 0x0000ff00e2e57812 */ /* 0x000fe200078ef841 */
[----:B------:R-:W-:-:S03]  /*47d0*/  IMAD.WIDE.U32 R66, R66, 0x10000, RZ ;  /* 0x0001000042427825 */ /* 0x000fc600078e00ff */
[----:B------:R-:W-:Y:S01]  /*47e0*/  LOP3.LUT R229, R229, 0xff, R174, 0xf8, !PT ;  /* 0x000000ffe5e57812 */ /* 0x000fe200078ef8ae */
[----:B------:R-:W-:-:S03]  /*47f0*/  IMAD.WIDE.U32 R64, R64, 0x100, RZ ;  /* 0x0000010040407825 */ /* 0x000fc600078e00ff */
[----:B------:R-:W-:Y:S01]  /*4800*/  LOP3.LUT R67, R67, R229, R221, 0xfe, !PT ;  /* 0x000000e543437212 */ /* 0x000fe200078efedd */
[----:B------:R-:W-:Y:S01]  /*4810*/  IMAD.MOV.U32 R226, RZ, RZ, 0x8 ;  /* 0x00000008ffe27424 */ /* 0x000fe200078e00ff */
[----:B------:R-:W-:Y:S02]  /*4820*/  LOP3.LUT R227, R64, R220, R66, 0xfe, !PT ;  /* 0x000000dc40e37212 */ /* 0x000fe400078efe42 */
[----:B------:R-:W-:Y:S01]  /*4830*/  LOP3.LUT R65, R67, R65, RZ, 0xfc, !PT ;  /* 0x0000004143417212 */ /* 0x000fe200078efcff */
[----:B------:R-:W-:Y:S01]  /*4840*/  IMAD.WIDE.U32 R66, R223, R226, c[0x0][0x190] ;  /* 0x00006400df427625 */ /* 0x000fe200078e00e2 */
[----:B------:R-:W-:-:S05]  /*4850*/  LOP3.LUT R64, R227, 0xff, R216, 0xf8, !PT ;  /* 0x000000ffe3407812 */ /* 0x000fca00078ef8d8 */
[----:B------:R0:W-:Y:S02]  /*4860*/  STG.E.64 [R66.64], R64 ;  /* 0x0000004042007986 */ /* 0x0001e4000c101b04 */
.L_x_3065:
[----:B------:R-:W-:Y:S05]  /*4870*/  BSYNC B1 ;  /* 0x0000000000017941 */ /* 0x000fea0003800000 */
.L_x_3064:
[----:B------:R-:W-:Y:S02]  /*4880*/  IADD3 R224, R224, 0x80, RZ ;  /* 0x00000080e0e07810 */ /* 0x000fe40007ffe0ff */
[----:B------:R-:W-:Y:S02]  /*4890*/  IADD3 R223, R223, 0x80, RZ ;  /* 0x00000080dfdf7810 */ /* 0x000fe40007ffe0ff */
.L_x_2983:
[----:B0-----:R-:W-:Y:S05]  /*48a0*/  BSYNC B0 ;  /* 0x0000000000007941 */ /* 0x001fea0003800000 */
.L_x_2982:
        /* <DEDUP_REMOVED lines=20> */
.L_x_3069:
        /* <DEDUP_REMOVED lines=12> */
.L_x_3072:
[----:B------:R-:W-:Y:S02]  /*4ab0*/  IMAD.MOV.U32 R186, RZ, RZ, R157 ;  /* 0x000000ffffba7224 */ /* 0x000fe400078e009d */
.L_x_3073:
[----:B------:R-:W-:Y:S05]  /*4ac0*/  BSYNC B2 ;  /* 0x0000000000027941 */ /* 0x000fea0003800000 */
.L_x_3071:
        /* <DEDUP_REMOVED lines=16> */
.L_x_3077:
[----:B------:R-:W-:Y:S05]  /*4bd0*/  BSYNC B3 ;  /* 0x0000000000037941 */ /* 0x000fea0003800000 */
.L_x_3076:
        /* <DEDUP_REMOVED lines=41> */
[----:B------:R-:W-:Y:S01]  /*4e70*/  MOV R158, R64 ;  /* 0x00000040009e7202 */ /* 0x000fe20000000f00 */
[----:B------:R-:W-:Y:S01]  /*4e80*/  IMAD.MOV.U32 R64, RZ, RZ, RZ ;  /* 0x000000ffff407224 */ /* 0x000fe200078e00ff */
[----:B------:R-:W-:Y:S02]  /*4e90*/  LOP3.LUT R154, R65, R66, R140, 0x96, !PT ;  /* 0x00000042419a7212 */ /* 0x000fe400078e968c */
.L_x_3075:
[----:B------:R-:W-:Y:S05]  /*4ea0*/  BSYNC B2 ;  /* 0x0000000000027941 */ /* 0x000fea0003800000 */
.L_x_3074:
[----:B------:R-:W0:Y:S01]  /*4eb0*/  I2F.U32 R65, R186 ;  /* 0x000000ba00417306 */ /* 0x000e220000201000 */
[----:B-----5:R-:W-:Y:S01]  /*4ec0*/  PRMT R67, RZ, 0x5410, R56 ;  /* 0x00005410ff437816 */ /* 0x020fe20000000038 */
[----:B------:R-:W-:-:S04]  /*4ed0*/  IMAD.MOV.U32 R66, RZ, RZ, 0x2f800000 ;  /* 0x2f800000ff427424 */ /* 0x000fc800078e00ff */
[----:B------:R-:W-:Y:S02]  /*4ee0*/  FMUL.FTZ R67, R67, c[0x0][0x1ec] ;  /* 0x00007b0043437a20 */ /* 0x000fe40000410000 */
[----:B0-----:R-:W-:Y:S02]  /*4ef0*/  FFMA.FTZ R65, R65, R66, 1.1641532182693481445e-10 ;  /* 0x2f00000041417423 */ /* 0x001fe40000010042 */
[----:B------:R-:W-:-:S03]  /*4f00*/  FMUL.FTZ R66, R67, c[0x0][0x1e8] ;  /* 0x00007a0043427a20 */ /* 0x000fc60000410000 */
[----:B------:R-:W-:-:S04]  /*4f10*/  FSETP.GTU.FTZ.AND P5, PT, R65, c[0x0][0x1e4], PT ;  /* 0x0000790041007a0b */ /* 0x000fc80003fbc000 */
[----:B------:R-:W-:Y:S02]  /*4f20*/  FSEL R66, R66, RZ, !P5 ;  /* 0x000000ff42427208 */ /* 0x000fe40006800000 */
[----:B------:R-:W-:-:S03]  /*4f30*/  SEL R216, RZ, 0x1, P5 ;  /* 0x00000001ffd87807 */ /* 0x000fc60002800000 */
[----:B------:R-:W-:Y:S01]  /*4f40*/  FMUL.FTZ R181, R25, R66 ;  /* 0x0000004219b57220 */ /* 0x000fe20000410000 */
[----:B------:R-:W-:-:S05]  /*4f50*/  @P3 PRMT R66, RZ, 0x5410, R60 ;  /* 0x00005410ff423816 */ /* 0x000fca000000003c */
[----:B------:R-:W-:Y:S02]  /*4f60*/  @P3 FADD.FTZ R181, R66, R181 ;  /* 0x000000b542b53221 */ /* 0x000fe40000010000 */
.L_x_3070:
[----:B------:R-:W-:Y:S05]  /*4f70*/  BSYNC B1 ;  /* 0x0000000000017941 */ /* 0x000fea0003800000 */
.L_x_3068:
        /* <DEDUP_REMOVED lines=8> */
.L_x_3079:
        /* <DEDUP_REMOVED lines=12> */
.L_x_3082:
[----:B------:R-:W-:Y:S02]  /*50c0*/  IMAD.MOV.U32 R162, RZ, RZ, R157 ;  /* 0x000000ffffa27224 */ /* 0x000fe400078e009d */
.L_x_3083:
[----:B------:R-:W-:Y:S05]  /*50d0*/  BSYNC B2 ;  /* 0x0000000000027941 */ /* 0x000fea0003800000 */
.L_x_3081:
        /* <DEDUP_REMOVED lines=16> */
.L_x_3087:
[----:B------:R-:W-:Y:S05]  /*51e0*/  BSYNC B3 ;  /* 0x0000000000037941 */ /* 0x000fea0003800000 */
.L_x_3086:
        /* <DEDUP_REMOVED lines=44> */
.L_x_3085:
[----:B------:R-:W-:Y:S05]  /*54b0*/  BSYNC B2 ;  /* 0x0000000000027941 */ /* 0x000fea0003800000 */
.L_x_3084:
        /* <DEDUP_REMOVED lines=12> */
.L_x_3080:
[----:B------:R-:W-:Y:S05]  /*5580*/  BSYNC B1 ;  /* 0x0000000000017941 */ /* 0x000fea0003800000 */
.L_x_3078:
        /* <DEDUP_REMOVED lines=8> */
.L_x_3089:
        /* <DEDUP_REMOVED lines=12> */
.L_x_3092:
[----:B------:R-:W-:Y:S02]  /*56d0*/  IMAD.MOV.U32 R162, RZ, RZ, R157 ;  /* 0x000000ffffa27224 */ /* 0x000fe400078e009d */
.L_x_3093:
[----:B------:R-:W-:Y:S05]  /*56e0*/  BSYNC B2 ;  /* 0x0000000000027941 */ /* 0x000fea0003800000 */
.L_x_3091:
        /* <DEDUP_REMOVED lines=16> */
.L_x_3097:
[----:B------:R-:W-:Y:S05]  /*57f0*/  BSYNC B3 ;  /* 0x0000000000037941 */ /* 0x000fea0003800000 */
.L_x_3096:
        /* <DEDUP_REMOVED lines=44> */
.L_x_3095:
[----:B------:R-:W-:Y:S05]  /*5ac0*/  BSYNC B2 ;  /* 0x0000000000027941 */ /* 0x000fea0003800000 */
.L_x_3094:
[----:B------:R-:W0:Y:S01]  /*5ad0*/  I2F.U32 R65, R162 ;  /* 0x000000a200417306 */ /* 0x000e220000201000 */
[----:B------:R-:W-:Y:S01]  /*5ae0*/  HFMA2.MMA R66, -RZ, RZ, 0.1171875, 0 ;  /* 0x2f800000ff427435 */ /* 0x000fe200000001ff */
[----:B-----5:R-:W-:-:S05]  /*5af0*/  PRMT R67, RZ, 0x5410, R57 ;  /* 0x00005410ff437816 */ /* 0x020fca0000000039 */
[----:B------:R-:W-:-:S04]  /*5b00*/  FMUL.FTZ R67, R67, c[0x0][0x1ec] ;  /* 0x00007b0043437a20 */ /* 0x000fc80000410000 */
        /* <DEDUP_REMOVED lines=8> */
.L_x_3090:
[----:B------:R-:W-:Y:S05]  /*5b90*/  BSYNC B1 ;  /* 0x0000000000017941 */ /* 0x000fea0003800000 */
.L_x_3088:
        /* <DEDUP_REMOVED lines=8> */
.L_x_3099:
        /* <DEDUP_REMOVED lines=12> */
.L_x_3102:
[----:B------:R-:W-:Y:S02]  /*5ce0*/  IMAD.MOV.U32 R162, RZ, RZ, R157 ;  /* 0x000000ffffa27224 */ /* 0x000fe400078e009d */
.L_x_3103:
[----:B------:R-:W-:Y:S05]  /*5cf0*/  BSYNC B2 ;  /* 0x0000000000027941 */ /* 0x000fea0003800000 */
.L_x_3101:
        /* <DEDUP_REMOVED lines=16> */
.L_x_3107:
[----:B------:R-:W-:Y:S05]  /*5e00*/  BSYNC B3 ;  /* 0x0000000000037941 */ /* 0x000fea0003800000 */
.L_x_3106:
        /* <DEDUP_REMOVED lines=44> */
.L_x_3105:
[----:B------:R-:W-:Y:S05]  /*60d0*/  BSYNC B2 ;  /* 0x0000000000027941 */ /* 0x000fea0003800000 */
.L_x_3104:
        /* <DEDUP_REMOVED lines=12> */
.L_x_3100:
[----:B------:R-:W-:Y:S05]  /*61a0*/  BSYNC B1 ;  /* 0x0000000000017941 */ /* 0x000fea0003800000 */
.L_x_3098:
        /* <DEDUP_REMOVED lines=8> */
.L_x_3109:
        /* <DEDUP_REMOVED lines=12> */
.L_x_3112:
[----:B------:R-:W-:Y:S02]  /*62f0*/  IMAD.MOV.U32 R162, RZ, RZ, R157 ;  /* 0x000000ffffa27224 */ /* 0x000fe400078e009d */
.L_x_3113:
[----:B------:R-:W-:Y:S05]  /*6300*/  BSYNC B2 ;  /* 0x0000000000027941 */ /* 0x000fea0003800000 */
.L_x_3111:
        /* <DEDUP_REMOVED lines=16> */
.L_x_3117:
[----:B------:R-:W-:Y:S05]  /*6410*/  BSYNC B3 ;  /* 0x0000000000037941 */ /* 0x000fea0003800000 */
.L_x_3116:
        /* <DEDUP_REMOVED lines=44> */
.L_x_3115:
[----:B------:R-:W-:Y:S05]  /*66e0*/  BSYNC B2 ;  /* 0x0000000000027941 */ /* 0x000fea0003800000 */
.L_x_3114:
        /* <DEDUP_REMOVED lines=12> */
.L_x_3110:
[----:B------:R-:W-:Y:S05]  /*67b0*/  BSYNC B1 ;  /* 0x0000000000017941 */ /* 0x000fea0003800000 */
.L_x_3108:
        /* <DEDUP_REMOVED lines=8> */
.L_x_3119:
        /* <DEDUP_REMOVED lines=12> */
.L_x_3122:
[----:B------:R-:W-:Y:S02]  /*6900*/  IMAD.MOV.U32 R162, RZ, RZ, R157 ;  /* 0x000000ffffa27224 */ /* 0x000fe400078e009d */
.L_x_3123:
[----:B------:R-:W-:Y:S05]  /*6910*/  BSYNC B2 ;  /* 0x0000000000027941 */ /* 0x000fea0003800000 */
.L_x_3121:
        /* <DEDUP_REMOVED lines=16> */
.L_x_3127:
[----:B------:R-:W-:Y:S05]  /*6a20*/  BSYNC B3 ;  /* 0x0000000000037941 */ /* 0x000fea0003800000 */
.L_x_3126:
        /* <DEDUP_REMOVED lines=44> */
.L_x_3125:
[----:B------:R-:W-:Y:S05]  /*6cf0*/  BSYNC B2 ;  /* 0x0000000000027941 */ /* 0x000fea0003800000 */
.L_x_3124:
        /* <DEDUP_REMOVED lines=12> */
.L_x_3120:
[----:B------:R-:W-:Y:S05]  /*6dc0*/  BSYNC B1 ;  /* 0x0000000000017941 */ /* 0x000fea0003800000 */
.L_x_3118:
        /* <DEDUP_REMOVED lines=8> */
.L_x_3129:
        /* <DEDUP_REMOVED lines=12> */
.L_x_3132:
[----:B------:R-:W-:Y:S02]  /*6f10*/  IMAD.MOV.U32 R162, RZ, RZ, R157 ;  /* 0x000000ffffa27224 */ /* 0x000fe400078e009d */
.L_x_3133:
[----:B------:R-:W-:Y:S05]  /*6f20*/  BSYNC B2 ;  /* 0x0000000000027941 */ /* 0x000fea0003800000 */
.L_x_3131:
        /* <DEDUP_REMOVED lines=16> */
.L_x_3137:
[----:B------:R-:W-:Y:S05]  /*7030*/  BSYNC B3 ;  /* 0x0000000000037941 */ /* 0x000fea0003800000 */
.L_x_3136:
        /* <DEDUP_REMOVED lines=44> */
.L_x_3135:
[----:B------:R-:W-:Y:S05]  /*7300*/  BSYNC B2 ;  /* 0x0000000000027941 */ /* 0x000fea0003800000 */
.L_x_3134:
        /* <DEDUP_REMOVED lines=12> */
.L_x_3130:
[----:B------:R-:W-:Y:S05]  /*73d0*/  BSYNC B1 ;  /* 0x0000000000017941 */ /* 0x000fea0003800000 */
.L_x_3128:
        /* <DEDUP_REMOVED lines=8> */
.L_x_3139:
        /* <DEDUP_REMOVED lines=12> */
.L_x_3142:
[----:B------:R-:W-:Y:S02]  /*7520*/  IMAD.MOV.U32 R180, RZ, RZ, R157 ;  /* 0x000000ffffb47224 */ /* 0x000fe400078e009d */
.L_x_3143:
[----:B------:R-:W-:Y:S05]  /*7530*/  BSYNC B2 ;  /* 0x0000000000027941 */ /* 0x000fea0003800000 */
.L_x_3141:
        /* <DEDUP_REMOVED lines=16> */
.L_x_3147:
[----:B------:R-:W-:Y:S05]  /*7640*/  BSYNC B3 ;  /* 0x0000000000037941 */ /* 0x000fea0003800000 */
.L_x_3146:
        /* <DEDUP_REMOVED lines=44> */
.L_x_3145:
[----:B------:R-:W-:Y:S05]  /*7910*/  BSYNC B2 ;  /* 0x0000000000027941 */ /* 0x000fea0003800000 */
.L_x_3144:
        /* <DEDUP_REMOVED lines=10> */
[----:B------:R-:W-:Y:S02]  /*79c0*/  @P3 PRMT R65, RZ, 0x7610, R63 ;  /* 0x00007610ff413816 */ /* 0x000fe4000000003f */
[----:B------:R-:W-:-:S03]  /*79d0*/  PRMT R180, R64, 0x7610, R180 ;  /* 0x0000761040b47816 */ /* 0x000fc600000000b4 */
[----:B------:R-:W-:Y:S02]  /*79e0*/  @P3 FADD.FTZ R188, R65, R188 ;  /* 0x000000bc41bc3221 */ /* 0x000fe40000010000 */
.L_x_3140:
[----:B------:R-:W-:Y:S05]  /*79f0*/  BSYNC B1 ;  /* 0x0000000000017941 */ /* 0x000fea0003800000 */
.L_x_3138:
        /* <DEDUP_REMOVED lines=9> */
[----:B0-----:R-:W-:Y:S01]  /*7a90*/  SHF.L.U32 R65, R178, 0x10, RZ ;  /* 0x00000010b2417819 */ /* 0x001fe200000006ff */
[----:B------:R-:W-:Y:S01]  /*7aa0*/  IMAD.MOV.U32 R226, RZ, RZ, 0x8 ;  /* 0x00000008ffe27424 */ /* 0x000fe200078e00ff */
[----:B------:R-:W-:Y:S02]  /*7ab0*/  LOP3.LUT R64, R180, 0xffff, RZ, 0xc0, !PT ;  /* 0x0000ffffb4407812 */ /* 0x000fe400078ec0ff */
[----:B------:R-:W-:Y:S02]  /*7ac0*/  LOP3.LUT R65, R65, 0xff0000, RZ, 0xc0, !PT ;  /* 0x00ff000041417812 */ /* 0x000fe400078ec0ff */
[----:B------:R-:W-:Y:S02]  /*7ad0*/  PRMT R67, R176, 0x7104, RZ ;  /* 0x00007104b0437816 */ /* 0x000fe400000000ff */
[----:B------:R-:W-:Y:S02]  /*7ae0*/  PRMT R64, R65, 0x4210, R64 ;  /* 0x0000421041407816 */ /* 0x000fe40000000040 */
[----:B------:R-:W-:-:S02]  /*7af0*/  LOP3.LUT R220, R213, 0xff, RZ, 0xc0, !PT ;  /* 0x000000ffd5dc7812 */ /* 0x000fc400078ec0ff */
[----:B------:R-:W-:Y:S02]  /*7b00*/  LOP3.LUT R66, R214, 0xff, RZ, 0xc0, !PT ;  /* 0x000000ffd6427812 */ /* 0x000fe400078ec0ff */
[----:B------:R-:W-:Y:S01]  /*7b10*/  LOP3.LUT R65, R215, 0xff, RZ, 0xc0, !PT ;  /* 0x000000ffd7417812 */ /* 0x000fe200078ec0ff */
[----:B------:R-:W-:Y:S01]  /*7b20*/  IMAD.WIDE.U32 R220, R220, 0x1000000, RZ ;  /* 0x01000000dcdc7825 */ /* 0x000fe200078e00ff */
[----:B------:R-:W-:-:S03]  /*7b30*/  LOP3.LUT R227, R64, 0xff00, R67, 0xf8, !PT ;  /* 0x0000ff0040e37812 */ /* 0x000fc600078ef843 */
[----:B------:R-:W-:Y:S01]  /*7b40*/  IMAD.WIDE.U32 R66, R66, 0x10000, RZ ;  /* 0x0001000042427825 */ /* 0x000fe200078e00ff */
[----:B------:R-:W-:-:S03]  /*7b50*/  LOP3.LUT R227, R227, 0xff, R174, 0xf8, !PT ;  /* 0x000000ffe3e37812 */ /* 0x000fc600078ef8ae */
[----:B------:R-:W-:Y:S01]  /*7b60*/  IMAD.WIDE.U32 R64, R65, 0x100, RZ ;  /* 0x0000010041407825 */ /* 0x000fe200078e00ff */
[----:B------:R-:W-:-:S04]  /*7b70*/  LOP3.LUT R227, R67, R227, R221, 0xfe, !PT ;  /* 0x000000e343e37212 */ /* 0x000fc800078efedd */
[----:B------:R-:W-:Y:S01]  /*7b80*/  LOP3.LUT R229, R64, R220, R66, 0xfe, !PT ;  /* 0x000000dc40e57212 */ /* 0x000fe200078efe42 */
[----:B------:R-:W-:Y:S01]  /*7b90*/  IMAD.WIDE.U32 R66, R223, R226, c[0x0][0x190] ;  /* 0x00006400df427625 */ /* 0x000fe200078e00e2 */
[----:B------:R-:W-:Y:S02]  /*7ba0*/  LOP3.LUT R65, R227, R65, RZ, 0xfc, !PT ;  /* 0x00000041e3417212 */ /* 0x000fe400078efcff */
[----:B------:R-:W-:-:S05]  /*7bb0*/  LOP3.LUT R64, R229, 0xff, R216, 0xf8, !PT ;  /* 0x000000ffe5407812 */ /* 0x000fca00078ef8d8 */
[----:B------:R0:W-:Y:S02]  /*7bc0*/  STG.E.64 [R66.64], R64 ;  /* 0x0000004042007986 */ /* 0x0001e4000c101b04 */
.L_x_3149:
[----:B------:R-:W-:Y:S05]  /*7bd0*/  BSYNC B1 ;  /* 0x0000000000017941 */ /* 0x000fea0003800000 */
.L_x_3148:
[----:B------:R-:W-:Y:S02]  /*7be0*/  IADD3 R224, R224, 0x80, RZ ;  /* 0x00000080e0e07810 */ /* 0x000fe40007ffe0ff */
[----:B------:R-:W-:Y:S02]  /*7bf0*/  IADD3 R223, R223, 0x80, RZ ;  /* 0x00000080dfdf7810 */ /* 0x000fe40007ffe0ff */
.L_x_3067:
[----:B------:R-:W-:Y:S05]  /*7c00*/  BSYNC B0 ;  /* 0x0000000000007941 */ /* 0x000fea0003800000 */
.L_x_3066:
        /* <DEDUP_REMOVED lines=20> */
.L_x_3153:
        /* <DEDUP_REMOVED lines=12> */
.L_x_3156:
[----:B------:R-:W-:Y:S02]  /*7e10*/  IMAD.MOV.U32 R194, RZ, RZ, R157 ;  /* 0x000000ffffc27224 */ /* 0x000fe400078e009d */
.L_x_3157:
[----:B------:R-:W-:Y:S05]  /*7e20*/  BSYNC B2 ;  /* 0x0000000000027941 */ /* 0x000fea0003800000 */
.L_x_3155:
        /* <DEDUP_REMOVED lines=16> */
.L_x_3161:
[----:B------:R-:W-:Y:S05]  /*7f30*/  BSYNC B3 ;  /* 0x0000000000037941 */ /* 0x000fea0003800000 */
.L_x_3160:
        /* <DEDUP_REMOVED lines=44> */
.L_x_3159:
[----:B------:R-:W-:Y:S05]  /*8200*/  BSYNC B2 ;  /* 0x0000000000027941 */ /* 0x000fea0003800000 */
.L_x_3158:
        /* <DEDUP_REMOVED lines=12> */
.L_x_3154:
[----:B------:R-:W-:Y:S05]  /*82d0*/  BSYNC B1 ;  /* 0x0000000000017941 */ /* 0x000fea0003800000 */
.L_x_3152:
        /* <DEDUP_REMOVED lines=8> */
.L_x_3163:
        /* <DEDUP_REMOVED lines=12> */
.L_x_3166:
[----:B------:R-:W-:Y:S02]  /*8420*/  MOV R162, R157 ;  /* 0x0000009d00a27202 */ /* 0x000fe40000000f00 */
.L_x_3167:
[----:B------:R-:W-:Y:S05]  /*8430*/  BSYNC B2 ;  /* 0x0000000000027941 */ /* 0x000fea0003800000 */
.L_x_3165:
        /* <DEDUP_REMOVED lines=16> */
.L_x_3171:
[----:B------:R-:W-:Y:S05]  /*8540*/  BSYNC B3 ;  /* 0x0000000000037941 */ /* 0x000fea0003800000 */
.L_x_3170:
        /* <DEDUP_REMOVED lines=44> */
.L_x_3169:
[----:B------:R-:W-:Y:S05]  /*8810*/  BSYNC B2 ;  /* 0x0000000000027941 */ /* 0x000fea0003800000 */
.L_x_3168:
        /* <DEDUP_REMOVED lines=12> */
.L_x_3164:
[----:B------:R-:W-:Y:S05]  /*88e0*/  BSYNC B1 ;  /* 0x0000000000017941 */ /* 0x000fea0003800000 */
.L_x_3162:
        /* <DEDUP_REMOVED lines=8> */
.L_x_3173:
        /* <DEDUP_REMOVED lines=12> */
.L_x_3176:
[----:B------:R-:W-:Y:S02]  /*8a30*/  IMAD.MOV.U32 R162, RZ, RZ, R157 ;  /* 0x000000ffffa27224 */ /* 0x000fe400078e009d */
.L_x_3177:
[----:B------:R-:W-:Y:S05]  /*8a40*/  BSYNC B2 ;  /* 0x0000000000027941 */ /* 0x000fea0003800000 */
.L_x_3175:
        /* <DEDUP_REMOVED lines=16> */
.L_x_3181:
[----:B------:R-:W-:Y:S05]  /*8b50*/  BSYNC B3 ;  /* 0x0000000000037941 */ /* 0x000fea0003800000 */
.L_x_3180:
        /* <DEDUP_REMOVED lines=44> */
.L_x_3179:
[----:B------:R-:W-:Y:S05]  /*8e20*/  BSYNC B2 ;  /* 0x0000000000027941 */ /* 0x000fea0003800000 */
.L_x_3178:
        /* <DEDUP_REMOVED lines=12> */
.L_x_3174:
[----:B------:R-:W-:Y:S05]  /*8ef0*/  BSYNC B1 ;  /* 0x0000000000017941 */ /* 0x000fea0003800000 */
.L_x_3172:
        /* <DEDUP_REMOVED lines=8> */
.L_x_3183:
        /* <DEDUP_REMOVED lines=12> */
.L_x_3186:
[----:B------:R-:W-:Y:S02]  /*9040*/  IMAD.MOV.U32 R162, RZ, RZ, R157 ;  /* 0x000000ffffa27224 */ /* 0x000fe400078e009d */
.L_x_3187:
[----:B------:R-:W-:Y:S05]  /*9050*/  BSYNC B2 ;  /* 0x0000000000027941 */ /* 0x000fea0003800000 */
.L_x_3185:
        /* <DEDUP_REMOVED lines=16> */
.L_x_3191:
[----:B------:R-:W-:Y:S05]  /*9160*/  BSYNC B3 ;  /* 0x0000000000037941 */ /* 0x000fea0003800000 */
.L_x_3190:
        /* <DEDUP_REMOVED lines=44> */
.L_x_3189:
[----:B------:R-:W-:Y:S05]  /*9430*/  BSYNC B2 ;  /* 0x0000000000027941 */ /* 0x000fea0003800000 */
.L_x_3188:
        /* <DEDUP_REMOVED lines=12> */
.L_x_3184:
[----:B------:R-:W-:Y:S05]  /*9500*/  BSYNC B1 ;  /* 0x0000000000017941 */ /* 0x000fea0003800000 */
.L_x_3182:
        /* <DEDUP_REMOVED lines=8> */
.L_x_3193:
        /* <DEDUP_REMOVED lines=12> */
.L_x_3196:
[----:B------:R-:W-:Y:S02]  /*9650*/  MOV R162, R157 ;  /* 0x0000009d00a27202 */ /* 0x000fe40000000f00 */
.L_x_3197:
[----:B------:R-:W-:Y:S05]  /*9660*/  BSYNC B2 ;  /* 0x0000000000027941 */ /* 0x000fea0003800000 */
.L_x_3195:
        /* <DEDUP_REMOVED lines=16> */
.L_x_3201:
[----:B------:R-:W-:Y:S05]  /*9770*/  BSYNC B3 ;  /* 0x0000000000037941 */ /* 0x000fea0003800000 */
.L_x_3200:
        /* <DEDUP_REMOVED lines=44> */
.L_x_3199:
[----:B------:R-:W-:Y:S05]  /*9a40*/  BSYNC B2 ;  /* 0x0000000000027941 */ /* 0x000fea0003800000 */
.L_x_3198:
        /* <DEDUP_REMOVED lines=12> */
.L_x_3194:
[----:B------:R-:W-:Y:S05]  /*9b10*/  BSYNC B1 ;  /* 0x0000000000017941 */ /* 0x000fea0003800000 */
.L_x_3192:
        /* <DEDUP_REMOVED lines=8> */
.L_x_3203:
        /* <DEDUP_REMOVED lines=12> */
.L_x_3206:
[----:B------:R-:W-:Y:S02]  /*9c60*/  IMAD.MOV.U32 R162, RZ, RZ, R157 ;  /* 0x000000ffffa27224 */ /* 0x000fe400078e009d */
.L_x_3207:
[----:B------:R-:W-:Y:S05]  /*9c70*/  BSYNC B2 ;  /* 0x0000000000027941 */ /* 0x000fea0003800000 */
.L_x_3205:
        /* <DEDUP_REMOVED lines=16> */
.L_x_3211:
[----:B------:R-:W-:Y:S05]  /*9d80*/  BSYNC B3 ;  /* 0x0000000000037941 */ /* 0x000fea0003800000 */
.L_x_3210:
        /* <DEDUP_REMOVED lines=44> */
.L_x_3209:
[----:B------:R-:W-:Y:S05]  /*a050*/  BSYNC B2 ;  /* 0x0000000000027941 */ /* 0x000fea0003800000 */
.L_x_3208:
        /* <DEDUP_REMOVED lines=12> */
.L_x_3204:
[----:B------:R-:W-:Y:S05]  /*a120*/  BSYNC B1 ;  /* 0x0000000000017941 */ /* 0x000fea0003800000 */
.L_x_3202:
        /* <DEDUP_REMOVED lines=8> */
.L_x_3213:
        /* <DEDUP_REMOVED lines=12> */
.L_x_3216:
[----:B------:R-:W-:Y:S02]  /*a270*/  IMAD.MOV.U32 R162, RZ, RZ, R157 ;  /* 0x000000ffffa27224 */ /* 0x000fe400078e009d */
.L_x_3217:
[----:B------:R-:W-:Y:S05]  /*a280*/  BSYNC B2 ;  /* 0x0000000000027941 */ /* 0x000fea0003800000 */
.L_x_3215:
        /* <DEDUP_REMOVED lines=16> */
.L_x_3221:
[----:B------:R-:W-:Y:S05]  /*a390*/  BSYNC B3 ;  /* 0x0000000000037941 */ /* 0x000fea0003800000 */
.L_x_3220:
        /* <DEDUP_REMOVED lines=44> */
.L_x_3219:
[----:B------:R-:W-:Y:S05]  /*a660*/  BSYNC B2 ;  /* 0x0000000000027941 */ /* 0x000fea0003800000 */
.L_x_3218:
        /* <DEDUP_REMOVED lines=12> */
.L_x_3214:
[----:B------:R-:W-:Y:S05]  /*a730*/  BSYNC B1 ;  /* 0x0000000000017941 */ /* 0x000fea0003800000 */
.L_x_3212:
        /* <DEDUP_REMOVED lines=8> */
.L_x_3223:
        /* <DEDUP_REMOVED lines=12> */
.L_x_3226:
[----:B------:R-:W-:Y:S02]  /*a880*/  MOV R180, R157 ;  /* 0x0000009d00b47202 */ /* 0x000fe40000000f00 */
.L_x_3227:
[----:B------:R-:W-:Y:S05]  /*a890*/  BSYNC B2 ;  /* 0x0000000000027941 */ /* 0x000fea0003800000 */
.L_x_3225:
        /* <DEDUP_REMOVED lines=16> */
.L_x_3231:
[----:B------:R-:W-:Y:S05]  /*a9a0*/  BSYNC B3 ;  /* 0x0000000000037941 */ /* 0x000fea0003800000 */
.L_x_3230:
        /* <DEDUP_REMOVED lines=44> */
.L_x_3229:
[----:B------:R-:W-:Y:S05]  /*ac70*/  BSYNC B2 ;  /* 0x0000000000027941 */ /* 0x000fea0003800000 */
.L_x_3228:
        /* <DEDUP_REMOVED lines=13> */
.L_x_3224:
[----:B------:R-:W-:Y:S05]  /*ad50*/  BSYNC B1 ;  /* 0x0000000000017941 */ /* 0x000fea0003800000 */
.L_x_3222:
        /* <DEDUP_REMOVED lines=29> */
.L_x_3233:
[----:B------:R-:W-:Y:S05]  /*af30*/  BSYNC B1 ;  /* 0x0000000000017941 */ /* 0x000fea0003800000 */
.L_x_3232:
[----:B------:R-:W-:Y:S02]  /*af40*/  IADD3 R224, R224, 0x80, RZ ;  /* 0x00000080e0e07810 */ /* 0x000fe40007ffe0ff */
[----:B------:R-:W-:Y:S02]  /*af50*/  IADD3 R223, R223, 0x80, RZ ;  /* 0x00000080dfdf7810 */ /* 0x000fe40007ffe0ff */
.L_x_3151:
[----:B------:R-:W-:Y:S05]  /*af60*/  BSYNC B0 ;  /* 0x0000000000007941 */ /* 0x000fea0003800000 */
.L_x_3150:
        /* <DEDUP_REMOVED lines=20> */
.L_x_3237:
        /* <DEDUP_REMOVED lines=12> */
.L_x_3240:
[----:B------:R-:W-:Y:S02]  /*b170*/  IMAD.MOV.U32 R202, RZ, RZ, R157 ;  /* 0x000000ffffca7224 */ /* 0x000fe400078e009d */
.L_x_3241:
[----:B------:R-:W-:Y:S05]  /*b180*/  BSYNC B2 ;  /* 0x0000000000027941 */ /* 0x000fea0003800000 */
.L_x_3239:
        /* <DEDUP_REMOVED lines=16> */
.L_x_3245:
[----:B------:R-:W-:Y:S05]  /*b290*/  BSYNC B3 ;  /* 0x0000000000037941 */ /* 0x000fea0003800000 */
.L_x_3244:
        /* <DEDUP_REMOVED lines=44> */
.L_x_3243:
[----:B------:R-:W-:Y:S05]  /*b560*/  BSYNC B2 ;  /* 0x0000000000027941 */ /* 0x000fea0003800000 */
.L_x_3242:
        /* <DEDUP_REMOVED lines=12> */
.L_x_3238:
[----:B------:R-:W-:Y:S05]  /*b630*/  BSYNC B1 ;  /* 0x0000000000017941 */ /* 0x000fea0003800000 */
.L_x_3236:
        /* <DEDUP_REMOVED lines=8> */
.L_x_3247:
        /* <DEDUP_REMOVED lines=12> */
.L_x_3250:
[----:B------:R-:W-:Y:S02]  /*b780*/  IMAD.MOV.U32 R162, RZ, RZ, R157 ;  /* 0x000000ffffa27224 */ /* 0x000fe400078e009d */
.L_x_3251:
[----:B------:R-:W-:Y:S05]  /*b790*/  BSYNC B2 ;  /* 0x0000000000027941 */ /* 0x000fea0003800000 */
.L_x_3249:
        /* <DEDUP_REMOVED lines=16> */
.L_x_3255:
[----:B------:R-:W-:Y:S05]  /*b8a0*/  BSYNC B3 ;  /* 0x0000000000037941 */ /* 0x000fea0003800000 */
.L_x_3254:
        /* <DEDUP_REMOVED lines=44> */
.L_x_3253:
[----:B------:R-:W-:Y:S05]  /*bb70*/  BSYNC B2 ;  /* 0x0000000000027941 */ /* 0x000fea0003800000 */
.L_x_3252:
        /* <DEDUP_REMOVED lines=12> */
.L_x_3248:
[----:B------:R-:W-:Y:S05]  /*bc40*/  BSYNC B1 ;  /* 0x0000000000017941 */ /* 0x000fea0003800000 */
.L_x_3246:
        /* <DEDUP_REMOVED lines=8> */
.L_x_3257:
        /* <DEDUP_REMOVED lines=12> */
.L_x_3260:
[----:B------:R-:W-:Y:S02]  /*bd90*/  MOV R162, R157 ;  /* 0x0000009d00a27202 */ /* 0x000fe40000000f00 */
.L_x_3261:
[----:B------:R-:W-:Y:S05]  /*bda0*/  BSYNC B2 ;  /* 0x0000000000027941 */ /* 0x000fea0003800000 */
.L_x_3259:
        /* <DEDUP_REMOVED lines=16> */
.L_x_3265:
[----:B------:R-:W-:Y:S05]  /*beb0*/  BSYNC B3 ;  /* 0x0000000000037941 */ /* 0x000fea0003800000 */
.L_x_3264:
        /* <DEDUP_REMOVED lines=44> */
.L_x_3263:
[----:B------:R-:W-:Y:S05]  /*c180*/  BSYNC B2 ;  /* 0x0000000000027941 */ /* 0x000fea0003800000 */
.L_x_3262:
        /* <DEDUP_REMOVED lines=12> */
.L_x_3258:
[----:B------:R-:W-:Y:S05]  /*c250*/  BSYNC B1 ;  /* 0x0000000000017941 */ /* 0x000fea0003800000 */
.L_x_3256:
        /* <DEDUP_REMOVED lines=8> */
.L_x_3267:
        /* <DEDUP_REMOVED lines=12> */
.L_x_3270:
[----:B------:R-:W-:Y:S02]  /*c3a0*/  IMAD.MOV.U32 R162, RZ, RZ, R157 ;  /* 0x000000ffffa27224 */ /* 0x000fe400078e009d */
.L_x_3271:
[----:B------:R-:W-:Y:S05]  /*c3b0*/  BSYNC B2 ;  /* 0x0000000000027941 */ /* 0x000fea0003800000 */
.L_x_3269:
        /* <DEDUP_REMOVED lines=16> */
.L_x_3275:
[----:B------:R-:W-:Y:S05]  /*c4c0*/  BSYNC B3 ;  /* 0x0000000000037941 */ /* 0x000fea0003800000 */
.L_x_3274:
        /* <DEDUP_REMOVED lines=44> */
.L_x_3273:
[----:B------:R-:W-:Y:S05]  /*c790*/  BSYNC B2 ;  /* 0x0000000000027941 */ /* 0x000fea0003800000 */
.L_x_3272:
        /* <DEDUP_REMOVED lines=12> */
.L_x_3268:
[----:B------:R-:W-:Y:S05]  /*c860*/  BSYNC B1 ;  /* 0x0000000000017941 */ /* 0x000fea0003800000 */
.L_x_3266:
        /* <DEDUP_REMOVED lines=8> */
.L_x_3277:
        /* <DEDUP_REMOVED lines=12> */
.L_x_3280:
[----:B------:R-:W-:Y:S02]  /*c9b0*/  IMAD.MOV.U32 R162, RZ, RZ, R157 ;  /* 0x000000ffffa27224 */ /* 0x000fe400078e009d */
.L_x_3281:
[----:B------:R-:W-:Y:S05]  /*c9c0*/  BSYNC B2 ;  /* 0x0000000000027941 */ /* 0x000fea0003800000 */
.L_x_3279:
        /* <DEDUP_REMOVED lines=16> */
.L_x_3285:
[----:B------:R-:W-:Y:S05]  /*cad0*/  BSYNC B3 ;  /* 0x0000000000037941 */ /* 0x000fea0003800000 */
.L_x_3284:
        /* <DEDUP_REMOVED lines=44> */
.L_x_3283:
[----:B------:R-:W-:Y:S05]  /*cda0*/  BSYNC B2 ;  /* 0x0000000000027941 */ /* 0x000fea0003800000 */
.L_x_3282:
        /* <DEDUP_REMOVED lines=12> */
.L_x_3278:
[----:B------:R-:W-:Y:S05]  /*ce70*/  BSYNC B1 ;  /* 0x0000000000017941 */ /* 0x000fea0003800000 */
.L_x_3276:
        /* <DEDUP_REMOVED lines=8> */
.L_x_3287:
        /* <DEDUP_REMOVED lines=12> */
.L_x_3290:
[----:B------:R-:W-:Y:S02]  /*cfc0*/  IMAD.MOV.U32 R162, RZ, RZ, R157 ;  /* 0x000000ffffa27224 */ /* 0x000fe400078e009d */
.L_x_3291:
[----:B------:R-:W-:Y:S05]  /*cfd0*/  BSYNC B2 ;  /* 0x0000000000027941 */ /* 0x000fea0003800000 */
.L_x_3289:
        /* <DEDUP_REMOVED lines=16> */
.L_x_3295:
[----:B------:R-:W-:Y:S05]  /*d0e0*/  BSYNC B3 ;  /* 0x0000000000037941 */ /* 0x000fea0003800000 */
.L_x_3294:
        /* <DEDUP_REMOVED lines=44> */
.L_x_3293:
[----:B------:R-:W-:Y:S05]  /*d3b0*/  BSYNC B2 ;  /* 0x0000000000027941 */ /* 0x000fea0003800000 */
.L_x_3292:
        /* <DEDUP_REMOVED lines=12> */
.L_x_3288:
[----:B------:R-:W-:Y:S05]  /*d480*/  BSYNC B1 ;  /* 0x0000000000017941 */ /* 0x000fea0003800000 */
.L_x_3286:
        /* <DEDUP_REMOVED lines=8> */
.L_x_3297:
        /* <DEDUP_REMOVED lines=12> */
.L_x_3300:
[----:B------:R-:W-:Y:S02]  /*d5d0*/  IMAD.MOV.U32 R162, RZ, RZ, R157 ;  /* 0x000000ffffa27224 */ /* 0x000fe400078e009d */
.L_x_3301:
[----:B------:R-:W-:Y:S05]  /*d5e0*/  BSYNC B2 ;  /* 0x0000000000027941 */ /* 0x000fea0003800000 */
.L_x_3299:
        /* <DEDUP_REMOVED lines=16> */
.L_x_3305:
[----:B------:R-:W-:Y:S05]  /*d6f0*/  BSYNC B3 ;  /* 0x0000000000037941 */ /* 0x000fea0003800000 */
.L_x_3304:
        /* <DEDUP_REMOVED lines=44> */
.L_x_3303:
[----:B------:R-:W-:Y:S05]  /*d9c0*/  BSYNC B2 ;  /* 0x0000000000027941 */ /* 0x000fea0003800000 */
.L_x_3302:
        /* <DEDUP_REMOVED lines=12> */
.L_x_3298:
[----:B------:R-:W-:Y:S05]  /*da90*/  BSYNC B1 ;  /* 0x0000000000017941 */ /* 0x000fea0003800000 */
.L_x_3296:
        /* <DEDUP_REMOVED lines=8> */
.L_x_3307:
        /* <DEDUP_REMOVED lines=12> */
.L_x_3310:
[----:B------:R-:W-:Y:S02]  /*dbe0*/  MOV R180, R157 ;  /* 0x0000009d00b47202 */ /* 0x000fe40000000f00 */
.L_x_3311:
[----:B------:R-:W-:Y:S05]  /*dbf0*/  BSYNC B2 ;  /* 0x0000000000027941 */ /* 0x000fea0003800000 */
.L_x_3309:
        /* <DEDUP_REMOVED lines=16> */
.L_x_3315:
[----:B------:R-:W-:Y:S05]  /*dd00*/  BSYNC B3 ;  /* 0x0000000000037941 */ /* 0x000fea0003800000 */
.L_x_3314:
        /* <DEDUP_REMOVED lines=44> */
.L_x_3313:
[----:B------:R-:W-:Y:S05]  /*dfd0*/  BSYNC B2 ;  /* 0x0000000000027941 */ /* 0x000fea0003800000 */
.L_x_3312:
        /* <DEDUP_REMOVED lines=13> */
.L_x_3308:
[----:B------:R-:W-:Y:S05]  /*e0b0*/  BSYNC B1 ;  /* 0x0000000000017941 */ /* 0x000fea0003800000 */
.L_x_3306:
        /* <DEDUP_REMOVED lines=29> */
.L_x_3317:
[----:B------:R-:W-:Y:S05]  /*e290*/  BSYNC B1 ;  /* 0x0000000000017941 */ /* 0x000fea0003800000 */
.L_x_3316:
[----:B------:R-:W-:Y:S02]  /*e2a0*/  IADD3 R224, R224, 0x80, RZ ;  /* 0x00000080e0e07810 */ /* 0x000fe40007ffe0ff */
[----:B------:R-:W-:Y:S02]  /*e2b0*/  IADD3 R223, R223, 0x80, RZ ;  /* 0x00000080dfdf7810 */ /* 0x000fe40007ffe0ff */
.L_x_3235:
[----:B------:R-:W-:Y:S05]  /*e2c0*/  BSYNC B0 ;  /* 0x0000000000007941 */ /* 0x000fea0003800000 */
.L_x_3234:
[----:B------:R-:W-:Y:S01]  /*e2d0*/  BSSY B0, `(.L_x_3318) ;  /* 0x0000330000007945 */ /* 0x000fe20003800000 */
        /* <DEDUP_REMOVED lines=18> */
.L_x_3321:
        /* <DEDUP_REMOVED lines=12> */
.L_x_3324:
[----:B------:R-:W-:Y:S02]  /*e4c0*/  IMAD.MOV.U32 R210, RZ, RZ, R157 ;  /* 0x000000ffffd27224 */ /* 0x000fe400078e009d */
.L_x_3325:
[----:B------:R-:W-:Y:S05]  /*e4d0*/  BSYNC B2 ;  /* 0x0000000000027941 */ /* 0x000fea0003800000 */
.L_x_3323:
        /* <DEDUP_REMOVED lines=16> */
.L_x_3329:
[----:B------:R-:W-:Y:S05]  /*e5e0*/  BSYNC B3 ;  /* 0x0000000000037941 */ /* 0x000fea0003800000 */
.L_x_3328:
        /* <DEDUP_REMOVED lines=44> */
.L_x_3327:
[----:B------:R-:W-:Y:S05]  /*e8b0*/  BSYNC B2 ;  /* 0x0000000000027941 */ /* 0x000fea0003800000 */
.L_x_3326:
        /* <DEDUP_REMOVED lines=10> */
[----:B------:R-:W-:-:S04]  /*e960*/  FMUL.FTZ R205, R0, R205 ;  /* 0x000000cd00cd7220 */ /* 0x000fc80000410000 */
[----:B------:R-:W-:Y:S02]  /*e970*/  @P3 FADD.FTZ R205, R66, R205 ;  /* 0x000000cd42cd3221 */ /* 0x000fe40000010000 */
.L_x_3322:
[----:B------:R-:W-:Y:S05]  /*e980*/  BSYNC B1 ;  /* 0x0000000000017941 */ /* 0x000fea0003800000 */
.L_x_3320:
        /* <DEDUP_REMOVED lines=8> */
.L_x_3331:
        /* <DEDUP_REMOVED lines=12> */
.L_x_3334:
[----:B------:R-:W-:Y:S02]  /*ead0*/  IMAD.MOV.U32 R162, RZ, RZ, R157 ;  /* 0x000000ffffa27224 */ /* 0x000fe400078e009d */
.L_x_3335:
[----:B------:R-:W-:Y:S05]  /*eae0*/  BSYNC B2 ;  /* 0x0000000000027941 */ /* 0x000fea0003800000 */
.L_x_3333:
        /* <DEDUP_REMOVED lines=16> */
.L_x_3339:
[----:B------:R-:W-:Y:S05]  /*ebf0*/  BSYNC B3 ;  /* 0x0000000000037941 */ /* 0x000fea0003800000 */
.L_x_3338:
        /* <DEDUP_REMOVED lines=44> */
.L_x_3337:
[----:B------:R-:W-:Y:S05]  /*eec0*/  BSYNC B2 ;  /* 0x0000000000027941 */ /* 0x000fea0003800000 */
.L_x_3336:
        /* <DEDUP_REMOVED lines=12> */
.L_x_3332:
[----:B------:R-:W-:Y:S05]  /*ef90*/  BSYNC B1 ;  /* 0x0000000000017941 */ /* 0x000fea0003800000 */
.L_x_3330:
        /* <DEDUP_REMOVED lines=8> */
.L_x_3341:
        /* <DEDUP_REMOVED lines=12> */
.L_x_3344:
[----:B------:R-:W-:Y:S02]  /*f0e0*/  IMAD.MOV.U32 R162, RZ, RZ, R157 ;  /* 0x000000ffffa27224 */ /* 0x000fe400078e009d */
.L_x_3345:
[----:B------:R-:W-:Y:S05]  /*f0f0*/  BSYNC B2 ;  /* 0x0000000000027941 */ /* 0x000fea0003800000 */
.L_x_3343:
        /* <DEDUP_REMOVED lines=16> */
.L_x_3349:
[----:B------:R-:W-:Y:S05]  /*f200*/  BSYNC B3 ;  /* 0x0000000000037941 */ /* 0x000fea0003800000 */
.L_x_3348:
        /* <DEDUP_REMOVED lines=44> */
.L_x_3347:
[----:B------:R-:W-:Y:S05]  /*f4d0*/  BSYNC B2 ;  /* 0x0000000000027941 */ /* 0x000fea0003800000 */
.L_x_3346:
        /* <DEDUP_REMOVED lines=12> */
.L_x_3342:
[----:B------:R-:W-:Y:S05]  /*f5a0*/  BSYNC B1 ;  /* 0x0000000000017941 */ /* 0x000fea0003800000 */
.L_x_3340:
        /* <DEDUP_REMOVED lines=8> */
.L_x_3351:
        /* <DEDUP_REMOVED lines=12> */
.L_x_3354:
[----:B------:R-:W-:Y:S02]  /*f6f0*/  IMAD.MOV.U32 R162, RZ, RZ, R157 ;  /* 0x000000ffffa27224 */ /* 0x000fe400078e009d */
.L_x_3355:
[----:B------:R-:W-:Y:S05]  /*f700*/  BSYNC B2 ;  /* 0x0000000000027941 */ /* 0x000fea0003800000 */
.L_x_3353:
        /* <DEDUP_REMOVED lines=16> */
.L_x_3359:
[----:B------:R-:W-:Y:S05]  /*f810*/  BSYNC B3 ;  /* 0x0000000000037941 */ /* 0x000fea0003800000 */
.L_x_3358:
        /* <DEDUP_REMOVED lines=44> */
.L_x_3357:
[----:B------:R-:W-:Y:S05]  /*fae0*/  BSYNC B2 ;  /* 0x0000000000027941 */ /* 0x000fea0003800000 */
.L_x_3356:
        /* <DEDUP_REMOVED lines=12> */
.L_x_3352:
[----:B------:R-:W-:Y:S05]  /*fbb0*/  BSYNC B1 ;  /* 0x0000000000017941 */ /* 0x000fea0003800000 */
.L_x_3350:
        /* <DEDUP_REMOVED lines=8> */
.L_x_3361:
        /* <DEDUP_REMOVED lines=12> */
.L_x_3364:
[----:B------:R-:W-:Y:S02]  /*fd00*/  MOV R162, R157 ;  /* 0x0000009d00a27202 */ /* 0x000fe40000000f00 */
.L_x_3365:
[----:B------:R-:W-:Y:S05]  /*fd10*/  BSYNC B2 ;  /* 0x0000000000027941 */ /* 0x000fea0003800000 */
.L_x_3363:
        /* <DEDUP_REMOVED lines=16> */
.L_x_3369:
[----:B------:R-:W-:Y:S05]  /*fe20*/  BSYNC B3 ;  /* 0x0000000000037941 */ /* 0x000fea0003800000 */
.L_x_3368:
        /* <DEDUP_REMOVED lines=44> */
.L_x_3367:
[----:B------:R-:W-:Y:S05]  /*100f0*/  BSYNC B2 ;  /* 0x0000000000027941 */ /* 0x000fea0003800000 */
.L_x_3366:
        /* <DEDUP_REMOVED lines=12> */
.L_x_3362:
[----:B------:R-:W-:Y:S05]  /*101c0*/  BSYNC B1 ;  /* 0x0000000000017941 */ /* 0x000fea0003800000 */
.L_x_3360:
        /* <DEDUP_REMOVED lines=8> */
.L_x_3371:
        /* <DEDUP_REMOVED lines=12> */
.L_x_3374:
[----:B------:R-:W-:Y:S02]  /*10310*/  IMAD.MOV.U32 R162, RZ, RZ, R157 ;  /* 0x000000ffffa27224 */ /* 0x000fe400078e009d */
.L_x_3375:
[----:B------:R-:W-:Y:S05]  /*10320*/  BSYNC B2 ;  /* 0x0000000000027941 */ /* 0x000fea0003800000 */
.L_x_3373:
        /* <DEDUP_REMOVED lines=16> */
.L_x_3379:
[----:B------:R-:W-:Y:S05]  /*10430*/  BSYNC B3 ;  /* 0x0000000000037941 */ /* 0x000fea0003800000 */
.L_x_3378:
        /* <DEDUP_REMOVED lines=44> */
.L_x_3377:
[----:B------:R-:W-:Y:S05]  /*10700*/  BSYNC B2 ;  /* 0x0000000000027941 */ /* 0x000fea0003800000 */
.L_x_3376:
        /* <DEDUP_REMOVED lines=12> */
.L_x_3372:
[----:B------:R-:W-:Y:S05]  /*107d0*/  BSYNC B1 ;  /* 0x0000000000017941 */ /* 0x000fea0003800000 */
.L_x_3370:
        /* <DEDUP_REMOVED lines=8> */
.L_x_3381:
        /* <DEDUP_REMOVED lines=12> */
.L_x_3384:
[----:B------:R-:W-:Y:S02]  /*10920*/  IMAD.MOV.U32 R162, RZ, RZ, R157 ;  /* 0x000000ffffa27224 */ /* 0x000fe400078e009d */
.L_x_3385:
[----:B------:R-:W-:Y:S05]  /*10930*/  BSYNC B2 ;  /* 0x0000000000027941 */ /* 0x000fea0003800000 */
.L_x_3383:
        /* <DEDUP_REMOVED lines=16> */
.L_x_3389:
[----:B------:R-:W-:Y:S05]  /*10a40*/  BSYNC B3 ;  /* 0x0000000000037941 */ /* 0x000fea0003800000 */
.L_x_3388:
        /* <DEDUP_REMOVED lines=44> */
.L_x_3387:
[----:B------:R-:W-:Y:S05]  /*10d10*/  BSYNC B2 ;  /* 0x0000000000027941 */ /* 0x000fea0003800000 */
.L_x_3386:
        /* <DEDUP_REMOVED lines=12> */
.L_x_3382:
[----:B------:R-:W-:Y:S05]  /*10de0*/  BSYNC B1 ;  /* 0x0000000000017941 */ /* 0x000fea0003800000 */
.L_x_3380:
        /* <DEDUP_REMOVED lines=8> */
.L_x_3391:
        /* <DEDUP_REMOVED lines=12> */
.L_x_3394:
[----:B------:R-:W-:Y:S02]  /*10f30*/  IMAD.MOV.U32 R180, RZ, RZ, R157 ;  /* 0x000000ffffb47224 */ /* 0x000fe400078e009d */
.L_x_3395:
[----:B------:R-:W-:Y:S05]  /*10f40*/  BSYNC B2 ;  /* 0x0000000000027941 */ /* 0x000fea0003800000 */
.L_x_3393:
        /* <DEDUP_REMOVED lines=16> */
.L_x_3399:
[----:B------:R-:W-:Y:S05]  /*11050*/  BSYNC B3 ;  /* 0x0000000000037941 */ /* 0x000fea0003800000 */
.L_x_3398:
        /* <DEDUP_REMOVED lines=44> */
.L_x_3397:
[----:B------:R-:W-:Y:S05]  /*11320*/  BSYNC B2 ;  /* 0x0000000000027941 */ /* 0x000fea0003800000 */
.L_x_3396:
        /* <DEDUP_REMOVED lines=13> */
.L_x_3392:
[----:B------:R-:W-:Y:S05]  /*11400*/  BSYNC B1 ;  /* 0x0000000000017941 */ /* 0x000fea0003800000 */
.L_x_3390:
[----:B------:R-:W-:Y:S01]  /*11410*/  HFMA2.MMA R225, -RZ, RZ, 0, 9.5367431640625e-07 ;  /* 0x00000010ffe17435 */ /* 0x000fe200000001ff */
[----:B------:R-:W-:Y:S02]  /*11420*/  F2FP.BF16.PACK_AB R67, R212, R211 ;  /* 0x000000d3d443723e */ /* 0x000fe400000010ff */
[----:B------:R-:W-:Y:S02]  /*11430*/  F2FP.BF16.PACK_AB R66, R210, R209 ;  /* 0x000000d1d242723e */ /* 0x000fe400000010ff */
[----:B------:R-:W-:Y:S02]  /*11440*/  F2FP.BF16.PACK_AB R65, R208, R207 ;  /* 0x000000cfd041723e */ /* 0x000fe400000010ff */
[----:B------:R-:W-:-:S03]  /*11450*/  F2FP.BF16.PACK_AB R64, R206, R205 ;  /* 0x000000cdce40723e */ /* 0x000fc600000010ff */
[----:B------:R-:W-:-:S05]  /*11460*/  IMAD.WIDE.U32 R224, R224, R225, c[0x0][0x188] ;  /* 0x00006200e0e07625 */ /* 0x000fca00078e00e1 */
        /* <DEDUP_REMOVED lines=22> */
.L_x_3319:
[----:B------:R-:W-:Y:S05]  /*115d0*/  BSYNC B0 ;  /* 0x0000000000007941 */ /* 0x000fea0003800000 */
.L_x_3318:
        /* <DEDUP_REMOVED lines=51> */
.L_x_3414:
        /* <DEDUP_REMOVED lines=101> */
.L_x_3415:
        /* <DEDUP_REMOVED lines=12> */
[----:B------:R-:W-:Y:S01]  /*12020*/  MOV R67, RZ ;  /* 0x000000ff00437202 */ /* 0x000fe20000000f00 */
[----:B------:R-:W-:Y:S01]  /*12030*/  @!P2 IMAD.MOV.U32 R67, RZ, RZ, R159 ;  /* 0x000000ffff43a224 */ /* 0x000fe200078e009f */
[----:B------:R-:W-:Y:S01]  /*12040*/  LOP3.LUT P3, RZ, R66, 0x1f, R49, 0xf8, !PT ;  /* 0x0000001f42ff7812 */ /* 0x000fe2000786f831 */
[----:B------:R-:W-:Y:S02]  /*12050*/  BSSY B0, `(.L_x_3402) ;  /* 0x00000ea000007945 */ /* 0x000fe40003800000 */
[----:B------:R-:W-:Y:S01]  /*12060*/  I2F R227, R67 ;  /* 0x0000004300e37306 */ /* 0x000fe20000201400 */
[----:B------:R-:W0:Y:S04]  /*12070*/  SHFL.DOWN PT, R224, R67, 0x2, 0x1f ;  /* 0x08401f0043e07f89 */ /* 0x000e2800000e0000 */
[----:B------:R1:W2:Y:S05]  /*12080*/  @!P2 LDS.64 R64, [R220.X8] ;  /* 0x00000000dc40a984 */ /* 0x0002aa0000008a00 */
[----:B------:R-:W-:Y:S01]  /*12090*/  @!P3 LEA R66, P2, R37, c[0x0][0x1a0], 0x2 ;  /* 0x000068002542ba11 */ /* 0x000fe200078410ff */
        /* <DEDUP_REMOVED lines=13> */
[----:B------:R-:W-:-:S02]  /*12170*/  IMAD.IADD R227, R223, 0x1, R230 ;  /* 0x00000001dfe37824 */ /* 0x000fc400078e02e6 */
        /* <DEDUP_REMOVED lines=13> */
[----:B------:R-:W-:Y:S02]  /*12250*/  IMAD.MOV.U32 R223, RZ, RZ, c[0x0][0x1e0] ;  /* 0x00007800ffdf7624 */ /* 0x000fe400078e00ff */
[----:B--2---:R-:W-:Y:S01]  /*12260*/  FADD.FTZ R64, R67, R64 ;  /* 0x0000004043407221 */ /* 0x004fe20000010000 */
[----:B------:R-:W-:Y:S01]  /*12270*/  @!P3 LEA.HI.X R67, R37, c[0x0][0x1a4], R222, 0x2, P2 ;  /* 0x000069002543ba11 */ /* 0x000fe200010f14de */
[----:B------:R-:W-:-:S02]  /*12280*/  FMUL.FTZ R220, R220, R230 ;  /* 0x000000e6dcdc7220 */ /* 0x000fc40000410000 */
[C---:B0-----:R-:W-:Y:S02]  /*12290*/  FMUL.FTZ R224, R65.reuse, R224 ;  /* 0x000000e041e07220 */ /* 0x041fe40000410000 */
[----:B------:R-:W-:Y:S01]  /*122a0*/  FFMA.FTZ R220, R65, R220, R64 ;  /* 0x000000dc41dc7223 */ /* 0x000fe20000010040 */
[C---:B------:R-:W-:Y:S02]  /*122b0*/  @!P3 LEA R64, P2, R37.reuse, c[0x0][0x1a8], 0x2 ;  /* 0x00006a002540ba11 */ /* 0x040fe400078410ff */
[----:B------:R-:W0:Y:S02]  /*122c0*/  SHFL.IDX PT, R225, R224, RZ, 0x1f ;  /* 0x00001fffe0e17589 */ /* 0x000e2400000e0000 */
[----:B------:R-:W-:Y:S02]  /*122d0*/  @!P3 LEA.HI.X R65, R37, c[0x0][0x1ac], R222, 0x2, P2 ;  /* 0x00006b002541ba11 */ /* 0x000fe400010f14de */
[----:B------:R-:W1:Y:S01]  /*122e0*/  SHFL.IDX PT, R220, R220, RZ, 0x1f ;  /* 0x00001fffdcdc7589 */ /* 0x000e6200000e0000 */
[----:B------:R-:W-:Y:S01]  /*122f0*/  ISETP.NE.AND P2, PT, RZ, UR6, PT ;  /* 0x00000006ff007c0c */ /* 0x000fe2000bf45270 */
        /* <DEDUP_REMOVED lines=50> */
.L_x_3405:
[----:B------:R-:W-:Y:S05]  /*12620*/  BSYNC B1 ;  /* 0x0000000000017941 */ /* 0x000fea0003800000 */
.L_x_3404:
[----:B------:R-:W-:Y:S01]  /*12630*/  ISETP.NE.AND P2, PT, R50, RZ, PT ;  /* 0x000000ff3200720c */ /* 0x000fe20003f45270 */
        /* <DEDUP_REMOVED lines=34> */
.L_x_3407:
[----:B------:R-:W-:Y:S05]  /*12860*/  BSYNC B1 ;  /* 0x0000000000017941 */ /* 0x000fea0003800000 */
.L_x_3406:
        /* <DEDUP_REMOVED lines=35> */
.L_x_3409:
[----:B------:R-:W-:Y:S05]  /*12aa0*/  BSYNC B1 ;  /* 0x0000000000017941 */ /* 0x000fea0003800000 */
.L_x_3408:
        /* <DEDUP_REMOVED lines=35> */
.L_x_3411:
[----:B------:R-:W-:Y:S05]  /*12ce0*/  BSYNC B1 ;  /* 0x0000000000017941 */ /* 0x000fea0003800000 */
.L_x_3410:
        /* <DEDUP_REMOVED lines=32> */
.L_x_3403:
[----:B0-----:R-:W-:Y:S05]  /*12ef0*/  BSYNC B0 ;  /* 0x0000000000007941 */ /* 0x001fea0003800000 */
.L_x_3402:
[----:B------:R-:W-:Y:S02]  /*12f00*/  IADD3 R37, R37, c[0x0][0x160], RZ ;  /* 0x0000580025257a10 */ /* 0x000fe40007ffe0ff */
[----:B------:R-:W-:Y:S02]  /*12f10*/  LOP3.LUT P3, RZ, R160, 0xff, RZ, 0xc0, !PT ;  /* 0x000000ffa0ff7812 */ /* 0x000fe4000786c0ff */
[----:B------:R-:W-:Y:S02]  /*12f20*/  ISETP.GE.AND P2, PT, R37, c[0x0][0x164], PT ;  /* 0x0000590025007a0c */ /* 0x000fe40003f46270 */
[----:B------:R-:W-:-:S11]  /*12f30*/  SEL R160, RZ, 0x1, P3 ;  /* 0x00000001ffa07807 */ /* 0x000fd60001800000 */
[----:B------:R-:W-:Y:S01]  /*12f40*/  @P2 CALL.REL.NOINC `(.L_x_3412) ;  /* 0x0000001000002944 */ /* 0x000fe20003c00000 */
[----:B------:R-:W-:Y:S05]  /*12f50*/  BRA `(.L_x_3413) ;  /* 0xfffee4f000007947 */ /* 0x000fea000383ffff */
.L_x_3412:
[----:B------:R-:W-:Y:S05]  /*12f60*/  EXIT ;  /* 0x000000000000794d */ /* 0x000fea0003800000 */
.L_x_3400:
[----:B------:R-:W-:Y:S01]  /*12f70*/  MOV R65, R64 ;  /* 0x0000004000417202 */ /* 0x000fe20000000f00 */
[----:B------:R-:W-:Y:S01]  /*12f80*/  IMAD.MOV.U32 R226, RZ, RZ, 0x1 ;  /* 0x00000001ffe27424 */ /* 0x000fe200078e00ff */
[----:B------:R-:W-:Y:S01]  /*12f90*/  MOV R66, 0x12fd0 ;  /* 0x00012fd000427802 */ /* 0x000fe20000000f00 */
[----:B------:R-:W-:Y:S02]  /*12fa0*/  IMAD.MOV.U32 R223, RZ, RZ, 0x1f ;  /* 0x0000001fffdf7424 */ /* 0x000fe400078e00ff */
[----:B------:R-:W-:Y:S02]  /*12fb0*/  IMAD.MOV.U32 R224, RZ, RZ, -0x1 ;  /* 0xffffffffffe07424 */ /* 0x000fe400078e00ff */
[----:B-----5:R-:W-:Y:S05]  /*12fc0*/  CALL.REL.NOINC `($__internal_14_$__cuda_sm70_shflsync_bfly_p) ;  /* 0x000008b000007944 */ /* 0x020fea0003c00000 */
[----:B01----:R-:W-:Y:S01]  /*12fd0*/  IMAD.MOV.U32 R65, RZ, RZ, R226 ;  /* 0x000000ffff417224 */ /* 0x003fe200078e00e2 */
[----:B------:R-:W-:Y:S05]  /*12fe0*/  BRA `(.L_x_3414) ;  /* 0xffffe92000007947 */ /* 0x000fea000383ffff */
.L_x_3401:
[----:B------:R-:W-:Y:S01]  /*12ff0*/  HFMA2.MMA R226, -RZ, RZ, 0, 1.1920928955078125e-07 ;  /* 0x00000002ffe27435 */ /* 0x000fe200000001ff */
[----:B------:R-:W-:Y:S01]  /*13000*/  IMAD.MOV.U32 R223, RZ, RZ, 0x1f ;  /* 0x0000001fffdf7424 */ /* 0x000fe200078e00ff */
[----:B------:R-:W-:Y:S01]  /*13010*/  MOV R66, 0x13040 ;  /* 0x0001304000427802 */ /* 0x000fe20000000f00 */
[----:B------:R-:W-:-:S03]  /*13020*/  IMAD.MOV.U32 R224, RZ, RZ, -0x1 ;  /* 0xffffffffffe07424 */ /* 0x000fc600078e00ff */
[----:B0----5:R-:W-:Y:S05]  /*13030*/  CALL.REL.NOINC `($__internal_14_$__cuda_sm70_shflsync_bfly_p) ;  /* 0x0000084000007944 */ /* 0x021fea0003c00000 */
[----:B01----:R-:W-:Y:S01]  /*13040*/  FADD.FTZ R65, R65, R226 ;  /* 0x000000e241417221 */ /* 0x003fe20000010000 */
[----:B------:R-:W-:Y:S01]  /*13050*/  MOV R224, 0xffffffff ;  /* 0xffffffff00e07802 */ /* 0x000fe20000000f00 */
[----:B------:R-:W-:Y:S01]  /*13060*/  IMAD.MOV.U32 R226, RZ, RZ, 0x4 ;  /* 0x00000004ffe27424 */ /* 0x000fe200078e00ff */
[----:B------:R-:W-:Y:S01]  /*13070*/  MOV R66, 0x130a0 ;  /* 0x000130a000427802 */ /* 0x000fe20000000f00 */
[----:B------:R-:W-:-:S02]  /*13080*/  IMAD.MOV.U32 R223, RZ, RZ, 0x1f ;  /* 0x0000001fffdf7424 */ /* 0x000fc400078e00ff */
[----:B------:R-:W-:Y:S05]  /*13090*/  CALL.REL.NOINC `($__internal_14_$__cuda_sm70_shflsync_bfly_p) ;  /* 0x000007e000007944 */ /* 0x000fea0003c00000 */
[----:B01----:R-:W-:Y:S01]  /*130a0*/  FADD.FTZ R65, R65, R226 ;  /* 0x000000e241417221 */ /* 0x003fe20000010000 */
[----:B------:R-:W-:Y:S01]  /*130b0*/  MOV R66, 0x13100 ;  /* 0x0001310000427802 */ /* 0x000fe20000000f00 */
[----:B------:R-:W-:-:S02]  /*130c0*/  IMAD.MOV.U32 R226, RZ, RZ, 0x8 ;  /* 0x00000008ffe27424 */ /* 0x000fc400078e00ff */
[----:B------:R-:W-:Y:S02]  /*130d0*/  IMAD.MOV.U32 R223, RZ, RZ, 0x1f ;  /* 0x0000001fffdf7424 */ /* 0x000fe400078e00ff */
[----:B------:R-:W-:Y:S02]  /*130e0*/  IMAD.MOV.U32 R224, RZ, RZ, -0x1 ;  /* 0xffffffffffe07424 */ /* 0x000fe400078e00ff */
[----:B------:R-:W-:Y:S05]  /*130f0*/  CALL.REL.NOINC `($__internal_14_$__cuda_sm70_shflsync_bfly_p) ;  /* 0x0000078000007944 */ /* 0x000fea0003c00000 */
[----:B0-----:R-:W-:Y:S01]  /*13100*/  HFMA2.MMA R223, -RZ, RZ, 0, 1.847743988037109375e-06 ;  /* 0x0000001fffdf7435 */ /* 0x001fe200000001ff */
[----:B-1----:R-:W-:Y:S01]  /*13110*/  FADD.FTZ R65, R65, R226 ;  /* 0x000000e241417221 */ /* 0x002fe20000010000 */
[----:B------:R-:W-:Y:S01]  /*13120*/  MOV R66, 0x13160 ;  /* 0x0001316000427802 */ /* 0x000fe20000000f00 */
[----:B------:R-:W-:Y:S02]  /*13130*/  IMAD.MOV.U32 R226, RZ, RZ, 0x10 ;  /* 0x00000010ffe27424 */ /* 0x000fe400078e00ff */
[----:B------:R-:W-:Y:S02]  /*13140*/  IMAD.MOV.U32 R224, RZ, RZ, -0x1 ;  /* 0xffffffffffe07424 */ /* 0x000fe400078e00ff */
[----:B------:R-:W-:Y:S05]  /*13150*/  CALL.REL.NOINC `($__internal_14_$__cuda_sm70_shflsync_bfly_p) ;  /* 0x0000072000007944 */ /* 0x000fea0003c00000 */
[----:B01----:R-:W-:Y:S02]  /*13160*/  FADD.FTZ R65, R65, R226 ;  /* 0x000000e241417221 */ /* 0x003fe40000010000 */
[----:B------:R-:W-:Y:S02]  /*13170*/  IMAD.MOV.U32 R226, RZ, RZ, 0x1 ;  /* 0x00000001ffe27424 */ /* 0x000fe400078e00ff */
[----:B------:R-:W-:-:S02]  /*13180*/  FMUL.FTZ R64, R152, R65 ;  /* 0x0000004198407220 */ /* 0x000fc40000410000 */
[----:B------:R-:W-:Y:S02]  /*13190*/  IMAD.MOV.U32 R223, RZ, RZ, 0x1f ;  /* 0x0000001fffdf7424 */ /* 0x000fe400078e00ff */
[--C-:B------:R-:W-:Y:S02]  /*131a0*/  FADD.FTZ R65, R172, -R64.reuse ;  /* 0x80000040ac417221 */ /* 0x100fe40000010000 */
[--C-:B------:R-:W-:Y:S02]  /*131b0*/  FADD.FTZ R66, R171, -R64.reuse ;  /* 0x80000040ab427221 */ /* 0x100fe40000010000 */
[----:B------:R-:W-:Y:S02]  /*131c0*/  FFMA.FTZ R65, R65, R65, RZ ;  /* 0x0000004141417223 */ /* 0x000fe400000100ff */
[----:B------:R-:W-:Y:S02]  /*131d0*/  FADD.FTZ R224, R170, -R64 ;  /* 0x80000040aae07221 */ /* 0x000fe40000010000 */
[----:B------:R-:W-:-:S02]  /*131e0*/  FFMA.FTZ R65, R66, R66, R65 ;  /* 0x0000004242417223 */ /* 0x000fc40000010041 */
[--C-:B------:R-:W-:Y:S02]  /*131f0*/  FADD.FTZ R66, R169, -R64.reuse ;  /* 0x80000040a9427221 */ /* 0x100fe40000010000 */
[----:B------:R-:W-:Y:S02]  /*13200*/  FFMA.FTZ R65, R224, R224, R65 ;  /* 0x000000e0e0417223 */ /* 0x000fe40000010041 */
[--C-:B------:R-:W-:Y:S02]  /*13210*/  FADD.FTZ R224, R173, -R64.reuse ;  /* 0x80000040ade07221 */ /* 0x100fe40000010000 */
[----:B------:R-:W-:Y:S02]  /*13220*/  FFMA.FTZ R65, R66, R66, R65 ;  /* 0x0000004242417223 */ /* 0x000fe40000010041 */
        /* <DEDUP_REMOVED lines=73> */
[----:B------:R-:W-:Y:S02]  /*136c0*/  IMAD.MOV.U32 R224, RZ, RZ, -0x1 ;  /* 0xffffffffffe07424 */ /* 0x000fe400078e00ff */
[----:B------:R-:W-:Y:S05]  /*136d0*/  CALL.REL.NOINC `($__internal_14_$__cuda_sm70_shflsync_bfly_p) ;  /* 0x000001a000007944 */ /* 0x000fea0003c00000 */
[----:B01----:R-:W-:Y:S01]  /*136e0*/  FADD.FTZ R65, R65, R226 ;  /* 0x000000e241417221 */ /* 0x003fe20000010000 */
[----:B------:R-:W-:Y:S01]  /*136f0*/  MOV R226, 0x2 ;  /* 0x0000000200e27802 */ /* 0x000fe20000000f00 */
[----:B------:R-:W-:Y:S01]  /*13700*/  IMAD.MOV.U32 R223, RZ, RZ, 0x1f ;  /* 0x0000001fffdf7424 */ /* 0x000fe200078e00ff */
[----:B------:R-:W-:Y:S01]  /*13710*/  MOV R66, 0x13740 ;  /* 0x0001374000427802 */ /* 0x000fe20000000f00 */
[----:B------:R-:W-:Y:S02]  /*13720*/  IMAD.MOV.U32 R224, RZ, RZ, -0x1 ;  /* 0xffffffffffe07424 */ /* 0x000fe400078e00ff */
[----:B------:R-:W-:Y:S05]  /*13730*/  CALL.REL.NOINC `($__internal_14_$__cuda_sm70_shflsync_bfly_p) ;  /* 0x0000014000007944 */ /* 0x000fea0003c00000 */
        /* <DEDUP_REMOVED lines=12> */
[----:B-1----:R-:W-:Y:S01]  /*13800*/  FADD.FTZ R221, R65, R226 ;  /* 0x000000e241dd7221 */ /* 0x002fe20000010000 */
[----:B0-----:R-:W-:Y:S01]  /*13810*/  HFMA2.MMA R223, -RZ, RZ, 0, 1.847743988037109375e-06 ;  /* 0x0000001fffdf7435 */ /* 0x001fe200000001ff */
[----:B------:R-:W-:Y:S01]  /*13820*/  IMAD.MOV.U32 R226, RZ, RZ, 0x10 ;  /* 0x00000010ffe27424 */ /* 0x000fe200078e00ff */
[----:B------:R-:W-:Y:S01]  /*13830*/  MOV R66, 0x13870 ;  /* 0x0001387000427802 */ /* 0x000fe20000000f00 */
[----:B------:R-:W-:Y:S02]  /*13840*/  IMAD.MOV.U32 R224, RZ, RZ, -0x1 ;  /* 0xffffffffffe07424 */ /* 0x000fe400078e00ff */
[----:B------:R-:W-:Y:S02]  /*13850*/  IMAD.MOV.U32 R65, RZ, RZ, R221 ;  /* 0x000000ffff417224 */ /* 0x000fe400078e00dd */
[----:B------:R-:W-:Y:S05]  /*13860*/  CALL.REL.NOINC `($__internal_14_$__cuda_sm70_shflsync_bfly_p) ;  /* 0x0000001000007944 */ /* 0x000fea0003c00000 */
[----:B01----:R-:W-:Y:S05]  /*13870*/  BRA `(.L_x_3415) ;  /* 0xffffe6e000007947 */ /* 0x003fea000383ffff */
        .weak           $__internal_14_$__cuda_sm70_shflsync_bfly_p
        .type           $__internal_14_$__cuda_sm70_shflsync_bfly_p,@function
        .size           $__internal_14_$__cuda_sm70_shflsync_bfly_p,(.L_x_36054 - $__internal_14_$__cuda_sm70_shflsync_bfly_p)
$__internal_14_$__cuda_sm70_shflsync_bfly_p:
[----:B------:R-:W-:Y:S01]  /*13880*/  IMAD.MOV.U32 R67, RZ, RZ, 0x0 ;  /* 0x00000000ff437424 */ /* 0x000fe200078e00ff */
[----:B------:R-:W-:Y:S04]  /*13890*/  WARPSYNC R224 ;  /* 0x000000e000007348 */ /* 0x000fe80003800000 */
[----:B------:R0:W1:Y:S01]  /*138a0*/  SHFL.BFLY PT, R226, R65, R226, R223 ;  /* 0x0c0000e241e27389 */ /* 0x00006200000e00df */
[----:B------:R-:W-:Y:S05]  /*138b0*/  RET.REL.NODEC R66 `(_ZN10layer_norm13ln_fwd_kernelINS_13Kernel_traitsI13__nv_bfloat16S2_S2_S2_fjLj5120ELj1ELj1ELj4ELj16ENS_18Kernel_traits_baseILj5120ES2_S2_S2_S2_fjLj128EEEEELb1ELb1ELb1ELb0EEEvNS_9FwdParamsE) ;  /* 0xfffec74042007950 */ /* 0x000fea0003c3ffff */
.L_x_3416:
        /* <DEDUP_REMOVED lines=12> */
.L_x_36054:


//--------------------- .text._ZN10layer_norm13ln_fwd_kernelINS_13Kernel_traitsI13__nv_bfloat16S2_S2_S2_fjLj5120ELj1ELj1ELj4ELj16ENS_18Kernel_traits_baseILj5120ES2_S2_S2_S2_fjLj128EEEEELb1ELb1ELb1ELb1EEEvNS_9FwdParamsE --------------------------
	.section	.text._ZN10layer_norm13ln_fwd_kernelINS_13Kernel_traitsI13__nv_bfloat16S2_S2_S2_fjLj5120ELj1ELj1ELj4ELj16ENS_18Kernel_traits_baseILj5120ES2_S2_S2_S2_fjLj128EEEEELb1ELb1ELb1ELb1EEEvNS_9FwdParamsE,"ax",@progbits
	.sectioninfo	@"SHI_REGISTERS=167"
	.align	128
        .global         _ZN10layer_norm13ln_fwd_kernelINS_13Kernel_traitsI13__nv_bfloat16S2_S2_S2_fjLj5120ELj1ELj1ELj4ELj16ENS_18Kernel_traits_baseILj5120ES2_S2_S2_S2_fjLj128EEEEELb1ELb1ELb1ELb1EEEvNS_9FwdParamsE
        .type           _ZN10layer_norm13ln_fwd_kernelINS_13Kernel_traitsI13__nv_bfloat16S2_S2_S2_fjLj5120ELj1ELj1ELj4ELj16ENS_18Kernel_traits_baseILj5120ES2_S2_S2_S2_fjLj128EEEEELb1ELb1ELb1ELb1EEEvNS_9FwdParamsE,@function
        .size           _ZN10layer_norm13ln_fwd_kernelINS_13Kernel_traitsI13__nv_bfloat16S2_S2_S2_fjLj5120ELj1ELj1ELj4ELj16ENS_18Kernel_traits_baseILj5120ES2_S2_S2_S2_fjLj128EEEEELb1ELb1ELb1ELb1EEEvNS_9FwdParamsE,(.L_x_36055 - _ZN10layer_norm13ln_fwd_kernelINS_13Kernel_traitsI13__nv_bfloat16S2_S2_S2_fjLj5120ELj1ELj1ELj4ELj16ENS_18Kernel_traits_baseILj5120ES2_S2_S2_S2_fjLj128EEEEELb1ELb1ELb1ELb1EEEvNS_9FwdParamsE)
        .other          _ZN10layer_norm13ln_fwd_kernelINS_13Kernel_traitsI13__nv_bfloat16S2_S2_S2_fjLj5120ELj1ELj1ELj4ELj16ENS_18Kernel_traits_baseILj5120ES2_S2_S2_S2_fjLj128EEEEELb1ELb1ELb1ELb1EEEvNS_9FwdParamsE,@"STO_CUDA_ENTRY STV_DEFAULT"
_ZN10layer_norm13ln_fwd_kernelINS_13Kernel_traitsI13__nv_bfloat16S2_S2_S2_fjLj5120ELj1ELj1ELj4ELj16ENS_18Kernel_traits_baseILj5120ES2_S2_S2_S2_fjLj128EEEEELb1ELb1ELb1ELb1EEEvNS_9FwdParamsE:
.text._ZN10layer_norm13ln_fwd_kernelINS_13Kernel_traitsI13__nv_bfloat16S2_S2_S2_fjLj5120ELj1ELj1ELj4ELj16ENS_18Kernel_traits_baseILj5120ES2_S2_S2_S2_fjLj128EEEEELb1ELb1ELb1ELb1EEEvNS_9FwdParamsE:
[----:B------:R-:W-:Y:S02]  /*0000*/  IMAD.MOV.U32 R1, RZ, RZ, c[0x0][0x28] ;  /* 0x00000a00ff017624 */ /* 0x000fe400078e00ff */
[----:B------:R-:W-:Y:S01]  /*0010*/  ULDC.U8 UR4, c[0x0][0x244] ;  /* 0x0000910000047ab9 */ /* 0x000fe20000000000 */
[----:B------:R-:W-:Y:S01]  /*0020*/  IMAD.MOV.U32 R128, RZ, RZ, c[0x0][0x238] ;  /* 0x00008e00ff807624 */ /* 0x000fe200078e00ff */
[----:B------:R-:W-:Y:S01]  /*0030*/  ISETP.NE.AND P0, PT, RZ, UR4, PT ;  /* 0x00000004ff007c0c */ /* 0x000fe2000bf05270 */
[----:B------:R-:W-:Y:S02]  /*0040*/  ULDC.64 UR4, c[0x0][0x230] ;  /* 0x00008c0000047ab9 */ /* 0x000fe40000000a00 */
[----:B------:R-:W-:Y:S01]  /*0050*/  IMAD.U32 R2, RZ, RZ, UR4 ;  /* 0x00000004ff027e24 */ /* 0x000fe2000f8e00ff */
[----:B------:R-:W-:Y:S01]  /*0060*/  ULDC.64 UR6, c[0x0][0x118] ;  /* 0x0000460000067ab9 */ /* 0x000fe20000000a00 */
[----:B------:R-:W-:Y:S02]  /*0070*/  IMAD.U32 R3, RZ, RZ, UR5 ;  /* 0x00000005ff037e24 */ /* 0x000fe4000f8e00ff */
[----:B------:R-:W-:-:S06]  /*0080*/  IMAD.MOV.U32 R129, RZ, RZ, c[0x0][0x23c] ;  /* 0x00008f00ff817624 */ /* 0x000fcc00078e00ff */
[----:B------:R-:W2:Y:S01]  /*0090*/  @P0 LDG.E.64 R2, [R2.64] ;  /* 0x0000000602020981 */ /* 0x000ea2000c1e1b00 */
[----:B------:R-:W-:Y:S01]  /*00a0*/  @P0 MOV R8, R128 ;  /* 0x0000008000080202 */ /* 0x000fe20000000f00 */
[----:B------:R-:W-:-:S05]  /*00b0*/  @P0 IMAD.MOV.U32 R9, RZ, RZ, R129 ;  /* 0x000000ffff090224 */ /* 0x000fca00078e0081 */
[----:B------:R-:W3:Y:S04]  /*00c0*/  @P0 LDG.E.64 R4, [R8.64] ;  /* 0x0000000608040981 */ /* 0x000ee8000c1e1b00 */
[----:B------:R-:W0:Y:S04]  /*00d0*/  S2R R94, SR_TID.X ;  /* 0x00000000005e7919 */ /* 0x000e280000002100 */
[----:B------:R-:W0:Y:S02]  /*00e0*/  S2R R95, SR_CTAID.X ;  /* 0x00000000005f7919 */ /* 0x000e240000002500 */
[----:B0-----:R-:W-:-:S04]  /*00f0*/  IMAD R107, R95, c[0x0][0x0], R94 ;  /* 0x000000005f6b7a24 */ /* 0x001fc800078e025e */
[----:B------:R-:W-:Y:S01]  /*0100*/  IMAD.WIDE.U32 R6, R107, -0x326172a9, RZ ;  /* 0xcd9e8d576b067825 */ /* 0x000fe200078e00ff */
[----:B--2---:R-:W0:Y:S01]  /*0110*/  @P0 R2UR UR4, R2 ;  /* 0x00000000020403c2 */ /* 0x004e2200000e0000 */
[----:B---3--:R-:W-:-:S07]  /*0120*/  @P0 IADD3 R128, P1, R4, c[0x0][0x240], RZ ;  /* 0x0000900004800a10 */ /* 0x008fce0007f3e0ff */
[----:B------:R1:W2:Y:S01]  /*0130*/  @P0 R2UR UR5, R3 ;  /* 0x00000000030503c2 */ /* 0x0002a200000e0000 */
[----:B------:R-:W-:Y:S01]  /*0140*/  @P0 IMAD.X R129, RZ, RZ, R5, P1 ;  /* 0x000000ffff810224 */ /* 0x000fe200008e0605 */
[----:B------:R-:W-:-:S04]  /*0150*/  ISETP.NE.U32.AND P0, PT, RZ, c[0x0][0x218], PT ;  /* 0x00008600ff007a0c */ /* 0x000fc80003f05070 */
[--C-:B------:R-:W-:Y:S02]  /*0160*/  SHF.R.U64 R106, R128, 0x2, R129.reuse ;  /* 0x00000002806a7819 */ /* 0x100fe40000001281 */
[----:B------:R-:W-:Y:S02]  /*0170*/  SHF.R.U32.HI R105, RZ, 0x2, R129 ;  /* 0x00000002ff697819 */ /* 0x000fe40000011681 */
[----:B------:R-:W-:Y:S01]  /*0180*/  ISETP.NE.AND.EX P0, PT, RZ, c[0x0][0x21c], PT, P0 ;  /* 0x00008700ff007a0c */ /* 0x000fe20003f05300 */
[----:B------:R-:W-:Y:S01]  /*0190*/  IMAD.WIDE.U32 R4, R106, -0x2daee0ad, RZ ;  /* 0xd2511f536a047825 */ /* 0x000fe200078e00ff */
[----:B0-----:R-:W-:Y:S01]  /*01a0*/  LOP3.LUT R0, R7, UR4, R105, 0x96, !PT ;  /* 0x0000000407007c12 */ /* 0x001fe2000f8e9669 */
[----:B------:R-:W-:Y:S02]  /*01b0*/  UIADD3 UR9, UR4, -0x61c88647, URZ ;  /* 0x9e3779b904097890 */ /* 0x000fe4000fffe03f */
[----:B------:R-:W-:Y:S02]  /*01c0*/  UIADD3 UR11, UR4, 0x3c6ef372, URZ ;  /* 0x3c6ef372040b7890 */ /* 0x000fe4000fffe03f */
[----:B-1----:R-:W-:Y:S01]  /*01d0*/  IMAD.WIDE.U32 R2, R0, -0x2daee0ad, RZ ;  /* 0xd2511f5300027825 */ /* 0x002fe200078e00ff */
[----:B------:R-:W-:Y:S01]  /*01e0*/  UIADD3 UR13, UR4, -0x255992d5, URZ ;  /* 0xdaa66d2b040d7890 */ /* 0x000fe2000fffe03f */
[----:B--2---:R-:W-:-:S02]  /*01f0*/  LOP3.LUT R8, R5, UR5, RZ, 0x3c, !PT ;  /* 0x0000000505087c12 */ /* 0x004fc4000f8e3cff */
[----:B------:R-:W-:Y:S01]  /*0200*/  IMAD.SHL.U32 R5, R94, 0x10, RZ ;  /* 0x000000105e057824 */ /* 0x000fe200078e00ff */
[----:B------:R-:W-:Y:S02]  /*0210*/  UIADD3 UR10, UR5, -0x4498517b, URZ ;  /* 0xbb67ae85050a7890 */ /* 0x000fe4000fffe03f */
[----:B------:R-:W-:Y:S01]  /*0220*/  UIADD3 UR12, UR5, 0x76cf5d0a, URZ ;  /* 0x76cf5d0a050c7890 */ /* 0x000fe2000fffe03f */
[----:B------:R-:W-:Y:S01]  /*0230*/  IMAD.WIDE.U32 R8, R8, -0x326172a9, RZ ;  /* 0xcd9e8d5708087825 */ /* 0x000fe200078e00ff */
[----:B------:R-:W-:Y:S01]  /*0240*/  LOP3.LUT R0, R5, 0x7f0, RZ, 0xc0, !PT ;  /* 0x000007f005007812 */ /* 0x000fe200078ec0ff */
[----:B------:R-:W-:Y:S01]  /*0250*/  UIADD3 UR14, UR5, 0x32370b8f, URZ ;  /* 0x32370b8f050e7890 */ /* 0x000fe2000fffe03f */
[----:B------:R-:W-:Y:S02]  /*0260*/  LOP3.LUT R14, R3, UR10, R4, 0x96, !PT ;  /* 0x0000000a030e7c12 */ /* 0x000fe4000f8e9604 */
[----:B------:R-:W-:Y:S02]  /*0270*/  IADD3 R64, P1, R0, c[0x0][0x218], RZ ;  /* 0x0000860000407a10 */ /* 0x000fe40007f3e0ff */
[----:B------:R-:W-:Y:S01]  /*0280*/  LOP3.LUT R12, R9, UR9, R6, 0x96, !PT ;  /* 0x00000009090c7c12 */ /* 0x000fe2000f8e9606 */
[----:B------:R-:W-:-:S04]  /*0290*/  IMAD.WIDE.U32 R14, R14, -0x326172a9, RZ ;  /* 0xcd9e8d570e0e7825 */ /* 0x000fc800078e00ff */
[----:B------:R-:W-:Y:S01]  /*02a0*/  IMAD.X R65, RZ, RZ, c[0x0][0x21c], P1 ;  /* 0x00008700ff417624 */ /* 0x000fe200008e06ff */
[----:B------:R-:W-:Y:S01]  /*02b0*/  LOP3.LUT R3, R15, UR11, R8, 0x96, !PT ;  /* 0x0000000b0f037c12 */ /* 0x000fe2000f8e9608 */
[----:B------:R-:W-:-:S03]  /*02c0*/  IMAD.WIDE.U32 R12, R12, -0x2daee0ad, RZ ;  /* 0xd2511f530c0c7825 */ /* 0x000fc600078e00ff */
[----:B------:R0:W5:Y:S02]  /*02d0*/  @P0 LDG.E.128 R8, [R64.64] ;  /* 0x0000000640080981 */ /* 0x000164000c1e1d00 */
[----:B------:R-:W-:Y:S02]  /*02e0*/  LOP3.LUT R16, R13, UR12, R2, 0x96, !PT ;  /* 0x0000000c0d107c12 */ /* 0x000fe4000f8e9602 */
[----:B------:R0:W5:Y:S04]  /*02f0*/  @P0 LDG.E.128 R4, [R64.64+0x800] ;  /* 0x0008000640040981 */ /* 0x000168000c1e1d00 */
[----:B------:R0:W5:Y:S04]  /*0300*/  @P0 LDG.E.128 R72, [R64.64+0x1000] ;  /* 0x0010000640480981 */ /* 0x000168000c1e1d00 */
[----:B------:R0:W5:Y:S04]  /*0310*/  @P0 LDG.E.128 R68, [R64.64+0x1800] ;  /* 0x0018000640440981 */ /* 0x000168000c1e1d00 */
[----:B0-----:R-:W5:Y:S01]  /*0320*/  @P0 LDG.E.128 R64, [R64.64+0x2000] ;  /* 0x0020000640400981 */ /* 0x001f62000c1e1d00 */
        /* <DEDUP_REMOVED lines=20> */
[----:B------:R-:W-:Y:S02]  /*0470*/  LOP3.LUT R16, R15, UR19, R16, 0x96, !PT ;  /* 0x000000130f107c12 */ /* 0x000fe4000f8e9610 */
[----:B------:R-:W-:Y:S02]  /*0480*/  LEA.HI R95, R94, R95, RZ, 0x19 ;  /* 0x0000005f5e5f7211 */ /* 0x000fe400078fc8ff */
[----:B------:R-:W-:Y:S01]  /*0490*/  LOP3.LUT R18, R13, UR20, R2, 0x96, !PT ;  /* 0x000000140d127c12 */ /* 0x000fe2000f8e9602 */
[----:B------:R-:W-:Y:S01]  /*04a0*/  UIADD3 UR21, UR4, 0x5384540f, URZ ;  /* 0x5384540f04157890 */ /* 0x000fe2000fffe03f */
[----:B------:R-:W-:Y:S01]  /*04b0*/  IMAD.WIDE.U32 R16, R16, -0x2daee0ad, RZ ;  /* 0xd2511f5310107825 */ /* 0x000fe200078e00ff */
[----:B------:R-:W-:Y:S01]  /*04c0*/  UIADD3 UR22, UR5, 0x1fd5c5a3, URZ ;  /* 0x1fd5c5a305167890 */ /* 0x000fe2000fffe03f */
[----:B------:R-:W-:Y:S02]  /*04d0*/  ISETP.GE.AND P1, PT, R95, c[0x0][0x164], PT ;  /* 0x000059005f007a0c */ /* 0x000fe40003f26270 */
[----:B------:R-:W-:Y:S01]  /*04e0*/  IMAD.WIDE.U32 R18, R18, -0x326172a9, RZ ;  /* 0xcd9e8d5712127825 */ /* 0x000fe200078e00ff */
[----:B------:R-:W-:-:S02]  /*04f0*/  LOP3.LUT R94, R94, 0x7f, RZ, 0xc0, !PT ;  /* 0x0000007f5e5e7812 */ /* 0x000fc400078ec0ff */
[----:B------:R-:W-:Y:S02]  /*0500*/  LOP3.LUT R77, R17, UR22, R12, 0x96, !PT ;  /* 0x00000016114d7c12 */ /* 0x000fe4000f8e960c */
[----:B------:R-:W-:Y:S01]  /*0510*/  LOP3.LUT R76, R19, UR21, R14, 0x96, !PT ;  /* 0x00000015134c7c12 */ /* 0x000fe2000f8e960e */
[----:B------:R-:W-:Y:S01]  /*0520*/  UIADD3 UR23, UR4, -0xe443238, URZ ;  /* 0xf1bbcdc804177890 */ /* 0x000fe2000fffe03f */
[----:B------:R-:W-:Y:S01]  /*0530*/  IADD3 R2, P2, R0, c[0x0][0x1b0], RZ ;  /* 0x00006c0000027a10 */ /* 0x000fe20007f5e0ff */
[----:B------:R-:W-:Y:S01]  /*0540*/  UIADD3 UR24, UR5, -0x24c28bd8, URZ ;  /* 0xdb3d742805187890 */ /* 0x000fe2000fffe03f */
[----:B------:R-:W-:Y:S01]  /*0550*/  IMAD.HI.U32 R17, R77, -0x326172a9, RZ ;  /* 0xcd9e8d574d117827 */ /* 0x000fe200078e00ff */
[----:B------:R-:W-:-:S03]  /*0560*/  LEA R12, P3, R94, c[0x0][0x1c8], 0x4 ;  /* 0x000072005e0c7a11 */ /* 0x000fc600078620ff */
[----:B------:R-:W-:Y:S01]  /*0570*/  IMAD.HI.U32 R15, R76, -0x2daee0ad, RZ ;  /* 0xd2511f534c0f7827 */ /* 0x000fe200078e00ff */
[----:B------:R-:W-:Y:S02]  /*0580*/  IADD3.X R13, RZ, c[0x0][0x1cc], RZ, P3, !PT ;  /* 0x00007300ff0d7a10 */ /* 0x000fe40001ffe4ff */
[----:B------:R-:W-:Y:S01]  /*0590*/  LOP3.LUT R108, R17, UR23, R18, 0x96, !PT ;  /* 0x00000017116c7c12 */ /* 0x000fe2000f8e9612 */
[----:B------:R-:W-:Y:S01]  /*05a0*/  IMAD.X R3, RZ, RZ, c[0x0][0x1b4], P2 ;  /* 0x00006d00ff037624 */ /* 0x000fe200010e06ff */
[----:B------:R-:W-:Y:S01]  /*05b0*/  LOP3.LUT R104, R15, UR24, R16, 0x96, !PT ;  /* 0x000000180f687c12 */ /* 0x000fe2000f8e9610 */
[----:B------:R-:W-:Y:S06]  /*05c0*/  @P1 EXIT ;  /* 0x000000000000194d */ /* 0x000fec0003800000 */
[----:B-----5:R-:W-:Y:S01]  /*05d0*/  @!P0 CS2R R10, SRZ ;  /* 0x00000000000a8805 */ /* 0x020fe2000001ff00 */
[----:B------:R-:W-:Y:S01]  /*05e0*/  @!P0 CS2R R6, SRZ ;  /* 0x0000000000068805 */ /* 0x000fe2000001ff00 */
[----:B------:R-:W-:Y:S01]  /*05f0*/  @!P0 CS2R R72, SRZ ;  /* 0x0000000000488805 */ /* 0x000fe2000001ff00 */
[----:B------:R-:W-:Y:S01]  /*0600*/  @!P0 CS2R R68, SRZ ;  /* 0x0000000000448805 */ /* 0x000fe2000001ff00 */
[----:B------:R0:W5:Y:S01]  /*0610*/  LDG.E.128 R40, [R12.64] ;  /* 0x000000060c287981 */ /* 0x000162000c1e1d00 */
[----:B------:R-:W-:Y:S01]  /*0620*/  @!P0 CS2R R8, SRZ ;  /* 0x0000000000088805 */ /* 0x000fe2000001ff00 */
[--C-:B------:R-:W-:Y:S01]  /*0630*/  PRMT R21, RZ, 0x5410, R10.reuse ;  /* 0x00005410ff157816 */ /* 0x100fe2000000000a */
[----:B------:R-:W-:Y:S01]  /*0640*/  @!P0 CS2R R4, SRZ ;  /* 0x0000000000048805 */ /* 0x000fe2000001ff00 */
[----:B------:R0:W5:Y:S01]  /*0650*/  LDG.E.128 R36, [R12.64+0x800] ;  /* 0x000800060c247981 */ /* 0x000162000c1e1d00 */
[----:B------:R-:W-:-:S02]  /*0660*/  PRMT R20, RZ, 0x7610, R10 ;  /* 0x00007610ff147816 */ /* 0x000fc4000000000a */
[--C-:B------:R-:W-:Y:S01]  /*0670*/  PRMT R19, RZ, 0x5410, R11.reuse ;  /* 0x00005410ff137816 */ /* 0x100fe2000000000b */
[----:B------:R0:W5:Y:S01]  /*0680*/  LDG.E.128 R32, [R12.64+0x1000] ;  /* 0x001000060c207981 */ /* 0x000162000c1e1d00 */
[----:B------:R-:W-:Y:S01]  /*0690*/  PRMT R18, RZ, 0x7610, R11 ;  /* 0x00007610ff127816 */ /* 0x000fe2000000000b */
[----:B------:R-:W-:Y:S01]  /*06a0*/  @!P0 CS2R R74, SRZ ;  /* 0x00000000004a8805 */ /* 0x000fe2000001ff00 */
[--C-:B------:R-:W-:Y:S01]  /*06b0*/  PRMT R11, RZ, 0x5410, R7.reuse ;  /* 0x00005410ff0b7816 */ /* 0x100fe20000000007 */
[----:B------:R0:W5:Y:S01]  /*06c0*/  LDG.E.128 R28, [R12.64+0x1800] ;  /* 0x001800060c1c7981 */ /* 0x000162000c1e1d00 */
[----:B------:R-:W-:Y:S01]  /*06d0*/  PRMT R10, RZ, 0x7610, R7 ;  /* 0x00007610ff0a7816 */ /* 0x000fe20000000007 */
[----:B------:R-:W-:Y:S02]  /*06e0*/  @!P0 CS2R R70, SRZ ;  /* 0x0000000000468805 */ /* 0x000fe4000001ff00 */
[----:B------:R0:W5:Y:S01]  /*06f0*/  LDG.E.128 R24, [R12.64+0x2000] ;  /* 0x002000060c187981 */ /* 0x000162000c1e1d00 */
[----:B------:R-:W-:Y:S01]  /*0700*/  PRMT R7, RZ, 0x5410, R73 ;  /* 0x00005410ff077816 */ /* 0x000fe20000000049 */
[----:B------:R-:W-:Y:S01]  /*0710*/  UIADD3 UR25, UR4, -0x700cb87f, URZ ;  /* 0x8ff3478104197890 */ /* 0x000fe2000fffe03f */
[--C-:B------:R-:W-:Y:S01]  /*0720*/  PRMT R96, RZ, 0x5410, R69.reuse ;  /* 0x00005410ff607816 */ /* 0x100fe20000000045 */
[----:B------:R-:W-:Y:S01]  /*0730*/  UIADD3 UR26, UR5, -0x695add53, URZ ;  /* 0x96a522ad051a7890 */ /* 0x000fe2000fffe03f */
[----:B------:R-:W-:Y:S01]  /*0740*/  PRMT R99, RZ, 0x7610, R69 ;  /* 0x00007610ff637816 */ /* 0x000fe20000000045 */
[----:B------:R-:W-:Y:S01]  /*0750*/  @!P0 CS2R R64, SRZ ;  /* 0x0000000000408805 */ /* 0x000fe2000001ff00 */
[----:B------:R-:W-:Y:S01]  /*0760*/  @!P0 CS2R R66, SRZ ;  /* 0x0000000000428805 */ /* 0x000fe2000001ff00 */
[----:B------:R-:W-:Y:S01]  /*0770*/  IMAD R69, R76, -0x2daee0ad, RZ ;  /* 0xd2511f534c457824 */ /* 0x000fe200078e02ff */
[----:B------:R1:W5:Y:S01]  /*0780*/  LDG.E.128 R60, [R2.64] ;  /* 0x00000006023c7981 */ /* 0x000362000c1e1d00 */
[----:B0-----:R-:W-:-:S02]  /*0790*/  PRMT R13, RZ, 0x5410, R6 ;  /* 0x00005410ff0d7816 */ /* 0x001fc40000000006 */
[----:B------:R-:W-:Y:S01]  /*07a0*/  PRMT R12, RZ, 0x7610, R6 ;  /* 0x00007610ff0c7816 */ /* 0x000fe20000000006 */
[----:B------:R-:W-:Y:S01]  /*07b0*/  IMAD.HI.U32 R110, R104, -0x326172a9, RZ ;  /* 0xcd9e8d57686e7827 */ /* 0x000fe200078e00ff */
[----:B------:R-:W-:Y:S01]  /*07c0*/  PRMT R6, RZ, 0x7610, R73 ;  /* 0x00007610ff067816 */ /* 0x000fe20000000049 */
[----:B------:R1:W5:Y:S02]  /*07d0*/  LDG.E.128 R56, [R2.64+0x800] ;  /* 0x0008000602387981 */ /* 0x000364000c1e1d00 */
[----:B------:R-:W-:Y:S02]  /*07e0*/  IMAD R73, R77, -0x326172a9, RZ ;  /* 0xcd9e8d574d497824 */ /* 0x000fe400078e02ff */
[----:B------:R-:W-:Y:S01]  /*07f0*/  IMAD.WIDE.U32 R108, R108, -0x2daee0ad, RZ ;  /* 0xd2511f536c6c7825 */ /* 0x000fe200078e00ff */
[----:B------:R1:W5:Y:S01]  /*0800*/  LDG.E.128 R52, [R2.64+0x1000] ;  /* 0x0010000602347981 */ /* 0x000362000c1e1d00 */
[--C-:B------:R-:W-:Y:S02]  /*0810*/  PRMT R93, RZ, 0x5410, R8.reuse ;  /* 0x00005410ff5d7816 */ /* 0x100fe40000000008 */
[----:B------:R-:W-:Y:S01]  /*0820*/  PRMT R92, RZ, 0x7610, R8 ;  /* 0x00007610ff5c7816 */ /* 0x000fe20000000008 */
[----:B------:R1:W5:Y:S01]  /*0830*/  LDG.E.128 R48, [R2.64+0x1800] ;  /* 0x0018000602307981 */ /* 0x000362000c1e1d00 */
[--C-:B------:R-:W-:Y:S01]  /*0840*/  PRMT R23, RZ, 0x5410, R9.reuse ;  /* 0x00005410ff177816 */ /* 0x100fe20000000009 */
[----:B------:R-:W-:Y:S01]  /*0850*/  IMAD.MOV.U32 R114, RZ, RZ, 0x1 ;  /* 0x00000001ff727424 */ /* 0x000fe200078e00ff */
[----:B------:R-:W-:Y:S01]  /*0860*/  PRMT R22, RZ, 0x7610, R9 ;  /* 0x00007610ff167816 */ /* 0x000fe20000000009 */
[----:B------:R1:W5:Y:S01]  /*0870*/  LDG.E.128 R44, [R2.64+0x2000] ;  /* 0x00200006022c7981 */ /* 0x000362000c1e1d00 */
        /* <DEDUP_REMOVED lines=10> */
[----:B-1----:R-:W-:-:S02]  /*0920*/  PRMT R3, RZ, 0x5410, R75 ;  /* 0x00005410ff037816 */ /* 0x002fc4000000004b */
[----:B------:R-:W-:Y:S02]  /*0930*/  PRMT R2, RZ, 0x7610, R75 ;  /* 0x00007610ff027816 */ /* 0x000fe4000000004b */
[--C-:B------:R-:W-:Y:S02]  /*0940*/  PRMT R0, RZ, 0x5410, R68.reuse ;  /* 0x00005410ff007816 */ /* 0x100fe40000000044 */
[----:B------:R-:W-:Y:S02]  /*0950*/  PRMT R97, RZ, 0x7610, R68 ;  /* 0x00007610ff617816 */ /* 0x000fe40000000044 */
[--C-:B------:R-:W-:Y:S02]  /*0960*/  PRMT R98, RZ, 0x5410, R70.reuse ;  /* 0x00005410ff627816 */ /* 0x100fe40000000046 */
[----:B------:R-:W-:Y:S02]  /*0970*/  PRMT R101, RZ, 0x7610, R70 ;  /* 0x00007610ff657816 */ /* 0x000fe40000000046 */
[----:B------:R-:W-:-:S02]  /*0980*/  PRMT R100, RZ, 0x5410, R71 ;  /* 0x00005410ff647816 */ /* 0x000fc40000000047 */
[----:B------:R-:W-:Y:S02]  /*0990*/  PRMT R111, RZ, 0x7610, R71 ;  /* 0x00007610ff6f7816 */ /* 0x000fe40000000047 */
[----:B------:R-:W-:Y:S02]  /*09a0*/  LOP3.LUT R110, R110, UR25, R73, 0x96, !PT ;  /* 0x000000196e6e7c12 */ /* 0x000fe4000f8e9649 */
[----:B------:R-:W-:Y:S02]  /*09b0*/  LOP3.LUT R109, R109, UR26, R69, 0x96, !PT ;  /* 0x0000001a6d6d7c12 */ /* 0x000fe4000f8e9645 */
[----:B------:R-:W-:Y:S02]  /*09c0*/  LOP3.LUT R128, R128, 0x3, RZ, 0xc0, !PT ;  /* 0x0000000380807812 */ /* 0x000fe400078ec0ff */
        /* <DEDUP_REMOVED lines=8> */
.L_x_3832:
[----:B------:R-:W-:-:S04]  /*0a50*/  IMAD.MOV.U32 R78, RZ, RZ, 0x4 ;  /* 0x00000004ff4e7424 */ /* 0x000fc800078e00ff */
[----:B------:R-:W-:-:S05]  /*0a60*/  IMAD.WIDE R72, R95, R78, c[0x0][0x1d0] ;  /* 0x000074005f487625 */ /* 0x000fca00078e024e */
[----:B------:R0:W2:Y:S01]  /*0a70*/  LDG.E R79, [R72.64] ;  /* 0x00000006484f7981 */ /* 0x0000a2000c1e1900 */
[----:B------:R-:W-:Y:S01]  /*0a80*/  ISETP.NE.U32.AND P0, PT, RZ, c[0x0][0x180], PT ;  /* 0x00006000ff007a0c */ /* 0x000fe20003f05070 */
[----:B------:R-:W-:Y:S01]  /*0a90*/  IMAD R74, R95, c[0x0][0x168], RZ ;  /* 0x00005a005f4a7a24 */ /* 0x000fe200078e02ff */
[----:B------:R-:W-:Y:S02]  /*0aa0*/  HFMA2.MMA R158, -RZ, RZ, 0, 0 ;  /* 0x00000000ff9e7435 */ /* 0x000fe400000001ff */
[----:B------:R-:W-:-:S13]  /*0ab0*/  ISETP.NE.AND.EX P0, PT, RZ, c[0x0][0x184], PT, P0 ;  /* 0x00006100ff007a0c */ /* 0x000fda0003f05300 */
[----:B0-----:R-:W-:Y:S01]  /*0ac0*/  @P0 IMAD.MOV.U32 R73, RZ, RZ, 0x10 ;  /* 0x00000010ff490424 */ /* 0x001fe200078e00ff */
        /* <DEDUP_REMOVED lines=26> */
.L_x_3418:
        /* <DEDUP_REMOVED lines=12> */
.L_x_3421:
[----:B------:R-:W-:Y:S02]  /*0d30*/  IMAD.MOV.U32 R80, RZ, RZ, R104 ;  /* 0x000000ffff507224 */ /* 0x000fe400078e0068 */
.L_x_3422:
[----:B------:R-:W-:Y:S05]  /*0d40*/  BSYNC B1 ;  /* 0x0000000000017941 */ /* 0x000fea0003800000 */
.L_x_3420:
        /* <DEDUP_REMOVED lines=16> */
.L_x_3426:
[----:B------:R-:W-:Y:S05]  /*0e50*/  BSYNC B2 ;  /* 0x0000000000027941 */ /* 0x000fea0003800000 */
.L_x_3425:
        /* <DEDUP_REMOVED lines=42> */
[----:B------:R-:W-:Y:S02]  /*1100*/  IMAD.MOV.U32 R72, RZ, RZ, RZ ;  /* 0x000000ffff487224 */ /* 0x000fe400078e00ff */
.L_x_3424:
[----:B------:R-:W-:Y:S05]  /*1110*/  BSYNC B1 ;  /* 0x0000000000017941 */ /* 0x000fea0003800000 */
.L_x_3423:
[----:B------:R-:W0:Y:S01]  /*1120*/  I2F.U32 R73, R80 ;  /* 0x0000005000497306 */ /* 0x000e220000201000 */
[----:B------:R-:W-:Y:S01]  /*1130*/  HFMA2.MMA R76, -RZ, RZ, 0.1171875, 0 ;  /* 0x2f800000ff4c7435 */ /* 0x000fe200000001ff */
[----:B-----5:R-:W-:Y:S02]  /*1140*/  PRMT R74, RZ, 0x5410, R68 ;  /* 0x00005410ff4a7816 */ /* 0x020fe40000000044 */
[----:B------:R-:W-:-:S03]  /*1150*/  PRMT R83, RZ, 0x5410, R40 ;  /* 0x00005410ff537816 */ /* 0x000fc60000000028 */
        /* <DEDUP_REMOVED lines=9> */
.L_x_3419:
[----:B------:R-:W-:Y:S05]  /*11f0*/  BSYNC B0 ;  /* 0x0000000000007941 */ /* 0x000fea0003800000 */
.L_x_3417:
        /* <DEDUP_REMOVED lines=8> */
.L_x_3428:
        /* <DEDUP_REMOVED lines=12> */
.L_x_3431:
[----:B------:R-:W-:Y:S02]  /*1340*/  IMAD.MOV.U32 R80, RZ, RZ, R104 ;  /* 0x000000ffff507224 */ /* 0x000fe400078e0068 */
.L_x_3432:
[----:B------:R-:W-:Y:S05]  /*1350*/  BSYNC B1 ;  /* 0x0000000000017941 */ /* 0x000fea0003800000 */
.L_x_3430:
        /* <DEDUP_REMOVED lines=16> */
.L_x_3436:
[----:B------:R-:W-:Y:S05]  /*1460*/  BSYNC B2 ;  /* 0x0000000000027941 */ /* 0x000fea0003800000 */
.L_x_3435:
        /* <DEDUP_REMOVED lines=43> */
.L_x_3434:
[----:B------:R-:W-:Y:S05]  /*1720*/  BSYNC B1 ;  /* 0x0000000000017941 */ /* 0x000fea0003800000 */
.L_x_3433:
[----:B------:R-:W0:Y:S01]  /*1730*/  I2F.U32 R72, R80 ;  /* 0x0000005000487306 */ /* 0x000e220000201000 */
[----:B-----5:R-:W-:Y:S01]  /*1740*/  PRMT R74, RZ, 0x7610, R68 ;  /* 0x00007610ff4a7816 */ /* 0x020fe20000000044 */
[----:B------:R-:W-:-:S04]  /*1750*/  IMAD.MOV.U32 R75, RZ, RZ, 0x2f800000 ;  /* 0x2f800000ff4b7424 */ /* 0x000fc800078e00ff */
[----:B------:R-:W-:-:S04]  /*1760*/  FMUL.FTZ R74, R74, c[0x0][0x1ec] ;  /* 0x00007b004a4a7a20 */ /* 0x000fc80000410000 */
[----:B------:R-:W-:Y:S02]  /*1770*/  FMUL.FTZ R74, R74, c[0x0][0x1e8] ;  /* 0x00007a004a4a7a20 */ /* 0x000fe40000410000 */
[----:B0-----:R-:W-:Y:S01]  /*1780*/  FFMA.FTZ R72, R72, R75, 1.1641532182693481445e-10 ;  /* 0x2f00000048487423 */ /* 0x001fe2000001004b */
[----:B------:R-:W-:-:S04]  /*1790*/  PRMT R75, RZ, 0x7610, R40 ;  /* 0x00007610ff4b7816 */ /* 0x000fc80000000028 */
[----:B------:R-:W-:-:S04]  /*17a0*/  FSETP.GTU.FTZ.AND P3, PT, R72, c[0x0][0x1e4], PT ;  /* 0x0000790048007a0b */ /* 0x000fc80003f7c000 */
[----:B------:R-:W-:Y:S02]  /*17b0*/  FSEL R74, R74, RZ, !P3 ;  /* 0x000000ff4a4a7208 */ /* 0x000fe40005800000 */
[----:B------:R-:W-:-:S03]  /*17c0*/  SEL R125, RZ, 0x1, P3 ;  /* 0x00000001ff7d7807 */ /* 0x000fc60001800000 */
[----:B------:R-:W-:Y:S01]  /*17d0*/  FMUL.FTZ R82, R74, R75 ;  /* 0x0000004b4a527220 */ /* 0x000fe20000410000 */
[----:B------:R-:W-:-:S05]  /*17e0*/  @P0 PRMT R75, RZ, 0x7610, R64 ;  /* 0x00007610ff4b0816 */ /* 0x000fca0000000040 */
[----:B------:R-:W-:Y:S02]  /*17f0*/  @P0 FADD.FTZ R82, R82, R75 ;  /* 0x0000004b52520221 */ /* 0x000fe40000010000 */
.L_x_3429:
[----:B------:R-:W-:Y:S05]  /*1800*/  BSYNC B0 ;  /* 0x0000000000007941 */ /* 0x000fea0003800000 */
.L_x_3427:
        /* <DEDUP_REMOVED lines=8> */
.L_x_3438:
        /* <DEDUP_REMOVED lines=12> */
.L_x_3441:
[----:B------:R-:W-:Y:S02]  /*1950*/  MOV R80, R104 ;  /* 0x0000006800507202 */ /* 0x000fe40000000f00 */
.L_x_3442:
[----:B------:R-:W-:Y:S05]  /*1960*/  BSYNC B1 ;  /* 0x0000000000017941 */ /* 0x000fea0003800000 */
.L_x_3440:
        /* <DEDUP_REMOVED lines=16> */
.L_x_3446:
[----:B------:R-:W-:Y:S05]  /*1a70*/  BSYNC B2 ;  /* 0x0000000000027941 */ /* 0x000fea0003800000 */
.L_x_3445:
        /* <DEDUP_REMOVED lines=42> */
[----:B------:R-:W-:-:S06]  /*1d20*/  HFMA2.MMA R72, -RZ, RZ, 0, 0 ;  /* 0x00000000ff487435 */ /* 0x000fcc00000001ff */
.L_x_3444:
[----:B------:R-:W-:Y:S05]  /*1d30*/  BSYNC B1 ;  /* 0x0000000000017941 */ /* 0x000fea0003800000 */
.L_x_3443:
[----:B------:R-:W0:Y:S01]  /*1d40*/  I2F.U32 R73, R80 ;  /* 0x0000005000497306 */ /* 0x000e220000201000 */
[----:B-----5:R-:W-:Y:S01]  /*1d50*/  PRMT R74, RZ, 0x5410, R69 ;  /* 0x00005410ff4a7816 */ /* 0x020fe20000000045 */
[----:B------:R-:W-:Y:S01]  /*1d60*/  IMAD.MOV.U32 R76, RZ, RZ, 0x2f800000 ;  /* 0x2f800000ff4c7424 */ /* 0x000fe200078e00ff */
        /* <DEDUP_REMOVED lines=10> */
.L_x_3439:
[----:B------:R-:W-:Y:S05]  /*1e10*/  BSYNC B0 ;  /* 0x0000000000007941 */ /* 0x000fea0003800000 */
.L_x_3437:
        /* <DEDUP_REMOVED lines=8> */
.L_x_3448:
        /* <DEDUP_REMOVED lines=12> */
.L_x_3451:
[----:B------:R-:W-:Y:S02]  /*1f60*/  IMAD.MOV.U32 R86, RZ, RZ, R104 ;  /* 0x000000ffff567224 */ /* 0x000fe400078e0068 */
.L_x_3452:
[----:B------:R-:W-:Y:S05]  /*1f70*/  BSYNC B1 ;  /* 0x0000000000017941 */ /* 0x000fea0003800000 */
.L_x_3450:
        /* <DEDUP_REMOVED lines=16> */
.L_x_3456:
[----:B------:R-:W-:Y:S05]  /*2080*/  BSYNC B2 ;  /* 0x0000000000027941 */ /* 0x000fea0003800000 */
.L_x_3455:
        /* <DEDUP_REMOVED lines=43> */
.L_x_3454:
[----:B------:R-:W-:Y:S05]  /*2340*/  BSYNC B1 ;  /* 0x0000000000017941 */ /* 0x000fea0003800000 */
.L_x_3453:
        /* <DEDUP_REMOVED lines=13> */
.L_x_3449:
[----:B------:R-:W-:Y:S05]  /*2420*/  BSYNC B0 ;  /* 0x0000000000007941 */ /* 0x000fea0003800000 */
.L_x_3447:
        /* <DEDUP_REMOVED lines=8> */
.L_x_3458:
        /* <DEDUP_REMOVED lines=12> */
.L_x_3461:
[----:B------:R-:W-:Y:S02]  /*2570*/  IMAD.MOV.U32 R86, RZ, RZ, R104 ;  /* 0x000000ffff567224 */ /* 0x000fe400078e0068 */
.L_x_3462:
[----:B------:R-:W-:Y:S05]  /*2580*/  BSYNC B1 ;  /* 0x0000000000017941 */ /* 0x000fea0003800000 */
.L_x_3460:
        /* <DEDUP_REMOVED lines=16> */
.L_x_3466:
[----:B------:R-:W-:Y:S05]  /*2690*/  BSYNC B2 ;  /* 0x0000000000027941 */ /* 0x000fea0003800000 */
.L_x_3465:
        /* <DEDUP_REMOVED lines=42> */
[----:B------:R-:W-:Y:S02]  /*2940*/  IMAD.MOV.U32 R72, RZ, RZ, RZ ;  /* 0x000000ffff487224 */ /* 0x000fe400078e00ff */
.L_x_3464:
[----:B------:R-:W-:Y:S05]  /*2950*/  BSYNC B1 ;  /* 0x0000000000017941 */ /* 0x000fea0003800000 */
.L_x_3463:
        /* <DEDUP_REMOVED lines=13> */
.L_x_3459:
[----:B------:R-:W-:Y:S05]  /*2a30*/  BSYNC B0 ;  /* 0x0000000000007941 */ /* 0x000fea0003800000 */
.L_x_3457:
        /* <DEDUP_REMOVED lines=8> */
.L_x_3468:
        /* <DEDUP_REMOVED lines=12> */
.L_x_3471:
[----:B------:R-:W-:Y:S02]  /*2b80*/  IMAD.MOV.U32 R88, RZ, RZ, R104 ;  /* 0x000000ffff587224 */ /* 0x000fe400078e0068 */
.L_x_3472:
[----:B------:R-:W-:Y:S05]  /*2b90*/  BSYNC B1 ;  /* 0x0000000000017941 */ /* 0x000fea0003800000 */
.L_x_3470:
        /* <DEDUP_REMOVED lines=16> */
.L_x_3476:
[----:B------:R-:W-:Y:S05]  /*2ca0*/  BSYNC B2 ;  /* 0x0000000000027941 */ /* 0x000fea0003800000 */
.L_x_3475:
        /* <DEDUP_REMOVED lines=43> */
.L_x_3474:
[----:B------:R-:W-:Y:S05]  /*2f60*/  BSYNC B1 ;  /* 0x0000000000017941 */ /* 0x000fea0003800000 */
.L_x_3473:
[----:B------:R-:W0:Y:S01]  /*2f70*/  I2F.U32 R72, R88 ;  /* 0x0000005800487306 */ /* 0x000e220000201000 */
[----:B------:R-:W-:Y:S01]  /*2f80*/  HFMA2.MMA R75, -RZ, RZ, 0.1171875, 0 ;  /* 0x2f800000ff4b7435 */ /* 0x000fe200000001ff */
[----:B-----5:R-:W-:-:S05]  /*2f90*/  PRMT R74, RZ, 0x7610, R70 ;  /* 0x00007610ff4a7816 */ /* 0x020fca0000000046 */
        /* <DEDUP_REMOVED lines=10> */
.L_x_3469:
[----:B------:R-:W-:Y:S05]  /*3040*/  BSYNC B0 ;  /* 0x0000000000007941 */ /* 0x000fea0003800000 */
.L_x_3467:
        /* <DEDUP_REMOVED lines=8> */
.L_x_3478:
        /* <DEDUP_REMOVED lines=12> */
.L_x_3481:
[----:B------:R-:W-:Y:S02]  /*3190*/  IMAD.MOV.U32 R88, RZ, RZ, R104 ;  /* 0x000000ffff587224 */ /* 0x000fe400078e0068 */
.L_x_3482:
[----:B------:R-:W-:Y:S05]  /*31a0*/  BSYNC B1 ;  /* 0x0000000000017941 */ /* 0x000fea0003800000 */
.L_x_3480:
        /* <DEDUP_REMOVED lines=16> */
.L_x_3486:
[----:B------:R-:W-:Y:S05]  /*32b0*/  BSYNC B2 ;  /* 0x0000000000027941 */ /* 0x000fea0003800000 */
.L_x_3485:
        /* <DEDUP_REMOVED lines=43> */
.L_x_3484:
[----:B------:R-:W-:Y:S05]  /*3570*/  BSYNC B1 ;  /* 0x0000000000017941 */ /* 0x000fea0003800000 */
.L_x_3483:
        /* <DEDUP_REMOVED lines=13> */
.L_x_3479:
[----:B------:R-:W-:Y:S05]  /*3650*/  BSYNC B0 ;  /* 0x0000000000007941 */ /* 0x000fea0003800000 */
.L_x_3477:
        /* <DEDUP_REMOVED lines=8> */
.L_x_3488:
        /* <DEDUP_REMOVED lines=12> */
.L_x_3491:
[----:B------:R-:W-:Y:S02]  /*37a0*/  MOV R90, R104 ;  /* 0x00000068005a7202 */ /* 0x000fe40000000f00 */
.L_x_3492:
[----:B------:R-:W-:Y:S05]  /*37b0*/  BSYNC B1 ;  /* 0x0000000000017941 */ /* 0x000fea0003800000 */
.L_x_3490:
        /* <DEDUP_REMOVED lines=16> */
.L_x_3496:
[----:B------:R-:W-:Y:S05]  /*38c0*/  BSYNC B2 ;  /* 0x0000000000027941 */ /* 0x000fea0003800000 */
.L_x_3495:
        /* <DEDUP_REMOVED lines=43> */
.L_x_3494:
[----:B------:R-:W-:Y:S05]  /*3b80*/  BSYNC B1 ;  /* 0x0000000000017941 */ /* 0x000fea0003800000 */
.L_x_3493:
        /* <DEDUP_REMOVED lines=13> */
.L_x_3489:
[----:B------:R-:W-:Y:S05]  /*3c60*/  BSYNC B0 ;  /* 0x0000000000007941 */ /* 0x000fea0003800000 */
.L_x_3487:
[----:B------:R-:W-:Y:S01]  /*3c70*/  IMAD.MOV.U32 R155, RZ, RZ, 0x10 ;  /* 0x00000010ff9b7424 */ /* 0x000fe200078e00ff */
[----:B------:R-:W-:Y:S01]  /*3c80*/  F2FP.BF16.PACK_AB R75, R76, R77 ;  /* 0x0000004d4c4b723e */ /* 0x000fe200000010ff */
[----:B------:R-:W-:Y:S01]  /*3c90*/  BSSY B0, `(.L_x_3497) ;  /* 0x000001f000007945 */ /* 0x000fe20003800000 */
[----:B------:R-:W-:Y:S01]  /*3ca0*/  F2FP.BF16.PACK_AB R74, R78, R79 ;  /* 0x0000004f4e4a723e */ /* 0x000fe200000010ff */
[----:B------:R-:W-:Y:S01]  /*3cb0*/  IMAD.WIDE.U32 R90, R156, R155, c[0x0][0x188] ;  /* 0x000062009c5a7625 */ /* 0x000fe200078e009b */
[----:B------:R-:W-:Y:S02]  /*3cc0*/  F2FP.BF16.PACK_AB R73, R80, R81 ;  /* 0x000000515049723e */ /* 0x000fe400000010ff */
[----:B------:R-:W-:Y:S02]  /*3cd0*/  F2FP.BF16.PACK_AB R72, R82, R83 ;  /* 0x000000535248723e */ /* 0x000fe400000010ff */
[----:B------:R-:W-:Y:S02]  /*3ce0*/  IADD3 R131, R158, 0x80, RZ ;  /* 0x000000809e837810 */ /* 0x000fe40007ffe0ff */
[----:B------:R-:W-:Y:S01]  /*3cf0*/  IADD3 R136, R156, 0x80, RZ ;  /* 0x000000809c887810 */ /* 0x000fe20007ffe0ff */
[----:B------:R0:W-:Y:S02]  /*3d00*/  STG.E.128 [R90.64], R72 ;  /* 0x000000485a007986 */ /* 0x0001e4000c101d06 */
[----:B------:R-:W-:-:S04]  /*3d10*/  @P1 IMAD.WIDE.U32 R88, R131, R155, c[0x0][0x170] ;  /* 0x00005c0083581625 */ /* 0x000fc800078e009b */
[----:B------:R-:W-:Y:S01]  /*3d20*/  @P0 IMAD.WIDE.U32 R86, R136, R155, c[0x0][0x180] ;  /* 0x0000600088560625 */ /* 0x000fe200078e009b */
[----:B------:R-:W-:Y:S05]  /*3d30*/  @!P1 BRA `(.L_x_3498) ;  /* 0x0000014000009947 */ /* 0x000fea0003800000 */
[----:B0-----:R-:W-:Y:S01]  /*3d40*/  IMAD.U32 R73, R120, 0x10000, RZ ;  /* 0x0001000078497824 */ /* 0x001fe200078e00ff */
[----:B------:R-:W-:Y:S01]  /*3d50*/  LOP3.LUT R72, R119, 0xffff, RZ, 0xc0, !PT ;  /* 0x0000ffff77487812 */ /* 0x000fe200078ec0ff */
[----:B------:R-:W-:Y:S01]  /*3d60*/  IMAD.MOV.U32 R135, RZ, RZ, 0x8 ;  /* 0x00000008ff877424 */ /* 0x000fe200078e00ff */
        /* <DEDUP_REMOVED lines=17> */
.L_x_3498:
[----:B------:R-:W-:Y:S05]  /*3e80*/  BSYNC B0 ;  /* 0x0000000000007941 */ /* 0x000fea0003800000 */
.L_x_3497:
[----:B-----5:R1:W5:Y:S04]  /*3e90*/  @P1 LDG.E.128 R68, [R88.64] ;  /* 0x0000000658441981 */ /* 0x020368000c1e1d00 */
[----:B------:R1:W5:Y:S01]  /*3ea0*/  @P0 LDG.E.128 R64, [R86.64] ;  /* 0x0000000656400981 */ /* 0x000362000c1e1d00 */
[----:B------:R-:W-:Y:S01]  /*3eb0*/  BSSY B0, `(.L_x_3499) ;  /* 0x0000060000007945 */ /* 0x000fe20003800000 */
[----:B------:R-:W-:Y:S05]  /*3ec0*/  @P2 BRA `(.L_x_3500) ;  /* 0x0000006000002947 */ /* 0x000fea0003800000 */
[----:B------:R-:W-:Y:S01]  /*3ed0*/  MOV R130, RZ ;  /* 0x000000ff00827202 */ /* 0x000fe20000000f00 */
[----:B0-----:R-:W-:Y:S01]  /*3ee0*/  IMAD.MOV.U32 R72, RZ, RZ, R128 ;  /* 0x000000ffff487224 */ /* 0x001fe200078e0080 */
[----:B------:R-:W-:Y:S05]  /*3ef0*/  @!P0 BRA `(.L_x_3501) ;  /* 0x000005b000008947 */ /* 0x000fea0003800000 */
[----:B------:R-:W-:Y:S01]  /*3f00*/  IMAD.MOV.U32 R72, RZ, RZ, R128 ;  /* 0x000000ffff487224 */ /* 0x000fe200078e0080 */
[----:B-----5:R-:W-:Y:S01]  /*3f10*/  PRMT R130, RZ, 0x5410, R64 ;  /* 0x00005410ff827816 */ /* 0x020fe20000000040 */
[----:B------:R-:W-:Y:S05]  /*3f20*/  BRA `(.L_x_3501) ;  /* 0x0000058000007947 */ /* 0x000fea0003800000 */
.L_x_3500:
        /* <DEDUP_REMOVED lines=12> */
.L_x_3503:
[----:B------:R-:W-:Y:S02]  /*3ff0*/  IMAD.MOV.U32 R90, RZ, RZ, R104 ;  /* 0x000000ffff5a7224 */ /* 0x000fe400078e0068 */
.L_x_3504:
[----:B------:R-:W-:Y:S05]  /*4000*/  BSYNC B1 ;  /* 0x0000000000017941 */ /* 0x000fea0003800000 */
.L_x_3502:
        /* <DEDUP_REMOVED lines=16> */
.L_x_3508:
[----:B------:R-:W-:Y:S05]  /*4110*/  BSYNC B2 ;  /* 0x0000000000027941 */ /* 0x000fea0003800000 */
.L_x_3507:
[----:B------:R-:W-:Y:S01]  /*4120*/  IMAD.HI.U32 R72, R107, -0x326172a9, RZ ;  /* 0xcd9e8d576b487827 */ /* 0x000fe200078e00ff */
[----:B------:R-:W-:-:S03]  /*4130*/  LOP3.LUT R73, R73, UR5, R102, 0x96, !PT ;  /* 0x0000000549497c12 */ /* 0x000fc6000f8e9666 */
[----:B-1----:R-:W-:Y:S01]  /*4140*/  IMAD R87, R107, -0x326172a9, RZ ;  /* 0xcd9e8d576b577824 */ /* 0x002fe200078e02ff */
        /* <DEDUP_REMOVED lines=40> */
.L_x_3506:
[----:B------:R-:W-:Y:S05]  /*43d0*/  BSYNC B1 ;  /* 0x0000000000017941 */ /* 0x000fea0003800000 */
.L_x_3505:
[----:B------:R-:W0:Y:S01]  /*43e0*/  I2F.U32 R73, R90 ;  /* 0x0000005a00497306 */ /* 0x000e220000201000 */
[----:B-----5:R-:W-:Y:S01]  /*43f0*/  PRMT R75, RZ, 0x5410, R68 ;  /* 0x00005410ff4b7816 */ /* 0x020fe20000000044 */
[----:B------:R-:W-:-:S04]  /*4400*/  IMAD.MOV.U32 R74, RZ, RZ, 0x2f800000 ;  /* 0x2f800000ff4a7424 */ /* 0x000fc800078e00ff */
[----:B------:R-:W-:-:S04]  /*4410*/  FMUL.FTZ R75, R75, c[0x0][0x1ec] ;  /* 0x00007b004b4b7a20 */ /* 0x000fc80000410000 */
[----:B------:R-:W-:Y:S02]  /*4420*/  FMUL.FTZ R75, R75, c[0x0][0x1e8] ;  /* 0x00007a004b4b7a20 */ /* 0x000fe40000410000 */
[----:B0-----:R-:W-:-:S05]  /*4430*/  FFMA.FTZ R73, R73, R74, 1.1641532182693481445e-10 ;  /* 0x2f00000049497423 */ /* 0x001fca000001004a */
[----:B------:R-:W-:Y:S02]  /*4440*/  FSETP.GTU.FTZ.AND P3, PT, R73, c[0x0][0x1e4], PT ;  /* 0x0000790049007a0b */ /* 0x000fe40003f7c000 */
[----:B------:R-:W-:Y:S02]  /*4450*/  PRMT R73, RZ, 0x5410, R36 ;  /* 0x00005410ff497816 */ /* 0x000fe40000000024 */
[----:B------:R-:W-:Y:S02]  /*4460*/  FSEL R130, R75, RZ, !P3 ;  /* 0x000000ff4b827208 */ /* 0x000fe40005800000 */
[----:B------:R-:W-:-:S03]  /*4470*/  SEL R126, RZ, 0x1, P3 ;  /* 0x00000001ff7e7807 */ /* 0x000fc60001800000 */
[----:B------:R-:W-:Y:S01]  /*4480*/  FMUL.FTZ R130, R130, R73 ;  /* 0x0000004982827220 */ /* 0x000fe20000410000 */
[----:B------:R-:W-:-:S05]  /*4490*/  @P0 PRMT R73, RZ, 0x5410, R64 ;  /* 0x00005410ff490816 */ /* 0x000fca0000000040 */
[----:B------:R-:W-:Y:S02]  /*44a0*/  @P0 FADD.FTZ R130, R73, R130 ;  /* 0x0000008249820221 */ /* 0x000fe40000010000 */
.L_x_3501:
[----:B------:R-:W-:Y:S05]  /*44b0*/  BSYNC B0 ;  /* 0x0000000000007941 */ /* 0x000fea0003800000 */
.L_x_3499:
        /* <DEDUP_REMOVED lines=8> */
.L_x_3510:
        /* <DEDUP_REMOVED lines=12> */
.L_x_3513:
[----:B------:R-:W-:Y:S02]  /*4600*/  IMAD.MOV.U32 R90, RZ, RZ, R104 ;  /* 0x000000ffff5a7224 */ /* 0x000fe400078e0068 */
.L_x_3514:
[----:B------:R-:W-:Y:S05]  /*4610*/  BSYNC B1 ;  /* 0x0000000000017941 */ /* 0x000fea0003800000 */
.L_x_3512:
        /* <DEDUP_REMOVED lines=16> */
.L_x_3518:
[----:B------:R-:W-:Y:S05]  /*4720*/  BSYNC B2 ;  /* 0x0000000000027941 */ /* 0x000fea0003800000 */
.L_x_3517:
        /* <DEDUP_REMOVED lines=43> */
.L_x_3516:
[----:B------:R-:W-:Y:S05]  /*49e0*/  BSYNC B1 ;  /* 0x0000000000017941 */ /* 0x000fea0003800000 */
.L_x_3515:
[----:B------:R-:W0:Y:S01]  /*49f0*/  I2F.U32 R72, R90 ;  /* 0x0000005a00487306 */ /* 0x000e220000201000 */
[----:B------:R-:W-:Y:S01]  /*4a00*/  HFMA2.MMA R75, -RZ, RZ, 0.1171875, 0 ;  /* 0x2f800000ff4b7435 */ /* 0x000fe200000001ff */
[----:B-----5:R-:W-:-:S05]  /*4a10*/  PRMT R74, RZ, 0x7610, R68 ;  /* 0x00007610ff4a7816 */ /* 0x020fca0000000044 */
        /* <DEDUP_REMOVED lines=10> */
.L_x_3511:
[----:B------:R-:W-:Y:S05]  /*4ac0*/  BSYNC B0 ;  /* 0x0000000000007941 */ /* 0x000fea0003800000 */
.L_x_3509:
        /* <DEDUP_REMOVED lines=8> */
.L_x_3520:
        /* <DEDUP_REMOVED lines=12> */
.L_x_3523:
[----:B------:R-:W-:Y:S02]  /*4c10*/  IMAD.MOV.U32 R90, RZ, RZ, R104 ;  /* 0x000000ffff5a7224 */ /* 0x000fe400078e0068 */
.L_x_3524:
[----:B------:R-:W-:Y:S05]  /*4c20*/  BSYNC B1 ;  /* 0x0000000000017941 */ /* 0x000fea0003800000 */
.L_x_3522:
        /* <DEDUP_REMOVED lines=16> */
.L_x_3528:
[----:B------:R-:W-:Y:S05]  /*4d30*/  BSYNC B2 ;  /* 0x0000000000027941 */ /* 0x000fea0003800000 */
.L_x_3527:
        /* <DEDUP_REMOVED lines=43> */
.L_x_3526:
[----:B------:R-:W-:Y:S05]  /*4ff0*/  BSYNC B1 ;  /* 0x0000000000017941 */ /* 0x000fea0003800000 */
.L_x_3525:
        /* <DEDUP_REMOVED lines=13> */
.L_x_3521:
[----:B------:R-:W-:Y:S05]  /*50d0*/  BSYNC B0 ;  /* 0x0000000000007941 */ /* 0x000fea0003800000 */
.L_x_3519:
        /* <DEDUP_REMOVED lines=8> */
.L_x_3530:
        /* <DEDUP_REMOVED lines=12> */
.L_x_3533:
[----:B------:R-:W-:Y:S02]  /*5220*/  MOV R123, R104 ;  /* 0x00000068007b7202 */ /* 0x000fe40000000f00 */
.L_x_3534:
[----:B------:R-:W-:Y:S05]  /*5230*/  BSYNC B1 ;  /* 0x0000000000017941 */ /* 0x000fea0003800000 */
.L_x_3532:
        /* <DEDUP_REMOVED lines=16> */
.L_x_3538:
[----:B------:R-:W-:Y:S05]  /*5340*/  BSYNC B2 ;  /* 0x0000000000027941 */ /* 0x000fea0003800000 */
.L_x_3537:
        /* <DEDUP_REMOVED lines=42> */
[----:B------:R-:W-:Y:S02]  /*55f0*/  LOP3.LUT R109, R109, UR26, R72, 0x96, !PT ;  /* 0x0000001a6d6d7c12 */ /* 0x000fe4000f8e9648 */
.L_x_3536:
[----:B------:R-:W-:Y:S05]  /*5600*/  BSYNC B1 ;  /* 0x0000000000017941 */ /* 0x000fea0003800000 */
.L_x_3535:
        /* <DEDUP_REMOVED lines=11> */
[----:B------:R-:W-:Y:S02]  /*56c0*/  @P0 PRMT R75, RZ, 0x7610, R65 ;  /* 0x00007610ff4b0816 */ /* 0x000fe40000000041 */
[----:B------:R-:W-:-:S03]  /*56d0*/  PRMT R123, R72, 0x7610, R123 ;  /* 0x00007610487b7816 */ /* 0x000fc6000000007b */
[----:B------:R-:W-:Y:S02]  /*56e0*/  @P0 FADD.FTZ R90, R75, R90 ;  /* 0x0000005a4b5a0221 */ /* 0x000fe40000010000 */
.L_x_3531:
[----:B------:R-:W-:Y:S05]  /*56f0*/  BSYNC B0 ;  /* 0x0000000000007941 */ /* 0x000fea0003800000 */
.L_x_3529:
[----:B------:R-:W-:Y:S01]  /*5700*/  BSSY B0, `(.L_x_3539) ;  /* 0x0000061000007945 */ /* 0x000fe20003800000 */
[----:B------:R-:W-:Y:S05]  /*5710*/  @P2 BRA `(.L_x_3540) ;  /* 0x0000006000002947 */ /* 0x000fea0003800000 */
[----:B-1----:R-:W-:Y:S02]  /*5720*/  IMAD.MOV.U32 R89, RZ, RZ, RZ ;  /* 0x000000ffff597224 */ /* 0x002fe400078e00ff */
[----:B------:R-:W-:Y:S01]  /*5730*/  IMAD.MOV.U32 R72, RZ, RZ, R73 ;  /* 0x000000ffff487224 */ /* 0x000fe200078e0049 */
[----:B------:R-:W-:Y:S05]  /*5740*/  @!P0 BRA `(.L_x_3541) ;  /* 0x000005c000008947 */ /* 0x000fea0003800000 */
[----:B------:R-:W-:Y:S01]  /*5750*/  IMAD.MOV.U32 R72, RZ, RZ, R73 ;  /* 0x000000ffff487224 */ /* 0x000fe200078e0049 */
[----:B-----5:R-:W-:Y:S01]  /*5760*/  PRMT R89, RZ, 0x5410, R66 ;  /* 0x00005410ff597816 */ /* 0x020fe20000000042 */
[----:B------:R-:W-:Y:S05]  /*5770*/  BRA `(.L_x_3541) ;  /* 0x0000059000007947 */ /* 0x000fea0003800000 */
.L_x_3540:
        /* <DEDUP_REMOVED lines=12> */
.L_x_3543:
[----:B------:R-:W-:Y:S02]  /*5840*/  IMAD.MOV.U32 R122, RZ, RZ, R104 ;  /* 0x000000ffff7a7224 */ /* 0x000fe400078e0068 */
.L_x_3544:
[----:B------:R-:W-:Y:S05]  /*5850*/  BSYNC B1 ;  /* 0x0000000000017941 */ /* 0x000fea0003800000 */
.L_x_3542:
        /* <DEDUP_REMOVED lines=16> */
.L_x_3548:
[----:B------:R-:W-:Y:S05]  /*5960*/  BSYNC B2 ;  /* 0x0000000000027941 */ /* 0x000fea0003800000 */
.L_x_3547:
        /* <DEDUP_REMOVED lines=43> */
.L_x_3546:
[----:B------:R-:W-:Y:S05]  /*5c20*/  BSYNC B1 ;  /* 0x0000000000017941 */ /* 0x000fea0003800000 */
.L_x_3545:
        /* <DEDUP_REMOVED lines=8> */
[----:B-1----:R-:W-:Y:S02]  /*5cb0*/  FSEL R89, R75, RZ, !P3 ;  /* 0x000000ff4b597208 */ /* 0x002fe40005800000 */
[----:B------:R-:W-:-:S03]  /*5cc0*/  SEL R73, RZ, 0x1, P3 ;  /* 0x00000001ff497807 */ /* 0x000fc60001800000 */
[----:B------:R-:W-:Y:S01]  /*5cd0*/  FMUL.FTZ R89, R89, R74 ;  /* 0x0000004a59597220 */ /* 0x000fe20000410000 */
[----:B------:R-:W-:Y:S02]  /*5ce0*/  @P0 PRMT R74, RZ, 0x5410, R66 ;  /* 0x00005410ff4a0816 */ /* 0x000fe40000000042 */
[----:B------:R-:W-:-:S03]  /*5cf0*/  PRMT R122, R73, 0x7610, R122 ;  /* 0x00007610497a7816 */ /* 0x000fc6000000007a */
[----:B------:R-:W-:Y:S02]  /*5d00*/  @P0 FADD.FTZ R89, R74, R89 ;  /* 0x000000594a590221 */ /* 0x000fe40000010000 */
.L_x_3541:
[----:B------:R-:W-:Y:S05]  /*5d10*/  BSYNC B0 ;  /* 0x0000000000007941 */ /* 0x000fea0003800000 */
.L_x_3539:
        /* <DEDUP_REMOVED lines=8> */
.L_x_3550:
        /* <DEDUP_REMOVED lines=12> */
.L_x_3553:
[----:B------:R-:W-:Y:S02]  /*5e60*/  IMAD.MOV.U32 R121, RZ, RZ, R104 ;  /* 0x000000ffff797224 */ /* 0x000fe400078e0068 */
.L_x_3554:
[----:B------:R-:W-:Y:S05]  /*5e70*/  BSYNC B1 ;  /* 0x0000000000017941 */ /* 0x000fea0003800000 */
.L_x_3552:
        /* <DEDUP_REMOVED lines=16> */
.L_x_3558:
[----:B------:R-:W-:Y:S05]  /*5f80*/  BSYNC B2 ;  /* 0x0000000000027941 */ /* 0x000fea0003800000 */
.L_x_3557:
        /* <DEDUP_REMOVED lines=41> */
[----:B------:R-:W-:Y:S02]  /*6220*/  MOV R104, R74 ;  /* 0x0000004a00687202 */ /* 0x000fe40000000f00 */
[----:B------:R-:W-:Y:S02]  /*6230*/  LOP3.LUT R109, R109, UR26, R72, 0x96, !PT ;  /* 0x0000001a6d6d7c12 */ /* 0x000fe4000f8e9648 */
.L_x_3556:
[----:B------:R-:W-:Y:S05]  /*6240*/  BSYNC B1 ;  /* 0x0000000000017941 */ /* 0x000fea0003800000 */
.L_x_3555:
        /* <DEDUP_REMOVED lines=14> */
.L_x_3551:
[----:B------:R-:W-:Y:S05]  /*6330*/  BSYNC B0 ;  /* 0x0000000000007941 */ /* 0x000fea0003800000 */
.L_x_3549:
        /* <DEDUP_REMOVED lines=8> */
.L_x_3560:
        /* <DEDUP_REMOVED lines=12> */
.L_x_3563:
[----:B------:R-:W-:Y:S02]  /*6480*/  IMAD.MOV.U32 R120, RZ, RZ, R104 ;  /* 0x000000ffff787224 */ /* 0x000fe400078e0068 */
.L_x_3564:
[----:B------:R-:W-:Y:S05]  /*6490*/  BSYNC B1 ;  /* 0x0000000000017941 */ /* 0x000fea0003800000 */
.L_x_3562:
        /* <DEDUP_REMOVED lines=16> */
.L_x_3568:
[----:B------:R-:W-:Y:S05]  /*65a0*/  BSYNC B2 ;  /* 0x0000000000027941 */ /* 0x000fea0003800000 */
.L_x_3567:
        /* <DEDUP_REMOVED lines=43> */
.L_x_3566:
[----:B------:R-:W-:Y:S05]  /*6860*/  BSYNC B1 ;  /* 0x0000000000017941 */ /* 0x000fea0003800000 */
.L_x_3565:
        /* <DEDUP_REMOVED lines=14> */
.L_x_3561:
[----:B------:R-:W-:Y:S05]  /*6950*/  BSYNC B0 ;  /* 0x0000000000007941 */ /* 0x000fea0003800000 */
.L_x_3559:
        /* <DEDUP_REMOVED lines=8> */
.L_x_3570:
        /* <DEDUP_REMOVED lines=12> */
.L_x_3573:
[----:B------:R-:W-:Y:S02]  /*6aa0*/  IMAD.MOV.U32 R119, RZ, RZ, R104 ;  /* 0x000000ffff777224 */ /* 0x000fe400078e0068 */
.L_x_3574:
[----:B------:R-:W-:Y:S05]  /*6ab0*/  BSYNC B1 ;  /* 0x0000000000017941 */ /* 0x000fea0003800000 */
.L_x_3572:
        /* <DEDUP_REMOVED lines=16> */
.L_x_3578:
[----:B------:R-:W-:Y:S05]  /*6bc0*/  BSYNC B2 ;  /* 0x0000000000027941 */ /* 0x000fea0003800000 */
.L_x_3577:
        /* <DEDUP_REMOVED lines=43> */
.L_x_3576:
[----:B------:R-:W-:Y:S05]  /*6e80*/  BSYNC B1 ;  /* 0x0000000000017941 */ /* 0x000fea0003800000 */
.L_x_3575:
        /* <DEDUP_REMOVED lines=14> */
.L_x_3571:
[----:B------:R-:W-:Y:S05]  /*6f70*/  BSYNC B0 ;  /* 0x0000000000007941 */ /* 0x000fea0003800000 */
.L_x_3569:
[----:B------:R-:W-:Y:S01]  /*6f80*/  IMAD.WIDE.U32 R136, R136, R155, c[0x0][0x188] ;  /* 0x0000620088887625 */ /* 0x000fe200078e009b */
        /* <DEDUP_REMOVED lines=31> */
.L_x_3580:
[----:B------:R-:W-:Y:S05]  /*7180*/  BSYNC B0 ;  /* 0x0000000000007941 */ /* 0x000fea0003800000 */
.L_x_3579:
        /* <DEDUP_REMOVED lines=10> */
.L_x_3582:
[C---:B------:R-:W-:Y:S01]  /*7230*/  ISETP.NE.AND P3, PT, R140.reuse, 0x1, PT ;  /* 0x000000018c00780c */ /* 0x040fe20003f65270 */
[----:B------:R-:W-:Y:S01]  /*7240*/  BSSY B1, `(.L_x_3584) ;  /* 0x000000c000017945 */ /* 0x000fe20003800000 */
[----:B0-----:R-:W-:-:S11]  /*7250*/  IADD3 R72, R140, 0x1, RZ ;  /* 0x000000018c487810 */ /* 0x001fd60007ffe0ff */
        /* <DEDUP_REMOVED lines=9> */
.L_x_3585:
[----:B------:R-:W-:Y:S02]  /*72f0*/  IMAD.MOV.U32 R126, RZ, RZ, R104 ;  /* 0x000000ffff7e7224 */ /* 0x000fe400078e0068 */
.L_x_3586:
[----:B------:R-:W-:Y:S05]  /*7300*/  BSYNC B1 ;  /* 0x0000000000017941 */ /* 0x000fea0003800000 */
.L_x_3584:
        /* <DEDUP_REMOVED lines=16> */
.L_x_3590:
[----:B------:R-:W-:Y:S05]  /*7410*/  BSYNC B2 ;  /* 0x0000000000027941 */ /* 0x000fea0003800000 */
.L_x_3589:
        /* <DEDUP_REMOVED lines=8> */
[----:B-1----:R-:W-:Y:S01]  /*74a0*/  IMAD.WIDE.U32 R132, R131, -0x2daee0ad, RZ ;  /* 0xd2511f5383847825 */ /* 0x002fe200078e00ff */
        /* <DEDUP_REMOVED lines=34> */
.L_x_3588:
[----:B------:R-:W-:Y:S05]  /*76d0*/  BSYNC B1 ;  /* 0x0000000000017941 */ /* 0x000fea0003800000 */
.L_x_3587:
        /* <DEDUP_REMOVED lines=8> */
[----:B------:R-:W-:Y:S02]  /*7760*/  PRMT R75, RZ, 0x5410, R32 ;  /* 0x00005410ff4b7816 */ /* 0x000fe40000000020 */
[----:B------:R-:W-:-:S03]  /*7770*/  SEL R73, RZ, 0x1, P3 ;  /* 0x00000001ff497807 */ /* 0x000fc60001800000 */
[----:B------:R-:W-:Y:S01]  /*7780*/  FMUL.FTZ R138, R138, R75 ;  /* 0x0000004b8a8a7220 */ /* 0x000fe20000410000 */
[----:B------:R-:W-:Y:S02]  /*7790*/  @P0 PRMT R75, RZ, 0x5410, R64 ;  /* 0x00005410ff4b0816 */ /* 0x000fe40000000040 */
[----:B------:R-:W-:-:S03]  /*77a0*/  PRMT R126, R73, 0x7610, R126 ;  /* 0x00007610497e7816 */ /* 0x000fc6000000007e */
[----:B------:R-:W-:Y:S02]  /*77b0*/  @P0 FADD.FTZ R138, R75, R138 ;  /* 0x0000008a4b8a0221 */ /* 0x000fe40000010000 */
.L_x_3583:
[----:B------:R-:W-:Y:S05]  /*77c0*/  BSYNC B0 ;  /* 0x0000000000007941 */ /* 0x000fea0003800000 */
.L_x_3581:
        /* <DEDUP_REMOVED lines=8> */
.L_x_3592:
        /* <DEDUP_REMOVED lines=12> */
.L_x_3595:
[----:B------:R-:W-:Y:S02]  /*7910*/  MOV R125, R104 ;  /* 0x00000068007d7202 */ /* 0x000fe40000000f00 */
.L_x_3596:
[----:B------:R-:W-:Y:S05]  /*7920*/  BSYNC B1 ;  /* 0x0000000000017941 */ /* 0x000fea0003800000 */
.L_x_3594:
        /* <DEDUP_REMOVED lines=16> */
.L_x_3600:
[----:B------:R-:W-:Y:S05]  /*7a30*/  BSYNC B2 ;  /* 0x0000000000027941 */ /* 0x000fea0003800000 */
.L_x_3599:
        /* <DEDUP_REMOVED lines=43> */
.L_x_3598:
[----:B------:R-:W-:Y:S05]  /*7cf0*/  BSYNC B1 ;  /* 0x0000000000017941 */ /* 0x000fea0003800000 */
.L_x_3597:
        /* <DEDUP_REMOVED lines=14> */
.L_x_3593:
[----:B------:R-:W-:Y:S05]  /*7de0*/  BSYNC B0 ;  /* 0x0000000000007941 */ /* 0x000fea0003800000 */
.L_x_3591:
        /* <DEDUP_REMOVED lines=8> */
.L_x_3602:
        /* <DEDUP_REMOVED lines=12> */
.L_x_3605:
[----:B------:R-:W-:Y:S02]  /*7f30*/  IMAD.MOV.U32 R124, RZ, RZ, R104 ;  /* 0x000000ffff7c7224 */ /* 0x000fe400078e0068 */
.L_x_3606:
[----:B------:R-:W-:Y:S05]  /*7f40*/  BSYNC B1 ;  /* 0x0000000000017941 */ /* 0x000fea0003800000 */
.L_x_3604:
        /* <DEDUP_REMOVED lines=16> */
.L_x_3610:
[----:B------:R-:W-:Y:S05]  /*8050*/  BSYNC B2 ;  /* 0x0000000000027941 */ /* 0x000fea0003800000 */
.L_x_3609:
        /* <DEDUP_REMOVED lines=43> */
.L_x_3608:
[----:B------:R-:W-:Y:S05]  /*8310*/  BSYNC B1 ;  /* 0x0000000000017941 */ /* 0x000fea0003800000 */
.L_x_3607:
        /* <DEDUP_REMOVED lines=14> */
.L_x_3603:
[----:B------:R-:W-:Y:S05]  /*8400*/  BSYNC B0 ;  /* 0x0000000000007941 */ /* 0x000fea0003800000 */
.L_x_3601:
[----:B------:R-:W-:Y:S01]  /*8410*/  BSSY B0, `(.L_x_3611) ;  /* 0x0000061000007945 */ /* 0x000fe20003800000 */
[----:B------:R-:W-:Y:S05]  /*8420*/  @P2 BRA `(.L_x_3612) ;  /* 0x0000006000002947 */ /* 0x000fea0003800000 */
[----:B-1----:R-:W-:Y:S01]  /*8430*/  HFMA2.MMA R135, -RZ, RZ, 0, 0 ;  /* 0x00000000ff877435 */ /* 0x002fe200000001ff */
[----:B------:R-:W-:Y:S01]  /*8440*/  IMAD.MOV.U32 R73, RZ, RZ, R72 ;  /* 0x000000ffff497224 */ /* 0x000fe200078e0048 */
[----:B------:R-:W-:Y:S05]  /*8450*/  @!P0 BRA `(.L_x_3613) ;  /* 0x000005c000008947 */ /* 0x000fea0003800000 */
[----:B------:R-:W-:Y:S01]  /*8460*/  IMAD.MOV.U32 R73, RZ, RZ, R72 ;  /* 0x000000ffff497224 */ /* 0x000fe200078e0048 */
[----:B-----5:R-:W-:Y:S01]  /*8470*/  PRMT R135, RZ, 0x7610, R65 ;  /* 0x00007610ff877816 */ /* 0x020fe20000000041 */
[----:B------:R-:W-:Y:S05]  /*8480*/  BRA `(.L_x_3613) ;  /* 0x0000059000007947 */ /* 0x000fea0003800000 */
.L_x_3612:
        /* <DEDUP_REMOVED lines=12> */
.L_x_3615:
[----:B------:R-:W-:Y:S02]  /*8550*/  IMAD.MOV.U32 R123, RZ, RZ, R104 ;  /* 0x000000ffff7b7224 */ /* 0x000fe400078e0068 */
.L_x_3616:
[----:B------:R-:W-:Y:S05]  /*8560*/  BSYNC B1 ;  /* 0x0000000000017941 */ /* 0x000fea0003800000 */
.L_x_3614:
        /* <DEDUP_REMOVED lines=16> */
.L_x_3620:
[----:B------:R-:W-:Y:S05]  /*8670*/  BSYNC B2 ;  /* 0x0000000000027941 */ /* 0x000fea0003800000 */
.L_x_3619:
        /* <DEDUP_REMOVED lines=43> */
.L_x_3618:
[----:B------:R-:W-:Y:S05]  /*8930*/  BSYNC B1 ;  /* 0x0000000000017941 */ /* 0x000fea0003800000 */
.L_x_3617:
[----:B------:R-:W0:Y:S01]  /*8940*/  I2F.U32 R72, R123 ;  /* 0x0000007b00487306 */ /* 0x000e220000201000 */
[----:B-----5:R-:W-:Y:S01]  /*8950*/  PRMT R74, RZ, 0x7610, R69 ;  /* 0x00007610ff4a7816 */ /* 0x020fe20000000045 */
[----:B------:R-:W-:-:S04]  /*8960*/  IMAD.MOV.U32 R75, RZ, RZ, 0x2f800000 ;  /* 0x2f800000ff4b7424 */ /* 0x000fc800078e00ff */
[----:B------:R-:W-:-:S04]  /*8970*/  FMUL.FTZ R74, R74, c[0x0][0x1ec] ;  /* 0x00007b004a4a7a20 */ /* 0x000fc80000410000 */
[----:B------:R-:W-:Y:S02]  /*8980*/  FMUL.FTZ R74, R74, c[0x0][0x1e8] ;  /* 0x00007a004a4a7a20 */ /* 0x000fe40000410000 */
[----:B0-----:R-:W-:-:S05]  /*8990*/  FFMA.FTZ R72, R72, R75, 1.1641532182693481445e-10 ;  /* 0x2f00000048487423 */ /* 0x001fca000001004b */
[----:B------:R-:W-:-:S04]  /*89a0*/  FSETP.GTU.FTZ.AND P3, PT, R72, c[0x0][0x1e4], PT ;  /* 0x0000790048007a0b */ /* 0x000fc80003f7c000 */
[----:B-1----:R-:W-:Y:S02]  /*89b0*/  FSEL R135, R74, RZ, !P3 ;  /* 0x000000ff4a877208 */ /* 0x002fe40005800000 */
[----:B------:R-:W-:Y:S02]  /*89c0*/  PRMT R74, RZ, 0x7610, R33 ;  /* 0x00007610ff4a7816 */ /* 0x000fe40000000021 */
[----:B------:R-:W-:-:S03]  /*89d0*/  SEL R72, RZ, 0x1, P3 ;  /* 0x00000001ff487807 */ /* 0x000fc60001800000 */
[----:B------:R-:W-:Y:S01]  /*89e0*/  FMUL.FTZ R135, R135, R74 ;  /* 0x0000004a87877220 */ /* 0x000fe20000410000 */
[----:B------:R-:W-:Y:S02]  /*89f0*/  @P0 PRMT R74, RZ, 0x7610, R65 ;  /* 0x00007610ff4a0816 */ /* 0x000fe40000000041 */
[----:B------:R-:W-:-:S03]  /*8a00*/  PRMT R123, R72, 0x7610, R123 ;  /* 0x00007610487b7816 */ /* 0x000fc6000000007b */
[----:B------:R-:W-:Y:S02]  /*8a10*/  @P0 FADD.FTZ R135, R74, R135 ;  /* 0x000000874a870221 */ /* 0x000fe40000010000 */
.L_x_3613:
[----:B------:R-:W-:Y:S05]  /*8a20*/  BSYNC B0 ;  /* 0x0000000000007941 */ /* 0x000fea0003800000 */
.L_x_3611:
        /* <DEDUP_REMOVED lines=8> */
.L_x_3622:
        /* <DEDUP_REMOVED lines=12> */
.L_x_3625:
[----:B------:R-:W-:Y:S02]  /*8b70*/  IMAD.MOV.U32 R122, RZ, RZ, R104 ;  /* 0x000000ffff7a7224 */ /* 0x000fe400078e0068 */
.L_x_3626:
[----:B------:R-:W-:Y:S05]  /*8b80*/  BSYNC B1 ;  /* 0x0000000000017941 */ /* 0x000fea0003800000 */
.L_x_3624:
        /* <DEDUP_REMOVED lines=16> */
.L_x_3630:
[----:B------:R-:W-:Y:S05]  /*8c90*/  BSYNC B2 ;  /* 0x0000000000027941 */ /* 0x000fea0003800000 */
.L_x_3629:
        /* <DEDUP_REMOVED lines=43> */
.L_x_3628:
[----:B------:R-:W-:Y:S05]  /*8f50*/  BSYNC B1 ;  /* 0x0000000000017941 */ /* 0x000fea0003800000 */
.L_x_3627:
        /* <DEDUP_REMOVED lines=14> */
.L_x_3623:
[----:B------:R-:W-:Y:S05]  /*9040*/  BSYNC B0 ;  /* 0x0000000000007941 */ /* 0x000fea0003800000 */
.L_x_3621:
        /* <DEDUP_REMOVED lines=8> */
.L_x_3632:
        /* <DEDUP_REMOVED lines=12> */
.L_x_3635:
[----:B------:R-:W-:Y:S02]  /*9190*/  IMAD.MOV.U32 R121, RZ, RZ, R104 ;  /* 0x000000ffff797224 */ /* 0x000fe400078e0068 */
.L_x_3636:
[----:B------:R-:W-:Y:S05]  /*91a0*/  BSYNC B1 ;  /* 0x0000000000017941 */ /* 0x000fea0003800000 */
.L_x_3634:
        /* <DEDUP_REMOVED lines=16> */
.L_x_3640:
[----:B------:R-:W-:Y:S05]  /*92b0*/  BSYNC B2 ;  /* 0x0000000000027941 */ /* 0x000fea0003800000 */
.L_x_3639:
        /* <DEDUP_REMOVED lines=43> */
.L_x_3638:
[----:B------:R-:W-:Y:S05]  /*9570*/  BSYNC B1 ;  /* 0x0000000000017941 */ /* 0x000fea0003800000 */
.L_x_3637:
        /* <DEDUP_REMOVED lines=14> */
.L_x_3633:
[----:B------:R-:W-:Y:S05]  /*9660*/  BSYNC B0 ;  /* 0x0000000000007941 */ /* 0x000fea0003800000 */
.L_x_3631:
        /* <DEDUP_REMOVED lines=8> */
.L_x_3642:
        /* <DEDUP_REMOVED lines=12> */
.L_x_3645:
[----:B------:R-:W-:Y:S02]  /*97b0*/  MOV R120, R104 ;  /* 0x0000006800787202 */ /* 0x000fe40000000f00 */
.L_x_3646:
[----:B------:R-:W-:Y:S05]  /*97c0*/  BSYNC B1 ;  /* 0x0000000000017941 */ /* 0x000fea0003800000 */
.L_x_3644:
        /* <DEDUP_REMOVED lines=16> */
.L_x_3650:
[----:B------:R-:W-:Y:S05]  /*98d0*/  BSYNC B2 ;  /* 0x0000000000027941 */ /* 0x000fea0003800000 */
.L_x_3649:
        /* <DEDUP_REMOVED lines=43> */
.L_x_3648:
[----:B------:R-:W-:Y:S05]  /*9b90*/  BSYNC B1 ;  /* 0x0000000000017941 */ /* 0x000fea0003800000 */
.L_x_3647:
        /* <DEDUP_REMOVED lines=14> */
.L_x_3643:
[----:B------:R-:W-:Y:S05]  /*9c80*/  BSYNC B0 ;  /* 0x0000000000007941 */ /* 0x000fea0003800000 */
.L_x_3641:
        /* <DEDUP_REMOVED lines=8> */
.L_x_3652:
        /* <DEDUP_REMOVED lines=12> */
.L_x_3655:
[----:B------:R-:W-:Y:S02]  /*9dd0*/  IMAD.MOV.U32 R119, RZ, RZ, R104 ;  /* 0x000000ffff777224 */ /* 0x000fe400078e0068 */
.L_x_3656:
[----:B------:R-:W-:Y:S05]  /*9de0*/  BSYNC B1 ;  /* 0x0000000000017941 */ /* 0x000fea0003800000 */
.L_x_3654:
        /* <DEDUP_REMOVED lines=16> */
.L_x_3660:
[----:B------:R-:W-:Y:S05]  /*9ef0*/  BSYNC B2 ;  /* 0x0000000000027941 */ /* 0x000fea0003800000 */
.L_x_3659:
        /* <DEDUP_REMOVED lines=43> */
.L_x_3658:
[----:B------:R-:W-:Y:S05]  /*a1b0*/  BSYNC B1 ;  /* 0x0000000000017941 */ /* 0x000fea0003800000 */
.L_x_3657:
        /* <DEDUP_REMOVED lines=14> */
.L_x_3653:
[----:B------:R-:W-:Y:S05]  /*a2a0*/  BSYNC B0 ;  /* 0x0000000000007941 */ /* 0x000fea0003800000 */
.L_x_3651:
        /* <DEDUP_REMOVED lines=12> */
[----:B0-----:R-:W-:Y:S02]  /*a370*/  SHF.L.U32 R73, R120, 0x10, RZ ;  /* 0x0000001078497819 */ /* 0x001fe400000006ff */
[----:B------:R-:W-:Y:S02]  /*a380*/  LOP3.LUT R72, R119, 0xffff, RZ, 0xc0, !PT ;  /* 0x0000ffff77487812 */ /* 0x000fe400078ec0ff */
[----:B------:R-:W-:Y:S02]  /*a390*/  LOP3.LUT R73, R73, 0xff0000, RZ, 0xc0, !PT ;  /* 0x00ff000049497812 */ /* 0x000fe400078ec0ff */
[----:B------:R-:W-:Y:S02]  /*a3a0*/  PRMT R75, R121, 0x7104, RZ ;  /* 0x00007104794b7816 */ /* 0x000fe400000000ff */
[----:B------:R-:W-:Y:S02]  /*a3b0*/  PRMT R72, R73, 0x4210, R72 ;  /* 0x0000421049487816 */ /* 0x000fe40000000048 */
[----:B------:R-:W-:-:S02]  /*a3c0*/  LOP3.LUT R140, R123, 0xff, RZ, 0xc0, !PT ;  /* 0x000000ff7b8c7812 */ /* 0x000fc400078ec0ff */
[----:B------:R-:W-:Y:S02]  /*a3d0*/  LOP3.LUT R74, R124, 0xff, RZ, 0xc0, !PT ;  /* 0x000000ff7c4a7812 */ /* 0x000fe400078ec0ff */
[----:B------:R-:W-:Y:S01]  /*a3e0*/  LOP3.LUT R75, R72, 0xff00, R75, 0xf8, !PT ;  /* 0x0000ff00484b7812 */ /* 0x000fe200078ef84b */
[----:B------:R-:W-:Y:S01]  /*a3f0*/  IMAD.WIDE.U32 R140, R140, 0x1000000, RZ ;  /* 0x010000008c8c7825 */ /* 0x000fe200078e00ff */
[----:B------:R-:W-:Y:S02]  /*a400*/  LOP3.LUT R72, R125, 0xff, RZ, 0xc0, !PT ;  /* 0x000000ff7d487812 */ /* 0x000fe400078ec0ff */
[----:B------:R-:W-:Y:S01]  /*a410*/  LOP3.LUT R147, R75, 0xff, R122, 0xf8, !PT ;  /* 0x000000ff4b937812 */ /* 0x000fe200078ef87a */
        /* <DEDUP_REMOVED lines=9> */
.L_x_3662:
[----:B------:R-:W-:Y:S05]  /*a4b0*/  BSYNC B0 ;  /* 0x0000000000007941 */ /* 0x000fea0003800000 */
.L_x_3661:
[----:B-----5:R1:W5:Y:S04]  /*a4c0*/  @P1 LDG.E.128 R68, [R144.64] ;  /* 0x0000000690441981 */ /* 0x020368000c1e1d00 */
[----:B------:R1:W5:Y:S01]  /*a4d0*/  @P0 LDG.E.128 R64, [R142.64] ;  /* 0x000000068e400981 */ /* 0x000362000c1e1d00 */
[----:B------:R-:W-:Y:S01]  /*a4e0*/  BSSY B0, `(.L_x_3663) ;  /* 0x0000061000007945 */ /* 0x000fe20003800000 */
[----:B------:R-:W-:Y:S05]  /*a4f0*/  @P2 BRA `(.L_x_3664) ;  /* 0x0000006000002947 */ /* 0x000fea0003800000 */
[----:B-1----:R-:W-:Y:S02]  /*a500*/  IMAD.MOV.U32 R142, RZ, RZ, RZ ;  /* 0x000000ffff8e7224 */ /* 0x002fe400078e00ff */
[----:B0-----:R-:W-:Y:S01]  /*a510*/  IMAD.MOV.U32 R72, RZ, RZ, R146 ;  /* 0x000000ffff487224 */ /* 0x001fe200078e0092 */
[----:B------:R-:W-:Y:S05]  /*a520*/  @!P0 BRA `(.L_x_3665) ;  /* 0x000005c000008947 */ /* 0x000fea0003800000 */
[----:B------:R-:W-:Y:S01]  /*a530*/  IMAD.MOV.U32 R72, RZ, RZ, R146 ;  /* 0x000000ffff487224 */ /* 0x000fe200078e0092 */
[----:B-----5:R-:W-:Y:S01]  /*a540*/  PRMT R142, RZ, 0x5410, R64 ;  /* 0x00005410ff8e7816 */ /* 0x020fe20000000040 */
[----:B------:R-:W-:Y:S05]  /*a550*/  BRA `(.L_x_3665) ;  /* 0x0000059000007947 */ /* 0x000fea0003800000 */
.L_x_3664:
        /* <DEDUP_REMOVED lines=12> */
.L_x_3667:
[----:B------:R-:W-:Y:S02]  /*a620*/  IMAD.MOV.U32 R126, RZ, RZ, R104 ;  /* 0x000000ffff7e7224 */ /* 0x000fe400078e0068 */
.L_x_3668:
[----:B------:R-:W-:Y:S05]  /*a630*/  BSYNC B1 ;  /* 0x0000000000017941 */ /* 0x000fea0003800000 */
.L_x_3666:
        /* <DEDUP_REMOVED lines=16> */
.L_x_3672:
[----:B------:R-:W-:Y:S05]  /*a740*/  BSYNC B2 ;  /* 0x0000000000027941 */ /* 0x000fea0003800000 */
.L_x_3671:
        /* <DEDUP_REMOVED lines=43> */
.L_x_3670:
[----:B------:R-:W-:Y:S05]  /*aa00*/  BSYNC B1 ;  /* 0x0000000000017941 */ /* 0x000fea0003800000 */
.L_x_3669:
        /* <DEDUP_REMOVED lines=14> */
.L_x_3665:
[----:B------:R-:W-:Y:S05]  /*aaf0*/  BSYNC B0 ;  /* 0x0000000000007941 */ /* 0x000fea0003800000 */
.L_x_3663:
        /* <DEDUP_REMOVED lines=8> */
.L_x_3674:
        /* <DEDUP_REMOVED lines=12> */
.L_x_3677:
[----:B------:R-:W-:Y:S02]  /*ac40*/  IMAD.MOV.U32 R125, RZ, RZ, R104 ;  /* 0x000000ffff7d7224 */ /* 0x000fe400078e0068 */
.L_x_3678:
[----:B------:R-:W-:Y:S05]  /*ac50*/  BSYNC B1 ;  /* 0x0000000000017941 */ /* 0x000fea0003800000 */
.L_x_3676:
        /* <DEDUP_REMOVED lines=16> */
.L_x_3682:
[----:B------:R-:W-:Y:S05]  /*ad60*/  BSYNC B2 ;  /* 0x0000000000027941 */ /* 0x000fea0003800000 */
.L_x_3681:
        /* <DEDUP_REMOVED lines=43> */
.L_x_3680:
[----:B------:R-:W-:Y:S05]  /*b020*/  BSYNC B1 ;  /* 0x0000000000017941 */ /* 0x000fea0003800000 */
.L_x_3679:
        /* <DEDUP_REMOVED lines=14> */
.L_x_3675:
[----:B------:R-:W-:Y:S05]  /*b110*/  BSYNC B0 ;  /* 0x0000000000007941 */ /* 0x000fea0003800000 */
.L_x_3673:
        /* <DEDUP_REMOVED lines=8> */
.L_x_3684:
        /* <DEDUP_REMOVED lines=12> */
.L_x_3687:
[----:B------:R-:W-:Y:S02]  /*b260*/  IMAD.MOV.U32 R124, RZ, RZ, R104 ;  /* 0x000000ffff7c7224 */ /* 0x000fe400078e0068 */
.L_x_3688:
[----:B------:R-:W-:Y:S05]  /*b270*/  BSYNC B1 ;  /* 0x0000000000017941 */ /* 0x000fea0003800000 */
.L_x_3686:
        /* <DEDUP_REMOVED lines=16> */
.L_x_3692:
[----:B------:R-:W-:Y:S05]  /*b380*/  BSYNC B2 ;  /* 0x0000000000027941 */ /* 0x000fea0003800000 */
.L_x_3691:
        /* <DEDUP_REMOVED lines=43> */
.L_x_3690:
[----:B------:R-:W-:Y:S05]  /*b640*/  BSYNC B1 ;  /* 0x0000000000017941 */ /* 0x000fea0003800000 */
.L_x_3689:
        /* <DEDUP_REMOVED lines=14> */
.L_x_3685:
[----:B------:R-:W-:Y:S05]  /*b730*/  BSYNC B0 ;  /* 0x0000000000007941 */ /* 0x000fea0003800000 */
.L_x_3683:
        /* <DEDUP_REMOVED lines=8> */
.L_x_3694:
        /* <DEDUP_REMOVED lines=12> */
.L_x_3697:
[----:B------:R-:W-:Y:S02]  /*b880*/  IMAD.MOV.U32 R123, RZ, RZ, R104 ;  /* 0x000000ffff7b7224 */ /* 0x000fe400078e0068 */
.L_x_3698:
[----:B------:R-:W-:Y:S05]  /*b890*/  BSYNC B1 ;  /* 0x0000000000017941 */ /* 0x000fea0003800000 */
.L_x_3696:
        /* <DEDUP_REMOVED lines=16> */
.L_x_3702:
[----:B------:R-:W-:Y:S05]  /*b9a0*/  BSYNC B2 ;  /* 0x0000000000027941 */ /* 0x000fea0003800000 */
.L_x_3701:
        /* <DEDUP_REMOVED lines=43> */
.L_x_3700:
[----:B------:R-:W-:Y:S05]  /*bc60*/  BSYNC B1 ;  /* 0x0000000000017941 */ /* 0x000fea0003800000 */
.L_x_3699:
        /* <DEDUP_REMOVED lines=14> */
.L_x_3695:
[----:B------:R-:W-:Y:S05]  /*bd50*/  BSYNC B0 ;  /* 0x0000000000007941 */ /* 0x000fea0003800000 */
.L_x_3693:
        /* <DEDUP_REMOVED lines=8> */
.L_x_3704:
        /* <DEDUP_REMOVED lines=12> */
.L_x_3707:
[----:B------:R-:W-:Y:S02]  /*bea0*/  MOV R122, R104 ;  /* 0x00000068007a7202 */ /* 0x000fe40000000f00 */
.L_x_3708:
[----:B------:R-:W-:Y:S05]  /*beb0*/  BSYNC B1 ;  /* 0x0000000000017941 */ /* 0x000fea0003800000 */
.L_x_3706:
        /* <DEDUP_REMOVED lines=16> */
.L_x_3712:
[----:B------:R-:W-:Y:S05]  /*bfc0*/  BSYNC B2 ;  /* 0x0000000000027941 */ /* 0x000fea0003800000 */
.L_x_3711:
        /* <DEDUP_REMOVED lines=43> */
.L_x_3710:
[----:B------:R-:W-:Y:S05]  /*c280*/  BSYNC B1 ;  /* 0x0000000000017941 */ /* 0x000fea0003800000 */
.L_x_3709:
        /* <DEDUP_REMOVED lines=14> */
.L_x_3705:
[----:B------:R-:W-:Y:S05]  /*c370*/  BSYNC B0 ;  /* 0x0000000000007941 */ /* 0x000fea0003800000 */
.L_x_3703:
        /* <DEDUP_REMOVED lines=8> */
.L_x_3714:
        /* <DEDUP_REMOVED lines=12> */
.L_x_3717:
[----:B------:R-:W-:Y:S02]  /*c4c0*/  IMAD.MOV.U32 R121, RZ, RZ, R104 ;  /* 0x000000ffff797224 */ /* 0x000fe400078e0068 */
.L_x_3718:
[----:B------:R-:W-:Y:S05]  /*c4d0*/  BSYNC B1 ;  /* 0x0000000000017941 */ /* 0x000fea0003800000 */
.L_x_3716:
        /* <DEDUP_REMOVED lines=16> */
.L_x_3722:
[----:B------:R-:W-:Y:S05]  /*c5e0*/  BSYNC B2 ;  /* 0x0000000000027941 */ /* 0x000fea0003800000 */
.L_x_3721:
        /* <DEDUP_REMOVED lines=43> */
.L_x_3720:
[----:B------:R-:W-:Y:S05]  /*c8a0*/  BSYNC B1 ;  /* 0x0000000000017941 */ /* 0x000fea0003800000 */
.L_x_3719:
        /* <DEDUP_REMOVED lines=14> */
.L_x_3715:
[----:B------:R-:W-:Y:S05]  /*c990*/  BSYNC B0 ;  /* 0x0000000000007941 */ /* 0x000fea0003800000 */
.L_x_3713:
        /* <DEDUP_REMOVED lines=8> */
.L_x_3724:
        /* <DEDUP_REMOVED lines=12> */
.L_x_3727:
[----:B------:R-:W-:Y:S02]  /*cae0*/  IMAD.MOV.U32 R120, RZ, RZ, R104 ;  /* 0x000000ffff787224 */ /* 0x000fe400078e0068 */
.L_x_3728:
[----:B------:R-:W-:Y:S05]  /*caf0*/  BSYNC B1 ;  /* 0x0000000000017941 */ /* 0x000fea0003800000 */
.L_x_3726:
        /* <DEDUP_REMOVED lines=16> */
.L_x_3732:
[----:B------:R-:W-:Y:S05]  /*cc00*/  BSYNC B2 ;  /* 0x0000000000027941 */ /* 0x000fea0003800000 */
.L_x_3731:
        /* <DEDUP_REMOVED lines=43> */
.L_x_3730:
[----:B------:R-:W-:Y:S05]  /*cec0*/  BSYNC B1 ;  /* 0x0000000000017941 */ /* 0x000fea0003800000 */
.L_x_3729:
        /* <DEDUP_REMOVED lines=14> */
.L_x_3725:
[----:B------:R-:W-:Y:S05]  /*cfb0*/  BSYNC B0 ;  /* 0x0000000000007941 */ /* 0x000fea0003800000 */
.L_x_3723:
        /* <DEDUP_REMOVED lines=8> */
.L_x_3734:
        /* <DEDUP_REMOVED lines=12> */
.L_x_3737:
[----:B------:R-:W-:Y:S02]  /*d100*/  IMAD.MOV.U32 R119, RZ, RZ, R104 ;  /* 0x000000ffff777224 */ /* 0x000fe400078e0068 */
.L_x_3738:
[----:B------:R-:W-:Y:S05]  /*d110*/  BSYNC B1 ;  /* 0x0000000000017941 */ /* 0x000fea0003800000 */
.L_x_3736:
        /* <DEDUP_REMOVED lines=16> */
.L_x_3742:
[----:B------:R-:W-:Y:S05]  /*d220*/  BSYNC B2 ;  /* 0x0000000000027941 */ /* 0x000fea0003800000 */
.L_x_3741:
        /* <DEDUP_REMOVED lines=43> */
.L_x_3740:
[----:B------:R-:W-:Y:S05]  /*d4e0*/  BSYNC B1 ;  /* 0x0000000000017941 */ /* 0x000fea0003800000 */
.L_x_3739:
        /* <DEDUP_REMOVED lines=14> */
.L_x_3735:
[----:B------:R-:W-:Y:S05]  /*d5d0*/  BSYNC B0 ;  /* 0x0000000000007941 */ /* 0x000fea0003800000 */
.L_x_3733:
        /* <DEDUP_REMOVED lines=24> */
[----:B------:R-:W-:Y:S01]  /*d760*/  IMAD.WIDE.U32 R72, R72, 0x100, RZ ;  /* 0x0000010048487825 */ /* 0x000fe200078e00ff */
[----:B------:R-:W-:-:S03]  /*d770*/  LOP3.LUT R157, R75, R157, R149, 0xfe, !PT ;  /* 0x0000009d4b9d7212 */ /* 0x000fc600078efe95 */
[----:B------:R-:W-:Y:S01]  /*d780*/  IMAD.MOV.U32 R149, RZ, RZ, 0x8 ;  /* 0x00000008ff957424 */ /* 0x000fe200078e00ff */
[----:B------:R-:W-:Y:S02]  /*d790*/  LOP3.LUT R75, R72, R148, R74, 0xfe, !PT ;  /* 0x00000094484b7212 */ /* 0x000fe400078efe4a */
[----:B------:R-:W-:Y:S02]  /*d7a0*/  LOP3.LUT R73, R157, R73, RZ, 0xfc, !PT ;  /* 0x000000499d497212 */ /* 0x000fe400078efcff */
[----:B------:R-:W-:Y:S01]  /*d7b0*/  LOP3.LUT R72, R75, 0xff, R126, 0xf8, !PT ;  /* 0x000000ff4b487812 */ /* 0x000fe200078ef87e */
[----:B------:R-:W-:-:S05]  /*d7c0*/  IMAD.WIDE.U32 R74, R128, R149, c[0x0][0x190] ;  /* 0x00006400804a7625 */ /* 0x000fca00078e0095 */
[----:B------:R0:W-:Y:S02]  /*d7d0*/  STG.E.64 [R74.64], R72 ;  /* 0x000000484a007986 */ /* 0x0001e4000c101b06 */
.L_x_3744:
[----:B------:R-:W-:Y:S05]  /*d7e0*/  BSYNC B0 ;  /* 0x0000000000007941 */ /* 0x000fea0003800000 */
.L_x_3743:
[----:B-----5:R1:W5:Y:S04]  /*d7f0*/  @P1 LDG.E.128 R68, [R152.64] ;  /* 0x0000000698441981 */ /* 0x020368000c1e1d00 */
[----:B------:R1:W5:Y:S01]  /*d800*/  @P0 LDG.E.128 R64, [R150.64] ;  /* 0x0000000696400981 */ /* 0x000362000c1e1d00 */
[----:B------:R-:W-:Y:S01]  /*d810*/  BSSY B0, `(.L_x_3745) ;  /* 0x0000061000007945 */ /* 0x000fe20003800000 */
[----:B------:R-:W-:Y:S05]  /*d820*/  @P2 BRA `(.L_x_3746) ;  /* 0x0000006000002947 */ /* 0x000fea0003800000 */
[----:B0-----:R-:W-:Y:S02]  /*d830*/  IMAD.MOV.U32 R149, RZ, RZ, RZ ;  /* 0x000000ffff957224 */ /* 0x001fe400078e00ff */
[----:B------:R-:W-:Y:S01]  /*d840*/  IMAD.MOV.U32 R72, RZ, RZ, R147 ;  /* 0x000000ffff487224 */ /* 0x000fe200078e0093 */
[----:B------:R-:W-:Y:S05]  /*d850*/  @!P0 BRA `(.L_x_3747) ;  /* 0x000005c000008947 */ /* 0x000fea0003800000 */
[----:B------:R-:W-:Y:S02]  /*d860*/  MOV R72, R147 ;  /* 0x0000009300487202 */ /* 0x000fe40000000f00 */
[----:B-----5:R-:W-:Y:S01]  /*d870*/  PRMT R149, RZ, 0x5410, R64 ;  /* 0x00005410ff957816 */ /* 0x020fe20000000040 */
[----:B------:R-:W-:Y:S05]  /*d880*/  BRA `(.L_x_3747) ;  /* 0x0000059000007947 */ /* 0x000fea0003800000 */
.L_x_3746:
        /* <DEDUP_REMOVED lines=12> */
.L_x_3749:
[----:B------:R-:W-:Y:S02]  /*d950*/  IMAD.MOV.U32 R126, RZ, RZ, R104 ;  /* 0x000000ffff7e7224 */ /* 0x000fe400078e0068 */
.L_x_3750:
[----:B------:R-:W-:Y:S05]  /*d960*/  BSYNC B1 ;  /* 0x0000000000017941 */ /* 0x000fea0003800000 */
.L_x_3748:
        /* <DEDUP_REMOVED lines=16> */
.L_x_3754:
[----:B------:R-:W-:Y:S05]  /*da70*/  BSYNC B2 ;  /* 0x0000000000027941 */ /* 0x000fea0003800000 */
.L_x_3753:
        /* <DEDUP_REMOVED lines=43> */
.L_x_3752:
[----:B------:R-:W-:Y:S05]  /*dd30*/  BSYNC B1 ;  /* 0x0000000000017941 */ /* 0x000fea0003800000 */
.L_x_3751:
        /* <DEDUP_REMOVED lines=14> */
.L_x_3747:
[----:B------:R-:W-:Y:S05]  /*de20*/  BSYNC B0 ;  /* 0x0000000000007941 */ /* 0x000fea0003800000 */
.L_x_3745:
        /* <DEDUP_REMOVED lines=8> */
.L_x_3756:
        /* <DEDUP_REMOVED lines=12> */
.L_x_3759:
[----:B------:R-:W-:Y:S02]  /*df70*/  IMAD.MOV.U32 R125, RZ, RZ, R104 ;  /* 0x000000ffff7d7224 */ /* 0x000fe400078e0068 */
.L_x_3760:
[----:B------:R-:W-:Y:S05]  /*df80*/  BSYNC B1 ;  /* 0x0000000000017941 */ /* 0x000fea0003800000 */
.L_x_3758:
        /* <DEDUP_REMOVED lines=16> */
.L_x_3764:
[----:B------:R-:W-:Y:S05]  /*e090*/  BSYNC B2 ;  /* 0x0000000000027941 */ /* 0x000fea0003800000 */
.L_x_3763:
        /* <DEDUP_REMOVED lines=43> */
.L_x_3762:
[----:B------:R-:W-:Y:S05]  /*e350*/  BSYNC B1 ;  /* 0x0000000000017941 */ /* 0x000fea0003800000 */
.L_x_3761:
        /* <DEDUP_REMOVED lines=14> */
.L_x_3757:
[----:B------:R-:W-:Y:S05]  /*e440*/  BSYNC B0 ;  /* 0x0000000000007941 */ /* 0x000fea0003800000 */
.L_x_3755:
        /* <DEDUP_REMOVED lines=8> */
.L_x_3766:
        /* <DEDUP_REMOVED lines=12> */
.L_x_3769:
[----:B------:R-:W-:Y:S02]  /*e590*/  MOV R124, R104 ;  /* 0x00000068007c7202 */ /* 0x000fe40000000f00 */
.L_x_3770:
[----:B------:R-:W-:Y:S05]  /*e5a0*/  BSYNC B1 ;  /* 0x0000000000017941 */ /* 0x000fea0003800000 */
.L_x_3768:
        /* <DEDUP_REMOVED lines=16> */
.L_x_3774:
[----:B------:R-:W-:Y:S05]  /*e6b0*/  BSYNC B2 ;  /* 0x0000000000027941 */ /* 0x000fea0003800000 */
.L_x_3773:
        /* <DEDUP_REMOVED lines=43> */
.L_x_3772:
[----:B------:R-:W-:Y:S05]  /*e970*/  BSYNC B1 ;  /* 0x0000000000017941 */ /* 0x000fea0003800000 */
.L_x_3771:
        /* <DEDUP_REMOVED lines=14> */
.L_x_3767:
[----:B------:R-:W-:Y:S05]  /*ea60*/  BSYNC B0 ;  /* 0x0000000000007941 */ /* 0x000fea0003800000 */
.L_x_3765:
        /* <DEDUP_REMOVED lines=8> */
.L_x_3776:
        /* <DEDUP_REMOVED lines=12> */
.L_x_3779:
[----:B------:R-:W-:Y:S02]  /*ebb0*/  IMAD.MOV.U32 R123, RZ, RZ, R104 ;  /* 0x000000ffff7b7224 */ /* 0x000fe400078e0068 */
.L_x_3780:
[----:B------:R-:W-:Y:S05]  /*ebc0*/  BSYNC B1 ;  /* 0x0000000000017941 */ /* 0x000fea0003800000 */
.L_x_3778:
        /* <DEDUP_REMOVED lines=16> */
.L_x_3784:
[----:B------:R-:W-:Y:S05]  /*ecd0*/  BSYNC B2 ;  /* 0x0000000000027941 */ /* 0x000fea0003800000 */
.L_x_3783:
        /* <DEDUP_REMOVED lines=43> */
.L_x_3782:
[----:B------:R-:W-:Y:S05]  /*ef90*/  BSYNC B1 ;  /* 0x0000000000017941 */ /* 0x000fea0003800000 */
.L_x_3781:
        /* <DEDUP_REMOVED lines=9> */
[----:B------:R-:W-:-:S03]  /*f030*/  @P0 PRMT R74, RZ, 0x7610, R65 ;  /* 0x00007610ff4a0816 */ /* 0x000fc60000000041 */
[----:B------:R-:W-:Y:S01]  /*f040*/  FMUL.FTZ R151, R151, R72 ;  /* 0x0000004897977220 */ /* 0x000fe20000410000 */
[----:B------:R-:W-:-:S03]  /*f050*/  SEL R72, RZ, 0x1, P3 ;  /* 0x00000001ff487807 */ /* 0x000fc60001800000 */
[----:B------:R-:W-:Y:S01]  /*f060*/  @P0 FADD.FTZ R151, R74, R151 ;  /* 0x000000974a970221 */ /* 0x000fe20000010000 */
[----:B------:R-:W-:Y:S02]  /*f070*/  PRMT R123, R72, 0x7610, R123 ;  /* 0x00007610487b7816 */ /* 0x000fe4000000007b */
.L_x_3777:
[----:B------:R-:W-:Y:S05]  /*f080*/  BSYNC B0 ;  /* 0x0000000000007941 */ /* 0x000fea0003800000 */
.L_x_3775:
        /* <DEDUP_REMOVED lines=8> */
.L_x_3786:
        /* <DEDUP_REMOVED lines=12> */
.L_x_3789:
[----:B------:R-:W-:Y:S02]  /*f1d0*/  IMAD.MOV.U32 R122, RZ, RZ, R104 ;  /* 0x000000ffff7a7224 */ /* 0x000fe400078e0068 */
.L_x_3790:
[----:B------:R-:W-:Y:S05]  /*f1e0*/  BSYNC B1 ;  /* 0x0000000000017941 */ /* 0x000fea0003800000 */
.L_x_3788:
        /* <DEDUP_REMOVED lines=16> */
.L_x_3794:
[----:B------:R-:W-:Y:S05]  /*f2f0*/  BSYNC B2 ;  /* 0x0000000000027941 */ /* 0x000fea0003800000 */
.L_x_3793:
[----:B------:R-:W-:Y:S01]  /*f300*/  IMAD.HI.U32 R72, R107, -0x326172a9, RZ ;  /* 0xcd9e8d576b487827 */ /* 0x000fe200078e00ff */
[----:B------:R-:W-:-:S03]  /*f310*/  LOP3.LUT R73, R73, UR5, R102, 0x96, !PT ;  /* 0x0000000549497c12 */ /* 0x000fc6000f8e9666 */
[----:B------:R-:W-:Y:S01]  /*f320*/  IMAD R147, R107, -0x326172a9, RZ ;  /* 0xcd9e8d576b937824 */ /* 0x000fe200078e02ff */
[----:B------:R-:W-:Y:S01]  /*f330*/  LOP3.LUT R72, R72, UR4, R105, 0x96, !PT ;  /* 0x0000000448487c12 */ /* 0x000fe2000f8e9669 */
[----:B------:R-:W-:-:S04]  /*f340*/  IMAD.WIDE.U32 R74, R73, -0x326172a9, RZ ;  /* 0xcd9e8d57494a7825 */ /* 0x000fc800078e00ff */
[----:B------:R-:W-:Y:S02]  /*f350*/  IMAD R73, R106, -0x2daee0ad, RZ ;  /* 0xd2511f536a497824 */ /* 0x000fe400078e02ff */
        /* <DEDUP_REMOVED lines=33> */
[----:B------:R-:W-:Y:S01]  /*f570*/  IMAD.WIDE.U32 R108, R109, -0x2daee0ad, RZ ;  /* 0xd2511f536d6c7825 */ /* 0x000fe200078e00ff */
[----:B------:R-:W-:-:S03]  /*f580*/  MOV R104, R74 ;  /* 0x0000004a00687202 */ /* 0x000fc60000000f00 */
[----:B------:R-:W-:Y:S01]  /*f590*/  IMAD.MOV.U32 R74, RZ, RZ, RZ ;  /* 0x000000ffff4a7224 */ /* 0x000fe200078e00ff */
[----:B------:R-:W-:Y:S02]  /*f5a0*/  LOP3.LUT R109, R109, UR26, R72, 0x96, !PT ;  /* 0x0000001a6d6d7c12 */ /* 0x000fe4000f8e9648 */
.L_x_3792:
[----:B------:R-:W-:Y:S05]  /*f5b0*/  BSYNC B1 ;  /* 0x0000000000017941 */ /* 0x000fea0003800000 */
.L_x_3791:
[----:B------:R0:W1:Y:S01]  /*f5c0*/  I2F.U32 R72, R122 ;  /* 0x0000007a00487306 */ /* 0x0000620000201000 */
[----:B------:R-:W-:Y:S01]  /*f5d0*/  IMAD.MOV.U32 R73, RZ, RZ, 0x2f800000 ;  /* 0x2f800000ff497424 */ /* 0x000fe200078e00ff */
[----:B0----5:R-:W-:-:S03]  /*f5e0*/  @P0 PRMT R122, RZ, 0x5410, R66 ;  /* 0x00005410ff7a0816 */ /* 0x021fc60000000042 */
[----:B-1----:R-:W-:Y:S01]  /*f5f0*/  FFMA.FTZ R72, R72, R73, 1.1641532182693481445e-10 ;  /* 0x2f00000048487423 */ /* 0x002fe20000010049 */
[----:B------:R-:W-:-:S04]  /*f600*/  PRMT R73, RZ, 0x5410, R70 ;  /* 0x00005410ff497816 */ /* 0x000fc80000000046 */
[----:B------:R-:W-:Y:S01]  /*f610*/  FSETP.GTU.FTZ.AND P3, PT, R72, c[0x0][0x1e4], PT ;  /* 0x0000790048007a0b */ /* 0x000fe20003f7c000 */
[----:B------:R-:W-:Y:S01]  /*f620*/  FMUL.FTZ R73, R73, c[0x0][0x1ec] ;  /* 0x00007b0049497a20 */ /* 0x000fe20000410000 */
[----:B------:R-:W-:-:S03]  /*f630*/  PRMT R72, RZ, 0x5410, R26 ;  /* 0x00005410ff487816 */ /* 0x000fc6000000001a */
[----:B------:R-:W-:-:S05]  /*f640*/  FMUL.FTZ R73, R73, c[0x0][0x1e8] ;  /* 0x00007a0049497a20 */ /* 0x000fca0000410000 */
[----:B------:R-:W-:-:S05]  /*f650*/  FSEL R147, R73, RZ, !P3 ;  /* 0x000000ff49937208 */ /* 0x000fca0005800000 */
[----:B------:R-:W-:Y:S01]  /*f660*/  FMUL.FTZ R147, R147, R72 ;  /* 0x0000004893937220 */ /* 0x000fe20000410000 */
[----:B------:R-:W-:-:S03]  /*f670*/  SEL R72, RZ, 0x1, P3 ;  /* 0x00000001ff487807 */ /* 0x000fc60001800000 */
[----:B------:R-:W-:Y:S01]  /*f680*/  @P0 FADD.FTZ R147, R122, R147 ;  /* 0x000000937a930221 */ /* 0x000fe20000010000 */
[----:B------:R-:W-:Y:S02]  /*f690*/  PRMT R122, R72, 0x7610, R122 ;  /* 0x00007610487a7816 */ /* 0x000fe4000000007a */
.L_x_3787:
[----:B------:R-:W-:Y:S05]  /*f6a0*/  BSYNC B0 ;  /* 0x0000000000007941 */ /* 0x000fea0003800000 */
.L_x_3785:
        /* <DEDUP_REMOVED lines=8> */
.L_x_3796:
        /* <DEDUP_REMOVED lines=12> */
.L_x_3799:
[----:B------:R-:W-:Y:S02]  /*f7f0*/  IMAD.MOV.U32 R121, RZ, RZ, R104 ;  /* 0x000000ffff797224 */ /* 0x000fe400078e0068 */
.L_x_3800:
[----:B------:R-:W-:Y:S05]  /*f800*/  BSYNC B1 ;  /* 0x0000000000017941 */ /* 0x000fea0003800000 */
.L_x_3798:
        /* <DEDUP_REMOVED lines=16> */
.L_x_3804:
[----:B------:R-:W-:Y:S05]  /*f910*/  BSYNC B2 ;  /* 0x0000000000027941 */ /* 0x000fea0003800000 */
.L_x_3803:
[----:B------:R-:W-:Y:S01]  /*f920*/  LOP3.LUT R73, R73, UR5, R102, 0x96, !PT ;  /* 0x0000000549497c12 */ /* 0x000fe2000f8e9666 */
[----:B------:R-:W-:-:S04]  /*f930*/  IMAD.HI.U32 R72, R107, -0x326172a9, RZ ;  /* 0xcd9e8d576b487827 */ /* 0x000fc800078e00ff */
[----:B------:R-:W-:Y:S01]  /*f940*/  IMAD R109, R107, -0x326172a9, RZ ;  /* 0xcd9e8d576b6d7824 */ /* 0x000fe200078e02ff */
[----:B------:R-:W-:Y:S01]  /*f950*/  LOP3.LUT R72, R72, UR4, R105, 0x96, !PT ;  /* 0x0000000448487c12 */ /* 0x000fe2000f8e9669 */
[----:B------:R-:W-:-:S05]  /*f960*/  IMAD.WIDE.U32 R74, R73, -0x326172a9, RZ ;  /* 0xcd9e8d57494a7825 */ /* 0x000fca00078e00ff */
[----:B------:R-:W-:Y:S01]  /*f970*/  LOP3.LUT R73, R75, UR9, R109, 0x96, !PT ;  /* 0x000000094b497c12 */ /* 0x000fe2000f8e966d */
[----:B------:R-:W-:Y:S02]  /*f980*/  IMAD R75, R106, -0x2daee0ad, RZ ;  /* 0xd2511f536a4b7824 */ /* 0x000fe400078e02ff */
        /* <DEDUP_REMOVED lines=35> */
[----:B------:R-:W-:Y:S02]  /*fbc0*/  IMAD.MOV.U32 R72, RZ, RZ, RZ ;  /* 0x000000ffff487224 */ /* 0x000fe400078e00ff */
.L_x_3802:
[----:B------:R-:W-:Y:S05]  /*fbd0*/  BSYNC B1 ;  /* 0x0000000000017941 */ /* 0x000fea0003800000 */
.L_x_3801:
[----:B------:R-:W0:Y:S01]  /*fbe0*/  I2F.U32 R73, R121 ;  /* 0x0000007900497306 */ /* 0x000e220000201000 */
[----:B------:R-:W-:-:S10]  /*fbf0*/  HFMA2.MMA R74, -RZ, RZ, 0.1171875, 0 ;  /* 0x2f800000ff4a7435 */ /* 0x000fd400000001ff */
[----:B0-----:R-:W-:Y:S01]  /*fc00*/  FFMA.FTZ R73, R73, R74, 1.1641532182693481445e-10 ;  /* 0x2f00000049497423 */ /* 0x001fe2000001004a */
[----:B-----5:R-:W-:-:S04]  /*fc10*/  PRMT R74, RZ, 0x7610, R70 ;  /* 0x00007610ff4a7816 */ /* 0x020fc80000000046 */
[----:B------:R-:W-:Y:S01]  /*fc20*/  FSETP.GTU.FTZ.AND P3, PT, R73, c[0x0][0x1e4], PT ;  /* 0x0000790049007a0b */ /* 0x000fe20003f7c000 */
[----:B------:R-:W-:Y:S01]  /*fc30*/  FMUL.FTZ R74, R74, c[0x0][0x1ec] ;  /* 0x00007b004a4a7a20 */ /* 0x000fe20000410000 */
[----:B------:R-:W-:Y:S02]  /*fc40*/  PRMT R73, RZ, 0x7610, R26 ;  /* 0x00007610ff497816 */ /* 0x000fe4000000001a */
[----:B------:R-:W-:Y:S01]  /*fc50*/  SEL R121, RZ, 0x1, P3 ;  /* 0x00000001ff797807 */ /* 0x000fe20001800000 */
[----:B------:R-:W-:-:S05]  /*fc60*/  FMUL.FTZ R74, R74, c[0x0][0x1e8] ;  /* 0x00007a004a4a7a20 */ /* 0x000fca0000410000 */
[----:B------:R-:W-:-:S05]  /*fc70*/  FSEL R152, R74, RZ, !P3 ;  /* 0x000000ff4a987208 */ /* 0x000fca0005800000 */
[----:B------:R-:W-:Y:S01]  /*fc80*/  FMUL.FTZ R152, R152, R73 ;  /* 0x0000004998987220 */ /* 0x000fe20000410000 */
[----:B------:R-:W-:-:S05]  /*fc90*/  @P0 PRMT R73, RZ, 0x7610, R66 ;  /* 0x00007610ff490816 */ /* 0x000fca0000000042 */
[----:B------:R-:W-:Y:S02]  /*fca0*/  @P0 FADD.FTZ R152, R73, R152 ;  /* 0x0000009849980221 */ /* 0x000fe40000010000 */
.L_x_3797:
[----:B------:R-:W-:Y:S05]  /*fcb0*/  BSYNC B0 ;  /* 0x0000000000007941 */ /* 0x000fea0003800000 */
.L_x_3795:
        /* <DEDUP_REMOVED lines=8> */
.L_x_3806:
        /* <DEDUP_REMOVED lines=12> */
.L_x_3809:
[----:B------:R-:W-:Y:S02]  /*fe00*/  IMAD.MOV.U32 R120, RZ, RZ, R104 ;  /* 0x000000ffff787224 */ /* 0x000fe400078e0068 */
.L_x_3810:
[----:B------:R-:W-:Y:S05]  /*fe10*/  BSYNC B1 ;  /* 0x0000000000017941 */ /* 0x000fea0003800000 */
.L_x_3808:
        /* <DEDUP_REMOVED lines=16> */
.L_x_3814:
[----:B------:R-:W-:Y:S05]  /*ff20*/  BSYNC B2 ;  /* 0x0000000000027941 */ /* 0x000fea0003800000 */
.L_x_3813:
        /* <DEDUP_REMOVED lines=36> */
[----:B------:R-:W-:Y:S01]  /*10170*/  IMAD.MOV.U32 R73, RZ, RZ, RZ ;  /* 0x000000ffff497224 */ /* 0x000fe200078e00ff */
[----:B------:R-:W-:Y:S01]  /*10180*/  LOP3.LUT R109, R109, UR23, R74, 0x96, !PT ;  /* 0x000000176d6d7c12 */ /* 0x000fe2000f8e964a */
[----:B------:R-:W-:-:S04]  /*10190*/  IMAD.WIDE.U32 R74, R75, -0x326172a9, RZ ;  /* 0xcd9e8d574b4a7825 */ /* 0x000fc800078e00ff */
[----:B------:R-:W-:Y:S01]  /*101a0*/  IMAD.MOV.U32 R104, RZ, RZ, R74 ;  /* 0x000000ffff687224 */ /* 0x000fe200078e004a */
[----:B------:R-:W-:Y:S01]  /*101b0*/  LOP3.LUT R110, R75, UR25, R108, 0x96, !PT ;  /* 0x000000194b6e7c12 */ /* 0x000fe2000f8e966c */
[----:B------:R-:W-:-:S05]  /*101c0*/  IMAD.WIDE.U32 R108, R109, -0x2daee0ad, RZ ;  /* 0xd2511f536d6c7825 */ /* 0x000fca00078e00ff */
[----:B------:R-:W-:Y:S02]  /*101d0*/  LOP3.LUT R109, R109, UR26, R72, 0x96, !PT ;  /* 0x0000001a6d6d7c12 */ /* 0x000fe4000f8e9648 */
.L_x_3812:
[----:B------:R-:W-:Y:S05]  /*101e0*/  BSYNC B1 ;  /* 0x0000000000017941 */ /* 0x000fea0003800000 */
.L_x_3811:
        /* <DEDUP_REMOVED lines=13> */
.L_x_3807:
[----:B------:R-:W-:Y:S05]  /*102c0*/  BSYNC B0 ;  /* 0x0000000000007941 */ /* 0x000fea0003800000 */
.L_x_3805:
        /* <DEDUP_REMOVED lines=8> */
.L_x_3816:
        /* <DEDUP_REMOVED lines=12> */
.L_x_3819:
[----:B------:R-:W-:Y:S02]  /*10410*/  MOV R119, R104 ;  /* 0x0000006800777202 */ /* 0x000fe40000000f00 */
.L_x_3820:
[----:B------:R-:W-:Y:S05]  /*10420*/  BSYNC B1 ;  /* 0x0000000000017941 */ /* 0x000fea0003800000 */
.L_x_3818:
        /* <DEDUP_REMOVED lines=16> */
.L_x_3824:
[----:B------:R-:W-:Y:S05]  /*10530*/  BSYNC B2 ;  /* 0x0000000000027941 */ /* 0x000fea0003800000 */
.L_x_3823:
[----:B------:R-:W-:Y:S01]  /*10540*/  LOP3.LUT R73, R73, UR5, R102, 0x96, !PT ;  /* 0x0000000549497c12 */ /* 0x000fe2000f8e9666 */
[----:B------:R-:W-:Y:S01]  /*10550*/  IMAD.HI.U32 R72, R107, -0x326172a9, RZ ;  /* 0xcd9e8d576b487827 */ /* 0x000fe200078e00ff */
[----:B------:R-:W-:-:S03]  /*10560*/  HFMA2.MMA R128, -RZ, RZ, 0, 0 ;  /* 0x00000000ff807435 */ /* 0x000fc600000001ff */
        /* <DEDUP_REMOVED lines=39> */
[----:B------:R-:W-:Y:S02]  /*107e0*/  LOP3.LUT R109, R109, UR26, R72, 0x96, !PT ;  /* 0x0000001a6d6d7c12 */ /* 0x000fe4000f8e9648 */
.L_x_3822:
[----:B------:R-:W-:Y:S05]  /*107f0*/  BSYNC B1 ;  /* 0x0000000000017941 */ /* 0x000fea0003800000 */
.L_x_3821:
[----:B------:R-:W0:Y:S01]  /*10800*/  I2F.U32 R72, R119 ;  /* 0x0000007700487306 */ /* 0x000e220000201000 */
[----:B------:R-:W-:-:S04]  /*10810*/  IMAD.MOV.U32 R73, RZ, RZ, 0x2f800000 ;  /* 0x2f800000ff497424 */ /* 0x000fc800078e00ff */
        /* <DEDUP_REMOVED lines=11> */
.L_x_3817:
[----:B------:R-:W-:Y:S05]  /*108d0*/  BSYNC B0 ;  /* 0x0000000000007941 */ /* 0x000fea0003800000 */
.L_x_3815:
[----:B------:R-:W-:Y:S01]  /*108e0*/  IMAD.WIDE.U32 R156, R156, R155, c[0x0][0x188] ;  /* 0x000062009c9c7625 */ /* 0x000fe200078e009b */
[----:B------:R-:W-:Y:S01]  /*108f0*/  F2FP.BF16.PACK_AB R75, R153, R148 ;  /* 0x00000094994b723e */ /* 0x000fe200000010ff */
[----:B------:R-:W-:Y:S01]  /*10900*/  BSSY B0, `(.L_x_3825) ;  /* 0x0000041000007945 */ /* 0x000fe20003800000 */
[----:B------:R-:W-:Y:S01]  /*10910*/  F2FP.BF16.PACK_AB R74, R152, R147 ;  /* 0x00000093984a723e */ /* 0x000fe200000010ff */
[----:B------:R-:W-:Y:S01]  /*10920*/  FADD.FTZ R155, RZ, R83 ;  /* 0x00000053ff9b7221 */ /* 0x000fe20000010000 */
[----:B------:R-:W-:Y:S02]  /*10930*/  F2FP.BF16.PACK_AB R73, R151, R150 ;  /* 0x000000969749723e */ /* 0x000fe400000010ff */
[----:B------:R-:W-:Y:S01]  /*10940*/  F2FP.BF16.PACK_AB R72, R154, R149 ;  /* 0x000000959a48723e */ /* 0x000fe200000010ff */
[----:B------:R-:W-:Y:S01]  /*10950*/  FADD.FTZ R160, R155, R82 ;  /* 0x000000529ba07221 */ /* 0x000fe20000010000 */
[----:B------:R-:W-:-:S03]  /*10960*/  LOP3.LUT P2, RZ, R114, 0xff, RZ, 0xc0, !PT ;  /* 0x000000ff72ff7812 */ /* 0x000fc6000784c0ff */
[----:B------:R-:W-:Y:S01]  /*10970*/  FADD.FTZ R155, R160, R81 ;  /* 0x00000051a09b7221 */ /* 0x000fe20000010000 */
[----:B------:R0:W-:Y:S03]  /*10980*/  STG.E.128 [R156.64], R72 ;  /* 0x000000489c007986 */ /* 0x0001e6000c101d06 */
[----:B------:R-:W-:-:S04]  /*10990*/  FADD.FTZ R160, R155, R80 ;  /* 0x000000509ba07221 */ /* 0x000fc80000010000 */
[----:B------:R-:W-:-:S04]  /*109a0*/  FADD.FTZ R155, R160, R79 ;  /* 0x0000004fa09b7221 */ /* 0x000fc80000010000 */
[----:B------:R-:W-:-:S04]  /*109b0*/  FADD.FTZ R160, R155, R78 ;  /* 0x0000004e9ba07221 */ /* 0x000fc80000010000 */
[----:B------:R-:W-:-:S04]  /*109c0*/  FADD.FTZ R155, R160, R77 ;  /* 0x0000004da09b7221 */ /* 0x000fc80000010000 */
[----:B------:R-:W-:-:S04]  /*109d0*/  FADD.FTZ R155, R155, R76 ;  /* 0x0000004c9b9b7221 */ /* 0x000fc80000010000 */
[----:B------:R-:W-:Y:S02]  /*109e0*/  FADD.FTZ R160, R155, R130 ;  /* 0x000000829ba07221 */ /* 0x000fe40000010000 */
[----:B------:R-:W1:Y:S02]  /*109f0*/  S2R R155, SR_TID.X ;  /* 0x00000000009b7919 */ /* 0x000e640000002100 */
[----:B------:R-:W-:-:S04]  /*10a00*/  FADD.FTZ R160, R160, R129 ;  /* 0x00000081a0a07221 */ /* 0x000fc80000010000 */
[----:B0-----:R-:W-:-:S04]  /*10a10*/  FADD.FTZ R73, R160, R91 ;  /* 0x0000005ba0497221 */ /* 0x001fc80000010000 */
        /* <DEDUP_REMOVED lines=26> */
[----:B------:R-:W-:Y:S05]  /*10bc0*/  @!P1 BRA `(.L_x_3826) ;  /* 0x0000014000009947 */ /* 0x000fea0003800000 */
[----:B-1----:R-:W-:Y:S01]  /*10bd0*/  IMAD.U32 R72, R120, 0x10000, RZ ;  /* 0x0001000078487824 */ /* 0x002fe200078e00ff */
        /* <DEDUP_REMOVED lines=12> */
[----:B------:R-:W-:-:S04]  /*10ca0*/  LOP3.LUT R159, R75, R159, R157, 0xfe, !PT ;  /* 0x0000009f4b9f7212 */ /* 0x000fc800078efe9d */
[----:B------:R-:W-:Y:S01]  /*10cb0*/  LOP3.LUT R73, R159, R73, RZ, 0xfc, !PT ;  /* 0x000000499f497212 */ /* 0x000fe200078efcff */
[----:B------:R-:W-:Y:S01]  /*10cc0*/  IMAD.MOV.U32 R159, RZ, RZ, 0x8 ;  /* 0x00000008ff9f7424 */ /* 0x000fe200078e00ff */
[----:B------:R-:W-:-:S03]  /*10cd0*/  LOP3.LUT R75, R72, R156, R74, 0xfe, !PT ;  /* 0x0000009c484b7212 */ /* 0x000fc600078efe4a */
[----:B------:R-:W-:Y:S01]  /*10ce0*/  IMAD.WIDE.U32 R158, R158, R159, c[0x0][0x190] ;  /* 0x000064009e9e7625 */ /* 0x000fe200078e009f */
[----:B------:R-:W-:-:S05]  /*10cf0*/  LOP3.LUT R72, R75, 0xff, R126, 0xf8, !PT ;  /* 0x000000ff4b487812 */ /* 0x000fca00078ef87e */
[----:B------:R0:W-:Y:S02]  /*10d00*/  STG.E.64 [R158.64], R72 ;  /* 0x000000489e007986 */ /* 0x0001e4000c101b06 */
.L_x_3826:
[----:B-1----:R-:W-:Y:S05]  /*10d10*/  BSYNC B0 ;  /* 0x0000000000007941 */ /* 0x002fea0003800000 */
.L_x_3825:
[----:B------:R-:W-:Y:S01]  /*10d20*/  FADD.FTZ R161, R161, R152 ;  /* 0x00000098a1a17221 */ /* 0x000fe20000010000 */
[----:B------:R-:W-:Y:S02]  /*10d30*/  SHF.R.U32.HI R156, RZ, 0x5, R155 ;  /* 0x00000005ff9c7819 */ /* 0x000fe4000001169b */
[----:B------:R-:W-:Y:S01]  /*10d40*/  LOP3.LUT P0, RZ, R155, 0x1f, RZ, 0xc0, !PT ;  /* 0x0000001f9bff7812 */ /* 0x000fe2000780c0ff */
[----:B0-----:R-:W-:Y:S01]  /*10d50*/  FADD.FTZ R72, R161, R148 ;  /* 0x00000094a1487221 */ /* 0x001fe20000010000 */
[----:B------:R-:W-:-:S03]  /*10d60*/  LOP3.LUT R156, R156, 0x7fffffc, RZ, 0xc0, !PT ;  /* 0x07fffffc9c9c7812 */ /* 0x000fc600078ec0ff */
[----:B------:R-:W-:Y:S01]  /*10d70*/  FADD.FTZ R73, R72, R153 ;  /* 0x0000009948497221 */ /* 0x000fe20000010000 */
[----:B------:R-:W-:Y:S01]  /*10d80*/  @!P2 IADD3 R156, R156, 0x4, RZ ;  /* 0x000000049c9ca810 */ /* 0x000fe20007ffe0ff */
[----:B------:R-:W-:Y:S05]  /*10d90*/  BRA.DIV ~URZ, `(.L_x_3827) ;  /* 0x000017c27f007947 */ /* 0x000fea000b800000 */
[----:B------:R0:W1:Y:S02]  /*10da0*/  SHFL.BFLY PT, R157, R73, 0x1, 0x1f ;  /* 0x0c201f00499d7f89 */ /* 0x00006400000e0000 */
.L_x_3833:
        /* <DEDUP_REMOVED lines=12> */
[C---:B------:R-:W-:Y:S02]  /*10e70*/  FADD.FTZ R158, -R72.reuse, R82 ;  /* 0x00000052489e7221 */ /* 0x040fe40000010100 */
[----:B------:R-:W-:Y:S02]  /*10e80*/  FFMA.FTZ R157, R157, R157, RZ ;  /* 0x0000009d9d9d7223 */ /* 0x000fe400000100ff */
[----:B------:R-:W-:Y:S02]  /*10e90*/  FADD.FTZ R74, -R72, R80 ;  /* 0x00000050484a7221 */ /* 0x000fe40000010100 */
[----:B------:R-:W-:Y:S02]  /*10ea0*/  FFMA.FTZ R157, R158, R158, R157 ;  /* 0x0000009e9e9d7223 */ /* 0x000fe4000001009d */
[----:B------:R-:W-:-:S04]  /*10eb0*/  FADD.FTZ R158, -R72, R81 ;  /* 0x00000051489e7221 */ /* 0x000fc80000010100 */
[----:B------:R-:W-:-:S04]  /*10ec0*/  FFMA.FTZ R157, R158, R158, R157 ;  /* 0x0000009e9e9d7223 */ /* 0x000fc8000001009d */
[----:B------:R-:W-:Y:S02]  /*10ed0*/  FFMA.FTZ R157, R74, R74, R157 ;  /* 0x0000004a4a9d7223 */ /* 0x000fe4000001009d */
[----:B------:R-:W-:-:S04]  /*10ee0*/  FADD.FTZ R74, -R72, R79 ;  /* 0x0000004f484a7221 */ /* 0x000fc80000010100 */
        /* <DEDUP_REMOVED lines=80> */
.L_x_3834:
[----:B------:R-:W2:Y:S01]  /*113f0*/  S2R R74, SR_TID.X ;  /* 0x00000000004a7919 */ /* 0x000ea20000002100 */
[----:B------:R-:W-:Y:S01]  /*11400*/  @!P0 SHF.R.U32.HI R75, RZ, 0x5, R155 ;  /* 0x00000005ff4b8819 */ /* 0x000fe2000001169b */
[----:B01----:R-:W-:Y:S01]  /*11410*/  FADD.FTZ R73, R160, R73 ;  /* 0x00000049a0497221 */ /* 0x003fe20000010000 */
[----:B------:R-:W-:Y:S02]  /*11420*/  WARPSYNC 0xffffffff ;  /* 0xffffffff00007948 */ /* 0x000fe40003800000 */
[----:B------:R-:W-:-:S05]  /*11430*/  @!P0 LOP3.LUT R75, R75, 0x3, RZ, 0xc0, !PT ;  /* 0x000000034b4b8812 */ /* 0x000fca00078ec0ff */
[----:B------:R-:W-:-:S05]  /*11440*/  @!P0 IMAD.IADD R75, R156, 0x1, R75 ;  /* 0x000000019c4b8824 */ /* 0x000fca00078e024b */
[----:B------:R0:W-:Y:S01]  /*11450*/  @!P0 STS.64 [R75.X8], R72 ;  /* 0x000000484b008388 */ /* 0x0001e20000008a00 */
[----:B--2---:R-:W-:-:S04]  /*11460*/  LOP3.LUT R155, R74, 0x1f, RZ, 0xc0, !PT ;  /* 0x0000001f4a9b7812 */ /* 0x004fc800078ec0ff */
[----:B------:R-:W-:-:S11]  /*11470*/  ISETP.GT.U32.AND P0, PT, R155, 0x3, PT ;  /* 0x000000039b00780c */ /* 0x000fd60003f04070 */
[----:B0-----:R-:W-:Y:S01]  /*11480*/  BAR.SYNC.DEFER_BLOCKING 0x0 ;  /* 0x0000000000007b1d */ /* 0x001fe20000010000 */
[----:B------:R-:W-:Y:S01]  /*11490*/  CS2R R72, SRZ ;  /* 0x0000000000487805 */ /* 0x000fe2000001ff00 */
[----:B------:R-:W-:Y:S01]  /*114a0*/  @!P0 IADD3 R159, R156, R155, RZ ;  /* 0x0000009b9c9f8210 */ /* 0x000fe20007ffe0ff */
[----:B------:R-:W-:Y:S02]  /*114b0*/  IMAD.MOV.U32 R157, RZ, RZ, RZ ;  /* 0x000000ffff9d7224 */ /* 0x000fe400078e00ff */
[----:B------:R-:W-:Y:S01]  /*114c0*/  @!P0 IMAD.MOV.U32 R157, RZ, RZ, 0x500 ;  /* 0x00000500ff9d8424 */ /* 0x000fe200078e00ff */
[----:B------:R-:W-:Y:S01]  /*114d0*/  ULDC.U8 UR8, c[0x0][0x1f0] ;  /* 0x00007c0000087ab9 */ /* 0x000fe20000000000 */
[----:B------:R-:W-:Y:S01]  /*114e0*/  BSSY B0, `(.L_x_3829) ;  /* 0x0000100000007945 */ /* 0x000fe20003800000 */
[----:B------:R-:W-:Y:S01]  /*114f0*/  ISETP.NE.AND P1, PT, RZ, UR8, PT ;  /* 0x00000008ff007c0c */ /* 0x000fe2000bf25270 */
[----:B------:R-:W-:Y:S01]  /*11500*/  I2F R163, R157 ;  /* 0x0000009d00a37306 */ /* 0x000fe20000201400 */
[----:B------:R-:W0:Y:S04]  /*11510*/  SHFL.DOWN PT, R160, R157, 0x2, 0x1f ;  /* 0x08401f009da07f89 */ /* 0x000e2800000e0000 */
[----:B------:R-:W1:Y:S03]  /*11520*/  @!P0 LDS.64 R72, [R159.X8] ;  /* 0x000000009f488984 */ /* 0x000e660000008a00 */
[----:B0-----:R-:W-:Y:S01]  /*11530*/  I2F R156, R160 ;  /* 0x000000a0009c7306 */ /* 0x001fe20000201400 */
[----:B------:R-:W-:-:S07]  /*11540*/  IMAD.IADD R155, R160, 0x1, R157 ;  /* 0x00000001a09b7824 */ /* 0x000fce00078e029d */
[----:B------:R-:W0:Y:S08]  /*11550*/  I2F R75, R155 ;  /* 0x0000009b004b7306 */ /* 0x000e300000201400 */
[----:B0-----:R-:W0:Y:S01]  /*11560*/  MUFU.RCP R157, R75 ;  /* 0x0000004b009d7308 */ /* 0x001e220000001000 */
[----:B-1----:R-:W1:Y:S04]  /*11570*/  SHFL.DOWN PT, R161, R72, 0x2, 0x1f ;  /* 0x08401f0048a17f89 */ /* 0x002e6800000e0000 */
[----:B------:R-:W2:Y:S01]  /*11580*/  SHFL.DOWN PT, R158, R73, 0x2, 0x1f ;  /* 0x08401f00499e7f89 */ /* 0x000ea200000e0000 */
[----:B-1----:R-:W-:-:S02]  /*11590*/  FADD.FTZ R162, -R161, R72 ;  /* 0x00000048a1a27221 */ /* 0x002fc40000010100 */
[----:B------:R-:W-:Y:S02]  /*115a0*/  FMUL.FTZ R161, R161, R156 ;  /* 0x0000009ca1a17220 */ /* 0x000fe40000410000 */
[----:B------:R-:W-:Y:S02]  /*115b0*/  FMUL.FTZ R162, R162, R162 ;  /* 0x000000a2a2a27220 */ /* 0x000fe40000410000 */
[----:B------:R-:W-:Y:S02]  /*115c0*/  FFMA.FTZ R164, R163, R72, R161 ;  /* 0x00000048a3a47223 */ /* 0x000fe400000100a1 */
[----:B------:R-:W1:Y:S01]  /*115d0*/  SHFL.DOWN PT, R72, R155, 0x1, 0x1f ;  /* 0x08201f009b487f89 */ /* 0x000e6200000e0000 */
[----:B------:R-:W-:Y:S02]  /*115e0*/  FMUL.FTZ R163, R162, R163 ;  /* 0x000000a3a2a37220 */ /* 0x000fe40000410000 */
[----:B--2---:R-:W-:Y:S02]  /*115f0*/  FADD.FTZ R158, R158, R73 ;  /* 0x000000499e9e7221 */ /* 0x004fe40000010000 */
[----:B------:R-:W-:-:S02]  /*11600*/  FMUL.FTZ R163, R163, R156 ;  /* 0x0000009ca3a37220 */ /* 0x000fc40000410000 */
[C---:B0-----:R-:W-:Y:S02]  /*11610*/  FMUL.FTZ R156, R157.reuse, R164 ;  /* 0x000000a49d9c7220 */ /* 0x041fe40000410000 */
[----:B------:R-:W-:-:S03]  /*11620*/  FFMA.FTZ R157, R157, R163, R158 ;  /* 0x000000a39d9d7223 */ /* 0x000fc6000001009e */
[----:B------:R-:W0:Y:S04]  /*11630*/  SHFL.DOWN PT, R159, R156, 0x1, 0x1f ;  /* 0x08201f009c9f7f89 */ /* 0x000e2800000e0000 */
[----:B------:R-:W2:Y:S01]  /*11640*/  SHFL.DOWN PT, R158, R157, 0x1, 0x1f ;  /* 0x08201f009d9e7f89 */ /* 0x000ea200000e0000 */
[----:B-1----:R-:W-:Y:S02]  /*11650*/  IMAD.IADD R160, R155, 0x1, R72 ;  /* 0x000000019ba07824 */ /* 0x002fe400078e0248 */
[----:B------:R-:W1:Y:S08]  /*11660*/  I2F R72, R72 ;  /* 0x0000004800487306 */ /* 0x000e700000201400 */
[----:B------:R-:W3:Y:S01]  /*11670*/  I2F R160, R160 ;  /* 0x000000a000a07306 */ /* 0x000ee20000201400 */
[----:B0-----:R-:W-:-:S04]  /*11680*/  FADD.FTZ R155, R156, -R159 ;  /* 0x8000009f9c9b7221 */ /* 0x001fc80000010000 */
[----:B------:R-:W-:Y:S02]  /*11690*/  FMUL.FTZ R162, R155, R155 ;  /* 0x0000009b9ba27220 */ /* 0x000fe40000410000 */
[----:B-1----:R-:W-:Y:S02]  /*116a0*/  FMUL.FTZ R159, R159, R72 ;  /* 0x000000489f9f7220 */ /* 0x002fe40000410000 */
[C---:B------:R-:W-:Y:S02]  /*116b0*/  FMUL.FTZ R162, R75.reuse, R162 ;  /* 0x000000a24ba27220 */ /* 0x040fe40000410000 */
[----:B------:R-:W-:Y:S02]  /*116c0*/  FFMA.FTZ R164, R75, R156, R159 ;  /* 0x0000009c4ba47223 */ /* 0x000fe4000001009f */
[----:B------:R-:W-:Y:S01]  /*116d0*/  FMUL.FTZ R162, R162, R72 ;  /* 0x00000048a2a27220 */ /* 0x000fe20000410000 */
[----:B------:R-:W-:Y:S01]  /*116e0*/  SHF.R.U32.HI R72, RZ, 0x5, R74 ;  /* 0x00000005ff487819 */ /* 0x000fe2000001164a */
[----:B---3--:R-:W0:Y:S01]  /*116f0*/  MUFU.RCP R73, R160 ;  /* 0x000000a000497308 */ /* 0x008e220000001000 */
[----:B--2---:R-:W-:-:S02]  /*11700*/  FADD.FTZ R158, R157, R158 ;  /* 0x0000009e9d9e7221 */ /* 0x004fc40000010000 */
[----:B------:R-:W-:Y:S02]  /*11710*/  LOP3.LUT R155, R72, 0x3, RZ, 0xc0, !PT ;  /* 0x00000003489b7812 */ /* 0x000fe400078ec0ff */
[----:B------:R-:W-:Y:S02]  /*11720*/  MOV R72, c[0x0][0x1e0] ;  /* 0x0000780000487a02 */ /* 0x000fe40000000f00 */
[----:B------:R-:W-:Y:S01]  /*11730*/  LOP3.LUT P0, RZ, R155, 0x1f, R74, 0xf8, !PT ;  /* 0x0000001f9bff7812 */ /* 0x000fe2000780f84a */
[C---:B0-----:R-:W-:Y:S02]  /*11740*/  FMUL.FTZ R164, R73.reuse, R164 ;  /* 0x000000a449a47220 */ /* 0x041fe40000410000 */
[----:B------:R-:W-:-:S03]  /*11750*/  FFMA.FTZ R158, R73, R162, R158 ;  /* 0x000000a2499e7223 */ /* 0x000fc6000001009e */
[----:B------:R-:W0:Y:S04]  /*11760*/  SHFL.IDX PT, R73, R164, RZ, 0x1f ;  /* 0x00001fffa4497589 */ /* 0x000e2800000e0000 */
[----:B------:R-:W1:Y:S01]  /*11770*/  SHFL.IDX PT, R75, R158, RZ, 0x1f ;  /* 0x00001fff9e4b7589 */ /* 0x000e6200000e0000 */
[----:B0-----:R-:W-:Y:S02]  /*11780*/  FMUL.FTZ R74, R73, R73 ;  /* 0x00000049494a7220 */ /* 0x001fe40000410000 */
[----:B-1----:R-:W-:-:S03]  /*11790*/  FFMA.FTZ R72, R75, R72, c[0x0][0x228] ;  /* 0x00008a004b487623 */ /* 0x002fc60000010048 */
[----:B------:R-:W-:Y:S02]  /*117a0*/  FSEL R75, R74, RZ, P1 ;  /* 0x000000ff4a4b7208 */ /* 0x000fe40000800000 */
[----:B------:R-:W-:-:S03]  /*117b0*/  @!P0 LEA R74, P2, R95, c[0x0][0x1a0], 0x2 ;  /* 0x000068005f4a8a11 */ /* 0x000fc600078410ff */
[----:B------:R-:W-:Y:S01]  /*117c0*/  FADD.FTZ R72, R72, R75 ;  /* 0x0000004b48487221 */ /* 0x000fe20000010000 */
[----:B------:R-:W-:-:S05]  /*117d0*/  @!P0 LEA.HI.X R75, R95, c[0x0][0x1a4], R84, 0x2, P2 ;  /* 0x000069005f4b8a11 */ /* 0x000fca00010f1454 */
[----:B------:R-:W0:Y:S01]  /*117e0*/  MUFU.RSQ R72, R72 ;  /* 0x0000004800487308 */ /* 0x000e220000001400 */
[----:B------:R1:W-:Y:S02]  /*117f0*/  @!P0 STG.E [R74.64], R73 ;  /* 0x000000494a008986 */ /* 0x0003e4000c101906 */
[----:B-1----:R-:W-:-:S04]  /*11800*/  @!P0 LEA R74, P2, R95, c[0x0][0x1a8], 0x2 ;  /* 0x00006a005f4a8a11 */ /* 0x002fc800078410ff */
[----:B------:R-:W-:-:S05]  /*11810*/  @!P0 LEA.HI.X R75, R95, c[0x0][0x1ac], R84, 0x2, P2 ;  /* 0x00006b005f4b8a11 */ /* 0x000fca00010f1454 */
[----:B0-----:R0:W-:Y:S01]  /*11820*/  @!P0 STG.E [R74.64], R72 ;  /* 0x000000484a008986 */ /* 0x0011e2000c101906 */
[----:B------:R-:W-:-:S13]  /*11830*/  ISETP.GE.AND P0, PT, R85, 0x1, PT ;  /* 0x000000015500780c */ /* 0x000fda0003f06270 */
[----:B------:R-:W-:Y:S05]  /*11840*/  @!P0 BRA `(.L_x_3830) ;  /* 0x00000c9000008947 */ /* 0x000fea0003800000 */
[----:B0-----:R-:W-:Y:S02]  /*11850*/  FSEL R73, R73, RZ, !P1 ;  /* 0x000000ff49497208 */ /* 0x001fe40004800000 */
        /* <DEDUP_REMOVED lines=40> */
[----:B------:R-:W-:Y:S02]  /*11ae0*/  FADD.FTZ R73, -R73, R153 ;  /* 0x0000009949497221 */ /* 0x000fe40000010100 */
        /* <DEDUP_REMOVED lines=39> */
[----:B------:R-:W-:Y:S01]  /*11d60*/  FMUL.FTZ R73, R72, R73 ;  /* 0x0000004948497220 */ /* 0x000fe20000410000 */
[----:B------:R-:W-:Y:S01]  /*11d70*/  PRMT R72, RZ, 0x5410, R63 ;  /* 0x00005410ff487816 */ /* 0x000fe2000000003f */
[----:B------:R-:W-:-:S04]  /*11d80*/  IMAD R85, R85, c[0x0][0x168], RZ ;  /* 0x00005a0055557a24 */ /* 0x000fc800078e02ff */
[----:B------:R-:W-:Y:S01]  /*11d90*/  FFMA.FTZ R75, R77, R72, R19 ;  /* 0x000000484d4b7223 */ /* 0x000fe20000010013 */
[----:B------:R-:W-:Y:S02]  /*11da0*/  PRMT R77, RZ, 0x7610, R63 ;  /* 0x00007610ff4d7816 */ /* 0x000fe4000000003f */
[----:B------:R-:W-:Y:S02]  /*11db0*/  SHF.R.S32.HI R84, RZ, 0x1f, R85 ;  /* 0x0000001fff547819 */ /* 0x000fe40000011455 */
[----:B------:R-:W-:Y:S01]  /*11dc0*/  PRMT R72, RZ, 0x5410, R62 ;  /* 0x00005410ff487816 */ /* 0x000fe2000000003e */
[----:B------:R-:W-:Y:S01]  /*11dd0*/  FFMA.FTZ R76, R76, R77, R18 ;  /* 0x0000004d4c4c7223 */ /* 0x000fe20000010012 */
[----:B------:R-:W-:Y:S02]  /*11de0*/  PRMT R77, RZ, 0x7610, R62 ;  /* 0x00007610ff4d7816 */ /* 0x000fe4000000003e */
[----:B------:R-:W-:Y:S01]  /*11df0*/  LEA.HI R147, R84, R85, RZ, 0x3 ;  /* 0x0000005554937211 */ /* 0x000fe200078f18ff */
[----:B------:R-:W-:Y:S01]  /*11e00*/  FFMA.FTZ R79, R79, R72, R21 ;  /* 0x000000484f4f7223 */ /* 0x000fe20000010015 */
[----:B------:R-:W-:Y:S01]  /*11e10*/  PRMT R84, RZ, 0x5410, R59 ;  /* 0x00005410ff547816 */ /* 0x000fe2000000003b */
[----:B------:R-:W-:Y:S01]  /*11e20*/  FFMA.FTZ R78, R78, R77, R20 ;  /* 0x0000004d4e4e7223 */ /* 0x000fe20000010014 */
[----:B------:R-:W-:-:S02]  /*11e30*/  PRMT R77, RZ, 0x7610, R61 ;  /* 0x00007610ff4d7816 */ /* 0x000fc4000000003d */
[----:B------:R-:W-:Y:S01]  /*11e40*/  PRMT R72, RZ, 0x5410, R61 ;  /* 0x00005410ff487816 */ /* 0x000fe2000000003d */
        /* <DEDUP_REMOVED lines=20> */
[----:B------:R-:W-:Y:S01]  /*11f90*/  LEA.HI.SX32 R147, R147, R94, 0x1d ;  /* 0x0000005e93937211 */ /* 0x000fe200078feaff */
        /* <DEDUP_REMOVED lines=26> */
[----:B------:R-:W-:-:S02]  /*12140*/  PRMT R73, RZ, 0x5410, R45 ;  /* 0x00005410ff497816 */ /* 0x000fc4000000002d */
        /* <DEDUP_REMOVED lines=15> */
[----:B------:R-:W-:Y:S02]  /*12240*/  F2FP.BF16.PACK_AB R73, R80, R81 ;  /* 0x000000515049723e */ /* 0x000fe400000010ff */
[----:B------:R-:W-:Y:S01]  /*12250*/  F2FP.BF16.PACK_AB R81, R135, R136 ;  /* 0x000000888751723e */ /* 0x000fe200000010ff */
[----:B------:R-:W-:Y:S01]  /*12260*/  FFMA.FTZ R141, R141, R84, R100 ;  /* 0x000000548d8d7223 */ /* 0x000fe20000010064 */
[----:B------:R-:W-:Y:S02]  /*12270*/  PRMT R84, RZ, 0x7610, R51 ;  /* 0x00007610ff547816 */ /* 0x000fe40000000033 */
[----:B------:R-:W-:-:S02]  /*12280*/  IADD3 R136, R147, 0x80, RZ ;  /* 0x0000008093887810 */ /* 0x000fc40007ffe0ff */
[----:B------:R-:W-:Y:S01]  /*12290*/  IADD3 R134, R147, 0x100, RZ ;  /* 0x0000010093867810 */ /* 0x000fe20007ffe0ff */
[----:B------:R-:W-:Y:S01]  /*122a0*/  FFMA.FTZ R145, R145, R84, R111 ;  /* 0x0000005491917223 */ /* 0x000fe2000001006f */
[----:B------:R-:W-:Y:S02]  /*122b0*/  PRMT R84, RZ, 0x7610, R50 ;  /* 0x00007610ff547816 */ /* 0x000fe40000000032 */
[----:B------:R-:W-:Y:S01]  /*122c0*/  F2FP.BF16.PACK_AB R77, R90, R77 ;  /* 0x0000004d5a4d723e */ /* 0x000fe200000010ff */
[-C--:B------:R-:W-:Y:S01]  /*122d0*/  IMAD.WIDE.U32 R134, R134, R131.reuse, c[0x0][0x208] ;  /* 0x0000820086867625 */ /* 0x080fe200078e0083 */
[----:B------:R-:W-:Y:S02]  /*122e0*/  F2FP.BF16.PACK_AB R76, R129, R130 ;  /* 0x00000082814c723e */ /* 0x000fe400000010ff */
[----:B------:R-:W-:Y:S01]  /*122f0*/  F2FP.BF16.PACK_AB R80, R137, R138 ;  /* 0x0000008a8950723e */ /* 0x000fe200000010ff */
[----:B------:R-:W-:Y:S01]  /*12300*/  FFMA.FTZ R144, R144, R84, R101 ;  /* 0x0000005490907223 */ /* 0x000fe20000010065 */
[----:B------:R-:W-:Y:S01]  /*12310*/  PRMT R84, RZ, 0x7610, R49 ;  /* 0x00007610ff547816 */ /* 0x000fe20000000031 */
[----:B------:R-:W-:Y:S01]  /*12320*/  IMAD.WIDE.U32 R136, R136, R131, c[0x0][0x208] ;  /* 0x0000820088887625 */ /* 0x000fe200078e0083 */
[----:B------:R-:W-:-:S02]  /*12330*/  F2FP.BF16.PACK_AB R90, R152, R139 ;  /* 0x0000008b985a723e */ /* 0x000fc400000010ff */
[----:B------:R-:W-:Y:S01]  /*12340*/  IADD3 R130, R147, 0x200, RZ ;  /* 0x0000020093827810 */ /* 0x000fe20007ffe0ff */
[----:B------:R-:W-:Y:S01]  /*12350*/  FFMA.FTZ R143, R143, R84, R99 ;  /* 0x000000548f8f7223 */ /* 0x000fe20000010063 */
[----:B------:R-:W-:Y:S01]  /*12360*/  F2FP.BF16.PACK_AB R74, R78, R79 ;  /* 0x0000004f4e4a723e */ /* 0x000fe200000010ff */
[----:B------:R-:W-:Y:S01]  /*12370*/  FFMA.FTZ R84, R142, R91, R0 ;  /* 0x0000005b8e547223 */ /* 0x000fe20000010000 */
[----:B------:R-:W-:Y:S01]  /*12380*/  PRMT R91, RZ, 0x7610, R48 ;  /* 0x00007610ff5b7816 */ /* 0x000fe20000000030 */
[----:B------:R-:W-:Y:S01]  /*12390*/  IMAD.WIDE.U32 R138, R147, R131, c[0x0][0x208] ;  /* 0x00008200938a7625 */ /* 0x000fe200078e0083 */
[----:B------:R-:W-:Y:S02]  /*123a0*/  F2FP.BF16.PACK_AB R79, R86, R87 ;  /* 0x00000057564f723e */ /* 0x000fe400000010ff */
[----:B------:R-:W-:Y:S01]  /*123b0*/  F2FP.BF16.PACK_AB R78, R88, R89 ;  /* 0x00000059584e723e */ /* 0x000fe200000010ff */
[----:B------:R-:W-:Y:S01]  /*123c0*/  FFMA.FTZ R146, R146, R91, R97 ;  /* 0x0000005b92927223 */ /* 0x000fe20000010061 */
[----:B------:R-:W-:Y:S01]  /*123d0*/  PRMT R91, RZ, 0x5410, R47 ;  /* 0x00005410ff5b7816 */ /* 0x000fe2000000002f */
[----:B------:R0:W-:Y:S01]  /*123e0*/  STG.E.128 [R138.64], R72 ;  /* 0x000000488a007986 */ /* 0x0001e2000c101d06 */
[----:B------:R-:W-:-:S02]  /*123f0*/  F2FP.BF16.PACK_AB R87, R145, R141 ;  /* 0x0000008d9157723e */ /* 0x000fc400000010ff */
[----:B------:R-:W-:Y:S01]  /*12400*/  F2FP.BF16.PACK_AB R86, R144, R140 ;  /* 0x0000008c9056723e */ /* 0x000fe200000010ff */
[----:B------:R-:W-:Y:S01]  /*12410*/  FFMA.FTZ R91, R148, R91, R117 ;  /* 0x0000005b945b7223 */ /* 0x000fe20000010075 */
[----:B------:R-:W-:Y:S01]  /*12420*/  F2FP.BF16.PACK_AB R85, R143, R85 ;  /* 0x000000558f55723e */ /* 0x000fe200000010ff */
[----:B------:R0:W-:Y:S01]  /*12430*/  STG.E.128 [R136.64], R76 ;  /* 0x0000004c88007986 */ /* 0x0001e2000c101d06 */
[----:B------:R-:W-:Y:S02]  /*12440*/  F2FP.BF16.PACK_AB R84, R146, R84 ;  /* 0x000000549254723e */ /* 0x000fe400000010ff */
[----:B------:R-:W-:Y:S01]  /*12450*/  F2FP.BF16.PACK_AB R91, R132, R91 ;  /* 0x0000005b845b723e */ /* 0x000fe200000010ff */
[----:B------:R0:W-:Y:S01]  /*12460*/  STG.E.128 [R134.64], R80 ;  /* 0x0000005086007986 */ /* 0x0001e2000c101d06 */
[----:B------:R-:W-:Y:S02]  /*12470*/  IADD3 R132, R147, 0x180, RZ ;  /* 0x0000018093847810 */ /* 0x000fe40007ffe0ff */
[----:B------:R-:W-:-:S02]  /*12480*/  F2FP.BF16.PACK_AB R89, R151, R150 ;  /* 0x000000969759723e */ /* 0x000fc400000010ff */
[----:B------:R-:W-:Y:S01]  /*12490*/  F2FP.BF16.PACK_AB R88, R154, R149 ;  /* 0x000000959a58723e */ /* 0x000fe200000010ff */
[----:B------:R-:W-:-:S04]  /*124a0*/  IMAD.WIDE.U32 R132, R132, R131, c[0x0][0x208] ;  /* 0x0000820084847625 */ /* 0x000fc800078e0083 */
[----:B------:R-:W-:Y:S01]  /*124b0*/  IMAD.WIDE.U32 R130, R130, R131, c[0x0][0x208] ;  /* 0x0000820082827625 */ /* 0x000fe200078e0083 */
[----:B------:R0:W-:Y:S04]  /*124c0*/  STG.E.128 [R132.64], R84 ;  /* 0x0000005484007986 */ /* 0x0001e8000c101d06 */
[----:B------:R0:W-:Y:S02]  /*124d0*/  STG.E.128 [R130.64], R88 ;  /* 0x0000005882007986 */ /* 0x0001e4000c101d06 */
.L_x_3830:
[----:B0-----:R-:W-:Y:S05]  /*124e0*/  BSYNC B0 ;  /* 0x0000000000007941 */ /* 0x001fea0003800000 */
.L_x_3829:
[----:B------:R-:W-:Y:S02]  /*124f0*/  IADD3 R95, R95, c[0x0][0x160], RZ ;  /* 0x000058005f5f7a10 */ /* 0x000fe40007ffe0ff */
[----:B------:R-:W-:Y:S02]  /*12500*/  LOP3.LUT P1, RZ, R114, 0xff, RZ, 0xc0, !PT ;  /* 0x000000ff72ff7812 */ /* 0x000fe4000782c0ff */
[----:B------:R-:W-:Y:S02]  /*12510*/  ISETP.GE.AND P0, PT, R95, c[0x0][0x164], PT ;  /* 0x000059005f007a0c */ /* 0x000fe40003f06270 */
[----:B------:R-:W-:-:S11]  /*12520*/  SEL R114, RZ, 0x1, P1 ;  /* 0x00000001ff727807 */ /* 0x000fd60000800000 */
[----:B-----5:R-:W-:Y:S01]  /*12530*/  @P0 CALL.REL.NOINC `(.L_x_3831) ;  /* 0x0000001000000944 */ /* 0x020fe20003c00000 */
[----:B------:R-:W-:Y:S05]  /*12540*/  BRA `(.L_x_3832) ;  /* 0xfffee50000007947 */ /* 0x000fea000383ffff */
.L_x_3831:
[----:B------:R-:W-:Y:S05]  /*12550*/  EXIT ;  /* 0x000000000000794d */ /* 0x000fea0003800000 */
.L_x_3827:
[----:B------:R-:W-:Y:S01]  /*12560*/  IMAD.MOV.U32 R159, RZ, RZ, 0x1 ;  /* 0x00000001ff9f7424 */ /* 0x000fe200078e00ff */
[----:B------:R-:W-:Y:S01]  /*12570*/  MOV R74, 0x125b0 ;  /* 0x000125b0004a7802 */ /* 0x000fe20000000f00 */
[----:B------:R-:W-:Y:S02]  /*12580*/  IMAD.MOV.U32 R158, RZ, RZ, 0x1f ;  /* 0x0000001fff9e7424 */ /* 0x000fe400078e00ff */
[----:B------:R-:W-:Y:S02]  /*12590*/  IMAD.MOV.U32 R157, RZ, RZ, -0x1 ;  /* 0xffffffffff9d7424 */ /* 0x000fe400078e00ff */
[----:B-----5:R-:W-:Y:S05]  /*125a0*/  CALL.REL.NOINC `($__internal_15_$__cuda_sm70_shflsync_bfly_p) ;  /* 0x0000089000007944 */ /* 0x020fea0003c00000 */
[----:B01----:R-:W-:Y:S05]  /*125b0*/  BRA `(.L_x_3833) ;  /* 0xffffe7f000007947 */ /* 0x003fea000383ffff */
.L_x_3828:
[----:B------:R-:W-:Y:S01]  /*125c0*/  HFMA2.MMA R159, -RZ, RZ, 0, 1.1920928955078125e-07 ;  /* 0x00000002ff9f7435 */ /* 0x000fe200000001ff */
[----:B------:R-:W-:Y:S01]  /*125d0*/  IMAD.MOV.U32 R158, RZ, RZ, 0x1f ;  /* 0x0000001fff9e7424 */ /* 0x000fe200078e00ff */
[----:B------:R-:W-:Y:S01]  /*125e0*/  MOV R74, 0x12610 ;  /* 0x00012610004a7802 */ /* 0x000fe20000000f00 */
[----:B------:R-:W-:-:S03]  /*125f0*/  IMAD.MOV.U32 R157, RZ, RZ, -0x1 ;  /* 0xffffffffff9d7424 */ /* 0x000fc600078e00ff */
[----:B-----5:R-:W-:Y:S05]  /*12600*/  CALL.REL.NOINC `($__internal_15_$__cuda_sm70_shflsync_bfly_p) ;  /* 0x0000083000007944 */ /* 0x020fea0003c00000 */
[----:B01----:R-:W-:Y:S01]  /*12610*/  FADD.FTZ R73, R73, R157 ;  /* 0x0000009d49497221 */ /* 0x003fe20000010000 */
[----:B------:R-:W-:Y:S01]  /*12620*/  MOV R157, 0xffffffff ;  /* 0xffffffff009d7802 */ /* 0x000fe20000000f00 */
[----:B------:R-:W-:Y:S01]  /*12630*/  IMAD.MOV.U32 R159, RZ, RZ, 0x4 ;  /* 0x00000004ff9f7424 */ /* 0x000fe200078e00ff */
[----:B------:R-:W-:Y:S01]  /*12640*/  MOV R74, 0x12670 ;  /* 0x00012670004a7802 */ /* 0x000fe20000000f00 */
[----:B------:R-:W-:-:S02]  /*12650*/  IMAD.MOV.U32 R158, RZ, RZ, 0x1f ;  /* 0x0000001fff9e7424 */ /* 0x000fc400078e00ff */
[----:B------:R-:W-:Y:S05]  /*12660*/  CALL.REL.NOINC `($__internal_15_$__cuda_sm70_shflsync_bfly_p) ;  /* 0x000007d000007944 */ /* 0x000fea0003c00000 */
[----:B01----:R-:W-:Y:S01]  /*12670*/  FADD.FTZ R73, R73, R157 ;  /* 0x0000009d49497221 */ /* 0x003fe20000010000 */
[----:B------:R-:W-:Y:S01]  /*12680*/  MOV R74, 0x126d0 ;  /* 0x000126d0004a7802 */ /* 0x000fe20000000f00 */
[----:B------:R-:W-:-:S02]  /*12690*/  IMAD.MOV.U32 R159, RZ, RZ, 0x8 ;  /* 0x00000008ff9f7424 */ /* 0x000fc400078e00ff */
[----:B------:R-:W-:Y:S02]  /*126a0*/  IMAD.MOV.U32 R158, RZ, RZ, 0x1f ;  /* 0x0000001fff9e7424 */ /* 0x000fe400078e00ff */
[----:B------:R-:W-:Y:S02]  /*126b0*/  IMAD.MOV.U32 R157, RZ, RZ, -0x1 ;  /* 0xffffffffff9d7424 */ /* 0x000fe400078e00ff */
[----:B------:R-:W-:Y:S05]  /*126c0*/  CALL.REL.NOINC `($__internal_15_$__cuda_sm70_shflsync_bfly_p) ;  /* 0x0000077000007944 */ /* 0x000fea0003c00000 */
[----:B0-----:R-:W-:Y:S01]  /*126d0*/  HFMA2.MMA R158, -RZ, RZ, 0, 1.847743988037109375e-06 ;  /* 0x0000001fff9e7435 */ /* 0x001fe200000001ff */
[----:B-1----:R-:W-:Y:S01]  /*126e0*/  FADD.FTZ R73, R73, R157 ;  /* 0x0000009d49497221 */ /* 0x002fe20000010000 */
[----:B------:R-:W-:Y:S01]  /*126f0*/  MOV R74, 0x12730 ;  /* 0x00012730004a7802 */ /* 0x000fe20000000f00 */
[----:B------:R-:W-:Y:S02]  /*12700*/  IMAD.MOV.U32 R159, RZ, RZ, 0x10 ;  /* 0x00000010ff9f7424 */ /* 0x000fe400078e00ff */
[----:B------:R-:W-:Y:S02]  /*12710*/  IMAD.MOV.U32 R157, RZ, RZ, -0x1 ;  /* 0xffffffffff9d7424 */ /* 0x000fe400078e00ff */
[----:B------:R-:W-:Y:S05]  /*12720*/  CALL.REL.NOINC `($__internal_15_$__cuda_sm70_shflsync_bfly_p) ;  /* 0x0000071000007944 */ /* 0x000fea0003c00000 */
[----:B-1----:R-:W-:Y:S02]  /*12730*/  FADD.FTZ R72, R73, R157 ;  /* 0x0000009d49487221 */ /* 0x002fe40000010000 */
[----:B0-----:R-:W-:Y:S02]  /*12740*/  IMAD.MOV.U32 R159, RZ, RZ, 0x1 ;  /* 0x00000001ff9f7424 */ /* 0x001fe400078e00ff */
[----:B------:R-:W-:-:S02]  /*12750*/  FMUL.FTZ R72, R72, 0.00078125001164153218269 ;  /* 0x3a4ccccd48487820 */ /* 0x000fc40000410000 */
[----:B------:R-:W-:Y:S02]  /*12760*/  IMAD.MOV.U32 R158, RZ, RZ, 0x1f ;  /* 0x0000001fff9e7424 */ /* 0x000fe400078e00ff */
[C---:B------:R-:W-:Y:S02]  /*12770*/  FADD.FTZ R73, -R72.reuse, R83 ;  /* 0x0000005348497221 */ /* 0x040fe40000010100 */
[----:B------:R-:W-:Y:S02]  /*12780*/  FADD.FTZ R74, -R72, R82 ;  /* 0x00000052484a7221 */ /* 0x000fe40000010100 */
[----:B------:R-:W-:Y:S02]  /*12790*/  FFMA.FTZ R73, R73, R73, RZ ;  /* 0x0000004949497223 */ /* 0x000fe400000100ff */
[----:B------:R-:W-:Y:S02]  /*127a0*/  IMAD.MOV.U32 R157, RZ, RZ, -0x1 ;  /* 0xffffffffff9d7424 */ /* 0x000fe400078e00ff */
[----:B------:R-:W-:-:S02]  /*127b0*/  FFMA.FTZ R73, R74, R74, R73 ;  /* 0x0000004a4a497223 */ /* 0x000fc40000010049 */
        /* <DEDUP_REMOVED lines=75> */
[----:B------:R-:W-:Y:S01]  /*12c70*/  FFMA.FTZ R73, R74, R74, R73 ;  /* 0x0000004a4a497223 */ /* 0x000fe20000010049 */
[----:B------:R-:W-:Y:S02]  /*12c80*/  MOV R74, 0x12ca0 ;  /* 0x00012ca0004a7802 */ /* 0x000fe40000000f00 */
[----:B------:R-:W-:Y:S05]  /*12c90*/  CALL.REL.NOINC `($__internal_15_$__cuda_sm70_shflsync_bfly_p) ;  /* 0x000001a000007944 */ /* 0x000fea0003c00000 */
[----:B01----:R-:W-:Y:S01]  /*12ca0*/  FADD.FTZ R73, R73, R157 ;  /* 0x0000009d49497221 */ /* 0x003fe20000010000 */
[----:B------:R-:W-:Y:S01]  /*12cb0*/  MOV R159, 0x2 ;  /* 0x00000002009f7802 */ /* 0x000fe20000000f00 */
[----:B------:R-:W-:Y:S01]  /*12cc0*/  IMAD.MOV.U32 R158, RZ, RZ, 0x1f ;  /* 0x0000001fff9e7424 */ /* 0x000fe200078e00ff */
[----:B------:R-:W-:Y:S01]  /*12cd0*/  MOV R74, 0x12d00 ;  /* 0x00012d00004a7802 */ /* 0x000fe20000000f00 */
[----:B------:R-:W-:Y:S02]  /*12ce0*/  IMAD.MOV.U32 R157, RZ, RZ, -0x1 ;  /* 0xffffffffff9d7424 */ /* 0x000fe400078e00ff */
[----:B------:R-:W-:Y:S05]  /*12cf0*/  CALL.REL.NOINC `($__internal_15_$__cuda_sm70_shflsync_bfly_p) ;  /* 0x0000014000007944 */ /* 0x000fea0003c00000 */
[----:B01----:R-:W-:Y:S01]  /*12d00*/  FADD.FTZ R73, R73, R157 ;  /* 0x0000009d49497221 */ /* 0x003fe20000010000 */
[----:B------:R-:W-:Y:S01]  /*12d10*/  MOV R157, 0xffffffff ;  /* 0xffffffff009d7802 */ /* 0x000fe20000000f00 */
[----:B------:R-:W-:Y:S01]  /*12d20*/  IMAD.MOV.U32 R159, RZ, RZ, 0x4 ;  /* 0x00000004ff9f7424 */ /* 0x000fe200078e00ff */
[----:B------:R-:W-:Y:S01]  /*12d30*/  MOV R74, 0x12d60 ;  /* 0x00012d60004a7802 */ /* 0x000fe20000000f00 */
[----:B------:R-:W-:Y:S02]  /*12d40*/  IMAD.MOV.U32 R158, RZ, RZ, 0x1f ;  /* 0x0000001fff9e7424 */ /* 0x000fe400078e00ff */
        /* <DEDUP_REMOVED lines=13> */
[----:B-1----:R-:W-:Y:S01]  /*12e20*/  IMAD.MOV.U32 R160, RZ, RZ, R157 ;  /* 0x000000ffffa07224 */ /* 0x002fe200078e009d */
[----:B0-----:R-:W-:Y:S05]  /*12e30*/  BRA `(.L_x_3834) ;  /* 0xffffe5b000007947 */ /* 0x001fea000383ffff */
        .weak           $__internal_15_$__cuda_sm70_shflsync_bfly_p
        .type           $__internal_15_$__cuda_sm70_shflsync_bfly_p,@function
        .size           $__internal_15_$__cuda_sm70_shflsync_bfly_p,(.L_x_36055 - $__internal_15_$__cuda_sm70_shflsync_bfly_p)
$__internal_15_$__cuda_sm70_shflsync_bfly_p:
[----:B------:R-:W-:Y:S01]  /*12e40*/  IMAD.MOV.U32 R75, RZ, RZ, 0x0 ;  /* 0x00000000ff4b7424 */ /* 0x000fe200078e00ff */
[----:B------:R-:W-:Y:S04]  /*12e50*/  WARPSYNC R157 ;  /* 0x0000009d00007348 */ /* 0x000fe80003800000 */
[----:B------:R0:W1:Y:S01]  /*12e60*/  SHFL.BFLY PT, R157, R73, R159, R158 ;  /* 0x0c00009f499d7389 */ /* 0x00006200000e009e */
[----:B------:R-:W-:Y:S05]  /*12e70*/  RET.REL.NODEC R74 `(_ZN10layer_norm13ln_fwd_kernelINS_13Kernel_traitsI13__nv_bfloat16S2_S2_S2_fjLj5120ELj1ELj1ELj4ELj16ENS_18Kernel_traits_baseILj5120ES2_S2_S2_S2_fjLj128EEEEELb1ELb1ELb1ELb1EEEvNS_9FwdParamsE) ;  /* 0xfffed1804a007950 */ /* 0x000fea0003c3ffff */
.L_x_3835:
        /* <DEDUP_REMOVED lines=16> */
.L_x_36055:


//--------------------- .text._ZN10layer_norm13ln_fwd_kernelINS_13Kernel_traitsI6__halfS2_S2_S2_fjLj5120ELj1ELj1ELj4ELj16ENS_18Kernel_traits_baseILj5120ES2_S2_S2_S2_fjLj128EEEEELb0ELb0ELb0ELb0EEEvNS_9FwdParamsE --------------------------
	.section	.text._ZN10layer_norm13ln_fwd_kernelINS_13Kernel_traitsI6__halfS2_S2_S2_fjLj5120ELj1ELj1ELj4ELj16ENS_18Kernel_traits_baseILj5120ES2_S2_S2_S2_fjLj128EEEEELb0ELb0ELb0ELb0EEEvNS_9FwdParamsE,"ax",@progbits
	.sectioninfo	@"SHI_REGISTERS=155"
	.align	128
        .global         _ZN10layer_norm13ln_fwd_kernelINS_13Kernel_traitsI6__halfS2_S2_S2_fjLj5120ELj1ELj1ELj4ELj16ENS_18Kernel_traits_baseILj5120ES2_S2_S2_S2_fjLj128EEEEELb0ELb0ELb0ELb0EEEvNS_9FwdParamsE
        .type           _ZN10layer_norm13ln_fwd_kernelINS_13Kernel_traitsI6__halfS2_S2_S2_fjLj5120ELj1ELj1ELj4ELj16ENS_18Kernel_traits_baseILj5120ES2_S2_S2_S2_fjLj128EEEEELb0ELb0ELb0ELb0EEEvNS_9FwdParamsE,@function
        .size           _ZN10layer_norm13ln_fwd_kernelINS_13Kernel_traitsI6__halfS2_S2_S2_fjLj5120ELj1ELj1ELj4ELj16ENS_18Kernel_traits_baseILj5120ES2_S2_S2_S2_fjLj128EEEEELb0ELb0ELb0ELb0EEEvNS_9FwdParamsE,(.L_x_36056 - _ZN10layer_norm13ln_fwd_kernelINS_13Kernel_traitsI6__halfS2_S2_S2_fjLj5120ELj1ELj1ELj4ELj16ENS_18Kernel_traits_baseILj5120ES2_S2_S2_S2_fjLj128EEEEELb0ELb0ELb0ELb0EEEvNS_9FwdParamsE)
        .other          _ZN10layer_norm13ln_fwd_kernelINS_13Kernel_traitsI6__halfS2_S2_S2_fjLj5120ELj1ELj1ELj4ELj16ENS_18Kernel_traits_baseILj5120ES2_S2_S2_S2_fjLj128EEEEELb0ELb0ELb0ELb0EEEvNS_9FwdParamsE,@"STO_CUDA_ENTRY STV_DEFAULT"
_ZN10layer_norm13ln_fwd_kernelINS_13Kernel_traitsI6__halfS2_S2_S2_fjLj5120ELj1ELj1ELj4ELj16ENS_18Kernel_traits_baseILj5120ES2_S2_S2_S2_fjLj128EEEEELb0ELb0ELb0ELb0EEEvNS_9FwdParamsE:
.text._ZN10layer_norm13ln_fwd_kernelINS_13Kernel_traitsI6__halfS2_S2_S2_fjLj5120ELj1ELj1ELj4ELj16ENS_18Kernel_traits_baseILj5120ES2_S2_S2_S2_fjLj128EEEEELb0ELb0ELb0ELb0EEEvNS_9FwdParamsE:
        /* <DEDUP_REMOVED lines=30> */
.L_x_3837:
[----:B0-----:R-:W-:Y:S05]  /*01e0*/  BSYNC B0 ;  /* 0x0000000000007941 */ /* 0x001fea0003800000 */
.L_x_3836:
        /* <DEDUP_REMOVED lines=13> */
.L_x_3839:
[----:B0-----:R-:W-:Y:S05]  /*02c0*/  BSYNC B0 ;  /* 0x0000000000007941 */ /* 0x001fea0003800000 */
.L_x_3838:
        /* <DEDUP_REMOVED lines=13> */
.L_x_3841:
[----:B0-----:R-:W-:Y:S05]  /*03a0*/  BSYNC B0 ;  /* 0x0000000000007941 */ /* 0x001fea0003800000 */
.L_x_3840:
        /* <DEDUP_REMOVED lines=13> */
.L_x_3843:
[----:B0-----:R-:W-:Y:S05]  /*0480*/  BSYNC B0 ;  /* 0x0000000000007941 */ /* 0x001fea0003800000 */
.L_x_3842:
        /* <DEDUP_REMOVED lines=12> */
.L_x_3845:
[----:B0-----:R-:W-:Y:S05]  /*0550*/  BSYNC B0 ;  /* 0x0000000000007941 */ /* 0x001fea0003800000 */
.L_x_3844:
[----:B------:R-:W0:Y:S01]  /*0560*/  S2UR UR6, SR_CTAID.X ;  /* 0x00000000000679c3 */ /* 0x000e220000002500 */
[----:B------:R-:W-:Y:S02]  /*0570*/  MOV R0, c[0x0][0x180] ;  /* 0x0000600000007a02 */ /* 0x000fe40000000f00 */
[----:B------:R-:W-:Y:S02]  /*0580*/  MOV R2, c[0x0][0x184] ;  /* 0x0000610000027a02 */ /* 0x000fe40000000f00 */
[----:B------:R-:W-:-:S04]  /*0590*/  LOP3.LUT P2, RZ, R0, c[0x0][0x1c0], RZ, 0xfc, !PT ;  /* 0x0000700000ff7a12 */ /* 0x000fc8000784fcff */
[----:B------:R-:W-:Y:S02]  /*05a0*/  LOP3.LUT P2, RZ, R2, c[0x0][0x1c4], RZ, 0xfc, P2 ;  /* 0x0000710002ff7a12 */ /* 0x000fe4000104fcff */
[----:B0-----:R-:W-:-:S04]  /*05b0*/  LEA.HI R100, R35, UR6, RZ, 0x19 ;  /* 0x0000000623647c11 */ /* 0x001fc8000f8fc8ff */
[----:B------:R-:W-:-:S13]  /*05c0*/  ISETP.GE.AND P3, PT, R100, c[0x0][0x164], PT ;  /* 0x0000590064007a0c */ /* 0x000fda0003f66270 */
[----:B------:R-:W-:Y:S05]  /*05d0*/  @P3 EXIT ;  /* 0x000000000000394d */ /* 0x000fea0003800000 */
[--C-:B-----5:R-:W-:Y:S01]  /*05e0*/  HADD2.F32 R33, -RZ, R12.reuse.H0_H0 ;  /* 0x2000000cff217230 */ /* 0x120fe20000004100 */
[----:B------:R-:W-:Y:S01]  /*05f0*/  HFMA2.MMA R99, -RZ, RZ, 0, 5.9604644775390625e-08 ;  /* 0x00000001ff637435 */ /* 0x000fe200000001ff */
[----:B------:R-:W-:Y:S01]  /*0600*/  HADD2.F32 R32, -RZ, R12.H1_H1 ;  /* 0x3000000cff207230 */ /* 0x000fe20000004100 */
[----:B------:R-:W-:Y:S01]  /*0610*/  ULDC.U8 UR6, c[0x0][0x1f0] ;  /* 0x00007c0000067ab9 */ /* 0x000fe20000000000 */
[--C-:B------:R-:W-:Y:S02]  /*0620*/  HADD2.F32 R31, -RZ, R13.reuse.H0_H0 ;  /* 0x2000000dff1f7230 */ /* 0x100fe40000004100 */
[----:B------:R-:W-:Y:S02]  /*0630*/  HADD2.F32 R30, -RZ, R13.H1_H1 ;  /* 0x3000000dff1e7230 */ /* 0x000fe40000004100 */
[--C-:B------:R-:W-:Y:S02]  /*0640*/  HADD2.F32 R25, -RZ, R8.reuse.H0_H0 ;  /* 0x20000008ff197230 */ /* 0x100fe40000004100 */
[----:B------:R-:W-:-:S02]  /*0650*/  HADD2.F32 R24, -RZ, R8.H1_H1 ;  /* 0x30000008ff187230 */ /* 0x000fc40000004100 */
[--C-:B------:R-:W-:Y:S02]  /*0660*/  HADD2.F32 R23, -RZ, R9.reuse.H0_H0 ;  /* 0x20000009ff177230 */ /* 0x100fe40000004100 */
[----:B------:R-:W-:Y:S02]  /*0670*/  HADD2.F32 R22, -RZ, R9.H1_H1 ;  /* 0x30000009ff167230 */ /* 0x000fe40000004100 */
        /* <DEDUP_REMOVED lines=33> */
[----:B------:R-:W-:Y:S01]  /*0890*/  HADD2.F32 R65, -RZ, R36.H1_H1 ;  /* 0x30000024ff417230 */ /* 0x000fe20000004100 */
[----:B------:R-:W-:Y:S01]  /*08a0*/  SHF.R.S32.HI R36, RZ, 0x3, R70 ;  /* 0x00000003ff247819 */ /* 0x000fe20000011446 */
[----:B------:R-:W-:-:S02]  /*08b0*/  HADD2.F32 R64, -RZ, R37.H0_H0 ;  /* 0x20000025ff407230 */ /* 0x000fc40000004100 */
[----:B------:R-:W-:Y:S01]  /*08c0*/  HADD2.F32 R67, -RZ, R37.H1_H1 ;  /* 0x30000025ff437230 */ /* 0x000fe20000004100 */
[----:B------:R-:W-:Y:S01]  /*08d0*/  LOP3.LUT R37, R36, 0x7f, RZ, 0xc0, !PT ;  /* 0x0000007f24257812 */ /* 0x000fe200078ec0ff */
[--C-:B------:R-:W-:Y:S01]  /*08e0*/  HADD2.F32 R66, -RZ, R38.reuse.H0_H0 ;  /* 0x20000026ff427230 */ /* 0x100fe20000004100 */
[----:B------:R-:W-:Y:S01]  /*08f0*/  SHF.R.U32.HI R36, RZ, 0x2, R36 ;  /* 0x00000002ff247819 */ /* 0x000fe20000011624 */
[----:B------:R-:W-:Y:S01]  /*0900*/  HADD2.F32 R69, -RZ, R38.H1_H1 ;  /* 0x30000026ff457230 */ /* 0x000fe20000004100 */
[----:B------:R-:W-:Y:S01]  /*0910*/  LOP3.LUT R38, R35, 0x60, RZ, 0xc0, !PT ;  /* 0x0000006023267812 */ /* 0x000fe200078ec0ff */
[--C-:B------:R-:W-:Y:S02]  /*0920*/  HADD2.F32 R68, -RZ, R39.reuse.H0_H0 ;  /* 0x20000027ff447230 */ /* 0x100fe40000004100 */
[----:B------:R-:W-:Y:S01]  /*0930*/  HADD2.F32 R71, -RZ, R39.H1_H1 ;  /* 0x30000027ff477230 */ /* 0x000fe20000004100 */
[----:B------:R-:W-:Y:S01]  /*0940*/  IADD3 R38, R37, -R38, RZ ;  /* 0x8000002625267210 */ /* 0x000fe20007ffe0ff */
[--C-:B------:R-:W-:Y:S01]  /*0950*/  HADD2.F32 R70, -RZ, R48.reuse.H0_H0 ;  /* 0x20000030ff467230 */ /* 0x100fe20000004100 */
[----:B------:R-:W-:Y:S01]  /*0960*/  SHF.L.U32 R39, R35, 0x5, RZ ;  /* 0x0000000523277819 */ /* 0x000fe200000006ff */
[----:B------:R-:W-:Y:S01]  /*0970*/  HADD2.F32 R73, -RZ, R48.H1_H1 ;  /* 0x30000030ff497230 */ /* 0x000fe20000004100 */
[----:B------:R-:W-:Y:S01]  /*0980*/  IMNMX R38, RZ, R38, !PT ;  /* 0x00000026ff267217 */ /* 0x000fe20007800200 */
[--C-:B------:R-:W-:Y:S01]  /*0990*/  HADD2.F32 R86, -RZ, R56.reuse.H0_H0 ;  /* 0x20000038ff567230 */ /* 0x100fe20000004100 */
[----:B------:R-:W-:Y:S01]  /*09a0*/  LOP3.LUT R48, R39, 0x3e0, RZ, 0xc0, !PT ;  /* 0x000003e027307812 */ /* 0x000fe200078ec0ff */
[----:B------:R-:W-:Y:S01]  /*09b0*/  HADD2.F32 R88, -RZ, R56.H1_H1 ;  /* 0x30000038ff587230 */ /* 0x000fe20000004100 */
[----:B------:R-:W-:Y:S01]  /*09c0*/  LOP3.LUT R39, R36, 0x3fffffe0, RZ, 0xc0, !PT ;  /* 0x3fffffe024277812 */ /* 0x000fe200078ec0ff */
[--C-:B------:R-:W-:Y:S01]  /*09d0*/  HADD2.F32 R56, -RZ, R57.reuse.H0_H0 ;  /* 0x20000039ff387230 */ /* 0x100fe20000004100 */
[----:B------:R-:W-:Y:S01]  /*09e0*/  IMNMX R38, R38, 0x20, PT ;  /* 0x0000002026267817 */ /* 0x000fe20003800200 */
[----:B------:R-:W-:Y:S01]  /*09f0*/  HADD2.F32 R89, -RZ, R57.H1_H1 ;  /* 0x30000039ff597230 */ /* 0x000fe20000004100 */
[----:B------:R-:W-:Y:S01]  /*0a00*/  IADD3 R48, R37, -R48, RZ ;  /* 0x8000003025307210 */ /* 0x000fe20007ffe0ff */
[--C-:B------:R-:W-:Y:S01]  /*0a10*/  HADD2.F32 R57, -RZ, R58.reuse.H0_H0 ;  /* 0x2000003aff397230 */ /* 0x100fe20000004100 */
[----:B------:R-:W-:Y:S01]  /*0a20*/  IADD3 R38, R38, R39, RZ ;  /* 0x0000002726267210 */ /* 0x000fe20007ffe0ff */
[----:B------:R-:W-:Y:S01]  /*0a30*/  HADD2.F32 R90, -RZ, R58.H1_H1 ;  /* 0x3000003aff5a7230 */ /* 0x000fe20000004100 */
[----:B------:R-:W-:Y:S01]  /*0a40*/  IMNMX R48, RZ, R48, !PT ;  /* 0x00000030ff307217 */ /* 0x000fe20007800200 */
[--C-:B------:R-:W-:Y:S01]  /*0a50*/  HADD2.F32 R58, -RZ, R59.reuse.H0_H0 ;  /* 0x2000003bff3a7230 */ /* 0x100fe20000004100 */
[----:B------:R-:W-:Y:S01]  /*0a60*/  SHF.L.U32 R38, R38, 0x3, RZ ;  /* 0x0000000326267819 */ /* 0x000fe200000006ff */
[----:B------:R-:W-:Y:S01]  /*0a70*/  HADD2.F32 R91, -RZ, R59.H1_H1 ;  /* 0x3000003bff5b7230 */ /* 0x000fe20000004100 */
[----:B------:R-:W-:Y:S01]  /*0a80*/  IMNMX R48, R48, 0x20, PT ;  /* 0x0000002030307817 */ /* 0x000fe20003800200 */
[----:B------:R-:W-:-:S02]  /*0a90*/  HADD2.F32 R59, -RZ, R52.H0_H0 ;  /* 0x20000034ff3b7230 */ /* 0x000fc40000004100 */
[----:B------:R-:W-:Y:S01]  /*0aa0*/  HADD2.F32 R93, -RZ, R52.H1_H1 ;  /* 0x30000034ff5d7230 */ /* 0x000fe20000004100 */
[----:B------:R-:W0:Y:S01]  /*0ab0*/  I2F.U32 R38, R38 ;  /* 0x0000002600267306 */ /* 0x000e220000201000 */
[----:B------:R-:W-:Y:S01]  /*0ac0*/  IADD3 R48, R39, R48, RZ ;  /* 0x0000003027307210 */ /* 0x000fe20007ffe0ff */
[--C-:B------:R-:W-:Y:S02]  /*0ad0*/  HADD2.F32 R92, -RZ, R53.reuse.H0_H0 ;  /* 0x20000035ff5c7230 */ /* 0x100fe40000004100 */
[----:B------:R-:W-:Y:S01]  /*0ae0*/  HADD2.F32 R94, -RZ, R53.H1_H1 ;  /* 0x30000035ff5e7230 */ /* 0x000fe20000004100 */
[----:B------:R-:W-:Y:S01]  /*0af0*/  SHF.L.U32 R98, R48, 0x3, RZ ;  /* 0x0000000330627819 */ /* 0x000fe200000006ff */
[--C-:B------:R-:W-:Y:S02]  /*0b00*/  HADD2.F32 R53, -RZ, R54.reuse.H0_H0 ;  /* 0x20000036ff357230 */ /* 0x100fe40000004100 */
[----:B------:R-:W-:Y:S02]  /*0b10*/  HADD2.F32 R95, -RZ, R54.H1_H1 ;  /* 0x30000036ff5f7230 */ /* 0x000fe40000004100 */
[----:B------:R-:W-:-:S02]  /*0b20*/  HADD2.F32 R72, -RZ, R49.H0_H0 ;  /* 0x20000031ff487230 */ /* 0x000fc40000004100 */
[----:B------:R-:W-:Y:S02]  /*0b30*/  HADD2.F32 R75, -RZ, R49.H1_H1 ;  /* 0x30000031ff4b7230 */ /* 0x000fe40000004100 */
[--C-:B------:R-:W-:Y:S01]  /*0b40*/  HADD2.F32 R74, -RZ, R50.reuse.H0_H0 ;  /* 0x20000032ff4a7230 */ /* 0x100fe20000004100 */
[----:B0-----:R0:W1:Y:S01]  /*0b50*/  MUFU.RCP R52, R38 ;  /* 0x0000002600347308 */ /* 0x0010620000001000 */
[----:B------:R-:W-:Y:S02]  /*0b60*/  HADD2.F32 R77, -RZ, R50.H1_H1 ;  /* 0x30000032ff4d7230 */ /* 0x000fe40000004100 */
[--C-:B------:R-:W-:Y:S02]  /*0b70*/  HADD2.F32 R76, -RZ, R51.reuse.H0_H0 ;  /* 0x20000033ff4c7230 */ /* 0x100fe40000004100 */
[----:B------:R-:W-:Y:S02]  /*0b80*/  HADD2.F32 R79, -RZ, R51.H1_H1 ;  /* 0x30000033ff4f7230 */ /* 0x000fe40000004100 */
[----:B------:R-:W-:-:S02]  /*0b90*/  HADD2.F32 R78, -RZ, R44.H0_H0 ;  /* 0x2000002cff4e7230 */ /* 0x000fc40000004100 */
[----:B------:R-:W-:Y:S02]  /*0ba0*/  HADD2.F32 R81, -RZ, R44.H1_H1 ;  /* 0x3000002cff517230 */ /* 0x000fe40000004100 */
[--C-:B------:R-:W-:Y:S02]  /*0bb0*/  HADD2.F32 R80, -RZ, R45.reuse.H0_H0 ;  /* 0x2000002dff507230 */ /* 0x100fe40000004100 */
[----:B------:R-:W-:Y:S02]  /*0bc0*/  HADD2.F32 R83, -RZ, R45.H1_H1 ;  /* 0x3000002dff537230 */ /* 0x000fe40000004100 */
[--C-:B------:R-:W-:Y:S02]  /*0bd0*/  HADD2.F32 R82, -RZ, R46.reuse.H0_H0 ;  /* 0x2000002eff527230 */ /* 0x100fe40000004100 */
[----:B------:R-:W-:Y:S02]  /*0be0*/  HADD2.F32 R85, -RZ, R46.H1_H1 ;  /* 0x3000002eff557230 */ /* 0x000fe40000004100 */
[----:B------:R-:W-:-:S02]  /*0bf0*/  HADD2.F32 R84, -RZ, R47.H0_H0 ;  /* 0x2000002fff547230 */ /* 0x000fc40000004100 */
[----:B------:R-:W-:Y:S02]  /*0c00*/  HADD2.F32 R87, -RZ, R47.H1_H1 ;  /* 0x3000002fff577230 */ /* 0x000fe40000004100 */
[--C-:B------:R-:W-:Y:S02]  /*0c10*/  HADD2.F32 R54, -RZ, R55.reuse.H0_H0 ;  /* 0x20000037ff367230 */ /* 0x100fe40000004100 */
[----:B01----:R-:W-:Y:S02]  /*0c20*/  HADD2.F32 R101, -RZ, R55.H1_H1 ;  /* 0x30000037ff657230 */ /* 0x003fe40000004100 */
.L_x_3989:
        /* <DEDUP_REMOVED lines=12> */
[----:B------:R-:W-:Y:S01]  /*0cf0*/  MOV R141, R97 ;  /* 0x00000061008d7202 */ /* 0x000fe20000000f00 */
[----:B--2---:R-:W-:Y:S01]  /*0d00*/  @P3 HADD2.F32 R140, -RZ, R48.H0_H0 ;  /* 0x20000030ff8c3230 */ /* 0x004fe20000004100 */
        /* <DEDUP_REMOVED lines=10> */
[----:B------:R-:W-:Y:S01]  /*0db0*/  ISETP.NE.AND.EX P3, PT, RZ, c[0x0][0x184], PT, P3 ;  /* 0x00006100ff007a0c */ /* 0x000fe20003f65330 */
[----:B--2---:R-:W-:-:S05]  /*0dc0*/  HADD2.F32 R105, -RZ, R48.H0_H0 ;  /* 0x20000030ff697230 */ /* 0x004fca0000004100 */
[----:B------:R-:W-:-:S07]  /*0dd0*/  FMUL.FTZ R96, R105, R140 ;  /* 0x0000008c69607220 */ /* 0x000fce0000410000 */
[----:B------:R-:W-:Y:S05]  /*0de0*/  @P3 BRA `(.L_x_3848) ;  /* 0x0000002000003947 */ /* 0x000fea0003800000 */
[----:B0-----:R-:W-:Y:S05]  /*0df0*/  @P2 BRA `(.L_x_3849) ;  /* 0x0000003000002947 */ /* 0x001fea0003800000 */
[----:B------:R-:W-:Y:S05]  /*0e00*/  BRA `(.L_x_3850) ;  /* 0x0000004000007947 */ /* 0x000fea0003800000 */
.L_x_3848:
[----:B0----5:R-:W-:-:S05]  /*0e10*/  HADD2.F32 R105, -RZ, R44.H0_H0 ;  /* 0x2000002cff697230 */ /* 0x021fca0000004100 */
[----:B------:R-:W-:-:S05]  /*0e20*/  FADD.FTZ R96, R105, R96 ;  /* 0x0000006069607221 */ /* 0x000fca0000010000 */
.L_x_3849:
[----:B------:R-:W-:-:S04]  /*0e30*/  F2FP.PACK_AB R105, RZ, R96 ;  /* 0x00000060ff69723e */ /* 0x000fc800000000ff */
[----:B------:R-:W-:Y:S02]  /*0e40*/  PRMT R36, R105, 0x7610, R36 ;  /* 0x0000761069247816 */ /* 0x000fe40000000024 */
.L_x_3850:
[----:B------:R-:W-:-:S05]  /*0e50*/  HADD2.F32 R105, -RZ, R48.H1_H1 ;  /* 0x30000030ff697230 */ /* 0x000fca0000004100 */
[----:B------:R-:W-:Y:S01]  /*0e60*/  FMUL.FTZ R106, R105, R140 ;  /* 0x0000008c696a7220 */ /* 0x000fe20000410000 */
[----:B------:R-:W-:Y:S05]  /*0e70*/  @P3 BRA `(.L_x_3851) ;  /* 0x0000002000003947 */ /* 0x000fea0003800000 */
[----:B------:R-:W-:Y:S05]  /*0e80*/  @P2 BRA `(.L_x_3852) ;  /* 0x0000003000002947 */ /* 0x000fea0003800000 */
[----:B------:R-:W-:Y:S05]  /*0e90*/  BRA `(.L_x_3853) ;  /* 0x0000004000007947 */ /* 0x000fea0003800000 */
.L_x_3851:
[----:B-----5:R-:W-:-:S05]  /*0ea0*/  HADD2.F32 R105, -RZ, R44.H1_H1 ;  /* 0x3000002cff697230 */ /* 0x020fca0000004100 */
[----:B------:R-:W-:-:S05]  /*0eb0*/  FADD.FTZ R106, R105, R106 ;  /* 0x0000006a696a7221 */ /* 0x000fca0000010000 */
.L_x_3852:
[----:B------:R-:W-:-:S04]  /*0ec0*/  F2FP.PACK_AB R48, RZ, R106 ;  /* 0x0000006aff30723e */ /* 0x000fc800000000ff */
[----:B------:R-:W-:Y:S02]  /*0ed0*/  PRMT R36, R36, 0x5410, R48 ;  /* 0x0000541024247816 */ /* 0x000fe40000000030 */
.L_x_3853:
[----:B------:R-:W-:-:S05]  /*0ee0*/  HADD2.F32 R105, -RZ, R49.H0_H0 ;  /* 0x20000031ff697230 */ /* 0x000fca0000004100 */
[----:B------:R-:W-:Y:S01]  /*0ef0*/  FMUL.FTZ R105, R105, R140 ;  /* 0x0000008c69697220 */ /* 0x000fe20000410000 */
[----:B------:R-:W-:Y:S05]  /*0f00*/  @P3 BRA `(.L_x_3854) ;  /* 0x0000002000003947 */ /* 0x000fea0003800000 */
[----:B------:R-:W-:Y:S05]  /*0f10*/  @P2 BRA `(.L_x_3855) ;  /* 0x0000003000002947 */ /* 0x000fea0003800000 */
[----:B------:R-:W-:Y:S05]  /*0f20*/  BRA `(.L_x_3856) ;  /* 0x0000004000007947 */ /* 0x000fea0003800000 */
.L_x_3854:
[----:B-----5:R-:W-:-:S05]  /*0f30*/  HADD2.F32 R48, -RZ, R45.H0_H0 ;  /* 0x2000002dff307230 */ /* 0x020fca0000004100 */
[----:B------:R-:W-:-:S05]  /*0f40*/  FADD.FTZ R105, R48, R105 ;  /* 0x0000006930697221 */ /* 0x000fca0000010000 */
.L_x_3855:
[----:B------:R-:W-:-:S04]  /*0f50*/  F2FP.PACK_AB R48, RZ, R105 ;  /* 0x00000069ff30723e */ /* 0x000fc800000000ff */
[----:B------:R-:W-:Y:S02]  /*0f60*/  PRMT R37, R48, 0x7610, R37 ;  /* 0x0000761030257816 */ /* 0x000fe40000000025 */
.L_x_3856:
[----:B------:R-:W-:-:S05]  /*0f70*/  HADD2.F32 R49, -RZ, R49.H1_H1 ;  /* 0x30000031ff317230 */ /* 0x000fca0000004100 */
[----:B------:R-:W-:Y:S01]  /*0f80*/  FMUL.FTZ R116, R49, R140 ;  /* 0x0000008c31747220 */ /* 0x000fe20000410000 */
[----:B------:R-:W-:Y:S05]  /*0f90*/  @P3 BRA `(.L_x_3857) ;  /* 0x0000002000003947 */ /* 0x000fea0003800000 */
[----:B------:R-:W-:Y:S05]  /*0fa0*/  @P2 BRA `(.L_x_3858) ;  /* 0x0000003000002947 */ /* 0x000fea0003800000 */
[----:B------:R-:W-:Y:S05]  /*0fb0*/  BRA `(.L_x_3859) ;  /* 0x0000004000007947 */ /* 0x000fea0003800000 */
.L_x_3857:
[----:B-----5:R-:W-:-:S05]  /*0fc0*/  HADD2.F32 R49, -RZ, R45.H1_H1 ;  /* 0x3000002dff317230 */ /* 0x020fca0000004100 */
[----:B------:R-:W-:-:S05]  /*0fd0*/  FADD.FTZ R116, R49, R116 ;  /* 0x0000007431747221 */ /* 0x000fca0000010000 */
.L_x_3858:
[----:B------:R-:W-:-:S04]  /*0fe0*/  F2FP.PACK_AB R48, RZ, R116 ;  /* 0x00000074ff30723e */ /* 0x000fc800000000ff */
[----:B------:R-:W-:Y:S02]  /*0ff0*/  PRMT R37, R37, 0x5410, R48 ;  /* 0x0000541025257816 */ /* 0x000fe40000000030 */
.L_x_3859:
[----:B------:R-:W-:-:S05]  /*1000*/  HADD2.F32 R115, -RZ, R50.H0_H0 ;  /* 0x20000032ff737230 */ /* 0x000fca0000004100 */
[----:B------:R-:W-:Y:S01]  /*1010*/  FMUL.FTZ R115, R115, R140 ;  /* 0x0000008c73737220 */ /* 0x000fe20000410000 */
[----:B------:R-:W-:Y:S05]  /*1020*/  @P3 BRA `(.L_x_3860) ;  /* 0x0000002000003947 */ /* 0x000fea0003800000 */
[----:B------:R-:W-:Y:S05]  /*1030*/  @P2 BRA `(.L_x_3861) ;  /* 0x0000003000002947 */ /* 0x000fea0003800000 */
[----:B------:R-:W-:Y:S05]  /*1040*/  BRA `(.L_x_3862) ;  /* 0x0000004000007947 */ /* 0x000fea0003800000 */
.L_x_3860:
[----:B-----5:R-:W-:-:S05]  /*1050*/  HADD2.F32 R48, -RZ, R46.H0_H0 ;  /* 0x2000002eff307230 */ /* 0x020fca0000004100 */
[----:B------:R-:W-:-:S05]  /*1060*/  FADD.FTZ R115, R48, R115 ;  /* 0x0000007330737221 */ /* 0x000fca0000010000 */
.L_x_3861:
[----:B------:R-:W-:-:S04]  /*1070*/  F2FP.PACK_AB R48, RZ, R115 ;  /* 0x00000073ff30723e */ /* 0x000fc800000000ff */
[----:B------:R-:W-:Y:S02]  /*1080*/  PRMT R38, R48, 0x7610, R38 ;  /* 0x0000761030267816 */ /* 0x000fe40000000026 */
.L_x_3862:
[----:B------:R-:W-:-:S05]  /*1090*/  HADD2.F32 R49, -RZ, R50.H1_H1 ;  /* 0x30000032ff317230 */ /* 0x000fca0000004100 */
[----:B------:R-:W-:Y:S01]  /*10a0*/  FMUL.FTZ R128, R49, R140 ;  /* 0x0000008c31807220 */ /* 0x000fe20000410000 */
[----:B------:R-:W-:Y:S05]  /*10b0*/  @P3 BRA `(.L_x_3863) ;  /* 0x0000002000003947 */ /* 0x000fea0003800000 */
[----:B------:R-:W-:Y:S05]  /*10c0*/  @P2 BRA `(.L_x_3864) ;  /* 0x0000003000002947 */ /* 0x000fea0003800000 */
[----:B------:R-:W-:Y:S05]  /*10d0*/  BRA `(.L_x_3865) ;  /* 0x0000004000007947 */ /* 0x000fea0003800000 */
.L_x_3863:
[----:B-----5:R-:W-:-:S05]  /*10e0*/  HADD2.F32 R49, -RZ, R46.H1_H1 ;  /* 0x3000002eff317230 */ /* 0x020fca0000004100 */
[----:B------:R-:W-:-:S05]  /*10f0*/  FADD.FTZ R128, R49, R128 ;  /* 0x0000008031807221 */ /* 0x000fca0000010000 */
.L_x_3864:
[----:B------:R-:W-:-:S04]  /*1100*/  F2FP.PACK_AB R48, RZ, R128 ;  /* 0x00000080ff30723e */ /* 0x000fc800000000ff */
[----:B------:R-:W-:Y:S02]  /*1110*/  PRMT R38, R38, 0x5410, R48 ;  /* 0x0000541026267816 */ /* 0x000fe40000000030 */
.L_x_3865:
[----:B------:R-:W-:-:S05]  /*1120*/  HADD2.F32 R127, -RZ, R51.H0_H0 ;  /* 0x20000033ff7f7230 */ /* 0x000fca0000004100 */
[----:B------:R-:W-:Y:S01]  /*1130*/  FMUL.FTZ R127, R127, R140 ;  /* 0x0000008c7f7f7220 */ /* 0x000fe20000410000 */
[----:B------:R-:W-:Y:S05]  /*1140*/  @P3 BRA `(.L_x_3866) ;  /* 0x0000002000003947 */ /* 0x000fea0003800000 */
[----:B------:R-:W-:Y:S05]  /*1150*/  @P2 BRA `(.L_x_3867) ;  /* 0x0000003000002947 */ /* 0x000fea0003800000 */
[----:B------:R-:W-:Y:S05]  /*1160*/  BRA `(.L_x_3868) ;  /* 0x0000004000007947 */ /* 0x000fea0003800000 */
.L_x_3866:
[----:B-----5:R-:W-:-:S05]  /*1170*/  HADD2.F32 R48, -RZ, R47.H0_H0 ;  /* 0x2000002fff307230 */ /* 0x020fca0000004100 */
[----:B------:R-:W-:-:S05]  /*1180*/  FADD.FTZ R127, R48, R127 ;  /* 0x0000007f307f7221 */ /* 0x000fca0000010000 */
.L_x_3867:
[----:B------:R-:W-:-:S04]  /*1190*/  F2FP.PACK_AB R48, RZ, R127 ;  /* 0x0000007fff30723e */ /* 0x000fc800000000ff */
[----:B------:R-:W-:Y:S02]  /*11a0*/  PRMT R39, R48, 0x7610, R39 ;  /* 0x0000761030277816 */ /* 0x000fe40000000027 */
.L_x_3868:
[----:B------:R-:W-:-:S05]  /*11b0*/  HADD2.F32 R51, -RZ, R51.H1_H1 ;  /* 0x30000033ff337230 */ /* 0x000fca0000004100 */
[----:B------:R-:W-:Y:S01]  /*11c0*/  FMUL.FTZ R135, R51, R140 ;  /* 0x0000008c33877220 */ /* 0x000fe20000410000 */
[----:B------:R-:W-:Y:S05]  /*11d0*/  @P3 BRA `(.L_x_3869) ;  /* 0x0000002000003947 */ /* 0x000fea0003800000 */
[----:B------:R-:W-:Y:S05]  /*11e0*/  @P2 BRA `(.L_x_3870) ;  /* 0x0000003000002947 */ /* 0x000fea0003800000 */
[----:B------:R-:W-:Y:S05]  /*11f0*/  BRA `(.L_x_3871) ;  /* 0x0000004000007947 */ /* 0x000fea0003800000 */
.L_x_3869:
[----:B-----5:R-:W-:-:S05]  /*1200*/  HADD2.F32 R48, -RZ, R47.H1_H1 ;  /* 0x3000002fff307230 */ /* 0x020fca0000004100 */
[----:B------:R-:W-:-:S05]  /*1210*/  FADD.FTZ R135, R48, R135 ;  /* 0x0000008730877221 */ /* 0x000fca0000010000 */
.L_x_3870:
[----:B------:R-:W-:-:S04]  /*1220*/  F2FP.PACK_AB R48, RZ, R135 ;  /* 0x00000087ff30723e */ /* 0x000fc800000000ff */
[----:B------:R-:W-:Y:S02]  /*1230*/  PRMT R39, R39, 0x5410, R48 ;  /* 0x0000541027277816 */ /* 0x000fe40000000030 */
.L_x_3871:
[C---:B------:R-:W-:Y:S02]  /*1240*/  @P2 LEA R48, P3, R97.reuse, c[0x0][0x188], 0x4 ;  /* 0x0000620061302a11 */ /* 0x040fe400078620ff */
[C---:B------:R-:W-:Y:S02]  /*1250*/  IADD3 R141, R97.reuse, 0x80, RZ ;  /* 0x00000080618d7810 */ /* 0x040fe40007ffe0ff */
[----:B------:R-:W-:-:S05]  /*1260*/  @P2 LEA.HI.X R49, R97, c[0x0][0x18c], RZ, 0x4, P3 ;  /* 0x0000630061312a11 */ /* 0x000fca00018f24ff */
[----:B------:R0:W-:Y:S04]  /*1270*/  @P2 STG.E.128 [R48.64], R36 ;  /* 0x0000002430002986 */ /* 0x0001e8000c101d04 */
.L_x_3847:
[----:B------:R-:W-:Y:S05]  /*1280*/  BSYNC B0 ;  /* 0x0000000000007941 */ /* 0x000fea0003800000 */
.L_x_3846:
        /* <DEDUP_REMOVED lines=12> */
[----:B------:R-:W-:Y:S01]  /*1350*/  ISETP.NE.AND.EX P3, PT, RZ, c[0x0][0x184], PT, P3 ;  /* 0x00006100ff007a0c */ /* 0x000fe20003f65330 */
[----:B--2---:R-:W-:-:S05]  /*1360*/  HADD2.F32 R55, -RZ, R48.H0_H0 ;  /* 0x20000030ff377230 */ /* 0x004fca0000004100 */
[----:B------:R-:W-:-:S07]  /*1370*/  FMUL.FTZ R55, R55, R140 ;  /* 0x0000008c37377220 */ /* 0x000fce0000410000 */
[----:B------:R-:W-:Y:S05]  /*1380*/  @P3 BRA `(.L_x_3874) ;  /* 0x0000002000003947 */ /* 0x000fea0003800000 */
[----:B0-----:R-:W-:Y:S05]  /*1390*/  @P2 BRA `(.L_x_3875) ;  /* 0x0000003000002947 */ /* 0x001fea0003800000 */
[----:B------:R-:W-:Y:S05]  /*13a0*/  BRA `(.L_x_3876) ;  /* 0x0000004000007947 */ /* 0x000fea0003800000 */
.L_x_3874:
[----:B0----5:R-:W-:-:S05]  /*13b0*/  HADD2.F32 R108, -RZ, R44.H0_H0 ;  /* 0x2000002cff6c7230 */ /* 0x021fca0000004100 */
[----:B------:R-:W-:-:S05]  /*13c0*/  FADD.FTZ R55, R108, R55 ;  /* 0x000000376c377221 */ /* 0x000fca0000010000 */
.L_x_3875:
[----:B------:R-:W-:-:S04]  /*13d0*/  F2FP.PACK_AB R107, RZ, R55 ;  /* 0x00000037ff6b723e */ /* 0x000fc800000000ff */
[----:B------:R-:W-:Y:S02]  /*13e0*/  PRMT R36, R107, 0x7610, R36 ;  /* 0x000076106b247816 */ /* 0x000fe40000000024 */
.L_x_3876:
[----:B------:R-:W-:-:S05]  /*13f0*/  HADD2.F32 R107, -RZ, R48.H1_H1 ;  /* 0x30000030ff6b7230 */ /* 0x000fca0000004100 */
[----:B------:R-:W-:Y:S01]  /*1400*/  FMUL.FTZ R107, R107, R140 ;  /* 0x0000008c6b6b7220 */ /* 0x000fe20000410000 */
[----:B------:R-:W-:Y:S05]  /*1410*/  @P3 BRA `(.L_x_3877) ;  /* 0x0000002000003947 */ /* 0x000fea0003800000 */
[----:B------:R-:W-:Y:S05]  /*1420*/  @P2 BRA `(.L_x_3878) ;  /* 0x0000003000002947 */ /* 0x000fea0003800000 */
[----:B------:R-:W-:Y:S05]  /*1430*/  BRA `(.L_x_3879) ;  /* 0x0000004000007947 */ /* 0x000fea0003800000 */
.L_x_3877:
[----:B-----5:R-:W-:-:S05]  /*1440*/  HADD2.F32 R48, -RZ, R44.H1_H1 ;  /* 0x3000002cff307230 */ /* 0x020fca0000004100 */
[----:B------:R-:W-:-:S05]  /*1450*/  FADD.FTZ R107, R48, R107 ;  /* 0x0000006b306b7221 */ /* 0x000fca0000010000 */
.L_x_3878:
[----:B------:R-:W-:-:S04]  /*1460*/  F2FP.PACK_AB R48, RZ, R107 ;  /* 0x0000006bff30723e */ /* 0x000fc800000000ff */
[----:B------:R-:W-:Y:S02]  /*1470*/  PRMT R36, R36, 0x5410, R48 ;  /* 0x0000541024247816 */ /* 0x000fe40000000030 */
.L_x_3879:
[----:B------:R-:W-:-:S05]  /*1480*/  HADD2.F32 R117, -RZ, R49.H0_H0 ;  /* 0x20000031ff757230 */ /* 0x000fca0000004100 */
[----:B------:R-:W-:Y:S01]  /*1490*/  FMUL.FTZ R108, R117, R140 ;  /* 0x0000008c756c7220 */ /* 0x000fe20000410000 */
[----:B------:R-:W-:Y:S05]  /*14a0*/  @P3 BRA `(.L_x_3880) ;  /* 0x0000002000003947 */ /* 0x000fea0003800000 */
[----:B------:R-:W-:Y:S05]  /*14b0*/  @P2 BRA `(.L_x_3881) ;  /* 0x0000003000002947 */ /* 0x000fea0003800000 */
[----:B------:R-:W-:Y:S05]  /*14c0*/  BRA `(.L_x_3882) ;  /* 0x0000004000007947 */ /* 0x000fea0003800000 */
.L_x_3880:
[----:B-----5:R-:W-:-:S05]  /*14d0*/  HADD2.F32 R117, -RZ, R45.H0_H0 ;  /* 0x2000002dff757230 */ /* 0x020fca0000004100 */
[----:B------:R-:W-:-:S05]  /*14e0*/  FADD.FTZ R108, R117, R108 ;  /* 0x0000006c756c7221 */ /* 0x000fca0000010000 */
.L_x_3881:
[----:B------:R-:W-:-:S04]  /*14f0*/  F2FP.PACK_AB R48, RZ, R108 ;  /* 0x0000006cff30723e */ /* 0x000fc800000000ff */
[----:B------:R-:W-:Y:S02]  /*1500*/  PRMT R37, R48, 0x7610, R37 ;  /* 0x0000761030257816 */ /* 0x000fe40000000025 */
.L_x_3882:
[----:B------:R-:W-:-:S05]  /*1510*/  HADD2.F32 R49, -RZ, R49.H1_H1 ;  /* 0x30000031ff317230 */ /* 0x000fca0000004100 */
[----:B------:R-:W-:Y:S01]  /*1520*/  FMUL.FTZ R117, R49, R140 ;  /* 0x0000008c31757220 */ /* 0x000fe20000410000 */
[----:B------:R-:W-:Y:S05]  /*1530*/  @P3 BRA `(.L_x_3883) ;  /* 0x0000002000003947 */ /* 0x000fea0003800000 */
[----:B------:R-:W-:Y:S05]  /*1540*/  @P2 BRA `(.L_x_3884) ;  /* 0x0000003000002947 */ /* 0x000fea0003800000 */
[----:B------:R-:W-:Y:S05]  /*1550*/  BRA `(.L_x_3885) ;  /* 0x0000004000007947 */ /* 0x000fea0003800000 */
.L_x_3883:
[----:B-----5:R-:W-:-:S05]  /*1560*/  HADD2.F32 R48, -RZ, R45.H1_H1 ;  /* 0x3000002dff307230 */ /* 0x020fca0000004100 */
[----:B------:R-:W-:-:S05]  /*1570*/  FADD.FTZ R117, R48, R117 ;  /* 0x0000007530757221 */ /* 0x000fca0000010000 */
.L_x_3884:
[----:B------:R-:W-:-:S04]  /*1580*/  F2FP.PACK_AB R48, RZ, R117 ;  /* 0x00000075ff30723e */ /* 0x000fc800000000ff */
[----:B------:R-:W-:Y:S02]  /*1590*/  PRMT R37, R37, 0x5410, R48 ;  /* 0x0000541025257816 */ /* 0x000fe40000000030 */
.L_x_3885:
[----:B------:R-:W-:-:S05]  /*15a0*/  HADD2.F32 R49, -RZ, R50.H0_H0 ;  /* 0x20000032ff317230 */ /* 0x000fca0000004100 */
[----:B------:R-:W-:Y:S01]  /*15b0*/  FMUL.FTZ R118, R49, R140 ;  /* 0x0000008c31767220 */ /* 0x000fe20000410000 */
[----:B------:R-:W-:Y:S05]  /*15c0*/  @P3 BRA `(.L_x_3886) ;  /* 0x0000002000003947 */ /* 0x000fea0003800000 */
[----:B------:R-:W-:Y:S05]  /*15d0*/  @P2 BRA `(.L_x_3887) ;  /* 0x0000003000002947 */ /* 0x000fea0003800000 */
[----:B------:R-:W-:Y:S05]  /*15e0*/  BRA `(.L_x_3888) ;  /* 0x0000004000007947 */ /* 0x000fea0003800000 */
.L_x_3886:
[----:B-----5:R-:W-:-:S05]  /*15f0*/  HADD2.F32 R49, -RZ, R46.H0_H0 ;  /* 0x2000002eff317230 */ /* 0x020fca0000004100 */
[----:B------:R-:W-:-:S05]  /*1600*/  FADD.FTZ R118, R49, R118 ;  /* 0x0000007631767221 */ /* 0x000fca0000010000 */
.L_x_3887:
[----:B------:R-:W-:-:S04]  /*1610*/  F2FP.PACK_AB R48, RZ, R118 ;  /* 0x00000076ff30723e */ /* 0x000fc800000000ff */
[----:B------:R-:W-:Y:S02]  /*1620*/  PRMT R38, R48, 0x7610, R38 ;  /* 0x0000761030267816 */ /* 0x000fe40000000026 */
.L_x_3888:
[----:B------:R-:W-:-:S05]  /*1630*/  HADD2.F32 R49, -RZ, R50.H1_H1 ;  /* 0x30000032ff317230 */ /* 0x000fca0000004100 */
[----:B------:R-:W-:Y:S01]  /*1640*/  FMUL.FTZ R126, R49, R140 ;  /* 0x0000008c317e7220 */ /* 0x000fe20000410000 */
[----:B------:R-:W-:Y:S05]  /*1650*/  @P3 BRA `(.L_x_3889) ;  /* 0x0000002000003947 */ /* 0x000fea0003800000 */
[----:B------:R-:W-:Y:S05]  /*1660*/  @P2 BRA `(.L_x_3890) ;  /* 0x0000003000002947 */ /* 0x000fea0003800000 */
[----:B------:R-:W-:Y:S05]  /*1670*/  BRA `(.L_x_3891) ;  /* 0x0000004000007947 */ /* 0x000fea0003800000 */
.L_x_3889:
[----:B-----5:R-:W-:-:S05]  /*1680*/  HADD2.F32 R49, -RZ, R46.H1_H1 ;  /* 0x3000002eff317230 */ /* 0x020fca0000004100 */
[----:B------:R-:W-:-:S05]  /*1690*/  FADD.FTZ R126, R49, R126 ;  /* 0x0000007e317e7221 */ /* 0x000fca0000010000 */
.L_x_3890:
[----:B------:R-:W-:-:S04]  /*16a0*/  F2FP.PACK_AB R48, RZ, R126 ;  /* 0x0000007eff30723e */ /* 0x000fc800000000ff */
[----:B------:R-:W-:Y:S02]  /*16b0*/  PRMT R38, R38, 0x5410, R48 ;  /* 0x0000541026267816 */ /* 0x000fe40000000030 */
.L_x_3891:
[----:B------:R-:W-:-:S05]  /*16c0*/  HADD2.F32 R125, -RZ, R51.H0_H0 ;  /* 0x20000033ff7d7230 */ /* 0x000fca0000004100 */
[----:B------:R-:W-:Y:S01]  /*16d0*/  FMUL.FTZ R125, R125, R140 ;  /* 0x0000008c7d7d7220 */ /* 0x000fe20000410000 */
[----:B------:R-:W-:Y:S05]  /*16e0*/  @P3 BRA `(.L_x_3892) ;  /* 0x0000002000003947 */ /* 0x000fea0003800000 */
[----:B------:R-:W-:Y:S05]  /*16f0*/  @P2 BRA `(.L_x_3893) ;  /* 0x0000003000002947 */ /* 0x000fea0003800000 */
[----:B------:R-:W-:Y:S05]  /*1700*/  BRA `(.L_x_3894) ;  /* 0x0000004000007947 */ /* 0x000fea0003800000 */
.L_x_3892:
[----:B-----5:R-:W-:-:S05]  /*1710*/  HADD2.F32 R48, -RZ, R47.H0_H0 ;  /* 0x2000002fff307230 */ /* 0x020fca0000004100 */
[----:B------:R-:W-:-:S05]  /*1720*/  FADD.FTZ R125, R48, R125 ;  /* 0x0000007d307d7221 */ /* 0x000fca0000010000 */
.L_x_3893:
[----:B------:R-:W-:-:S04]  /*1730*/  F2FP.PACK_AB R48, RZ, R125 ;  /* 0x0000007dff30723e */ /* 0x000fc800000000ff */
[----:B------:R-:W-:Y:S02]  /*1740*/  PRMT R39, R48, 0x7610, R39 ;  /* 0x0000761030277816 */ /* 0x000fe40000000027 */
.L_x_3894:
[----:B------:R-:W-:-:S05]  /*1750*/  HADD2.F32 R51, -RZ, R51.H1_H1 ;  /* 0x30000033ff337230 */ /* 0x000fca0000004100 */
[----:B------:R-:W-:Y:S01]  /*1760*/  FMUL.FTZ R136, R51, R140 ;  /* 0x0000008c33887220 */ /* 0x000fe20000410000 */
[----:B------:R-:W-:Y:S05]  /*1770*/  @P3 BRA `(.L_x_3895) ;  /* 0x0000002000003947 */ /* 0x000fea0003800000 */
[----:B------:R-:W-:Y:S05]  /*1780*/  @P2 BRA `(.L_x_3896) ;  /* 0x0000003000002947 */ /* 0x000fea0003800000 */
[----:B------:R-:W-:Y:S05]  /*1790*/  BRA `(.L_x_3897) ;  /* 0x0000004000007947 */ /* 0x000fea0003800000 */
.L_x_3895:
[----:B-----5:R-:W-:-:S05]  /*17a0*/  HADD2.F32 R49, -RZ, R47.H1_H1 ;  /* 0x3000002fff317230 */ /* 0x020fca0000004100 */
[----:B------:R-:W-:-:S05]  /*17b0*/  FADD.FTZ R136, R49, R136 ;  /* 0x0000008831887221 */ /* 0x000fca0000010000 */
.L_x_3896:
[----:B------:R-:W-:-:S04]  /*17c0*/  F2FP.PACK_AB R48, RZ, R136 ;  /* 0x00000088ff30723e */ /* 0x000fc800000000ff */
[----:B------:R-:W-:Y:S02]  /*17d0*/  PRMT R39, R39, 0x5410, R48 ;  /* 0x0000541027277816 */ /* 0x000fe40000000030 */
.L_x_3897:
[----:B------:R-:W-:-:S04]  /*17e0*/  @P2 LEA R48, P3, R141, c[0x0][0x188], 0x4 ;  /* 0x000062008d302a11 */ /* 0x000fc800078620ff */
[C---:B------:R-:W-:Y:S02]  /*17f0*/  @P2 LEA.HI.X R49, R141.reuse, c[0x0][0x18c], RZ, 0x4, P3 ;  /* 0x000063008d312a11 */ /* 0x040fe400018f24ff */
[----:B------:R-:W-:-:S03]  /*1800*/  IADD3 R141, R141, 0x80, RZ ;  /* 0x000000808d8d7810 */ /* 0x000fc60007ffe0ff */
[----:B------:R0:W-:Y:S04]  /*1810*/  @P2 STG.E.128 [R48.64], R36 ;  /* 0x0000002430002986 */ /* 0x0001e8000c101d04 */
.L_x_3873:
[----:B------:R-:W-:Y:S05]  /*1820*/  BSYNC B0 ;  /* 0x0000000000007941 */ /* 0x000fea0003800000 */
.L_x_3872:
        /* <DEDUP_REMOVED lines=18> */
.L_x_3900:
[----:B0----5:R-:W-:-:S05]  /*1950*/  HADD2.F32 R109, -RZ, R44.H0_H0 ;  /* 0x2000002cff6d7230 */ /* 0x021fca0000004100 */
[----:B------:R-:W-:-:S05]  /*1960*/  FADD.FTZ R102, R109, R102 ;  /* 0x000000666d667221 */ /* 0x000fca0000010000 */
.L_x_3901:
[----:B------:R-:W-:-:S04]  /*1970*/  F2FP.PACK_AB R109, RZ, R102 ;  /* 0x00000066ff6d723e */ /* 0x000fc800000000ff */
[----:B------:R-:W-:Y:S02]  /*1980*/  PRMT R36, R109, 0x7610, R36 ;  /* 0x000076106d247816 */ /* 0x000fe40000000024 */
.L_x_3902:
[----:B------:R-:W-:-:S05]  /*1990*/  HADD2.F32 R109, -RZ, R48.H1_H1 ;  /* 0x30000030ff6d7230 */ /* 0x000fca0000004100 */
[----:B------:R-:W-:Y:S01]  /*19a0*/  FMUL.FTZ R109, R109, R140 ;  /* 0x0000008c6d6d7220 */ /* 0x000fe20000410000 */
[----:B------:R-:W-:Y:S05]  /*19b0*/  @P3 BRA `(.L_x_3903) ;  /* 0x0000002000003947 */ /* 0x000fea0003800000 */
[----:B------:R-:W-:Y:S05]  /*19c0*/  @P2 BRA `(.L_x_3904) ;  /* 0x0000003000002947 */ /* 0x000fea0003800000 */
[----:B------:R-:W-:Y:S05]  /*19d0*/  BRA `(.L_x_3905) ;  /* 0x0000004000007947 */ /* 0x000fea0003800000 */
.L_x_3903:
[----:B-----5:R-:W-:-:S05]  /*19e0*/  HADD2.F32 R48, -RZ, R44.H1_H1 ;  /* 0x3000002cff307230 */ /* 0x020fca0000004100 */
[----:B------:R-:W-:-:S05]  /*19f0*/  FADD.FTZ R109, R48, R109 ;  /* 0x0000006d306d7221 */ /* 0x000fca0000010000 */
.L_x_3904:
[----:B------:R-:W-:-:S04]  /*1a00*/  F2FP.PACK_AB R48, RZ, R109 ;  /* 0x0000006dff30723e */ /* 0x000fc800000000ff */
[----:B------:R-:W-:Y:S02]  /*1a10*/  PRMT R36, R36, 0x5410, R48 ;  /* 0x0000541024247816 */ /* 0x000fe40000000030 */
.L_x_3905:
[----:B------:R-:W-:-:S05]  /*1a20*/  HADD2.F32 R119, -RZ, R49.H0_H0 ;  /* 0x20000031ff777230 */ /* 0x000fca0000004100 */
[----:B------:R-:W-:Y:S01]  /*1a30*/  FMUL.FTZ R110, R119, R140 ;  /* 0x0000008c776e7220 */ /* 0x000fe20000410000 */
[----:B------:R-:W-:Y:S05]  /*1a40*/  @P3 BRA `(.L_x_3906) ;  /* 0x0000002000003947 */ /* 0x000fea0003800000 */
[----:B------:R-:W-:Y:S05]  /*1a50*/  @P2 BRA `(.L_x_3907) ;  /* 0x0000003000002947 */ /* 0x000fea0003800000 */
[----:B------:R-:W-:Y:S05]  /*1a60*/  BRA `(.L_x_3908) ;  /* 0x0000004000007947 */ /* 0x000fea0003800000 */
.L_x_3906:
[----:B-----5:R-:W-:-:S05]  /*1a70*/  HADD2.F32 R119, -RZ, R45.H0_H0 ;  /* 0x2000002dff777230 */ /* 0x020fca0000004100 */
[----:B------:R-:W-:-:S05]  /*1a80*/  FADD.FTZ R110, R119, R110 ;  /* 0x0000006e776e7221 */ /* 0x000fca0000010000 */
.L_x_3907:
[----:B------:R-:W-:-:S04]  /*1a90*/  F2FP.PACK_AB R48, RZ, R110 ;  /* 0x0000006eff30723e */ /* 0x000fc800000000ff */
[----:B------:R-:W-:Y:S02]  /*1aa0*/  PRMT R37, R48, 0x7610, R37 ;  /* 0x0000761030257816 */ /* 0x000fe40000000025 */
.L_x_3908:
[----:B------:R-:W-:-:S05]  /*1ab0*/  HADD2.F32 R49, -RZ, R49.H1_H1 ;  /* 0x30000031ff317230 */ /* 0x000fca0000004100 */
[----:B------:R-:W-:Y:S01]  /*1ac0*/  FMUL.FTZ R119, R49, R140 ;  /* 0x0000008c31777220 */ /* 0x000fe20000410000 */
[----:B------:R-:W-:Y:S05]  /*1ad0*/  @P3 BRA `(.L_x_3909) ;  /* 0x0000002000003947 */ /* 0x000fea0003800000 */
[----:B------:R-:W-:Y:S05]  /*1ae0*/  @P2 BRA `(.L_x_3910) ;  /* 0x0000003000002947 */ /* 0x000fea0003800000 */
[----:B------:R-:W-:Y:S05]  /*1af0*/  BRA `(.L_x_3911) ;  /* 0x0000004000007947 */ /* 0x000fea0003800000 */
.L_x_3909:
[----:B-----5:R-:W-:-:S05]  /*1b00*/  HADD2.F32 R48, -RZ, R45.H1_H1 ;  /* 0x3000002dff307230 */ /* 0x020fca0000004100 */
[----:B------:R-:W-:-:S05]  /*1b10*/  FADD.FTZ R119, R48, R119 ;  /* 0x0000007730777221 */ /* 0x000fca0000010000 */
.L_x_3910:
[----:B------:R-:W-:-:S04]  /*1b20*/  F2FP.PACK_AB R48, RZ, R119 ;  /* 0x00000077ff30723e */ /* 0x000fc800000000ff */
[----:B------:R-:W-:Y:S02]  /*1b30*/  PRMT R37, R37, 0x5410, R48 ;  /* 0x0000541025257816 */ /* 0x000fe40000000030 */
.L_x_3911:
[----:B------:R-:W-:-:S05]  /*1b40*/  HADD2.F32 R49, -RZ, R50.H0_H0 ;  /* 0x20000032ff317230 */ /* 0x000fca0000004100 */
[----:B------:R-:W-:Y:S01]  /*1b50*/  FMUL.FTZ R120, R49, R140 ;  /* 0x0000008c31787220 */ /* 0x000fe20000410000 */
[----:B------:R-:W-:Y:S05]  /*1b60*/  @P3 BRA `(.L_x_3912) ;  /* 0x0000002000003947 */ /* 0x000fea0003800000 */
[----:B------:R-:W-:Y:S05]  /*1b70*/  @P2 BRA `(.L_x_3913) ;  /* 0x0000003000002947 */ /* 0x000fea0003800000 */
[----:B------:R-:W-:Y:S05]  /*1b80*/  BRA `(.L_x_3914) ;  /* 0x0000004000007947 */ /* 0x000fea0003800000 */
.L_x_3912:
[----:B-----5:R-:W-:-:S05]  /*1b90*/  HADD2.F32 R49, -RZ, R46.H0_H0 ;  /* 0x2000002eff317230 */ /* 0x020fca0000004100 */
[----:B------:R-:W-:-:S05]  /*1ba0*/  FADD.FTZ R120, R49, R120 ;  /* 0x0000007831787221 */ /* 0x000fca0000010000 */
.L_x_3913:
[----:B------:R-:W-:-:S04]  /*1bb0*/  F2FP.PACK_AB R48, RZ, R120 ;  /* 0x00000078ff30723e */ /* 0x000fc800000000ff */
[----:B------:R-:W-:Y:S02]  /*1bc0*/  PRMT R38, R48, 0x7610, R38 ;  /* 0x0000761030267816 */ /* 0x000fe40000000026 */
.L_x_3914:
[----:B------:R-:W-:-:S05]  /*1bd0*/  HADD2.F32 R129, -RZ, R50.H1_H1 ;  /* 0x30000032ff817230 */ /* 0x000fca0000004100 */
[----:B------:R-:W-:Y:S01]  /*1be0*/  FMUL.FTZ R129, R129, R140 ;  /* 0x0000008c81817220 */ /* 0x000fe20000410000 */
[----:B------:R-:W-:Y:S05]  /*1bf0*/  @P3 BRA `(.L_x_3915) ;  /* 0x0000002000003947 */ /* 0x000fea0003800000 */
[----:B------:R-:W-:Y:S05]  /*1c00*/  @P2 BRA `(.L_x_3916) ;  /* 0x0000003000002947 */ /* 0x000fea0003800000 */
[----:B------:R-:W-:Y:S05]  /*1c10*/  BRA `(.L_x_3917) ;  /* 0x0000004000007947 */ /* 0x000fea0003800000 */
.L_x_3915:
[----:B-----5:R-:W-:-:S05]  /*1c20*/  HADD2.F32 R48, -RZ, R46.H1_H1 ;  /* 0x3000002eff307230 */ /* 0x020fca0000004100 */
[----:B------:R-:W-:-:S05]  /*1c30*/  FADD.FTZ R129, R48, R129 ;  /* 0x0000008130817221 */ /* 0x000fca0000010000 */
.L_x_3916:
[----:B------:R-:W-:-:S04]  /*1c40*/  F2FP.PACK_AB R48, RZ, R129 ;  /* 0x00000081ff30723e */ /* 0x000fc800000000ff */
[----:B------:R-:W-:Y:S02]  /*1c50*/  PRMT R38, R38, 0x5410, R48 ;  /* 0x0000541026267816 */ /* 0x000fe40000000030 */
.L_x_3917:
[----:B------:R-:W-:-:S05]  /*1c60*/  HADD2.F32 R49, -RZ, R51.H0_H0 ;  /* 0x20000033ff317230 */ /* 0x000fca0000004100 */
[----:B------:R-:W-:Y:S01]  /*1c70*/  FMUL.FTZ R130, R49, R140 ;  /* 0x0000008c31827220 */ /* 0x000fe20000410000 */
[----:B------:R-:W-:Y:S05]  /*1c80*/  @P3 BRA `(.L_x_3918) ;  /* 0x0000002000003947 */ /* 0x000fea0003800000 */
[----:B------:R-:W-:Y:S05]  /*1c90*/  @P2 BRA `(.L_x_3919) ;  /* 0x0000003000002947 */ /* 0x000fea0003800000 */
[----:B------:R-:W-:Y:S05]  /*1ca0*/  BRA `(.L_x_3920) ;  /* 0x0000004000007947 */ /* 0x000fea0003800000 */
.L_x_3918:
[----:B-----5:R-:W-:-:S05]  /*1cb0*/  HADD2.F32 R49, -RZ, R47.H0_H0 ;  /* 0x2000002fff317230 */ /* 0x020fca0000004100 */
[----:B------:R-:W-:-:S05]  /*1cc0*/  FADD.FTZ R130, R49, R130 ;  /* 0x0000008231827221 */ /* 0x000fca0000010000 */
.L_x_3919:
[----:B------:R-:W-:-:S04]  /*1cd0*/  F2FP.PACK_AB R48, RZ, R130 ;  /* 0x00000082ff30723e */ /* 0x000fc800000000ff */
[----:B------:R-:W-:Y:S02]  /*1ce0*/  PRMT R39, R48, 0x7610, R39 ;  /* 0x0000761030277816 */ /* 0x000fe40000000027 */
.L_x_3920:
[----:B------:R-:W-:-:S05]  /*1cf0*/  HADD2.F32 R51, -RZ, R51.H1_H1 ;  /* 0x30000033ff337230 */ /* 0x000fca0000004100 */
[----:B------:R-:W-:Y:S01]  /*1d00*/  FMUL.FTZ R137, R51, R140 ;  /* 0x0000008c33897220 */ /* 0x000fe20000410000 */
[----:B------:R-:W-:Y:S05]  /*1d10*/  @P3 BRA `(.L_x_3921) ;  /* 0x0000002000003947 */ /* 0x000fea0003800000 */
[----:B------:R-:W-:Y:S05]  /*1d20*/  @P2 BRA `(.L_x_3922) ;  /* 0x0000003000002947 */ /* 0x000fea0003800000 */
[----:B------:R-:W-:Y:S05]  /*1d30*/  BRA `(.L_x_3923) ;  /* 0x0000004000007947 */ /* 0x000fea0003800000 */
.L_x_3921:
[----:B-----5:R-:W-:-:S05]  /*1d40*/  HADD2.F32 R48, -RZ, R47.H1_H1 ;  /* 0x3000002fff307230 */ /* 0x020fca0000004100 */
[----:B------:R-:W-:-:S05]  /*1d50*/  FADD.FTZ R137, R48, R137 ;  /* 0x0000008930897221 */ /* 0x000fca0000010000 */
.L_x_3922:
[----:B------:R-:W-:-:S04]  /*1d60*/  F2FP.PACK_AB R48, RZ, R137 ;  /* 0x00000089ff30723e */ /* 0x000fc800000000ff */
[----:B------:R-:W-:Y:S02]  /*1d70*/  PRMT R39, R39, 0x5410, R48 ;  /* 0x0000541027277816 */ /* 0x000fe40000000030 */
.L_x_3923:
[----:B------:R-:W-:-:S04]  /*1d80*/  @P2 LEA R48, P3, R141, c[0x0][0x188], 0x4 ;  /* 0x000062008d302a11 */ /* 0x000fc800078620ff */
[C---:B------:R-:W-:Y:S02]  /*1d90*/  @P2 LEA.HI.X R49, R141.reuse, c[0x0][0x18c], RZ, 0x4, P3 ;  /* 0x000063008d312a11 */ /* 0x040fe400018f24ff */
[----:B------:R-:W-:-:S03]  /*1da0*/  IADD3 R141, R141, 0x80, RZ ;  /* 0x000000808d8d7810 */ /* 0x000fc60007ffe0ff */
[----:B------:R0:W-:Y:S04]  /*1db0*/  @P2 STG.E.128 [R48.64], R36 ;  /* 0x0000002430002986 */ /* 0x0001e8000c101d04 */
.L_x_3899:
[----:B------:R-:W-:Y:S05]  /*1dc0*/  BSYNC B0 ;  /* 0x0000000000007941 */ /* 0x000fea0003800000 */
.L_x_3898:
        /* <DEDUP_REMOVED lines=18> */
.L_x_3926:
[----:B0----5:R-:W-:-:S05]  /*1ef0*/  HADD2.F32 R112, -RZ, R44.H0_H0 ;  /* 0x2000002cff707230 */ /* 0x021fca0000004100 */
[----:B------:R-:W-:-:S05]  /*1f00*/  FADD.FTZ R103, R112, R103 ;  /* 0x0000006770677221 */ /* 0x000fca0000010000 */
.L_x_3927:
[----:B------:R-:W-:-:S04]  /*1f10*/  F2FP.PACK_AB R111, RZ, R103 ;  /* 0x00000067ff6f723e */ /* 0x000fc800000000ff */
[----:B------:R-:W-:Y:S02]  /*1f20*/  PRMT R36, R111, 0x7610, R36 ;  /* 0x000076106f247816 */ /* 0x000fe40000000024 */
.L_x_3928:
[----:B------:R-:W-:-:S05]  /*1f30*/  HADD2.F32 R111, -RZ, R48.H1_H1 ;  /* 0x30000030ff6f7230 */ /* 0x000fca0000004100 */
[----:B------:R-:W-:Y:S01]  /*1f40*/  FMUL.FTZ R111, R111, R140 ;  /* 0x0000008c6f6f7220 */ /* 0x000fe20000410000 */
[----:B------:R-:W-:Y:S05]  /*1f50*/  @P3 BRA `(.L_x_3929) ;  /* 0x0000002000003947 */ /* 0x000fea0003800000 */
[----:B------:R-:W-:Y:S05]  /*1f60*/  @P2 BRA `(.L_x_3930) ;  /* 0x0000003000002947 */ /* 0x000fea0003800000 */
[----:B------:R-:W-:Y:S05]  /*1f70*/  BRA `(.L_x_3931) ;  /* 0x0000004000007947 */ /* 0x000fea0003800000 */
.L_x_3929:
[----:B-----5:R-:W-:-:S05]  /*1f80*/  HADD2.F32 R48, -RZ, R44.H1_H1 ;  /* 0x3000002cff307230 */ /* 0x020fca0000004100 */
[----:B------:R-:W-:-:S05]  /*1f90*/  FADD.FTZ R111, R48, R111 ;  /* 0x0000006f306f7221 */ /* 0x000fca0000010000 */
.L_x_3930:
[----:B------:R-:W-:-:S04]  /*1fa0*/  F2FP.PACK_AB R48, RZ, R111 ;  /* 0x0000006fff30723e */ /* 0x000fc800000000ff */
[----:B------:R-:W-:Y:S02]  /*1fb0*/  PRMT R36, R36, 0x5410, R48 ;  /* 0x0000541024247816 */ /* 0x000fe40000000030 */
.L_x_3931:
[----:B------:R-:W-:-:S05]  /*1fc0*/  HADD2.F32 R121, -RZ, R49.H0_H0 ;  /* 0x20000031ff797230 */ /* 0x000fca0000004100 */
[----:B------:R-:W-:Y:S01]  /*1fd0*/  FMUL.FTZ R112, R121, R140 ;  /* 0x0000008c79707220 */ /* 0x000fe20000410000 */
[----:B------:R-:W-:Y:S05]  /*1fe0*/  @P3 BRA `(.L_x_3932) ;  /* 0x0000002000003947 */ /* 0x000fea0003800000 */
[----:B------:R-:W-:Y:S05]  /*1ff0*/  @P2 BRA `(.L_x_3933) ;  /* 0x0000003000002947 */ /* 0x000fea0003800000 */
[----:B------:R-:W-:Y:S05]  /*2000*/  BRA `(.L_x_3934) ;  /* 0x0000004000007947 */ /* 0x000fea0003800000 */
.L_x_3932:
[----:B-----5:R-:W-:-:S05]  /*2010*/  HADD2.F32 R121, -RZ, R45.H0_H0 ;  /* 0x2000002dff797230 */ /* 0x020fca0000004100 */
[----:B------:R-:W-:-:S05]  /*2020*/  FADD.FTZ R112, R121, R112 ;  /* 0x0000007079707221 */ /* 0x000fca0000010000 */
.L_x_3933:
[----:B------:R-:W-:-:S04]  /*2030*/  F2FP.PACK_AB R48, RZ, R112 ;  /* 0x00000070ff30723e */ /* 0x000fc800000000ff */
[----:B------:R-:W-:Y:S02]  /*2040*/  PRMT R37, R48, 0x7610, R37 ;  /* 0x0000761030257816 */ /* 0x000fe40000000025 */
.L_x_3934:
[----:B------:R-:W-:-:S05]  /*2050*/  HADD2.F32 R49, -RZ, R49.H1_H1 ;  /* 0x30000031ff317230 */ /* 0x000fca0000004100 */
[----:B------:R-:W-:Y:S01]  /*2060*/  FMUL.FTZ R121, R49, R140 ;  /* 0x0000008c31797220 */ /* 0x000fe20000410000 */
[----:B------:R-:W-:Y:S05]  /*2070*/  @P3 BRA `(.L_x_3935) ;  /* 0x0000002000003947 */ /* 0x000fea0003800000 */
[----:B------:R-:W-:Y:S05]  /*2080*/  @P2 BRA `(.L_x_3936) ;  /* 0x0000003000002947 */ /* 0x000fea0003800000 */
[----:B------:R-:W-:Y:S05]  /*2090*/  BRA `(.L_x_3937) ;  /* 0x0000004000007947 */ /* 0x000fea0003800000 */
.L_x_3935:
[----:B-----5:R-:W-:-:S05]  /*20a0*/  HADD2.F32 R48, -RZ, R45.H1_H1 ;  /* 0x3000002dff307230 */ /* 0x020fca0000004100 */
[----:B------:R-:W-:-:S05]  /*20b0*/  FADD.FTZ R121, R48, R121 ;  /* 0x0000007930797221 */ /* 0x000fca0000010000 */
.L_x_3936:
[----:B------:R-:W-:-:S04]  /*20c0*/  F2FP.PACK_AB R48, RZ, R121 ;  /* 0x00000079ff30723e */ /* 0x000fc800000000ff */
[----:B------:R-:W-:Y:S02]  /*20d0*/  PRMT R37, R37, 0x5410, R48 ;  /* 0x0000541025257816 */ /* 0x000fe40000000030 */
.L_x_3937:
[----:B------:R-:W-:-:S05]  /*20e0*/  HADD2.F32 R49, -RZ, R50.H0_H0 ;  /* 0x20000032ff317230 */ /* 0x000fca0000004100 */
[----:B------:R-:W-:Y:S01]  /*20f0*/  FMUL.FTZ R122, R49, R140 ;  /* 0x0000008c317a7220 */ /* 0x000fe20000410000 */
[----:B------:R-:W-:Y:S05]  /*2100*/  @P3 BRA `(.L_x_3938) ;  /* 0x0000002000003947 */ /* 0x000fea0003800000 */
[----:B------:R-:W-:Y:S05]  /*2110*/  @P2 BRA `(.L_x_3939) ;  /* 0x0000003000002947 */ /* 0x000fea0003800000 */
[----:B------:R-:W-:Y:S05]  /*2120*/  BRA `(.L_x_3940) ;  /* 0x0000004000007947 */ /* 0x000fea0003800000 */
.L_x_3938:
[----:B-----5:R-:W-:-:S05]  /*2130*/  HADD2.F32 R49, -RZ, R46.H0_H0 ;  /* 0x2000002eff317230 */ /* 0x020fca0000004100 */
[----:B------:R-:W-:-:S05]  /*2140*/  FADD.FTZ R122, R49, R122 ;  /* 0x0000007a317a7221 */ /* 0x000fca0000010000 */
.L_x_3939:
[----:B------:R-:W-:-:S04]  /*2150*/  F2FP.PACK_AB R48, RZ, R122 ;  /* 0x0000007aff30723e */ /* 0x000fc800000000ff */
[----:B------:R-:W-:Y:S02]  /*2160*/  PRMT R38, R48, 0x7610, R38 ;  /* 0x0000761030267816 */ /* 0x000fe40000000026 */
.L_x_3940:
[----:B------:R-:W-:-:S05]  /*2170*/  HADD2.F32 R131, -RZ, R50.H1_H1 ;  /* 0x30000032ff837230 */ /* 0x000fca0000004100 */
[----:B------:R-:W-:Y:S01]  /*2180*/  FMUL.FTZ R131, R131, R140 ;  /* 0x0000008c83837220 */ /* 0x000fe20000410000 */
[----:B------:R-:W-:Y:S05]  /*2190*/  @P3 BRA `(.L_x_3941) ;  /* 0x0000002000003947 */ /* 0x000fea0003800000 */
[----:B------:R-:W-:Y:S05]  /*21a0*/  @P2 BRA `(.L_x_3942) ;  /* 0x0000003000002947 */ /* 0x000fea0003800000 */
[----:B------:R-:W-:Y:S05]  /*21b0*/  BRA `(.L_x_3943) ;  /* 0x0000004000007947 */ /* 0x000fea0003800000 */
.L_x_3941:
[----:B-----5:R-:W-:-:S05]  /*21c0*/  HADD2.F32 R48, -RZ, R46.H1_H1 ;  /* 0x3000002eff307230 */ /* 0x020fca0000004100 */
[----:B------:R-:W-:-:S05]  /*21d0*/  FADD.FTZ R131, R48, R131 ;  /* 0x0000008330837221 */ /* 0x000fca0000010000 */
.L_x_3942:
[----:B------:R-:W-:-:S04]  /*21e0*/  F2FP.PACK_AB R48, RZ, R131 ;  /* 0x00000083ff30723e */ /* 0x000fc800000000ff */
[----:B------:R-:W-:Y:S02]  /*21f0*/  PRMT R38, R38, 0x5410, R48 ;  /* 0x0000541026267816 */ /* 0x000fe40000000030 */
.L_x_3943:
[----:B------:R-:W-:-:S05]  /*2200*/  HADD2.F32 R49, -RZ, R51.H0_H0 ;  /* 0x20000033ff317230 */ /* 0x000fca0000004100 */
[----:B------:R-:W-:Y:S01]  /*2210*/  FMUL.FTZ R132, R49, R140 ;  /* 0x0000008c31847220 */ /* 0x000fe20000410000 */
[----:B------:R-:W-:Y:S05]  /*2220*/  @P3 BRA `(.L_x_3944) ;  /* 0x0000002000003947 */ /* 0x000fea0003800000 */
[----:B------:R-:W-:Y:S05]  /*2230*/  @P2 BRA `(.L_x_3945) ;  /* 0x0000003000002947 */ /* 0x000fea0003800000 */
[----:B------:R-:W-:Y:S05]  /*2240*/  BRA `(.L_x_3946) ;  /* 0x0000004000007947 */ /* 0x000fea0003800000 */
.L_x_3944:
[----:B-----5:R-:W-:-:S05]  /*2250*/  HADD2.F32 R49, -RZ, R47.H0_H0 ;  /* 0x2000002fff317230 */ /* 0x020fca0000004100 */
[----:B------:R-:W-:-:S05]  /*2260*/  FADD.FTZ R132, R49, R132 ;  /* 0x0000008431847221 */ /* 0x000fca0000010000 */
.L_x_3945:
[----:B------:R-:W-:-:S04]  /*2270*/  F2FP.PACK_AB R48, RZ, R132 ;  /* 0x00000084ff30723e */ /* 0x000fc800000000ff */
[----:B------:R-:W-:Y:S02]  /*2280*/  PRMT R39, R48, 0x7610, R39 ;  /* 0x0000761030277816 */ /* 0x000fe40000000027 */
.L_x_3946:
[----:B------:R-:W-:-:S05]  /*2290*/  HADD2.F32 R51, -RZ, R51.H1_H1 ;  /* 0x30000033ff337230 */ /* 0x000fca0000004100 */
[----:B------:R-:W-:Y:S01]  /*22a0*/  FMUL.FTZ R138, R51, R140 ;  /* 0x0000008c338a7220 */ /* 0x000fe20000410000 */
[----:B------:R-:W-:Y:S05]  /*22b0*/  @P3 BRA `(.L_x_3947) ;  /* 0x0000002000003947 */ /* 0x000fea0003800000 */
[----:B------:R-:W-:Y:S05]  /*22c0*/  @P2 BRA `(.L_x_3948) ;  /* 0x0000003000002947 */ /* 0x000fea0003800000 */
[----:B------:R-:W-:Y:S05]  /*22d0*/  BRA `(.L_x_3949) ;  /* 0x0000004000007947 */ /* 0x000fea0003800000 */
.L_x_3947:
[----:B-----5:R-:W-:-:S05]  /*22e0*/  HADD2.F32 R49, -RZ, R47.H1_H1 ;  /* 0x3000002fff317230 */ /* 0x020fca0000004100 */
[----:B------:R-:W-:-:S05]  /*22f0*/  FADD.FTZ R138, R49, R138 ;  /* 0x0000008a318a7221 */ /* 0x000fca0000010000 */
.L_x_3948:
[----:B------:R-:W-:-:S04]  /*2300*/  F2FP.PACK_AB R48, RZ, R138 ;  /* 0x0000008aff30723e */ /* 0x000fc800000000ff */
[----:B------:R-:W-:Y:S02]  /*2310*/  PRMT R39, R39, 0x5410, R48 ;  /* 0x0000541027277816 */ /* 0x000fe40000000030 */
.L_x_3949:
[----:B------:R-:W-:-:S04]  /*2320*/  @P2 LEA R48, P3, R141, c[0x0][0x188], 0x4 ;  /* 0x000062008d302a11 */ /* 0x000fc800078620ff */
[C---:B------:R-:W-:Y:S02]  /*2330*/  @P2 LEA.HI.X R49, R141.reuse, c[0x0][0x18c], RZ, 0x4, P3 ;  /* 0x000063008d312a11 */ /* 0x040fe400018f24ff */
[----:B------:R-:W-:-:S03]  /*2340*/  IADD3 R141, R141, 0x80, RZ ;  /* 0x000000808d8d7810 */ /* 0x000fc60007ffe0ff */
[----:B------:R0:W-:Y:S04]  /*2350*/  @P2 STG.E.128 [R48.64], R36 ;  /* 0x0000002430002986 */ /* 0x0001e8000c101d04 */
.L_x_3925:
[----:B------:R-:W-:Y:S05]  /*2360*/  BSYNC B0 ;  /* 0x0000000000007941 */ /* 0x000fea0003800000 */
.L_x_3924:
        /* <DEDUP_REMOVED lines=17> */
.L_x_3952:
[----:B0----5:R-:W-:-:S05]  /*2480*/  HADD2.F32 R113, -RZ, R44.H0_H0 ;  /* 0x2000002cff717230 */ /* 0x021fca0000004100 */
[----:B------:R-:W-:-:S05]  /*2490*/  FADD.FTZ R104, R113, R104 ;  /* 0x0000006871687221 */ /* 0x000fca0000010000 */
.L_x_3953:
[----:B------:R-:W-:-:S04]  /*24a0*/  F2FP.PACK_AB R113, RZ, R104 ;  /* 0x00000068ff71723e */ /* 0x000fc800000000ff */
[----:B------:R-:W-:Y:S02]  /*24b0*/  PRMT R36, R113, 0x7610, R36 ;  /* 0x0000761071247816 */ /* 0x000fe40000000024 */
.L_x_3954:
[----:B------:R-:W-:-:S05]  /*24c0*/  HADD2.F32 R113, -RZ, R48.H1_H1 ;  /* 0x30000030ff717230 */ /* 0x000fca0000004100 */
[----:B------:R-:W-:Y:S01]  /*24d0*/  FMUL.FTZ R113, R113, R140 ;  /* 0x0000008c71717220 */ /* 0x000fe20000410000 */
[----:B------:R-:W-:Y:S05]  /*24e0*/  @P3 BRA `(.L_x_3955) ;  /* 0x0000002000003947 */ /* 0x000fea0003800000 */
[----:B------:R-:W-:Y:S05]  /*24f0*/  @P2 BRA `(.L_x_3956) ;  /* 0x0000003000002947 */ /* 0x000fea0003800000 */
[----:B------:R-:W-:Y:S05]  /*2500*/  BRA `(.L_x_3957) ;  /* 0x0000004000007947 */ /* 0x000fea0003800000 */
.L_x_3955:
[----:B-----5:R-:W-:-:S05]  /*2510*/  HADD2.F32 R48, -RZ, R44.H1_H1 ;  /* 0x3000002cff307230 */ /* 0x020fca0000004100 */
[----:B------:R-:W-:-:S05]  /*2520*/  FADD.FTZ R113, R48, R113 ;  /* 0x0000007130717221 */ /* 0x000fca0000010000 */
.L_x_3956:
[----:B------:R-:W-:-:S04]  /*2530*/  F2FP.PACK_AB R48, RZ, R113 ;  /* 0x00000071ff30723e */ /* 0x000fc800000000ff */
[----:B------:R-:W-:Y:S02]  /*2540*/  PRMT R36, R36, 0x5410, R48 ;  /* 0x0000541024247816 */ /* 0x000fe40000000030 */
.L_x_3957:
[----:B------:R-:W-:-:S05]  /*2550*/  HADD2.F32 R123, -RZ, R49.H0_H0 ;  /* 0x20000031ff7b7230 */ /* 0x000fca0000004100 */
[----:B------:R-:W-:Y:S01]  /*2560*/  FMUL.FTZ R114, R123, R140 ;  /* 0x0000008c7b727220 */ /* 0x000fe20000410000 */
[----:B------:R-:W-:Y:S05]  /*2570*/  @P3 BRA `(.L_x_3958) ;  /* 0x0000002000003947 */ /* 0x000fea0003800000 */
[----:B------:R-:W-:Y:S05]  /*2580*/  @P2 BRA `(.L_x_3959) ;  /* 0x0000003000002947 */ /* 0x000fea0003800000 */
[----:B------:R-:W-:Y:S05]  /*2590*/  BRA `(.L_x_3960) ;  /* 0x0000004000007947 */ /* 0x000fea0003800000 */
.L_x_3958:
[----:B-----5:R-:W-:-:S05]  /*25a0*/  HADD2.F32 R123, -RZ, R45.H0_H0 ;  /* 0x2000002dff7b7230 */ /* 0x020fca0000004100 */
[----:B------:R-:W-:-:S05]  /*25b0*/  FADD.FTZ R114, R123, R114 ;  /* 0x000000727b727221 */ /* 0x000fca0000010000 */
.L_x_3959:
[----:B------:R-:W-:-:S04]  /*25c0*/  F2FP.PACK_AB R48, RZ, R114 ;  /* 0x00000072ff30723e */ /* 0x000fc800000000ff */
[----:B------:R-:W-:Y:S02]  /*25d0*/  PRMT R37, R48, 0x7610, R37 ;  /* 0x0000761030257816 */ /* 0x000fe40000000025 */
.L_x_3960:
[----:B------:R-:W-:-:S05]  /*25e0*/  HADD2.F32 R49, -RZ, R49.H1_H1 ;  /* 0x30000031ff317230 */ /* 0x000fca0000004100 */
[----:B------:R-:W-:Y:S01]  /*25f0*/  FMUL.FTZ R123, R49, R140 ;  /* 0x0000008c317b7220 */ /* 0x000fe20000410000 */
[----:B------:R-:W-:Y:S05]  /*2600*/  @P3 BRA `(.L_x_3961) ;  /* 0x0000002000003947 */ /* 0x000fea0003800000 */
[----:B------:R-:W-:Y:S05]  /*2610*/  @P2 BRA `(.L_x_3962) ;  /* 0x0000003000002947 */ /* 0x000fea0003800000 */
[----:B------:R-:W-:Y:S05]  /*2620*/  BRA `(.L_x_3963) ;  /* 0x0000004000007947 */ /* 0x000fea0003800000 */
.L_x_3961:
[----:B-----5:R-:W-:-:S05]  /*2630*/  HADD2.F32 R48, -RZ, R45.H1_H1 ;  /* 0x3000002dff307230 */ /* 0x020fca0000004100 */
[----:B------:R-:W-:-:S05]  /*2640*/  FADD.FTZ R123, R48, R123 ;  /* 0x0000007b307b7221 */ /* 0x000fca0000010000 */
.L_x_3962:
[----:B------:R-:W-:-:S04]  /*2650*/  F2FP.PACK_AB R48, RZ, R123 ;  /* 0x0000007bff30723e */ /* 0x000fc800000000ff */
[----:B------:R-:W-:Y:S02]  /*2660*/  PRMT R37, R37, 0x5410, R48 ;  /* 0x0000541025257816 */ /* 0x000fe40000000030 */
.L_x_3963:
[----:B------:R-:W-:-:S05]  /*2670*/  HADD2.F32 R49, -RZ, R50.H0_H0 ;  /* 0x20000032ff317230 */ /* 0x000fca0000004100 */
[----:B------:R-:W-:Y:S01]  /*2680*/  FMUL.FTZ R124, R49, R140 ;  /* 0x0000008c317c7220 */ /* 0x000fe20000410000 */
[----:B------:R-:W-:Y:S05]  /*2690*/  @P3 BRA `(.L_x_3964) ;  /* 0x0000002000003947 */ /* 0x000fea0003800000 */
[----:B------:R-:W-:Y:S05]  /*26a0*/  @P2 BRA `(.L_x_3965) ;  /* 0x0000003000002947 */ /* 0x000fea0003800000 */
[----:B------:R-:W-:Y:S05]  /*26b0*/  BRA `(.L_x_3966) ;  /* 0x0000004000007947 */ /* 0x000fea0003800000 */
.L_x_3964:
[----:B-----5:R-:W-:-:S05]  /*26c0*/  HADD2.F32 R49, -RZ, R46.H0_H0 ;  /* 0x2000002eff317230 */ /* 0x020fca0000004100 */
[----:B------:R-:W-:-:S05]  /*26d0*/  FADD.FTZ R124, R49, R124 ;  /* 0x0000007c317c7221 */ /* 0x000fca0000010000 */
.L_x_3965:
[----:B------:R-:W-:-:S04]  /*26e0*/  F2FP.PACK_AB R48, RZ, R124 ;  /* 0x0000007cff30723e */ /* 0x000fc800000000ff */
[----:B------:R-:W-:Y:S02]  /*26f0*/  PRMT R38, R48, 0x7610, R38 ;  /* 0x0000761030267816 */ /* 0x000fe40000000026 */
.L_x_3966:
[----:B------:R-:W-:-:S05]  /*2700*/  HADD2.F32 R133, -RZ, R50.H1_H1 ;  /* 0x30000032ff857230 */ /* 0x000fca0000004100 */
[----:B------:R-:W-:Y:S01]  /*2710*/  FMUL.FTZ R133, R133, R140 ;  /* 0x0000008c85857220 */ /* 0x000fe20000410000 */
[----:B------:R-:W-:Y:S05]  /*2720*/  @P3 BRA `(.L_x_3967) ;  /* 0x0000002000003947 */ /* 0x000fea0003800000 */
[----:B------:R-:W-:Y:S05]  /*2730*/  @P2 BRA `(.L_x_3968) ;  /* 0x0000003000002947 */ /* 0x000fea0003800000 */
[----:B------:R-:W-:Y:S05]  /*2740*/  BRA `(.L_x_3969) ;  /* 0x0000004000007947 */ /* 0x000fea0003800000 */
.L_x_3967:
[----:B-----5:R-:W-:-:S05]  /*2750*/  HADD2.F32 R48, -RZ, R46.H1_H1 ;  /* 0x3000002eff307230 */ /* 0x020fca0000004100 */
[----:B------:R-:W-:-:S05]  /*2760*/  FADD.FTZ R133, R48, R133 ;  /* 0x0000008530857221 */ /* 0x000fca0000010000 */
.L_x_3968:
[----:B------:R-:W-:-:S04]  /*2770*/  F2FP.PACK_AB R48, RZ, R133 ;  /* 0x00000085ff30723e */ /* 0x000fc800000000ff */
[----:B------:R-:W-:Y:S02]  /*2780*/  PRMT R38, R38, 0x5410, R48 ;  /* 0x0000541026267816 */ /* 0x000fe40000000030 */
.L_x_3969:
[----:B------:R-:W-:-:S05]  /*2790*/  HADD2.F32 R49, -RZ, R51.H0_H0 ;  /* 0x20000033ff317230 */ /* 0x000fca0000004100 */
[----:B------:R-:W-:Y:S01]  /*27a0*/  FMUL.FTZ R134, R49, R140 ;  /* 0x0000008c31867220 */ /* 0x000fe20000410000 */
[----:B------:R-:W-:Y:S05]  /*27b0*/  @P3 BRA `(.L_x_3970) ;  /* 0x0000002000003947 */ /* 0x000fea0003800000 */
[----:B------:R-:W-:Y:S05]  /*27c0*/  @P2 BRA `(.L_x_3971) ;  /* 0x0000003000002947 */ /* 0x000fea0003800000 */
[----:B------:R-:W-:Y:S05]  /*27d0*/  BRA `(.L_x_3972) ;  /* 0x0000004000007947 */ /* 0x000fea0003800000 */
.L_x_3970:
[----:B-----5:R-:W-:-:S05]  /*27e0*/  HADD2.F32 R49, -RZ, R47.H0_H0 ;  /* 0x2000002fff317230 */ /* 0x020fca0000004100 */
[----:B------:R-:W-:-:S05]  /*27f0*/  FADD.FTZ R134, R49, R134 ;  /* 0x0000008631867221 */ /* 0x000fca0000010000 */
.L_x_3971:
[----:B------:R-:W-:-:S04]  /*2800*/  F2FP.PACK_AB R48, RZ, R134 ;  /* 0x00000086ff30723e */ /* 0x000fc800000000ff */
[----:B------:R-:W-:Y:S02]  /*2810*/  PRMT R39, R48, 0x7610, R39 ;  /* 0x0000761030277816 */ /* 0x000fe40000000027 */
.L_x_3972:
[----:B------:R-:W-:-:S05]  /*2820*/  HADD2.F32 R51, -RZ, R51.H1_H1 ;  /* 0x30000033ff337230 */ /* 0x000fca0000004100 */
[----:B------:R-:W-:Y:S01]  /*2830*/  FMUL.FTZ R139, R51, R140 ;  /* 0x0000008c338b7220 */ /* 0x000fe20000410000 */
[----:B------:R-:W-:Y:S05]  /*2840*/  @P3 BRA `(.L_x_3973) ;  /* 0x0000002000003947 */ /* 0x000fea0003800000 */
[----:B------:R-:W-:Y:S05]  /*2850*/  @P2 BRA `(.L_x_3974) ;  /* 0x0000003000002947 */ /* 0x000fea0003800000 */
[----:B------:R-:W-:Y:S05]  /*2860*/  BRA `(.L_x_3975) ;  /* 0x0000004000007947 */ /* 0x000fea0003800000 */
.L_x_3973:
[----:B-----5:R-:W-:-:S05]  /*2870*/  HADD2.F32 R48, -RZ, R47.H1_H1 ;  /* 0x3000002fff307230 */ /* 0x020fca0000004100 */
[----:B------:R-:W-:-:S05]  /*2880*/  FADD.FTZ R139, R48, R139 ;  /* 0x0000008b308b7221 */ /* 0x000fca0000010000 */
.L_x_3974:
[----:B------:R-:W-:-:S04]  /*2890*/  F2FP.PACK_AB R48, RZ, R139 ;  /* 0x0000008bff30723e */ /* 0x000fc800000000ff */
[----:B------:R-:W-:Y:S02]  /*28a0*/  PRMT R39, R39, 0x5410, R48 ;  /* 0x0000541027277816 */ /* 0x000fe40000000030 */
.L_x_3975:
[----:B------:R-:W-:-:S04]  /*28b0*/  @P2 LEA R48, P3, R141, c[0x0][0x188], 0x4 ;  /* 0x000062008d302a11 */ /* 0x000fc800078620ff */
[----:B------:R-:W-:-:S05]  /*28c0*/  @P2 LEA.HI.X R49, R141, c[0x0][0x18c], RZ, 0x4, P3 ;  /* 0x000063008d312a11 */ /* 0x000fca00018f24ff */
[----:B------:R0:W-:Y:S04]  /*28d0*/  @P2 STG.E.128 [R48.64], R36 ;  /* 0x0000002430002986 */ /* 0x0001e8000c101d04 */
.L_x_3951:
[----:B------:R-:W-:Y:S05]  /*28e0*/  BSYNC B0 ;  /* 0x0000000000007941 */ /* 0x000fea0003800000 */
.L_x_3950:
        /* <DEDUP_REMOVED lines=51> */
.L_x_3990:
        /* <DEDUP_REMOVED lines=101> */
.L_x_3991:
        /* <DEDUP_REMOVED lines=11> */
[----:B------:R-:W-:Y:S02]  /*3320*/  @!P3 IADD3 R141, R140, R141, RZ ;  /* 0x0000008d8c8db210 */ /* 0x000fe40007ffe0ff */
[----:B------:R-:W-:Y:S02]  /*3330*/  MOV R140, RZ ;  /* 0x000000ff008c7202 */ /* 0x000fe40000000f00 */
[----:B------:R-:W-:Y:S01]  /*3340*/  @!P3 MOV R140, R98 ;  /* 0x00000062008cb202 */ /* 0x000fe20000000f00 */
[----:B------:R-:W-:Y:S03]  /*3350*/  BSSY B0, `(.L_x_3978) ;  /* 0x0000055000007945 */ /* 0x000fe60003800000 */
[----:B------:R-:W-:Y:S01]  /*3360*/  I2F R146, R140 ;  /* 0x0000008c00927306 */ /* 0x000fe20000201400 */
[----:B------:R-:W0:Y:S04]  /*3370*/  SHFL.DOWN PT, R143, R140, 0x2, 0x1f ;  /* 0x08401f008c8f7f89 */ /* 0x000e2800000e0000 */
[----:B------:R1:W2:Y:S01]  /*3380*/  @!P3 LDS.64 R48, [R141.X8] ;  /* 0x000000008d30b984 */ /* 0x0002a20000008a00 */
[----:B------:R-:W-:-:S02]  /*3390*/  ISETP.NE.AND P3, PT, RZ, UR6, PT ;  /* 0x00000006ff007c0c */ /* 0x000fc4000bf65270 */
        /* <DEDUP_REMOVED lines=48> */
[--C-:B-1----:R-:W-:Y:S02]  /*36a0*/  FADD.FTZ R48, R96, -R142.reuse ;  /* 0x8000008e60307221 */ /* 0x102fe40000010000 */
        /* <DEDUP_REMOVED lines=9> */
[C---:B------:R-:W-:Y:S01]  /*3740*/  FMUL.FTZ R51, R143.reuse, R144 ;  /* 0x000000908f337220 */ /* 0x040fe20000410000 */
[----:B------:R-:W-:Y:S01]  /*3750*/  HFMA2.MMA R144, -RZ, RZ, 0, 9.5367431640625e-07 ;  /* 0x00000010ff907435 */ /* 0x000fe200000001ff */
        /* <DEDUP_REMOVED lines=9> */
[----:B------:R-:W-:Y:S01]  /*37f0*/  F2FP.PACK_AB R48, R49, R48 ;  /* 0x000000303130723e */ /* 0x000fe200000000ff */
[----:B------:R-:W-:-:S02]  /*3800*/  FFMA.FTZ R50, R29, R146, R21 ;  /* 0x000000921d327223 */ /* 0x000fc40000010015 */
[----:B------:R-:W-:Y:S01]  /*3810*/  FFMA.FTZ R141, R28, R141, R20 ;  /* 0x0000008d1c8d7223 */ /* 0x000fe20000010014 */
[----:B------:R-:W-:Y:S01]  /*3820*/  F2FP.PACK_AB R49, R51, R140 ;  /* 0x0000008c3331723e */ /* 0x000fe200000000ff */
[----:B------:R-:W-:Y:S02]  /*3830*/  FFMA.FTZ R150, R27, R150, R19 ;  /* 0x000000961b967223 */ /* 0x000fe40000010013 */
[----:B------:R-:W-:Y:S01]  /*3840*/  FFMA.FTZ R145, R26, R145, R18 ;  /* 0x000000911a917223 */ /* 0x000fe20000010012 */
[----:B------:R-:W-:Y:S01]  /*3850*/  F2FP.PACK_AB R50, R141, R50 ;  /* 0x000000328d32723e */ /* 0x000fe200000000ff */
[C---:B------:R-:W-:Y:S01]  /*3860*/  IMAD.WIDE.U32 R140, R97.reuse, R144, c[0x0][0x208] ;  /* 0x00008200618c7625 */ /* 0x040fe200078e0090 */
[----:B------:R-:W-:Y:S02]  /*3870*/  IADD3 R97, R97, 0x80, RZ ;  /* 0x0000008061617810 */ /* 0x000fe40007ffe0ff */
[----:B------:R-:W-:-:S05]  /*3880*/  F2FP.PACK_AB R51, R145, R150 ;  /* 0x000000969133723e */ /* 0x000fca00000000ff */
[----:B------:R0:W-:Y:S02]  /*3890*/  STG.E.128 [R140.64], R48 ;  /* 0x000000308c007986 */ /* 0x0001e4000c101d04 */
.L_x_3979:
[----:B------:R-:W-:Y:S05]  /*38a0*/  BSYNC B0 ;  /* 0x0000000000007941 */ /* 0x000fea0003800000 */
.L_x_3978:
        /* <DEDUP_REMOVED lines=24> */
[----:B------:R-:W-:Y:S01]  /*3a30*/  F2FP.PACK_AB R48, R49, R48 ;  /* 0x000000303130723e */ /* 0x000fe200000000ff */
[----:B------:R-:W-:Y:S02]  /*3a40*/  FFMA.FTZ R50, R13, R146, R5 ;  /* 0x000000920d327223 */ /* 0x000fe40000010005 */
[----:B------:R-:W-:Y:S01]  /*3a50*/  FFMA.FTZ R141, R12, R141, R4 ;  /* 0x0000008d0c8d7223 */ /* 0x000fe20000010004 */
[----:B------:R-:W-:Y:S01]  /*3a60*/  F2FP.PACK_AB R49, R51, R140 ;  /* 0x0000008c3331723e */ /* 0x000fe200000000ff */
[----:B------:R-:W-:Y:S02]  /*3a70*/  FFMA.FTZ R150, R11, R150, R3 ;  /* 0x000000960b967223 */ /* 0x000fe40000010003 */
[----:B------:R-:W-:Y:S01]  /*3a80*/  FFMA.FTZ R145, R10, R145, R2 ;  /* 0x000000910a917223 */ /* 0x000fe20000010002 */
[----:B------:R-:W-:Y:S01]  /*3a90*/  F2FP.PACK_AB R50, R141, R50 ;  /* 0x000000328d32723e */ /* 0x000fe200000000ff */
[C---:B------:R-:W-:Y:S01]  /*3aa0*/  IMAD.WIDE.U32 R140, R97.reuse, R144, c[0x0][0x208] ;  /* 0x00008200618c7625 */ /* 0x040fe200078e0090 */
[----:B------:R-:W-:-:S02]  /*3ab0*/  IADD3 R97, R97, 0x80, RZ ;  /* 0x0000008061617810 */ /* 0x000fc40007ffe0ff */
[----:B------:R-:W-:-:S05]  /*3ac0*/  F2FP.PACK_AB R51, R145, R150 ;  /* 0x000000969133723e */ /* 0x000fca00000000ff */
[----:B------:R0:W-:Y:S02]  /*3ad0*/  STG.E.128 [R140.64], R48 ;  /* 0x000000308c007986 */ /* 0x0001e4000c101d04 */
.L_x_3981:
[----:B------:R-:W-:Y:S05]  /*3ae0*/  BSYNC B0 ;  /* 0x0000000000007941 */ /* 0x000fea0003800000 */
.L_x_3980:
        /* <DEDUP_REMOVED lines=35> */
.L_x_3983:
[----:B------:R-:W-:Y:S05]  /*3d20*/  BSYNC B0 ;  /* 0x0000000000007941 */ /* 0x000fea0003800000 */
.L_x_3982:
        /* <DEDUP_REMOVED lines=26> */
[----:B------:R-:W-:Y:S02]  /*3ed0*/  FFMA.FTZ R141, R77, R148, R85 ;  /* 0x000000944d8d7223 */ /* 0x000fe40000010055 */
[----:B------:R-:W-:Y:S01]  /*3ee0*/  FFMA.FTZ R145, R76, R145, R84 ;  /* 0x000000914c917223 */ /* 0x000fe20000010054 */
[----:B------:R-:W-:Y:S01]  /*3ef0*/  F2FP.PACK_AB R49, R144, R51 ;  /* 0x000000339031723e */ /* 0x000fe200000000ff */
[----:B------:R-:W-:Y:S01]  /*3f00*/  FFMA.FTZ R152, R79, R152, R87 ;  /* 0x000000984f987223 */ /* 0x000fe20000010057 */
[----:B------:R-:W-:Y:S01]  /*3f10*/  F2FP.PACK_AB R50, R141, R50 ;  /* 0x000000328d32723e */ /* 0x000fe200000000ff */
[C---:B------:R-:W-:Y:S01]  /*3f20*/  IMAD.WIDE.U32 R140, R97.reuse, R140, c[0x0][0x208] ;  /* 0x00008200618c7625 */ /* 0x040fe200078e008c */
[----:B------:R-:W-:-:S02]  /*3f30*/  IADD3 R97, R97, 0x80, RZ ;  /* 0x0000008061617810 */ /* 0x000fc40007ffe0ff */
[----:B------:R-:W-:-:S05]  /*3f40*/  F2FP.PACK_AB R51, R152, R145 ;  /* 0x000000919833723e */ /* 0x000fca00000000ff */
[----:B------:R0:W-:Y:S02]  /*3f50*/  STG.E.128 [R140.64], R48 ;  /* 0x000000308c007986 */ /* 0x0001e4000c101d04 */
.L_x_3985:
[----:B------:R-:W-:Y:S05]  /*3f60*/  BSYNC B0 ;  /* 0x0000000000007941 */ /* 0x000fea0003800000 */
.L_x_3984:
[----:B------:R-:W-:Y:S01]  /*3f70*/  BSSY B0, `(.L_x_3986) ;  /* 0x0000021000007945 */ /* 0x000fe20003800000 */
[----:B------:R-:W-:Y:S05]  /*3f80*/  @!P1 BRA `(.L_x_3987) ;  /* 0x000001f000009947 */ /* 0x000fea0003800000 */
[--C-:B0-----:R-:W-:Y:S02]  /*3f90*/  FADD.FTZ R140, R114, -R142.reuse ;  /* 0x8000008e728c7221 */ /* 0x101fe40000010000 */
[--C-:B-1----:R-:W-:Y:S02]  /*3fa0*/  FADD.FTZ R48, R104, -R142.reuse ;  /* 0x8000008e68307221 */ /* 0x102fe40000010000 */
[--C-:B------:R-:W-:Y:S02]  /*3fb0*/  FADD.FTZ R50, R113, -R142.reuse ;  /* 0x8000008e71327221 */ /* 0x100fe40000010000 */
[--C-:B------:R-:W-:Y:S02]  /*3fc0*/  FADD.FTZ R144, R123, -R142.reuse ;  /* 0x8000008e7b907221 */ /* 0x100fe40000010000 */
[--C-:B------:R-:W-:Y:S02]  /*3fd0*/  FADD.FTZ R146, R124, -R142.reuse ;  /* 0x8000008e7c927221 */ /* 0x100fe40000010000 */
[----:B------:R-:W-:-:S02]  /*3fe0*/  FADD.FTZ R148, R133, -R142 ;  /* 0x8000008e85947221 */ /* 0x000fc40000010000 */
[--C-:B------:R-:W-:Y:S02]  /*3ff0*/  FADD.FTZ R150, R134, -R142.reuse ;  /* 0x8000008e86967221 */ /* 0x100fe40000010000 */
[----:B------:R-:W-:Y:S02]  /*4000*/  FADD.FTZ R142, R139, -R142 ;  /* 0x8000008e8b8e7221 */ /* 0x000fe40000010000 */
[C---:B------:R-:W-:Y:S01]  /*4010*/  FMUL.FTZ R49, R143.reuse, R140 ;  /* 0x0000008c8f317220 */ /* 0x040fe20000410000 */
[----:B------:R-:W-:Y:S01]  /*4020*/  HFMA2.MMA R140, -RZ, RZ, 0, 9.5367431640625e-07 ;  /* 0x00000010ff8c7435 */ /* 0x000fe200000001ff */
        /* <DEDUP_REMOVED lines=13> */
[----:B------:R-:W-:Y:S02]  /*4100*/  FFMA.FTZ R142, R91, R142, R101 ;  /* 0x0000008e5b8e7223 */ /* 0x000fe40000010065 */
[----:B------:R-:W-:Y:S02]  /*4110*/  FFMA.FTZ R143, R90, R148, R95 ;  /* 0x000000945a8f7223 */ /* 0x000fe4000001005f */
[----:B------:R-:W-:Y:S01]  /*4120*/  FFMA.FTZ R144, R89, R144, R94 ;  /* 0x0000009059907223 */ /* 0x000fe2000001005e */
[----:B------:R-:W-:Y:S01]  /*4130*/  F2FP.PACK_AB R51, R142, R51 ;  /* 0x000000338e33723e */ /* 0x000fe200000000ff */
[----:B------:R-:W-:Y:S01]  /*4140*/  IMAD.WIDE.U32 R140, R97, R140, c[0x0][0x208] ;  /* 0x00008200618c7625 */ /* 0x000fe200078e008c */
[----:B------:R-:W-:-:S02]  /*4150*/  F2FP.PACK_AB R50, R143, R146 ;  /* 0x000000928f32723e */ /* 0x000fc400000000ff */
[----:B------:R-:W-:-:S05]  /*4160*/  F2FP.PACK_AB R49, R144, R49 ;  /* 0x000000319031723e */ /* 0x000fca00000000ff */
[----:B------:R0:W-:Y:S02]  /*4170*/  STG.E.128 [R140.64], R48 ;  /* 0x000000308c007986 */ /* 0x0001e4000c101d04 */
.L_x_3987:
[----:B------:R-:W-:Y:S05]  /*4180*/  BSYNC B0 ;  /* 0x0000000000007941 */ /* 0x000fea0003800000 */
.L_x_3986:
[----:B------:R-:W-:Y:S02]  /*4190*/  LOP3.LUT P3, RZ, R99, 0xff, RZ, 0xc0, !PT ;  /* 0x000000ff63ff7812 */ /* 0x000fe4000786c0ff */
[----:B------:R-:W-:Y:S02]  /*41a0*/  IADD3 R100, R100, c[0x0][0x160], RZ ;  /* 0x0000580064647a10 */ /* 0x000fe40007ffe0ff */
[----:B------:R-:W-:Y:S02]  /*41b0*/  SEL R99, RZ, 0x1, P3 ;  /* 0x00000001ff637807 */ /* 0x000fe40001800000 */
[----:B------:R-:W-:-:S13]  /*41c0*/  ISETP.GE.AND P3, PT, R100, c[0x0][0x164], PT ;  /* 0x0000590064007a0c */ /* 0x000fda0003f66270 */
[----:B01---5:R-:W-:Y:S01]  /*41d0*/  @P3 CALL.REL.NOINC `(.L_x_3988) ;  /* 0x0000001000003944 */ /* 0x023fe20003c00000 */
[----:B------:R-:W-:Y:S05]  /*41e0*/  BRA `(.L_x_3989) ;  /* 0xffffca4000007947 */ /* 0x000fea000383ffff */
.L_x_3988:
[----:B------:R-:W-:Y:S05]  /*41f0*/  EXIT ;  /* 0x000000000000794d */ /* 0x000fea0003800000 */
.L_x_3976:
[----:B------:R-:W-:Y:S01]  /*4200*/  HFMA2.MMA R144, -RZ, RZ, 0, 5.9604644775390625e-08 ;  /* 0x00000001ff907435 */ /* 0x000fe200000001ff */
[----:B------:R-:W-:Y:S02]  /*4210*/  MOV R49, R48 ;  /* 0x0000003000317202 */ /* 0x000fe40000000f00 */
[----:B------:R-:W-:Y:S02]  /*4220*/  MOV R142, 0x1f ;  /* 0x0000001f008e7802 */ /* 0x000fe40000000f00 */
[----:B------:R-:W-:Y:S02]  /*4230*/  MOV R143, 0xffffffff ;  /* 0xffffffff008f7802 */ /* 0x000fe40000000f00 */
[----:B------:R-:W-:Y:S02]  /*4240*/  MOV R50, 0x4260 ;  /* 0x0000426000327802 */ /* 0x000fe40000000f00 */
[----:B-----5:R-:W-:Y:S05]  /*4250*/  CALL.REL.NOINC `($__internal_16_$__cuda_sm70_shflsync_bfly_p) ;  /* 0x000008b000007944 */ /* 0x020fea0003c00000 */
[----:B01----:R-:W-:Y:S01]  /*4260*/  MOV R49, R144 ;  /* 0x0000009000317202 */ /* 0x003fe20000000f00 */
[----:B------:R-:W-:Y:S05]  /*4270*/  BRA `(.L_x_3990) ;  /* 0xffffe9a000007947 */ /* 0x000fea000383ffff */
.L_x_3977:
[----:B------:R-:W-:Y:S01]  /*4280*/  HFMA2.MMA R144, -RZ, RZ, 0, 1.1920928955078125e-07 ;  /* 0x00000002ff907435 */ /* 0x000fe200000001ff */
[----:B------:R-:W-:Y:S02]  /*4290*/  MOV R142, 0x1f ;  /* 0x0000001f008e7802 */ /* 0x000fe40000000f00 */
[----:B------:R-:W-:-:S02]  /*42a0*/  MOV R143, 0xffffffff ;  /* 0xffffffff008f7802 */ /* 0x000fc40000000f00 */
[----:B------:R-:W-:Y:S02]  /*42b0*/  MOV R50, 0x42d0 ;  /* 0x000042d000327802 */ /* 0x000fe40000000f00 */
[----:B0----5:R-:W-:Y:S05]  /*42c0*/  CALL.REL.NOINC `($__internal_16_$__cuda_sm70_shflsync_bfly_p) ;  /* 0x0000084000007944 */ /* 0x021fea0003c00000 */
[----:B01----:R-:W-:Y:S01]  /*42d0*/  FADD.FTZ R49, R49, R144 ;  /* 0x0000009031317221 */ /* 0x003fe20000010000 */
[----:B------:R-:W-:Y:S01]  /*42e0*/  HFMA2.MMA R144, -RZ, RZ, 0, 2.384185791015625e-07 ;  /* 0x00000004ff907435 */ /* 0x000fe200000001ff */
[----:B------:R-:W-:Y:S02]  /*42f0*/  MOV R142, 0x1f ;  /* 0x0000001f008e7802 */ /* 0x000fe40000000f00 */
[----:B------:R-:W-:Y:S02]  /*4300*/  MOV R143, 0xffffffff ;  /* 0xffffffff008f7802 */ /* 0x000fe40000000f00 */
[----:B------:R-:W-:Y:S02]  /*4310*/  MOV R50, 0x4330 ;  /* 0x0000433000327802 */ /* 0x000fe40000000f00 */
[----:B------:R-:W-:Y:S05]  /*4320*/  CALL.REL.NOINC `($__internal_16_$__cuda_sm70_shflsync_bfly_p) ;  /* 0x000007e000007944 */ /* 0x000fea0003c00000 */
[----:B01----:R-:W-:Y:S01]  /*4330*/  FADD.FTZ R49, R49, R144 ;  /* 0x0000009031317221 */ /* 0x003fe20000010000 */
[----:B------:R-:W-:Y:S01]  /*4340*/  HFMA2.MMA R144, -RZ, RZ, 0, 4.76837158203125e-07 ;  /* 0x00000008ff907435 */ /* 0x000fe200000001ff */
[----:B------:R-:W-:Y:S02]  /*4350*/  MOV R142, 0x1f ;  /* 0x0000001f008e7802 */ /* 0x000fe40000000f00 */
[----:B------:R-:W-:-:S02]  /*4360*/  MOV R143, 0xffffffff ;  /* 0xffffffff008f7802 */ /* 0x000fc40000000f00 */
[----:B------:R-:W-:Y:S02]  /*4370*/  MOV R50, 0x4390 ;  /* 0x0000439000327802 */ /* 0x000fe40000000f00 */
[----:B------:R-:W-:Y:S05]  /*4380*/  CALL.REL.NOINC `($__internal_16_$__cuda_sm70_shflsync_bfly_p) ;  /* 0x0000078000007944 */ /* 0x000fea0003c00000 */
[----:B01----:R-:W-:Y:S01]  /*4390*/  FADD.FTZ R49, R49, R144 ;  /* 0x0000009031317221 */ /* 0x003fe20000010000 */
[----:B------:R-:W-:Y:S01]  /*43a0*/  HFMA2.MMA R144, -RZ, RZ, 0, 9.5367431640625e-07 ;  /* 0x00000010ff907435 */ /* 0x000fe200000001ff */
[----:B------:R-:W-:Y:S02]  /*43b0*/  MOV R142, 0x1f ;  /* 0x0000001f008e7802 */ /* 0x000fe40000000f00 */
[----:B------:R-:W-:Y:S02]  /*43c0*/  MOV R143, 0xffffffff ;  /* 0xffffffff008f7802 */ /* 0x000fe40000000f00 */
[----:B------:R-:W-:Y:S02]  /*43d0*/  MOV R50, 0x43f0 ;  /* 0x000043f000327802 */ /* 0x000fe40000000f00 */
[----:B------:R-:W-:Y:S05]  /*43e0*/  CALL.REL.NOINC `($__internal_16_$__cuda_sm70_shflsync_bfly_p) ;  /* 0x0000072000007944 */ /* 0x000fea0003c00000 */
[----:B01----:R-:W-:Y:S01]  /*43f0*/  FADD.FTZ R49, R49, R144 ;  /* 0x0000009031317221 */ /* 0x003fe20000010000 */
[----:B------:R-:W-:Y:S01]  /*4400*/  HFMA2.MMA R144, -RZ, RZ, 0, 5.9604644775390625e-08 ;  /* 0x00000001ff907435 */ /* 0x000fe200000001ff */
[----:B------:R-:W-:Y:S02]  /*4410*/  MOV R143, 0xffffffff ;  /* 0xffffffff008f7802 */ /* 0x000fe40000000f00 */
        /* <DEDUP_REMOVED lines=15> */
[----:B------:R-:W-:Y:S01]  /*4510*/  FFMA.FTZ R49, R142, R142, R49 ;  /* 0x0000008e8e317223 */ /* 0x000fe20000010031 */
[----:B------:R-:W-:Y:S01]  /*4520*/  MOV R142, 0x1f ;  /* 0x0000001f008e7802 */ /* 0x000fe20000000f00 */
[--C-:B------:R-:W-:Y:S02]  /*4530*/  FADD.FTZ R51, R107, -R48.reuse ;  /* 0x800000306b337221 */ /* 0x100fe40000010000 */
[----:B------:R-:W-:Y:S02]  /*4540*/  FFMA.FTZ R49, R50, R50, R49 ;  /* 0x0000003232317223 */ /* 0x000fe40000010031 */
[----:B------:R-:W-:-:S02]  /*4550*/  FADD.FTZ R50, R55, -R48 ;  /* 0x8000003037327221 */ /* 0x000fc40000010000 */
[----:B------:R-:W-:Y:S01]  /*4560*/  FADD.FTZ R141, R108, -R48 ;  /* 0x800000306c8d7221 */ /* 0x000fe20000010000 */
[----:B------:R-:W-:-:S05]  /*4570*/  FSEL R49, R49, RZ, P0 ;  /* 0x000000ff31317208 */ /* 0x000fca0000000000 */
        /* <DEDUP_REMOVED lines=62> */
[----:B------:R-:W-:Y:S05]  /*4960*/  CALL.REL.NOINC `($__internal_16_$__cuda_sm70_shflsync_bfly_p) ;  /* 0x000001a000007944 */ /* 0x000fea0003c00000 */
[----:B01----:R-:W-:Y:S01]  /*4970*/  FADD.FTZ R49, R49, R144 ;  /* 0x0000009031317221 */ /* 0x003fe20000010000 */
[----:B------:R-:W-:Y:S01]  /*4980*/  HFMA2.MMA R144, -RZ, RZ, 0, 1.1920928955078125e-07 ;  /* 0x00000002ff907435 */ /* 0x000fe200000001ff */
[----:B------:R-:W-:Y:S02]  /*4990*/  MOV R142, 0x1f ;  /* 0x0000001f008e7802 */ /* 0x000fe40000000f00 */
[----:B------:R-:W-:Y:S02]  /*49a0*/  MOV R143, 0xffffffff ;  /* 0xffffffff008f7802 */ /* 0x000fe40000000f00 */
[----:B------:R-:W-:Y:S02]  /*49b0*/  MOV R50, 0x49d0 ;  /* 0x000049d000327802 */ /* 0x000fe40000000f00 */
[----:B------:R-:W-:Y:S05]  /*49c0*/  CALL.REL.NOINC `($__internal_16_$__cuda_sm70_shflsync_bfly_p) ;  /* 0x0000014000007944 */ /* 0x000fea0003c00000 */
[----:B01----:R-:W-:Y:S01]  /*49d0*/  FADD.FTZ R49, R49, R144 ;  /* 0x0000009031317221 */ /* 0x003fe20000010000 */
[----:B------:R-:W-:Y:S01]  /*49e0*/  HFMA2.MMA R144, -RZ, RZ, 0, 2.384185791015625e-07 ;  /* 0x00000004ff907435 */ /* 0x000fe200000001ff */
[----:B------:R-:W-:Y:S02]  /*49f0*/  MOV R142, 0x1f ;  /* 0x0000001f008e7802 */ /* 0x000fe40000000f00 */
[----:B------:R-:W-:-:S02]  /*4a00*/  MOV R143, 0xffffffff ;  /* 0xffffffff008f7802 */ /* 0x000fc40000000f00 */
[----:B------:R-:W-:Y:S02]  /*4a10*/  MOV R50, 0x4a30 ;  /* 0x00004a3000327802 */ /* 0x000fe40000000f00 */
[----:B------:R-:W-:Y:S05]  /*4a20*/  CALL.REL.NOINC `($__internal_16_$__cuda_sm70_shflsync_bfly_p) ;  /* 0x000000e000007944 */ /* 0x000fea0003c00000 */
[----:B01----:R-:W-:Y:S01]  /*4a30*/  FADD.FTZ R49, R49, R144 ;  /* 0x0000009031317221 */ /* 0x003fe20000010000 */
[----:B------:R-:W-:Y:S01]  /*4a40*/  HFMA2.MMA R144, -RZ, RZ, 0, 4.76837158203125e-07 ;  /* 0x00000008ff907435 */ /* 0x000fe200000001ff */
[----:B------:R-:W-:Y:S02]  /*4a50*/  MOV R142, 0x1f ;  /* 0x0000001f008e7802 */ /* 0x000fe40000000f00 */
[----:B------:R-:W-:Y:S02]  /*4a60*/  MOV R143, 0xffffffff ;  /* 0xffffffff008f7802 */ /* 0x000fe40000000f00 */
[----:B------:R-:W-:Y:S02]  /*4a70*/  MOV R50, 0x4a90 ;  /* 0x00004a9000327802 */ /* 0x000fe40000000f00 */
[----:B------:R-:W-:Y:S05]  /*4a80*/  CALL.REL.NOINC `($__internal_16_$__cuda_sm70_shflsync_bfly_p) ;  /* 0x0000008000007944 */ /* 0x000fea0003c00000 */
[----:B-1----:R-:W-:Y:S01]  /*4a90*/  FADD.FTZ R141, R49, R144 ;  /* 0x00000090318d7221 */ /* 0x002fe20000010000 */
[----:B------:R-:W-:Y:S01]  /*4aa0*/  HFMA2.MMA R144, -RZ, RZ, 0, 9.5367431640625e-07 ;  /* 0x00000010ff907435 */ /* 0x000fe200000001ff */
[----:B0-----:R-:W-:Y:S02]  /*4ab0*/  MOV R142, 0x1f ;  /* 0x0000001f008e7802 */ /* 0x001fe40000000f00 */
[----:B------:R-:W-:-:S02]  /*4ac0*/  MOV R143, 0xffffffff ;  /* 0xffffffff008f7802 */ /* 0x000fc40000000f00 */
[----:B------:R-:W-:Y:S02]  /*4ad0*/  MOV R49, R141 ;  /* 0x0000008d00317202 */ /* 0x000fe40000000f00 */
[----:B------:R-:W-:Y:S02]  /*4ae0*/  MOV R50, 0x4b00 ;  /* 0x00004b0000327802 */ /* 0x000fe40000000f00 */
[----:B------:R-:W-:Y:S05]  /*4af0*/  CALL.REL.NOINC `($__internal_16_$__cuda_sm70_shflsync_bfly_p) ;  /* 0x0000001000007944 */ /* 0x000fea0003c00000 */
[----:B01----:R-:W-:Y:S05]  /*4b00*/  BRA `(.L_x_3991) ;  /* 0xffffe76000007947 */ /* 0x003fea000383ffff */
        .weak           $__internal_16_$__cuda_sm70_shflsync_bfly_p
        .type           $__internal_16_$__cuda_sm70_shflsync_bfly_p,@function
        .size           $__internal_16_$__cuda_sm70_shflsync_bfly_p,(.L_x_36056 - $__internal_16_$__cuda_sm70_shflsync_bfly_p)
$__internal_16_$__cuda_sm70_shflsync_bfly_p:
[----:B------:R-:W-:Y:S01]  /*4b10*/  HFMA2.MMA R51, -RZ, RZ, 0, 0 ;  /* 0x00000000ff337435 */ /* 0x000fe200000001ff */
[----:B------:R-:W-:Y:S04]  /*4b20*/  WARPSYNC R143 ;  /* 0x0000008f00007348 */ /* 0x000fe80003800000 */
[----:B------:R0:W1:Y:S01]  /*4b30*/  SHFL.BFLY PT, R144, R49, R144, R142 ;  /* 0x0c00009031907389 */ /* 0x00006200000e008e */
[----:B------:R-:W-:Y:S05]  /*4b40*/  RET.REL.NODEC R50 `(_ZN10layer_norm13ln_fwd_kernelINS_13Kernel_traitsI6__halfS2_S2_S2_fjLj5120ELj1ELj1ELj4ELj16ENS_18Kernel_traits_baseILj5120ES2_S2_S2_S2_fjLj128EEEEELb0ELb0ELb0ELb0EEEvNS_9FwdParamsE) ;  /* 0xffffb4b032007950 */ /* 0x000fea0003c3ffff */
.L_x_3992:
        /* <DEDUP_REMOVED lines=11> */
.L_x_36056:


//--------------------- .text._ZN10layer_norm13ln_fwd_kernelINS_13Kernel_traitsI6__halfS2_S2_S2_fjLj5120ELj1ELj1ELj4ELj16ENS_18Kernel_traits_baseILj5120ES2_S2_S2_S2_fjLj128EEEEELb0ELb0ELb0ELb1EEEvNS_9FwdParamsE --------------------------
	.section	.text._ZN10layer_norm13ln_fwd_kernelINS_13Kernel_traitsI6__halfS2_S2_S2_fjLj5120ELj1ELj1ELj4ELj16ENS_18Kernel_traits_baseILj5120ES2_S2_S2_S2_fjLj128EEEEELb0ELb0ELb0ELb1EEEvNS_9FwdParamsE,"ax",@progbits
	.sectioninfo	@"SHI_REGISTERS=168"
	.align	128
        .global         _ZN10layer_norm13ln_fwd_kernelINS_13Kernel_traitsI6__halfS2_S2_S2_fjLj5120ELj1ELj1ELj4ELj16ENS_18Kernel_traits_baseILj5120ES2_S2_S2_S2_fjLj128EEEEELb0ELb0ELb0ELb1EEEvNS_9FwdParamsE
        .type           _ZN10layer_norm13ln_fwd_kernelINS_13Kernel_traitsI6__halfS2_S2_S2_fjLj5120ELj1ELj1ELj4ELj16ENS_18Kernel_traits_baseILj5120ES2_S2_S2_S2_fjLj128EEEEELb0ELb0ELb0ELb1EEEvNS_9FwdParamsE,@function
        .size           _ZN10layer_norm13ln_fwd_kernelINS_13Kernel_traitsI6__halfS2_S2_S2_fjLj5120ELj1ELj1ELj4ELj16ENS_18Kernel_traits_baseILj5120ES2_S2_S2_S2_fjLj128EEEEELb0ELb0ELb0ELb1EEEvNS_9FwdParamsE,(.L_x_36057 - _ZN10layer_norm13ln_fwd_kernelINS_13Kernel_traitsI6__halfS2_S2_S2_fjLj5120ELj1ELj1ELj4ELj16ENS_18Kernel_traits_baseILj5120ES2_S2_S2_S2_fjLj128EEEEELb0ELb0ELb0ELb1EEEvNS_9FwdParamsE)
        .other          _ZN10layer_norm13ln_fwd_kernelINS_13Kernel_traitsI6__halfS2_S2_S2_fjLj5120ELj1ELj1ELj4ELj16ENS_18Kernel_traits_baseILj5120ES2_S2_S2_S2_fjLj128EEEEELb0ELb0ELb0ELb1EEEvNS_9FwdParamsE,@"STO_CUDA_ENTRY STV_DEFAULT"
_ZN10layer_norm13ln_fwd_kernelINS_13Kernel_traitsI6__halfS2_S2_S2_fjLj5120ELj1ELj1ELj4ELj16ENS_18Kernel_traits_baseILj5120ES2_S2_S2_S2_fjLj128EEEEELb0ELb0ELb0ELb1EEEvNS_9FwdParamsE:
.text._ZN10layer_norm13ln_fwd_kernelINS_13Kernel_traitsI6__halfS2_S2_S2_fjLj5120ELj1ELj1ELj4ELj16ENS_18Kernel_traits_baseILj5120ES2_S2_S2_S2_fjLj128EEEEELb0ELb0ELb0ELb1EEEvNS_9FwdParamsE:
        /* <DEDUP_REMOVED lines=21> */
[----:B0-----:R-:W2:Y:S04]  /*0150*/  LDG.E.128 R12, [R32.64+0x1800] ;  /* 0x00180004200c7981 */ /* 0x001ea8000c1e1d00 */
[----:B------:R-:W3:Y:S04]  /*0160*/  LDG.E.128 R16, [R32.64+0x2000] ;  /* 0x0020000420107981 */ /* 0x000ee8000c1e1d00 */
[----:B------:R-:W4:Y:S04]  /*0170*/  LDG.E.128 R64, [R32.64+0x1000] ;  /* 0x0010000420407981 */ /* 0x000f28000c1e1d00 */
[----:B------:R-:W4:Y:S04]  /*0180*/  LDG.E.128 R8, [R32.64] ;  /* 0x0000000420087981 */ /* 0x000f28000c1e1d00 */
[----:B------:R0:W5:Y:S01]  /*0190*/  LDG.E.128 R4, [R32.64+0x800] ;  /* 0x0008000420047981 */ /* 0x000162000c1e1d00 */
[----:B------:R-:W-:Y:S01]  /*01a0*/  MOV R2, c[0x0][0x180] ;  /* 0x0000600000027a02 */ /* 0x000fe20000000f00 */
[----:B-----5:R-:W-:Y:S01]  /*01b0*/  @!P1 CS2R R36, SRZ ;  /* 0x0000000000249805 */ /* 0x020fe2000001ff00 */
[----:B------:R-:W-:Y:S01]  /*01c0*/  @!P1 CS2R R38, SRZ ;  /* 0x0000000000269805 */ /* 0x000fe2000001ff00 */
[----:B------:R-:W-:Y:S01]  /*01d0*/  @!P1 CS2R R40, SRZ ;  /* 0x0000000000289805 */ /* 0x000fe2000001ff00 */
[----:B------:R-:W-:Y:S01]  /*01e0*/  LOP3.LUT P0, RZ, R2, c[0x0][0x1c0], RZ, 0xfc, !PT ;  /* 0x0000700002ff7a12 */ /* 0x000fe2000780fcff */
[----:B------:R-:W-:Y:S01]  /*01f0*/  @!P1 CS2R R42, SRZ ;  /* 0x00000000002a9805 */ /* 0x000fe2000001ff00 */
[----:B------:R-:W-:Y:S01]  /*0200*/  @!P1 CS2R R28, SRZ ;  /* 0x00000000001c9805 */ /* 0x000fe2000001ff00 */
[----:B------:R-:W-:Y:S01]  /*0210*/  @!P1 CS2R R30, SRZ ;  /* 0x00000000001e9805 */ /* 0x000fe2000001ff00 */
[----:B------:R-:W-:Y:S01]  /*0220*/  @!P1 CS2R R24, SRZ ;  /* 0x0000000000189805 */ /* 0x000fe2000001ff00 */
[----:B------:R-:W-:Y:S01]  /*0230*/  @!P1 CS2R R26, SRZ ;  /* 0x00000000001a9805 */ /* 0x000fe2000001ff00 */
[----:B------:R-:W-:Y:S01]  /*0240*/  @!P1 CS2R R20, SRZ ;  /* 0x0000000000149805 */ /* 0x000fe2000001ff00 */
[----:B------:R-:W-:Y:S01]  /*0250*/  @!P1 CS2R R22, SRZ ;  /* 0x0000000000169805 */ /* 0x000fe2000001ff00 */
[----:B------:R-:W-:-:S02]  /*0260*/  MOV R2, c[0x0][0x184] ;  /* 0x0000610000027a02 */ /* 0x000fc40000000f00 */
[----:B------:R-:W-:Y:S01]  /*0270*/  SHF.R.U32.HI R99, RZ, 0x5, R0 ;  /* 0x00000005ff637819 */ /* 0x000fe20000011600 */
[----:B------:R-:W-:Y:S01]  /*0280*/  HFMA2.MMA R94, -RZ, RZ, 0, 5.9604644775390625e-08 ;  /* 0x00000001ff5e7435 */ /* 0x000fe200000001ff */
[----:B------:R-:W-:Y:S01]  /*0290*/  LOP3.LUT P0, RZ, R2, c[0x0][0x1c4], RZ, 0xfc, P0 ;  /* 0x0000710002ff7a12 */ /* 0x000fe2000000fcff */
[--C-:B------:R-:W-:Y:S01]  /*02a0*/  HADD2.F32 R2, -RZ, R36.reuse.H0_H0 ;  /* 0x20000024ff027230 */ /* 0x100fe20000004100 */
[----:B------:R-:W-:Y:S01]  /*02b0*/  LEA R87, R87, 0x4, 0x2 ;  /* 0x0000000457577811 */ /* 0x000fe200078e10ff */
[----:B------:R-:W-:Y:S01]  /*02c0*/  HADD2.F32 R3, -RZ, R36.H1_H1 ;  /* 0x30000024ff037230 */ /* 0x000fe20000004100 */
[----:B------:R-:W-:Y:S01]  /*02d0*/  LOP3.LUT R88, R0, 0x1f, RZ, 0xc0, !PT ;  /* 0x0000001f00587812 */ /* 0x000fe200078ec0ff */
[--C-:B------:R-:W-:Y:S01]  /*02e0*/  HADD2.F32 R44, -RZ, R37.reuse.H0_H0 ;  /* 0x20000025ff2c7230 */ /* 0x100fe20000004100 */
[----:B------:R-:W-:Y:S01]  /*02f0*/  LOP3.LUT R99, R99, 0x3, RZ, 0xc0, !PT ;  /* 0x0000000363637812 */ /* 0x000fe200078ec0ff */
        /* <DEDUP_REMOVED lines=36> */
[----:B------:R-:W-:Y:S01]  /*0540*/  HADD2.F32 R85, -RZ, R23.H1_H1 ;  /* 0x30000017ff557230 */ /* 0x000fe20000004100 */
[----:B------:R-:W-:Y:S01]  /*0550*/  ULDC.U8 UR6, c[0x0][0x1f0] ;  /* 0x00007c0000067ab9 */ /* 0x000fe20000000000 */
[----:B--2---:R-:W-:-:S02]  /*0560*/  HADD2.F32 R93, -RZ, R13.H0_H0 ;  /* 0x2000000dff5d7230 */ /* 0x004fc40000004100 */
[----:B------:R-:W-:Y:S02]  /*0570*/  HADD2.F32 R90, -RZ, R13.H1_H1 ;  /* 0x3000000dff5a7230 */ /* 0x000fe40000004100 */
[--C-:B---3--:R-:W-:Y:S02]  /*0580*/  HADD2.F32 R97, -RZ, R17.reuse.H0_H0 ;  /* 0x20000011ff617230 */ /* 0x108fe40000004100 */
[----:B------:R-:W-:Y:S02]  /*0590*/  HADD2.F32 R92, -RZ, R17.H1_H1 ;  /* 0x30000011ff5c7230 */ /* 0x000fe40000004100 */
[----:B----4-:R-:W-:Y:S02]  /*05a0*/  HADD2.F32 R89, -RZ, R66.H0_H0 ;  /* 0x20000042ff597230 */ /* 0x010fe40000004100 */
[----:B------:R-:W-:Y:S02]  /*05b0*/  HADD2.F32 R91, -RZ, R12.H0_H0 ;  /* 0x2000000cff5b7230 */ /* 0x000fe40000004100 */
[----:B------:R-:W-:-:S02]  /*05c0*/  HADD2.F32 R13, -RZ, R14.H0_H0 ;  /* 0x2000000eff0d7230 */ /* 0x000fc40000004100 */
[----:B------:R-:W-:Y:S02]  /*05d0*/  HADD2.F32 R95, -RZ, R16.H0_H0 ;  /* 0x20000010ff5f7230 */ /* 0x000fe40000004100 */
[----:B------:R-:W-:Y:S02]  /*05e0*/  HADD2.F32 R17, -RZ, R18.H0_H0 ;  /* 0x20000012ff117230 */ /* 0x000fe40000004100 */
[----:B------:R-:W-:Y:S02]  /*05f0*/  HADD2.F32 R66, -RZ, R66.H1_H1 ;  /* 0x30000042ff427230 */ /* 0x000fe40000004100 */
[----:B------:R-:W-:Y:S02]  /*0600*/  HADD2.F32 R12, -RZ, R12.H1_H1 ;  /* 0x3000000cff0c7230 */ /* 0x000fe40000004100 */
[----:B------:R-:W-:Y:S02]  /*0610*/  HADD2.F32 R14, -RZ, R14.H1_H1 ;  /* 0x3000000eff0e7230 */ /* 0x000fe40000004100 */
[----:B------:R-:W-:-:S02]  /*0620*/  HADD2.F32 R16, -RZ, R16.H1_H1 ;  /* 0x30000010ff107230 */ /* 0x000fc40000004100 */
[----:B------:R-:W-:Y:S02]  /*0630*/  HADD2.F32 R18, -RZ, R18.H1_H1 ;  /* 0x30000012ff127230 */ /* 0x000fe40000004100 */
[----:B0-----:R-:W-:Y:S02]  /*0640*/  HADD2.F32 R96, -RZ, R10.H1_H1 ;  /* 0x3000000aff607230 */ /* 0x001fe40000004100 */
.L_x_4116:
[----:B------:R-:W0:Y:S01]  /*0650*/  S2R R36, SR_TID.X ;  /* 0x0000000000247919 */ /* 0x000e220000002100 */
[----:B------:R-:W-:Y:S01]  /*0660*/  ISETP.NE.U32.AND P2, PT, RZ, c[0x0][0x1c0], PT ;  /* 0x00007000ff007a0c */ /* 0x000fe20003f45070 */
[----:B------:R-:W-:Y:S01]  /*0670*/  IMAD R28, R86, c[0x0][0x168], RZ ;  /* 0x00005a00561c7a24 */ /* 0x000fe200078e02ff */
[----:B------:R-:W-:Y:S02]  /*0680*/  ISETP.NE.U32.AND P1, PT, RZ, c[0x0][0x180], PT ;  /* 0x00006000ff007a0c */ /* 0x000fe40003f25070 */
[----:B------:R-:W-:Y:S02]  /*0690*/  ISETP.NE.AND.EX P2, PT, RZ, c[0x0][0x1c4], PT, P2 ;  /* 0x00007100ff007a0c */ /* 0x000fe40003f45320 */
[----:B------:R-:W-:Y:S02]  /*06a0*/  SHF.R.S32.HI R29, RZ, 0x1f, R28 ;  /* 0x0000001fff1d7819 */ /* 0x000fe4000001141c */
[----:B------:R-:W-:-:S02]  /*06b0*/  ISETP.NE.AND.EX P1, PT, RZ, c[0x0][0x184], PT, P1 ;  /* 0x00006100ff007a0c */ /* 0x000fc40003f25310 */
[----:B------:R-:W-:Y:S02]  /*06c0*/  LEA.HI R29, R29, R28, RZ, 0x3 ;  /* 0x0000001c1d1d7211 */ /* 0x000fe400078f18ff */
[----:B------:R-:W-:-:S05]  /*06d0*/  MOV R159, 0x10 ;  /* 0x00000010009f7802 */ /* 0x000fca0000000f00 */
[----:B------:R-:W-:-:S05]  /*06e0*/  @P2 MOV R33, 0x2 ;  /* 0x0000000200212802 */ /* 0x000fca0000000f00 */
[----:B------:R-:W-:Y:S01]  /*06f0*/  @P2 IMAD.WIDE R32, R86, R33, c[0x0][0x1c0] ;  /* 0x0000700056202625 */ /* 0x000fe200078e0221 */
[----:B0-----:R-:W-:-:S04]  /*0700*/  LOP3.LUT R40, R36, 0x7f, RZ, 0xc0, !PT ;  /* 0x0000007f24287812 */ /* 0x001fc800078ec0ff */
[----:B------:R-:W-:Y:S01]  /*0710*/  LEA.HI.SX32 R40, R29, R40, 0x1d ;  /* 0x000000281d287211 */ /* 0x000fe200078feaff */
[----:B------:R-:W2:Y:S04]  /*0720*/  @P2 LDG.E.U16 R32, [R32.64] ;  /* 0x0000000420202981 */ /* 0x000ea8000c1e1500 */
[C---:B------:R-:W-:Y:S01]  /*0730*/  IMAD.WIDE.U32 R28, R40.reuse, R159, c[0x0][0x170] ;  /* 0x00005c00281c7625 */ /* 0x040fe200078e009f */
[----:B------:R-:W-:-:S05]  /*0740*/  @P1 LEA R34, P3, R40, c[0x0][0x180], 0x4 ;  /* 0x0000600028221a11 */ /* 0x000fca00078620ff */
[----:B------:R-:W3:Y:S01]  /*0750*/  LDG.E.128 R28, [R28.64] ;  /* 0x000000041c1c7981 */ /* 0x000ee2000c1e1d00 */
[----:B------:R-:W-:-:S05]  /*0760*/  @P1 LEA.HI.X R35, R40, c[0x0][0x184], RZ, 0x4, P3 ;  /* 0x0000610028231a11 */ /* 0x000fca00018f24ff */
[----:B------:R0:W5:Y:S01]  /*0770*/  @P1 LDG.E.128 R20, [R34.64] ;  /* 0x0000000422141981 */ /* 0x000162000c1e1d00 */
[----:B------:R-:W-:Y:S02]  /*0780*/  ISETP.NE.U32.AND P3, PT, RZ, c[0x0][0x180], PT ;  /* 0x00006000ff007a0c */ /* 0x000fe40003f65070 */
[----:B------:R-:W-:Y:S01]  /*0790*/  MOV R38, 0x3f800000 ;  /* 0x3f80000000267802 */ /* 0x000fe20000000f00 */
[----:B--2---:R-:W-:Y:S01]  /*07a0*/  @P2 HADD2.F32 R38, -RZ, R32.H0_H0 ;  /* 0x20000020ff262230 */ /* 0x004fe20000004100 */
[----:B------:R-:W-:Y:S01]  /*07b0*/  ISETP.NE.AND.EX P2, PT, RZ, c[0x0][0x184], PT, P3 ;  /* 0x00006100ff007a0c */ /* 0x000fe20003f45330 */
[----:B---3--:R-:W-:-:S05]  /*07c0*/  HADD2.F32 R37, -RZ, R28.H0_H0 ;  /* 0x2000001cff257230 */ /* 0x008fca0000004100 */
[----:B------:R-:W-:-:S07]  /*07d0*/  FMUL.FTZ R37, R37, R38 ;  /* 0x0000002625257220 */ /* 0x000fce0000410000 */
[----:B------:R-:W-:Y:S05]  /*07e0*/  @P2 BRA `(.L_x_3993) ;  /* 0x0000002000002947 */ /* 0x000fea0003800000 */
[----:B0-----:R-:W-:Y:S05]  /*07f0*/  @P0 BRA `(.L_x_3994) ;  /* 0x0000003000000947 */ /* 0x001fea0003800000 */
[----:B------:R-:W-:Y:S05]  /*0800*/  BRA `(.L_x_3995) ;  /* 0x0000004000007947 */ /* 0x000fea0003800000 */
.L_x_3993:
[----:B0----5:R-:W-:-:S05]  /*0810*/  HADD2.F32 R32, -RZ, R20.H0_H0 ;  /* 0x20000014ff207230 */ /* 0x021fca0000004100 */
[----:B------:R-:W-:-:S05]  /*0820*/  FADD.FTZ R37, R37, R32 ;  /* 0x0000002025257221 */ /* 0x000fca0000010000 */
.L_x_3994:
[----:B------:R-:W-:-:S04]  /*0830*/  F2FP.PACK_AB R32, RZ, R37 ;  /* 0x00000025ff20723e */ /* 0x000fc800000000ff */
[----:B------:R-:W-:Y:S02]  /*0840*/  PRMT R24, R32, 0x7610, R24 ;  /* 0x0000761020187816 */ /* 0x000fe40000000018 */
.L_x_3995:
[----:B------:R-:W-:-:S05]  /*0850*/  HADD2.F32 R41, -RZ, R28.H1_H1 ;  /* 0x3000001cff297230 */ /* 0x000fca0000004100 */
[----:B------:R-:W-:Y:S01]  /*0860*/  FMUL.FTZ R41, R41, R38 ;  /* 0x0000002629297220 */ /* 0x000fe20000410000 */
[----:B------:R-:W-:Y:S05]  /*0870*/  @P2 BRA `(.L_x_3996) ;  /* 0x0000002000002947 */ /* 0x000fea0003800000 */
[----:B------:R-:W-:Y:S05]  /*0880*/  @P0 BRA `(.L_x_3997) ;  /* 0x0000003000000947 */ /* 0x000fea0003800000 */
[----:B------:R-:W-:Y:S05]  /*0890*/  BRA `(.L_x_3998) ;  /* 0x0000004000007947 */ /* 0x000fea0003800000 */
.L_x_3996:
[----:B-----5:R-:W-:-:S05]  /*08a0*/  HADD2.F32 R28, -RZ, R20.H1_H1 ;  /* 0x30000014ff1c7230 */ /* 0x020fca0000004100 */
[----:B------:R-:W-:-:S05]  /*08b0*/  FADD.FTZ R41, R41, R28 ;  /* 0x0000001c29297221 */ /* 0x000fca0000010000 */
.L_x_3997:
[----:B------:R-:W-:-:S04]  /*08c0*/  F2FP.PACK_AB R28, RZ, R41 ;  /* 0x00000029ff1c723e */ /* 0x000fc800000000ff */
[----:B------:R-:W-:Y:S02]  /*08d0*/  PRMT R24, R24, 0x5410, R28 ;  /* 0x0000541018187816 */ /* 0x000fe4000000001c */
.L_x_3998:
[----:B------:R-:W-:-:S05]  /*08e0*/  HADD2.F32 R39, -RZ, R29.H0_H0 ;  /* 0x2000001dff277230 */ /* 0x000fca0000004100 */
[----:B------:R-:W-:Y:S01]  /*08f0*/  FMUL.FTZ R39, R39, R38 ;  /* 0x0000002627277220 */ /* 0x000fe20000410000 */
[----:B------:R-:W-:Y:S05]  /*0900*/  @P2 BRA `(.L_x_3999) ;  /* 0x0000002000002947 */ /* 0x000fea0003800000 */
[----:B------:R-:W-:Y:S05]  /*0910*/  @P0 BRA `(.L_x_4000) ;  /* 0x0000003000000947 */ /* 0x000fea0003800000 */
[----:B------:R-:W-:Y:S05]  /*0920*/  BRA `(.L_x_4001) ;  /* 0x0000004000007947 */ /* 0x000fea0003800000 */
.L_x_3999:
[----:B-----5:R-:W-:-:S05]  /*0930*/  HADD2.F32 R28, -RZ, R21.H0_H0 ;  /* 0x20000015ff1c7230 */ /* 0x020fca0000004100 */
[----:B------:R-:W-:-:S05]  /*0940*/  FADD.FTZ R39, R39, R28 ;  /* 0x0000001c27277221 */ /* 0x000fca0000010000 */
.L_x_4000:
[----:B------:R-:W-:-:S04]  /*0950*/  F2FP.PACK_AB R28, RZ, R39 ;  /* 0x00000027ff1c723e */ /* 0x000fc800000000ff */
[----:B------:R-:W-:Y:S02]  /*0960*/  PRMT R25, R28, 0x7610, R25 ;  /* 0x000076101c197816 */ /* 0x000fe40000000019 */
.L_x_4001:
[----:B------:R-:W-:-:S05]  /*0970*/  HADD2.F32 R29, -RZ, R29.H1_H1 ;  /* 0x3000001dff1d7230 */ /* 0x000fca0000004100 */
[----:B------:R-:W-:Y:S01]  /*0980*/  FMUL.FTZ R103, R29, R38 ;  /* 0x000000261d677220 */ /* 0x000fe20000410000 */
[----:B------:R-:W-:Y:S05]  /*0990*/  @P2 BRA `(.L_x_4002) ;  /* 0x0000002000002947 */ /* 0x000fea0003800000 */
[----:B------:R-:W-:Y:S05]  /*09a0*/  @P0 BRA `(.L_x_4003) ;  /* 0x0000003000000947 */ /* 0x000fea0003800000 */
[----:B------:R-:W-:Y:S05]  /*09b0*/  BRA `(.L_x_4004) ;  /* 0x0000004000007947 */ /* 0x000fea0003800000 */
.L_x_4002:
[----:B-----5:R-:W-:-:S05]  /*09c0*/  HADD2.F32 R28, -RZ, R21.H1_H1 ;  /* 0x30000015ff1c7230 */ /* 0x020fca0000004100 */
[----:B------:R-:W-:-:S05]  /*09d0*/  FADD.FTZ R103, R103, R28 ;  /* 0x0000001c67677221 */ /* 0x000fca0000010000 */
.L_x_4003:
[----:B------:R-:W-:-:S04]  /*09e0*/  F2FP.PACK_AB R28, RZ, R103 ;  /* 0x00000067ff1c723e */ /* 0x000fc800000000ff */
[----:B------:R-:W-:Y:S02]  /*09f0*/  PRMT R25, R25, 0x5410, R28 ;  /* 0x0000541019197816 */ /* 0x000fe4000000001c */
.L_x_4004:
[----:B------:R-:W-:-:S05]  /*0a00*/  HADD2.F32 R43, -RZ, R30.H0_H0 ;  /* 0x2000001eff2b7230 */ /* 0x000fca0000004100 */
[----:B------:R-:W-:Y:S01]  /*0a10*/  FMUL.FTZ R43, R43, R38 ;  /* 0x000000262b2b7220 */ /* 0x000fe20000410000 */
[----:B------:R-:W-:Y:S05]  /*0a20*/  @P2 BRA `(.L_x_4005) ;  /* 0x0000002000002947 */ /* 0x000fea0003800000 */
[----:B------:R-:W-:Y:S05]  /*0a30*/  @P0 BRA `(.L_x_4006) ;  /* 0x0000003000000947 */ /* 0x000fea0003800000 */
[----:B------:R-:W-:Y:S05]  /*0a40*/  BRA `(.L_x_4007) ;  /* 0x0000004000007947 */ /* 0x000fea0003800000 */
.L_x_4005:
[----:B-----5:R-:W-:-:S05]  /*0a50*/  HADD2.F32 R28, -RZ, R22.H0_H0 ;  /* 0x20000016ff1c7230 */ /* 0x020fca0000004100 */
[----:B------:R-:W-:-:S05]  /*0a60*/  FADD.FTZ R43, R43, R28 ;  /* 0x0000001c2b2b7221 */ /* 0x000fca0000010000 */
.L_x_4006:
[----:B------:R-:W-:-:S04]  /*0a70*/  F2FP.PACK_AB R28, RZ, R43 ;  /* 0x0000002bff1c723e */ /* 0x000fc800000000ff */
[----:B------:R-:W-:Y:S02]  /*0a80*/  PRMT R26, R28, 0x7610, R26 ;  /* 0x000076101c1a7816 */ /* 0x000fe4000000001a */
.L_x_4007:
[----:B------:R-:W-:-:S05]  /*0a90*/  HADD2.F32 R107, -RZ, R30.H1_H1 ;  /* 0x3000001eff6b7230 */ /* 0x000fca0000004100 */
[----:B------:R-:W-:Y:S01]  /*0aa0*/  FMUL.FTZ R107, R107, R38 ;  /* 0x000000266b6b7220 */ /* 0x000fe20000410000 */
[----:B------:R-:W-:Y:S05]  /*0ab0*/  @P2 BRA `(.L_x_4008) ;  /* 0x0000002000002947 */ /* 0x000fea0003800000 */
[----:B------:R-:W-:Y:S05]  /*0ac0*/  @P0 BRA `(.L_x_4009) ;  /* 0x0000003000000947 */ /* 0x000fea0003800000 */
[----:B------:R-:W-:Y:S05]  /*0ad0*/  BRA `(.L_x_4010) ;  /* 0x0000004000007947 */ /* 0x000fea0003800000 */
.L_x_4008:
[----:B-----5:R-:W-:-:S05]  /*0ae0*/  HADD2.F32 R28, -RZ, R22.H1_H1 ;  /* 0x30000016ff1c7230 */ /* 0x020fca0000004100 */
[----:B------:R-:W-:-:S05]  /*0af0*/  FADD.FTZ R107, R107, R28 ;  /* 0x0000001c6b6b7221 */ /* 0x000fca0000010000 */
.L_x_4009:
[----:B------:R-:W-:-:S04]  /*0b00*/  F2FP.PACK_AB R28, RZ, R107 ;  /* 0x0000006bff1c723e */ /* 0x000fc800000000ff */
[----:B------:R-:W-:Y:S02]  /*0b10*/  PRMT R26, R26, 0x5410, R28 ;  /* 0x000054101a1a7816 */ /* 0x000fe4000000001c */
.L_x_4010:
[----:B------:R-:W-:-:S05]  /*0b20*/  HADD2.F32 R105, -RZ, R31.H0_H0 ;  /* 0x2000001fff697230 */ /* 0x000fca0000004100 */
[----:B------:R-:W-:Y:S01]  /*0b30*/  FMUL.FTZ R105, R105, R38 ;  /* 0x0000002669697220 */ /* 0x000fe20000410000 */
[----:B------:R-:W-:Y:S05]  /*0b40*/  @P2 BRA `(.L_x_4011) ;  /* 0x0000002000002947 */ /* 0x000fea0003800000 */
[----:B------:R-:W-:Y:S05]  /*0b50*/  @P0 BRA `(.L_x_4012) ;  /* 0x0000003000000947 */ /* 0x000fea0003800000 */
[----:B------:R-:W-:Y:S05]  /*0b60*/  BRA `(.L_x_4013) ;  /* 0x0000004000007947 */ /* 0x000fea0003800000 */
.L_x_4011:
[----:B-----5:R-:W-:-:S05]  /*0b70*/  HADD2.F32 R28, -RZ, R23.H0_H0 ;  /* 0x20000017ff1c7230 */ /* 0x020fca0000004100 */
[----:B------:R-:W-:-:S05]  /*0b80*/  FADD.FTZ R105, R105, R28 ;  /* 0x0000001c69697221 */ /* 0x000fca0000010000 */
.L_x_4012:
[----:B------:R-:W-:-:S04]  /*0b90*/  F2FP.PACK_AB R28, RZ, R105 ;  /* 0x00000069ff1c723e */ /* 0x000fc800000000ff */
[----:B------:R-:W-:Y:S02]  /*0ba0*/  PRMT R27, R28, 0x7610, R27 ;  /* 0x000076101c1b7816 */ /* 0x000fe4000000001b */
.L_x_4013:
[----:B------:R-:W-:-:S05]  /*0bb0*/  HADD2.F32 R31, -RZ, R31.H1_H1 ;  /* 0x3000001fff1f7230 */ /* 0x000fca0000004100 */
[----:B------:R-:W-:Y:S01]  /*0bc0*/  FMUL.FTZ R109, R31, R38 ;  /* 0x000000261f6d7220 */ /* 0x000fe20000410000 */
[----:B------:R-:W-:Y:S05]  /*0bd0*/  @P2 BRA `(.L_x_4014) ;  /* 0x0000002000002947 */ /* 0x000fea0003800000 */
[----:B------:R-:W-:Y:S05]  /*0be0*/  @P0 BRA `(.L_x_4015) ;  /* 0x0000003000000947 */ /* 0x000fea0003800000 */
[----:B------:R-:W-:Y:S05]  /*0bf0*/  BRA `(.L_x_4016) ;  /* 0x0000004000007947 */ /* 0x000fea0003800000 */
.L_x_4014:
[----:B-----5:R-:W-:-:S05]  /*0c00*/  HADD2.F32 R28, -RZ, R23.H1_H1 ;  /* 0x30000017ff1c7230 */ /* 0x020fca0000004100 */
[----:B------:R-:W-:-:S05]  /*0c10*/  FADD.FTZ R109, R109, R28 ;  /* 0x0000001c6d6d7221 */ /* 0x000fca0000010000 */
.L_x_4015:
[----:B------:R-:W-:-:S04]  /*0c20*/  F2FP.PACK_AB R28, RZ, R109 ;  /* 0x0000006dff1c723e */ /* 0x000fc800000000ff */
[----:B------:R-:W-:Y:S02]  /*0c30*/  PRMT R27, R27, 0x5410, R28 ;  /* 0x000054101b1b7816 */ /* 0x000fe4000000001c */
.L_x_4016:
        /* <DEDUP_REMOVED lines=9> */
[----:B--2---:R-:W-:-:S05]  /*0cd0*/  HADD2.F32 R111, -RZ, R28.H0_H0 ;  /* 0x2000001cff6f7230 */ /* 0x004fca0000004100 */
[----:B------:R-:W-:Y:S01]  /*0ce0*/  FMUL.FTZ R111, R111, R38 ;  /* 0x000000266f6f7220 */ /* 0x000fe20000410000 */
[----:B------:R-:W-:Y:S05]  /*0cf0*/  @P2 BRA `(.L_x_4017) ;  /* 0x0000002000002947 */ /* 0x000fea0003800000 */
[----:B0-----:R-:W-:Y:S05]  /*0d00*/  @P0 BRA `(.L_x_4018) ;  /* 0x0000003000000947 */ /* 0x001fea0003800000 */
[----:B------:R-:W-:Y:S05]  /*0d10*/  BRA `(.L_x_4019) ;  /* 0x0000004000007947 */ /* 0x000fea0003800000 */
.L_x_4017:
[----:B0----5:R-:W-:-:S05]  /*0d20*/  HADD2.F32 R32, -RZ, R20.H0_H0 ;  /* 0x20000014ff207230 */ /* 0x021fca0000004100 */
[----:B------:R-:W-:-:S05]  /*0d30*/  FADD.FTZ R111, R32, R111 ;  /* 0x0000006f206f7221 */ /* 0x000fca0000010000 */
.L_x_4018:
[----:B------:R-:W-:-:S04]  /*0d40*/  F2FP.PACK_AB R32, RZ, R111 ;  /* 0x0000006fff20723e */ /* 0x000fc800000000ff */
[----:B------:R-:W-:Y:S02]  /*0d50*/  PRMT R24, R32, 0x7610, R24 ;  /* 0x0000761020187816 */ /* 0x000fe40000000018 */
.L_x_4019:
[----:B------:R-:W-:-:S05]  /*0d60*/  HADD2.F32 R115, -RZ, R28.H1_H1 ;  /* 0x3000001cff737230 */ /* 0x000fca0000004100 */
[----:B------:R-:W-:Y:S01]  /*0d70*/  FMUL.FTZ R115, R115, R38 ;  /* 0x0000002673737220 */ /* 0x000fe20000410000 */
[----:B------:R-:W-:Y:S05]  /*0d80*/  @P2 BRA `(.L_x_4020) ;  /* 0x0000002000002947 */ /* 0x000fea0003800000 */
[----:B------:R-:W-:Y:S05]  /*0d90*/  @P0 BRA `(.L_x_4021) ;  /* 0x0000003000000947 */ /* 0x000fea0003800000 */
[----:B------:R-:W-:Y:S05]  /*0da0*/  BRA `(.L_x_4022) ;  /* 0x0000004000007947 */ /* 0x000fea0003800000 */
.L_x_4020:
[----:B-----5:R-:W-:-:S05]  /*0db0*/  HADD2.F32 R28, -RZ, R20.H1_H1 ;  /* 0x30000014ff1c7230 */ /* 0x020fca0000004100 */
[----:B------:R-:W-:-:S05]  /*0dc0*/  FADD.FTZ R115, R28, R115 ;  /* 0x000000731c737221 */ /* 0x000fca0000010000 */
.L_x_4021:
[----:B------:R-:W-:-:S04]  /*0dd0*/  F2FP.PACK_AB R28, RZ, R115 ;  /* 0x00000073ff1c723e */ /* 0x000fc800000000ff */
[----:B------:R-:W-:Y:S02]  /*0de0*/  PRMT R24, R24, 0x5410, R28 ;  /* 0x0000541018187816 */ /* 0x000fe4000000001c */
.L_x_4022:
[----:B------:R-:W-:-:S05]  /*0df0*/  HADD2.F32 R113, -RZ, R29.H0_H0 ;  /* 0x2000001dff717230 */ /* 0x000fca0000004100 */
[----:B------:R-:W-:Y:S01]  /*0e00*/  FMUL.FTZ R113, R113, R38 ;  /* 0x0000002671717220 */ /* 0x000fe20000410000 */
[----:B------:R-:W-:Y:S05]  /*0e10*/  @P2 BRA `(.L_x_4023) ;  /* 0x0000002000002947 */ /* 0x000fea0003800000 */
[----:B------:R-:W-:Y:S05]  /*0e20*/  @P0 BRA `(.L_x_4024) ;  /* 0x0000003000000947 */ /* 0x000fea0003800000 */
[----:B------:R-:W-:Y:S05]  /*0e30*/  BRA `(.L_x_4025) ;  /* 0x0000004000007947 */ /* 0x000fea0003800000 */
.L_x_4023:
[----:B-----5:R-:W-:-:S05]  /*0e40*/  HADD2.F32 R28, -RZ, R21.H0_H0 ;  /* 0x20000015ff1c7230 */ /* 0x020fca0000004100 */
[----:B------:R-:W-:-:S05]  /*0e50*/  FADD.FTZ R113, R28, R113 ;  /* 0x000000711c717221 */ /* 0x000fca0000010000 */
.L_x_4024:
[----:B------:R-:W-:-:S04]  /*0e60*/  F2FP.PACK_AB R28, RZ, R113 ;  /* 0x00000071ff1c723e */ /* 0x000fc800000000ff */
[----:B------:R-:W-:Y:S02]  /*0e70*/  PRMT R25, R28, 0x7610, R25 ;  /* 0x000076101c197816 */ /* 0x000fe40000000019 */
.L_x_4025:
[----:B------:R-:W-:-:S05]  /*0e80*/  HADD2.F32 R29, -RZ, R29.H1_H1 ;  /* 0x3000001dff1d7230 */ /* 0x000fca0000004100 */
[----:B------:R-:W-:Y:S01]  /*0e90*/  FMUL.FTZ R119, R29, R38 ;  /* 0x000000261d777220 */ /* 0x000fe20000410000 */
[----:B------:R-:W-:Y:S05]  /*0ea0*/  @P2 BRA `(.L_x_4026) ;  /* 0x0000002000002947 */ /* 0x000fea0003800000 */
[----:B------:R-:W-:Y:S05]  /*0eb0*/  @P0 BRA `(.L_x_4027) ;  /* 0x0000003000000947 */ /* 0x000fea0003800000 */
[----:B------:R-:W-:Y:S05]  /*0ec0*/  BRA `(.L_x_4028) ;  /* 0x0000004000007947 */ /* 0x000fea0003800000 */
.L_x_4026:
[----:B-----5:R-:W-:-:S05]  /*0ed0*/  HADD2.F32 R28, -RZ, R21.H1_H1 ;  /* 0x30000015ff1c7230 */ /* 0x020fca0000004100 */
[----:B------:R-:W-:-:S05]  /*0ee0*/  FADD.FTZ R119, R28, R119 ;  /* 0x000000771c777221 */ /* 0x000fca0000010000 */
.L_x_4027:
[----:B------:R-:W-:-:S04]  /*0ef0*/  F2FP.PACK_AB R28, RZ, R119 ;  /* 0x00000077ff1c723e */ /* 0x000fc800000000ff */
[----:B------:R-:W-:Y:S02]  /*0f00*/  PRMT R25, R25, 0x5410, R28 ;  /* 0x0000541019197816 */ /* 0x000fe4000000001c */
.L_x_4028:
[----:B------:R-:W-:-:S05]  /*0f10*/  HADD2.F32 R117, -RZ, R30.H0_H0 ;  /* 0x2000001eff757230 */ /* 0x000fca0000004100 */
[----:B------:R-:W-:Y:S01]  /*0f20*/  FMUL.FTZ R117, R117, R38 ;  /* 0x0000002675757220 */ /* 0x000fe20000410000 */
[----:B------:R-:W-:Y:S05]  /*0f30*/  @P2 BRA `(.L_x_4029) ;  /* 0x0000002000002947 */ /* 0x000fea0003800000 */
[----:B------:R-:W-:Y:S05]  /*0f40*/  @P0 BRA `(.L_x_4030) ;  /* 0x0000003000000947 */ /* 0x000fea0003800000 */
[----:B------:R-:W-:Y:S05]  /*0f50*/  BRA `(.L_x_4031) ;  /* 0x0000004000007947 */ /* 0x000fea0003800000 */
.L_x_4029:
[----:B-----5:R-:W-:-:S05]  /*0f60*/  HADD2.F32 R28, -RZ, R22.H0_H0 ;  /* 0x20000016ff1c7230 */ /* 0x020fca0000004100 */
[----:B------:R-:W-:-:S05]  /*0f70*/  FADD.FTZ R117, R28, R117 ;  /* 0x000000751c757221 */ /* 0x000fca0000010000 */
.L_x_4030:
[----:B------:R-:W-:-:S04]  /*0f80*/  F2FP.PACK_AB R28, RZ, R117 ;  /* 0x00000075ff1c723e */ /* 0x000fc800000000ff */
[----:B------:R-:W-:Y:S02]  /*0f90*/  PRMT R26, R28, 0x7610, R26 ;  /* 0x000076101c1a7816 */ /* 0x000fe4000000001a */
.L_x_4031:
[----:B------:R-:W-:-:S05]  /*0fa0*/  HADD2.F32 R123, -RZ, R30.H1_H1 ;  /* 0x3000001eff7b7230 */ /* 0x000fca0000004100 */
[----:B------:R-:W-:Y:S01]  /*0fb0*/  FMUL.FTZ R123, R123, R38 ;  /* 0x000000267b7b7220 */ /* 0x000fe20000410000 */
[----:B------:R-:W-:Y:S05]  /*0fc0*/  @P2 BRA `(.L_x_4032) ;  /* 0x0000002000002947 */ /* 0x000fea0003800000 */
[----:B------:R-:W-:Y:S05]  /*0fd0*/  @P0 BRA `(.L_x_4033) ;  /* 0x0000003000000947 */ /* 0x000fea0003800000 */
[----:B------:R-:W-:Y:S05]  /*0fe0*/  BRA `(.L_x_4034) ;  /* 0x0000004000007947 */ /* 0x000fea0003800000 */
.L_x_4032:
[----:B-----5:R-:W-:-:S05]  /*0ff0*/  HADD2.F32 R28, -RZ, R22.H1_H1 ;  /* 0x30000016ff1c7230 */ /* 0x020fca0000004100 */
[----:B------:R-:W-:-:S05]  /*1000*/  FADD.FTZ R123, R28, R123 ;  /* 0x0000007b1c7b7221 */ /* 0x000fca0000010000 */
.L_x_4033:
[----:B------:R-:W-:-:S04]  /*1010*/  F2FP.PACK_AB R28, RZ, R123 ;  /* 0x0000007bff1c723e */ /* 0x000fc800000000ff */
[----:B------:R-:W-:Y:S02]  /*1020*/  PRMT R26, R26, 0x5410, R28 ;  /* 0x000054101a1a7816 */ /* 0x000fe4000000001c */
.L_x_4034:
[----:B------:R-:W-:-:S05]  /*1030*/  HADD2.F32 R121, -RZ, R31.H0_H0 ;  /* 0x2000001fff797230 */ /* 0x000fca0000004100 */
[----:B------:R-:W-:Y:S01]  /*1040*/  FMUL.FTZ R121, R121, R38 ;  /* 0x0000002679797220 */ /* 0x000fe20000410000 */
[----:B------:R-:W-:Y:S05]  /*1050*/  @P2 BRA `(.L_x_4035) ;  /* 0x0000002000002947 */ /* 0x000fea0003800000 */
[----:B------:R-:W-:Y:S05]  /*1060*/  @P0 BRA `(.L_x_4036) ;  /* 0x0000003000000947 */ /* 0x000fea0003800000 */
[----:B------:R-:W-:Y:S05]  /*1070*/  BRA `(.L_x_4037) ;  /* 0x0000004000007947 */ /* 0x000fea0003800000 */
.L_x_4035:
[----:B-----5:R-:W-:-:S05]  /*1080*/  HADD2.F32 R28, -RZ, R23.H0_H0 ;  /* 0x20000017ff1c7230 */ /* 0x020fca0000004100 */
[----:B------:R-:W-:-:S05]  /*1090*/  FADD.FTZ R121, R28, R121 ;  /* 0x000000791c797221 */ /* 0x000fca0000010000 */
.L_x_4036:
[----:B------:R-:W-:-:S04]  /*10a0*/  F2FP.PACK_AB R28, RZ, R121 ;  /* 0x00000079ff1c723e */ /* 0x000fc800000000ff */
[----:B------:R-:W-:Y:S02]  /*10b0*/  PRMT R27, R28, 0x7610, R27 ;  /* 0x000076101c1b7816 */ /* 0x000fe4000000001b */
.L_x_4037:
[----:B------:R-:W-:-:S05]  /*10c0*/  HADD2.F32 R31, -RZ, R31.H1_H1 ;  /* 0x3000001fff1f7230 */ /* 0x000fca0000004100 */
[----:B------:R-:W-:Y:S01]  /*10d0*/  FMUL.FTZ R125, R31, R38 ;  /* 0x000000261f7d7220 */ /* 0x000fe20000410000 */
[----:B------:R-:W-:Y:S05]  /*10e0*/  @P2 BRA `(.L_x_4038) ;  /* 0x0000002000002947 */ /* 0x000fea0003800000 */
[----:B------:R-:W-:Y:S05]  /*10f0*/  @P0 BRA `(.L_x_4039) ;  /* 0x0000003000000947 */ /* 0x000fea0003800000 */
[----:B------:R-:W-:Y:S05]  /*1100*/  BRA `(.L_x_4040) ;  /* 0x0000004000007947 */ /* 0x000fea0003800000 */
.L_x_4038:
[----:B-----5:R-:W-:-:S05]  /*1110*/  HADD2.F32 R28, -RZ, R23.H1_H1 ;  /* 0x30000017ff1c7230 */ /* 0x020fca0000004100 */
[----:B------:R-:W-:-:S05]  /*1120*/  FADD.FTZ R125, R28, R125 ;  /* 0x0000007d1c7d7221 */ /* 0x000fca0000010000 */
.L_x_4039:
[----:B------:R-:W-:-:S04]  /*1130*/  F2FP.PACK_AB R28, RZ, R125 ;  /* 0x0000007dff1c723e */ /* 0x000fc800000000ff */
[----:B------:R-:W-:Y:S02]  /*1140*/  PRMT R27, R27, 0x5410, R28 ;  /* 0x000054101b1b7816 */ /* 0x000fe4000000001c */
.L_x_4040:
        /* <DEDUP_REMOVED lines=14> */
.L_x_4041:
[----:B0----5:R-:W-:-:S05]  /*1230*/  HADD2.F32 R32, -RZ, R20.H0_H0 ;  /* 0x20000014ff207230 */ /* 0x021fca0000004100 */
[----:B------:R-:W-:-:S05]  /*1240*/  FADD.FTZ R127, R32, R127 ;  /* 0x0000007f207f7221 */ /* 0x000fca0000010000 */
.L_x_4042:
[----:B------:R-:W-:-:S04]  /*1250*/  F2FP.PACK_AB R32, RZ, R127 ;  /* 0x0000007fff20723e */ /* 0x000fc800000000ff */
[----:B------:R-:W-:Y:S02]  /*1260*/  PRMT R24, R32, 0x7610, R24 ;  /* 0x0000761020187816 */ /* 0x000fe40000000018 */
.L_x_4043:
[----:B------:R-:W-:-:S05]  /*1270*/  HADD2.F32 R131, -RZ, R28.H1_H1 ;  /* 0x3000001cff837230 */ /* 0x000fca0000004100 */
[----:B------:R-:W-:Y:S01]  /*1280*/  FMUL.FTZ R131, R131, R38 ;  /* 0x0000002683837220 */ /* 0x000fe20000410000 */
[----:B------:R-:W-:Y:S05]  /*1290*/  @P2 BRA `(.L_x_4044) ;  /* 0x0000002000002947 */ /* 0x000fea0003800000 */
[----:B------:R-:W-:Y:S05]  /*12a0*/  @P0 BRA `(.L_x_4045) ;  /* 0x0000003000000947 */ /* 0x000fea0003800000 */
[----:B------:R-:W-:Y:S05]  /*12b0*/  BRA `(.L_x_4046) ;  /* 0x0000004000007947 */ /* 0x000fea0003800000 */
.L_x_4044:
[----:B-----5:R-:W-:-:S05]  /*12c0*/  HADD2.F32 R28, -RZ, R20.H1_H1 ;  /* 0x30000014ff1c7230 */ /* 0x020fca0000004100 */
[----:B------:R-:W-:-:S05]  /*12d0*/  FADD.FTZ R131, R28, R131 ;  /* 0x000000831c837221 */ /* 0x000fca0000010000 */
.L_x_4045:
[----:B------:R-:W-:-:S04]  /*12e0*/  F2FP.PACK_AB R28, RZ, R131 ;  /* 0x00000083ff1c723e */ /* 0x000fc800000000ff */
[----:B------:R-:W-:Y:S02]  /*12f0*/  PRMT R24, R24, 0x5410, R28 ;  /* 0x0000541018187816 */ /* 0x000fe4000000001c */
.L_x_4046:
[----:B------:R-:W-:-:S05]  /*1300*/  HADD2.F32 R129, -RZ, R29.H0_H0 ;  /* 0x2000001dff817230 */ /* 0x000fca0000004100 */
[----:B------:R-:W-:Y:S01]  /*1310*/  FMUL.FTZ R129, R129, R38 ;  /* 0x0000002681817220 */ /* 0x000fe20000410000 */
[----:B------:R-:W-:Y:S05]  /*1320*/  @P2 BRA `(.L_x_4047) ;  /* 0x0000002000002947 */ /* 0x000fea0003800000 */
[----:B------:R-:W-:Y:S05]  /*1330*/  @P0 BRA `(.L_x_4048) ;  /* 0x0000003000000947 */ /* 0x000fea0003800000 */
[----:B------:R-:W-:Y:S05]  /*1340*/  BRA `(.L_x_4049) ;  /* 0x0000004000007947 */ /* 0x000fea0003800000 */
.L_x_4047:
[----:B-----5:R-:W-:-:S05]  /*1350*/  HADD2.F32 R28, -RZ, R21.H0_H0 ;  /* 0x20000015ff1c7230 */ /* 0x020fca0000004100 */
[----:B------:R-:W-:-:S05]  /*1360*/  FADD.FTZ R129, R28, R129 ;  /* 0x000000811c817221 */ /* 0x000fca0000010000 */
.L_x_4048:
[----:B------:R-:W-:-:S04]  /*1370*/  F2FP.PACK_AB R28, RZ, R129 ;  /* 0x00000081ff1c723e */ /* 0x000fc800000000ff */
[----:B------:R-:W-:Y:S02]  /*1380*/  PRMT R25, R28, 0x7610, R25 ;  /* 0x000076101c197816 */ /* 0x000fe40000000019 */
.L_x_4049:
[----:B------:R-:W-:-:S05]  /*1390*/  HADD2.F32 R29, -RZ, R29.H1_H1 ;  /* 0x3000001dff1d7230 */ /* 0x000fca0000004100 */
[----:B------:R-:W-:Y:S01]  /*13a0*/  FMUL.FTZ R133, R29, R38 ;  /* 0x000000261d857220 */ /* 0x000fe20000410000 */
[----:B------:R-:W-:Y:S05]  /*13b0*/  @P2 BRA `(.L_x_4050) ;  /* 0x0000002000002947 */ /* 0x000fea0003800000 */
[----:B------:R-:W-:Y:S05]  /*13c0*/  @P0 BRA `(.L_x_4051) ;  /* 0x0000003000000947 */ /* 0x000fea0003800000 */
[----:B------:R-:W-:Y:S05]  /*13d0*/  BRA `(.L_x_4052) ;  /* 0x0000004000007947 */ /* 0x000fea0003800000 */
.L_x_4050:
[----:B-----5:R-:W-:-:S05]  /*13e0*/  HADD2.F32 R28, -RZ, R21.H1_H1 ;  /* 0x30000015ff1c7230 */ /* 0x020fca0000004100 */
[----:B------:R-:W-:-:S05]  /*13f0*/  FADD.FTZ R133, R28, R133 ;  /* 0x000000851c857221 */ /* 0x000fca0000010000 */
.L_x_4051:
[----:B------:R-:W-:-:S04]  /*1400*/  F2FP.PACK_AB R28, RZ, R133 ;  /* 0x00000085ff1c723e */ /* 0x000fc800000000ff */
[----:B------:R-:W-:Y:S02]  /*1410*/  PRMT R25, R25, 0x5410, R28 ;  /* 0x0000541019197816 */ /* 0x000fe4000000001c */
.L_x_4052:
[----:B------:R-:W-:-:S05]  /*1420*/  HADD2.F32 R135, -RZ, R30.H0_H0 ;  /* 0x2000001eff877230 */ /* 0x000fca0000004100 */
[----:B------:R-:W-:Y:S01]  /*1430*/  FMUL.FTZ R135, R135, R38 ;  /* 0x0000002687877220 */ /* 0x000fe20000410000 */
[----:B------:R-:W-:Y:S05]  /*1440*/  @P2 BRA `(.L_x_4053) ;  /* 0x0000002000002947 */ /* 0x000fea0003800000 */
[----:B------:R-:W-:Y:S05]  /*1450*/  @P0 BRA `(.L_x_4054) ;  /* 0x0000003000000947 */ /* 0x000fea0003800000 */
[----:B------:R-:W-:Y:S05]  /*1460*/  BRA `(.L_x_4055) ;  /* 0x0000004000007947 */ /* 0x000fea0003800000 */
.L_x_4053:
[----:B-----5:R-:W-:-:S05]  /*1470*/  HADD2.F32 R28, -RZ, R22.H0_H0 ;  /* 0x20000016ff1c7230 */ /* 0x020fca0000004100 */
[----:B------:R-:W-:-:S05]  /*1480*/  FADD.FTZ R135, R28, R135 ;  /* 0x000000871c877221 */ /* 0x000fca0000010000 */
.L_x_4054:
[----:B------:R-:W-:-:S04]  /*1490*/  F2FP.PACK_AB R28, RZ, R135 ;  /* 0x00000087ff1c723e */ /* 0x000fc800000000ff */
[----:B------:R-:W-:Y:S02]  /*14a0*/  PRMT R26, R28, 0x7610, R26 ;  /* 0x000076101c1a7816 */ /* 0x000fe4000000001a */
.L_x_4055:
[----:B------:R-:W-:-:S05]  /*14b0*/  HADD2.F32 R137, -RZ, R30.H1_H1 ;  /* 0x3000001eff897230 */ /* 0x000fca0000004100 */
[----:B------:R-:W-:Y:S01]  /*14c0*/  FMUL.FTZ R137, R137, R38 ;  /* 0x0000002689897220 */ /* 0x000fe20000410000 */
[----:B------:R-:W-:Y:S05]  /*14d0*/  @P2 BRA `(.L_x_4056) ;  /* 0x0000002000002947 */ /* 0x000fea0003800000 */
[----:B------:R-:W-:Y:S05]  /*14e0*/  @P0 BRA `(.L_x_4057) ;  /* 0x0000003000000947 */ /* 0x000fea0003800000 */
[----:B------:R-:W-:Y:S05]  /*14f0*/  BRA `(.L_x_4058) ;  /* 0x0000004000007947 */ /* 0x000fea0003800000 */
.L_x_4056:
[----:B-----5:R-:W-:-:S05]  /*1500*/  HADD2.F32 R28, -RZ, R22.H1_H1 ;  /* 0x30000016ff1c7230 */ /* 0x020fca0000004100 */
[----:B------:R-:W-:-:S05]  /*1510*/  FADD.FTZ R137, R28, R137 ;  /* 0x000000891c897221 */ /* 0x000fca0000010000 */
.L_x_4057:
[----:B------:R-:W-:-:S04]  /*1520*/  F2FP.PACK_AB R28, RZ, R137 ;  /* 0x00000089ff1c723e */ /* 0x000fc800000000ff */
[----:B------:R-:W-:Y:S02]  /*1530*/  PRMT R26, R26, 0x5410, R28 ;  /* 0x000054101a1a7816 */ /* 0x000fe4000000001c */
.L_x_4058:
[----:B------:R-:W-:-:S05]  /*1540*/  HADD2.F32 R139, -RZ, R31.H0_H0 ;  /* 0x2000001fff8b7230 */ /* 0x000fca0000004100 */
[----:B------:R-:W-:Y:S01]  /*1550*/  FMUL.FTZ R139, R139, R38 ;  /* 0x000000268b8b7220 */ /* 0x000fe20000410000 */
[----:B------:R-:W-:Y:S05]  /*1560*/  @P2 BRA `(.L_x_4059) ;  /* 0x0000002000002947 */ /* 0x000fea0003800000 */
[----:B------:R-:W-:Y:S05]  /*1570*/  @P0 BRA `(.L_x_4060) ;  /* 0x0000003000000947 */ /* 0x000fea0003800000 */
[----:B------:R-:W-:Y:S05]  /*1580*/  BRA `(.L_x_4061) ;  /* 0x0000004000007947 */ /* 0x000fea0003800000 */
.L_x_4059:
[----:B-----5:R-:W-:-:S05]  /*1590*/  HADD2.F32 R28, -RZ, R23.H0_H0 ;  /* 0x20000017ff1c7230 */ /* 0x020fca0000004100 */
[----:B------:R-:W-:-:S05]  /*15a0*/  FADD.FTZ R139, R28, R139 ;  /* 0x0000008b1c8b7221 */ /* 0x000fca0000010000 */
.L_x_4060:
[----:B------:R-:W-:-:S04]  /*15b0*/  F2FP.PACK_AB R28, RZ, R139 ;  /* 0x0000008bff1c723e */ /* 0x000fc800000000ff */
[----:B------:R-:W-:Y:S02]  /*15c0*/  PRMT R27, R28, 0x7610, R27 ;  /* 0x000076101c1b7816 */ /* 0x000fe4000000001b */
.L_x_4061:
[----:B------:R-:W-:-:S05]  /*15d0*/  HADD2.F32 R31, -RZ, R31.H1_H1 ;  /* 0x3000001fff1f7230 */ /* 0x000fca0000004100 */
[----:B------:R-:W-:Y:S01]  /*15e0*/  FMUL.FTZ R141, R31, R38 ;  /* 0x000000261f8d7220 */ /* 0x000fe20000410000 */
[----:B------:R-:W-:Y:S05]  /*15f0*/  @P2 BRA `(.L_x_4062) ;  /* 0x0000002000002947 */ /* 0x000fea0003800000 */
[----:B------:R-:W-:Y:S05]  /*1600*/  @P0 BRA `(.L_x_4063) ;  /* 0x0000003000000947 */ /* 0x000fea0003800000 */
[----:B------:R-:W-:Y:S05]  /*1610*/  BRA `(.L_x_4064) ;  /* 0x0000004000007947 */ /* 0x000fea0003800000 */
.L_x_4062:
[----:B-----5:R-:W-:-:S05]  /*1620*/  HADD2.F32 R28, -RZ, R23.H1_H1 ;  /* 0x30000017ff1c7230 */ /* 0x020fca0000004100 */
[----:B------:R-:W-:-:S05]  /*1630*/  FADD.FTZ R141, R28, R141 ;  /* 0x0000008d1c8d7221 */ /* 0x000fca0000010000 */
.L_x_4063:
[----:B------:R-:W-:-:S04]  /*1640*/  F2FP.PACK_AB R28, RZ, R141 ;  /* 0x0000008dff1c723e */ /* 0x000fc800000000ff */
[----:B------:R-:W-:Y:S02]  /*1650*/  PRMT R27, R27, 0x5410, R28 ;  /* 0x000054101b1b7816 */ /* 0x000fe4000000001c */
.L_x_4064:
        /* <DEDUP_REMOVED lines=14> */
.L_x_4065:
[----:B0----5:R-:W-:-:S05]  /*1740*/  HADD2.F32 R32, -RZ, R20.H0_H0 ;  /* 0x20000014ff207230 */ /* 0x021fca0000004100 */
[----:B------:R-:W-:-:S05]  /*1750*/  FADD.FTZ R143, R32, R143 ;  /* 0x0000008f208f7221 */ /* 0x000fca0000010000 */
.L_x_4066:
[----:B------:R-:W-:-:S04]  /*1760*/  F2FP.PACK_AB R32, RZ, R143 ;  /* 0x0000008fff20723e */ /* 0x000fc800000000ff */
[----:B------:R-:W-:Y:S02]  /*1770*/  PRMT R24, R32, 0x7610, R24 ;  /* 0x0000761020187816 */ /* 0x000fe40000000018 */
.L_x_4067:
[----:B------:R-:W-:-:S05]  /*1780*/  HADD2.F32 R147, -RZ, R28.H1_H1 ;  /* 0x3000001cff937230 */ /* 0x000fca0000004100 */
[----:B------:R-:W-:Y:S01]  /*1790*/  FMUL.FTZ R147, R147, R38 ;  /* 0x0000002693937220 */ /* 0x000fe20000410000 */
[----:B------:R-:W-:Y:S05]  /*17a0*/  @P2 BRA `(.L_x_4068) ;  /* 0x0000002000002947 */ /* 0x000fea0003800000 */
[----:B------:R-:W-:Y:S05]  /*17b0*/  @P0 BRA `(.L_x_4069) ;  /* 0x0000003000000947 */ /* 0x000fea0003800000 */
[----:B------:R-:W-:Y:S05]  /*17c0*/  BRA `(.L_x_4070) ;  /* 0x0000004000007947 */ /* 0x000fea0003800000 */
.L_x_4068:
[----:B-----5:R-:W-:-:S05]  /*17d0*/  HADD2.F32 R28, -RZ, R20.H1_H1 ;  /* 0x30000014ff1c7230 */ /* 0x020fca0000004100 */
[----:B------:R-:W-:-:S05]  /*17e0*/  FADD.FTZ R147, R28, R147 ;  /* 0x000000931c937221 */ /* 0x000fca0000010000 */
.L_x_4069:
[----:B------:R-:W-:-:S04]  /*17f0*/  F2FP.PACK_AB R28, RZ, R147 ;  /* 0x00000093ff1c723e */ /* 0x000fc800000000ff */
[----:B------:R-:W-:Y:S02]  /*1800*/  PRMT R24, R24, 0x5410, R28 ;  /* 0x0000541018187816 */ /* 0x000fe4000000001c */
.L_x_4070:
[----:B------:R-:W-:-:S05]  /*1810*/  HADD2.F32 R145, -RZ, R29.H0_H0 ;  /* 0x2000001dff917230 */ /* 0x000fca0000004100 */
[----:B------:R-:W-:Y:S01]  /*1820*/  FMUL.FTZ R145, R145, R38 ;  /* 0x0000002691917220 */ /* 0x000fe20000410000 */
[----:B------:R-:W-:Y:S05]  /*1830*/  @P2 BRA `(.L_x_4071) ;  /* 0x0000002000002947 */ /* 0x000fea0003800000 */
[----:B------:R-:W-:Y:S05]  /*1840*/  @P0 BRA `(.L_x_4072) ;  /* 0x0000003000000947 */ /* 0x000fea0003800000 */
[----:B------:R-:W-:Y:S05]  /*1850*/  BRA `(.L_x_4073) ;  /* 0x0000004000007947 */ /* 0x000fea0003800000 */
.L_x_4071:
[----:B-----5:R-:W-:-:S05]  /*1860*/  HADD2.F32 R28, -RZ, R21.H0_H0 ;  /* 0x20000015ff1c7230 */ /* 0x020fca0000004100 */
[----:B------:R-:W-:-:S05]  /*1870*/  FADD.FTZ R145, R28, R145 ;  /* 0x000000911c917221 */ /* 0x000fca0000010000 */
.L_x_4072:
[----:B------:R-:W-:-:S04]  /*1880*/  F2FP.PACK_AB R28, RZ, R145 ;  /* 0x00000091ff1c723e */ /* 0x000fc800000000ff */
[----:B------:R-:W-:Y:S02]  /*1890*/  PRMT R25, R28, 0x7610, R25 ;  /* 0x000076101c197816 */ /* 0x000fe40000000019 */
.L_x_4073:
[----:B------:R-:W-:-:S05]  /*18a0*/  HADD2.F32 R29, -RZ, R29.H1_H1 ;  /* 0x3000001dff1d7230 */ /* 0x000fca0000004100 */
[----:B------:R-:W-:Y:S01]  /*18b0*/  FMUL.FTZ R149, R29, R38 ;  /* 0x000000261d957220 */ /* 0x000fe20000410000 */
[----:B------:R-:W-:Y:S05]  /*18c0*/  @P2 BRA `(.L_x_4074) ;  /* 0x0000002000002947 */ /* 0x000fea0003800000 */
[----:B------:R-:W-:Y:S05]  /*18d0*/  @P0 BRA `(.L_x_4075) ;  /* 0x0000003000000947 */ /* 0x000fea0003800000 */
[----:B------:R-:W-:Y:S05]  /*18e0*/  BRA `(.L_x_4076) ;  /* 0x0000004000007947 */ /* 0x000fea0003800000 */
.L_x_4074:
[----:B-----5:R-:W-:-:S05]  /*18f0*/  HADD2.F32 R28, -RZ, R21.H1_H1 ;  /* 0x30000015ff1c7230 */ /* 0x020fca0000004100 */
[----:B------:R-:W-:-:S05]  /*1900*/  FADD.FTZ R149, R28, R149 ;  /* 0x000000951c957221 */ /* 0x000fca0000010000 */
.L_x_4075:
[----:B------:R-:W-:-:S04]  /*1910*/  F2FP.PACK_AB R28, RZ, R149 ;  /* 0x00000095ff1c723e */ /* 0x000fc800000000ff */
[----:B------:R-:W-:Y:S02]  /*1920*/  PRMT R25, R25, 0x5410, R28 ;  /* 0x0000541019197816 */ /* 0x000fe4000000001c */
.L_x_4076:
[----:B------:R-:W-:-:S05]  /*1930*/  HADD2.F32 R151, -RZ, R30.H0_H0 ;  /* 0x2000001eff977230 */ /* 0x000fca0000004100 */
[----:B------:R-:W-:Y:S01]  /*1940*/  FMUL.FTZ R151, R151, R38 ;  /* 0x0000002697977220 */ /* 0x000fe20000410000 */
[----:B------:R-:W-:Y:S05]  /*1950*/  @P2 BRA `(.L_x_4077) ;  /* 0x0000002000002947 */ /* 0x000fea0003800000 */
[----:B------:R-:W-:Y:S05]  /*1960*/  @P0 BRA `(.L_x_4078) ;  /* 0x0000003000000947 */ /* 0x000fea0003800000 */
[----:B------:R-:W-:Y:S05]  /*1970*/  BRA `(.L_x_4079) ;  /* 0x0000004000007947 */ /* 0x000fea0003800000 */
.L_x_4077:
[----:B-----5:R-:W-:-:S05]  /*1980*/  HADD2.F32 R28, -RZ, R22.H0_H0 ;  /* 0x20000016ff1c7230 */ /* 0x020fca0000004100 */
[----:B------:R-:W-:-:S05]  /*1990*/  FADD.FTZ R151, R28, R151 ;  /* 0x000000971c977221 */ /* 0x000fca0000010000 */
.L_x_4078:
[----:B------:R-:W-:-:S04]  /*19a0*/  F2FP.PACK_AB R28, RZ, R151 ;  /* 0x00000097ff1c723e */ /* 0x000fc800000000ff */
[----:B------:R-:W-:Y:S02]  /*19b0*/  PRMT R26, R28, 0x7610, R26 ;  /* 0x000076101c1a7816 */ /* 0x000fe4000000001a */
.L_x_4079:
[----:B------:R-:W-:-:S05]  /*19c0*/  HADD2.F32 R153, -RZ, R30.H1_H1 ;  /* 0x3000001eff997230 */ /* 0x000fca0000004100 */
[----:B------:R-:W-:Y:S01]  /*19d0*/  FMUL.FTZ R153, R153, R38 ;  /* 0x0000002699997220 */ /* 0x000fe20000410000 */
[----:B------:R-:W-:Y:S05]  /*19e0*/  @P2 BRA `(.L_x_4080) ;  /* 0x0000002000002947 */ /* 0x000fea0003800000 */
[----:B------:R-:W-:Y:S05]  /*19f0*/  @P0 BRA `(.L_x_4081) ;  /* 0x0000003000000947 */ /* 0x000fea0003800000 */
[----:B------:R-:W-:Y:S05]  /*1a00*/  BRA `(.L_x_4082) ;  /* 0x0000004000007947 */ /* 0x000fea0003800000 */
.L_x_4080:
[----:B-----5:R-:W-:-:S05]  /*1a10*/  HADD2.F32 R28, -RZ, R22.H1_H1 ;  /* 0x30000016ff1c7230 */ /* 0x020fca0000004100 */
[----:B------:R-:W-:-:S05]  /*1a20*/  FADD.FTZ R153, R28, R153 ;  /* 0x000000991c997221 */ /* 0x000fca0000010000 */
.L_x_4081:
[----:B------:R-:W-:-:S04]  /*1a30*/  F2FP.PACK_AB R28, RZ, R153 ;  /* 0x00000099ff1c723e */ /* 0x000fc800000000ff */
[----:B------:R-:W-:Y:S02]  /*1a40*/  PRMT R26, R26, 0x5410, R28 ;  /* 0x000054101a1a7816 */ /* 0x000fe4000000001c */
.L_x_4082:
[----:B------:R-:W-:-:S05]  /*1a50*/  HADD2.F32 R155, -RZ, R31.H0_H0 ;  /* 0x2000001fff9b7230 */ /* 0x000fca0000004100 */
[----:B------:R-:W-:Y:S01]  /*1a60*/  FMUL.FTZ R155, R155, R38 ;  /* 0x000000269b9b7220 */ /* 0x000fe20000410000 */
[----:B------:R-:W-:Y:S05]  /*1a70*/  @P2 BRA `(.L_x_4083) ;  /* 0x0000002000002947 */ /* 0x000fea0003800000 */
[----:B------:R-:W-:Y:S05]  /*1a80*/  @P0 BRA `(.L_x_4084) ;  /* 0x0000003000000947 */ /* 0x000fea0003800000 */
[----:B------:R-:W-:Y:S05]  /*1a90*/  BRA `(.L_x_4085) ;  /* 0x0000004000007947 */ /* 0x000fea0003800000 */
.L_x_4083:
[----:B-----5:R-:W-:-:S05]  /*1aa0*/  HADD2.F32 R28, -RZ, R23.H0_H0 ;  /* 0x20000017ff1c7230 */ /* 0x020fca0000004100 */
[----:B------:R-:W-:-:S05]  /*1ab0*/  FADD.FTZ R155, R28, R155 ;  /* 0x0000009b1c9b7221 */ /* 0x000fca0000010000 */
.L_x_4084:
[----:B------:R-:W-:-:S04]  /*1ac0*/  F2FP.PACK_AB R28, RZ, R155 ;  /* 0x0000009bff1c723e */ /* 0x000fc800000000ff */
[----:B------:R-:W-:Y:S02]  /*1ad0*/  PRMT R27, R28, 0x7610, R27 ;  /* 0x000076101c1b7816 */ /* 0x000fe4000000001b */
.L_x_4085:
[----:B------:R-:W-:-:S05]  /*1ae0*/  HADD2.F32 R31, -RZ, R31.H1_H1 ;  /* 0x3000001fff1f7230 */ /* 0x000fca0000004100 */
[----:B------:R-:W-:Y:S01]  /*1af0*/  FMUL.FTZ R157, R31, R38 ;  /* 0x000000261f9d7220 */ /* 0x000fe20000410000 */
[----:B------:R-:W-:Y:S05]  /*1b00*/  @P2 BRA `(.L_x_4086) ;  /* 0x0000002000002947 */ /* 0x000fea0003800000 */
[----:B------:R-:W-:Y:S05]  /*1b10*/  @P0 BRA `(.L_x_4087) ;  /* 0x0000003000000947 */ /* 0x000fea0003800000 */
[----:B------:R-:W-:Y:S05]  /*1b20*/  BRA `(.L_x_4088) ;  /* 0x0000004000007947 */ /* 0x000fea0003800000 */
.L_x_4086:
[----:B-----5:R-:W-:-:S05]  /*1b30*/  HADD2.F32 R28, -RZ, R23.H1_H1 ;  /* 0x30000017ff1c7230 */ /* 0x020fca0000004100 */
[----:B------:R-:W-:-:S05]  /*1b40*/  FADD.FTZ R157, R28, R157 ;  /* 0x0000009d1c9d7221 */ /* 0x000fca0000010000 */
.L_x_4087:
[----:B------:R-:W-:-:S04]  /*1b50*/  F2FP.PACK_AB R28, RZ, R157 ;  /* 0x0000009dff1c723e */ /* 0x000fc800000000ff */
[----:B------:R-:W-:Y:S02]  /*1b60*/  PRMT R27, R27, 0x5410, R28 ;  /* 0x000054101b1b7816 */ /* 0x000fe4000000001c */
.L_x_4088:
        /* <DEDUP_REMOVED lines=14> */
.L_x_4089:
[----:B0----5:R-:W-:-:S05]  /*1c50*/  HADD2.F32 R32, -RZ, R20.H0_H0 ;  /* 0x20000014ff207230 */ /* 0x021fca0000004100 */
[----:B------:R-:W-:-:S05]  /*1c60*/  FADD.FTZ R159, R32, R159 ;  /* 0x0000009f209f7221 */ /* 0x000fca0000010000 */
.L_x_4090:
[----:B------:R-:W-:-:S04]  /*1c70*/  F2FP.PACK_AB R32, RZ, R159 ;  /* 0x0000009fff20723e */ /* 0x000fc800000000ff */
[----:B------:R-:W-:Y:S02]  /*1c80*/  PRMT R24, R32, 0x7610, R24 ;  /* 0x0000761020187816 */ /* 0x000fe40000000018 */
.L_x_4091:
[----:B------:R-:W-:-:S05]  /*1c90*/  HADD2.F32 R35, -RZ, R28.H1_H1 ;  /* 0x3000001cff237230 */ /* 0x000fca0000004100 */
[----:B------:R-:W-:Y:S01]  /*1ca0*/  FMUL.FTZ R35, R35, R38 ;  /* 0x0000002623237220 */ /* 0x000fe20000410000 */
[----:B------:R-:W-:Y:S05]  /*1cb0*/  @P2 BRA `(.L_x_4092) ;  /* 0x0000002000002947 */ /* 0x000fea0003800000 */
[----:B------:R-:W-:Y:S05]  /*1cc0*/  @P0 BRA `(.L_x_4093) ;  /* 0x0000003000000947 */ /* 0x000fea0003800000 */
[----:B------:R-:W-:Y:S05]  /*1cd0*/  BRA `(.L_x_4094) ;  /* 0x0000004000007947 */ /* 0x000fea0003800000 */
.L_x_4092:
[----:B-----5:R-:W-:-:S05]  /*1ce0*/  HADD2.F32 R28, -RZ, R20.H1_H1 ;  /* 0x30000014ff1c7230 */ /* 0x020fca0000004100 */
[----:B------:R-:W-:-:S05]  /*1cf0*/  FADD.FTZ R35, R28, R35 ;  /* 0x000000231c237221 */ /* 0x000fca0000010000 */
.L_x_4093:
[----:B------:R-:W-:-:S04]  /*1d00*/  F2FP.PACK_AB R28, RZ, R35 ;  /* 0x00000023ff1c723e */ /* 0x000fc800000000ff */
[----:B------:R-:W-:Y:S02]  /*1d10*/  PRMT R24, R24, 0x5410, R28 ;  /* 0x0000541018187816 */ /* 0x000fe4000000001c */
.L_x_4094:
[----:B------:R-:W-:-:S05]  /*1d20*/  HADD2.F32 R33, -RZ, R29.H0_H0 ;  /* 0x2000001dff217230 */ /* 0x000fca0000004100 */
[----:B------:R-:W-:Y:S01]  /*1d30*/  FMUL.FTZ R33, R33, R38 ;  /* 0x0000002621217220 */ /* 0x000fe20000410000 */
[----:B------:R-:W-:Y:S05]  /*1d40*/  @P2 BRA `(.L_x_4095) ;  /* 0x0000002000002947 */ /* 0x000fea0003800000 */
[----:B------:R-:W-:Y:S05]  /*1d50*/  @P0 BRA `(.L_x_4096) ;  /* 0x0000003000000947 */ /* 0x000fea0003800000 */
[----:B------:R-:W-:Y:S05]  /*1d60*/  BRA `(.L_x_4097) ;  /* 0x0000004000007947 */ /* 0x000fea0003800000 */
.L_x_4095:
[----:B-----5:R-:W-:-:S05]  /*1d70*/  HADD2.F32 R28, -RZ, R21.H0_H0 ;  /* 0x20000015ff1c7230 */ /* 0x020fca0000004100 */
[----:B------:R-:W-:-:S05]  /*1d80*/  FADD.FTZ R33, R28, R33 ;  /* 0x000000211c217221 */ /* 0x000fca0000010000 */
.L_x_4096:
[----:B------:R-:W-:-:S04]  /*1d90*/  F2FP.PACK_AB R28, RZ, R33 ;  /* 0x00000021ff1c723e */ /* 0x000fc800000000ff */
[----:B------:R-:W-:Y:S02]  /*1da0*/  PRMT R25, R28, 0x7610, R25 ;  /* 0x000076101c197816 */ /* 0x000fe40000000019 */
.L_x_4097:
[----:B------:R-:W-:-:S05]  /*1db0*/  HADD2.F32 R29, -RZ, R29.H1_H1 ;  /* 0x3000001dff1d7230 */ /* 0x000fca0000004100 */
[----:B------:R-:W-:Y:S01]  /*1dc0*/  FMUL.FTZ R163, R29, R38 ;  /* 0x000000261da37220 */ /* 0x000fe20000410000 */
[----:B------:R-:W-:Y:S05]  /*1dd0*/  @P2 BRA `(.L_x_4098) ;  /* 0x0000002000002947 */ /* 0x000fea0003800000 */
[----:B------:R-:W-:Y:S05]  /*1de0*/  @P0 BRA `(.L_x_4099) ;  /* 0x0000003000000947 */ /* 0x000fea0003800000 */
[----:B------:R-:W-:Y:S05]  /*1df0*/  BRA `(.L_x_4100) ;  /* 0x0000004000007947 */ /* 0x000fea0003800000 */
.L_x_4098:
[----:B-----5:R-:W-:-:S05]  /*1e00*/  HADD2.F32 R28, -RZ, R21.H1_H1 ;  /* 0x30000015ff1c7230 */ /* 0x020fca0000004100 */
[----:B------:R-:W-:-:S05]  /*1e10*/  FADD.FTZ R163, R28, R163 ;  /* 0x000000a31ca37221 */ /* 0x000fca0000010000 */
.L_x_4099:
[----:B------:R-:W-:-:S04]  /*1e20*/  F2FP.PACK_AB R28, RZ, R163 ;  /* 0x000000a3ff1c723e */ /* 0x000fc800000000ff */
[----:B------:R-:W-:Y:S02]  /*1e30*/  PRMT R25, R25, 0x5410, R28 ;  /* 0x0000541019197816 */ /* 0x000fe4000000001c */
.L_x_4100:
[----:B------:R-:W-:-:S05]  /*1e40*/  HADD2.F32 R161, -RZ, R30.H0_H0 ;  /* 0x2000001effa17230 */ /* 0x000fca0000004100 */
[----:B------:R-:W-:Y:S01]  /*1e50*/  FMUL.FTZ R161, R161, R38 ;  /* 0x00000026a1a17220 */ /* 0x000fe20000410000 */
[----:B------:R-:W-:Y:S05]  /*1e60*/  @P2 BRA `(.L_x_4101) ;  /* 0x0000002000002947 */ /* 0x000fea0003800000 */
[----:B------:R-:W-:Y:S05]  /*1e70*/  @P0 BRA `(.L_x_4102) ;  /* 0x0000003000000947 */ /* 0x000fea0003800000 */
[----:B------:R-:W-:Y:S05]  /*1e80*/  BRA `(.L_x_4103) ;  /* 0x0000004000007947 */ /* 0x000fea0003800000 */
.L_x_4101:
[----:B-----5:R-:W-:-:S05]  /*1e90*/  HADD2.F32 R28, -RZ, R22.H0_H0 ;  /* 0x20000016ff1c7230 */ /* 0x020fca0000004100 */
[----:B------:R-:W-:-:S05]  /*1ea0*/  FADD.FTZ R161, R28, R161 ;  /* 0x000000a11ca17221 */ /* 0x000fca0000010000 */
.L_x_4102:
[----:B------:R-:W-:-:S04]  /*1eb0*/  F2FP.PACK_AB R28, RZ, R161 ;  /* 0x000000a1ff1c723e */ /* 0x000fc800000000ff */
[----:B------:R-:W-:Y:S02]  /*1ec0*/  PRMT R26, R28, 0x7610, R26 ;  /* 0x000076101c1a7816 */ /* 0x000fe4000000001a */
.L_x_4103:
[----:B------:R-:W-:-:S05]  /*1ed0*/  HADD2.F32 R29, -RZ, R30.H1_H1 ;  /* 0x3000001eff1d7230 */ /* 0x000fca0000004100 */
[----:B------:R-:W-:Y:S01]  /*1ee0*/  FMUL.FTZ R32, R29, R38 ;  /* 0x000000261d207220 */ /* 0x000fe20000410000 */
[----:B------:R-:W-:Y:S05]  /*1ef0*/  @P2 BRA `(.L_x_4104) ;  /* 0x0000002000002947 */ /* 0x000fea0003800000 */
[----:B------:R-:W-:Y:S05]  /*1f00*/  @P0 BRA `(.L_x_4105) ;  /* 0x0000003000000947 */ /* 0x000fea0003800000 */
[----:B------:R-:W-:Y:S05]  /*1f10*/  BRA `(.L_x_4106) ;  /* 0x0000004000007947 */ /* 0x000fea0003800000 */
.L_x_4104:
[----:B-----5:R-:W-:-:S05]  /*1f20*/  HADD2.F32 R29, -RZ, R22.H1_H1 ;  /* 0x30000016ff1d7230 */ /* 0x020fca0000004100 */
[----:B------:R-:W-:-:S05]  /*1f30*/  FADD.FTZ R32, R29, R32 ;  /* 0x000000201d207221 */ /* 0x000fca0000010000 */
.L_x_4105:
[----:B------:R-:W-:-:S04]  /*1f40*/  F2FP.PACK_AB R28, RZ, R32 ;  /* 0x00000020ff1c723e */ /* 0x000fc800000000ff */
[----:B------:R-:W-:Y:S02]  /*1f50*/  PRMT R26, R26, 0x5410, R28 ;  /* 0x000054101a1a7816 */ /* 0x000fe4000000001c */
.L_x_4106:
[----:B------:R-:W-:-:S05]  /*1f60*/  HADD2.F32 R165, -RZ, R31.H0_H0 ;  /* 0x2000001fffa57230 */ /* 0x000fca0000004100 */
[----:B------:R-:W-:Y:S01]  /*1f70*/  FMUL.FTZ R165, R165, R38 ;  /* 0x00000026a5a57220 */ /* 0x000fe20000410000 */
[----:B------:R-:W-:Y:S05]  /*1f80*/  @P2 BRA `(.L_x_4107) ;  /* 0x0000002000002947 */ /* 0x000fea0003800000 */
[----:B------:R-:W-:Y:S05]  /*1f90*/  @P0 BRA `(.L_x_4108) ;  /* 0x0000003000000947 */ /* 0x000fea0003800000 */
[----:B------:R-:W-:Y:S05]  /*1fa0*/  BRA `(.L_x_4109) ;  /* 0x0000004000007947 */ /* 0x000fea0003800000 */
.L_x_4107:
[----:B-----5:R-:W-:-:S05]  /*1fb0*/  HADD2.F32 R28, -RZ, R23.H0_H0 ;  /* 0x20000017ff1c7230 */ /* 0x020fca0000004100 */
[----:B------:R-:W-:-:S05]  /*1fc0*/  FADD.FTZ R165, R28, R165 ;  /* 0x000000a51ca57221 */ /* 0x000fca0000010000 */
.L_x_4108:
[----:B------:R-:W-:-:S04]  /*1fd0*/  F2FP.PACK_AB R28, RZ, R165 ;  /* 0x000000a5ff1c723e */ /* 0x000fc800000000ff */
[----:B------:R-:W-:Y:S02]  /*1fe0*/  PRMT R27, R28, 0x7610, R27 ;  /* 0x000076101c1b7816 */ /* 0x000fe4000000001b */
.L_x_4109:
[----:B------:R-:W-:-:S05]  /*1ff0*/  HADD2.F32 R31, -RZ, R31.H1_H1 ;  /* 0x3000001fff1f7230 */ /* 0x000fca0000004100 */
[----:B------:R-:W-:Y:S01]  /*2000*/  FMUL.FTZ R38, R31, R38 ;  /* 0x000000261f267220 */ /* 0x000fe20000410000 */
[----:B------:R-:W-:Y:S05]  /*2010*/  @P2 BRA `(.L_x_4110) ;  /* 0x0000002000002947 */ /* 0x000fea0003800000 */
[----:B------:R-:W-:Y:S05]  /*2020*/  @P0 BRA `(.L_x_4111) ;  /* 0x0000003000000947 */ /* 0x000fea0003800000 */
[----:B------:R-:W-:Y:S05]  /*2030*/  BRA `(.L_x_4112) ;  /* 0x0000004000007947 */ /* 0x000fea0003800000 */
.L_x_4110:
[----:B-----5:R-:W-:-:S05]  /*2040*/  HADD2.F32 R29, -RZ, R23.H1_H1 ;  /* 0x30000017ff1d7230 */ /* 0x020fca0000004100 */
[----:B------:R-:W-:-:S05]  /*2050*/  FADD.FTZ R38, R29, R38 ;  /* 0x000000261d267221 */ /* 0x000fca0000010000 */
.L_x_4111:
[----:B------:R-:W-:-:S04]  /*2060*/  F2FP.PACK_AB R28, RZ, R38 ;  /* 0x00000026ff1c723e */ /* 0x000fc800000000ff */
[----:B------:R-:W-:Y:S02]  /*2070*/  PRMT R27, R27, 0x5410, R28 ;  /* 0x000054101b1b7816 */ /* 0x000fe4000000001c */
.L_x_4112:
        /* <DEDUP_REMOVED lines=50> */
.L_x_4117:
        /* <DEDUP_REMOVED lines=100> */
.L_x_4118:
        /* <DEDUP_REMOVED lines=8> */
[----:B0-----:R-:W-:Y:S01]  /*2a60*/  @!P1 IADD3 R42, R88, R34, RZ ;  /* 0x00000022582a9210 */ /* 0x001fe20007ffe0ff */
[----:B------:R-:W-:-:S06]  /*2a70*/  HFMA2.MMA R34, -RZ, RZ, 0, 0 ;  /* 0x00000000ff227435 */ /* 0x000fcc00000001ff */
        /* <DEDUP_REMOVED lines=9> */
[----:B-1----:R-:W1:Y:S04]  /*2b10*/  SHFL.DOWN PT, R106, R30, 0x2, 0x1f ;  /* 0x08401f001e6a7f89 */ /* 0x002e6800000e0000 */
[----:B------:R-:W3:Y:S03]  /*2b20*/  SHFL.DOWN PT, R28, R31, 0x2, 0x1f ;  /* 0x08401f001f1c7f89 */ /* 0x000ee600000e0000 */
[----:B--2---:R-:W2:Y:S01]  /*2b30*/  MUFU.RCP R29, R110 ;  /* 0x0000006e001d7308 */ /* 0x004ea20000001000 */
[----:B0-----:R-:W-:-:S07]  /*2b40*/  IADD3 R34, R108, R114, RZ ;  /* 0x000000726c227210 */ /* 0x001fce0007ffe0ff */
[----:B------:R-:W0:Y:S08]  /*2b50*/  I2F R34, R34 ;  /* 0x0000002200227306 */ /* 0x000e300000201400 */
[----:B------:R-:W4:Y:S01]  /*2b60*/  I2F R114, R114 ;  /* 0x0000007200727306 */ /* 0x000f220000201400 */
        /* <DEDUP_REMOVED lines=15> */
[----:B----4-:R-:W-:Y:S02]  /*2c60*/  FMUL.FTZ R30, R30, R114 ;  /* 0x000000721e1e7220 */ /* 0x010fe40000410000 */
        /* <DEDUP_REMOVED lines=17> */
[C---:B------:R-:W-:Y:S01]  /*2d80*/  @!P1 IMAD.WIDE R30, R86.reuse, R100, c[0x0][0x1a8] ;  /* 0x00006a00561e9625 */ /* 0x040fe200078e0264 */
[----:B------:R-:W-:Y:S01]  /*2d90*/  IADD3 R86, R86, c[0x0][0x160], RZ ;  /* 0x0000580056567a10 */ /* 0x000fe20007ffe0ff */
[----:B0-----:R-:W0:Y:S02]  /*2da0*/  MUFU.RSQ R28, R42 ;  /* 0x0000002a001c7308 */ /* 0x001e240000001400 */
[C---:B------:R-:W-:Y:S02]  /*2db0*/  FADD.FTZ R41, -R34.reuse, R41 ;  /* 0x0000002922297221 */ /* 0x040fe40000010100 */
[C---:B------:R-:W-:Y:S02]  /*2dc0*/  FADD.FTZ R37, -R34.reuse, R37 ;  /* 0x0000002522257221 */ /* 0x040fe40000010100 */
[----:B------:R-:W-:-:S02]  /*2dd0*/  FADD.FTZ R39, -R34, R39 ;  /* 0x0000002722277221 */ /* 0x000fc40000010100 */
[C---:B------:R-:W-:Y:S02]  /*2de0*/  FADD.FTZ R103, -R34.reuse, R103 ;  /* 0x0000006722677221 */ /* 0x040fe40000010100 */
[C---:B------:R-:W-:Y:S02]  /*2df0*/  FADD.FTZ R43, -R34.reuse, R43 ;  /* 0x0000002b222b7221 */ /* 0x040fe40000010100 */
[C---:B------:R-:W-:Y:S02]  /*2e00*/  FADD.FTZ R107, -R34.reuse, R107 ;  /* 0x0000006b226b7221 */ /* 0x040fe40000010100 */
[C---:B------:R-:W-:Y:S02]  /*2e10*/  FADD.FTZ R105, -R34.reuse, R105 ;  /* 0x0000006922697221 */ /* 0x040fe40000010100 */
[C---:B------:R-:W-:Y:S01]  /*2e20*/  FADD.FTZ R109, -R34.reuse, R109 ;  /* 0x0000006d226d7221 */ /* 0x040fe20000010100 */
[----:B0-----:R0:W-:Y:S01]  /*2e30*/  @!P1 STG.E [R30.64], R28 ;  /* 0x0000001c1e009986 */ /* 0x0011e2000c101904 */
[----:B------:R-:W-:-:S02]  /*2e40*/  FADD.FTZ R111, -R34, R111 ;  /* 0x0000006f226f7221 */ /* 0x000fc40000010100 */
[C---:B------:R-:W-:Y:S02]  /*2e50*/  FADD.FTZ R115, -R34.reuse, R115 ;  /* 0x0000007322737221 */ /* 0x040fe40000010100 */
[C---:B------:R-:W-:Y:S02]  /*2e60*/  FADD.FTZ R113, -R34.reuse, R113 ;  /* 0x0000007122717221 */ /* 0x040fe40000010100 */
[C---:B------:R-:W-:Y:S02]  /*2e70*/  FADD.FTZ R119, -R34.reuse, R119 ;  /* 0x0000007722777221 */ /* 0x040fe40000010100 */
[C---:B------:R-:W-:Y:S02]  /*2e80*/  FADD.FTZ R117, -R34.reuse, R117 ;  /* 0x0000007522757221 */ /* 0x040fe40000010100 */
[C---:B------:R-:W-:Y:S01]  /*2e90*/  FADD.FTZ R123, -R34.reuse, R123 ;  /* 0x0000007b227b7221 */ /* 0x040fe20000010100 */
[----:B0-----:R-:W-:Y:S01]  /*2ea0*/  HADD2.F32 R31, -RZ, R8.H0_H0 ;  /* 0x20000008ff1f7230 */ /* 0x001fe20000004100 */
        /* <DEDUP_REMOVED lines=24> */
[----:B------:R-:W-:Y:S01]  /*3030*/  HADD2.F32 R32, -RZ, R11.H0_H0 ;  /* 0x2000000bff207230 */ /* 0x000fe20000004100 */
        /* <DEDUP_REMOVED lines=35> */
[C---:B------:R-:W-:Y:S01]  /*3270*/  FMUL.FTZ R103, R28.reuse, R35 ;  /* 0x000000231c677220 */ /* 0x040fe20000410000 */
[----:B------:R-:W-:Y:S01]  /*3280*/  HADD2.F32 R35, -RZ, R10.H0_H0 ;  /* 0x2000000aff237230 */ /* 0x000fe20000004100 */
[C---:B------:R-:W-:Y:S01]  /*3290*/  FMUL.FTZ R105, R28.reuse, R33 ;  /* 0x000000211c697220 */ /* 0x040fe20000410000 */
[----:B------:R-:W-:Y:S01]  /*32a0*/  HADD2.F32 R33, -RZ, R9.H1_H1 ;  /* 0x30000009ff217230 */ /* 0x000fe20000004100 */
[----:B------:R-:W-:-:S02]  /*32b0*/  FMUL.FTZ R163, R28, R163 ;  /* 0x000000a31ca37220 */ /* 0x000fc40000410000 */
[C---:B------:R-:W-:Y:S02]  /*32c0*/  FMUL.FTZ R161, R28.reuse, R161 ;  /* 0x000000a11ca17220 */ /* 0x040fe40000410000 */
[C---:B------:R-:W-:Y:S01]  /*32d0*/  FMUL.FTZ R109, R28.reuse, R29 ;  /* 0x0000001d1c6d7220 */ /* 0x040fe20000410000 */
[----:B------:R-:W-:Y:S01]  /*32e0*/  HADD2.F32 R29, -RZ, R11.H1_H1 ;  /* 0x3000000bff1d7230 */ /* 0x000fe20000004100 */
[C---:B------:R-:W-:Y:S02]  /*32f0*/  FMUL.FTZ R165, R28.reuse, R165 ;  /* 0x000000a51ca57220 */ /* 0x040fe40000410000 */
[----:B------:R-:W-:Y:S01]  /*3300*/  FMUL.FTZ R34, R28, R34 ;  /* 0x000000221c227220 */ /* 0x000fe20000410000 */
[----:B------:R-:W-:Y:S01]  /*3310*/  HADD2.F32 R28, -RZ, R9.H0_H0 ;  /* 0x20000009ff1c7230 */ /* 0x000fe20000004100 */
[----:B------:R-:W-:Y:S01]  /*3320*/  FFMA.FTZ R33, R38, R33, R45 ;  /* 0x0000002126217223 */ /* 0x000fe2000001002d */
[--C-:B------:R-:W-:Y:S01]  /*3330*/  HADD2.F32 R38, -RZ, R7.reuse.H0_H0 ;  /* 0x20000007ff267230 */ /* 0x100fe20000004100 */
[----:B------:R-:W-:Y:S01]  /*3340*/  FFMA.FTZ R31, R37, R31, R2 ;  /* 0x0000001f251f7223 */ /* 0x000fe20000010002 */
[----:B------:R-:W-:Y:S01]  /*3350*/  HADD2.F32 R37, -RZ, R6.H0_H0 ;  /* 0x20000006ff257230 */ /* 0x000fe20000004100 */
[----:B------:R-:W-:Y:S01]  /*3360*/  FFMA.FTZ R28, R39, R28, R44 ;  /* 0x0000001c271c7223 */ /* 0x000fe2000001002c */
[----:B------:R-:W-:Y:S01]  /*3370*/  HADD2.F32 R39, -RZ, R7.H1_H1 ;  /* 0x30000007ff277230 */ /* 0x000fe20000004100 */
[----:B------:R-:W-:Y:S01]  /*3380*/  FFMA.FTZ R43, R43, R35, R46 ;  /* 0x000000232b2b7223 */ /* 0x000fe2000001002e */
[----:B------:R-:W-:Y:S01]  /*3390*/  HADD2.F32 R35, -RZ, R8.H1_H1 ;  /* 0x30000008ff237230 */ /* 0x000fe20000004100 */
[----:B------:R-:W-:Y:S01]  /*33a0*/  FFMA.FTZ R121, R121, R38, R56 ;  /* 0x0000002679797223 */ /* 0x000fe20000010038 */
[--C-:B------:R-:W-:Y:S01]  /*33b0*/  HADD2.F32 R38, -RZ, R5.reuse.H0_H0 ;  /* 0x20000005ff267230 */ /* 0x100fe20000004100 */
[----:B------:R-:W-:Y:S01]  /*33c0*/  FFMA.FTZ R106, R106, R39, R57 ;  /* 0x000000276a6a7223 */ /* 0x000fe20000010039 */
[----:B------:R-:W-:Y:S01]  /*33d0*/  HADD2.F32 R39, -RZ, R5.H1_H1 ;  /* 0x30000005ff277230 */ /* 0x000fe20000004100 */
[----:B------:R-:W-:Y:S01]  /*33e0*/  FFMA.FTZ R117, R117, R37, R54 ;  /* 0x0000002575757223 */ /* 0x000fe20000010036 */
[----:B------:R-:W-:Y:S01]  /*33f0*/  HADD2.F32 R37, -RZ, R4.H1_H1 ;  /* 0x30000004ff257230 */ /* 0x000fe20000004100 */
[----:B------:R-:W-:-:S02]  /*3400*/  FFMA.FTZ R32, R41, R32, R48 ;  /* 0x0000002029207223 */ /* 0x000fc40000010030 */
[----:B------:R-:W-:Y:S02]  /*3410*/  FFMA.FTZ R29, R110, R29, R49 ;  /* 0x0000001d6e1d7223 */ /* 0x000fe40000010031 */
[----:B------:R-:W-:Y:S01]  /*3420*/  FFMA.FTZ R36, R36, R35, R3 ;  /* 0x0000002324247223 */ /* 0x000fe20000010003 */
[----:B------:R-:W-:Y:S01]  /*3430*/  HADD2.F32 R35, -RZ, R6.H1_H1 ;  /* 0x30000006ff237230 */ /* 0x000fe20000004100 */
[----:B------:R-:W-:Y:S01]  /*3440*/  FFMA.FTZ R41, R113, R38, R52 ;  /* 0x0000002671297223 */ /* 0x000fe20000010034 */
[----:B------:R-:W-:Y:S01]  /*3450*/  HADD2.F32 R38, -RZ, R67.H0_H0 ;  /* 0x20000043ff267230 */ /* 0x000fe20000004100 */
[----:B------:R-:W-:Y:S01]  /*3460*/  FFMA.FTZ R110, R42, R39, R53 ;  /* 0x000000272a6e7223 */ /* 0x000fe20000010035 */
[----:B------:R-:W-:Y:S01]  /*3470*/  HADD2.F32 R39, -RZ, R65.H0_H0 ;  /* 0x20000041ff277230 */ /* 0x000fe20000004100 */
[----:B------:R-:W-:Y:S01]  /*3480*/  FFMA.FTZ R30, R30, R37, R51 ;  /* 0x000000251e1e7223 */ /* 0x000fe20000010033 */
[--C-:B------:R-:W-:Y:S01]  /*3490*/  HADD2.F32 R37, -RZ, R64.reuse.H0_H0 ;  /* 0x20000040ff257230 */ /* 0x100fe20000004100 */
[----:B------:R-:W-:Y:S01]  /*34a0*/  FFMA.FTZ R118, R100, R35, R55 ;  /* 0x0000002364767223 */ /* 0x000fe20000010037 */
[----:B------:R-:W-:Y:S01]  /*34b0*/  HADD2.F32 R100, -RZ, R67.H1_H1 ;  /* 0x30000043ff647230 */ /* 0x000fe20000004100 */
[----:B------:R-:W-:Y:S01]  /*34c0*/  FFMA.FTZ R139, R139, R38, R68 ;  /* 0x000000268b8b7223 */ /* 0x000fe20000010044 */
[----:B------:R-:W-:Y:S01]  /*34d0*/  HADD2.F32 R38, -RZ, R64.H1_H1 ;  /* 0x30000040ff267230 */ /* 0x000fe20000004100 */
[----:B------:R-:W-:Y:S01]  /*34e0*/  FFMA.FTZ R129, R129, R39, R60 ;  /* 0x0000002781817223 */ /* 0x000fe2000001003c */
[----:B------:R-:W-:Y:S01]  /*34f0*/  HADD2.F32 R39, -RZ, R15.H1_H1 ;  /* 0x3000000fff277230 */ /* 0x000fe20000004100 */
[----:B------:R-:W-:Y:S01]  /*3500*/  FFMA.FTZ R127, R127, R37, R58 ;  /* 0x000000257f7f7223 */ /* 0x000fe2000001003a */
[----:B------:R-:W-:Y:S01]  /*3510*/  HADD2.F32 R42, -RZ, R65.H1_H1 ;  /* 0x30000041ff2a7230 */ /* 0x000fe20000004100 */
[----:B------:R-:W-:Y:S01]  /*3520*/  FFMA.FTZ R114, R114, R100, R69 ;  /* 0x0000006472727223 */ /* 0x000fe20000010045 */
[----:B------:R-:W-:Y:S01]  /*3530*/  HADD2.F32 R37, -RZ, R15.H0_H0 ;  /* 0x2000000fff257230 */ /* 0x000fe20000004100 */
[----:B------:R-:W-:Y:S01]  /*3540*/  FFMA.FTZ R108, R108, R38, R59 ;  /* 0x000000266c6c7223 */ /* 0x000fe2000001003b */
[----:B------:R-:W-:Y:S01]  /*3550*/  HADD2.F32 R35, -RZ, R4.H0_H0 ;  /* 0x20000004ff237230 */ /* 0x000fe20000004100 */
[----:B------:R-:W-:Y:S01]  /*3560*/  FFMA.FTZ R116, R116, R39, R77 ;  /* 0x0000002774747223 */ /* 0x000fe2000001004d */
[--C-:B------:R-:W-:Y:S01]  /*3570*/  HADD2.F32 R100, -RZ, R19.reuse.H1_H1 ;  /* 0x30000013ff647230 */ /* 0x100fe20000004100 */
[----:B------:R-:W-:Y:S01]  /*3580*/  FFMA.FTZ R38, R96, R107, R47 ;  /* 0x0000006b60267223 */ /* 0x000fe2000001002f */
[----:B------:R-:W-:Y:S01]  /*3590*/  F2FP.PACK_AB R39, R29, R32 ;  /* 0x000000201d27723e */ /* 0x000fe200000000ff */
[----:B------:R-:W-:Y:S01]  /*35a0*/  FFMA.FTZ R112, R112, R42, R61 ;  /* 0x0000002a70707223 */ /* 0x000fe2000001003d */
[----:B------:R-:W-:Y:S01]  /*35b0*/  LEA R32, P1, R40, c[0x0][0x208], 0x4 ;  /* 0x0000820028207a11 */ /* 0x000fe200078220ff */
[----:B------:R-:W-:Y:S01]  /*35c0*/  FFMA.FTZ R155, R155, R37, R76 ;  /* 0x000000259b9b7223 */ /* 0x000fe2000001004c */
[----:B------:R-:W-:Y:S01]  /*35d0*/  HADD2.F32 R42, -RZ, R19.H0_H0 ;  /* 0x20000013ff2a7230 */ /* 0x000fe20000004100 */
[----:B------:R-:W-:Y:S01]  /*35e0*/  F2FP.PACK_AB R37, R33, R28 ;  /* 0x0000001c2125723e */ /* 0x000fe200000000ff */
[----:B------:R-:W-:Y:S01]  /*35f0*/  FFMA.FTZ R35, R111, R35, R50 ;  /* 0x000000236f237223 */ /* 0x000fe20000010032 */
[----:B------:R-:W-:Y:S01]  /*3600*/  F2FP.PACK_AB R38, R38, R43 ;  /* 0x0000002b2626723e */ /* 0x000fe200000000ff */
[----:B------:R-:W-:Y:S01]  /*3610*/  FFMA.FTZ R120, R34, R100, R85 ;  /* 0x0000006422787223 */ /* 0x000fe20000010055 */
[----:B------:R-:W-:Y:S01]  /*3620*/  F2FP.PACK_AB R36, R36, R31 ;  /* 0x0000001f2424723e */ /* 0x000fe200000000ff */
[----:B------:R-:W-:Y:S01]  /*3630*/  FFMA.FTZ R165, R165, R42, R84 ;  /* 0x0000002aa5a57223 */ /* 0x000fe20000010054 */
[----:B------:R-:W-:Y:S01]  /*3640*/  LEA.HI.X R33, R40, c[0x0][0x20c], RZ, 0x4, P1 ;  /* 0x0000830028217a11 */ /* 0x000fe200008f24ff */
[----:B------:R-:W-:Y:S01]  /*3650*/  FFMA.FTZ R145, R93, R145, R72 ;  /* 0x000000915d917223 */ /* 0x000fe20000010048 */
[----:B------:R-:W-:Y:S01]  /*3660*/  LEA R100, P2, R101, c[0x0][0x208], 0x4 ;  /* 0x0000820065647a11 */ /* 0x000fe200078420ff */
[----:B------:R-:W-:Y:S01]  /*3670*/  FFMA.FTZ R137, R66, R137, R63 ;  /* 0x0000008942897223 */ /* 0x000fe2000001003f */
[----:B------:R-:W-:Y:S01]  /*3680*/  F2FP.PACK_AB R43, R106, R121 ;  /* 0x000000796a2b723e */ /* 0x000fe200000000ff */
[----:B------:R0:W-:Y:S01]  /*3690*/  STG.E.128 [R32.64], R36 ;  /* 0x0000002420007986 */ /* 0x0001e2000c101d04 */
        /* <DEDUP_REMOVED lines=8> */
[----:B------:R-:W-:Y:S01]  /*3720*/  F2FP.PACK_AB R31, R114, R139 ;  /* 0x0000008b721f723e */ /* 0x000fe200000000ff */
[----:B------:R-:W-:Y:S01]  /*3730*/  FFMA.FTZ R109, R18, R109, R83 ;  /* 0x0000006d126d7223 */ /* 0x000fe20000010053 */
[----:B------:R-:W-:Y:S01]  /*3740*/  F2FP.PACK_AB R30, R137, R30 ;  /* 0x0000001e891e723e */ /* 0x000fe200000000ff */
[----:B------:R1:W-:Y:S01]  /*3750*/  STG.E.128 [R100.64], R40 ;  /* 0x0000002864007986 */ /* 0x0003e2000c101d04 */
[----:B------:R-:W-:Y:S01]  /*3760*/  FFMA.FTZ R106, R92, R163, R81 ;  /* 0x000000a35c6a7223 */ /* 0x000fe20000010051 */
[----:B------:R-:W-:Y:S01]  /*3770*/  F2FP.PACK_AB R29, R112, R129 ;  /* 0x00000081701d723e */ /* 0x000fe200000000ff */
[----:B------:R-:W-:Y:S01]  /*3780*/  FFMA.FTZ R103, R16, R103, R79 ;  /* 0x0000006710677223 */ /* 0x000fe2000001004f */
[----:B------:R-:W-:Y:S01]  /*3790*/  F2FP.PACK_AB R28, R108, R127 ;  /* 0x0000007f6c1c723e */ /* 0x000fe200000000ff */
[----:B0-----:R-:W-:Y:S01]  /*37a0*/  FFMA.FTZ R36, R90, R149, R73 ;  /* 0x000000955a247223 */ /* 0x001fe20000010049 */
[----:B------:R-:W-:Y:S01]  /*37b0*/  F2FP.PACK_AB R35, R116, R155 ;  /* 0x0000009b7423723e */ /* 0x000fe200000000ff */
[----:B------:R-:W-:Y:S01]  /*37c0*/  FFMA.FTZ R32, R12, R147, R71 ;  /* 0x000000930c207223 */ /* 0x000fe20000010047 */
[----:B------:R-:W-:Y:S01]  /*37d0*/  F2FP.PACK_AB R34, R153, R34 ;  /* 0x000000229922723e */ /* 0x000fe200000000ff */
[----:B------:R-:W-:Y:S01]  /*37e0*/  FFMA.FTZ R38, R17, R161, R82 ;  /* 0x000000a111267223 */ /* 0x000fe20000010052 */
[----:B------:R-:W-:Y:S01]  /*37f0*/  F2FP.PACK_AB R33, R36, R145 ;  /* 0x000000912421723e */ /* 0x000fe200000000ff */
[----:B------:R-:W-:Y:S01]  /*3800*/  FFMA.FTZ R37, R97, R105, R80 ;  /* 0x0000006961257223 */ /* 0x000fe20000010050 */
[----:B------:R-:W-:Y:S01]  /*3810*/  F2FP.PACK_AB R32, R32, R143 ;  /* 0x0000008f2020723e */ /* 0x000fe200000000ff */
[----:B------:R-:W-:Y:S01]  /*3820*/  FFMA.FTZ R36, R95, R159, R78 ;  /* 0x0000009f5f247223 */ /* 0x000fe2000001004e */
[----:B------:R-:W-:-:S02]  /*3830*/  F2FP.PACK_AB R39, R120, R165 ;  /* 0x000000a57827723e */ /* 0x000fc400000000ff */
[----:B------:R-:W-:Y:S02]  /*3840*/  F2FP.PACK_AB R38, R109, R38 ;  /* 0x000000266d26723e */ /* 0x000fe400000000ff */
[----:B-1----:R-:W-:Y:S02]  /*3850*/  LEA R40, P1, R98, c[0x0][0x208], 0x4 ;  /* 0x0000820062287a11 */ /* 0x002fe400078220ff */
[----:B------:R-:W-:Y:S02]  /*3860*/  LEA R42, P2, R102, c[0x0][0x208], 0x4 ;  /* 0x00008200662a7a11 */ /* 0x000fe400078420ff */
[----:B------:R-:W-:Y:S02]  /*3870*/  LEA R100, P3, R104, c[0x0][0x208], 0x4 ;  /* 0x0000820068647a11 */ /* 0x000fe400078620ff */
[----:B------:R-:W-:Y:S02]  /*3880*/  LEA.HI.X R41, R98, c[0x0][0x20c], RZ, 0x4, P1 ;  /* 0x0000830062297a11 */ /* 0x000fe400008f24ff */
[----:B------:R-:W-:-:S02]  /*3890*/  LEA.HI.X R43, R102, c[0x0][0x20c], RZ, 0x4, P2 ;  /* 0x00008300662b7a11 */ /* 0x000fc400010f24ff */
[----:B------:R-:W-:Y:S01]  /*38a0*/  F2FP.PACK_AB R37, R106, R37 ;  /* 0x000000256a25723e */ /* 0x000fe200000000ff */
[----:B------:R0:W-:Y:S01]  /*38b0*/  STG.E.128 [R40.64], R28 ;  /* 0x0000001c28007986 */ /* 0x0001e2000c101d04 */
[----:B------:R-:W-:Y:S02]  /*38c0*/  F2FP.PACK_AB R36, R103, R36 ;  /* 0x000000246724723e */ /* 0x000fe400000000ff */
[----:B------:R-:W-:Y:S01]  /*38d0*/  LEA.HI.X R101, R104, c[0x0][0x20c], RZ, 0x4, P3 ;  /* 0x0000830068657a11 */ /* 0x000fe200018f24ff */
[----:B------:R0:W-:Y:S01]  /*38e0*/  STG.E.128 [R42.64], R32 ;  /* 0x000000202a007986 */ /* 0x0001e2000c101d04 */
[----:B------:R-:W-:Y:S02]  /*38f0*/  ISETP.GE.AND P1, PT, R86, c[0x0][0x164], PT ;  /* 0x0000590056007a0c */ /* 0x000fe40003f26270 */
[----:B------:R-:W-:Y:S01]  /*3900*/  LOP3.LUT P2, RZ, R94, 0xff, RZ, 0xc0, !PT ;  /* 0x000000ff5eff7812 */ /* 0x000fe2000784c0ff */
[----:B------:R0:W-:Y:S03]  /*3910*/  STG.E.128 [R100.64], R36 ;  /* 0x0000002464007986 */ /* 0x0001e6000c101d04 */
[----:B------:R-:W-:-:S07]  /*3920*/  SEL R94, RZ, 0x1, P2 ;  /* 0x00000001ff5e7807 */ /* 0x000fce0001000000 */
[----:B0----5:R-:W-:Y:S01]  /*3930*/  @P1 CALL.REL.NOINC `(.L_x_4115) ;  /* 0x0000001000001944 */ /* 0x021fe20003c00000 */
[----:B------:R-:W-:Y:S05]  /*3940*/  BRA `(.L_x_4116) ;  /* 0xffffcd0000007947 */ /* 0x000fea000383ffff */
.L_x_4115:
[----:B------:R-:W-:Y:S05]  /*3950*/  EXIT ;  /* 0x000000000000794d */ /* 0x000fea0003800000 */
.L_x_4113:
[----:B0-----:R-:W-:Y:S01]  /*3960*/  HFMA2.MMA R29, -RZ, RZ, 0, 5.9604644775390625e-08 ;  /* 0x00000001ff1d7435 */ /* 0x001fe200000001ff */
[----:B------:R-:W-:Y:S02]  /*3970*/  MOV R100, 0x1f ;  /* 0x0000001f00647802 */ /* 0x000fe40000000f00 */
[----:B------:R-:W-:Y:S02]  /*3980*/  MOV R36, 0xffffffff ;  /* 0xffffffff00247802 */ /* 0x000fe40000000f00 */
[----:B------:R-:W-:Y:S02]  /*3990*/  MOV R30, 0x39b0 ;  /* 0x000039b0001e7802 */ /* 0x000fe40000000f00 */
[----:B-----5:R-:W-:Y:S05]  /*39a0*/  CALL.REL.NOINC `($__internal_17_$__cuda_sm70_shflsync_bfly_p) ;  /* 0x0000089000007944 */ /* 0x020fea0003c00000 */
[----:B-1----:R-:W-:Y:S01]  /*39b0*/  MOV R28, R100 ;  /* 0x00000064001c7202 */ /* 0x002fe20000000f00 */
[----:B0-----:R-:W-:Y:S05]  /*39c0*/  BRA `(.L_x_4117) ;  /* 0xffffe9d000007947 */ /* 0x001fea000383ffff */
.L_x_4114:
[----:B------:R-:W-:Y:S01]  /*39d0*/  HFMA2.MMA R29, -RZ, RZ, 0, 1.1920928955078125e-07 ;  /* 0x00000002ff1d7435 */ /* 0x000fe200000001ff */
[----:B------:R-:W-:Y:S02]  /*39e0*/  MOV R100, 0x1f ;  /* 0x0000001f00647802 */ /* 0x000fe40000000f00 */
[----:B------:R-:W-:Y:S02]  /*39f0*/  MOV R36, 0xffffffff ;  /* 0xffffffff00247802 */ /* 0x000fe40000000f00 */
[----:B------:R-:W-:-:S02]  /*3a00*/  MOV R30, 0x3a20 ;  /* 0x00003a20001e7802 */ /* 0x000fc40000000f00 */
[----:B-----5:R-:W-:Y:S05]  /*3a10*/  CALL.REL.NOINC `($__internal_17_$__cuda_sm70_shflsync_bfly_p) ;  /* 0x0000082000007944 */ /* 0x020fea0003c00000 */
[----:B0-----:R-:W-:Y:S01]  /*3a20*/  HFMA2.MMA R29, -RZ, RZ, 0, 2.384185791015625e-07 ;  /* 0x00000004ff1d7435 */ /* 0x001fe200000001ff */
[----:B-1----:R-:W-:Y:S01]  /*3a30*/  FADD.FTZ R42, R42, R100 ;  /* 0x000000642a2a7221 */ /* 0x002fe20000010000 */
[----:B------:R-:W-:-:S02]  /*3a40*/  MOV R100, 0x1f ;  /* 0x0000001f00647802 */ /* 0x000fc40000000f00 */
[----:B------:R-:W-:Y:S02]  /*3a50*/  MOV R36, 0xffffffff ;  /* 0xffffffff00247802 */ /* 0x000fe40000000f00 */
[----:B------:R-:W-:Y:S02]  /*3a60*/  MOV R30, 0x3a80 ;  /* 0x00003a80001e7802 */ /* 0x000fe40000000f00 */
[----:B------:R-:W-:Y:S05]  /*3a70*/  CALL.REL.NOINC `($__internal_17_$__cuda_sm70_shflsync_bfly_p) ;  /* 0x000007c000007944 */ /* 0x000fea0003c00000 */
[----:B0-----:R-:W-:Y:S01]  /*3a80*/  HFMA2.MMA R29, -RZ, RZ, 0, 4.76837158203125e-07 ;  /* 0x00000008ff1d7435 */ /* 0x001fe200000001ff */
[----:B-1----:R-:W-:Y:S01]  /*3a90*/  FADD.FTZ R42, R42, R100 ;  /* 0x000000642a2a7221 */ /* 0x002fe20000010000 */
[----:B------:R-:W-:Y:S02]  /*3aa0*/  MOV R100, 0x1f ;  /* 0x0000001f00647802 */ /* 0x000fe40000000f00 */
[----:B------:R-:W-:Y:S02]  /*3ab0*/  MOV R36, 0xffffffff ;  /* 0xffffffff00247802 */ /* 0x000fe40000000f00 */
[----:B------:R-:W-:Y:S02]  /*3ac0*/  MOV R30, 0x3ae0 ;  /* 0x00003ae0001e7802 */ /* 0x000fe40000000f00 */
[----:B------:R-:W-:Y:S05]  /*3ad0*/  CALL.REL.NOINC `($__internal_17_$__cuda_sm70_shflsync_bfly_p) ;  /* 0x0000076000007944 */ /* 0x000fea0003c00000 */
[----:B0-----:R-:W-:Y:S01]  /*3ae0*/  HFMA2.MMA R29, -RZ, RZ, 0, 9.5367431640625e-07 ;  /* 0x00000010ff1d7435 */ /* 0x001fe200000001ff */
[----:B-1----:R-:W-:Y:S01]  /*3af0*/  FADD.FTZ R42, R42, R100 ;  /* 0x000000642a2a7221 */ /* 0x002fe20000010000 */
[----:B------:R-:W-:-:S02]  /*3b00*/  MOV R100, 0x1f ;  /* 0x0000001f00647802 */ /* 0x000fc40000000f00 */
[----:B------:R-:W-:Y:S02]  /*3b10*/  MOV R36, 0xffffffff ;  /* 0xffffffff00247802 */ /* 0x000fe40000000f00 */
[----:B------:R-:W-:Y:S02]  /*3b20*/  MOV R30, 0x3b40 ;  /* 0x00003b40001e7802 */ /* 0x000fe40000000f00 */
[----:B------:R-:W-:Y:S05]  /*3b30*/  CALL.REL.NOINC `($__internal_17_$__cuda_sm70_shflsync_bfly_p) ;  /* 0x0000070000007944 */ /* 0x000fea0003c00000 */
        /* <DEDUP_REMOVED lines=86> */
[----:B------:R-:W-:Y:S05]  /*40a0*/  CALL.REL.NOINC `($__internal_17_$__cuda_sm70_shflsync_bfly_p) ;  /* 0x0000019000007944 */ /* 0x000fea0003c00000 */
[----:B0-----:R-:W-:Y:S01]  /*40b0*/  HFMA2.MMA R29, -RZ, RZ, 0, 1.1920928955078125e-07 ;  /* 0x00000002ff1d7435 */ /* 0x001fe200000001ff */
[----:B-1----:R-:W-:Y:S01]  /*40c0*/  FADD.FTZ R42, R42, R100 ;  /* 0x000000642a2a7221 */ /* 0x002fe20000010000 */
[----:B------:R-:W-:Y:S02]  /*40d0*/  MOV R100, 0x1f ;  /* 0x0000001f00647802 */ /* 0x000fe40000000f00 */
[----:B------:R-:W-:Y:S02]  /*40e0*/  MOV R36, 0xffffffff ;  /* 0xffffffff00247802 */ /* 0x000fe40000000f00 */
[----:B------:R-:W-:Y:S02]  /*40f0*/  MOV R30, 0x4110 ;  /* 0x00004110001e7802 */ /* 0x000fe40000000f00 */
[----:B------:R-:W-:Y:S05]  /*4100*/  CALL.REL.NOINC `($__internal_17_$__cuda_sm70_shflsync_bfly_p) ;  /* 0x0000013000007944 */ /* 0x000fea0003c00000 */
        /* <DEDUP_REMOVED lines=18> */
[----:B01----:R-:W-:Y:S05]  /*4230*/  BRA `(.L_x_4118) ;  /* 0xffffe7a000007947 */ /* 0x003fea000383ffff */
        .weak           $__internal_17_$__cuda_sm70_shflsync_bfly_p
        .type           $__internal_17_$__cuda_sm70_shflsync_bfly_p,@function
        .size           $__internal_17_$__cuda_sm70_shflsync_bfly_p,(.L_x_36057 - $__internal_17_$__cuda_sm70_shflsync_bfly_p)
$__internal_17_$__cuda_sm70_shflsync_bfly_p:
[----:B------:R-:W-:Y:S01]  /*4240*/  HFMA2.MMA R31, -RZ, RZ, 0, 0 ;  /* 0x00000000ff1f7435 */ /* 0x000fe200000001ff */
[----:B------:R-:W-:Y:S04]  /*4250*/  WARPSYNC R36 ;  /* 0x0000002400007348 */ /* 0x000fe80003800000 */
[----:B------:R0:W1:Y:S01]  /*4260*/  SHFL.BFLY PT, R100, R42, R29, R100 ;  /* 0x0c00001d2a647389 */ /* 0x00006200000e0064 */
[----:B------:R-:W-:Y:S05]  /*4270*/  RET.REL.NODEC R30 `(_ZN10layer_norm13ln_fwd_kernelINS_13Kernel_traitsI6__halfS2_S2_S2_fjLj5120ELj1ELj1ELj4ELj16ENS_18Kernel_traits_baseILj5120ES2_S2_S2_S2_fjLj128EEEEELb0ELb0ELb0ELb1EEEvNS_9FwdParamsE) ;  /* 0xffffbd801e007950 */ /* 0x000fea0003c3ffff */
.L_x_4119:
        /* <DEDUP_REMOVED lines=16> */
.L_x_36057:


//--------------------- .text._ZN10layer_norm13ln_fwd_kernelINS_13Kernel_traitsI6__halfS2_S2_S2_fjLj5120ELj1ELj1ELj4ELj16ENS_18Kernel_traits_baseILj5120ES2_S2_S2_S2_fjLj128EEEEELb0ELb0ELb1ELb0EEEvNS_9FwdParamsE --------------------------
	.section	.text._ZN10layer_norm13ln_fwd_kernelINS_13Kernel_traitsI6__halfS2_S2_S2_fjLj5120ELj1ELj1ELj4ELj16ENS_18Kernel_traits_baseILj5120ES2_S2_S2_S2_fjLj128EEEEELb0ELb0ELb1ELb0EEEvNS_9FwdParamsE,"ax",@progbits
	.sectioninfo	@"SHI_REGISTERS=155"
	.align	128
        .global         _ZN10layer_norm13ln_fwd_kernelINS_13Kernel_traitsI6__halfS2_S2_S2_fjLj5120ELj1ELj1ELj4ELj16ENS_18Kernel_traits_baseILj5120ES2_S2_S2_S2_fjLj128EEEEELb0ELb0ELb1ELb0EEEvNS_9FwdParamsE
        .type           _ZN10layer_norm13ln_fwd_kernelINS_13Kernel_traitsI6__halfS2_S2_S2_fjLj5120ELj1ELj1ELj4ELj16ENS_18Kernel_traits_baseILj5120ES2_S2_S2_S2_fjLj128EEEEELb0ELb0ELb1ELb0EEEvNS_9FwdParamsE,@function
        .size           _ZN10layer_norm13ln_fwd_kernelINS_13Kernel_traitsI6__halfS2_S2_S2_fjLj5120ELj1ELj1ELj4ELj16ENS_18Kernel_traits_baseILj5120ES2_S2_S2_S2_fjLj128EEEEELb0ELb0ELb1ELb0EEEvNS_9FwdParamsE,(.L_x_36058 - _ZN10layer_norm13ln_fwd_kernelINS_13Kernel_traitsI6__halfS2_S2_S2_fjLj5120ELj1ELj1ELj4ELj16ENS_18Kernel_traits_baseILj5120ES2_S2_S2_S2_fjLj128EEEEELb0ELb0ELb1ELb0EEEvNS_9FwdParamsE)
        .other          _ZN10layer_norm13ln_fwd_kernelINS_13Kernel_traitsI6__halfS2_S2_S2_fjLj5120ELj1ELj1ELj4ELj16ENS_18Kernel_traits_baseILj5120ES2_S2_S2_S2_fjLj128EEEEELb0ELb0ELb1ELb0EEEvNS_9FwdParamsE,@"STO_CUDA_ENTRY STV_DEFAULT"
_ZN10layer_norm13ln_fwd_kernelINS_13Kernel_traitsI6__halfS2_S2_S2_fjLj5120ELj1ELj1ELj4ELj16ENS_18Kernel_traits_baseILj5120ES2_S2_S2_S2_fjLj128EEEEELb0ELb0ELb1ELb0EEEvNS_9FwdParamsE:
.text._ZN10layer_norm13ln_fwd_kernelINS_13Kernel_traitsI6__halfS2_S2_S2_fjLj5120ELj1ELj1ELj4ELj16ENS_18Kernel_traits_baseILj5120ES2_S2_S2_S2_fjLj128EEEEELb0ELb0ELb1ELb0EEEvNS_9FwdParamsE:
        /* <DEDUP_REMOVED lines=29> */
.L_x_4121:
[----:B0-----:R-:W-:Y:S05]  /*01d0*/  BSYNC B0 ;  /* 0x0000000000007941 */ /* 0x001fea0003800000 */
.L_x_4120:
        /* <DEDUP_REMOVED lines=13> */
.L_x_4123:
[----:B0-----:R-:W-:Y:S05]  /*02b0*/  BSYNC B0 ;  /* 0x0000000000007941 */ /* 0x001fea0003800000 */
.L_x_4122:
        /* <DEDUP_REMOVED lines=13> */
.L_x_4125:
[----:B0-----:R-:W-:Y:S05]  /*0390*/  BSYNC B0 ;  /* 0x0000000000007941 */ /* 0x001fea0003800000 */
.L_x_4124:
        /* <DEDUP_REMOVED lines=13> */
.L_x_4127:
[----:B0-----:R-:W-:Y:S05]  /*0470*/  BSYNC B0 ;  /* 0x0000000000007941 */ /* 0x001fea0003800000 */
.L_x_4126:
        /* <DEDUP_REMOVED lines=12> */
.L_x_4129:
[----:B0-----:R-:W-:Y:S05]  /*0540*/  BSYNC B0 ;  /* 0x0000000000007941 */ /* 0x001fea0003800000 */
.L_x_4128:
[----:B------:R-:W0:Y:S02]  /*0550*/  S2UR UR6, SR_CTAID.X ;  /* 0x00000000000679c3 */ /* 0x000e240000002500 */
[----:B0-----:R-:W-:-:S04]  /*0560*/  LEA.HI R138, R35, UR6, RZ, 0x19 ;  /* 0x00000006238a7c11 */ /* 0x001fc8000f8fc8ff */
[----:B------:R-:W-:-:S13]  /*0570*/  ISETP.GE.AND P3, PT, R138, c[0x0][0x164], PT ;  /* 0x000059008a007a0c */ /* 0x000fda0003f66270 */
[----:B------:R-:W-:Y:S05]  /*0580*/  @P3 EXIT ;  /* 0x000000000000394d */ /* 0x000fea0003800000 */
[--C-:B-----5:R-:W-:Y:S01]  /*0590*/  HADD2.F32 R33, -RZ, R12.reuse.H0_H0 ;  /* 0x2000000cff217230 */ /* 0x120fe20000004100 */
[----:B------:R-:W-:Y:S01]  /*05a0*/  MOV R136, 0x1 ;  /* 0x0000000100887802 */ /* 0x000fe20000000f00 */
        /* <DEDUP_REMOVED lines=99> */
.L_x_4273:
        /* <DEDUP_REMOVED lines=33> */
[----:B-----5:R-:W-:Y:S01]  /*0df0*/  HADD2.F32 R124, -RZ, R44.H0_H0 ;  /* 0x2000002cff7c7230 */ /* 0x020fe20000004100 */
[----:B------:R-:W-:Y:S05]  /*0e00*/  BRA `(.L_x_4134) ;  /* 0x0000004000007947 */ /* 0x000fea0003800000 */
.L_x_4133:
[----:B0----5:R-:W-:Y:S02]  /*0e10*/  HADD2.F32 R124, -RZ, R36.H0_H0 ;  /* 0x20000024ff7c7230 */ /* 0x021fe40000004100 */
[----:B------:R-:W-:-:S03]  /*0e20*/  @P4 HADD2.F32 R49, -RZ, R44.H0_H0 ;  /* 0x2000002cff314230 */ /* 0x000fc60000004100 */
[----:B------:R-:W-:-:S04]  /*0e30*/  FMUL.FTZ R124, R124, c[0x0][0x1ec] ;  /* 0x00007b007c7c7a20 */ /* 0x000fc80000410000 */
[----:B------:R-:W-:Y:S02]  /*0e40*/  @P4 FADD.FTZ R124, R49, R124 ;  /* 0x0000007c317c4221 */ /* 0x000fe40000010000 */
.L_x_4134:
[----:B------:R-:W-:Y:S05]  /*0e50*/  BSYNC B1 ;  /* 0x0000000000017941 */ /* 0x000fea0003800000 */
.L_x_4132:
[----:B------:R-:W-:Y:S01]  /*0e60*/  BSSY B1, `(.L_x_4135) ;  /* 0x000000a000017945 */ /* 0x000fe20003800000 */
[----:B------:R-:W-:Y:S05]  /*0e70*/  @P5 BRA `(.L_x_4136) ;  /* 0x0000004000005947 */ /* 0x000fea0003800000 */
[----:B------:R-:W-:Y:S01]  /*0e80*/  MOV R123, RZ ;  /* 0x000000ff007b7202 */ /* 0x000fe20000000f00 */
[----:B------:R-:W-:Y:S05]  /*0e90*/  @!P4 BRA `(.L_x_4137) ;  /* 0x000000600000c947 */ /* 0x000fea0003800000 */
[----:B-----5:R-:W-:Y:S01]  /*0ea0*/  HADD2.F32 R123, -RZ, R44.H1_H1 ;  /* 0x3000002cff7b7230 */ /* 0x020fe20000004100 */
[----:B------:R-:W-:Y:S05]  /*0eb0*/  BRA `(.L_x_4137) ;  /* 0x0000004000007947 */ /* 0x000fea0003800000 */
.L_x_4136:
[----:B-----5:R-:W-:Y:S02]  /*0ec0*/  HADD2.F32 R123, -RZ, R36.H1_H1 ;  /* 0x30000024ff7b7230 */ /* 0x020fe40000004100 */
[----:B------:R-:W-:-:S03]  /*0ed0*/  @P4 HADD2.F32 R48, -RZ, R44.H1_H1 ;  /* 0x3000002cff304230 */ /* 0x000fc60000004100 */
[----:B------:R-:W-:-:S04]  /*0ee0*/  FMUL.FTZ R123, R123, c[0x0][0x1ec] ;  /* 0x00007b007b7b7a20 */ /* 0x000fc80000410000 */
[----:B------:R-:W-:Y:S02]  /*0ef0*/  @P4 FADD.FTZ R123, R48, R123 ;  /* 0x0000007b307b4221 */ /* 0x000fe40000010000 */
.L_x_4137:
[----:B------:R-:W-:Y:S05]  /*0f00*/  BSYNC B1 ;  /* 0x0000000000017941 */ /* 0x000fea0003800000 */
.L_x_4135:
[----:B------:R-:W-:Y:S01]  /*0f10*/  BSSY B1, `(.L_x_4138) ;  /* 0x000000a000017945 */ /* 0x000fe20003800000 */
[----:B------:R-:W-:Y:S05]  /*0f20*/  @P5 BRA `(.L_x_4139) ;  /* 0x0000004000005947 */ /* 0x000fea0003800000 */
[----:B------:R-:W-:Y:S01]  /*0f30*/  HFMA2.MMA R122, -RZ, RZ, 0, 0 ;  /* 0x00000000ff7a7435 */ /* 0x000fe200000001ff */
[----:B------:R-:W-:Y:S05]  /*0f40*/  @!P4 BRA `(.L_x_4140) ;  /* 0x000000600000c947 */ /* 0x000fea0003800000 */
[----:B-----5:R-:W-:Y:S01]  /*0f50*/  HADD2.F32 R122, -RZ, R45.H0_H0 ;  /* 0x2000002dff7a7230 */ /* 0x020fe20000004100 */
[----:B------:R-:W-:Y:S05]  /*0f60*/  BRA `(.L_x_4140) ;  /* 0x0000004000007947 */ /* 0x000fea0003800000 */
.L_x_4139:
[----:B-----5:R-:W-:Y:S02]  /*0f70*/  HADD2.F32 R122, -RZ, R37.H0_H0 ;  /* 0x20000025ff7a7230 */ /* 0x020fe40000004100 */
[----:B------:R-:W-:-:S03]  /*0f80*/  @P4 HADD2.F32 R49, -RZ, R45.H0_H0 ;  /* 0x2000002dff314230 */ /* 0x000fc60000004100 */
[----:B------:R-:W-:-:S04]  /*0f90*/  FMUL.FTZ R122, R122, c[0x0][0x1ec] ;  /* 0x00007b007a7a7a20 */ /* 0x000fc80000410000 */
[----:B------:R-:W-:Y:S02]  /*0fa0*/  @P4 FADD.FTZ R122, R49, R122 ;  /* 0x0000007a317a4221 */ /* 0x000fe40000010000 */
.L_x_4140:
[----:B------:R-:W-:Y:S05]  /*0fb0*/  BSYNC B1 ;  /* 0x0000000000017941 */ /* 0x000fea0003800000 */
.L_x_4138:
[----:B------:R-:W-:Y:S01]  /*0fc0*/  BSSY B1, `(.L_x_4141) ;  /* 0x000000a000017945 */ /* 0x000fe20003800000 */
[----:B------:R-:W-:Y:S05]  /*0fd0*/  @P5 BRA `(.L_x_4142) ;  /* 0x0000004000005947 */ /* 0x000fea0003800000 */
[----:B------:R-:W-:Y:S01]  /*0fe0*/  MOV R121, RZ ;  /* 0x000000ff00797202 */ /* 0x000fe20000000f00 */
[----:B------:R-:W-:Y:S05]  /*0ff0*/  @!P4 BRA `(.L_x_4143) ;  /* 0x000000600000c947 */ /* 0x000fea0003800000 */
[----:B-----5:R-:W-:Y:S01]  /*1000*/  HADD2.F32 R121, -RZ, R45.H1_H1 ;  /* 0x3000002dff797230 */ /* 0x020fe20000004100 */
[----:B------:R-:W-:Y:S05]  /*1010*/  BRA `(.L_x_4143) ;  /* 0x0000004000007947 */ /* 0x000fea0003800000 */
.L_x_4142:
[----:B-----5:R-:W-:Y:S02]  /*1020*/  HADD2.F32 R121, -RZ, R37.H1_H1 ;  /* 0x30000025ff797230 */ /* 0x020fe40000004100 */
[----:B------:R-:W-:-:S03]  /*1030*/  @P4 HADD2.F32 R48, -RZ, R45.H1_H1 ;  /* 0x3000002dff304230 */ /* 0x000fc60000004100 */
[----:B------:R-:W-:-:S04]  /*1040*/  FMUL.FTZ R121, R121, c[0x0][0x1ec] ;  /* 0x00007b0079797a20 */ /* 0x000fc80000410000 */
[----:B------:R-:W-:Y:S02]  /*1050*/  @P4 FADD.FTZ R121, R48, R121 ;  /* 0x0000007930794221 */ /* 0x000fe40000010000 */
.L_x_4143:
[----:B------:R-:W-:Y:S05]  /*1060*/  BSYNC B1 ;  /* 0x0000000000017941 */ /* 0x000fea0003800000 */
.L_x_4141:
[----:B------:R-:W-:Y:S01]  /*1070*/  BSSY B1, `(.L_x_4144) ;  /* 0x000000a000017945 */ /* 0x000fe20003800000 */
[----:B------:R-:W-:Y:S05]  /*1080*/  @P5 BRA `(.L_x_4145) ;  /* 0x0000004000005947 */ /* 0x000fea0003800000 */
[----:B------:R-:W-:Y:S01]  /*1090*/  HFMA2.MMA R120, -RZ, RZ, 0, 0 ;  /* 0x00000000ff787435 */ /* 0x000fe200000001ff */
[----:B------:R-:W-:Y:S05]  /*10a0*/  @!P4 BRA `(.L_x_4146) ;  /* 0x000000600000c947 */ /* 0x000fea0003800000 */
[----:B-----5:R-:W-:Y:S01]  /*10b0*/  HADD2.F32 R120, -RZ, R46.H0_H0 ;  /* 0x2000002eff787230 */ /* 0x020fe20000004100 */
[----:B------:R-:W-:Y:S05]  /*10c0*/  BRA `(.L_x_4146) ;  /* 0x0000004000007947 */ /* 0x000fea0003800000 */
.L_x_4145:
[----:B-----5:R-:W-:Y:S02]  /*10d0*/  HADD2.F32 R120, -RZ, R38.H0_H0 ;  /* 0x20000026ff787230 */ /* 0x020fe40000004100 */
[----:B------:R-:W-:-:S03]  /*10e0*/  @P4 HADD2.F32 R49, -RZ, R46.H0_H0 ;  /* 0x2000002eff314230 */ /* 0x000fc60000004100 */
[----:B------:R-:W-:-:S04]  /*10f0*/  FMUL.FTZ R120, R120, c[0x0][0x1ec] ;  /* 0x00007b0078787a20 */ /* 0x000fc80000410000 */
[----:B------:R-:W-:Y:S02]  /*1100*/  @P4 FADD.FTZ R120, R49, R120 ;  /* 0x0000007831784221 */ /* 0x000fe40000010000 */
.L_x_4146:
[----:B------:R-:W-:Y:S05]  /*1110*/  BSYNC B1 ;  /* 0x0000000000017941 */ /* 0x000fea0003800000 */
.L_x_4144:
[----:B------:R-:W-:Y:S01]  /*1120*/  BSSY B1, `(.L_x_4147) ;  /* 0x000000a000017945 */ /* 0x000fe20003800000 */
[----:B------:R-:W-:Y:S05]  /*1130*/  @P5 BRA `(.L_x_4148) ;  /* 0x0000004000005947 */ /* 0x000fea0003800000 */
[----:B------:R-:W-:Y:S01]  /*1140*/  MOV R119, RZ ;  /* 0x000000ff00777202 */ /* 0x000fe20000000f00 */
[----:B------:R-:W-:Y:S05]  /*1150*/  @!P4 BRA `(.L_x_4149) ;  /* 0x000000600000c947 */ /* 0x000fea0003800000 */
[----:B-----5:R-:W-:Y:S01]  /*1160*/  HADD2.F32 R119, -RZ, R46.H1_H1 ;  /* 0x3000002eff777230 */ /* 0x020fe20000004100 */
[----:B------:R-:W-:Y:S05]  /*1170*/  BRA `(.L_x_4149) ;  /* 0x0000004000007947 */ /* 0x000fea0003800000 */
.L_x_4148:
[----:B-----5:R-:W-:Y:S02]  /*1180*/  HADD2.F32 R119, -RZ, R38.H1_H1 ;  /* 0x30000026ff777230 */ /* 0x020fe40000004100 */
[----:B------:R-:W-:-:S03]  /*1190*/  @P4 HADD2.F32 R48, -RZ, R46.H1_H1 ;  /* 0x3000002eff304230 */ /* 0x000fc60000004100 */
[----:B------:R-:W-:-:S04]  /*11a0*/  FMUL.FTZ R119, R119, c[0x0][0x1ec] ;  /* 0x00007b0077777a20 */ /* 0x000fc80000410000 */
[----:B------:R-:W-:Y:S02]  /*11b0*/  @P4 FADD.FTZ R119, R48, R119 ;  /* 0x0000007730774221 */ /* 0x000fe40000010000 */
.L_x_4149:
[----:B------:R-:W-:Y:S05]  /*11c0*/  BSYNC B1 ;  /* 0x0000000000017941 */ /* 0x000fea0003800000 */
.L_x_4147:
[----:B------:R-:W-:Y:S01]  /*11d0*/  BSSY B1, `(.L_x_4150) ;  /* 0x000000a000017945 */ /* 0x000fe20003800000 */
[----:B------:R-:W-:Y:S05]  /*11e0*/  @P5 BRA `(.L_x_4151) ;  /* 0x0000004000005947 */ /* 0x000fea0003800000 */
[----:B------:R-:W-:Y:S01]  /*11f0*/  HFMA2.MMA R118, -RZ, RZ, 0, 0 ;  /* 0x00000000ff767435 */ /* 0x000fe200000001ff */
[----:B------:R-:W-:Y:S05]  /*1200*/  @!P4 BRA `(.L_x_4152) ;  /* 0x000000600000c947 */ /* 0x000fea0003800000 */
[----:B-----5:R-:W-:Y:S01]  /*1210*/  HADD2.F32 R118, -RZ, R47.H0_H0 ;  /* 0x2000002fff767230 */ /* 0x020fe20000004100 */
[----:B------:R-:W-:Y:S05]  /*1220*/  BRA `(.L_x_4152) ;  /* 0x0000004000007947 */ /* 0x000fea0003800000 */
.L_x_4151:
[----:B-----5:R-:W-:Y:S02]  /*1230*/  HADD2.F32 R118, -RZ, R39.H0_H0 ;  /* 0x20000027ff767230 */ /* 0x020fe40000004100 */
[----:B------:R-:W-:-:S03]  /*1240*/  @P4 HADD2.F32 R49, -RZ, R47.H0_H0 ;  /* 0x2000002fff314230 */ /* 0x000fc60000004100 */
[----:B------:R-:W-:-:S04]  /*1250*/  FMUL.FTZ R118, R118, c[0x0][0x1ec] ;  /* 0x00007b0076767a20 */ /* 0x000fc80000410000 */
[----:B------:R-:W-:Y:S02]  /*1260*/  @P4 FADD.FTZ R118, R49, R118 ;  /* 0x0000007631764221 */ /* 0x000fe40000010000 */
.L_x_4152:
[----:B------:R-:W-:Y:S05]  /*1270*/  BSYNC B1 ;  /* 0x0000000000017941 */ /* 0x000fea0003800000 */
.L_x_4150:
[----:B------:R-:W-:Y:S01]  /*1280*/  BSSY B1, `(.L_x_4153) ;  /* 0x000000a000017945 */ /* 0x000fe20003800000 */
[----:B------:R-:W-:Y:S05]  /*1290*/  @P5 BRA `(.L_x_4154) ;  /* 0x0000004000005947 */ /* 0x000fea0003800000 */
[----:B------:R-:W-:Y:S01]  /*12a0*/  MOV R117, RZ ;  /* 0x000000ff00757202 */ /* 0x000fe20000000f00 */
[----:B------:R-:W-:Y:S05]  /*12b0*/  @!P4 BRA `(.L_x_4155) ;  /* 0x000000600000c947 */ /* 0x000fea0003800000 */
[----:B-----5:R-:W-:Y:S01]  /*12c0*/  HADD2.F32 R117, -RZ, R47.H1_H1 ;  /* 0x3000002fff757230 */ /* 0x020fe20000004100 */
[----:B------:R-:W-:Y:S05]  /*12d0*/  BRA `(.L_x_4155) ;  /* 0x0000004000007947 */ /* 0x000fea0003800000 */
.L_x_4154:
[----:B-----5:R-:W-:Y:S02]  /*12e0*/  HADD2.F32 R117, -RZ, R39.H1_H1 ;  /* 0x30000027ff757230 */ /* 0x020fe40000004100 */
[----:B------:R-:W-:-:S03]  /*12f0*/  @P4 HADD2.F32 R48, -RZ, R47.H1_H1 ;  /* 0x3000002fff304230 */ /* 0x000fc60000004100 */
[----:B------:R-:W-:-:S04]  /*1300*/  FMUL.FTZ R117, R117, c[0x0][0x1ec] ;  /* 0x00007b0075757a20 */ /* 0x000fc80000410000 */
[----:B------:R-:W-:Y:S02]  /*1310*/  @P4 FADD.FTZ R117, R48, R117 ;  /* 0x0000007530754221 */ /* 0x000fe40000010000 */
.L_x_4155:
[----:B------:R-:W-:Y:S05]  /*1320*/  BSYNC B1 ;  /* 0x0000000000017941 */ /* 0x000fea0003800000 */
.L_x_4153:
[----:B------:R-:W-:Y:S01]  /*1330*/  HFMA2.MMA R140, -RZ, RZ, 0, 9.5367431640625e-07 ;  /* 0x00000010ff8c7435 */ /* 0x000fe200000001ff */
[----:B------:R-:W-:Y:S02]  /*1340*/  F2FP.PACK_AB R51, R117, R118 ;  /* 0x000000767533723e */ /* 0x000fe400000000ff */
[----:B------:R-:W-:Y:S02]  /*1350*/  F2FP.PACK_AB R50, R119, R120 ;  /* 0x000000787732723e */ /* 0x000fe400000000ff */
[----:B------:R-:W-:Y:S02]  /*1360*/  F2FP.PACK_AB R49, R121, R122 ;  /* 0x0000007a7931723e */ /* 0x000fe400000000ff */
[----:B------:R-:W-:Y:S02]  /*1370*/  F2FP.PACK_AB R48, R123, R124 ;  /* 0x0000007c7b30723e */ /* 0x000fe400000000ff */
[----:B------:R-:W-:Y:S01]  /*1380*/  IADD3 R145, R145, 0x80, RZ ;  /* 0x0000008091917810 */ /* 0x000fe20007ffe0ff */
[C---:B------:R-:W-:Y:S01]  /*1390*/  IMAD.WIDE.U32 R140, R143.reuse, R140, c[0x0][0x188] ;  /* 0x000062008f8c7625 */ /* 0x040fe200078e008c */
[----:B------:R-:W-:-:S04]  /*13a0*/  IADD3 R143, R143, 0x80, RZ ;  /* 0x000000808f8f7810 */ /* 0x000fc80007ffe0ff */
[----:B------:R0:W-:Y:S03]  /*13b0*/  STG.E.128 [R140.64], R48 ;  /* 0x000000308c007986 */ /* 0x0001e6000c101d04 */
.L_x_4131:
[----:B0-----:R-:W-:Y:S05]  /*13c0*/  BSYNC B0 ;  /* 0x0000000000007941 */ /* 0x001fea0003800000 */
.L_x_4130:
        /* <DEDUP_REMOVED lines=18> */
.L_x_4159:
[----:B0----5:R-:W-:Y:S02]  /*14f0*/  HADD2.F32 R116, -RZ, R36.H0_H0 ;  /* 0x20000024ff747230 */ /* 0x021fe40000004100 */
[----:B------:R-:W-:-:S03]  /*1500*/  @P4 HADD2.F32 R49, -RZ, R44.H0_H0 ;  /* 0x2000002cff314230 */ /* 0x000fc60000004100 */
[----:B------:R-:W-:-:S04]  /*1510*/  FMUL.FTZ R116, R116, c[0x0][0x1ec] ;  /* 0x00007b0074747a20 */ /* 0x000fc80000410000 */
[----:B------:R-:W-:Y:S02]  /*1520*/  @P4 FADD.FTZ R116, R49, R116 ;  /* 0x0000007431744221 */ /* 0x000fe40000010000 */
.L_x_4160:
[----:B------:R-:W-:Y:S05]  /*1530*/  BSYNC B1 ;  /* 0x0000000000017941 */ /* 0x000fea0003800000 */
.L_x_4158:
[----:B------:R-:W-:Y:S01]  /*1540*/  BSSY B1, `(.L_x_4161) ;  /* 0x000000a000017945 */ /* 0x000fe20003800000 */
[----:B------:R-:W-:Y:S05]  /*1550*/  @P5 BRA `(.L_x_4162) ;  /* 0x0000004000005947 */ /* 0x000fea0003800000 */
[----:B------:R-:W-:Y:S01]  /*1560*/  MOV R115, RZ ;  /* 0x000000ff00737202 */ /* 0x000fe20000000f00 */
[----:B------:R-:W-:Y:S05]  /*1570*/  @!P4 BRA `(.L_x_4163) ;  /* 0x000000600000c947 */ /* 0x000fea0003800000 */
[----:B-----5:R-:W-:Y:S01]  /*1580*/  HADD2.F32 R115, -RZ, R44.H1_H1 ;  /* 0x3000002cff737230 */ /* 0x020fe20000004100 */
[----:B------:R-:W-:Y:S05]  /*1590*/  BRA `(.L_x_4163) ;  /* 0x0000004000007947 */ /* 0x000fea0003800000 */
.L_x_4162:
[----:B-----5:R-:W-:Y:S02]  /*15a0*/  HADD2.F32 R115, -RZ, R36.H1_H1 ;  /* 0x30000024ff737230 */ /* 0x020fe40000004100 */
[----:B------:R-:W-:-:S03]  /*15b0*/  @P4 HADD2.F32 R48, -RZ, R44.H1_H1 ;  /* 0x3000002cff304230 */ /* 0x000fc60000004100 */
[----:B------:R-:W-:-:S04]  /*15c0*/  FMUL.FTZ R115, R115, c[0x0][0x1ec] ;  /* 0x00007b0073737a20 */ /* 0x000fc80000410000 */
[----:B------:R-:W-:Y:S02]  /*15d0*/  @P4 FADD.FTZ R115, R48, R115 ;  /* 0x0000007330734221 */ /* 0x000fe40000010000 */
.L_x_4163:
[----:B------:R-:W-:Y:S05]  /*15e0*/  BSYNC B1 ;  /* 0x0000000000017941 */ /* 0x000fea0003800000 */
.L_x_4161:
[----:B------:R-:W-:Y:S01]  /*15f0*/  BSSY B1, `(.L_x_4164) ;  /* 0x000000a000017945 */ /* 0x000fe20003800000 */
[----:B------:R-:W-:Y:S05]  /*1600*/  @P5 BRA `(.L_x_4165) ;  /* 0x0000004000005947 */ /* 0x000fea0003800000 */
[----:B------:R-:W-:Y:S01]  /*1610*/  HFMA2.MMA R114, -RZ, RZ, 0, 0 ;  /* 0x00000000ff727435 */ /* 0x000fe200000001ff */
[----:B------:R-:W-:Y:S05]  /*1620*/  @!P4 BRA `(.L_x_4166) ;  /* 0x000000600000c947 */ /* 0x000fea0003800000 */
[----:B-----5:R-:W-:Y:S01]  /*1630*/  HADD2.F32 R114, -RZ, R45.H0_H0 ;  /* 0x2000002dff727230 */ /* 0x020fe20000004100 */
[----:B------:R-:W-:Y:S05]  /*1640*/  BRA `(.L_x_4166) ;  /* 0x0000004000007947 */ /* 0x000fea0003800000 */
.L_x_4165:
[----:B-----5:R-:W-:Y:S02]  /*1650*/  HADD2.F32 R114, -RZ, R37.H0_H0 ;  /* 0x20000025ff727230 */ /* 0x020fe40000004100 */
[----:B------:R-:W-:-:S03]  /*1660*/  @P4 HADD2.F32 R49, -RZ, R45.H0_H0 ;  /* 0x2000002dff314230 */ /* 0x000fc60000004100 */
[----:B------:R-:W-:-:S04]  /*1670*/  FMUL.FTZ R114, R114, c[0x0][0x1ec] ;  /* 0x00007b0072727a20 */ /* 0x000fc80000410000 */
[----:B------:R-:W-:Y:S02]  /*1680*/  @P4 FADD.FTZ R114, R49, R114 ;  /* 0x0000007231724221 */ /* 0x000fe40000010000 */
.L_x_4166:
[----:B------:R-:W-:Y:S05]  /*1690*/  BSYNC B1 ;  /* 0x0000000000017941 */ /* 0x000fea0003800000 */
.L_x_4164:
[----:B------:R-:W-:Y:S01]  /*16a0*/  BSSY B1, `(.L_x_4167) ;  /* 0x000000a000017945 */ /* 0x000fe20003800000 */
[----:B------:R-:W-:Y:S05]  /*16b0*/  @P5 BRA `(.L_x_4168) ;  /* 0x0000004000005947 */ /* 0x000fea0003800000 */
[----:B------:R-:W-:Y:S01]  /*16c0*/  MOV R113, RZ ;  /* 0x000000ff00717202 */ /* 0x000fe20000000f00 */
[----:B------:R-:W-:Y:S05]  /*16d0*/  @!P4 BRA `(.L_x_4169) ;  /* 0x000000600000c947 */ /* 0x000fea0003800000 */
[----:B-----5:R-:W-:Y:S01]  /*16e0*/  HADD2.F32 R113, -RZ, R45.H1_H1 ;  /* 0x3000002dff717230 */ /* 0x020fe20000004100 */
[----:B------:R-:W-:Y:S05]  /*16f0*/  BRA `(.L_x_4169) ;  /* 0x0000004000007947 */ /* 0x000fea0003800000 */
.L_x_4168:
[----:B-----5:R-:W-:Y:S02]  /*1700*/  HADD2.F32 R113, -RZ, R37.H1_H1 ;  /* 0x30000025ff717230 */ /* 0x020fe40000004100 */
[----:B------:R-:W-:-:S03]  /*1710*/  @P4 HADD2.F32 R48, -RZ, R45.H1_H1 ;  /* 0x3000002dff304230 */ /* 0x000fc60000004100 */
[----:B------:R-:W-:-:S04]  /*1720*/  FMUL.FTZ R113, R113, c[0x0][0x1ec] ;  /* 0x00007b0071717a20 */ /* 0x000fc80000410000 */
[----:B------:R-:W-:Y:S02]  /*1730*/  @P4 FADD.FTZ R113, R48, R113 ;  /* 0x0000007130714221 */ /* 0x000fe40000010000 */
.L_x_4169:
[----:B------:R-:W-:Y:S05]  /*1740*/  BSYNC B1 ;  /* 0x0000000000017941 */ /* 0x000fea0003800000 */
.L_x_4167:
[----:B------:R-:W-:Y:S01]  /*1750*/  BSSY B1, `(.L_x_4170) ;  /* 0x000000a000017945 */ /* 0x000fe20003800000 */
[----:B------:R-:W-:Y:S05]  /*1760*/  @P5 BRA `(.L_x_4171) ;  /* 0x0000004000005947 */ /* 0x000fea0003800000 */
[----:B------:R-:W-:Y:S01]  /*1770*/  HFMA2.MMA R112, -RZ, RZ, 0, 0 ;  /* 0x00000000ff707435 */ /* 0x000fe200000001ff */
[----:B------:R-:W-:Y:S05]  /*1780*/  @!P4 BRA `(.L_x_4172) ;  /* 0x000000600000c947 */ /* 0x000fea0003800000 */
[----:B-----5:R-:W-:Y:S01]  /*1790*/  HADD2.F32 R112, -RZ, R46.H0_H0 ;  /* 0x2000002eff707230 */ /* 0x020fe20000004100 */
[----:B------:R-:W-:Y:S05]  /*17a0*/  BRA `(.L_x_4172) ;  /* 0x0000004000007947 */ /* 0x000fea0003800000 */
.L_x_4171:
[----:B-----5:R-:W-:Y:S02]  /*17b0*/  HADD2.F32 R112, -RZ, R38.H0_H0 ;  /* 0x20000026ff707230 */ /* 0x020fe40000004100 */
[----:B------:R-:W-:-:S03]  /*17c0*/  @P4 HADD2.F32 R49, -RZ, R46.H0_H0 ;  /* 0x2000002eff314230 */ /* 0x000fc60000004100 */
[----:B------:R-:W-:-:S04]  /*17d0*/  FMUL.FTZ R112, R112, c[0x0][0x1ec] ;  /* 0x00007b0070707a20 */ /* 0x000fc80000410000 */
[----:B------:R-:W-:Y:S02]  /*17e0*/  @P4 FADD.FTZ R112, R49, R112 ;  /* 0x0000007031704221 */ /* 0x000fe40000010000 */
.L_x_4172:
[----:B------:R-:W-:Y:S05]  /*17f0*/  BSYNC B1 ;  /* 0x0000000000017941 */ /* 0x000fea0003800000 */
.L_x_4170:
[----:B------:R-:W-:Y:S01]  /*1800*/  BSSY B1, `(.L_x_4173) ;  /* 0x000000a000017945 */ /* 0x000fe20003800000 */
[----:B------:R-:W-:Y:S05]  /*1810*/  @P5 BRA `(.L_x_4174) ;  /* 0x0000004000005947 */ /* 0x000fea0003800000 */
[----:B------:R-:W-:Y:S01]  /*1820*/  MOV R111, RZ ;  /* 0x000000ff006f7202 */ /* 0x000fe20000000f00 */
[----:B------:R-:W-:Y:S05]  /*1830*/  @!P4 BRA `(.L_x_4175) ;  /* 0x000000600000c947 */ /* 0x000fea0003800000 */
[----:B-----5:R-:W-:Y:S01]  /*1840*/  HADD2.F32 R111, -RZ, R46.H1_H1 ;  /* 0x3000002eff6f7230 */ /* 0x020fe20000004100 */
[----:B------:R-:W-:Y:S05]  /*1850*/  BRA `(.L_x_4175) ;  /* 0x0000004000007947 */ /* 0x000fea0003800000 */
.L_x_4174:
[----:B-----5:R-:W-:Y:S02]  /*1860*/  HADD2.F32 R111, -RZ, R38.H1_H1 ;  /* 0x30000026ff6f7230 */ /* 0x020fe40000004100 */
[----:B------:R-:W-:-:S03]  /*1870*/  @P4 HADD2.F32 R48, -RZ, R46.H1_H1 ;  /* 0x3000002eff304230 */ /* 0x000fc60000004100 */
[----:B------:R-:W-:-:S04]  /*1880*/  FMUL.FTZ R111, R111, c[0x0][0x1ec] ;  /* 0x00007b006f6f7a20 */ /* 0x000fc80000410000 */
[----:B------:R-:W-:Y:S02]  /*1890*/  @P4 FADD.FTZ R111, R48, R111 ;  /* 0x0000006f306f4221 */ /* 0x000fe40000010000 */
.L_x_4175:
[----:B------:R-:W-:Y:S05]  /*18a0*/  BSYNC B1 ;  /* 0x0000000000017941 */ /* 0x000fea0003800000 */
.L_x_4173:
[----:B------:R-:W-:Y:S01]  /*18b0*/  BSSY B1, `(.L_x_4176) ;  /* 0x000000a000017945 */ /* 0x000fe20003800000 */
[----:B------:R-:W-:Y:S05]  /*18c0*/  @P5 BRA `(.L_x_4177) ;  /* 0x0000004000005947 */ /* 0x000fea0003800000 */
[----:B------:R-:W-:Y:S01]  /*18d0*/  HFMA2.MMA R110, -RZ, RZ, 0, 0 ;  /* 0x00000000ff6e7435 */ /* 0x000fe200000001ff */
[----:B------:R-:W-:Y:S05]  /*18e0*/  @!P4 BRA `(.L_x_4178) ;  /* 0x000000600000c947 */ /* 0x000fea0003800000 */
[----:B-----5:R-:W-:Y:S01]  /*18f0*/  HADD2.F32 R110, -RZ, R47.H0_H0 ;  /* 0x2000002fff6e7230 */ /* 0x020fe20000004100 */
[----:B------:R-:W-:Y:S05]  /*1900*/  BRA `(.L_x_4178) ;  /* 0x0000004000007947 */ /* 0x000fea0003800000 */
.L_x_4177:
[----:B-----5:R-:W-:Y:S02]  /*1910*/  HADD2.F32 R110, -RZ, R39.H0_H0 ;  /* 0x20000027ff6e7230 */ /* 0x020fe40000004100 */
[----:B------:R-:W-:-:S03]  /*1920*/  @P4 HADD2.F32 R49, -RZ, R47.H0_H0 ;  /* 0x2000002fff314230 */ /* 0x000fc60000004100 */
[----:B------:R-:W-:-:S04]  /*1930*/  FMUL.FTZ R110, R110, c[0x0][0x1ec] ;  /* 0x00007b006e6e7a20 */ /* 0x000fc80000410000 */
[----:B------:R-:W-:Y:S02]  /*1940*/  @P4 FADD.FTZ R110, R49, R110 ;  /* 0x0000006e316e4221 */ /* 0x000fe40000010000 */
.L_x_4178:
[----:B------:R-:W-:Y:S05]  /*1950*/  BSYNC B1 ;  /* 0x0000000000017941 */ /* 0x000fea0003800000 */
.L_x_4176:
[----:B------:R-:W-:Y:S01]  /*1960*/  BSSY B1, `(.L_x_4179) ;  /* 0x000000a000017945 */ /* 0x000fe20003800000 */
[----:B------:R-:W-:Y:S05]  /*1970*/  @P5 BRA `(.L_x_4180) ;  /* 0x0000004000005947 */ /* 0x000fea0003800000 */
[----:B------:R-:W-:Y:S01]  /*1980*/  MOV R109, RZ ;  /* 0x000000ff006d7202 */ /* 0x000fe20000000f00 */
[----:B------:R-:W-:Y:S05]  /*1990*/  @!P4 BRA `(.L_x_4181) ;  /* 0x000000600000c947 */ /* 0x000fea0003800000 */
[----:B-----5:R-:W-:Y:S01]  /*19a0*/  HADD2.F32 R109, -RZ, R47.H1_H1 ;  /* 0x3000002fff6d7230 */ /* 0x020fe20000004100 */
[----:B------:R-:W-:Y:S05]  /*19b0*/  BRA `(.L_x_4181) ;  /* 0x0000004000007947 */ /* 0x000fea0003800000 */
.L_x_4180:
[----:B-----5:R-:W-:Y:S02]  /*19c0*/  HADD2.F32 R109, -RZ, R39.H1_H1 ;  /* 0x30000027ff6d7230 */ /* 0x020fe40000004100 */
[----:B------:R-:W-:-:S03]  /*19d0*/  @P4 HADD2.F32 R48, -RZ, R47.H1_H1 ;  /* 0x3000002fff304230 */ /* 0x000fc60000004100 */
[----:B------:R-:W-:-:S04]  /*19e0*/  FMUL.FTZ R109, R109, c[0x0][0x1ec] ;  /* 0x00007b006d6d7a20 */ /* 0x000fc80000410000 */
[----:B------:R-:W-:Y:S02]  /*19f0*/  @P4 FADD.FTZ R109, R48, R109 ;  /* 0x0000006d306d4221 */ /* 0x000fe40000010000 */
.L_x_4181:
[----:B------:R-:W-:Y:S05]  /*1a00*/  BSYNC B1 ;  /* 0x0000000000017941 */ /* 0x000fea0003800000 */
.L_x_4179:
        /* <DEDUP_REMOVED lines=9> */
.L_x_4157:
[----:B------:R-:W-:Y:S05]  /*1aa0*/  BSYNC B0 ;  /* 0x0000000000007941 */ /* 0x000fea0003800000 */
.L_x_4156:
        /* <DEDUP_REMOVED lines=18> */
.L_x_4185:
[----:B0----5:R-:W-:Y:S02]  /*1bd0*/  HADD2.F32 R108, -RZ, R36.H0_H0 ;  /* 0x20000024ff6c7230 */ /* 0x021fe40000004100 */
[----:B------:R-:W-:-:S03]  /*1be0*/  @P4 HADD2.F32 R49, -RZ, R44.H0_H0 ;  /* 0x2000002cff314230 */ /* 0x000fc60000004100 */
[----:B------:R-:W-:-:S04]  /*1bf0*/  FMUL.FTZ R108, R108, c[0x0][0x1ec] ;  /* 0x00007b006c6c7a20 */ /* 0x000fc80000410000 */
[----:B------:R-:W-:Y:S02]  /*1c00*/  @P4 FADD.FTZ R108, R49, R108 ;  /* 0x0000006c316c4221 */ /* 0x000fe40000010000 */
.L_x_4186:
[----:B------:R-:W-:Y:S05]  /*1c10*/  BSYNC B1 ;  /* 0x0000000000017941 */ /* 0x000fea0003800000 */
.L_x_4184:
[----:B------:R-:W-:Y:S01]  /*1c20*/  BSSY B1, `(.L_x_4187) ;  /* 0x000000a000017945 */ /* 0x000fe20003800000 */
[----:B------:R-:W-:Y:S05]  /*1c30*/  @P5 BRA `(.L_x_4188) ;  /* 0x0000004000005947 */ /* 0x000fea0003800000 */
[----:B------:R-:W-:Y:S01]  /*1c40*/  MOV R107, RZ ;  /* 0x000000ff006b7202 */ /* 0x000fe20000000f00 */
[----:B------:R-:W-:Y:S05]  /*1c50*/  @!P4 BRA `(.L_x_4189) ;  /* 0x000000600000c947 */ /* 0x000fea0003800000 */
[----:B-----5:R-:W-:Y:S01]  /*1c60*/  HADD2.F32 R107, -RZ, R44.H1_H1 ;  /* 0x3000002cff6b7230 */ /* 0x020fe20000004100 */
[----:B------:R-:W-:Y:S05]  /*1c70*/  BRA `(.L_x_4189) ;  /* 0x0000004000007947 */ /* 0x000fea0003800000 */
.L_x_4188:
[----:B-----5:R-:W-:Y:S02]  /*1c80*/  HADD2.F32 R107, -RZ, R36.H1_H1 ;  /* 0x30000024ff6b7230 */ /* 0x020fe40000004100 */
[----:B------:R-:W-:-:S03]  /*1c90*/  @P4 HADD2.F32 R48, -RZ, R44.H1_H1 ;  /* 0x3000002cff304230 */ /* 0x000fc60000004100 */
[----:B------:R-:W-:-:S04]  /*1ca0*/  FMUL.FTZ R107, R107, c[0x0][0x1ec] ;  /* 0x00007b006b6b7a20 */ /* 0x000fc80000410000 */
[----:B------:R-:W-:Y:S02]  /*1cb0*/  @P4 FADD.FTZ R107, R48, R107 ;  /* 0x0000006b306b4221 */ /* 0x000fe40000010000 */
.L_x_4189:
[----:B------:R-:W-:Y:S05]  /*1cc0*/  BSYNC B1 ;  /* 0x0000000000017941 */ /* 0x000fea0003800000 */
.L_x_4187:
[----:B------:R-:W-:Y:S01]  /*1cd0*/  BSSY B1, `(.L_x_4190) ;  /* 0x000000a000017945 */ /* 0x000fe20003800000 */
[----:B------:R-:W-:Y:S05]  /*1ce0*/  @P5 BRA `(.L_x_4191) ;  /* 0x0000004000005947 */ /* 0x000fea0003800000 */
[----:B------:R-:W-:Y:S01]  /*1cf0*/  HFMA2.MMA R106, -RZ, RZ, 0, 0 ;  /* 0x00000000ff6a7435 */ /* 0x000fe200000001ff */
[----:B------:R-:W-:Y:S05]  /*1d00*/  @!P4 BRA `(.L_x_4192) ;  /* 0x000000600000c947 */ /* 0x000fea0003800000 */
[----:B-----5:R-:W-:Y:S01]  /*1d10*/  HADD2.F32 R106, -RZ, R45.H0_H0 ;  /* 0x2000002dff6a7230 */ /* 0x020fe20000004100 */
[----:B------:R-:W-:Y:S05]  /*1d20*/  BRA `(.L_x_4192) ;  /* 0x0000004000007947 */ /* 0x000fea0003800000 */
.L_x_4191:
[----:B-----5:R-:W-:Y:S02]  /*1d30*/  HADD2.F32 R106, -RZ, R37.H0_H0 ;  /* 0x20000025ff6a7230 */ /* 0x020fe40000004100 */
[----:B------:R-:W-:-:S03]  /*1d40*/  @P4 HADD2.F32 R49, -RZ, R45.H0_H0 ;  /* 0x2000002dff314230 */ /* 0x000fc60000004100 */
[----:B------:R-:W-:-:S04]  /*1d50*/  FMUL.FTZ R106, R106, c[0x0][0x1ec] ;  /* 0x00007b006a6a7a20 */ /* 0x000fc80000410000 */
[----:B------:R-:W-:Y:S02]  /*1d60*/  @P4 FADD.FTZ R106, R49, R106 ;  /* 0x0000006a316a4221 */ /* 0x000fe40000010000 */
.L_x_4192:
[----:B------:R-:W-:Y:S05]  /*1d70*/  BSYNC B1 ;  /* 0x0000000000017941 */ /* 0x000fea0003800000 */
.L_x_4190:
[----:B------:R-:W-:Y:S01]  /*1d80*/  BSSY B1, `(.L_x_4193) ;  /* 0x000000a000017945 */ /* 0x000fe20003800000 */
[----:B------:R-:W-:Y:S05]  /*1d90*/  @P5 BRA `(.L_x_4194) ;  /* 0x0000004000005947 */ /* 0x000fea0003800000 */
[----:B------:R-:W-:Y:S01]  /*1da0*/  MOV R105, RZ ;  /* 0x000000ff00697202 */ /* 0x000fe20000000f00 */
[----:B------:R-:W-:Y:S05]  /*1db0*/  @!P4 BRA `(.L_x_4195) ;  /* 0x000000600000c947 */ /* 0x000fea0003800000 */
[----:B-----5:R-:W-:Y:S01]  /*1dc0*/  HADD2.F32 R105, -RZ, R45.H1_H1 ;  /* 0x3000002dff697230 */ /* 0x020fe20000004100 */
[----:B------:R-:W-:Y:S05]  /*1dd0*/  BRA `(.L_x_4195) ;  /* 0x0000004000007947 */ /* 0x000fea0003800000 */
.L_x_4194:
[----:B-----5:R-:W-:Y:S02]  /*1de0*/  HADD2.F32 R105, -RZ, R37.H1_H1 ;  /* 0x30000025ff697230 */ /* 0x020fe40000004100 */
[----:B------:R-:W-:-:S03]  /*1df0*/  @P4 HADD2.F32 R48, -RZ, R45.H1_H1 ;  /* 0x3000002dff304230 */ /* 0x000fc60000004100 */
[----:B------:R-:W-:-:S04]  /*1e00*/  FMUL.FTZ R105, R105, c[0x0][0x1ec] ;  /* 0x00007b0069697a20 */ /* 0x000fc80000410000 */
[----:B------:R-:W-:Y:S02]  /*1e10*/  @P4 FADD.FTZ R105, R48, R105 ;  /* 0x0000006930694221 */ /* 0x000fe40000010000 */
.L_x_4195:
[----:B------:R-:W-:Y:S05]  /*1e20*/  BSYNC B1 ;  /* 0x0000000000017941 */ /* 0x000fea0003800000 */
.L_x_4193:
[----:B------:R-:W-:Y:S01]  /*1e30*/  BSSY B1, `(.L_x_4196) ;  /* 0x000000a000017945 */ /* 0x000fe20003800000 */
[----:B------:R-:W-:Y:S05]  /*1e40*/  @P5 BRA `(.L_x_4197) ;  /* 0x0000004000005947 */ /* 0x000fea0003800000 */
[----:B------:R-:W-:Y:S01]  /*1e50*/  HFMA2.MMA R104, -RZ, RZ, 0, 0 ;  /* 0x00000000ff687435 */ /* 0x000fe200000001ff */
[----:B------:R-:W-:Y:S05]  /*1e60*/  @!P4 BRA `(.L_x_4198) ;  /* 0x000000600000c947 */ /* 0x000fea0003800000 */
[----:B-----5:R-:W-:Y:S01]  /*1e70*/  HADD2.F32 R104, -RZ, R46.H0_H0 ;  /* 0x2000002eff687230 */ /* 0x020fe20000004100 */
[----:B------:R-:W-:Y:S05]  /*1e80*/  BRA `(.L_x_4198) ;  /* 0x0000004000007947 */ /* 0x000fea0003800000 */
.L_x_4197:
[----:B-----5:R-:W-:Y:S02]  /*1e90*/  HADD2.F32 R104, -RZ, R38.H0_H0 ;  /* 0x20000026ff687230 */ /* 0x020fe40000004100 */
[----:B------:R-:W-:-:S03]  /*1ea0*/  @P4 HADD2.F32 R49, -RZ, R46.H0_H0 ;  /* 0x2000002eff314230 */ /* 0x000fc60000004100 */
[----:B------:R-:W-:-:S04]  /*1eb0*/  FMUL.FTZ R104, R104, c[0x0][0x1ec] ;  /* 0x00007b0068687a20 */ /* 0x000fc80000410000 */
[----:B------:R-:W-:Y:S02]  /*1ec0*/  @P4 FADD.FTZ R104, R49, R104 ;  /* 0x0000006831684221 */ /* 0x000fe40000010000 */
.L_x_4198:
[----:B------:R-:W-:Y:S05]  /*1ed0*/  BSYNC B1 ;  /* 0x0000000000017941 */ /* 0x000fea0003800000 */
.L_x_4196:
[----:B------:R-:W-:Y:S01]  /*1ee0*/  BSSY B1, `(.L_x_4199) ;  /* 0x000000a000017945 */ /* 0x000fe20003800000 */
[----:B------:R-:W-:Y:S05]  /*1ef0*/  @P5 BRA `(.L_x_4200) ;  /* 0x0000004000005947 */ /* 0x000fea0003800000 */
[----:B------:R-:W-:Y:S01]  /*1f00*/  MOV R103, RZ ;  /* 0x000000ff00677202 */ /* 0x000fe20000000f00 */
[----:B------:R-:W-:Y:S05]  /*1f10*/  @!P4 BRA `(.L_x_4201) ;  /* 0x000000600000c947 */ /* 0x000fea0003800000 */
[----:B-----5:R-:W-:Y:S01]  /*1f20*/  HADD2.F32 R103, -RZ, R46.H1_H1 ;  /* 0x3000002eff677230 */ /* 0x020fe20000004100 */
[----:B------:R-:W-:Y:S05]  /*1f30*/  BRA `(.L_x_4201) ;  /* 0x0000004000007947 */ /* 0x000fea0003800000 */
.L_x_4200:
[----:B-----5:R-:W-:Y:S02]  /*1f40*/  HADD2.F32 R103, -RZ, R38.H1_H1 ;  /* 0x30000026ff677230 */ /* 0x020fe40000004100 */
[----:B------:R-:W-:-:S03]  /*1f50*/  @P4 HADD2.F32 R48, -RZ, R46.H1_H1 ;  /* 0x3000002eff304230 */ /* 0x000fc60000004100 */
[----:B------:R-:W-:-:S04]  /*1f60*/  FMUL.FTZ R103, R103, c[0x0][0x1ec] ;  /* 0x00007b0067677a20 */ /* 0x000fc80000410000 */
[----:B------:R-:W-:Y:S02]  /*1f70*/  @P4 FADD.FTZ R103, R48, R103 ;  /* 0x0000006730674221 */ /* 0x000fe40000010000 */
.L_x_4201:
[----:B------:R-:W-:Y:S05]  /*1f80*/  BSYNC B1 ;  /* 0x0000000000017941 */ /* 0x000fea0003800000 */
.L_x_4199:
[----:B------:R-:W-:Y:S01]  /*1f90*/  BSSY B1, `(.L_x_4202) ;  /* 0x000000a000017945 */ /* 0x000fe20003800000 */
[----:B------:R-:W-:Y:S05]  /*1fa0*/  @P5 BRA `(.L_x_4203) ;  /* 0x0000004000005947 */ /* 0x000fea0003800000 */
[----:B------:R-:W-:Y:S01]  /*1fb0*/  HFMA2.MMA R102, -RZ, RZ, 0, 0 ;  /* 0x00000000ff667435 */ /* 0x000fe200000001ff */
[----:B------:R-:W-:Y:S05]  /*1fc0*/  @!P4 BRA `(.L_x_4204) ;  /* 0x000000600000c947 */ /* 0x000fea0003800000 */
[----:B-----5:R-:W-:Y:S01]  /*1fd0*/  HADD2.F32 R102, -RZ, R47.H0_H0 ;  /* 0x2000002fff667230 */ /* 0x020fe20000004100 */
[----:B------:R-:W-:Y:S05]  /*1fe0*/  BRA `(.L_x_4204) ;  /* 0x0000004000007947 */ /* 0x000fea0003800000 */
.L_x_4203:
[----:B-----5:R-:W-:Y:S02]  /*1ff0*/  HADD2.F32 R102, -RZ, R39.H0_H0 ;  /* 0x20000027ff667230 */ /* 0x020fe40000004100 */
[----:B------:R-:W-:-:S03]  /*2000*/  @P4 HADD2.F32 R49, -RZ, R47.H0_H0 ;  /* 0x2000002fff314230 */ /* 0x000fc60000004100 */
[----:B------:R-:W-:-:S04]  /*2010*/  FMUL.FTZ R102, R102, c[0x0][0x1ec] ;  /* 0x00007b0066667a20 */ /* 0x000fc80000410000 */
[----:B------:R-:W-:Y:S02]  /*2020*/  @P4 FADD.FTZ R102, R49, R102 ;  /* 0x0000006631664221 */ /* 0x000fe40000010000 */
.L_x_4204:
[----:B------:R-:W-:Y:S05]  /*2030*/  BSYNC B1 ;  /* 0x0000000000017941 */ /* 0x000fea0003800000 */
.L_x_4202:
[----:B------:R-:W-:Y:S01]  /*2040*/  BSSY B1, `(.L_x_4205) ;  /* 0x000000a000017945 */ /* 0x000fe20003800000 */
[----:B------:R-:W-:Y:S05]  /*2050*/  @P5 BRA `(.L_x_4206) ;  /* 0x0000004000005947 */ /* 0x000fea0003800000 */
[----:B------:R-:W-:Y:S01]  /*2060*/  MOV R101, RZ ;  /* 0x000000ff00657202 */ /* 0x000fe20000000f00 */
[----:B------:R-:W-:Y:S05]  /*2070*/  @!P4 BRA `(.L_x_4207) ;  /* 0x000000600000c947 */ /* 0x000fea0003800000 */
[----:B-----5:R-:W-:Y:S01]  /*2080*/  HADD2.F32 R101, -RZ, R47.H1_H1 ;  /* 0x3000002fff657230 */ /* 0x020fe20000004100 */
[----:B------:R-:W-:Y:S05]  /*2090*/  BRA `(.L_x_4207) ;  /* 0x0000004000007947 */ /* 0x000fea0003800000 */
.L_x_4206:
[----:B-----5:R-:W-:Y:S02]  /*20a0*/  HADD2.F32 R101, -RZ, R39.H1_H1 ;  /* 0x30000027ff657230 */ /* 0x020fe40000004100 */
[----:B------:R-:W-:-:S03]  /*20b0*/  @P4 HADD2.F32 R48, -RZ, R47.H1_H1 ;  /* 0x3000002fff304230 */ /* 0x000fc60000004100 */
[----:B------:R-:W-:-:S04]  /*20c0*/  FMUL.FTZ R101, R101, c[0x0][0x1ec] ;  /* 0x00007b0065657a20 */ /* 0x000fc80000410000 */
[----:B------:R-:W-:Y:S02]  /*20d0*/  @P4 FADD.FTZ R101, R48, R101 ;  /* 0x0000006530654221 */ /* 0x000fe40000010000 */
.L_x_4207:
[----:B------:R-:W-:Y:S05]  /*20e0*/  BSYNC B1 ;  /* 0x0000000000017941 */ /* 0x000fea0003800000 */
.L_x_4205:
        /* <DEDUP_REMOVED lines=9> */
.L_x_4183:
[----:B------:R-:W-:Y:S05]  /*2180*/  BSYNC B0 ;  /* 0x0000000000007941 */ /* 0x000fea0003800000 */
.L_x_4182:
        /* <DEDUP_REMOVED lines=17> */
.L_x_4211:
[----:B0----5:R-:W-:Y:S02]  /*22a0*/  HADD2.F32 R100, -RZ, R36.H0_H0 ;  /* 0x20000024ff647230 */ /* 0x021fe40000004100 */
[----:B------:R-:W-:-:S03]  /*22b0*/  @P4 HADD2.F32 R49, -RZ, R44.H0_H0 ;  /* 0x2000002cff314230 */ /* 0x000fc60000004100 */
[----:B------:R-:W-:-:S04]  /*22c0*/  FMUL.FTZ R100, R100, c[0x0][0x1ec] ;  /* 0x00007b0064647a20 */ /* 0x000fc80000410000 */
[----:B------:R-:W-:Y:S02]  /*22d0*/  @P4 FADD.FTZ R100, R49, R100 ;  /* 0x0000006431644221 */ /* 0x000fe40000010000 */
.L_x_4212:
[----:B------:R-:W-:Y:S05]  /*22e0*/  BSYNC B1 ;  /* 0x0000000000017941 */ /* 0x000fea0003800000 */
.L_x_4210:
[----:B------:R-:W-:Y:S01]  /*22f0*/  BSSY B1, `(.L_x_4213) ;  /* 0x000000a000017945 */ /* 0x000fe20003800000 */
[----:B------:R-:W-:Y:S05]  /*2300*/  @P5 BRA `(.L_x_4214) ;  /* 0x0000004000005947 */ /* 0x000fea0003800000 */
[----:B------:R-:W-:Y:S01]  /*2310*/  MOV R99, RZ ;  /* 0x000000ff00637202 */ /* 0x000fe20000000f00 */
[----:B------:R-:W-:Y:S05]  /*2320*/  @!P4 BRA `(.L_x_4215) ;  /* 0x000000600000c947 */ /* 0x000fea0003800000 */
[----:B-----5:R-:W-:Y:S01]  /*2330*/  HADD2.F32 R99, -RZ, R44.H1_H1 ;  /* 0x3000002cff637230 */ /* 0x020fe20000004100 */
[----:B------:R-:W-:Y:S05]  /*2340*/  BRA `(.L_x_4215) ;  /* 0x0000004000007947 */ /* 0x000fea0003800000 */
.L_x_4214:
[----:B-----5:R-:W-:Y:S02]  /*2350*/  HADD2.F32 R99, -RZ, R36.H1_H1 ;  /* 0x30000024ff637230 */ /* 0x020fe40000004100 */
[----:B------:R-:W-:-:S03]  /*2360*/  @P4 HADD2.F32 R48, -RZ, R44.H1_H1 ;  /* 0x3000002cff304230 */ /* 0x000fc60000004100 */
[----:B------:R-:W-:-:S04]  /*2370*/  FMUL.FTZ R99, R99, c[0x0][0x1ec] ;  /* 0x00007b0063637a20 */ /* 0x000fc80000410000 */
[----:B------:R-:W-:Y:S02]  /*2380*/  @P4 FADD.FTZ R99, R48, R99 ;  /* 0x0000006330634221 */ /* 0x000fe40000010000 */
.L_x_4215:
[----:B------:R-:W-:Y:S05]  /*2390*/  BSYNC B1 ;  /* 0x0000000000017941 */ /* 0x000fea0003800000 */
.L_x_4213:
[----:B------:R-:W-:Y:S01]  /*23a0*/  BSSY B1, `(.L_x_4216) ;  /* 0x000000a000017945 */ /* 0x000fe20003800000 */
[----:B------:R-:W-:Y:S05]  /*23b0*/  @P5 BRA `(.L_x_4217) ;  /* 0x0000004000005947 */ /* 0x000fea0003800000 */
[----:B------:R-:W-:Y:S01]  /*23c0*/  HFMA2.MMA R98, -RZ, RZ, 0, 0 ;  /* 0x00000000ff627435 */ /* 0x000fe200000001ff */
[----:B------:R-:W-:Y:S05]  /*23d0*/  @!P4 BRA `(.L_x_4218) ;  /* 0x000000600000c947 */ /* 0x000fea0003800000 */
[----:B-----5:R-:W-:Y:S01]  /*23e0*/  HADD2.F32 R98, -RZ, R45.H0_H0 ;  /* 0x2000002dff627230 */ /* 0x020fe20000004100 */
[----:B------:R-:W-:Y:S05]  /*23f0*/  BRA `(.L_x_4218) ;  /* 0x0000004000007947 */ /* 0x000fea0003800000 */
.L_x_4217:
[----:B-----5:R-:W-:Y:S02]  /*2400*/  HADD2.F32 R98, -RZ, R37.H0_H0 ;  /* 0x20000025ff627230 */ /* 0x020fe40000004100 */
[----:B------:R-:W-:-:S03]  /*2410*/  @P4 HADD2.F32 R49, -RZ, R45.H0_H0 ;  /* 0x2000002dff314230 */ /* 0x000fc60000004100 */
[----:B------:R-:W-:-:S04]  /*2420*/  FMUL.FTZ R98, R98, c[0x0][0x1ec] ;  /* 0x00007b0062627a20 */ /* 0x000fc80000410000 */
[----:B------:R-:W-:Y:S02]  /*2430*/  @P4 FADD.FTZ R98, R49, R98 ;  /* 0x0000006231624221 */ /* 0x000fe40000010000 */
.L_x_4218:
[----:B------:R-:W-:Y:S05]  /*2440*/  BSYNC B1 ;  /* 0x0000000000017941 */ /* 0x000fea0003800000 */
.L_x_4216:
[----:B------:R-:W-:Y:S01]  /*2450*/  BSSY B1, `(.L_x_4219) ;  /* 0x000000a000017945 */ /* 0x000fe20003800000 */
[----:B------:R-:W-:Y:S05]  /*2460*/  @P5 BRA `(.L_x_4220) ;  /* 0x0000004000005947 */ /* 0x000fea0003800000 */
[----:B------:R-:W-:Y:S01]  /*2470*/  MOV R97, RZ ;  /* 0x000000ff00617202 */ /* 0x000fe20000000f00 */
[----:B------:R-:W-:Y:S05]  /*2480*/  @!P4 BRA `(.L_x_4221) ;  /* 0x000000600000c947 */ /* 0x000fea0003800000 */
[----:B-----5:R-:W-:Y:S01]  /*2490*/  HADD2.F32 R97, -RZ, R45.H1_H1 ;  /* 0x3000002dff617230 */ /* 0x020fe20000004100 */
[----:B------:R-:W-:Y:S05]  /*24a0*/  BRA `(.L_x_4221) ;  /* 0x0000004000007947 */ /* 0x000fea0003800000 */
.L_x_4220:
[----:B-----5:R-:W-:Y:S02]  /*24b0*/  HADD2.F32 R97, -RZ, R37.H1_H1 ;  /* 0x30000025ff617230 */ /* 0x020fe40000004100 */
[----:B------:R-:W-:-:S03]  /*24c0*/  @P4 HADD2.F32 R48, -RZ, R45.H1_H1 ;  /* 0x3000002dff304230 */ /* 0x000fc60000004100 */
[----:B------:R-:W-:-:S04]  /*24d0*/  FMUL.FTZ R97, R97, c[0x0][0x1ec] ;  /* 0x00007b0061617a20 */ /* 0x000fc80000410000 */
[----:B------:R-:W-:Y:S02]  /*24e0*/  @P4 FADD.FTZ R97, R48, R97 ;  /* 0x0000006130614221 */ /* 0x000fe40000010000 */
.L_x_4221:
[----:B------:R-:W-:Y:S05]  /*24f0*/  BSYNC B1 ;  /* 0x0000000000017941 */ /* 0x000fea0003800000 */
.L_x_4219:
[----:B------:R-:W-:Y:S01]  /*2500*/  BSSY B1, `(.L_x_4222) ;  /* 0x000000a000017945 */ /* 0x000fe20003800000 */
[----:B------:R-:W-:Y:S05]  /*2510*/  @P5 BRA `(.L_x_4223) ;  /* 0x0000004000005947 */ /* 0x000fea0003800000 */
[----:B------:R-:W-:Y:S01]  /*2520*/  HFMA2.MMA R96, -RZ, RZ, 0, 0 ;  /* 0x00000000ff607435 */ /* 0x000fe200000001ff */
[----:B------:R-:W-:Y:S05]  /*2530*/  @!P4 BRA `(.L_x_4224) ;  /* 0x000000600000c947 */ /* 0x000fea0003800000 */
[----:B-----5:R-:W-:Y:S01]  /*2540*/  HADD2.F32 R96, -RZ, R46.H0_H0 ;  /* 0x2000002eff607230 */ /* 0x020fe20000004100 */
[----:B------:R-:W-:Y:S05]  /*2550*/  BRA `(.L_x_4224) ;  /* 0x0000004000007947 */ /* 0x000fea0003800000 */
.L_x_4223:
[----:B-----5:R-:W-:Y:S02]  /*2560*/  HADD2.F32 R96, -RZ, R38.H0_H0 ;  /* 0x20000026ff607230 */ /* 0x020fe40000004100 */
[----:B------:R-:W-:-:S03]  /*2570*/  @P4 HADD2.F32 R49, -RZ, R46.H0_H0 ;  /* 0x2000002eff314230 */ /* 0x000fc60000004100 */
[----:B------:R-:W-:-:S04]  /*2580*/  FMUL.FTZ R96, R96, c[0x0][0x1ec] ;  /* 0x00007b0060607a20 */ /* 0x000fc80000410000 */
[----:B------:R-:W-:Y:S02]  /*2590*/  @P4 FADD.FTZ R96, R49, R96 ;  /* 0x0000006031604221 */ /* 0x000fe40000010000 */
.L_x_4224:
[----:B------:R-:W-:Y:S05]  /*25a0*/  BSYNC B1 ;  /* 0x0000000000017941 */ /* 0x000fea0003800000 */
.L_x_4222:
[----:B------:R-:W-:Y:S01]  /*25b0*/  BSSY B1, `(.L_x_4225) ;  /* 0x000000a000017945 */ /* 0x000fe20003800000 */
[----:B------:R-:W-:Y:S05]  /*25c0*/  @P5 BRA `(.L_x_4226) ;  /* 0x0000004000005947 */ /* 0x000fea0003800000 */
[----:B------:R-:W-:Y:S01]  /*25d0*/  MOV R55, RZ ;  /* 0x000000ff00377202 */ /* 0x000fe20000000f00 */
[----:B------:R-:W-:Y:S05]  /*25e0*/  @!P4 BRA `(.L_x_4227) ;  /* 0x000000600000c947 */ /* 0x000fea0003800000 */
[----:B-----5:R-:W-:Y:S01]  /*25f0*/  HADD2.F32 R55, -RZ, R46.H1_H1 ;  /* 0x3000002eff377230 */ /* 0x020fe20000004100 */
[----:B------:R-:W-:Y:S05]  /*2600*/  BRA `(.L_x_4227) ;  /* 0x0000004000007947 */ /* 0x000fea0003800000 */
.L_x_4226:
[----:B-----5:R-:W-:Y:S02]  /*2610*/  HADD2.F32 R55, -RZ, R38.H1_H1 ;  /* 0x30000026ff377230 */ /* 0x020fe40000004100 */
[----:B------:R-:W-:-:S03]  /*2620*/  @P4 HADD2.F32 R48, -RZ, R46.H1_H1 ;  /* 0x3000002eff304230 */ /* 0x000fc60000004100 */
[----:B------:R-:W-:-:S04]  /*2630*/  FMUL.FTZ R55, R55, c[0x0][0x1ec] ;  /* 0x00007b0037377a20 */ /* 0x000fc80000410000 */
[----:B------:R-:W-:Y:S02]  /*2640*/  @P4 FADD.FTZ R55, R48, R55 ;  /* 0x0000003730374221 */ /* 0x000fe40000010000 */
.L_x_4227:
[----:B------:R-:W-:Y:S05]  /*2650*/  BSYNC B1 ;  /* 0x0000000000017941 */ /* 0x000fea0003800000 */
.L_x_4225:
[----:B------:R-:W-:Y:S01]  /*2660*/  BSSY B1, `(.L_x_4228) ;  /* 0x000000a000017945 */ /* 0x000fe20003800000 */
[----:B------:R-:W-:Y:S05]  /*2670*/  @P5 BRA `(.L_x_4229) ;  /* 0x0000004000005947 */ /* 0x000fea0003800000 */
[----:B------:R-:W-:Y:S01]  /*2680*/  HFMA2.MMA R126, -RZ, RZ, 0, 0 ;  /* 0x00000000ff7e7435 */ /* 0x000fe200000001ff */
[----:B------:R-:W-:Y:S05]  /*2690*/  @!P4 BRA `(.L_x_4230) ;  /* 0x000000600000c947 */ /* 0x000fea0003800000 */
[----:B-----5:R-:W-:Y:S01]  /*26a0*/  HADD2.F32 R126, -RZ, R47.H0_H0 ;  /* 0x2000002fff7e7230 */ /* 0x020fe20000004100 */
[----:B------:R-:W-:Y:S05]  /*26b0*/  BRA `(.L_x_4230) ;  /* 0x0000004000007947 */ /* 0x000fea0003800000 */
.L_x_4229:
[----:B-----5:R-:W-:Y:S02]  /*26c0*/  HADD2.F32 R126, -RZ, R39.H0_H0 ;  /* 0x20000027ff7e7230 */ /* 0x020fe40000004100 */
[----:B------:R-:W-:-:S03]  /*26d0*/  @P4 HADD2.F32 R49, -RZ, R47.H0_H0 ;  /* 0x2000002fff314230 */ /* 0x000fc60000004100 */
[----:B------:R-:W-:-:S04]  /*26e0*/  FMUL.FTZ R126, R126, c[0x0][0x1ec] ;  /* 0x00007b007e7e7a20 */ /* 0x000fc80000410000 */
[----:B------:R-:W-:Y:S02]  /*26f0*/  @P4 FADD.FTZ R126, R49, R126 ;  /* 0x0000007e317e4221 */ /* 0x000fe40000010000 */
.L_x_4230:
[----:B------:R-:W-:Y:S05]  /*2700*/  BSYNC B1 ;  /* 0x0000000000017941 */ /* 0x000fea0003800000 */
.L_x_4228:
[----:B------:R-:W-:Y:S01]  /*2710*/  BSSY B1, `(.L_x_4231) ;  /* 0x000000a000017945 */ /* 0x000fe20003800000 */
[----:B------:R-:W-:Y:S05]  /*2720*/  @P5 BRA `(.L_x_4232) ;  /* 0x0000004000005947 */ /* 0x000fea0003800000 */
[----:B------:R-:W-:Y:S01]  /*2730*/  MOV R127, RZ ;  /* 0x000000ff007f7202 */ /* 0x000fe20000000f00 */
[----:B------:R-:W-:Y:S05]  /*2740*/  @!P4 BRA `(.L_x_4233) ;  /* 0x000000600000c947 */ /* 0x000fea0003800000 */
[----:B-----5:R-:W-:Y:S01]  /*2750*/  HADD2.F32 R127, -RZ, R47.H1_H1 ;  /* 0x3000002fff7f7230 */ /* 0x020fe20000004100 */
[----:B------:R-:W-:Y:S05]  /*2760*/  BRA `(.L_x_4233) ;  /* 0x0000004000007947 */ /* 0x000fea0003800000 */
.L_x_4232:
[----:B-----5:R-:W-:Y:S02]  /*2770*/  HADD2.F32 R127, -RZ, R39.H1_H1 ;  /* 0x30000027ff7f7230 */ /* 0x020fe40000004100 */
[----:B------:R-:W-:-:S03]  /*2780*/  @P4 HADD2.F32 R48, -RZ, R47.H1_H1 ;  /* 0x3000002fff304230 */ /* 0x000fc60000004100 */
[----:B------:R-:W-:-:S04]  /*2790*/  FMUL.FTZ R127, R127, c[0x0][0x1ec] ;  /* 0x00007b007f7f7a20 */ /* 0x000fc80000410000 */
[----:B------:R-:W-:Y:S02]  /*27a0*/  @P4 FADD.FTZ R127, R48, R127 ;  /* 0x0000007f307f4221 */ /* 0x000fe40000010000 */
.L_x_4233:
[----:B------:R-:W-:Y:S05]  /*27b0*/  BSYNC B1 ;  /* 0x0000000000017941 */ /* 0x000fea0003800000 */
.L_x_4231:
        /* <DEDUP_REMOVED lines=9> */
.L_x_4209:
[----:B------:R-:W-:Y:S05]  /*2850*/  BSYNC B0 ;  /* 0x0000000000007941 */ /* 0x000fea0003800000 */
.L_x_4208:
        /* <DEDUP_REMOVED lines=17> */
.L_x_4237:
[----:B0----5:R-:W-:Y:S02]  /*2970*/  HADD2.F32 R128, -RZ, R36.H0_H0 ;  /* 0x20000024ff807230 */ /* 0x021fe40000004100 */
[----:B------:R-:W-:-:S03]  /*2980*/  @P4 HADD2.F32 R49, -RZ, R44.H0_H0 ;  /* 0x2000002cff314230 */ /* 0x000fc60000004100 */
[----:B------:R-:W-:-:S04]  /*2990*/  FMUL.FTZ R128, R128, c[0x0][0x1ec] ;  /* 0x00007b0080807a20 */ /* 0x000fc80000410000 */
[----:B------:R-:W-:Y:S02]  /*29a0*/  @P4 FADD.FTZ R128, R49, R128 ;  /* 0x0000008031804221 */ /* 0x000fe40000010000 */
.L_x_4238:
[----:B------:R-:W-:Y:S05]  /*29b0*/  BSYNC B1 ;  /* 0x0000000000017941 */ /* 0x000fea0003800000 */
.L_x_4236:
[----:B------:R-:W-:Y:S01]  /*29c0*/  BSSY B1, `(.L_x_4239) ;  /* 0x000000a000017945 */ /* 0x000fe20003800000 */
[----:B------:R-:W-:Y:S05]  /*29d0*/  @P3 BRA `(.L_x_4240) ;  /* 0x0000004000003947 */ /* 0x000fea0003800000 */
[----:B------:R-:W-:Y:S01]  /*29e0*/  MOV R129, RZ ;  /* 0x000000ff00817202 */ /* 0x000fe20000000f00 */
[----:B------:R-:W-:Y:S05]  /*29f0*/  @!P4 BRA `(.L_x_4241) ;  /* 0x000000600000c947 */ /* 0x000fea0003800000 */
[----:B-----5:R-:W-:Y:S01]  /*2a00*/  HADD2.F32 R129, -RZ, R44.H1_H1 ;  /* 0x3000002cff817230 */ /* 0x020fe20000004100 */
[----:B------:R-:W-:Y:S05]  /*2a10*/  BRA `(.L_x_4241) ;  /* 0x0000004000007947 */ /* 0x000fea0003800000 */
.L_x_4240:
[----:B-----5:R-:W-:Y:S02]  /*2a20*/  HADD2.F32 R129, -RZ, R36.H1_H1 ;  /* 0x30000024ff817230 */ /* 0x020fe40000004100 */
[----:B------:R-:W-:-:S03]  /*2a30*/  @P4 HADD2.F32 R48, -RZ, R44.H1_H1 ;  /* 0x3000002cff304230 */ /* 0x000fc60000004100 */
[----:B------:R-:W-:-:S04]  /*2a40*/  FMUL.FTZ R129, R129, c[0x0][0x1ec] ;  /* 0x00007b0081817a20 */ /* 0x000fc80000410000 */
[----:B------:R-:W-:Y:S02]  /*2a50*/  @P4 FADD.FTZ R129, R48, R129 ;  /* 0x0000008130814221 */ /* 0x000fe40000010000 */
.L_x_4241:
[----:B------:R-:W-:Y:S05]  /*2a60*/  BSYNC B1 ;  /* 0x0000000000017941 */ /* 0x000fea0003800000 */
.L_x_4239:
[----:B------:R-:W-:Y:S01]  /*2a70*/  BSSY B1, `(.L_x_4242) ;  /* 0x000000a000017945 */ /* 0x000fe20003800000 */
[----:B------:R-:W-:Y:S05]  /*2a80*/  @P3 BRA `(.L_x_4243) ;  /* 0x0000004000003947 */ /* 0x000fea0003800000 */
[----:B------:R-:W-:Y:S01]  /*2a90*/  HFMA2.MMA R130, -RZ, RZ, 0, 0 ;  /* 0x00000000ff827435 */ /* 0x000fe200000001ff */
[----:B------:R-:W-:Y:S05]  /*2aa0*/  @!P4 BRA `(.L_x_4244) ;  /* 0x000000600000c947 */ /* 0x000fea0003800000 */
[----:B-----5:R-:W-:Y:S01]  /*2ab0*/  HADD2.F32 R130, -RZ, R45.H0_H0 ;  /* 0x2000002dff827230 */ /* 0x020fe20000004100 */
[----:B------:R-:W-:Y:S05]  /*2ac0*/  BRA `(.L_x_4244) ;  /* 0x0000004000007947 */ /* 0x000fea0003800000 */
.L_x_4243:
[----:B-----5:R-:W-:Y:S02]  /*2ad0*/  HADD2.F32 R130, -RZ, R37.H0_H0 ;  /* 0x20000025ff827230 */ /* 0x020fe40000004100 */
[----:B------:R-:W-:-:S03]  /*2ae0*/  @P4 HADD2.F32 R49, -RZ, R45.H0_H0 ;  /* 0x2000002dff314230 */ /* 0x000fc60000004100 */
[----:B------:R-:W-:-:S04]  /*2af0*/  FMUL.FTZ R130, R130, c[0x0][0x1ec] ;  /* 0x00007b0082827a20 */ /* 0x000fc80000410000 */
[----:B------:R-:W-:Y:S02]  /*2b00*/  @P4 FADD.FTZ R130, R49, R130 ;  /* 0x0000008231824221 */ /* 0x000fe40000010000 */
.L_x_4244:
[----:B------:R-:W-:Y:S05]  /*2b10*/  BSYNC B1 ;  /* 0x0000000000017941 */ /* 0x000fea0003800000 */
.L_x_4242:
[----:B------:R-:W-:Y:S01]  /*2b20*/  BSSY B1, `(.L_x_4245) ;  /* 0x000000a000017945 */ /* 0x000fe20003800000 */
[----:B------:R-:W-:Y:S05]  /*2b30*/  @P3 BRA `(.L_x_4246) ;  /* 0x0000004000003947 */ /* 0x000fea0003800000 */
[----:B------:R-:W-:Y:S01]  /*2b40*/  MOV R131, RZ ;  /* 0x000000ff00837202 */ /* 0x000fe20000000f00 */
[----:B------:R-:W-:Y:S05]  /*2b50*/  @!P4 BRA `(.L_x_4247) ;  /* 0x000000600000c947 */ /* 0x000fea0003800000 */
[----:B-----5:R-:W-:Y:S01]  /*2b60*/  HADD2.F32 R131, -RZ, R45.H1_H1 ;  /* 0x3000002dff837230 */ /* 0x020fe20000004100 */
[----:B------:R-:W-:Y:S05]  /*2b70*/  BRA `(.L_x_4247) ;  /* 0x0000004000007947 */ /* 0x000fea0003800000 */
.L_x_4246:
[----:B-----5:R-:W-:Y:S02]  /*2b80*/  HADD2.F32 R131, -RZ, R37.H1_H1 ;  /* 0x30000025ff837230 */ /* 0x020fe40000004100 */
[----:B------:R-:W-:-:S03]  /*2b90*/  @P4 HADD2.F32 R48, -RZ, R45.H1_H1 ;  /* 0x3000002dff304230 */ /* 0x000fc60000004100 */
[----:B------:R-:W-:-:S04]  /*2ba0*/  FMUL.FTZ R131, R131, c[0x0][0x1ec] ;  /* 0x00007b0083837a20 */ /* 0x000fc80000410000 */
[----:B------:R-:W-:Y:S02]  /*2bb0*/  @P4 FADD.FTZ R131, R48, R131 ;  /* 0x0000008330834221 */ /* 0x000fe40000010000 */
.L_x_4247:
[----:B------:R-:W-:Y:S05]  /*2bc0*/  BSYNC B1 ;  /* 0x0000000000017941 */ /* 0x000fea0003800000 */
.L_x_4245:
[----:B------:R-:W-:Y:S01]  /*2bd0*/  BSSY B1, `(.L_x_4248) ;  /* 0x000000a000017945 */ /* 0x000fe20003800000 */
[----:B------:R-:W-:Y:S05]  /*2be0*/  @P3 BRA `(.L_x_4249) ;  /* 0x0000004000003947 */ /* 0x000fea0003800000 */
[----:B------:R-:W-:Y:S01]  /*2bf0*/  HFMA2.MMA R132, -RZ, RZ, 0, 0 ;  /* 0x00000000ff847435 */ /* 0x000fe200000001ff */
[----:B------:R-:W-:Y:S05]  /*2c00*/  @!P4 BRA `(.L_x_4250) ;  /* 0x000000600000c947 */ /* 0x000fea0003800000 */
[----:B-----5:R-:W-:Y:S01]  /*2c10*/  HADD2.F32 R132, -RZ, R46.H0_H0 ;  /* 0x2000002eff847230 */ /* 0x020fe20000004100 */
[----:B------:R-:W-:Y:S05]  /*2c20*/  BRA `(.L_x_4250) ;  /* 0x0000004000007947 */ /* 0x000fea0003800000 */
.L_x_4249:
[----:B-----5:R-:W-:Y:S02]  /*2c30*/  HADD2.F32 R132, -RZ, R38.H0_H0 ;  /* 0x20000026ff847230 */ /* 0x020fe40000004100 */
[----:B------:R-:W-:-:S03]  /*2c40*/  @P4 HADD2.F32 R49, -RZ, R46.H0_H0 ;  /* 0x2000002eff314230 */ /* 0x000fc60000004100 */
[----:B------:R-:W-:-:S04]  /*2c50*/  FMUL.FTZ R132, R132, c[0x0][0x1ec] ;  /* 0x00007b0084847a20 */ /* 0x000fc80000410000 */
[----:B------:R-:W-:Y:S02]  /*2c60*/  @P4 FADD.FTZ R132, R49, R132 ;  /* 0x0000008431844221 */ /* 0x000fe40000010000 */
.L_x_4250:
[----:B------:R-:W-:Y:S05]  /*2c70*/  BSYNC B1 ;  /* 0x0000000000017941 */ /* 0x000fea0003800000 */
.L_x_4248:
[----:B------:R-:W-:Y:S01]  /*2c80*/  BSSY B1, `(.L_x_4251) ;  /* 0x000000a000017945 */ /* 0x000fe20003800000 */
[----:B------:R-:W-:Y:S05]  /*2c90*/  @P3 BRA `(.L_x_4252) ;  /* 0x0000004000003947 */ /* 0x000fea0003800000 */
[----:B------:R-:W-:Y:S01]  /*2ca0*/  MOV R133, RZ ;  /* 0x000000ff00857202 */ /* 0x000fe20000000f00 */
[----:B------:R-:W-:Y:S05]  /*2cb0*/  @!P4 BRA `(.L_x_4253) ;  /* 0x000000600000c947 */ /* 0x000fea0003800000 */
[----:B-----5:R-:W-:Y:S01]  /*2cc0*/  HADD2.F32 R133, -RZ, R46.H1_H1 ;  /* 0x3000002eff857230 */ /* 0x020fe20000004100 */
[----:B------:R-:W-:Y:S05]  /*2cd0*/  BRA `(.L_x_4253) ;  /* 0x0000004000007947 */ /* 0x000fea0003800000 */
.L_x_4252:
[----:B-----5:R-:W-:Y:S02]  /*2ce0*/  HADD2.F32 R133, -RZ, R38.H1_H1 ;  /* 0x30000026ff857230 */ /* 0x020fe40000004100 */
[----:B------:R-:W-:-:S03]  /*2cf0*/  @P4 HADD2.F32 R48, -RZ, R46.H1_H1 ;  /* 0x3000002eff304230 */ /* 0x000fc60000004100 */
[----:B------:R-:W-:-:S04]  /*2d00*/  FMUL.FTZ R133, R133, c[0x0][0x1ec] ;  /* 0x00007b0085857a20 */ /* 0x000fc80000410000 */
[----:B------:R-:W-:Y:S02]  /*2d10*/  @P4 FADD.FTZ R133, R48, R133 ;  /* 0x0000008530854221 */ /* 0x000fe40000010000 */
.L_x_4253:
[----:B------:R-:W-:Y:S05]  /*2d20*/  BSYNC B1 ;  /* 0x0000000000017941 */ /* 0x000fea0003800000 */
.L_x_4251:
[----:B------:R-:W-:Y:S01]  /*2d30*/  BSSY B1, `(.L_x_4254) ;  /* 0x000000a000017945 */ /* 0x000fe20003800000 */
[----:B------:R-:W-:Y:S05]  /*2d40*/  @P3 BRA `(.L_x_4255) ;  /* 0x0000004000003947 */ /* 0x000fea0003800000 */
[----:B------:R-:W-:Y:S01]  /*2d50*/  HFMA2.MMA R134, -RZ, RZ, 0, 0 ;  /* 0x00000000ff867435 */ /* 0x000fe200000001ff */
[----:B------:R-:W-:Y:S05]  /*2d60*/  @!P4 BRA `(.L_x_4256) ;  /* 0x000000600000c947 */ /* 0x000fea0003800000 */
[----:B-----5:R-:W-:Y:S01]  /*2d70*/  HADD2.F32 R134, -RZ, R47.H0_H0 ;  /* 0x2000002fff867230 */ /* 0x020fe20000004100 */
[----:B------:R-:W-:Y:S05]  /*2d80*/  BRA `(.L_x_4256) ;  /* 0x0000004000007947 */ /* 0x000fea0003800000 */
.L_x_4255:
[----:B-----5:R-:W-:Y:S02]  /*2d90*/  HADD2.F32 R134, -RZ, R39.H0_H0 ;  /* 0x20000027ff867230 */ /* 0x020fe40000004100 */
[----:B------:R-:W-:-:S03]  /*2da0*/  @P4 HADD2.F32 R49, -RZ, R47.H0_H0 ;  /* 0x2000002fff314230 */ /* 0x000fc60000004100 */
[----:B------:R-:W-:-:S04]  /*2db0*/  FMUL.FTZ R134, R134, c[0x0][0x1ec] ;  /* 0x00007b0086867a20 */ /* 0x000fc80000410000 */
[----:B------:R-:W-:Y:S02]  /*2dc0*/  @P4 FADD.FTZ R134, R49, R134 ;  /* 0x0000008631864221 */ /* 0x000fe40000010000 */
.L_x_4256:
[----:B------:R-:W-:Y:S05]  /*2dd0*/  BSYNC B1 ;  /* 0x0000000000017941 */ /* 0x000fea0003800000 */
.L_x_4254:
[----:B------:R-:W-:Y:S01]  /*2de0*/  BSSY B1, `(.L_x_4257) ;  /* 0x000000a000017945 */ /* 0x000fe20003800000 */
[----:B------:R-:W-:Y:S05]  /*2df0*/  @P3 BRA `(.L_x_4258) ;  /* 0x0000004000003947 */ /* 0x000fea0003800000 */
[----:B------:R-:W-:Y:S01]  /*2e00*/  MOV R135, RZ ;  /* 0x000000ff00877202 */ /* 0x000fe20000000f00 */
[----:B------:R-:W-:Y:S05]  /*2e10*/  @!P4 BRA `(.L_x_4259) ;  /* 0x000000600000c947 */ /* 0x000fea0003800000 */
[----:B-----5:R-:W-:Y:S01]  /*2e20*/  HADD2.F32 R135, -RZ, R47.H1_H1 ;  /* 0x3000002fff877230 */ /* 0x020fe20000004100 */
[----:B------:R-:W-:Y:S05]  /*2e30*/  BRA `(.L_x_4259) ;  /* 0x0000004000007947 */ /* 0x000fea0003800000 */
.L_x_4258:
[----:B-----5:R-:W-:Y:S02]  /*2e40*/  HADD2.F32 R135, -RZ, R39.H1_H1 ;  /* 0x30000027ff877230 */ /* 0x020fe40000004100 */
[----:B------:R-:W-:-:S03]  /*2e50*/  @P4 HADD2.F32 R48, -RZ, R47.H1_H1 ;  /* 0x3000002fff304230 */ /* 0x000fc60000004100 */
[----:B------:R-:W-:-:S04]  /*2e60*/  FMUL.FTZ R135, R135, c[0x0][0x1ec] ;  /* 0x00007b0087877a20 */ /* 0x000fc80000410000 */
[----:B------:R-:W-:Y:S02]  /*2e70*/  @P4 FADD.FTZ R135, R48, R135 ;  /* 0x0000008730874221 */ /* 0x000fe40000010000 */
.L_x_4259:
[----:B------:R-:W-:Y:S05]  /*2e80*/  BSYNC B1 ;  /* 0x0000000000017941 */ /* 0x000fea0003800000 */
.L_x_4257:
[----:B------:R-:W-:Y:S01]  /*2e90*/  HFMA2.MMA R140, -RZ, RZ, 0, 9.5367431640625e-07 ;  /* 0x00000010ff8c7435 */ /* 0x000fe200000001ff */
[----:B------:R-:W-:Y:S02]  /*2ea0*/  F2FP.PACK_AB R51, R135, R134 ;  /* 0x000000868733723e */ /* 0x000fe400000000ff */
[----:B------:R-:W-:Y:S02]  /*2eb0*/  F2FP.PACK_AB R50, R133, R132 ;  /* 0x000000848532723e */ /* 0x000fe400000000ff */
[----:B------:R-:W-:Y:S02]  /*2ec0*/  F2FP.PACK_AB R49, R131, R130 ;  /* 0x000000828331723e */ /* 0x000fe400000000ff */
[----:B------:R-:W-:-:S03]  /*2ed0*/  F2FP.PACK_AB R48, R129, R128 ;  /* 0x000000808130723e */ /* 0x000fc600000000ff */
[----:B------:R-:W-:-:S05]  /*2ee0*/  IMAD.WIDE.U32 R140, R143, R140, c[0x0][0x188] ;  /* 0x000062008f8c7625 */ /* 0x000fca00078e008c */
[----:B------:R0:W-:Y:S02]  /*2ef0*/  STG.E.128 [R140.64], R48 ;  /* 0x000000308c007986 */ /* 0x0001e4000c101d04 */
.L_x_4235:
[----:B------:R-:W-:Y:S05]  /*2f00*/  BSYNC B0 ;  /* 0x0000000000007941 */ /* 0x000fea0003800000 */
.L_x_4234:
        /* <DEDUP_REMOVED lines=51> */
.L_x_4274:
        /* <DEDUP_REMOVED lines=101> */
.L_x_4275:
        /* <DEDUP_REMOVED lines=14> */
[----:B------:R-:W-:Y:S01]  /*3970*/  BSSY B0, `(.L_x_4262) ;  /* 0x00000ea000007945 */ /* 0x000fe20003800000 */
[----:B------:R-:W-:Y:S02]  /*3980*/  LOP3.LUT P4, RZ, R50, 0x1f, R35, 0xf8, !PT ;  /* 0x0000001f32ff7812 */ /* 0x000fe4000788f823 */
[----:B------:R-:W-:Y:S01]  /*3990*/  I2F R147, R140 ;  /* 0x0000008c00937306 */ /* 0x000fe20000201400 */
[----:B------:R-:W0:Y:S04]  /*39a0*/  SHFL.DOWN PT, R143, R140, 0x2, 0x1f ;  /* 0x08401f008c8f7f89 */ /* 0x000e2800000e0000 */
[----:B------:R1:W2:Y:S06]  /*39b0*/  @!P3 LDS.64 R48, [R141.X8] ;  /* 0x000000008d30b984 */ /* 0x0002ac0000008a00 */
[----:B------:R-:W-:-:S02]  /*39c0*/  @!P4 LEA R50, P3, R138, c[0x0][0x1a0], 0x2 ;  /* 0x000068008a32ca11 */ /* 0x000fc400078610ff */
        /* <DEDUP_REMOVED lines=27> */
[----:B------:R-:W-:Y:S01]  /*3b80*/  @!P4 LEA.HI.X R51, R138, c[0x0][0x1a4], R142, 0x2, P3 ;  /* 0x000069008a33ca11 */ /* 0x000fe200018f148e */
        /* <DEDUP_REMOVED lines=60> */
.L_x_4265:
[----:B------:R-:W-:Y:S05]  /*3f50*/  BSYNC B1 ;  /* 0x0000000000017941 */ /* 0x000fea0003800000 */
.L_x_4264:
        /* <DEDUP_REMOVED lines=35> */
.L_x_4267:
[----:B------:R-:W-:Y:S05]  /*4190*/  BSYNC B1 ;  /* 0x0000000000017941 */ /* 0x000fea0003800000 */
.L_x_4266:
        /* <DEDUP_REMOVED lines=35> */
.L_x_4269:
[----:B------:R-:W-:Y:S05]  /*43d0*/  BSYNC B1 ;  /* 0x0000000000017941 */ /* 0x000fea0003800000 */
.L_x_4268:
        /* <DEDUP_REMOVED lines=34> */
.L_x_4271:
[----:B------:R-:W-:Y:S05]  /*4600*/  BSYNC B1 ;  /* 0x0000000000017941 */ /* 0x000fea0003800000 */
.L_x_4270:
        /* <DEDUP_REMOVED lines=32> */
.L_x_4263:
[----:B0-----:R-:W-:Y:S05]  /*4810*/  BSYNC B0 ;  /* 0x0000000000007941 */ /* 0x001fea0003800000 */
.L_x_4262:
[----:B------:R-:W-:Y:S02]  /*4820*/  IADD3 R138, R138, c[0x0][0x160], RZ ;  /* 0x000058008a8a7a10 */ /* 0x000fe40007ffe0ff */
[----:B------:R-:W-:Y:S02]  /*4830*/  LOP3.LUT P4, RZ, R136, 0xff, RZ, 0xc0, !PT ;  /* 0x000000ff88ff7812 */ /* 0x000fe4000788c0ff */
[----:B------:R-:W-:Y:S02]  /*4840*/  ISETP.GE.AND P3, PT, R138, c[0x0][0x164], PT ;  /* 0x000059008a007a0c */ /* 0x000fe40003f66270 */
[----:B------:R-:W-:-:S11]  /*4850*/  SEL R136, RZ, 0x1, P4 ;  /* 0x00000001ff887807 */ /* 0x000fd60002000000 */
[----:B------:R-:W-:Y:S01]  /*4860*/  @P3 CALL.REL.NOINC `(.L_x_4272) ;  /* 0x0000001000003944 */ /* 0x000fe20003c00000 */
[----:B------:R-:W-:Y:S05]  /*4870*/  BRA `(.L_x_4273) ;  /* 0xffffc36000007947 */ /* 0x000fea000383ffff */
.L_x_4272:
[----:B------:R-:W-:Y:S05]  /*4880*/  EXIT ;  /* 0x000000000000794d */ /* 0x000fea0003800000 */
.L_x_4260:
[----:B------:R-:W-:Y:S01]  /*4890*/  HFMA2.MMA R143, -RZ, RZ, 0, 1.847743988037109375e-06 ;  /* 0x0000001fff8f7435 */ /* 0x000fe200000001ff */
[----:B------:R-:W-:Y:S02]  /*48a0*/  MOV R146, 0x1 ;  /* 0x0000000100927802 */ /* 0x000fe40000000f00 */
[----:B------:R-:W-:Y:S02]  /*48b0*/  MOV R144, 0xffffffff ;  /* 0xffffffff00907802 */ /* 0x000fe40000000f00 */
[----:B------:R-:W-:Y:S02]  /*48c0*/  MOV R50, 0x48e0 ;  /* 0x000048e000327802 */ /* 0x000fe40000000f00 */
[----:B-----5:R-:W-:Y:S05]  /*48d0*/  CALL.REL.NOINC `($__internal_18_$__cuda_sm70_shflsync_bfly_p) ;  /* 0x000008b000007944 */ /* 0x020fea0003c00000 */
[----:B-1----:R-:W-:Y:S01]  /*48e0*/  MOV R48, R146 ;  /* 0x0000009200307202 */ /* 0x002fe20000000f00 */
[----:B0-----:R-:W-:Y:S05]  /*48f0*/  BRA `(.L_x_4274) ;  /* 0xffffe94000007947 */ /* 0x001fea000383ffff */
.L_x_4261:
[----:B------:R-:W-:Y:S01]  /*4900*/  HFMA2.MMA R146, -RZ, RZ, 0, 1.1920928955078125e-07 ;  /* 0x00000002ff927435 */ /* 0x000fe200000001ff */
[----:B------:R-:W-:Y:S02]  /*4910*/  MOV R143, 0x1f ;  /* 0x0000001f008f7802 */ /* 0x000fe40000000f00 */
[----:B------:R-:W-:Y:S02]  /*4920*/  MOV R144, 0xffffffff ;  /* 0xffffffff00907802 */ /* 0x000fe40000000f00 */
[----:B------:R-:W-:-:S02]  /*4930*/  MOV R50, 0x4950 ;  /* 0x0000495000327802 */ /* 0x000fc40000000f00 */
[----:B-----5:R-:W-:Y:S05]  /*4940*/  CALL.REL.NOINC `($__internal_18_$__cuda_sm70_shflsync_bfly_p) ;  /* 0x0000084000007944 */ /* 0x020fea0003c00000 */
[----:B01----:R-:W-:Y:S01]  /*4950*/  FADD.FTZ R49, R49, R146 ;  /* 0x0000009231317221 */ /* 0x003fe20000010000 */
[----:B------:R-:W-:Y:S01]  /*4960*/  HFMA2.MMA R146, -RZ, RZ, 0, 2.384185791015625e-07 ;  /* 0x00000004ff927435 */ /* 0x000fe200000001ff */
[----:B------:R-:W-:-:S02]  /*4970*/  MOV R143, 0x1f ;  /* 0x0000001f008f7802 */ /* 0x000fc40000000f00 */
[----:B------:R-:W-:Y:S02]  /*4980*/  MOV R144, 0xffffffff ;  /* 0xffffffff00907802 */ /* 0x000fe40000000f00 */
[----:B------:R-:W-:Y:S02]  /*4990*/  MOV R50, 0x49b0 ;  /* 0x000049b000327802 */ /* 0x000fe40000000f00 */
[----:B------:R-:W-:Y:S05]  /*49a0*/  CALL.REL.NOINC `($__internal_18_$__cuda_sm70_shflsync_bfly_p) ;  /* 0x000007e000007944 */ /* 0x000fea0003c00000 */
[----:B01----:R-:W-:Y:S01]  /*49b0*/  FADD.FTZ R49, R49, R146 ;  /* 0x0000009231317221 */ /* 0x003fe20000010000 */
[----:B------:R-:W-:Y:S01]  /*49c0*/  HFMA2.MMA R146, -RZ, RZ, 0, 4.76837158203125e-07 ;  /* 0x00000008ff927435 */ /* 0x000fe200000001ff */
[----:B------:R-:W-:Y:S02]  /*49d0*/  MOV R143, 0x1f ;  /* 0x0000001f008f7802 */ /* 0x000fe40000000f00 */
[----:B------:R-:W-:Y:S02]  /*49e0*/  MOV R144, 0xffffffff ;  /* 0xffffffff00907802 */ /* 0x000fe40000000f00 */
[----:B------:R-:W-:Y:S02]  /*49f0*/  MOV R50, 0x4a10 ;  /* 0x00004a1000327802 */ /* 0x000fe40000000f00 */
[----:B------:R-:W-:Y:S05]  /*4a00*/  CALL.REL.NOINC `($__internal_18_$__cuda_sm70_shflsync_bfly_p) ;  /* 0x0000078000007944 */ /* 0x000fea0003c00000 */
[----:B01----:R-:W-:Y:S01]  /*4a10*/  FADD.FTZ R49, R49, R146 ;  /* 0x0000009231317221 */ /* 0x003fe20000010000 */
[----:B------:R-:W-:Y:S01]  /*4a20*/  HFMA2.MMA R146, -RZ, RZ, 0, 9.5367431640625e-07 ;  /* 0x00000010ff927435 */ /* 0x000fe200000001ff */
[----:B------:R-:W-:-:S02]  /*4a30*/  MOV R143, 0x1f ;  /* 0x0000001f008f7802 */ /* 0x000fc40000000f00 */
[----:B------:R-:W-:Y:S02]  /*4a40*/  MOV R144, 0xffffffff ;  /* 0xffffffff00907802 */ /* 0x000fe40000000f00 */
[----:B------:R-:W-:Y:S02]  /*4a50*/  MOV R50, 0x4a70 ;  /* 0x00004a7000327802 */ /* 0x000fe40000000f00 */
[----:B------:R-:W-:Y:S05]  /*4a60*/  CALL.REL.NOINC `($__internal_18_$__cuda_sm70_shflsync_bfly_p) ;  /* 0x0000072000007944 */ /* 0x000fea0003c00000 */
        /* <DEDUP_REMOVED lines=87> */
[----:B------:R-:W-:Y:S05]  /*4fe0*/  CALL.REL.NOINC `($__internal_18_$__cuda_sm70_shflsync_bfly_p) ;  /* 0x000001a000007944 */ /* 0x000fea0003c00000 */
[----:B01----:R-:W-:Y:S01]  /*4ff0*/  FADD.FTZ R49, R49, R146 ;  /* 0x0000009231317221 */ /* 0x003fe20000010000 */
[----:B------:R-:W-:Y:S01]  /*5000*/  HFMA2.MMA R146, -RZ, RZ, 0, 1.1920928955078125e-07 ;  /* 0x00000002ff927435 */ /* 0x000fe200000001ff */
[----:B------:R-:W-:Y:S02]  /*5010*/  MOV R143, 0x1f ;  /* 0x0000001f008f7802 */ /* 0x000fe40000000f00 */
[----:B------:R-:W-:Y:S02]  /*5020*/  MOV R144, 0xffffffff ;  /* 0xffffffff00907802 */ /* 0x000fe40000000f00 */
[----:B------:R-:W-:Y:S02]  /*5030*/  MOV R50, 0x5050 ;  /* 0x0000505000327802 */ /* 0x000fe40000000f00 */
[----:B------:R-:W-:Y:S05]  /*5040*/  CALL.REL.NOINC `($__internal_18_$__cuda_sm70_shflsync_bfly_p) ;  /* 0x0000014000007944 */ /* 0x000fea0003c00000 */
[----:B01----:R-:W-:Y:S01]  /*5050*/  FADD.FTZ R49, R49, R146 ;  /* 0x0000009231317221 */ /* 0x003fe20000010000 */
[----:B------:R-:W-:Y:S01]  /*5060*/  HFMA2.MMA R146, -RZ, RZ, 0, 2.384185791015625e-07 ;  /* 0x00000004ff927435 */ /* 0x000fe200000001ff */
[----:B------:R-:W-:Y:S02]  /*5070*/  MOV R143, 0x1f ;  /* 0x0000001f008f7802 */ /* 0x000fe40000000f00 */
[----:B------:R-:W-:-:S02]  /*5080*/  MOV R144, 0xffffffff ;  /* 0xffffffff00907802 */ /* 0x000fc40000000f00 */
        /* <DEDUP_REMOVED lines=8> */
[----:B-1----:R-:W-:Y:S01]  /*5110*/  FADD.FTZ R141, R49, R146 ;  /* 0x00000092318d7221 */ /* 0x002fe20000010000 */
[----:B------:R-:W-:Y:S01]  /*5120*/  HFMA2.MMA R146, -RZ, RZ, 0, 9.5367431640625e-07 ;  /* 0x00000010ff927435 */ /* 0x000fe200000001ff */
[----:B0-----:R-:W-:Y:S02]  /*5130*/  MOV R143, 0x1f ;  /* 0x0000001f008f7802 */ /* 0x001fe40000000f00 */
[----:B------:R-:W-:-:S02]  /*5140*/  MOV R144, 0xffffffff ;  /* 0xffffffff00907802 */ /* 0x000fc40000000f00 */
[----:B------:R-:W-:Y:S02]  /*5150*/  MOV R49, R141 ;  /* 0x0000008d00317202 */ /* 0x000fe40000000f00 */
[----:B------:R-:W-:Y:S02]  /*5160*/  MOV R50, 0x5180 ;  /* 0x0000518000327802 */ /* 0x000fe40000000f00 */
[----:B------:R-:W-:Y:S05]  /*5170*/  CALL.REL.NOINC `($__internal_18_$__cuda_sm70_shflsync_bfly_p) ;  /* 0x0000001000007944 */ /* 0x000fea0003c00000 */
[----:B01----:R-:W-:Y:S05]  /*5180*/  BRA `(.L_x_4275) ;  /* 0xffffe70000007947 */ /* 0x003fea000383ffff */
        .weak           $__internal_18_$__cuda_sm70_shflsync_bfly_p
        .type           $__internal_18_$__cuda_sm70_shflsync_bfly_p,@function
        .size           $__internal_18_$__cuda_sm70_shflsync_bfly_p,(.L_x_36058 - $__internal_18_$__cuda_sm70_shflsync_bfly_p)
$__internal_18_$__cuda_sm70_shflsync_bfly_p:
[----:B------:R-:W-:Y:S01]  /*5190*/  HFMA2.MMA R51, -RZ, RZ, 0, 0 ;  /* 0x00000000ff337435 */ /* 0x000fe200000001ff */
[----:B------:R-:W-:Y:S04]  /*51a0*/  WARPSYNC R144 ;  /* 0x0000009000007348 */ /* 0x000fe80003800000 */
[----:B------:R0:W1:Y:S01]  /*51b0*/  SHFL.BFLY PT, R146, R49, R146, R143 ;  /* 0x0c00009231927389 */ /* 0x00006200000e008f */
[----:B------:R-:W-:Y:S05]  /*51c0*/  RET.REL.NODEC R50 `(_ZN10layer_norm13ln_fwd_kernelINS_13Kernel_traitsI6__halfS2_S2_S2_fjLj5120ELj1ELj1ELj4ELj16ENS_18Kernel_traits_baseILj5120ES2_S2_S2_S2_fjLj128EEEEELb0ELb0ELb1ELb0EEEvNS_9FwdParamsE) ;  /* 0xffffae3032007950 */ /* 0x000fea0003c3ffff */
.L_x_4276:
        /* <DEDUP_REMOVED lines=11> */
.L_x_36058:


//--------------------- .text._ZN10layer_norm13ln_fwd_kernelINS_13Kernel_traitsI6__halfS2_S2_S2_fjLj5120ELj1ELj1ELj4ELj16ENS_18Kernel_traits_baseILj5120ES2_S2_S2_S2_fjLj128EEEEELb0ELb0ELb1ELb1EEEvNS_9FwdParamsE --------------------------
	.section	.text._ZN10layer_norm13ln_fwd_kernelINS_13Kernel_traitsI6__halfS2_S2_S2_fjLj5120ELj1ELj1ELj4ELj16ENS_18Kernel_traits_baseILj5120ES2_S2_S2_S2_fjLj128EEEEELb0ELb0ELb1ELb1EEEvNS_9FwdParamsE,"ax",@progbits
	.sectioninfo	@"SHI_REGISTERS=168"
	.align	128
        .global         _ZN10layer_norm13ln_fwd_kernelINS_13Kernel_traitsI6__halfS2_S2_S2_fjLj5120ELj1ELj1ELj4ELj16ENS_18Kernel_traits_baseILj5120ES2_S2_S2_S2_fjLj128EEEEELb0ELb0ELb1ELb1EEEvNS_9FwdParamsE
        .type           _ZN10layer_norm13ln_fwd_kernelINS_13Kernel_traitsI6__halfS2_S2_S2_fjLj5120ELj1ELj1ELj4ELj16ENS_18Kernel_traits_baseILj5120ES2_S2_S2_S2_fjLj128EEEEELb0ELb0ELb1ELb1EEEvNS_9FwdParamsE,@function
        .size           _ZN10layer_norm13ln_fwd_kernelINS_13Kernel_traitsI6__halfS2_S2_S2_fjLj5120ELj1ELj1ELj4ELj16ENS_18Kernel_traits_baseILj5120ES2_S2_S2_S2_fjLj128EEEEELb0ELb0ELb1ELb1EEEvNS_9FwdParamsE,(.L_x_36059 - _ZN10layer_norm13ln_fwd_kernelINS_13Kernel_traitsI6__halfS2_S2_S2_fjLj5120ELj1ELj1ELj4ELj16ENS_18Kernel_traits_baseILj5120ES2_S2_S2_S2_fjLj128EEEEELb0ELb0ELb1ELb1EEEvNS_9FwdParamsE)
        .other          _ZN10layer_norm13ln_fwd_kernelINS_13Kernel_traitsI6__halfS2_S2_S2_fjLj5120ELj1ELj1ELj4ELj16ENS_18Kernel_traits_baseILj5120ES2_S2_S2_S2_fjLj128EEEEELb0ELb0ELb1ELb1EEEvNS_9FwdParamsE,@"STO_CUDA_ENTRY STV_DEFAULT"
_ZN10layer_norm13ln_fwd_kernelINS_13Kernel_traitsI6__halfS2_S2_S2_fjLj5120ELj1ELj1ELj4ELj16ENS_18Kernel_traits_baseILj5120ES2_S2_S2_S2_fjLj128EEEEELb0ELb0ELb1ELb1EEEvNS_9FwdParamsE:
.text._ZN10layer_norm13ln_fwd_kernelINS_13Kernel_traitsI6__halfS2_S2_S2_fjLj5120ELj1ELj1ELj4ELj16ENS_18Kernel_traits_baseILj5120ES2_S2_S2_S2_fjLj128EEEEELb0ELb0ELb1ELb1EEEvNS_9FwdParamsE:
        /* <DEDUP_REMOVED lines=32> */
[----:B------:R-:W-:Y:S01]  /*0200*/  @!P0 CS2R R32, SRZ ;  /* 0x0000000000208805 */ /* 0x000fe2000001ff00 */
[--C-:B------:R-:W-:Y:S01]  /*0210*/  HADD2.F32 R2, -RZ, R12.reuse.H0_H0 ;  /* 0x2000000cff027230 */ /* 0x100fe20000004100 */
[----:B------:R-:W-:Y:S01]  /*0220*/  @!P0 CS2R R34, SRZ ;  /* 0x0000000000228805 */ /* 0x000fe2000001ff00 */
[----:B------:R-:W-:Y:S01]  /*0230*/  HADD2.F32 R3, -RZ, R12.H1_H1 ;  /* 0x3000000cff037230 */ /* 0x000fe20000004100 */
[----:B------:R-:W-:Y:S01]  /*0240*/  @!P0 CS2R R36, SRZ ;  /* 0x0000000000248805 */ /* 0x000fe2000001ff00 */
[--C-:B------:R-:W-:Y:S01]  /*0250*/  HADD2.F32 R4, -RZ, R13.reuse.H0_H0 ;  /* 0x2000000dff047230 */ /* 0x100fe20000004100 */
[----:B------:R-:W-:Y:S01]  /*0260*/  @!P0 CS2R R38, SRZ ;  /* 0x0000000000268805 */ /* 0x000fe2000001ff00 */
[----:B------:R-:W-:Y:S01]  /*0270*/  HADD2.F32 R5, -RZ, R13.H1_H1 ;  /* 0x3000000dff057230 */ /* 0x000fe20000004100 */
[----:B------:R-:W-:Y:S01]  /*0280*/  SHF.L.U32 R120, R120, 0x2, RZ ;  /* 0x0000000278787819 */ /* 0x000fe200000006ff */
[--C-:B------:R-:W-:Y:S01]  /*0290*/  HADD2.F32 R6, -RZ, R14.reuse.H0_H0 ;  /* 0x2000000eff067230 */ /* 0x100fe20000004100 */
[----:B------:R-:W-:Y:S01]  /*02a0*/  SHF.R.U32.HI R125, RZ, 0x5, R0 ;  /* 0x00000005ff7d7819 */ /* 0x000fe20000011600 */
[----:B------:R-:W-:Y:S01]  /*02b0*/  HADD2.F32 R7, -RZ, R14.H1_H1 ;  /* 0x3000000eff077230 */ /* 0x000fe20000004100 */
[----:B------:R-:W-:Y:S01]  /*02c0*/  HFMA2.MMA R124, -RZ, RZ, 0, 5.9604644775390625e-08 ;  /* 0x00000001ff7c7435 */ /* 0x000fe200000001ff */
[--C-:B0-----:R-:W-:Y:S01]  /*02d0*/  HADD2.F32 R8, -RZ, R15.reuse.H0_H0 ;  /* 0x2000000fff087230 */ /* 0x101fe20000004100 */
[C---:B------:R-:W-:Y:S01]  /*02e0*/  LOP3.LUT R122, R0.reuse, 0x1f, RZ, 0xc0, !PT ;  /* 0x0000001f007a7812 */ /* 0x040fe200078ec0ff */
[----:B------:R-:W-:Y:S01]  /*02f0*/  HADD2.F32 R9, -RZ, R15.H1_H1 ;  /* 0x3000000fff097230 */ /* 0x000fe20000004100 */
[----:B------:R-:W-:Y:S01]  /*0300*/  LOP3.LUT R123, R0, 0x7f, RZ, 0xc0, !PT ;  /* 0x0000007f007b7812 */ /* 0x000fe200078ec0ff */
[--C-:B------:R-:W-:Y:S01]  /*0310*/  HADD2.F32 R10, -RZ, R16.reuse.H0_H0 ;  /* 0x20000010ff0a7230 */ /* 0x100fe20000004100 */
[----:B------:R-:W-:Y:S01]  /*0320*/  LOP3.LUT R125, R125, 0x3, RZ, 0xc0, !PT ;  /* 0x000000037d7d7812 */ /* 0x000fe200078ec0ff */
[----:B------:R-:W-:Y:S01]  /*0330*/  HADD2.F32 R11, -RZ, R16.H1_H1 ;  /* 0x30000010ff0b7230 */ /* 0x000fe20000004100 */
[----:B------:R-:W-:Y:S01]  /*0340*/  IADD3 R127, R120, 0x4, RZ ;  /* 0x00000004787f7810 */ /* 0x000fe20007ffe0ff */
[--C-:B------:R-:W-:Y:S01]  /*0350*/  HADD2.F32 R12, -RZ, R17.reuse.H0_H0 ;  /* 0x20000011ff0c7230 */ /* 0x100fe20000004100 */
[----:B------:R-:W-:Y:S01]  /*0360*/  ULDC.U8 UR6, c[0x0][0x1f0] ;  /* 0x00007c0000067ab9 */ /* 0x000fe20000000000 */
        /* <DEDUP_REMOVED lines=29> */
[--C-:B--2---:R-:W-:Y:S02]  /*0540*/  HADD2.F32 R71, -RZ, R40.reuse.H0_H0 ;  /* 0x20000028ff477230 */ /* 0x104fe40000004100 */
[----:B------:R-:W-:-:S02]  /*0550*/  HADD2.F32 R70, -RZ, R40.H1_H1 ;  /* 0x30000028ff467230 */ /* 0x000fc40000004100 */
[--C-:B------:R-:W-:Y:S02]  /*0560*/  HADD2.F32 R73, -RZ, R41.reuse.H0_H0 ;  /* 0x20000029ff497230 */ /* 0x100fe40000004100 */
[----:B------:R-:W-:Y:S02]  /*0570*/  HADD2.F32 R72, -RZ, R41.H1_H1 ;  /* 0x30000029ff487230 */ /* 0x000fe40000004100 */
[--C-:B------:R-:W-:Y:S02]  /*0580*/  HADD2.F32 R75, -RZ, R42.reuse.H0_H0 ;  /* 0x2000002aff4b7230 */ /* 0x100fe40000004100 */
[----:B------:R-:W-:Y:S02]  /*0590*/  HADD2.F32 R74, -RZ, R42.H1_H1 ;  /* 0x3000002aff4a7230 */ /* 0x000fe40000004100 */
[--C-:B------:R-:W-:Y:S02]  /*05a0*/  HADD2.F32 R77, -RZ, R43.reuse.H0_H0 ;  /* 0x2000002bff4d7230 */ /* 0x100fe40000004100 */
[----:B------:R-:W-:-:S02]  /*05b0*/  HADD2.F32 R76, -RZ, R43.H1_H1 ;  /* 0x3000002bff4c7230 */ /* 0x000fc40000004100 */
[--C-:B---3--:R-:W-:Y:S02]  /*05c0*/  HADD2.F32 R79, -RZ, R44.reuse.H0_H0 ;  /* 0x2000002cff4f7230 */ /* 0x108fe40000004100 */
[----:B------:R-:W-:Y:S02]  /*05d0*/  HADD2.F32 R78, -RZ, R44.H1_H1 ;  /* 0x3000002cff4e7230 */ /* 0x000fe40000004100 */
[--C-:B------:R-:W-:Y:S02]  /*05e0*/  HADD2.F32 R81, -RZ, R45.reuse.H0_H0 ;  /* 0x2000002dff517230 */ /* 0x100fe40000004100 */
[----:B------:R-:W-:Y:S02]  /*05f0*/  HADD2.F32 R80, -RZ, R45.H1_H1 ;  /* 0x3000002dff507230 */ /* 0x000fe40000004100 */
[--C-:B------:R-:W-:Y:S02]  /*0600*/  HADD2.F32 R83, -RZ, R46.reuse.H0_H0 ;  /* 0x2000002eff537230 */ /* 0x100fe40000004100 */
[----:B------:R-:W-:-:S02]  /*0610*/  HADD2.F32 R82, -RZ, R46.H1_H1 ;  /* 0x3000002eff527230 */ /* 0x000fc40000004100 */
[--C-:B------:R-:W-:Y:S02]  /*0620*/  HADD2.F32 R85, -RZ, R47.reuse.H0_H0 ;  /* 0x2000002fff557230 */ /* 0x100fe40000004100 */
[----:B------:R-:W-:Y:S02]  /*0630*/  HADD2.F32 R84, -RZ, R47.H1_H1 ;  /* 0x3000002fff547230 */ /* 0x000fe40000004100 */
[--C-:B----4-:R-:W-:Y:S02]  /*0640*/  HADD2.F32 R87, -RZ, R48.reuse.H0_H0 ;  /* 0x20000030ff577230 */ /* 0x110fe40000004100 */
        /* <DEDUP_REMOVED lines=23> */
.L_x_4402:
        /* <DEDUP_REMOVED lines=28> */
[----:B0-----:R-:W-:Y:S01]  /*0980*/  HFMA2.MMA R99, -RZ, RZ, 0, 0 ;  /* 0x00000000ff637435 */ /* 0x001fe200000001ff */
[----:B------:R-:W-:Y:S05]  /*0990*/  @!P0 BRA `(.L_x_4279) ;  /* 0x0000006000008947 */ /* 0x000fea0003800000 */
[----:B-----5:R-:W-:Y:S01]  /*09a0*/  HADD2.F32 R99, -RZ, R36.H0_H0 ;  /* 0x20000024ff637230 */ /* 0x020fe20000004100 */
[----:B------:R-:W-:Y:S05]  /*09b0*/  BRA `(.L_x_4279) ;  /* 0x0000004000007947 */ /* 0x000fea0003800000 */
.L_x_4278:
[----:B0----5:R-:W-:Y:S02]  /*09c0*/  HADD2.F32 R99, -RZ, R40.H0_H0 ;  /* 0x20000028ff637230 */ /* 0x021fe40000004100 */
[----:B------:R-:W-:-:S03]  /*09d0*/  @P0 HADD2.F32 R44, -RZ, R36.H0_H0 ;  /* 0x20000024ff2c0230 */ /* 0x000fc60000004100 */
[----:B------:R-:W-:-:S04]  /*09e0*/  FMUL.FTZ R99, R99, c[0x0][0x1ec] ;  /* 0x00007b0063637a20 */ /* 0x000fc80000410000 */
[----:B------:R-:W-:Y:S02]  /*09f0*/  @P0 FADD.FTZ R99, R99, R44 ;  /* 0x0000002c63630221 */ /* 0x000fe40000010000 */
.L_x_4279:
[----:B------:R-:W-:Y:S05]  /*0a00*/  BSYNC B0 ;  /* 0x0000000000007941 */ /* 0x000fea0003800000 */
.L_x_4277:
[----:B------:R-:W-:Y:S01]  /*0a10*/  BSSY B0, `(.L_x_4280) ;  /* 0x000000a000007945 */ /* 0x000fe20003800000 */
[----:B------:R-:W-:Y:S05]  /*0a20*/  @P2 BRA `(.L_x_4281) ;  /* 0x0000004000002947 */ /* 0x000fea0003800000 */
[----:B------:R-:W-:Y:S01]  /*0a30*/  MOV R97, RZ ;  /* 0x000000ff00617202 */ /* 0x000fe20000000f00 */
[----:B------:R-:W-:Y:S05]  /*0a40*/  @!P0 BRA `(.L_x_4282) ;  /* 0x0000006000008947 */ /* 0x000fea0003800000 */
[----:B-----5:R-:W-:Y:S01]  /*0a50*/  HADD2.F32 R97, -RZ, R36.H1_H1 ;  /* 0x30000024ff617230 */ /* 0x020fe20000004100 */
[----:B------:R-:W-:Y:S05]  /*0a60*/  BRA `(.L_x_4282) ;  /* 0x0000004000007947 */ /* 0x000fea0003800000 */
.L_x_4281:
[----:B-----5:R-:W-:Y:S02]  /*0a70*/  HADD2.F32 R97, -RZ, R40.H1_H1 ;  /* 0x30000028ff617230 */ /* 0x020fe40000004100 */
[----:B------:R-:W-:-:S03]  /*0a80*/  @P0 HADD2.F32 R44, -RZ, R36.H1_H1 ;  /* 0x30000024ff2c0230 */ /* 0x000fc60000004100 */
[----:B------:R-:W-:-:S04]  /*0a90*/  FMUL.FTZ R97, R97, c[0x0][0x1ec] ;  /* 0x00007b0061617a20 */ /* 0x000fc80000410000 */
[----:B------:R-:W-:Y:S02]  /*0aa0*/  @P0 FADD.FTZ R97, R97, R44 ;  /* 0x0000002c61610221 */ /* 0x000fe40000010000 */
.L_x_4282:
[----:B------:R-:W-:Y:S05]  /*0ab0*/  BSYNC B0 ;  /* 0x0000000000007941 */ /* 0x000fea0003800000 */
.L_x_4280:
[----:B------:R-:W-:Y:S01]  /*0ac0*/  BSSY B0, `(.L_x_4283) ;  /* 0x000000a000007945 */ /* 0x000fe20003800000 */
[----:B------:R-:W-:Y:S05]  /*0ad0*/  @P2 BRA `(.L_x_4284) ;  /* 0x0000004000002947 */ /* 0x000fea0003800000 */
[----:B------:R-:W-:Y:S01]  /*0ae0*/  HFMA2.MMA R95, -RZ, RZ, 0, 0 ;  /* 0x00000000ff5f7435 */ /* 0x000fe200000001ff */
[----:B------:R-:W-:Y:S05]  /*0af0*/  @!P0 BRA `(.L_x_4285) ;  /* 0x0000006000008947 */ /* 0x000fea0003800000 */
[----:B-----5:R-:W-:Y:S01]  /*0b00*/  HADD2.F32 R95, -RZ, R37.H0_H0 ;  /* 0x20000025ff5f7230 */ /* 0x020fe20000004100 */
[----:B------:R-:W-:Y:S05]  /*0b10*/  BRA `(.L_x_4285) ;  /* 0x0000004000007947 */ /* 0x000fea0003800000 */
.L_x_4284:
[----:B-----5:R-:W-:Y:S02]  /*0b20*/  HADD2.F32 R95, -RZ, R41.H0_H0 ;  /* 0x20000029ff5f7230 */ /* 0x020fe40000004100 */
[----:B------:R-:W-:-:S03]  /*0b30*/  @P0 HADD2.F32 R44, -RZ, R37.H0_H0 ;  /* 0x20000025ff2c0230 */ /* 0x000fc60000004100 */
[----:B------:R-:W-:-:S04]  /*0b40*/  FMUL.FTZ R95, R95, c[0x0][0x1ec] ;  /* 0x00007b005f5f7a20 */ /* 0x000fc80000410000 */
[----:B------:R-:W-:Y:S02]  /*0b50*/  @P0 FADD.FTZ R95, R95, R44 ;  /* 0x0000002c5f5f0221 */ /* 0x000fe40000010000 */
.L_x_4285:
[----:B------:R-:W-:Y:S05]  /*0b60*/  BSYNC B0 ;  /* 0x0000000000007941 */ /* 0x000fea0003800000 */
.L_x_4283:
[----:B------:R-:W-:Y:S01]  /*0b70*/  BSSY B0, `(.L_x_4286) ;  /* 0x000000a000007945 */ /* 0x000fe20003800000 */
[----:B------:R-:W-:Y:S05]  /*0b80*/  @P2 BRA `(.L_x_4287) ;  /* 0x0000004000002947 */ /* 0x000fea0003800000 */
[----:B------:R-:W-:Y:S01]  /*0b90*/  MOV R63, RZ ;  /* 0x000000ff003f7202 */ /* 0x000fe20000000f00 */
[----:B------:R-:W-:Y:S05]  /*0ba0*/  @!P0 BRA `(.L_x_4288) ;  /* 0x0000006000008947 */ /* 0x000fea0003800000 */
[----:B-----5:R-:W-:Y:S01]  /*0bb0*/  HADD2.F32 R63, -RZ, R37.H1_H1 ;  /* 0x30000025ff3f7230 */ /* 0x020fe20000004100 */
[----:B------:R-:W-:Y:S05]  /*0bc0*/  BRA `(.L_x_4288) ;  /* 0x0000004000007947 */ /* 0x000fea0003800000 */
.L_x_4287:
[----:B-----5:R-:W-:Y:S02]  /*0bd0*/  HADD2.F32 R63, -RZ, R41.H1_H1 ;  /* 0x30000029ff3f7230 */ /* 0x020fe40000004100 */
[----:B------:R-:W-:-:S03]  /*0be0*/  @P0 HADD2.F32 R44, -RZ, R37.H1_H1 ;  /* 0x30000025ff2c0230 */ /* 0x000fc60000004100 */
[----:B------:R-:W-:-:S04]  /*0bf0*/  FMUL.FTZ R63, R63, c[0x0][0x1ec] ;  /* 0x00007b003f3f7a20 */ /* 0x000fc80000410000 */
[----:B------:R-:W-:Y:S02]  /*0c00*/  @P0 FADD.FTZ R63, R63, R44 ;  /* 0x0000002c3f3f0221 */ /* 0x000fe40000010000 */
.L_x_4288:
[----:B------:R-:W-:Y:S05]  /*0c10*/  BSYNC B0 ;  /* 0x0000000000007941 */ /* 0x000fea0003800000 */
.L_x_4286:
[----:B------:R-:W-:Y:S01]  /*0c20*/  BSSY B0, `(.L_x_4289) ;  /* 0x000000a000007945 */ /* 0x000fe20003800000 */
[----:B------:R-:W-:Y:S05]  /*0c30*/  @P2 BRA `(.L_x_4290) ;  /* 0x0000004000002947 */ /* 0x000fea0003800000 */
[----:B------:R-:W-:Y:S01]  /*0c40*/  HFMA2.MMA R61, -RZ, RZ, 0, 0 ;  /* 0x00000000ff3d7435 */ /* 0x000fe200000001ff */
[----:B------:R-:W-:Y:S05]  /*0c50*/  @!P0 BRA `(.L_x_4291) ;  /* 0x0000006000008947 */ /* 0x000fea0003800000 */
[----:B-----5:R-:W-:Y:S01]  /*0c60*/  HADD2.F32 R61, -RZ, R38.H0_H0 ;  /* 0x20000026ff3d7230 */ /* 0x020fe20000004100 */
[----:B------:R-:W-:Y:S05]  /*0c70*/  BRA `(.L_x_4291) ;  /* 0x0000004000007947 */ /* 0x000fea0003800000 */
.L_x_4290:
[----:B-----5:R-:W-:Y:S02]  /*0c80*/  HADD2.F32 R61, -RZ, R42.H0_H0 ;  /* 0x2000002aff3d7230 */ /* 0x020fe40000004100 */
[----:B------:R-:W-:-:S03]  /*0c90*/  @P0 HADD2.F32 R44, -RZ, R38.H0_H0 ;  /* 0x20000026ff2c0230 */ /* 0x000fc60000004100 */
[----:B------:R-:W-:-:S04]  /*0ca0*/  FMUL.FTZ R61, R61, c[0x0][0x1ec] ;  /* 0x00007b003d3d7a20 */ /* 0x000fc80000410000 */
[----:B------:R-:W-:Y:S02]  /*0cb0*/  @P0 FADD.FTZ R61, R61, R44 ;  /* 0x0000002c3d3d0221 */ /* 0x000fe40000010000 */
.L_x_4291:
[----:B------:R-:W-:Y:S05]  /*0cc0*/  BSYNC B0 ;  /* 0x0000000000007941 */ /* 0x000fea0003800000 */
.L_x_4289:
[----:B------:R-:W-:Y:S01]  /*0cd0*/  BSSY B0, `(.L_x_4292) ;  /* 0x000000a000007945 */ /* 0x000fe20003800000 */
[----:B------:R-:W-:Y:S05]  /*0ce0*/  @P2 BRA `(.L_x_4293) ;  /* 0x0000004000002947 */ /* 0x000fea0003800000 */
[----:B------:R-:W-:Y:S01]  /*0cf0*/  MOV R59, RZ ;  /* 0x000000ff003b7202 */ /* 0x000fe20000000f00 */
[----:B------:R-:W-:Y:S05]  /*0d00*/  @!P0 BRA `(.L_x_4294) ;  /* 0x0000006000008947 */ /* 0x000fea0003800000 */
[----:B-----5:R-:W-:Y:S01]  /*0d10*/  HADD2.F32 R59, -RZ, R38.H1_H1 ;  /* 0x30000026ff3b7230 */ /* 0x020fe20000004100 */
[----:B------:R-:W-:Y:S05]  /*0d20*/  BRA `(.L_x_4294) ;  /* 0x0000004000007947 */ /* 0x000fea0003800000 */
.L_x_4293:
[----:B-----5:R-:W-:Y:S02]  /*0d30*/  HADD2.F32 R59, -RZ, R42.H1_H1 ;  /* 0x3000002aff3b7230 */ /* 0x020fe40000004100 */
[----:B------:R-:W-:-:S03]  /*0d40*/  @P0 HADD2.F32 R44, -RZ, R38.H1_H1 ;  /* 0x30000026ff2c0230 */ /* 0x000fc60000004100 */
[----:B------:R-:W-:-:S04]  /*0d50*/  FMUL.FTZ R59, R59, c[0x0][0x1ec] ;  /* 0x00007b003b3b7a20 */ /* 0x000fc80000410000 */
[----:B------:R-:W-:Y:S02]  /*0d60*/  @P0 FADD.FTZ R59, R59, R44 ;  /* 0x0000002c3b3b0221 */ /* 0x000fe40000010000 */
.L_x_4294:
[----:B------:R-:W-:Y:S05]  /*0d70*/  BSYNC B0 ;  /* 0x0000000000007941 */ /* 0x000fea0003800000 */
.L_x_4292:
[----:B------:R-:W-:Y:S01]  /*0d80*/  BSSY B0, `(.L_x_4295) ;  /* 0x000000a000007945 */ /* 0x000fe20003800000 */
[----:B------:R-:W-:Y:S05]  /*0d90*/  @P2 BRA `(.L_x_4296) ;  /* 0x0000004000002947 */ /* 0x000fea0003800000 */
[----:B------:R-:W-:Y:S01]  /*0da0*/  HFMA2.MMA R57, -RZ, RZ, 0, 0 ;  /* 0x00000000ff397435 */ /* 0x000fe200000001ff */
[----:B------:R-:W-:Y:S05]  /*0db0*/  @!P0 BRA `(.L_x_4297) ;  /* 0x0000006000008947 */ /* 0x000fea0003800000 */
[----:B-----5:R-:W-:Y:S01]  /*0dc0*/  HADD2.F32 R57, -RZ, R39.H0_H0 ;  /* 0x20000027ff397230 */ /* 0x020fe20000004100 */
[----:B------:R-:W-:Y:S05]  /*0dd0*/  BRA `(.L_x_4297) ;  /* 0x0000004000007947 */ /* 0x000fea0003800000 */
.L_x_4296:
[----:B-----5:R-:W-:Y:S02]  /*0de0*/  HADD2.F32 R57, -RZ, R43.H0_H0 ;  /* 0x2000002bff397230 */ /* 0x020fe40000004100 */
[----:B------:R-:W-:-:S03]  /*0df0*/  @P0 HADD2.F32 R44, -RZ, R39.H0_H0 ;  /* 0x20000027ff2c0230 */ /* 0x000fc60000004100 */
[----:B------:R-:W-:-:S04]  /*0e00*/  FMUL.FTZ R57, R57, c[0x0][0x1ec] ;  /* 0x00007b0039397a20 */ /* 0x000fc80000410000 */
[----:B------:R-:W-:Y:S02]  /*0e10*/  @P0 FADD.FTZ R57, R57, R44 ;  /* 0x0000002c39390221 */ /* 0x000fe40000010000 */
.L_x_4297:
[----:B------:R-:W-:Y:S05]  /*0e20*/  BSYNC B0 ;  /* 0x0000000000007941 */ /* 0x000fea0003800000 */
.L_x_4295:
[----:B------:R-:W-:Y:S01]  /*0e30*/  BSSY B0, `(.L_x_4298) ;  /* 0x000000a000007945 */ /* 0x000fe20003800000 */
[----:B------:R-:W-:Y:S05]  /*0e40*/  @P2 BRA `(.L_x_4299) ;  /* 0x0000004000002947 */ /* 0x000fea0003800000 */
[----:B------:R-:W-:Y:S01]  /*0e50*/  MOV R55, RZ ;  /* 0x000000ff00377202 */ /* 0x000fe20000000f00 */
[----:B------:R-:W-:Y:S05]  /*0e60*/  @!P0 BRA `(.L_x_4300) ;  /* 0x0000006000008947 */ /* 0x000fea0003800000 */
[----:B-----5:R-:W-:Y:S01]  /*0e70*/  HADD2.F32 R55, -RZ, R39.H1_H1 ;  /* 0x30000027ff377230 */ /* 0x020fe20000004100 */
[----:B------:R-:W-:Y:S05]  /*0e80*/  BRA `(.L_x_4300) ;  /* 0x0000004000007947 */ /* 0x000fea0003800000 */
.L_x_4299:
[----:B-----5:R-:W-:Y:S02]  /*0e90*/  HADD2.F32 R55, -RZ, R43.H1_H1 ;  /* 0x3000002bff377230 */ /* 0x020fe40000004100 */
[----:B------:R-:W-:-:S03]  /*0ea0*/  @P0 HADD2.F32 R44, -RZ, R39.H1_H1 ;  /* 0x30000027ff2c0230 */ /* 0x000fc60000004100 */
[----:B------:R-:W-:-:S04]  /*0eb0*/  FMUL.FTZ R55, R55, c[0x0][0x1ec] ;  /* 0x00007b0037377a20 */ /* 0x000fc80000410000 */
[----:B------:R-:W-:Y:S02]  /*0ec0*/  @P0 FADD.FTZ R55, R55, R44 ;  /* 0x0000002c37370221 */ /* 0x000fe40000010000 */
.L_x_4300:
[----:B------:R-:W-:Y:S05]  /*0ed0*/  BSYNC B0 ;  /* 0x0000000000007941 */ /* 0x000fea0003800000 */
.L_x_4298:
[----:B------:R-:W-:Y:S01]  /*0ee0*/  HFMA2.MMA R58, -RZ, RZ, 0, 9.5367431640625e-07 ;  /* 0x00000010ff3a7435 */ /* 0x000fe200000001ff */
[----:B------:R-:W-:Y:S02]  /*0ef0*/  @P1 IADD3 R51, R60, 0x80, RZ ;  /* 0x000000803c331810 */ /* 0x000fe40007ffe0ff */
[----:B------:R-:W-:Y:S02]  /*0f00*/  IADD3 R141, R157, 0x80, RZ ;  /* 0x000000809d8d7810 */ /* 0x000fe40007ffe0ff */
[----:B------:R-:W-:Y:S02]  /*0f10*/  F2FP.PACK_AB R47, R55, R57 ;  /* 0x00000039372f723e */ /* 0x000fe400000000ff */
[----:B------:R-:W-:Y:S02]  /*0f20*/  F2FP.PACK_AB R46, R59, R61 ;  /* 0x0000003d3b2e723e */ /* 0x000fe400000000ff */
[----:B------:R-:W-:Y:S01]  /*0f30*/  F2FP.PACK_AB R45, R63, R95 ;  /* 0x0000005f3f2d723e */ /* 0x000fe200000000ff */
[----:B------:R-:W-:Y:S01]  /*0f40*/  IMAD.WIDE.U32 R52, R157, R58, c[0x0][0x188] ;  /* 0x000062009d347625 */ /* 0x000fe200078e003a */
[----:B------:R-:W-:-:S03]  /*0f50*/  F2FP.PACK_AB R44, R97, R99 ;  /* 0x00000063612c723e */ /* 0x000fc600000000ff */
[-C--:B------:R-:W-:Y:S02]  /*0f60*/  @P1 IMAD.WIDE.U32 R50, R51, R58.reuse, c[0x0][0x170] ;  /* 0x00005c0033321625 */ /* 0x080fe400078e003a */
[----:B------:R0:W-:Y:S02]  /*0f70*/  STG.E.128 [R52.64], R44 ;  /* 0x0000002c34007986 */ /* 0x0001e4000c101d04 */
[----:B------:R-:W-:Y:S02]  /*0f80*/  @P0 IMAD.WIDE.U32 R48, R141, R58, c[0x0][0x180] ;  /* 0x000060008d300625 */ /* 0x000fe400078e003a */
[----:B-----5:R0:W5:Y:S04]  /*0f90*/  @P1 LDG.E.128 R40, [R50.64] ;  /* 0x0000000432281981 */ /* 0x020168000c1e1d00 */
[----:B------:R0:W5:Y:S01]  /*0fa0*/  @P0 LDG.E.128 R36, [R48.64] ;  /* 0x0000000430240981 */ /* 0x000162000c1e1d00 */
[----:B------:R-:W-:Y:S01]  /*0fb0*/  BSSY B0, `(.L_x_4301) ;  /* 0x000000a000007945 */ /* 0x000fe20003800000 */
[----:B------:R-:W-:Y:S05]  /*0fc0*/  @P2 BRA `(.L_x_4302) ;  /* 0x0000004000002947 */ /* 0x000fea0003800000 */
[----:B------:R-:W-:Y:S01]  /*0fd0*/  MOV R139, RZ ;  /* 0x000000ff008b7202 */ /* 0x000fe20000000f00 */
[----:B------:R-:W-:Y:S05]  /*0fe0*/  @!P0 BRA `(.L_x_4303) ;  /* 0x0000006000008947 */ /* 0x000fea0003800000 */
[----:B-----5:R-:W-:Y:S01]  /*0ff0*/  HADD2.F32 R139, -RZ, R36.H0_H0 ;  /* 0x20000024ff8b7230 */ /* 0x020fe20000004100 */
[----:B------:R-:W-:Y:S05]  /*1000*/  BRA `(.L_x_4303) ;  /* 0x0000004000007947 */ /* 0x000fea0003800000 */
.L_x_4302:
[----:B-----5:R-:W-:Y:S02]  /*1010*/  HADD2.F32 R139, -RZ, R40.H0_H0 ;  /* 0x20000028ff8b7230 */ /* 0x020fe40000004100 */
[----:B0-----:R-:W-:-:S03]  /*1020*/  @P0 HADD2.F32 R44, -RZ, R36.H0_H0 ;  /* 0x20000024ff2c0230 */ /* 0x001fc60000004100 */
[----:B------:R-:W-:-:S04]  /*1030*/  FMUL.FTZ R139, R139, c[0x0][0x1ec] ;  /* 0x00007b008b8b7a20 */ /* 0x000fc80000410000 */
[----:B------:R-:W-:Y:S02]  /*1040*/  @P0 FADD.FTZ R139, R44, R139 ;  /* 0x0000008b2c8b0221 */ /* 0x000fe40000010000 */
.L_x_4303:
[----:B------:R-:W-:Y:S05]  /*1050*/  BSYNC B0 ;  /* 0x0000000000007941 */ /* 0x000fea0003800000 */
.L_x_4301:
[----:B------:R-:W-:Y:S01]  /*1060*/  BSSY B0, `(.L_x_4304) ;  /* 0x000000a000007945 */ /* 0x000fe20003800000 */
[----:B------:R-:W-:Y:S05]  /*1070*/  @P2 BRA `(.L_x_4305) ;  /* 0x0000004000002947 */ /* 0x000fea0003800000 */
[----:B------:R-:W-:Y:S01]  /*1080*/  MOV R137, RZ ;  /* 0x000000ff00897202 */ /* 0x000fe20000000f00 */
[----:B------:R-:W-:Y:S05]  /*1090*/  @!P0 BRA `(.L_x_4306) ;  /* 0x0000006000008947 */ /* 0x000fea0003800000 */
[----:B-----5:R-:W-:Y:S01]  /*10a0*/  HADD2.F32 R137, -RZ, R36.H1_H1 ;  /* 0x30000024ff897230 */ /* 0x020fe20000004100 */
[----:B------:R-:W-:Y:S05]  /*10b0*/  BRA `(.L_x_4306) ;  /* 0x0000004000007947 */ /* 0x000fea0003800000 */
.L_x_4305:
[----:B-----5:R-:W-:Y:S02]  /*10c0*/  HADD2.F32 R137, -RZ, R40.H1_H1 ;  /* 0x30000028ff897230 */ /* 0x020fe40000004100 */
[----:B0-----:R-:W-:-:S03]  /*10d0*/  @P0 HADD2.F32 R44, -RZ, R36.H1_H1 ;  /* 0x30000024ff2c0230 */ /* 0x001fc60000004100 */
[----:B------:R-:W-:-:S04]  /*10e0*/  FMUL.FTZ R137, R137, c[0x0][0x1ec] ;  /* 0x00007b0089897a20 */ /* 0x000fc80000410000 */
[----:B------:R-:W-:Y:S02]  /*10f0*/  @P0 FADD.FTZ R137, R44, R137 ;  /* 0x000000892c890221 */ /* 0x000fe40000010000 */
.L_x_4306:
[----:B------:R-:W-:Y:S05]  /*1100*/  BSYNC B0 ;  /* 0x0000000000007941 */ /* 0x000fea0003800000 */
.L_x_4304:
[----:B------:R-:W-:Y:S01]  /*1110*/  BSSY B0, `(.L_x_4307) ;  /* 0x000000a000007945 */ /* 0x000fe20003800000 */
[----:B------:R-:W-:Y:S05]  /*1120*/  @P2 BRA `(.L_x_4308) ;  /* 0x0000004000002947 */ /* 0x000fea0003800000 */
[----:B------:R-:W-:Y:S01]  /*1130*/  HFMA2.MMA R135, -RZ, RZ, 0, 0 ;  /* 0x00000000ff877435 */ /* 0x000fe200000001ff */
[----:B------:R-:W-:Y:S05]  /*1140*/  @!P0 BRA `(.L_x_4309) ;  /* 0x0000006000008947 */ /* 0x000fea0003800000 */
[----:B-----5:R-:W-:Y:S01]  /*1150*/  HADD2.F32 R135, -RZ, R37.H0_H0 ;  /* 0x20000025ff877230 */ /* 0x020fe20000004100 */
[----:B------:R-:W-:Y:S05]  /*1160*/  BRA `(.L_x_4309) ;  /* 0x0000004000007947 */ /* 0x000fea0003800000 */
.L_x_4308:
[----:B-----5:R-:W-:Y:S02]  /*1170*/  HADD2.F32 R135, -RZ, R41.H0_H0 ;  /* 0x20000029ff877230 */ /* 0x020fe40000004100 */
[----:B0-----:R-:W-:-:S03]  /*1180*/  @P0 HADD2.F32 R44, -RZ, R37.H0_H0 ;  /* 0x20000025ff2c0230 */ /* 0x001fc60000004100 */
[----:B------:R-:W-:-:S04]  /*1190*/  FMUL.FTZ R135, R135, c[0x0][0x1ec] ;  /* 0x00007b0087877a20 */ /* 0x000fc80000410000 */
[----:B------:R-:W-:Y:S02]  /*11a0*/  @P0 FADD.FTZ R135, R44, R135 ;  /* 0x000000872c870221 */ /* 0x000fe40000010000 */
.L_x_4309:
[----:B------:R-:W-:Y:S05]  /*11b0*/  BSYNC B0 ;  /* 0x0000000000007941 */ /* 0x000fea0003800000 */
.L_x_4307:
[----:B------:R-:W-:Y:S01]  /*11c0*/  BSSY B0, `(.L_x_4310) ;  /* 0x000000a000007945 */ /* 0x000fe20003800000 */
[----:B------:R-:W-:Y:S05]  /*11d0*/  @P2 BRA `(.L_x_4311) ;  /* 0x0000004000002947 */ /* 0x000fea0003800000 */
[----:B------:R-:W-:Y:S01]  /*11e0*/  MOV R133, RZ ;  /* 0x000000ff00857202 */ /* 0x000fe20000000f00 */
[----:B------:R-:W-:Y:S05]  /*11f0*/  @!P0 BRA `(.L_x_4312) ;  /* 0x0000006000008947 */ /* 0x000fea0003800000 */
[----:B-----5:R-:W-:Y:S01]  /*1200*/  HADD2.F32 R133, -RZ, R37.H1_H1 ;  /* 0x30000025ff857230 */ /* 0x020fe20000004100 */
[----:B------:R-:W-:Y:S05]  /*1210*/  BRA `(.L_x_4312) ;  /* 0x0000004000007947 */ /* 0x000fea0003800000 */
.L_x_4311:
[----:B-----5:R-:W-:Y:S02]  /*1220*/  HADD2.F32 R133, -RZ, R41.H1_H1 ;  /* 0x30000029ff857230 */ /* 0x020fe40000004100 */
[----:B0-----:R-:W-:-:S03]  /*1230*/  @P0 HADD2.F32 R44, -RZ, R37.H1_H1 ;  /* 0x30000025ff2c0230 */ /* 0x001fc60000004100 */
[----:B------:R-:W-:-:S04]  /*1240*/  FMUL.FTZ R133, R133, c[0x0][0x1ec] ;  /* 0x00007b0085857a20 */ /* 0x000fc80000410000 */
[----:B------:R-:W-:Y:S02]  /*1250*/  @P0 FADD.FTZ R133, R44, R133 ;  /* 0x000000852c850221 */ /* 0x000fe40000010000 */
.L_x_4312:
[----:B------:R-:W-:Y:S05]  /*1260*/  BSYNC B0 ;  /* 0x0000000000007941 */ /* 0x000fea0003800000 */
.L_x_4310:
[----:B------:R-:W-:Y:S01]  /*1270*/  BSSY B0, `(.L_x_4313) ;  /* 0x000000a000007945 */ /* 0x000fe20003800000 */
[----:B------:R-:W-:Y:S05]  /*1280*/  @P2 BRA `(.L_x_4314) ;  /* 0x0000004000002947 */ /* 0x000fea0003800000 */
[----:B------:R-:W-:Y:S01]  /*1290*/  HFMA2.MMA R131, -RZ, RZ, 0, 0 ;  /* 0x00000000ff837435 */ /* 0x000fe200000001ff */
[----:B------:R-:W-:Y:S05]  /*12a0*/  @!P0 BRA `(.L_x_4315) ;  /* 0x0000006000008947 */ /* 0x000fea0003800000 */
[----:B-----5:R-:W-:Y:S01]  /*12b0*/  HADD2.F32 R131, -RZ, R38.H0_H0 ;  /* 0x20000026ff837230 */ /* 0x020fe20000004100 */
[----:B------:R-:W-:Y:S05]  /*12c0*/  BRA `(.L_x_4315) ;  /* 0x0000004000007947 */ /* 0x000fea0003800000 */
.L_x_4314:
[----:B-----5:R-:W-:Y:S02]  /*12d0*/  HADD2.F32 R131, -RZ, R42.H0_H0 ;  /* 0x2000002aff837230 */ /* 0x020fe40000004100 */
[----:B0-----:R-:W-:-:S03]  /*12e0*/  @P0 HADD2.F32 R44, -RZ, R38.H0_H0 ;  /* 0x20000026ff2c0230 */ /* 0x001fc60000004100 */
[----:B------:R-:W-:-:S04]  /*12f0*/  FMUL.FTZ R131, R131, c[0x0][0x1ec] ;  /* 0x00007b0083837a20 */ /* 0x000fc80000410000 */
[----:B------:R-:W-:Y:S02]  /*1300*/  @P0 FADD.FTZ R131, R44, R131 ;  /* 0x000000832c830221 */ /* 0x000fe40000010000 */
.L_x_4315:
[----:B------:R-:W-:Y:S05]  /*1310*/  BSYNC B0 ;  /* 0x0000000000007941 */ /* 0x000fea0003800000 */
.L_x_4313:
[----:B------:R-:W-:Y:S01]  /*1320*/  BSSY B0, `(.L_x_4316) ;  /* 0x000000a000007945 */ /* 0x000fe20003800000 */
[----:B------:R-:W-:Y:S05]  /*1330*/  @P2 BRA `(.L_x_4317) ;  /* 0x0000004000002947 */ /* 0x000fea0003800000 */
[----:B------:R-:W-:Y:S01]  /*1340*/  MOV R129, RZ ;  /* 0x000000ff00817202 */ /* 0x000fe20000000f00 */
[----:B------:R-:W-:Y:S05]  /*1350*/  @!P0 BRA `(.L_x_4318) ;  /* 0x0000006000008947 */ /* 0x000fea0003800000 */
[----:B-----5:R-:W-:Y:S01]  /*1360*/  HADD2.F32 R129, -RZ, R38.H1_H1 ;  /* 0x30000026ff817230 */ /* 0x020fe20000004100 */
[----:B------:R-:W-:Y:S05]  /*1370*/  BRA `(.L_x_4318) ;  /* 0x0000004000007947 */ /* 0x000fea0003800000 */
.L_x_4317:
[----:B-----5:R-:W-:Y:S02]  /*1380*/  HADD2.F32 R129, -RZ, R42.H1_H1 ;  /* 0x3000002aff817230 */ /* 0x020fe40000004100 */
[----:B0-----:R-:W-:-:S03]  /*1390*/  @P0 HADD2.F32 R44, -RZ, R38.H1_H1 ;  /* 0x30000026ff2c0230 */ /* 0x001fc60000004100 */
[----:B------:R-:W-:-:S04]  /*13a0*/  FMUL.FTZ R129, R129, c[0x0][0x1ec] ;  /* 0x00007b0081817a20 */ /* 0x000fc80000410000 */
[----:B------:R-:W-:Y:S02]  /*13b0*/  @P0 FADD.FTZ R129, R44, R129 ;  /* 0x000000812c810221 */ /* 0x000fe40000010000 */
.L_x_4318:
[----:B------:R-:W-:Y:S05]  /*13c0*/  BSYNC B0 ;  /* 0x0000000000007941 */ /* 0x000fea0003800000 */
.L_x_4316:
[----:B------:R-:W-:Y:S01]  /*13d0*/  BSSY B0, `(.L_x_4319) ;  /* 0x000000a000007945 */ /* 0x000fe20003800000 */
[----:B------:R-:W-:Y:S05]  /*13e0*/  @P2 BRA `(.L_x_4320) ;  /* 0x0000004000002947 */ /* 0x000fea0003800000 */
[----:B------:R-:W-:Y:S01]  /*13f0*/  HFMA2.MMA R103, -RZ, RZ, 0, 0 ;  /* 0x00000000ff677435 */ /* 0x000fe200000001ff */
[----:B------:R-:W-:Y:S05]  /*1400*/  @!P0 BRA `(.L_x_4321) ;  /* 0x0000006000008947 */ /* 0x000fea0003800000 */
[----:B-----5:R-:W-:Y:S01]  /*1410*/  HADD2.F32 R103, -RZ, R39.H0_H0 ;  /* 0x20000027ff677230 */ /* 0x020fe20000004100 */
[----:B------:R-:W-:Y:S05]  /*1420*/  BRA `(.L_x_4321) ;  /* 0x0000004000007947 */ /* 0x000fea0003800000 */
.L_x_4320:
[----:B-----5:R-:W-:Y:S02]  /*1430*/  HADD2.F32 R103, -RZ, R43.H0_H0 ;  /* 0x2000002bff677230 */ /* 0x020fe40000004100 */
[----:B0-----:R-:W-:-:S03]  /*1440*/  @P0 HADD2.F32 R44, -RZ, R39.H0_H0 ;  /* 0x20000027ff2c0230 */ /* 0x001fc60000004100 */
[----:B------:R-:W-:-:S04]  /*1450*/  FMUL.FTZ R103, R103, c[0x0][0x1ec] ;  /* 0x00007b0067677a20 */ /* 0x000fc80000410000 */
[----:B------:R-:W-:Y:S02]  /*1460*/  @P0 FADD.FTZ R103, R44, R103 ;  /* 0x000000672c670221 */ /* 0x000fe40000010000 */
.L_x_4321:
[----:B------:R-:W-:Y:S05]  /*1470*/  BSYNC B0 ;  /* 0x0000000000007941 */ /* 0x000fea0003800000 */
.L_x_4319:
[----:B------:R-:W-:Y:S01]  /*1480*/  BSSY B0, `(.L_x_4322) ;  /* 0x000000a000007945 */ /* 0x000fe20003800000 */
[----:B------:R-:W-:Y:S05]  /*1490*/  @P2 BRA `(.L_x_4323) ;  /* 0x0000004000002947 */ /* 0x000fea0003800000 */
[----:B------:R-:W-:Y:S01]  /*14a0*/  MOV R101, RZ ;  /* 0x000000ff00657202 */ /* 0x000fe20000000f00 */
[----:B------:R-:W-:Y:S05]  /*14b0*/  @!P0 BRA `(.L_x_4324) ;  /* 0x0000006000008947 */ /* 0x000fea0003800000 */
[----:B-----5:R-:W-:Y:S01]  /*14c0*/  HADD2.F32 R101, -RZ, R39.H1_H1 ;  /* 0x30000027ff657230 */ /* 0x020fe20000004100 */
[----:B------:R-:W-:Y:S05]  /*14d0*/  BRA `(.L_x_4324) ;  /* 0x0000004000007947 */ /* 0x000fea0003800000 */
.L_x_4323:
[----:B-----5:R-:W-:Y:S02]  /*14e0*/  HADD2.F32 R101, -RZ, R43.H1_H1 ;  /* 0x3000002bff657230 */ /* 0x020fe40000004100 */
[----:B0-----:R-:W-:-:S03]  /*14f0*/  @P0 HADD2.F32 R44, -RZ, R39.H1_H1 ;  /* 0x30000027ff2c0230 */ /* 0x001fc60000004100 */
[----:B------:R-:W-:-:S04]  /*1500*/  FMUL.FTZ R101, R101, c[0x0][0x1ec] ;  /* 0x00007b0065657a20 */ /* 0x000fc80000410000 */
[----:B------:R-:W-:Y:S02]  /*1510*/  @P0 FADD.FTZ R101, R44, R101 ;  /* 0x000000652c650221 */ /* 0x000fe40000010000 */
.L_x_4324:
[----:B------:R-:W-:Y:S05]  /*1520*/  BSYNC B0 ;  /* 0x0000000000007941 */ /* 0x000fea0003800000 */
.L_x_4322:
[----:B0-----:R-:W-:Y:S01]  /*1530*/  @P1 IADD3 R51, R60, 0x100, RZ ;  /* 0x000001003c331810 */ /* 0x001fe20007ffe0ff */
[-C--:B------:R-:W-:Y:S01]  /*1540*/  IMAD.WIDE.U32 R52, R141, R58.reuse, c[0x0][0x188] ;  /* 0x000062008d347625 */ /* 0x080fe200078e003a */
[----:B------:R-:W-:Y:S02]  /*1550*/  IADD3 R159, R157, 0x100, RZ ;  /* 0x000001009d9f7810 */ /* 0x000fe40007ffe0ff */
[----:B------:R-:W-:Y:S01]  /*1560*/  F2FP.PACK_AB R47, R101, R103 ;  /* 0x00000067652f723e */ /* 0x000fe200000000ff */
[-C--:B------:R-:W-:Y:S01]  /*1570*/  @P1 IMAD.WIDE.U32 R50, R51, R58.reuse, c[0x0][0x170] ;  /* 0x00005c0033321625 */ /* 0x080fe200078e003a */
[----:B------:R-:W-:Y:S02]  /*1580*/  F2FP.PACK_AB R46, R129, R131 ;  /* 0x00000083812e723e */ /* 0x000fe400000000ff */
[----:B------:R-:W-:Y:S01]  /*1590*/  F2FP.PACK_AB R45, R133, R135 ;  /* 0x00000087852d723e */ /* 0x000fe200000000ff */
[----:B------:R-:W-:Y:S01]  /*15a0*/  @P0 IMAD.WIDE.U32 R48, R159, R58, c[0x0][0x180] ;  /* 0x000060009f300625 */ /* 0x000fe200078e003a */
[----:B------:R-:W-:-:S05]  /*15b0*/  F2FP.PACK_AB R44, R137, R139 ;  /* 0x0000008b892c723e */ /* 0x000fca00000000ff */
[----:B------:R0:W-:Y:S04]  /*15c0*/  STG.E.128 [R52.64], R44 ;  /* 0x0000002c34007986 */ /* 0x0001e8000c101d04 */
[----:B-----5:R0:W5:Y:S04]  /*15d0*/  @P1 LDG.E.128 R40, [R50.64] ;  /* 0x0000000432281981 */ /* 0x020168000c1e1d00 */
[----:B------:R0:W5:Y:S01]  /*15e0*/  @P0 LDG.E.128 R36, [R48.64] ;  /* 0x0000000430240981 */ /* 0x000162000c1e1d00 */
[----:B------:R-:W-:Y:S01]  /*15f0*/  BSSY B0, `(.L_x_4325) ;  /* 0x000000a000007945 */ /* 0x000fe20003800000 */
[----:B------:R-:W-:Y:S05]  /*1600*/  @P2 BRA `(.L_x_4326) ;  /* 0x0000004000002947 */ /* 0x000fea0003800000 */
[----:B------:R-:W-:Y:S01]  /*1610*/  HFMA2.MMA R155, -RZ, RZ, 0, 0 ;  /* 0x00000000ff9b7435 */ /* 0x000fe200000001ff */
[----:B------:R-:W-:Y:S05]  /*1620*/  @!P0 BRA `(.L_x_4327) ;  /* 0x0000006000008947 */ /* 0x000fea0003800000 */
[----:B-----5:R-:W-:Y:S01]  /*1630*/  HADD2.F32 R155, -RZ, R36.H0_H0 ;  /* 0x20000024ff9b7230 */ /* 0x020fe20000004100 */
[----:B------:R-:W-:Y:S05]  /*1640*/  BRA `(.L_x_4327) ;  /* 0x0000004000007947 */ /* 0x000fea0003800000 */
.L_x_4326:
[----:B-----5:R-:W-:Y:S02]  /*1650*/  HADD2.F32 R155, -RZ, R40.H0_H0 ;  /* 0x20000028ff9b7230 */ /* 0x020fe40000004100 */
[----:B0-----:R-:W-:-:S03]  /*1660*/  @P0 HADD2.F32 R44, -RZ, R36.H0_H0 ;  /* 0x20000024ff2c0230 */ /* 0x001fc60000004100 */
[----:B------:R-:W-:-:S04]  /*1670*/  FMUL.FTZ R155, R155, c[0x0][0x1ec] ;  /* 0x00007b009b9b7a20 */ /* 0x000fc80000410000 */
[----:B------:R-:W-:Y:S02]  /*1680*/  @P0 FADD.FTZ R155, R44, R155 ;  /* 0x0000009b2c9b0221 */ /* 0x000fe40000010000 */
.L_x_4327:
[----:B------:R-:W-:Y:S05]  /*1690*/  BSYNC B0 ;  /* 0x0000000000007941 */ /* 0x000fea0003800000 */
.L_x_4325:
[----:B------:R-:W-:Y:S01]  /*16a0*/  BSSY B0, `(.L_x_4328) ;  /* 0x000000a000007945 */ /* 0x000fe20003800000 */
[----:B------:R-:W-:Y:S05]  /*16b0*/  @P2 BRA `(.L_x_4329) ;  /* 0x0000004000002947 */ /* 0x000fea0003800000 */
[----:B------:R-:W-:Y:S01]  /*16c0*/  MOV R153, RZ ;  /* 0x000000ff00997202 */ /* 0x000fe20000000f00 */
[----:B------:R-:W-:Y:S05]  /*16d0*/  @!P0 BRA `(.L_x_4330) ;  /* 0x0000006000008947 */ /* 0x000fea0003800000 */
[----:B-----5:R-:W-:Y:S01]  /*16e0*/  HADD2.F32 R153, -RZ, R36.H1_H1 ;  /* 0x30000024ff997230 */ /* 0x020fe20000004100 */
[----:B------:R-:W-:Y:S05]  /*16f0*/  BRA `(.L_x_4330) ;  /* 0x0000004000007947 */ /* 0x000fea0003800000 */
.L_x_4329:
[----:B-----5:R-:W-:Y:S02]  /*1700*/  HADD2.F32 R153, -RZ, R40.H1_H1 ;  /* 0x30000028ff997230 */ /* 0x020fe40000004100 */
[----:B0-----:R-:W-:-:S03]  /*1710*/  @P0 HADD2.F32 R44, -RZ, R36.H1_H1 ;  /* 0x30000024ff2c0230 */ /* 0x001fc60000004100 */
[----:B------:R-:W-:-:S04]  /*1720*/  FMUL.FTZ R153, R153, c[0x0][0x1ec] ;  /* 0x00007b0099997a20 */ /* 0x000fc80000410000 */
[----:B------:R-:W-:Y:S02]  /*1730*/  @P0 FADD.FTZ R153, R44, R153 ;  /* 0x000000992c990221 */ /* 0x000fe40000010000 */
.L_x_4330:
[----:B------:R-:W-:Y:S05]  /*1740*/  BSYNC B0 ;  /* 0x0000000000007941 */ /* 0x000fea0003800000 */
.L_x_4328:
[----:B------:R-:W-:Y:S01]  /*1750*/  BSSY B0, `(.L_x_4331) ;  /* 0x000000a000007945 */ /* 0x000fe20003800000 */
[----:B------:R-:W-:Y:S05]  /*1760*/  @P2 BRA `(.L_x_4332) ;  /* 0x0000004000002947 */ /* 0x000fea0003800000 */
[----:B------:R-:W-:Y:S01]  /*1770*/  HFMA2.MMA R151, -RZ, RZ, 0, 0 ;  /* 0x00000000ff977435 */ /* 0x000fe200000001ff */
[----:B------:R-:W-:Y:S05]  /*1780*/  @!P0 BRA `(.L_x_4333) ;  /* 0x0000006000008947 */ /* 0x000fea0003800000 */
[----:B-----5:R-:W-:Y:S01]  /*1790*/  HADD2.F32 R151, -RZ, R37.H0_H0 ;  /* 0x20000025ff977230 */ /* 0x020fe20000004100 */
[----:B------:R-:W-:Y:S05]  /*17a0*/  BRA `(.L_x_4333) ;  /* 0x0000004000007947 */ /* 0x000fea0003800000 */
.L_x_4332:
[----:B-----5:R-:W-:Y:S02]  /*17b0*/  HADD2.F32 R151, -RZ, R41.H0_H0 ;  /* 0x20000029ff977230 */ /* 0x020fe40000004100 */
[----:B0-----:R-:W-:-:S03]  /*17c0*/  @P0 HADD2.F32 R44, -RZ, R37.H0_H0 ;  /* 0x20000025ff2c0230 */ /* 0x001fc60000004100 */
[----:B------:R-:W-:-:S04]  /*17d0*/  FMUL.FTZ R151, R151, c[0x0][0x1ec] ;  /* 0x00007b0097977a20 */ /* 0x000fc80000410000 */
[----:B------:R-:W-:Y:S02]  /*17e0*/  @P0 FADD.FTZ R151, R44, R151 ;  /* 0x000000972c970221 */ /* 0x000fe40000010000 */
.L_x_4333:
[----:B------:R-:W-:Y:S05]  /*17f0*/  BSYNC B0 ;  /* 0x0000000000007941 */ /* 0x000fea0003800000 */
.L_x_4331:
[----:B------:R-:W-:Y:S01]  /*1800*/  BSSY B0, `(.L_x_4334) ;  /* 0x000000a000007945 */ /* 0x000fe20003800000 */
[----:B------:R-:W-:Y:S05]  /*1810*/  @P2 BRA `(.L_x_4335) ;  /* 0x0000004000002947 */ /* 0x000fea0003800000 */
[----:B------:R-:W-:Y:S01]  /*1820*/  MOV R149, RZ ;  /* 0x000000ff00957202 */ /* 0x000fe20000000f00 */
[----:B------:R-:W-:Y:S05]  /*1830*/  @!P0 BRA `(.L_x_4336) ;  /* 0x0000006000008947 */ /* 0x000fea0003800000 */
[----:B-----5:R-:W-:Y:S01]  /*1840*/  HADD2.F32 R149, -RZ, R37.H1_H1 ;  /* 0x30000025ff957230 */ /* 0x020fe20000004100 */
[----:B------:R-:W-:Y:S05]  /*1850*/  BRA `(.L_x_4336) ;  /* 0x0000004000007947 */ /* 0x000fea0003800000 */
.L_x_4335:
[----:B-----5:R-:W-:Y:S02]  /*1860*/  HADD2.F32 R149, -RZ, R41.H1_H1 ;  /* 0x30000029ff957230 */ /* 0x020fe40000004100 */
[----:B0-----:R-:W-:-:S03]  /*1870*/  @P0 HADD2.F32 R44, -RZ, R37.H1_H1 ;  /* 0x30000025ff2c0230 */ /* 0x001fc60000004100 */
[----:B------:R-:W-:-:S04]  /*1880*/  FMUL.FTZ R149, R149, c[0x0][0x1ec] ;  /* 0x00007b0095957a20 */ /* 0x000fc80000410000 */
[----:B------:R-:W-:Y:S02]  /*1890*/  @P0 FADD.FTZ R149, R44, R149 ;  /* 0x000000952c950221 */ /* 0x000fe40000010000 */
.L_x_4336:
[----:B------:R-:W-:Y:S05]  /*18a0*/  BSYNC B0 ;  /* 0x0000000000007941 */ /* 0x000fea0003800000 */
.L_x_4334:
[----:B------:R-:W-:Y:S01]  /*18b0*/  BSSY B0, `(.L_x_4337) ;  /* 0x000000a000007945 */ /* 0x000fe20003800000 */
[----:B------:R-:W-:Y:S05]  /*18c0*/  @P2 BRA `(.L_x_4338) ;  /* 0x0000004000002947 */ /* 0x000fea0003800000 */
[----:B------:R-:W-:Y:S01]  /*18d0*/  HFMA2.MMA R147, -RZ, RZ, 0, 0 ;  /* 0x00000000ff937435 */ /* 0x000fe200000001ff */
[----:B------:R-:W-:Y:S05]  /*18e0*/  @!P0 BRA `(.L_x_4339) ;  /* 0x0000006000008947 */ /* 0x000fea0003800000 */
[----:B-----5:R-:W-:Y:S01]  /*18f0*/  HADD2.F32 R147, -RZ, R38.H0_H0 ;  /* 0x20000026ff937230 */ /* 0x020fe20000004100 */
[----:B------:R-:W-:Y:S05]  /*1900*/  BRA `(.L_x_4339) ;  /* 0x0000004000007947 */ /* 0x000fea0003800000 */
.L_x_4338:
[----:B-----5:R-:W-:Y:S02]  /*1910*/  HADD2.F32 R147, -RZ, R42.H0_H0 ;  /* 0x2000002aff937230 */ /* 0x020fe40000004100 */
[----:B0-----:R-:W-:-:S03]  /*1920*/  @P0 HADD2.F32 R44, -RZ, R38.H0_H0 ;  /* 0x20000026ff2c0230 */ /* 0x001fc60000004100 */
[----:B------:R-:W-:-:S04]  /*1930*/  FMUL.FTZ R147, R147, c[0x0][0x1ec] ;  /* 0x00007b0093937a20 */ /* 0x000fc80000410000 */
[----:B------:R-:W-:Y:S02]  /*1940*/  @P0 FADD.FTZ R147, R44, R147 ;  /* 0x000000932c930221 */ /* 0x000fe40000010000 */
.L_x_4339:
[----:B------:R-:W-:Y:S05]  /*1950*/  BSYNC B0 ;  /* 0x0000000000007941 */ /* 0x000fea0003800000 */
.L_x_4337:
[----:B------:R-:W-:Y:S01]  /*1960*/  BSSY B0, `(.L_x_4340) ;  /* 0x000000a000007945 */ /* 0x000fe20003800000 */
[----:B------:R-:W-:Y:S05]  /*1970*/  @P2 BRA `(.L_x_4341) ;  /* 0x0000004000002947 */ /* 0x000fea0003800000 */
[----:B------:R-:W-:Y:S01]  /*1980*/  MOV R145, RZ ;  /* 0x000000ff00917202 */ /* 0x000fe20000000f00 */
[----:B------:R-:W-:Y:S05]  /*1990*/  @!P0 BRA `(.L_x_4342) ;  /* 0x0000006000008947 */ /* 0x000fea0003800000 */
[----:B-----5:R-:W-:Y:S01]  /*19a0*/  HADD2.F32 R145, -RZ, R38.H1_H1 ;  /* 0x30000026ff917230 */ /* 0x020fe20000004100 */
[----:B------:R-:W-:Y:S05]  /*19b0*/  BRA `(.L_x_4342) ;  /* 0x0000004000007947 */ /* 0x000fea0003800000 */
.L_x_4341:
[----:B-----5:R-:W-:Y:S02]  /*19c0*/  HADD2.F32 R145, -RZ, R42.H1_H1 ;  /* 0x3000002aff917230 */ /* 0x020fe40000004100 */
[----:B0-----:R-:W-:-:S03]  /*19d0*/  @P0 HADD2.F32 R44, -RZ, R38.H1_H1 ;  /* 0x30000026ff2c0230 */ /* 0x001fc60000004100 */
[----:B------:R-:W-:-:S04]  /*19e0*/  FMUL.FTZ R145, R145, c[0x0][0x1ec] ;  /* 0x00007b0091917a20 */ /* 0x000fc80000410000 */
[----:B------:R-:W-:Y:S02]  /*19f0*/  @P0 FADD.FTZ R145, R44, R145 ;  /* 0x000000912c910221 */ /* 0x000fe40000010000 */
.L_x_4342:
[----:B------:R-:W-:Y:S05]  /*1a00*/  BSYNC B0 ;  /* 0x0000000000007941 */ /* 0x000fea0003800000 */
.L_x_4340:
[----:B------:R-:W-:Y:S01]  /*1a10*/  BSSY B0, `(.L_x_4343) ;  /* 0x000000a000007945 */ /* 0x000fe20003800000 */
[----:B------:R-:W-:Y:S05]  /*1a20*/  @P2 BRA `(.L_x_4344) ;  /* 0x0000004000002947 */ /* 0x000fea0003800000 */
[----:B------:R-:W-:Y:S01]  /*1a30*/  HFMA2.MMA R143, -RZ, RZ, 0, 0 ;  /* 0x00000000ff8f7435 */ /* 0x000fe200000001ff */
[----:B------:R-:W-:Y:S05]  /*1a40*/  @!P0 BRA `(.L_x_4345) ;  /* 0x0000006000008947 */ /* 0x000fea0003800000 */
[----:B-----5:R-:W-:Y:S01]  /*1a50*/  HADD2.F32 R143, -RZ, R39.H0_H0 ;  /* 0x20000027ff8f7230 */ /* 0x020fe20000004100 */
[----:B------:R-:W-:Y:S05]  /*1a60*/  BRA `(.L_x_4345) ;  /* 0x0000004000007947 */ /* 0x000fea0003800000 */
.L_x_4344:
[----:B-----5:R-:W-:Y:S02]  /*1a70*/  HADD2.F32 R143, -RZ, R43.H0_H0 ;  /* 0x2000002bff8f7230 */ /* 0x020fe40000004100 */
[----:B0-----:R-:W-:-:S03]  /*1a80*/  @P0 HADD2.F32 R44, -RZ, R39.H0_H0 ;  /* 0x20000027ff2c0230 */ /* 0x001fc60000004100 */
[----:B------:R-:W-:-:S04]  /*1a90*/  FMUL.FTZ R143, R143, c[0x0][0x1ec] ;  /* 0x00007b008f8f7a20 */ /* 0x000fc80000410000 */
[----:B------:R-:W-:Y:S02]  /*1aa0*/  @P0 FADD.FTZ R143, R44, R143 ;  /* 0x0000008f2c8f0221 */ /* 0x000fe40000010000 */
.L_x_4345:
[----:B------:R-:W-:Y:S05]  /*1ab0*/  BSYNC B0 ;  /* 0x0000000000007941 */ /* 0x000fea0003800000 */
.L_x_4343:
[----:B------:R-:W-:Y:S01]  /*1ac0*/  BSSY B0, `(.L_x_4346) ;  /* 0x000000a000007945 */ /* 0x000fe20003800000 */
[----:B------:R-:W-:Y:S05]  /*1ad0*/  @P2 BRA `(.L_x_4347) ;  /* 0x0000004000002947 */ /* 0x000fea0003800000 */
[----:B------:R-:W-:Y:S01]  /*1ae0*/  MOV R141, RZ ;  /* 0x000000ff008d7202 */ /* 0x000fe20000000f00 */
[----:B------:R-:W-:Y:S05]  /*1af0*/  @!P0 BRA `(.L_x_4348) ;  /* 0x0000006000008947 */ /* 0x000fea0003800000 */
[----:B-----5:R-:W-:Y:S01]  /*1b00*/  HADD2.F32 R141, -RZ, R39.H1_H1 ;  /* 0x30000027ff8d7230 */ /* 0x020fe20000004100 */
[----:B------:R-:W-:Y:S05]  /*1b10*/  BRA `(.L_x_4348) ;  /* 0x0000004000007947 */ /* 0x000fea0003800000 */
.L_x_4347:
[----:B-----5:R-:W-:Y:S02]  /*1b20*/  HADD2.F32 R141, -RZ, R43.H1_H1 ;  /* 0x3000002bff8d7230 */ /* 0x020fe40000004100 */
[----:B0-----:R-:W-:-:S03]  /*1b30*/  @P0 HADD2.F32 R44, -RZ, R39.H1_H1 ;  /* 0x30000027ff2c0230 */ /* 0x001fc60000004100 */
[----:B------:R-:W-:-:S04]  /*1b40*/  FMUL.FTZ R141, R141, c[0x0][0x1ec] ;  /* 0x00007b008d8d7a20 */ /* 0x000fc80000410000 */
[----:B------:R-:W-:Y:S02]  /*1b50*/  @P0 FADD.FTZ R141, R44, R141 ;  /* 0x0000008d2c8d0221 */ /* 0x000fe40000010000 */
.L_x_4348:
[----:B------:R-:W-:Y:S05]  /*1b60*/  BSYNC B0 ;  /* 0x0000000000007941 */ /* 0x000fea0003800000 */
.L_x_4346:
        /* <DEDUP_REMOVED lines=18> */
.L_x_4350:
[----:B-----5:R-:W-:Y:S02]  /*1c90*/  HADD2.F32 R98, -RZ, R40.H0_H0 ;  /* 0x20000028ff627230 */ /* 0x020fe40000004100 */
[----:B0-----:R-:W-:-:S03]  /*1ca0*/  @P0 HADD2.F32 R45, -RZ, R36.H0_H0 ;  /* 0x20000024ff2d0230 */ /* 0x001fc60000004100 */
[----:B------:R-:W-:-:S04]  /*1cb0*/  FMUL.FTZ R98, R98, c[0x0][0x1ec] ;  /* 0x00007b0062627a20 */ /* 0x000fc80000410000 */
[----:B------:R-:W-:Y:S02]  /*1cc0*/  @P0 FADD.FTZ R98, R45, R98 ;  /* 0x000000622d620221 */ /* 0x000fe40000010000 */
.L_x_4351:
[----:B------:R-:W-:Y:S05]  /*1cd0*/  BSYNC B0 ;  /* 0x0000000000007941 */ /* 0x000fea0003800000 */
.L_x_4349:
[----:B------:R-:W-:Y:S01]  /*1ce0*/  BSSY B0, `(.L_x_4352) ;  /* 0x000000a000007945 */ /* 0x000fe20003800000 */
[----:B------:R-:W-:Y:S05]  /*1cf0*/  @P2 BRA `(.L_x_4353) ;  /* 0x0000004000002947 */ /* 0x000fea0003800000 */
[----:B------:R-:W-:Y:S01]  /*1d00*/  MOV R96, RZ ;  /* 0x000000ff00607202 */ /* 0x000fe20000000f00 */
[----:B------:R-:W-:Y:S05]  /*1d10*/  @!P0 BRA `(.L_x_4354) ;  /* 0x0000006000008947 */ /* 0x000fea0003800000 */
[----:B-----5:R-:W-:Y:S01]  /*1d20*/  HADD2.F32 R96, -RZ, R36.H1_H1 ;  /* 0x30000024ff607230 */ /* 0x020fe20000004100 */
[----:B------:R-:W-:Y:S05]  /*1d30*/  BRA `(.L_x_4354) ;  /* 0x0000004000007947 */ /* 0x000fea0003800000 */
.L_x_4353:
[----:B-----5:R-:W-:Y:S02]  /*1d40*/  HADD2.F32 R96, -RZ, R40.H1_H1 ;  /* 0x30000028ff607230 */ /* 0x020fe40000004100 */
[----:B0-----:R-:W-:-:S03]  /*1d50*/  @P0 HADD2.F32 R45, -RZ, R36.H1_H1 ;  /* 0x30000024ff2d0230 */ /* 0x001fc60000004100 */
[----:B------:R-:W-:-:S04]  /*1d60*/  FMUL.FTZ R96, R96, c[0x0][0x1ec] ;  /* 0x00007b0060607a20 */ /* 0x000fc80000410000 */
[----:B------:R-:W-:Y:S02]  /*1d70*/  @P0 FADD.FTZ R96, R45, R96 ;  /* 0x000000602d600221 */ /* 0x000fe40000010000 */
.L_x_4354:
[----:B------:R-:W-:Y:S05]  /*1d80*/  BSYNC B0 ;  /* 0x0000000000007941 */ /* 0x000fea0003800000 */
.L_x_4352:
[----:B------:R-:W-:Y:S01]  /*1d90*/  BSSY B0, `(.L_x_4355) ;  /* 0x000000a000007945 */ /* 0x000fe20003800000 */
[----:B------:R-:W-:Y:S05]  /*1da0*/  @P2 BRA `(.L_x_4356) ;  /* 0x0000004000002947 */ /* 0x000fea0003800000 */
[----:B------:R-:W-:Y:S01]  /*1db0*/  HFMA2.MMA R94, -RZ, RZ, 0, 0 ;  /* 0x00000000ff5e7435 */ /* 0x000fe200000001ff */
[----:B------:R-:W-:Y:S05]  /*1dc0*/  @!P0 BRA `(.L_x_4357) ;  /* 0x0000006000008947 */ /* 0x000fea0003800000 */
[----:B-----5:R-:W-:Y:S01]  /*1dd0*/  HADD2.F32 R94, -RZ, R37.H0_H0 ;  /* 0x20000025ff5e7230 */ /* 0x020fe20000004100 */
[----:B------:R-:W-:Y:S05]  /*1de0*/  BRA `(.L_x_4357) ;  /* 0x0000004000007947 */ /* 0x000fea0003800000 */
.L_x_4356:
[----:B-----5:R-:W-:Y:S02]  /*1df0*/  HADD2.F32 R94, -RZ, R41.H0_H0 ;  /* 0x20000029ff5e7230 */ /* 0x020fe40000004100 */
[----:B0-----:R-:W-:-:S03]  /*1e00*/  @P0 HADD2.F32 R45, -RZ, R37.H0_H0 ;  /* 0x20000025ff2d0230 */ /* 0x001fc60000004100 */
[----:B------:R-:W-:-:S04]  /*1e10*/  FMUL.FTZ R94, R94, c[0x0][0x1ec] ;  /* 0x00007b005e5e7a20 */ /* 0x000fc80000410000 */
[----:B------:R-:W-:Y:S02]  /*1e20*/  @P0 FADD.FTZ R94, R45, R94 ;  /* 0x0000005e2d5e0221 */ /* 0x000fe40000010000 */
.L_x_4357:
[----:B------:R-:W-:Y:S05]  /*1e30*/  BSYNC B0 ;  /* 0x0000000000007941 */ /* 0x000fea0003800000 */
.L_x_4355:
[----:B------:R-:W-:Y:S01]  /*1e40*/  BSSY B0, `(.L_x_4358) ;  /* 0x000000a000007945 */ /* 0x000fe20003800000 */
[----:B------:R-:W-:Y:S05]  /*1e50*/  @P2 BRA `(.L_x_4359) ;  /* 0x0000004000002947 */ /* 0x000fea0003800000 */
[----:B------:R-:W-:Y:S01]  /*1e60*/  MOV R62, RZ ;  /* 0x000000ff003e7202 */ /* 0x000fe20000000f00 */
[----:B------:R-:W-:Y:S05]  /*1e70*/  @!P0 BRA `(.L_x_4360) ;  /* 0x0000006000008947 */ /* 0x000fea0003800000 */
[----:B-----5:R-:W-:Y:S01]  /*1e80*/  HADD2.F32 R62, -RZ, R37.H1_H1 ;  /* 0x30000025ff3e7230 */ /* 0x020fe20000004100 */
[----:B------:R-:W-:Y:S05]  /*1e90*/  BRA `(.L_x_4360) ;  /* 0x0000004000007947 */ /* 0x000fea0003800000 */
.L_x_4359:
[----:B-----5:R-:W-:Y:S02]  /*1ea0*/  HADD2.F32 R62, -RZ, R41.H1_H1 ;  /* 0x30000029ff3e7230 */ /* 0x020fe40000004100 */
[----:B0-----:R-:W-:-:S03]  /*1eb0*/  @P0 HADD2.F32 R45, -RZ, R37.H1_H1 ;  /* 0x30000025ff2d0230 */ /* 0x001fc60000004100 */
[----:B------:R-:W-:-:S04]  /*1ec0*/  FMUL.FTZ R62, R62, c[0x0][0x1ec] ;  /* 0x00007b003e3e7a20 */ /* 0x000fc80000410000 */
[----:B------:R-:W-:Y:S02]  /*1ed0*/  @P0 FADD.FTZ R62, R45, R62 ;  /* 0x0000003e2d3e0221 */ /* 0x000fe40000010000 */
.L_x_4360:
[----:B------:R-:W-:Y:S05]  /*1ee0*/  BSYNC B0 ;  /* 0x0000000000007941 */ /* 0x000fea0003800000 */
.L_x_4358:
[----:B------:R-:W-:Y:S01]  /*1ef0*/  BSSY B0, `(.L_x_4361) ;  /* 0x000000a000007945 */ /* 0x000fe20003800000 */
[----:B------:R-:W-:Y:S05]  /*1f00*/  @P2 BRA `(.L_x_4362) ;  /* 0x0000004000002947 */ /* 0x000fea0003800000 */
[----:B------:R-:W-:Y:S01]  /*1f10*/  HFMA2.MMA R165, -RZ, RZ, 0, 0 ;  /* 0x00000000ffa57435 */ /* 0x000fe200000001ff */
[----:B------:R-:W-:Y:S05]  /*1f20*/  @!P0 BRA `(.L_x_4363) ;  /* 0x0000006000008947 */ /* 0x000fea0003800000 */
[----:B-----5:R-:W-:Y:S01]  /*1f30*/  HADD2.F32 R165, -RZ, R38.H0_H0 ;  /* 0x20000026ffa57230 */ /* 0x020fe20000004100 */
[----:B------:R-:W-:Y:S05]  /*1f40*/  BRA `(.L_x_4363) ;  /* 0x0000004000007947 */ /* 0x000fea0003800000 */
.L_x_4362:
[----:B-----5:R-:W-:Y:S02]  /*1f50*/  HADD2.F32 R165, -RZ, R42.H0_H0 ;  /* 0x2000002affa57230 */ /* 0x020fe40000004100 */
[----:B0-----:R-:W-:-:S03]  /*1f60*/  @P0 HADD2.F32 R44, -RZ, R38.H0_H0 ;  /* 0x20000026ff2c0230 */ /* 0x001fc60000004100 */
[----:B------:R-:W-:-:S04]  /*1f70*/  FMUL.FTZ R165, R165, c[0x0][0x1ec] ;  /* 0x00007b00a5a57a20 */ /* 0x000fc80000410000 */
[----:B------:R-:W-:Y:S02]  /*1f80*/  @P0 FADD.FTZ R165, R44, R165 ;  /* 0x000000a52ca50221 */ /* 0x000fe40000010000 */
.L_x_4363:
[----:B------:R-:W-:Y:S05]  /*1f90*/  BSYNC B0 ;  /* 0x0000000000007941 */ /* 0x000fea0003800000 */
.L_x_4361:
[----:B------:R-:W-:Y:S01]  /*1fa0*/  BSSY B0, `(.L_x_4364) ;  /* 0x000000a000007945 */ /* 0x000fe20003800000 */
[----:B------:R-:W-:Y:S05]  /*1fb0*/  @P2 BRA `(.L_x_4365) ;  /* 0x0000004000002947 */ /* 0x000fea0003800000 */
[----:B------:R-:W-:Y:S01]  /*1fc0*/  MOV R163, RZ ;  /* 0x000000ff00a37202 */ /* 0x000fe20000000f00 */
[----:B------:R-:W-:Y:S05]  /*1fd0*/  @!P0 BRA `(.L_x_4366) ;  /* 0x0000006000008947 */ /* 0x000fea0003800000 */
[----:B-----5:R-:W-:Y:S01]  /*1fe0*/  HADD2.F32 R163, -RZ, R38.H1_H1 ;  /* 0x30000026ffa37230 */ /* 0x020fe20000004100 */
[----:B------:R-:W-:Y:S05]  /*1ff0*/  BRA `(.L_x_4366) ;  /* 0x0000004000007947 */ /* 0x000fea0003800000 */
.L_x_4365:
[----:B-----5:R-:W-:Y:S02]  /*2000*/  HADD2.F32 R163, -RZ, R42.H1_H1 ;  /* 0x3000002affa37230 */ /* 0x020fe40000004100 */
[----:B0-----:R-:W-:-:S03]  /*2010*/  @P0 HADD2.F32 R44, -RZ, R38.H1_H1 ;  /* 0x30000026ff2c0230 */ /* 0x001fc60000004100 */
[----:B------:R-:W-:-:S04]  /*2020*/  FMUL.FTZ R163, R163, c[0x0][0x1ec] ;  /* 0x00007b00a3a37a20 */ /* 0x000fc80000410000 */
[----:B------:R-:W-:Y:S02]  /*2030*/  @P0 FADD.FTZ R163, R44, R163 ;  /* 0x000000a32ca30221 */ /* 0x000fe40000010000 */
.L_x_4366:
[----:B------:R-:W-:Y:S05]  /*2040*/  BSYNC B0 ;  /* 0x0000000000007941 */ /* 0x000fea0003800000 */
.L_x_4364:
[----:B------:R-:W-:Y:S01]  /*2050*/  BSSY B0, `(.L_x_4367) ;  /* 0x000000a000007945 */ /* 0x000fe20003800000 */
[----:B------:R-:W-:Y:S05]  /*2060*/  @P2 BRA `(.L_x_4368) ;  /* 0x0000004000002947 */ /* 0x000fea0003800000 */
[----:B------:R-:W-:Y:S01]  /*2070*/  HFMA2.MMA R161, -RZ, RZ, 0, 0 ;  /* 0x00000000ffa17435 */ /* 0x000fe200000001ff */
[----:B------:R-:W-:Y:S05]  /*2080*/  @!P0 BRA `(.L_x_4369) ;  /* 0x0000006000008947 */ /* 0x000fea0003800000 */
[----:B-----5:R-:W-:Y:S01]  /*2090*/  HADD2.F32 R161, -RZ, R39.H0_H0 ;  /* 0x20000027ffa17230 */ /* 0x020fe20000004100 */
[----:B------:R-:W-:Y:S05]  /*20a0*/  BRA `(.L_x_4369) ;  /* 0x0000004000007947 */ /* 0x000fea0003800000 */
.L_x_4368:
[----:B-----5:R-:W-:Y:S02]  /*20b0*/  HADD2.F32 R161, -RZ, R43.H0_H0 ;  /* 0x2000002bffa17230 */ /* 0x020fe40000004100 */
[----:B0-----:R-:W-:-:S03]  /*20c0*/  @P0 HADD2.F32 R44, -RZ, R39.H0_H0 ;  /* 0x20000027ff2c0230 */ /* 0x001fc60000004100 */
[----:B------:R-:W-:-:S04]  /*20d0*/  FMUL.FTZ R161, R161, c[0x0][0x1ec] ;  /* 0x00007b00a1a17a20 */ /* 0x000fc80000410000 */
[----:B------:R-:W-:Y:S02]  /*20e0*/  @P0 FADD.FTZ R161, R44, R161 ;  /* 0x000000a12ca10221 */ /* 0x000fe40000010000 */
.L_x_4369:
[----:B------:R-:W-:Y:S05]  /*20f0*/  BSYNC B0 ;  /* 0x0000000000007941 */ /* 0x000fea0003800000 */
.L_x_4367:
[----:B------:R-:W-:Y:S01]  /*2100*/  BSSY B0, `(.L_x_4370) ;  /* 0x000000a000007945 */ /* 0x000fe20003800000 */
[----:B------:R-:W-:Y:S05]  /*2110*/  @P2 BRA `(.L_x_4371) ;  /* 0x0000004000002947 */ /* 0x000fea0003800000 */
[----:B------:R-:W-:Y:S01]  /*2120*/  MOV R159, RZ ;  /* 0x000000ff009f7202 */ /* 0x000fe20000000f00 */
[----:B------:R-:W-:Y:S05]  /*2130*/  @!P0 BRA `(.L_x_4372) ;  /* 0x0000006000008947 */ /* 0x000fea0003800000 */
[----:B-----5:R-:W-:Y:S01]  /*2140*/  HADD2.F32 R159, -RZ, R39.H1_H1 ;  /* 0x30000027ff9f7230 */ /* 0x020fe20000004100 */
[----:B------:R-:W-:Y:S05]  /*2150*/  BRA `(.L_x_4372) ;  /* 0x0000004000007947 */ /* 0x000fea0003800000 */
.L_x_4371:
[----:B-----5:R-:W-:Y:S02]  /*2160*/  HADD2.F32 R159, -RZ, R43.H1_H1 ;  /* 0x3000002bff9f7230 */ /* 0x020fe40000004100 */
[----:B0-----:R-:W-:-:S03]  /*2170*/  @P0 HADD2.F32 R44, -RZ, R39.H1_H1 ;  /* 0x30000027ff2c0230 */ /* 0x001fc60000004100 */
[----:B------:R-:W-:-:S04]  /*2180*/  FMUL.FTZ R159, R159, c[0x0][0x1ec] ;  /* 0x00007b009f9f7a20 */ /* 0x000fc80000410000 */
[----:B------:R-:W-:Y:S02]  /*2190*/  @P0 FADD.FTZ R159, R44, R159 ;  /* 0x0000009f2c9f0221 */ /* 0x000fe40000010000 */
.L_x_4372:
[----:B------:R-:W-:Y:S05]  /*21a0*/  BSYNC B0 ;  /* 0x0000000000007941 */ /* 0x000fea0003800000 */
.L_x_4370:
[----:B------:R-:W-:Y:S01]  /*21b0*/  IADD3 R126, R157, 0x200, RZ ;  /* 0x000002009d7e7810 */ /* 0x000fe20007ffe0ff */
[-C--:B0-----:R-:W-:Y:S01]  /*21c0*/  IMAD.WIDE.U32 R48, R100, R58.reuse, c[0x0][0x188] ;  /* 0x0000620064307625 */ /* 0x081fe200078e003a */
[----:B------:R-:W-:Y:S02]  /*21d0*/  @P1 IADD3 R51, R60, 0x200, RZ ;  /* 0x000002003c331810 */ /* 0x000fe40007ffe0ff */
[----:B------:R-:W-:Y:S01]  /*21e0*/  F2FP.PACK_AB R47, R159, R161 ;  /* 0x000000a19f2f723e */ /* 0x000fe200000000ff */
[----:B------:R-:W-:Y:S01]  /*21f0*/  @P0 IMAD.WIDE.U32 R52, R126, R58, c[0x0][0x180] ;  /* 0x000060007e340625 */ /* 0x000fe200078e003a */
        /* <DEDUP_REMOVED lines=13> */
.L_x_4374:
[----:B-----5:R-:W-:Y:S02]  /*22d0*/  HADD2.F32 R100, -RZ, R40.H0_H0 ;  /* 0x20000028ff647230 */ /* 0x020fe40000004100 */
[----:B0-----:R-:W-:-:S03]  /*22e0*/  @P0 HADD2.F32 R45, -RZ, R36.H0_H0 ;  /* 0x20000024ff2d0230 */ /* 0x001fc60000004100 */
[----:B------:R-:W-:-:S04]  /*22f0*/  FMUL.FTZ R100, R100, c[0x0][0x1ec] ;  /* 0x00007b0064647a20 */ /* 0x000fc80000410000 */
[----:B------:R-:W-:Y:S02]  /*2300*/  @P0 FADD.FTZ R100, R45, R100 ;  /* 0x000000642d640221 */ /* 0x000fe40000010000 */
.L_x_4375:
[----:B------:R-:W-:Y:S05]  /*2310*/  BSYNC B0 ;  /* 0x0000000000007941 */ /* 0x000fea0003800000 */
.L_x_4373:
[----:B------:R-:W-:Y:S01]  /*2320*/  BSSY B0, `(.L_x_4376) ;  /* 0x000000a000007945 */ /* 0x000fe20003800000 */
[----:B------:R-:W-:Y:S05]  /*2330*/  @P2 BRA `(.L_x_4377) ;  /* 0x0000004000002947 */ /* 0x000fea0003800000 */
[----:B------:R-:W-:Y:S01]  /*2340*/  MOV R102, RZ ;  /* 0x000000ff00667202 */ /* 0x000fe20000000f00 */
[----:B------:R-:W-:Y:S05]  /*2350*/  @!P0 BRA `(.L_x_4378) ;  /* 0x0000006000008947 */ /* 0x000fea0003800000 */
[----:B-----5:R-:W-:Y:S01]  /*2360*/  HADD2.F32 R102, -RZ, R36.H1_H1 ;  /* 0x30000024ff667230 */ /* 0x020fe20000004100 */
[----:B------:R-:W-:Y:S05]  /*2370*/  BRA `(.L_x_4378) ;  /* 0x0000004000007947 */ /* 0x000fea0003800000 */
.L_x_4377:
[----:B-----5:R-:W-:Y:S02]  /*2380*/  HADD2.F32 R102, -RZ, R40.H1_H1 ;  /* 0x30000028ff667230 */ /* 0x020fe40000004100 */
[----:B0-----:R-:W-:-:S03]  /*2390*/  @P0 HADD2.F32 R45, -RZ, R36.H1_H1 ;  /* 0x30000024ff2d0230 */ /* 0x001fc60000004100 */
[----:B------:R-:W-:-:S04]  /*23a0*/  FMUL.FTZ R102, R102, c[0x0][0x1ec] ;  /* 0x00007b0066667a20 */ /* 0x000fc80000410000 */
[----:B------:R-:W-:Y:S02]  /*23b0*/  @P0 FADD.FTZ R102, R45, R102 ;  /* 0x000000662d660221 */ /* 0x000fe40000010000 */
.L_x_4378:
[----:B------:R-:W-:Y:S05]  /*23c0*/  BSYNC B0 ;  /* 0x0000000000007941 */ /* 0x000fea0003800000 */
.L_x_4376:
[----:B------:R-:W-:Y:S01]  /*23d0*/  BSSY B0, `(.L_x_4379) ;  /* 0x000000a000007945 */ /* 0x000fe20003800000 */
[----:B------:R-:W-:Y:S05]  /*23e0*/  @P2 BRA `(.L_x_4380) ;  /* 0x0000004000002947 */ /* 0x000fea0003800000 */
[----:B0-----:R-:W-:Y:S01]  /*23f0*/  HFMA2.MMA R50, -RZ, RZ, 0, 0 ;  /* 0x00000000ff327435 */ /* 0x001fe200000001ff */
[----:B------:R-:W-:Y:S05]  /*2400*/  @!P0 BRA `(.L_x_4381) ;  /* 0x0000006000008947 */ /* 0x000fea0003800000 */
[----:B-----5:R-:W-:Y:S01]  /*2410*/  HADD2.F32 R50, -RZ, R37.H0_H0 ;  /* 0x20000025ff327230 */ /* 0x020fe20000004100 */
[----:B------:R-:W-:Y:S05]  /*2420*/  BRA `(.L_x_4381) ;  /* 0x0000004000007947 */ /* 0x000fea0003800000 */
.L_x_4380:
[----:B0----5:R-:W-:Y:S02]  /*2430*/  HADD2.F32 R50, -RZ, R41.H0_H0 ;  /* 0x20000029ff327230 */ /* 0x021fe40000004100 */
[----:B------:R-:W-:-:S03]  /*2440*/  @P0 HADD2.F32 R45, -RZ, R37.H0_H0 ;  /* 0x20000025ff2d0230 */ /* 0x000fc60000004100 */
[----:B------:R-:W-:-:S04]  /*2450*/  FMUL.FTZ R50, R50, c[0x0][0x1ec] ;  /* 0x00007b0032327a20 */ /* 0x000fc80000410000 */
[----:B------:R-:W-:Y:S02]  /*2460*/  @P0 FADD.FTZ R50, R45, R50 ;  /* 0x000000322d320221 */ /* 0x000fe40000010000 */
.L_x_4381:
[----:B------:R-:W-:Y:S05]  /*2470*/  BSYNC B0 ;  /* 0x0000000000007941 */ /* 0x000fea0003800000 */
.L_x_4379:
[----:B------:R-:W-:Y:S01]  /*2480*/  BSSY B0, `(.L_x_4382) ;  /* 0x000000a000007945 */ /* 0x000fe20003800000 */
[----:B------:R-:W-:Y:S05]  /*2490*/  @P2 BRA `(.L_x_4383) ;  /* 0x0000004000002947 */ /* 0x000fea0003800000 */
[----:B------:R-:W-:Y:S01]  /*24a0*/  MOV R52, RZ ;  /* 0x000000ff00347202 */ /* 0x000fe20000000f00 */
[----:B------:R-:W-:Y:S05]  /*24b0*/  @!P0 BRA `(.L_x_4384) ;  /* 0x0000006000008947 */ /* 0x000fea0003800000 */
[----:B-----5:R-:W-:Y:S01]  /*24c0*/  HADD2.F32 R52, -RZ, R37.H1_H1 ;  /* 0x30000025ff347230 */ /* 0x020fe20000004100 */
[----:B------:R-:W-:Y:S05]  /*24d0*/  BRA `(.L_x_4384) ;  /* 0x0000004000007947 */ /* 0x000fea0003800000 */
.L_x_4383:
[----:B-----5:R-:W-:Y:S02]  /*24e0*/  HADD2.F32 R52, -RZ, R41.H1_H1 ;  /* 0x30000029ff347230 */ /* 0x020fe40000004100 */
[----:B------:R-:W-:-:S03]  /*24f0*/  @P0 HADD2.F32 R45, -RZ, R37.H1_H1 ;  /* 0x30000025ff2d0230 */ /* 0x000fc60000004100 */
[----:B------:R-:W-:-:S04]  /*2500*/  FMUL.FTZ R52, R52, c[0x0][0x1ec] ;  /* 0x00007b0034347a20 */ /* 0x000fc80000410000 */
[----:B------:R-:W-:Y:S02]  /*2510*/  @P0 FADD.FTZ R52, R45, R52 ;  /* 0x000000342d340221 */ /* 0x000fe40000010000 */
.L_x_4384:
[----:B------:R-:W-:Y:S05]  /*2520*/  BSYNC B0 ;  /* 0x0000000000007941 */ /* 0x000fea0003800000 */
.L_x_4382:
[----:B------:R-:W-:Y:S01]  /*2530*/  BSSY B0, `(.L_x_4385) ;  /* 0x000000a000007945 */ /* 0x000fe20003800000 */
[----:B------:R-:W-:Y:S05]  /*2540*/  @P2 BRA `(.L_x_4386) ;  /* 0x0000004000002947 */ /* 0x000fea0003800000 */
[----:B------:R-:W-:Y:S01]  /*2550*/  HFMA2.MMA R157, -RZ, RZ, 0, 0 ;  /* 0x00000000ff9d7435 */ /* 0x000fe200000001ff */
[----:B------:R-:W-:Y:S05]  /*2560*/  @!P0 BRA `(.L_x_4387) ;  /* 0x0000006000008947 */ /* 0x000fea0003800000 */
[----:B-----5:R-:W-:Y:S01]  /*2570*/  HADD2.F32 R157, -RZ, R38.H0_H0 ;  /* 0x20000026ff9d7230 */ /* 0x020fe20000004100 */
[----:B------:R-:W-:Y:S05]  /*2580*/  BRA `(.L_x_4387) ;  /* 0x0000004000007947 */ /* 0x000fea0003800000 */
.L_x_4386:
[----:B-----5:R-:W-:Y:S02]  /*2590*/  HADD2.F32 R157, -RZ, R42.H0_H0 ;  /* 0x2000002aff9d7230 */ /* 0x020fe40000004100 */
[----:B------:R-:W-:-:S03]  /*25a0*/  @P0 HADD2.F32 R44, -RZ, R38.H0_H0 ;  /* 0x20000026ff2c0230 */ /* 0x000fc60000004100 */
[----:B------:R-:W-:-:S04]  /*25b0*/  FMUL.FTZ R157, R157, c[0x0][0x1ec] ;  /* 0x00007b009d9d7a20 */ /* 0x000fc80000410000 */
[----:B------:R-:W-:Y:S02]  /*25c0*/  @P0 FADD.FTZ R157, R44, R157 ;  /* 0x0000009d2c9d0221 */ /* 0x000fe40000010000 */
.L_x_4387:
[----:B------:R-:W-:Y:S05]  /*25d0*/  BSYNC B0 ;  /* 0x0000000000007941 */ /* 0x000fea0003800000 */
.L_x_4385:
[----:B------:R-:W-:Y:S01]  /*25e0*/  BSSY B0, `(.L_x_4388) ;  /* 0x000000a000007945 */ /* 0x000fe20003800000 */
[----:B------:R-:W-:Y:S05]  /*25f0*/  @P2 BRA `(.L_x_4389) ;  /* 0x0000004000002947 */ /* 0x000fea0003800000 */
[----:B------:R-:W-:Y:S01]  /*2600*/  MOV R60, RZ ;  /* 0x000000ff003c7202 */ /* 0x000fe20000000f00 */
[----:B------:R-:W-:Y:S05]  /*2610*/  @!P0 BRA `(.L_x_4390) ;  /* 0x0000006000008947 */ /* 0x000fea0003800000 */
[----:B-----5:R-:W-:Y:S01]  /*2620*/  HADD2.F32 R60, -RZ, R38.H1_H1 ;  /* 0x30000026ff3c7230 */ /* 0x020fe20000004100 */
[----:B------:R-:W-:Y:S05]  /*2630*/  BRA `(.L_x_4390) ;  /* 0x0000004000007947 */ /* 0x000fea0003800000 */
.L_x_4389:
[----:B-----5:R-:W-:Y:S02]  /*2640*/  HADD2.F32 R60, -RZ, R42.H1_H1 ;  /* 0x3000002aff3c7230 */ /* 0x020fe40000004100 */
[----:B------:R-:W-:-:S03]  /*2650*/  @P0 HADD2.F32 R45, -RZ, R38.H1_H1 ;  /* 0x30000026ff2d0230 */ /* 0x000fc60000004100 */
[----:B------:R-:W-:-:S04]  /*2660*/  FMUL.FTZ R60, R60, c[0x0][0x1ec] ;  /* 0x00007b003c3c7a20 */ /* 0x000fc80000410000 */
[----:B------:R-:W-:Y:S02]  /*2670*/  @P0 FADD.FTZ R60, R45, R60 ;  /* 0x0000003c2d3c0221 */ /* 0x000fe40000010000 */
.L_x_4390:
[----:B------:R-:W-:Y:S05]  /*2680*/  BSYNC B0 ;  /* 0x0000000000007941 */ /* 0x000fea0003800000 */
.L_x_4388:
[----:B------:R-:W-:Y:S01]  /*2690*/  BSSY B0, `(.L_x_4391) ;  /* 0x000000a000007945 */ /* 0x000fe20003800000 */
[----:B------:R-:W-:Y:S05]  /*26a0*/  @P2 BRA `(.L_x_4392) ;  /* 0x0000004000002947 */ /* 0x000fea0003800000 */
[----:B------:R-:W-:Y:S01]  /*26b0*/  HFMA2.MMA R53, -RZ, RZ, 0, 0 ;  /* 0x00000000ff357435 */ /* 0x000fe200000001ff */
[----:B------:R-:W-:Y:S05]  /*26c0*/  @!P0 BRA `(.L_x_4393) ;  /* 0x0000006000008947 */ /* 0x000fea0003800000 */
[----:B-----5:R-:W-:Y:S01]  /*26d0*/  HADD2.F32 R53, -RZ, R39.H0_H0 ;  /* 0x20000027ff357230 */ /* 0x020fe20000004100 */
[----:B------:R-:W-:Y:S05]  /*26e0*/  BRA `(.L_x_4393) ;  /* 0x0000004000007947 */ /* 0x000fea0003800000 */
.L_x_4392:
[----:B-----5:R-:W-:Y:S02]  /*26f0*/  HADD2.F32 R53, -RZ, R43.H0_H0 ;  /* 0x2000002bff357230 */ /* 0x020fe40000004100 */
[----:B------:R-:W-:-:S03]  /*2700*/  @P0 HADD2.F32 R44, -RZ, R39.H0_H0 ;  /* 0x20000027ff2c0230 */ /* 0x000fc60000004100 */
[----:B------:R-:W-:-:S04]  /*2710*/  FMUL.FTZ R53, R53, c[0x0][0x1ec] ;  /* 0x00007b0035357a20 */ /* 0x000fc80000410000 */
[----:B------:R-:W-:Y:S02]  /*2720*/  @P0 FADD.FTZ R53, R44, R53 ;  /* 0x000000352c350221 */ /* 0x000fe40000010000 */
.L_x_4393:
[----:B------:R-:W-:Y:S05]  /*2730*/  BSYNC B0 ;  /* 0x0000000000007941 */ /* 0x000fea0003800000 */
.L_x_4391:
[----:B------:R-:W-:Y:S01]  /*2740*/  BSSY B0, `(.L_x_4394) ;  /* 0x000000a000007945 */ /* 0x000fe20003800000 */
[----:B------:R-:W-:Y:S05]  /*2750*/  @P2 BRA `(.L_x_4395) ;  /* 0x0000004000002947 */ /* 0x000fea0003800000 */
[----:B------:R-:W-:Y:S01]  /*2760*/  MOV R51, RZ ;  /* 0x000000ff00337202 */ /* 0x000fe20000000f00 */
[----:B------:R-:W-:Y:S05]  /*2770*/  @!P0 BRA `(.L_x_4396) ;  /* 0x0000006000008947 */ /* 0x000fea0003800000 */
[----:B-----5:R-:W-:Y:S01]  /*2780*/  HADD2.F32 R51, -RZ, R39.H1_H1 ;  /* 0x30000027ff337230 */ /* 0x020fe20000004100 */
[----:B------:R-:W-:Y:S05]  /*2790*/  BRA `(.L_x_4396) ;  /* 0x0000004000007947 */ /* 0x000fea0003800000 */
.L_x_4395:
[----:B-----5:R-:W-:Y:S02]  /*27a0*/  HADD2.F32 R51, -RZ, R43.H1_H1 ;  /* 0x3000002bff337230 */ /* 0x020fe40000004100 */
[----:B------:R-:W-:-:S03]  /*27b0*/  @P0 HADD2.F32 R44, -RZ, R39.H1_H1 ;  /* 0x30000027ff2c0230 */ /* 0x000fc60000004100 */
[----:B------:R-:W-:-:S04]  /*27c0*/  FMUL.FTZ R51, R51, c[0x0][0x1ec] ;  /* 0x00007b0033337a20 */ /* 0x000fc80000410000 */
[----:B------:R-:W-:Y:S02]  /*27d0*/  @P0 FADD.FTZ R51, R44, R51 ;  /* 0x000000332c330221 */ /* 0x000fe40000010000 */
.L_x_4396:
[----:B------:R-:W-:Y:S05]  /*27e0*/  BSYNC B0 ;  /* 0x0000000000007941 */ /* 0x000fea0003800000 */
.L_x_4394:
[----:B------:R-:W-:Y:S01]  /*27f0*/  FADD.FTZ R44, RZ, R99 ;  /* 0x00000063ff2c7221 */ /* 0x000fe20000010000 */
[----:B------:R-:W-:Y:S01]  /*2800*/  F2FP.PACK_AB R47, R51, R53 ;  /* 0x00000035332f723e */ /* 0x000fe200000000ff */
[----:B------:R-:W-:Y:S01]  /*2810*/  IMAD.WIDE.U32 R48, R126, R58, c[0x0][0x188] ;  /* 0x000062007e307625 */ /* 0x000fe200078e003a */
[----:B------:R-:W-:Y:S02]  /*2820*/  F2FP.PACK_AB R46, R60, R157 ;  /* 0x0000009d3c2e723e */ /* 0x000fe400000000ff */
        /* <DEDUP_REMOVED lines=32> */
[----:B------:R-:W-:-:S03]  /*2a30*/  F2FP.PACK_AB R44, R102, R100 ;  /* 0x00000064662c723e */ /* 0x000fc600000000ff */
[----:B------:R-:W-:-:S04]  /*2a40*/  FADD.FTZ R45, R45, R100 ;  /* 0x000000642d2d7221 */ /* 0x000fc80000010000 */
[----:B------:R-:W-:Y:S01]  /*2a50*/  FADD.FTZ R58, R45, R102 ;  /* 0x000000662d3a7221 */ /* 0x000fe20000010000 */
[----:B------:R-:W-:-:S03]  /*2a60*/  F2FP.PACK_AB R45, R52, R50 ;  /* 0x00000032342d723e */ /* 0x000fc600000000ff */
        /* <DEDUP_REMOVED lines=10> */
.L_x_4403:
        /* <DEDUP_REMOVED lines=100> */
.L_x_4404:
        /* <DEDUP_REMOVED lines=84> */
[C---:B------:R-:W-:Y:S01]  /*3690*/  FADD.FTZ R146, -R44.reuse, R103 ;  /* 0x000000672c927221 */ /* 0x040fe20000010100 */
[----:B------:R-:W-:Y:S01]  /*36a0*/  MOV R103, 0x10 ;  /* 0x0000001000677802 */ /* 0x000fe20000000f00 */
        /* <DEDUP_REMOVED lines=27> */
[----:B------:R-:W-:Y:S02]  /*3860*/  IMAD R54, R54, c[0x0][0x168], RZ ;  /* 0x00005a0036367a24 */ /* 0x000fe400078e02ff */
[----:B------:R-:W-:Y:S01]  /*3870*/  FMUL.FTZ R48, R49, R48 ;  /* 0x0000003031307220 */ /* 0x000fe20000410000 */
[----:B------:R-:W-:Y:S01]  /*3880*/  F2FP.PACK_AB R50, R53, R50 ;  /* 0x000000323532723e */ /* 0x000fe200000000ff */
[C---:B------:R-:W-:Y:S01]  /*3890*/  FMUL.FTZ R134, R49.reuse, R134 ;  /* 0x0000008631867220 */ /* 0x040fe20000410000 */
[----:B------:R-:W-:Y:S01]  /*38a0*/  SHF.R.S32.HI R45, RZ, 0x1f, R54 ;  /* 0x0000001fff2d7819 */ /* 0x000fe20000011436 */
        /* <DEDUP_REMOVED lines=38> */
[----:B------:R-:W-:Y:S01]  /*3b10*/  FFMA.FTZ R57, R88, R156, R21 ;  /* 0x0000009c58397223 */ /* 0x000fe20000010015 */
[----:B------:R-:W-:Y:S01]  /*3b20*/  F2FP.PACK_AB R48, R53, R48 ;  /* 0x000000303530723e */ /* 0x000fe200000000ff */
[----:B------:R-:W-:Y:S01]  /*3b30*/  FFMA.FTZ R47, R77, R130, R8 ;  /* 0x000000824d2f7223 */ /* 0x000fe20000010008 */
[----:B------:R-:W-:Y:S01]  /*3b40*/  LEA.HI R130, R45, R54, RZ, 0x3 ;  /* 0x000000362d827211 */ /* 0x000fe200078f18ff */
[----:B------:R-:W-:Y:S01]  /*3b50*/  FFMA.FTZ R45, R73, R56, R4 ;  /* 0x00000038492d7223 */ /* 0x000fe20000010004 */
[----:B------:R-:W-:Y:S01]  /*3b60*/  F2FP.PACK_AB R53, R57, R154 ;  /* 0x0000009a3935723e */ /* 0x000fe200000000ff */
[----:B------:R-:W-:Y:S01]  /*3b70*/  FFMA.FTZ R56, R105, R98, R26 ;  /* 0x0000006269387223 */ /* 0x000fe2000001001a */
[----:B------:R-:W-:Y:S01]  /*3b80*/  LEA.HI.SX32 R130, R130, R123, 0x1d ;  /* 0x0000007b82827211 */ /* 0x000fe200078feaff */
[----:B------:R-:W-:-:S02]  /*3b90*/  FFMA.FTZ R99, R104, R96, R27 ;  /* 0x0000006068637223 */ /* 0x000fc4000001001b */
[----:B------:R-:W-:Y:S01]  /*3ba0*/  FFMA.FTZ R52, R87, R150, R18 ;  /* 0x0000009657347223 */ /* 0x000fe20000010012 */
[----:B------:R-:W-:Y:S01]  /*3bb0*/  IADD3 R96, R130, 0x80, RZ ;  /* 0x0000008082607810 */ /* 0x000fe20007ffe0ff */
        /* <DEDUP_REMOVED lines=8> */
[----:B------:R-:W-:-:S02]  /*3c40*/  FFMA.FTZ R44, R71, R46, R2 ;  /* 0x0000002e472c7223 */ /* 0x000fc40000010002 */
[----:B------:R-:W-:Y:S01]  /*3c50*/  FFMA.FTZ R99, R118, R97, R69 ;  /* 0x0000006176637223 */ /* 0x000fe20000010045 */
[----:B------:R-:W-:Y:S01]  /*3c60*/  F2FP.PACK_AB R57, R101, R94 ;  /* 0x0000005e6539723e */ /* 0x000fe200000000ff */
[----:B------:R-:W-:Y:S01]  /*3c70*/  FFMA.FTZ R46, R75, R126, R6 ;  /* 0x0000007e4b2e7223 */ /* 0x000fe20000010006 */
[----:B------:R-:W-:Y:S01]  /*3c80*/  F2FP.PACK_AB R44, R49, R44 ;  /* 0x0000002c312c723e */ /* 0x000fe200000000ff */
[----:B------:R-:W-:Y:S02]  /*3c90*/  FFMA.FTZ R51, R74, R128, R7 ;  /* 0x000000804a337223 */ /* 0x000fe40000010007 */
[----:B------:R-:W-:Y:S02]  /*3ca0*/  FFMA.FTZ R97, R119, R60, R68 ;  /* 0x0000003c77617223 */ /* 0x000fe40000010044 */
[----:B------:R-:W-:Y:S01]  /*3cb0*/  FFMA.FTZ R146, R85, R146, R16 ;  /* 0x0000009255927223 */ /* 0x000fe20000010010 */
[----:B------:R-:W-:Y:S01]  /*3cc0*/  F2FP.PACK_AB R46, R51, R46 ;  /* 0x0000002e332e723e */ /* 0x000fe200000000ff */
[----:B------:R-:W-:-:S02]  /*3cd0*/  FFMA.FTZ R55, R84, R148, R17 ;  /* 0x0000009454377223 */ /* 0x000fc40000010011 */
[----:B------:R-:W-:Y:S02]  /*3ce0*/  FFMA.FTZ R59, R111, R161, R32 ;  /* 0x000000a16f3b7223 */ /* 0x000fe40000010020 */
[----:B------:R-:W-:Y:S01]  /*3cf0*/  FFMA.FTZ R98, R110, R159, R33 ;  /* 0x0000009f6e627223 */ /* 0x000fe20000010021 */
[----:B------:R-:W-:Y:S01]  /*3d00*/  F2FP.PACK_AB R51, R55, R146 ;  /* 0x000000923733723e */ /* 0x000fe200000000ff */
[----:B------:R-:W-:Y:S02]  /*3d10*/  FFMA.FTZ R94, R116, R95, R67 ;  /* 0x0000005f745e7223 */ /* 0x000fe40000010043 */
[----:B------:R-:W-:Y:S01]  /*3d20*/  FFMA.FTZ R61, R115, R61, R64 ;  /* 0x0000003d733d7223 */ /* 0x000fe20000010040 */
[----:B------:R-:W-:Y:S01]  /*3d30*/  F2FP.PACK_AB R59, R98, R59 ;  /* 0x0000003b623b723e */ /* 0x000fe200000000ff */
[----:B------:R-:W-:Y:S01]  /*3d40*/  FFMA.FTZ R60, R117, R63, R66 ;  /* 0x0000003f753c7223 */ /* 0x000fe20000010042 */
[----:B------:R-:W-:Y:S01]  /*3d50*/  IADD3 R98, R130, 0x100, RZ ;  /* 0x0000010082627810 */ /* 0x000fe20007ffe0ff */
[----:B------:R-:W-:Y:S01]  /*3d60*/  FFMA.FTZ R58, R72, R58, R5 ;  /* 0x0000003a483a7223 */ /* 0x000fe20000010005 */
[----:B------:R-:W-:Y:S01]  /*3d70*/  F2FP.PACK_AB R63, R99, R94 ;  /* 0x0000005e633f723e */ /* 0x000fe200000000ff */
[----:B------:R-:W-:Y:S01]  /*3d80*/  FFMA.FTZ R100, R113, R100, R34 ;  /* 0x0000006471647223 */ /* 0x000fe20000010022 */
[----:B------:R-:W-:Y:S01]  /*3d90*/  F2FP.PACK_AB R61, R60, R61 ;  /* 0x0000003d3c3d723e */ /* 0x000fe200000000ff */
[----:B------:R-:W-:Y:S01]  /*3da0*/  FFMA.FTZ R95, R112, R102, R35 ;  /* 0x00000066705f7223 */ /* 0x000fe20000010023 */
[----:B------:R-:W-:Y:S01]  /*3db0*/  F2FP.PACK_AB R45, R58, R45 ;  /* 0x0000002d3a2d723e */ /* 0x000fe200000000ff */
[----:B------:R-:W-:Y:S01]  /*3dc0*/  FFMA.FTZ R132, R76, R132, R9 ;  /* 0x000000844c847223 */ /* 0x000fe20000010009 */
[----:B------:R-:W-:Y:S01]  /*3dd0*/  IADD3 R102, R130, 0x200, RZ ;  /* 0x0000020082667810 */ /* 0x000fe20007ffe0ff */
        /* <DEDUP_REMOVED lines=10> */
[----:B------:R-:W-:-:S02]  /*3e80*/  FFMA.FTZ R58, R109, R165, R30 ;  /* 0x000000a56d3a7223 */ /* 0x000fc4000001001e */
[----:B------:R-:W-:Y:S01]  /*3e90*/  FFMA.FTZ R163, R108, R163, R31 ;  /* 0x000000a36ca37223 */ /* 0x000fe2000001001f */
[----:B------:R-:W-:Y:S01]  /*3ea0*/  F2FP.PACK_AB R55, R164, R55 ;  /* 0x00000037a437723e */ /* 0x000fe200000000ff */
[----:B------:R-:W-:-:S03]  /*3eb0*/  IMAD.WIDE.U32 R94, R130, R103, c[0x0][0x208] ;  /* 0x00008200825e7625 */ /* 0x000fc600078e0067 */
[----:B------:R-:W-:Y:S01]  /*3ec0*/  F2FP.PACK_AB R58, R163, R58 ;  /* 0x0000003aa33a723e */ /* 0x000fe200000000ff */
        /* <DEDUP_REMOVED lines=9> */
.L_x_4400:
[----:B-1----:R-:W-:Y:S05]  /*3f60*/  BSYNC B0 ;  /* 0x0000000000007941 */ /* 0x002fea0003800000 */
.L_x_4399:
[----:B------:R-:W-:Y:S02]  /*3f70*/  IADD3 R121, R121, c[0x0][0x160], RZ ;  /* 0x0000580079797a10 */ /* 0x000fe40007ffe0ff */
[----:B------:R-:W-:-:S02]  /*3f80*/  LOP3.LUT P1, RZ, R124, 0xff, RZ, 0xc0, !PT ;  /* 0x000000ff7cff7812 */ /* 0x000fc4000782c0ff */
[----:B------:R-:W-:Y:S02]  /*3f90*/  ISETP.GE.AND P0, PT, R121, c[0x0][0x164], PT ;  /* 0x0000590079007a0c */ /* 0x000fe40003f06270 */
[----:B------:R-:W-:-:S11]  /*3fa0*/  SEL R124, RZ, 0x1, P1 ;  /* 0x00000001ff7c7807 */ /* 0x000fd60000800000 */
[----:B0----5:R-:W-:Y:S01]  /*3fb0*/  @P0 CALL.REL.NOINC `(.L_x_4401) ;  /* 0x0000001000000944 */ /* 0x021fe20003c00000 */
[----:B------:R-:W-:Y:S05]  /*3fc0*/  BRA `(.L_x_4402) ;  /* 0xffffc7f000007947 */ /* 0x000fea000383ffff */
.L_x_4401:
[----:B------:R-:W-:Y:S05]  /*3fd0*/  EXIT ;  /* 0x000000000000794d */ /* 0x000fea0003800000 */
.L_x_4397:
[----:B0-----:R-:W-:Y:S01]  /*3fe0*/  HFMA2.MMA R49, -RZ, RZ, 0, 5.9604644775390625e-08 ;  /* 0x00000001ff317435 */ /* 0x001fe200000001ff */
[----:B------:R-:W-:Y:S02]  /*3ff0*/  MOV R45, 0x1f ;  /* 0x0000001f002d7802 */ /* 0x000fe40000000f00 */
[----:B------:R-:W-:Y:S02]  /*4000*/  MOV R48, 0xffffffff ;  /* 0xffffffff00307802 */ /* 0x000fe40000000f00 */
[----:B------:R-:W-:Y:S02]  /*4010*/  MOV R46, 0x4030 ;  /* 0x00004030002e7802 */ /* 0x000fe40000000f00 */
[----:B-----5:R-:W-:Y:S05]  /*4020*/  CALL.REL.NOINC `($__internal_19_$__cuda_sm70_shflsync_bfly_p) ;  /* 0x0000089000007944 */ /* 0x020fea0003c00000 */
[----:B-1----:R-:W-:Y:S01]  /*4030*/  MOV R44, R49 ;  /* 0x00000031002c7202 */ /* 0x002fe20000000f00 */
[----:B0-----:R-:W-:Y:S05]  /*4040*/  BRA `(.L_x_4403) ;  /* 0xffffeac000007947 */ /* 0x001fea000383ffff */
.L_x_4398:
[----:B------:R-:W-:Y:S01]  /*4050*/  HFMA2.MMA R49, -RZ, RZ, 0, 1.1920928955078125e-07 ;  /* 0x00000002ff317435 */ /* 0x000fe200000001ff */
[----:B------:R-:W-:Y:S02]  /*4060*/  MOV R45, 0x1f ;  /* 0x0000001f002d7802 */ /* 0x000fe40000000f00 */
[----:B------:R-:W-:Y:S02]  /*4070*/  MOV R48, 0xffffffff ;  /* 0xffffffff00307802 */ /* 0x000fe40000000f00 */
[----:B------:R-:W-:-:S02]  /*4080*/  MOV R46, 0x40a0 ;  /* 0x000040a0002e7802 */ /* 0x000fc40000000f00 */
[----:B-----5:R-:W-:Y:S05]  /*4090*/  CALL.REL.NOINC `($__internal_19_$__cuda_sm70_shflsync_bfly_p) ;  /* 0x0000082000007944 */ /* 0x020fea0003c00000 */
[----:B01----:R-:W-:Y:S01]  /*40a0*/  FADD.FTZ R126, R126, R49 ;  /* 0x000000317e7e7221 */ /* 0x003fe20000010000 */
[----:B------:R-:W-:Y:S01]  /*40b0*/  HFMA2.MMA R49, -RZ, RZ, 0, 2.384185791015625e-07 ;  /* 0x00000004ff317435 */ /* 0x000fe200000001ff */
[----:B------:R-:W-:-:S02]  /*40c0*/  MOV R45, 0x1f ;  /* 0x0000001f002d7802 */ /* 0x000fc40000000f00 */
[----:B------:R-:W-:Y:S02]  /*40d0*/  MOV R48, 0xffffffff ;  /* 0xffffffff00307802 */ /* 0x000fe40000000f00 */
[----:B------:R-:W-:Y:S02]  /*40e0*/  MOV R46, 0x4100 ;  /* 0x00004100002e7802 */ /* 0x000fe40000000f00 */
[----:B------:R-:W-:Y:S05]  /*40f0*/  CALL.REL.NOINC `($__internal_19_$__cuda_sm70_shflsync_bfly_p) ;  /* 0x000007c000007944 */ /* 0x000fea0003c00000 */
[----:B01----:R-:W-:Y:S01]  /*4100*/  FADD.FTZ R126, R126, R49 ;  /* 0x000000317e7e7221 */ /* 0x003fe20000010000 */
[----:B------:R-:W-:Y:S01]  /*4110*/  HFMA2.MMA R49, -RZ, RZ, 0, 4.76837158203125e-07 ;  /* 0x00000008ff317435 */ /* 0x000fe200000001ff */
[----:B------:R-:W-:Y:S02]  /*4120*/  MOV R45, 0x1f ;  /* 0x0000001f002d7802 */ /* 0x000fe40000000f00 */
[----:B------:R-:W-:Y:S02]  /*4130*/  MOV R48, 0xffffffff ;  /* 0xffffffff00307802 */ /* 0x000fe40000000f00 */
[----:B------:R-:W-:Y:S02]  /*4140*/  MOV R46, 0x4160 ;  /* 0x00004160002e7802 */ /* 0x000fe40000000f00 */
[----:B------:R-:W-:Y:S05]  /*4150*/  CALL.REL.NOINC `($__internal_19_$__cuda_sm70_shflsync_bfly_p) ;  /* 0x0000076000007944 */ /* 0x000fea0003c00000 */
[----:B01----:R-:W-:Y:S01]  /*4160*/  FADD.FTZ R126, R126, R49 ;  /* 0x000000317e7e7221 */ /* 0x003fe20000010000 */
[----:B------:R-:W-:Y:S01]  /*4170*/  HFMA2.MMA R49, -RZ, RZ, 0, 9.5367431640625e-07 ;  /* 0x00000010ff317435 */ /* 0x000fe200000001ff */
[----:B------:R-:W-:-:S02]  /*4180*/  MOV R45, 0x1f ;  /* 0x0000001f002d7802 */ /* 0x000fc40000000f00 */
[----:B------:R-:W-:Y:S02]  /*4190*/  MOV R48, 0xffffffff ;  /* 0xffffffff00307802 */ /* 0x000fe40000000f00 */
[----:B------:R-:W-:Y:S02]  /*41a0*/  MOV R46, 0x41c0 ;  /* 0x000041c0002e7802 */ /* 0x000fe40000000f00 */
[----:B------:R-:W-:Y:S05]  /*41b0*/  CALL.REL.NOINC `($__internal_19_$__cuda_sm70_shflsync_bfly_p) ;  /* 0x0000070000007944 */ /* 0x000fea0003c00000 */
        /* <DEDUP_REMOVED lines=86> */
[----:B------:R-:W-:Y:S05]  /*4720*/  CALL.REL.NOINC `($__internal_19_$__cuda_sm70_shflsync_bfly_p) ;  /* 0x0000019000007944 */ /* 0x000fea0003c00000 */
[----:B01----:R-:W-:Y:S01]  /*4730*/  FADD.FTZ R126, R126, R49 ;  /* 0x000000317e7e7221 */ /* 0x003fe20000010000 */
[----:B------:R-:W-:Y:S01]  /*4740*/  HFMA2.MMA R49, -RZ, RZ, 0, 1.1920928955078125e-07 ;  /* 0x00000002ff317435 */ /* 0x000fe200000001ff */
[----:B------:R-:W-:Y:S02]  /*4750*/  MOV R45, 0x1f ;  /* 0x0000001f002d7802 */ /* 0x000fe40000000f00 */
[----:B------:R-:W-:Y:S02]  /*4760*/  MOV R48, 0xffffffff ;  /* 0xffffffff00307802 */ /* 0x000fe40000000f00 */
[----:B------:R-:W-:Y:S02]  /*4770*/  MOV R46, 0x4790 ;  /* 0x00004790002e7802 */ /* 0x000fe40000000f00 */
[----:B------:R-:W-:Y:S05]  /*4780*/  CALL.REL.NOINC `($__internal_19_$__cuda_sm70_shflsync_bfly_p) ;  /* 0x0000013000007944 */ /* 0x000fea0003c00000 */
        /* <DEDUP_REMOVED lines=18> */
[----:B01----:R-:W-:Y:S05]  /*48b0*/  BRA `(.L_x_4404) ;  /* 0xffffe89000007947 */ /* 0x003fea000383ffff */
        .weak           $__internal_19_$__cuda_sm70_shflsync_bfly_p
        .type           $__internal_19_$__cuda_sm70_shflsync_bfly_p,@function
        .size           $__internal_19_$__cuda_sm70_shflsync_bfly_p,(.L_x_36059 - $__internal_19_$__cuda_sm70_shflsync_bfly_p)
$__internal_19_$__cuda_sm70_shflsync_bfly_p:
[----:B------:R-:W-:Y:S01]  /*48c0*/  HFMA2.MMA R47, -RZ, RZ, 0, 0 ;  /* 0x00000000ff2f7435 */ /* 0x000fe200000001ff */
[----:B------:R-:W-:Y:S04]  /*48d0*/  WARPSYNC R48 ;  /* 0x0000003000007348 */ /* 0x000fe80003800000 */
[----:B------:R0:W1:Y:S01]  /*48e0*/  SHFL.BFLY PT, R49, R126, R49, R45 ;  /* 0x0c0000317e317389 */ /* 0x00006200000e002d */
[----:B------:R-:W-:Y:S05]  /*48f0*/  RET.REL.NODEC R46 `(_ZN10layer_norm13ln_fwd_kernelINS_13Kernel_traitsI6__halfS2_S2_S2_fjLj5120ELj1ELj1ELj4ELj16ENS_18Kernel_traits_baseILj5120ES2_S2_S2_S2_fjLj128EEEEELb0ELb0ELb1ELb1EEEvNS_9FwdParamsE) ;  /* 0xffffb7002e007950 */ /* 0x000fea0003c3ffff */
.L_x_4405:
        /* <DEDUP_REMOVED lines=16> */
.L_x_36059:


//--------------------- .text._ZN10layer_norm13ln_fwd_kernelINS_13Kernel_traitsI6__halfS2_S2_S2_fjLj5120ELj1ELj1ELj4ELj16ENS_18Kernel_traits_baseILj5120ES2_S2_S2_S2_fjLj128EEEEELb0ELb1ELb0ELb0EEEvNS_9FwdParamsE --------------------------
	.section	.text._ZN10layer_norm13ln_fwd_kernelINS_13Kernel_traitsI6__halfS2_S2_S2_fjLj5120ELj1ELj1ELj4ELj16ENS_18Kernel_traits_baseILj5120ES2_S2_S2_S2_fjLj128EEEEELb0ELb1ELb0ELb0EEEvNS_9FwdParamsE,"ax",@progbits
	.sectioninfo	@"SHI_REGISTERS=224"
	.align	128
        .global         _ZN10layer_norm13ln_fwd_kernelINS_13Kernel_traitsI6__halfS2_S2_S2_fjLj5120ELj1ELj1ELj4ELj16ENS_18Kernel_traits_baseILj5120ES2_S2_S2_S2_fjLj128EEEEELb0ELb1ELb0ELb0EEEvNS_9FwdParamsE
        .type           _ZN10layer_norm13ln_fwd_kernelINS_13Kernel_traitsI6__halfS2_S2_S2_fjLj5120ELj1ELj1ELj4ELj16ENS_18Kernel_traits_baseILj5120ES2_S2_S2_S2_fjLj128EEEEELb0ELb1ELb0ELb0EEEvNS_9FwdParamsE,@function
        .size           _ZN10layer_norm13ln_fwd_kernelINS_13Kernel_traitsI6__halfS2_S2_S2_fjLj5120ELj1ELj1ELj4ELj16ENS_18Kernel_traits_baseILj5120ES2_S2_S2_S2_fjLj128EEEEELb0ELb1ELb0ELb0EEEvNS_9FwdParamsE,(.L_x_36060 - _ZN10layer_norm13ln_fwd_kernelINS_13Kernel_traitsI6__halfS2_S2_S2_fjLj5120ELj1ELj1ELj4ELj16ENS_18Kernel_traits_baseILj5120ES2_S2_S2_S2_fjLj128EEEEELb0ELb1ELb0ELb0EEEvNS_9FwdParamsE)
        .other          _ZN10layer_norm13ln_fwd_kernelINS_13Kernel_traitsI6__halfS2_S2_S2_fjLj5120ELj1ELj1ELj4ELj16ENS_18Kernel_traits_baseILj5120ES2_S2_S2_S2_fjLj128EEEEELb0ELb1ELb0ELb0EEEvNS_9FwdParamsE,@"STO_CUDA_ENTRY STV_DEFAULT"
_ZN10layer_norm13ln_fwd_kernelINS_13Kernel_traitsI6__halfS2_S2_S2_fjLj5120ELj1ELj1ELj4ELj16ENS_18Kernel_traits_baseILj5120ES2_S2_S2_S2_fjLj128EEEEELb0ELb1ELb0ELb0EEEvNS_9FwdParamsE:
.text._ZN10layer_norm13ln_fwd_kernelINS_13Kernel_traitsI6__halfS2_S2_S2_fjLj5120ELj1ELj1ELj4ELj16ENS_18Kernel_traits_baseILj5120ES2_S2_S2_S2_fjLj128EEEEELb0ELb1ELb0ELb0EEEvNS_9FwdParamsE:
        /* <DEDUP_REMOVED lines=32> */
.L_x_4407:
[----:B0-----:R-:W-:Y:S05]  /*0200*/  BSYNC B0 ;  /* 0x0000000000007941 */ /* 0x001fea0003800000 */
.L_x_4406:
        /* <DEDUP_REMOVED lines=16> */
.L_x_4409:
[----:B0-----:R-:W-:Y:S05]  /*0310*/  BSYNC B0 ;  /* 0x0000000000007941 */ /* 0x001fea0003800000 */
.L_x_4408:
        /* <DEDUP_REMOVED lines=16> */
.L_x_4411:
[----:B0-----:R-:W-:Y:S05]  /*0420*/  BSYNC B0 ;  /* 0x0000000000007941 */ /* 0x001fea0003800000 */
.L_x_4410:
        /* <DEDUP_REMOVED lines=16> */
.L_x_4413:
[----:B0-----:R-:W-:Y:S05]  /*0530*/  BSYNC B0 ;  /* 0x0000000000007941 */ /* 0x001fea0003800000 */
.L_x_4412:
        /* <DEDUP_REMOVED lines=15> */
.L_x_4415:
[----:B0-----:R-:W-:Y:S05]  /*0630*/  BSYNC B0 ;  /* 0x0000000000007941 */ /* 0x001fea0003800000 */
.L_x_4414:
[----:B------:R-:W0:Y:S02]  /*0640*/  S2UR UR6, SR_CTAID.X ;  /* 0x00000000000679c3 */ /* 0x000e240000002500 */
[----:B0-----:R-:W-:-:S04]  /*0650*/  LEA.HI R136, R51, UR6, RZ, 0x19 ;  /* 0x0000000633887c11 */ /* 0x001fc8000f8fc8ff */
[----:B------:R-:W-:-:S13]  /*0660*/  ISETP.GE.AND P3, PT, R136, c[0x0][0x164], PT ;  /* 0x0000590088007a0c */ /* 0x000fda0003f66270 */
[----:B------:R-:W-:Y:S05]  /*0670*/  @P3 EXIT ;  /* 0x000000000000394d */ /* 0x000fea0003800000 */
[----:B------:R-:W-:Y:S01]  /*0680*/  SHF.R.S32.HI R111, RZ, 0x3, R108 ;  /* 0x00000003ff6f7819 */ /* 0x000fe2000001146c */
[----:B-----5:R-:W-:Y:S01]  /*0690*/  HADD2.F32 R117, -RZ, R70.H1_H1 ;  /* 0x30000046ff757230 */ /* 0x020fe20000004100 */
[----:B------:R-:W-:Y:S01]  /*06a0*/  LOP3.LUT R113, R51, 0x60, RZ, 0xc0, !PT ;  /* 0x0000006033717812 */ /* 0x000fe200078ec0ff */
[----:B------:R-:W-:Y:S01]  /*06b0*/  HADD2.F32 R116, -RZ, R56.H1_H1 ;  /* 0x30000038ff747230 */ /* 0x000fe20000004100 */
[----:B------:R-:W-:Y:S01]  /*06c0*/  LOP3.LUT R112, R111, 0x7f, RZ, 0xc0, !PT ;  /* 0x0000007f6f707812 */ /* 0x000fe200078ec0ff */
[----:B------:R-:W-:Y:S01]  /*06d0*/  HADD2.F32 R119, -RZ, R57.H1_H1 ;  /* 0x30000039ff777230 */ /* 0x000fe20000004100 */
[----:B------:R-:W-:Y:S01]  /*06e0*/  SHF.L.U32 R114, R51, 0x5, RZ ;  /* 0x0000000533727819 */ /* 0x000fe200000006ff */
[--C-:B------:R-:W-:Y:S01]  /*06f0*/  HADD2.F32 R37, -RZ, R14.reuse.H0_H0 ;  /* 0x2000000eff257230 */ /* 0x100fe20000004100 */
[----:B------:R-:W-:Y:S01]  /*0700*/  IADD3 R113, R112, -R113, RZ ;  /* 0x8000007170717210 */ /* 0x000fe20007ffe0ff */
[----:B------:R-:W-:Y:S01]  /*0710*/  HADD2.F32 R36, -RZ, R14.H1_H1 ;  /* 0x3000000eff247230 */ /* 0x000fe20000004100 */
[----:B------:R-:W-:Y:S01]  /*0720*/  SHF.R.U32.HI R111, RZ, 0x2, R111 ;  /* 0x00000002ff6f7819 */ /* 0x000fe2000001166f */
[--C-:B------:R-:W-:Y:S01]  /*0730*/  HADD2.F32 R35, -RZ, R15.reuse.H0_H0 ;  /* 0x2000000fff237230 */ /* 0x100fe20000004100 */
[----:B------:R-:W-:Y:S01]  /*0740*/  IMNMX R113, RZ, R113, !PT ;  /* 0x00000071ff717217 */ /* 0x000fe20007800200 */
[----:B------:R-:W-:Y:S01]  /*0750*/  HADD2.F32 R34, -RZ, R15.H1_H1 ;  /* 0x3000000fff227230 */ /* 0x000fe20000004100 */
[----:B------:R-:W-:Y:S01]  /*0760*/  LOP3.LUT R115, R114, 0x3e0, RZ, 0xc0, !PT ;  /* 0x000003e072737812 */ /* 0x000fe200078ec0ff */
[--C-:B------:R-:W-:Y:S01]  /*0770*/  HADD2.F32 R114, -RZ, R71.reuse.H1_H1 ;  /* 0x30000047ff727230 */ /* 0x100fe20000004100 */
[----:B------:R-:W-:Y:S01]  /*0780*/  LOP3.LUT R124, R111, 0x3fffffe0, RZ, 0xc0, !PT ;  /* 0x3fffffe06f7c7812 */ /* 0x000fe200078ec0ff */
[--C-:B------:R-:W-:Y:S01]  /*0790*/  HADD2.F32 R33, -RZ, R16.reuse.H0_H0 ;  /* 0x20000010ff217230 */ /* 0x100fe20000004100 */
[----:B------:R-:W-:Y:S01]  /*07a0*/  IMNMX R113, R113, 0x20, PT ;  /* 0x0000002071717817 */ /* 0x000fe20003800200 */
[----:B------:R-:W-:Y:S01]  /*07b0*/  HADD2.F32 R32, -RZ, R16.H1_H1 ;  /* 0x30000010ff207230 */ /* 0x000fe20000004100 */
[----:B------:R-:W-:Y:S01]  /*07c0*/  IADD3 R118, R112, -R115, RZ ;  /* 0x8000007370767210 */ /* 0x000fe20007ffe0ff */
[----:B------:R-:W-:Y:S01]  /*07d0*/  HADD2.F32 R115, -RZ, R71.H0_H0 ;  /* 0x20000047ff737230 */ /* 0x000fe20000004100 */
[----:B------:R-:W-:Y:S01]  /*07e0*/  IADD3 R112, R113, R124, RZ ;  /* 0x0000007c71707210 */ /* 0x000fe20007ffe0ff */
[----:B------:R-:W-:Y:S01]  /*07f0*/  HADD2.F32 R71, -RZ, R57.H0_H0 ;  /* 0x20000039ff477230 */ /* 0x000fe20000004100 */
[----:B------:R-:W-:Y:S01]  /*0800*/  MOV R135, 0x1 ;  /* 0x0000000100877802 */ /* 0x000fe20000000f00 */
[--C-:B------:R-:W-:Y:S01]  /*0810*/  HADD2.F32 R31, -RZ, R17.reuse.H0_H0 ;  /* 0x20000011ff1f7230 */ /* 0x100fe20000004100 */
[----:B------:R-:W-:Y:S01]  /*0820*/  SHF.L.U32 R122, R112, 0x3, RZ ;  /* 0x00000003707a7819 */ /* 0x000fe200000006ff */
[----:B------:R-:W-:Y:S01]  /*0830*/  HADD2.F32 R112, -RZ, R70.H0_H0 ;  /* 0x20000046ff707230 */ /* 0x000fe20000004100 */
[----:B------:R-:W-:Y:S01]  /*0840*/  ULDC.U8 UR6, c[0x0][0x1f0] ;  /* 0x00007c0000067ab9 */ /* 0x000fe20000000000 */
[----:B------:R-:W-:Y:S01]  /*0850*/  HADD2.F32 R70, -RZ, R56.H0_H0 ;  /* 0x20000038ff467230 */ /* 0x000fe20000004100 */
[----:B------:R-:W0:Y:S01]  /*0860*/  I2F.U32 R130, R122 ;  /* 0x0000007a00827306 */ /* 0x000e220000201000 */
[----:B------:R-:W-:Y:S01]  /*0870*/  IMNMX R56, RZ, R118, !PT ;  /* 0x00000076ff387217 */ /* 0x000fe20007800200 */
[----:B------:R-:W-:-:S02]  /*0880*/  HADD2.F32 R30, -RZ, R17.H1_H1 ;  /* 0x30000011ff1e7230 */ /* 0x000fc40000004100 */
[--C-:B------:R-:W-:Y:S01]  /*0890*/  HADD2.F32 R17, -RZ, R4.reuse.H0_H0 ;  /* 0x20000004ff117230 */ /* 0x100fe20000004100 */
[----:B------:R-:W-:Y:S01]  /*08a0*/  IMNMX R57, R56, 0x20, PT ;  /* 0x0000002038397817 */ /* 0x000fe20003800200 */
[----:B------:R-:W-:Y:S02]  /*08b0*/  HADD2.F32 R16, -RZ, R4.H1_H1 ;  /* 0x30000004ff107230 */ /* 0x000fe40000004100 */
[--C-:B------:R-:W-:Y:S01]  /*08c0*/  HADD2.F32 R15, -RZ, R5.reuse.H0_H0 ;  /* 0x20000005ff0f7230 */ /* 0x100fe20000004100 */
[----:B------:R-:W-:Y:S01]  /*08d0*/  IADD3 R57, R124, R57, RZ ;  /* 0x000000397c397210 */ /* 0x000fe20007ffe0ff */
[----:B------:R-:W-:Y:S02]  /*08e0*/  HADD2.F32 R14, -RZ, R5.H1_H1 ;  /* 0x30000005ff0e7230 */ /* 0x000fe40000004100 */
[--C-:B------:R-:W-:Y:S01]  /*08f0*/  HADD2.F32 R5, -RZ, R54.reuse.H0_H0 ;  /* 0x20000036ff057230 */ /* 0x100fe20000004100 */
[----:B------:R-:W-:Y:S01]  /*0900*/  SHF.L.U32 R134, R57, 0x3, RZ ;  /* 0x0000000339867819 */ /* 0x000fe200000006ff */
[----:B------:R-:W-:-:S02]  /*0910*/  HADD2.F32 R4, -RZ, R54.H1_H1 ;  /* 0x30000036ff047230 */ /* 0x000fc40000004100 */
[--C-:B------:R-:W-:Y:S01]  /*0920*/  HADD2.F32 R3, -RZ, R55.reuse.H0_H0 ;  /* 0x20000037ff037230 */ /* 0x100fe20000004100 */
[----:B0-----:R0:W1:Y:S01]  /*0930*/  MUFU.RCP R124, R130 ;  /* 0x00000082007c7308 */ /* 0x0010620000001000 */
        /* <DEDUP_REMOVED lines=73> */
[----:B------:R-:W-:Y:S02]  /*0dd0*/  HADD2.F32 R52, -RZ, R89.H0_H0 ;  /* 0x20000059ff347230 */ /* 0x000fe40000004100 */
[----:B------:R-:W-:Y:S02]  /*0de0*/  HADD2.F32 R88, -RZ, R91.H0_H0 ;  /* 0x2000005bff587230 */ /* 0x000fe40000004100 */
        /* <DEDUP_REMOVED lines=21> */
[----:B01----:R-:W-:Y:S02]  /*0f40*/  HADD2.F32 R137, -RZ, R63.H1_H1 ;  /* 0x3000003fff897230 */ /* 0x003fe40000004100 */
.L_x_4439:
        /* <DEDUP_REMOVED lines=12> */
[----:B------:R-:W-:Y:S01]  /*1010*/  MOV R140, R133 ;  /* 0x00000085008c7202 */ /* 0x000fe20000000f00 */
[----:B--2---:R-:W-:Y:S01]  /*1020*/  @P3 HADD2.F32 R138, -RZ, R60.H0_H0 ;  /* 0x2000003cff8a3230 */ /* 0x004fe20000004100 */
        /* <DEDUP_REMOVED lines=8> */
[----:B------:R-:W3:Y:S01]  /*10b0*/  @P3 LDG.E.128 R56, [R130.64] ;  /* 0x0000000482383981 */ /* 0x000ee2000c1e1d00 */
[--C-:B--2---:R-:W-:Y:S02]  /*10c0*/  HADD2.F32 R139, -RZ, R60.reuse.H0_H0 ;  /* 0x2000003cff8b7230 */ /* 0x104fe40000004100 */
[----:B------:R-:W-:Y:S02]  /*10d0*/  HADD2.F32 R141, -RZ, R60.H1_H1 ;  /* 0x3000003cff8d7230 */ /* 0x000fe40000004100 */
[--C-:B------:R-:W-:Y:S02]  /*10e0*/  HADD2.F32 R157, -RZ, R62.reuse.H0_H0 ;  /* 0x2000003eff9d7230 */ /* 0x100fe40000004100 */
[----:B------:R-:W-:Y:S01]  /*10f0*/  HADD2.F32 R159, -RZ, R62.H1_H1 ;  /* 0x3000003eff9f7230 */ /* 0x000fe20000004100 */
[-C--:B------:R-:W-:Y:S01]  /*1100*/  FMUL.FTZ R62, R139, R138.reuse ;  /* 0x0000008a8b3e7220 */ /* 0x080fe20000410000 */
[----:B------:R-:W-:Y:S01]  /*1110*/  HADD2.F32 R155, -RZ, R61.H0_H0 ;  /* 0x2000003dff9b7230 */ /* 0x000fe20000004100 */
[----:B------:R-:W-:-:S02]  /*1120*/  FMUL.FTZ R141, R141, R138 ;  /* 0x0000008a8d8d7220 */ /* 0x000fc40000410000 */
[----:B------:R-:W-:Y:S01]  /*1130*/  FMUL.FTZ R139, R49, R62 ;  /* 0x0000003e318b7220 */ /* 0x000fe20000410000 */
[--C-:B---3--:R-:W-:Y:S01]  /*1140*/  @P3 HADD2.F32 R60, -RZ, R56.reuse.H0_H0 ;  /* 0x20000038ff3c3230 */ /* 0x108fe20000004100 */
[----:B------:R-:W-:Y:S01]  /*1150*/  FMUL.FTZ R141, R48, R141 ;  /* 0x0000008d308d7220 */ /* 0x000fe20000410000 */
[----:B------:R-:W-:-:S03]  /*1160*/  @P3 HADD2.F32 R62, -RZ, R56.H1_H1 ;  /* 0x30000038ff3e3230 */ /* 0x000fc60000004100 */
[----:B------:R-:W-:Y:S02]  /*1170*/  @P3 FADD.FTZ R139, R60, R139 ;  /* 0x0000008b3c8b3221 */ /* 0x000fe40000010000 */
[-C--:B------:R-:W-:Y:S02]  /*1180*/  FMUL.FTZ R60, R155, R138.reuse ;  /* 0x0000008a9b3c7220 */ /* 0x080fe40000410000 */
[----:B------:R-:W-:Y:S02]  /*1190*/  FMUL.FTZ R130, R157, R138 ;  /* 0x0000008a9d827220 */ /* 0x000fe40000410000 */
[----:B------:R-:W-:Y:S01]  /*11a0*/  @P3 FADD.FTZ R141, R62, R141 ;  /* 0x0000008d3e8d3221 */ /* 0x000fe20000010000 */
[----:B------:R-:W-:Y:S01]  /*11b0*/  @P3 HADD2.F32 R62, -RZ, R57.H0_H0 ;  /* 0x20000039ff3e3230 */ /* 0x000fe20000004100 */
[----:B------:R-:W-:Y:S01]  /*11c0*/  FMUL.FTZ R155, R47, R60 ;  /* 0x0000003c2f9b7220 */ /* 0x000fe20000410000 */
[--C-:B------:R-:W-:Y:S01]  /*11d0*/  @P3 HADD2.F32 R60, -RZ, R58.reuse.H0_H0 ;  /* 0x2000003aff3c3230 */ /* 0x100fe20000004100 */
[----:B------:R-:W-:Y:S01]  /*11e0*/  FMUL.FTZ R157, R45, R130 ;  /* 0x000000822d9d7220 */ /* 0x000fe20000410000 */
[----:B------:R-:W-:Y:S01]  /*11f0*/  HADD2.F32 R163, -RZ, R63.H0_H0 ;  /* 0x2000003fffa37230 */ /* 0x000fe20000004100 */
[----:B------:R-:W-:Y:S01]  /*1200*/  FMUL.FTZ R159, R159, R138 ;  /* 0x0000008a9f9f7220 */ /* 0x000fe20000410000 */
[----:B------:R-:W-:Y:S01]  /*1210*/  HADD2.F32 R161, -RZ, R61.H1_H1 ;  /* 0x3000003dffa17230 */ /* 0x000fe20000004100 */
[----:B------:R-:W-:Y:S01]  /*1220*/  @P3 FADD.FTZ R155, R62, R155 ;  /* 0x0000009b3e9b3221 */ /* 0x000fe20000010000 */
[----:B------:R-:W-:Y:S01]  /*1230*/  HADD2.F32 R63, -RZ, R63.H1_H1 ;  /* 0x3000003fff3f7230 */ /* 0x000fe20000004100 */
[----:B------:R-:W-:Y:S01]  /*1240*/  @P3 FADD.FTZ R157, R60, R157 ;  /* 0x0000009d3c9d3221 */ /* 0x000fe20000010000 */
[----:B------:R-:W-:Y:S01]  /*1250*/  @P3 HADD2.F32 R62, -RZ, R58.H1_H1 ;  /* 0x3000003aff3e3230 */ /* 0x000fe20000004100 */
[----:B------:R-:W-:-:S02]  /*1260*/  FMUL.FTZ R159, R44, R159 ;  /* 0x0000009f2c9f7220 */ /* 0x000fc40000410000 */
[-C--:B------:R-:W-:Y:S02]  /*1270*/  FMUL.FTZ R60, R163, R138.reuse ;  /* 0x0000008aa33c7220 */ /* 0x080fe40000410000 */
[-C--:B------:R-:W-:Y:S02]  /*1280*/  FMUL.FTZ R161, R161, R138.reuse ;  /* 0x0000008aa1a17220 */ /* 0x080fe40000410000 */
[----:B------:R-:W-:Y:S01]  /*1290*/  FMUL.FTZ R63, R63, R138 ;  /* 0x0000008a3f3f7220 */ /* 0x000fe20000410000 */
[--C-:B------:R-:W-:Y:S01]  /*12a0*/  @P3 HADD2.F32 R140, -RZ, R59.reuse.H1_H1 ;  /* 0x3000003bff8c3230 */ /* 0x100fe20000004100 */
[----:B------:R-:W-:Y:S01]  /*12b0*/  @P3 FADD.FTZ R159, R62, R159 ;  /* 0x0000009f3e9f3221 */ /* 0x000fe20000010000 */
[----:B------:R-:W-:Y:S01]  /*12c0*/  @P3 HADD2.F32 R62, -RZ, R59.H0_H0 ;  /* 0x2000003bff3e3230 */ /* 0x000fe20000004100 */
[----:B------:R-:W-:Y:S01]  /*12d0*/  FMUL.FTZ R163, R43, R60 ;  /* 0x0000003c2ba37220 */ /* 0x000fe20000410000 */
[----:B------:R-:W-:Y:S01]  /*12e0*/  @P3 HADD2.F32 R60, -RZ, R57.H1_H1 ;  /* 0x30000039ff3c3230 */ /* 0x000fe20000004100 */
[----:B------:R-:W-:-:S02]  /*12f0*/  FMUL.FTZ R161, R46, R161 ;  /* 0x000000a12ea17220 */ /* 0x000fc40000410000 */
[----:B------:R-:W-:Y:S01]  /*1300*/  FMUL.FTZ R165, R42, R63 ;  /* 0x0000003f2aa57220 */ /* 0x000fe20000410000 */
[C---:B------:R-:W-:Y:S01]  /*1310*/  LEA R130, P4, R133.reuse, c[0x0][0x188], 0x4 ;  /* 0x0000620085827a11 */ /* 0x040fe200078820ff */
[----:B------:R-:W-:Y:S02]  /*1320*/  @P3 FADD.FTZ R161, R60, R161 ;  /* 0x000000a13ca13221 */ /* 0x000fe40000010000 */
[----:B------:R-:W-:Y:S02]  /*1330*/  @P3 FADD.FTZ R163, R62, R163 ;  /* 0x000000a33ea33221 */ /* 0x000fe40000010000 */
[----:B------:R-:W-:Y:S01]  /*1340*/  @P3 FADD.FTZ R165, R140, R165 ;  /* 0x000000a58ca53221 */ /* 0x000fe20000010000 */
[----:B------:R-:W-:Y:S02]  /*1350*/  LEA.HI.X R131, R133, c[0x0][0x18c], RZ, 0x4, P4 ;  /* 0x0000630085837a11 */ /* 0x000fe400020f24ff */
[----:B------:R-:W-:Y:S02]  /*1360*/  F2FP.PACK_AB R62, R159, R157 ;  /* 0x0000009d9f3e723e */ /* 0x000fe400000000ff */
[----:B------:R-:W-:-:S02]  /*1370*/  F2FP.PACK_AB R61, R161, R155 ;  /* 0x0000009ba13d723e */ /* 0x000fc400000000ff */
[----:B------:R-:W-:Y:S02]  /*1380*/  F2FP.PACK_AB R60, R141, R139 ;  /* 0x0000008b8d3c723e */ /* 0x000fe400000000ff */
[----:B------:R-:W-:-:S05]  /*1390*/  F2FP.PACK_AB R63, R165, R163 ;  /* 0x000000a3a53f723e */ /* 0x000fca00000000ff */
[----:B------:R0:W-:Y:S01]  /*13a0*/  STG.E.128 [R130.64], R60 ;  /* 0x0000003c82007986 */ /* 0x0001e2000c101d04 */
[----:B------:R-:W-:-:S03]  /*13b0*/  IADD3 R140, R133, 0x80, RZ ;  /* 0x00000080858c7810 */ /* 0x000fc60007ffe0ff */
.L_x_4417:
[----:B------:R-:W-:Y:S05]  /*13c0*/  BSYNC B0 ;  /* 0x0000000000007941 */ /* 0x000fea0003800000 */
.L_x_4416:
[----:B------:R-:W-:Y:S01]  /*13d0*/  ISETP.GE.U32.AND P3, PT, R50, 0x100, PT ;  /* 0x000001003200780c */ /* 0x000fe20003f66070 */
[----:B------:R-:W-:-:S12]  /*13e0*/  BSSY B0, `(.L_x_4418) ;  /* 0x000003a000007945 */ /* 0x000fd80003800000 */
[----:B------:R-:W-:Y:S05]  /*13f0*/  @!P3 BRA `(.L_x_4419) ;  /* 0x000003800000b947 */ /* 0x000fea0003800000 */
[----:B------:R-:W-:Y:S01]  /*1400*/  ISETP.NE.U32.AND P3, PT, RZ, c[0x0][0x180], PT ;  /* 0x00006000ff007a0c */ /* 0x000fe20003f65070 */
[----:B0-----:R-:W-:-:S03]  /*1410*/  HFMA2.MMA R61, -RZ, RZ, 0, 9.5367431640625e-07 ;  /* 0x00000010ff3d7435 */ /* 0x001fc600000001ff */
[----:B------:R-:W-:-:S07]  /*1420*/  ISETP.NE.AND.EX P3, PT, RZ, c[0x0][0x184], PT, P3 ;  /* 0x00006100ff007a0c */ /* 0x000fce0003f65330 */
[----:B------:R-:W-:-:S06]  /*1430*/  IMAD.WIDE.U32 R60, R140, R61, c[0x0][0x170] ;  /* 0x00005c008c3c7625 */ /* 0x000fcc00078e003d */
[C---:B------:R-:W-:Y:S01]  /*1440*/  @P3 LEA R130, P4, R140.reuse, c[0x0][0x180], 0x4 ;  /* 0x000060008c823a11 */ /* 0x040fe200078820ff */
[----:B------:R-:W2:Y:S03]  /*1450*/  LDG.E.128 R60, [R60.64] ;  /* 0x000000043c3c7981 */ /* 0x000ea6000c1e1d00 */
[----:B------:R-:W-:-:S05]  /*1460*/  @P3 LEA.HI.X R131, R140, c[0x0][0x184], RZ, 0x4, P4 ;  /* 0x000061008c833a11 */ /* 0x000fca00020f24ff */
[----:B------:R-:W3:Y:S01]  /*1470*/  @P3 LDG.E.128 R56, [R130.64] ;  /* 0x0000000482383981 */ /* 0x000ee2000c1e1d00 */
[--C-:B--2---:R-:W-:Y:S02]  /*1480*/  HADD2.F32 R143, -RZ, R60.reuse.H0_H0 ;  /* 0x2000003cff8f7230 */ /* 0x104fe40000004100 */
[----:B------:R-:W-:Y:S02]  /*1490*/  HADD2.F32 R145, -RZ, R60.H1_H1 ;  /* 0x3000003cff917230 */ /* 0x000fe40000004100 */
[--C-:B------:R-:W-:Y:S02]  /*14a0*/  HADD2.F32 R169, -RZ, R62.reuse.H0_H0 ;  /* 0x2000003effa97230 */ /* 0x100fe40000004100 */
[----:B------:R-:W-:Y:S01]  /*14b0*/  HADD2.F32 R171, -RZ, R62.H1_H1 ;  /* 0x3000003effab7230 */ /* 0x000fe20000004100 */
[-C--:B------:R-:W-:Y:S01]  /*14c0*/  FMUL.FTZ R62, R143, R138.reuse ;  /* 0x0000008a8f3e7220 */ /* 0x080fe20000410000 */
[--C-:B---3--:R-:W-:Y:S01]  /*14d0*/  @P3 HADD2.F32 R60, -RZ, R56.reuse.H0_H0 ;  /* 0x20000038ff3c3230 */ /* 0x108fe20000004100 */
[----:B------:R-:W-:Y:S01]  /*14e0*/  FMUL.FTZ R145, R145, R138 ;  /* 0x0000008a91917220 */ /* 0x000fe20000410000 */
[----:B------:R-:W-:Y:S01]  /*14f0*/  HADD2.F32 R167, -RZ, R61.H0_H0 ;  /* 0x2000003dffa77230 */ /* 0x000fe20000004100 */
[----:B------:R-:W-:Y:S01]  /*1500*/  FMUL.FTZ R143, R41, R62 ;  /* 0x0000003e298f7220 */ /* 0x000fe20000410000 */
[----:B------:R-:W-:Y:S01]  /*1510*/  @P3 HADD2.F32 R62, -RZ, R56.H1_H1 ;  /* 0x30000038ff3e3230 */ /* 0x000fe20000004100 */
[----:B------:R-:W-:Y:S01]  /*1520*/  FMUL.FTZ R145, R40, R145 ;  /* 0x0000009128917220 */ /* 0x000fe20000410000 */
[----:B------:R-:W-:Y:S01]  /*1530*/  HADD2.F32 R175, -RZ, R63.H0_H0 ;  /* 0x2000003fffaf7230 */ /* 0x000fe20000004100 */
[----:B------:R-:W-:Y:S01]  /*1540*/  @P3 FADD.FTZ R143, R60, R143 ;  /* 0x0000008f3c8f3221 */ /* 0x000fe20000010000 */
[----:B------:R-:W-:Y:S01]  /*1550*/  HADD2.F32 R173, -RZ, R61.H1_H1 ;  /* 0x3000003dffad7230 */ /* 0x000fe20000004100 */
[-C--:B------:R-:W-:Y:S01]  /*1560*/  FMUL.FTZ R60, R167, R138.reuse ;  /* 0x0000008aa73c7220 */ /* 0x080fe20000410000 */
[----:B------:R-:W-:Y:S01]  /*1570*/  HADD2.F32 R63, -RZ, R63.H1_H1 ;  /* 0x3000003fff3f7230 */ /* 0x000fe20000004100 */
[----:B------:R-:W-:Y:S01]  /*1580*/  @P3 FADD.FTZ R145, R62, R145 ;  /* 0x000000913e913221 */ /* 0x000fe20000010000 */
[----:B------:R-:W-:Y:S01]  /*1590*/  @P3 HADD2.F32 R130, -RZ, R57.H0_H0 ;  /* 0x20000039ff823230 */ /* 0x000fe20000004100 */
[----:B------:R-:W-:Y:S01]  /*15a0*/  FMUL.FTZ R62, R169, R138 ;  /* 0x0000008aa93e7220 */ /* 0x000fe20000410000 */
[----:B------:R-:W-:Y:S01]  /*15b0*/  @P3 HADD2.F32 R142, -RZ, R59.H1_H1 ;  /* 0x3000003bff8e3230 */ /* 0x000fe20000004100 */
[----:B------:R-:W-:Y:S01]  /*15c0*/  FMUL.FTZ R167, R39, R60 ;  /* 0x0000003c27a77220 */ /* 0x000fe20000410000 */
[--C-:B------:R-:W-:Y:S01]  /*15d0*/  @P3 HADD2.F32 R60, -RZ, R58.reuse.H0_H0 ;  /* 0x2000003aff3c3230 */ /* 0x100fe20000004100 */
[----:B------:R-:W-:Y:S01]  /*15e0*/  FMUL.FTZ R169, R37, R62 ;  /* 0x0000003e25a97220 */ /* 0x000fe20000410000 */
[----:B------:R-:W-:Y:S01]  /*15f0*/  @P3 HADD2.F32 R62, -RZ, R58.H1_H1 ;  /* 0x3000003aff3e3230 */ /* 0x000fe20000004100 */
[----:B------:R-:W-:-:S02]  /*1600*/  FMUL.FTZ R171, R171, R138 ;  /* 0x0000008aabab7220 */ /* 0x000fc40000410000 */
[----:B------:R-:W-:Y:S02]  /*1610*/  @P3 FADD.FTZ R169, R60, R169 ;  /* 0x000000a93ca93221 */ /* 0x000fe40000010000 */
[----:B------:R-:W-:Y:S02]  /*1620*/  FMUL.FTZ R171, R36, R171 ;  /* 0x000000ab24ab7220 */ /* 0x000fe40000410000 */
[-C--:B------:R-:W-:Y:S02]  /*1630*/  FMUL.FTZ R60, R175, R138.reuse ;  /* 0x0000008aaf3c7220 */ /* 0x080fe40000410000 */
[-C--:B------:R-:W-:Y:S02]  /*1640*/  FMUL.FTZ R173, R173, R138.reuse ;  /* 0x0000008aadad7220 */ /* 0x080fe40000410000 */
[----:B------:R-:W-:Y:S02]  /*1650*/  FMUL.FTZ R63, R63, R138 ;  /* 0x0000008a3f3f7220 */ /* 0x000fe40000410000 */
[----:B------:R-:W-:Y:S01]  /*1660*/  @P3 FADD.FTZ R171, R62, R171 ;  /* 0x000000ab3eab3221 */ /* 0x000fe20000010000 */
[----:B------:R-:W-:Y:S01]  /*1670*/  @P3 HADD2.F32 R62, -RZ, R59.H0_H0 ;  /* 0x2000003bff3e3230 */ /* 0x000fe20000004100 */
[----:B------:R-:W-:Y:S01]  /*1680*/  FMUL.FTZ R175, R35, R60 ;  /* 0x0000003c23af7220 */ /* 0x000fe20000410000 */
[----:B------:R-:W-:Y:S01]  /*1690*/  @P3 HADD2.F32 R60, -RZ, R57.H1_H1 ;  /* 0x30000039ff3c3230 */ /* 0x000fe20000004100 */
[----:B------:R-:W-:-:S02]  /*16a0*/  FMUL.FTZ R173, R38, R173 ;  /* 0x000000ad26ad7220 */ /* 0x000fc40000410000 */
[----:B------:R-:W-:Y:S02]  /*16b0*/  FMUL.FTZ R177, R34, R63 ;  /* 0x0000003f22b17220 */ /* 0x000fe40000410000 */
[----:B------:R-:W-:Y:S01]  /*16c0*/  @P3 FADD.FTZ R167, R130, R167 ;  /* 0x000000a782a73221 */ /* 0x000fe20000010000 */
[----:B------:R-:W-:Y:S01]  /*16d0*/  LEA R130, P4, R140, c[0x0][0x188], 0x4 ;  /* 0x000062008c827a11 */ /* 0x000fe200078820ff */
[----:B------:R-:W-:Y:S01]  /*16e0*/  @P3 FADD.FTZ R173, R60, R173 ;  /* 0x000000ad3cad3221 */ /* 0x000fe20000010000 */
[----:B------:R-:W-:Y:S01]  /*16f0*/  F2FP.PACK_AB R60, R145, R143 ;  /* 0x0000008f913c723e */ /* 0x000fe200000000ff */
[----:B------:R-:W-:Y:S01]  /*1700*/  @P3 FADD.FTZ R175, R62, R175 ;  /* 0x000000af3eaf3221 */ /* 0x000fe20000010000 */
[----:B------:R-:W-:Y:S01]  /*1710*/  LEA.HI.X R131, R140, c[0x0][0x18c], RZ, 0x4, P4 ;  /* 0x000063008c837a11 */ /* 0x000fe200020f24ff */
[----:B------:R-:W-:Y:S01]  /*1720*/  @P3 FADD.FTZ R177, R142, R177 ;  /* 0x000000b18eb13221 */ /* 0x000fe20000010000 */
[----:B------:R-:W-:Y:S02]  /*1730*/  F2FP.PACK_AB R62, R171, R169 ;  /* 0x000000a9ab3e723e */ /* 0x000fe400000000ff */
[----:B------:R-:W-:-:S02]  /*1740*/  F2FP.PACK_AB R61, R173, R167 ;  /* 0x000000a7ad3d723e */ /* 0x000fc400000000ff */
[----:B------:R-:W-:Y:S02]  /*1750*/  F2FP.PACK_AB R63, R177, R175 ;  /* 0x000000afb13f723e */ /* 0x000fe400000000ff */
[----:B------:R-:W-:-:S03]  /*1760*/  IADD3 R140, R140, 0x80, RZ ;  /* 0x000000808c8c7810 */ /* 0x000fc60007ffe0ff */
[----:B------:R0:W-:Y:S04]  /*1770*/  STG.E.128 [R130.64], R60 ;  /* 0x0000003c82007986 */ /* 0x0001e8000c101d04 */
.L_x_4419:
[----:B------:R-:W-:Y:S05]  /*1780*/  BSYNC B0 ;  /* 0x0000000000007941 */ /* 0x000fea0003800000 */
.L_x_4418:
        /* <DEDUP_REMOVED lines=15> */
[-C--:B------:R-:W-:Y:S02]  /*1880*/  FMUL.FTZ R62, R147, R138.reuse ;  /* 0x0000008a933e7220 */ /* 0x080fe40000410000 */
[----:B------:R-:W-:Y:S01]  /*1890*/  FMUL.FTZ R149, R149, R138 ;  /* 0x0000008a95957220 */ /* 0x000fe20000410000 */
[----:B------:R-:W-:Y:S01]  /*18a0*/  HADD2.F32 R179, -RZ, R61.H0_H0 ;  /* 0x2000003dffb37230 */ /* 0x000fe20000004100 */
[----:B------:R-:W-:Y:S01]  /*18b0*/  FMUL.FTZ R147, R33, R62 ;  /* 0x0000003e21937220 */ /* 0x000fe20000410000 */
[--C-:B---3--:R-:W-:Y:S01]  /*18c0*/  @P3 HADD2.F32 R60, -RZ, R56.reuse.H0_H0 ;  /* 0x20000038ff3c3230 */ /* 0x108fe20000004100 */
[----:B------:R-:W-:Y:S01]  /*18d0*/  FMUL.FTZ R149, R32, R149 ;  /* 0x0000009520957220 */ /* 0x000fe20000410000 */
[----:B------:R-:W-:-:S03]  /*18e0*/  @P3 HADD2.F32 R62, -RZ, R56.H1_H1 ;  /* 0x30000038ff3e3230 */ /* 0x000fc60000004100 */
[----:B------:R-:W-:Y:S02]  /*18f0*/  @P3 FADD.FTZ R147, R60, R147 ;  /* 0x000000933c933221 */ /* 0x000fe40000010000 */
[-C--:B------:R-:W-:Y:S02]  /*1900*/  FMUL.FTZ R60, R179, R138.reuse ;  /* 0x0000008ab33c7220 */ /* 0x080fe40000410000 */
[----:B------:R-:W-:Y:S02]  /*1910*/  @P3 FADD.FTZ R149, R62, R149 ;  /* 0x000000953e953221 */ /* 0x000fe40000010000 */
[----:B------:R-:W-:Y:S02]  /*1920*/  FMUL.FTZ R62, R181, R138 ;  /* 0x0000008ab53e7220 */ /* 0x000fe40000410000 */
[----:B------:R-:W-:Y:S01]  /*1930*/  FMUL.FTZ R179, R31, R60 ;  /* 0x0000003c1fb37220 */ /* 0x000fe20000410000 */
[----:B------:R-:W-:Y:S01]  /*1940*/  @P3 HADD2.F32 R60, -RZ, R58.H0_H0 ;  /* 0x2000003aff3c3230 */ /* 0x000fe20000004100 */
[----:B------:R-:W-:Y:S01]  /*1950*/  FMUL.FTZ R181, R29, R62 ;  /* 0x0000003e1db57220 */ /* 0x000fe20000410000 */
[----:B------:R-:W-:Y:S01]  /*1960*/  HADD2.F32 R187, -RZ, R63.H0_H0 ;  /* 0x2000003fffbb7230 */ /* 0x000fe20000004100 */
[----:B------:R-:W-:Y:S01]  /*1970*/  FMUL.FTZ R183, R183, R138 ;  /* 0x0000008ab7b77220 */ /* 0x000fe20000410000 */
[----:B------:R-:W-:-:S02]  /*1980*/  HADD2.F32 R185, -RZ, R61.H1_H1 ;  /* 0x3000003dffb97230 */ /* 0x000fc40000004100 */
[----:B------:R-:W-:Y:S01]  /*1990*/  HADD2.F32 R63, -RZ, R63.H1_H1 ;  /* 0x3000003fff3f7230 */ /* 0x000fe20000004100 */
[----:B------:R-:W-:Y:S01]  /*19a0*/  @P3 FADD.FTZ R181, R60, R181 ;  /* 0x000000b53cb53221 */ /* 0x000fe20000010000 */
[----:B------:R-:W-:Y:S01]  /*19b0*/  @P3 HADD2.F32 R62, -RZ, R58.H1_H1 ;  /* 0x3000003aff3e3230 */ /* 0x000fe20000004100 */
[----:B------:R-:W-:Y:S02]  /*19c0*/  FMUL.FTZ R183, R28, R183 ;  /* 0x000000b71cb77220 */ /* 0x000fe40000410000 */
[-C--:B------:R-:W-:Y:S02]  /*19d0*/  FMUL.FTZ R60, R187, R138.reuse ;  /* 0x0000008abb3c7220 */ /* 0x080fe40000410000 */
[-C--:B------:R-:W-:Y:S02]  /*19e0*/  FMUL.FTZ R185, R185, R138.reuse ;  /* 0x0000008ab9b97220 */ /* 0x080fe40000410000 */
[----:B------:R-:W-:Y:S01]  /*19f0*/  FMUL.FTZ R63, R63, R138 ;  /* 0x0000008a3f3f7220 */ /* 0x000fe20000410000 */
[----:B------:R-:W-:Y:S01]  /*1a00*/  @P3 HADD2.F32 R130, -RZ, R57.H0_H0 ;  /* 0x20000039ff823230 */ /* 0x000fe20000004100 */
[----:B------:R-:W-:Y:S01]  /*1a10*/  @P3 FADD.FTZ R183, R62, R183 ;  /* 0x000000b73eb73221 */ /* 0x000fe20000010000 */
[----:B------:R-:W-:Y:S01]  /*1a20*/  @P3 HADD2.F32 R62, -RZ, R59.H0_H0 ;  /* 0x2000003bff3e3230 */ /* 0x000fe20000004100 */
[----:B------:R-:W-:Y:S01]  /*1a30*/  FMUL.FTZ R187, R27, R60 ;  /* 0x0000003c1bbb7220 */ /* 0x000fe20000410000 */
[----:B------:R-:W-:Y:S01]  /*1a40*/  @P3 HADD2.F32 R60, -RZ, R57.H1_H1 ;  /* 0x30000039ff3c3230 */ /* 0x000fe20000004100 */
[----:B------:R-:W-:Y:S01]  /*1a50*/  FMUL.FTZ R185, R30, R185 ;  /* 0x000000b91eb97220 */ /* 0x000fe20000410000 */
[----:B------:R-:W-:Y:S01]  /*1a60*/  @P3 HADD2.F32 R142, -RZ, R59.H1_H1 ;  /* 0x3000003bff8e3230 */ /* 0x000fe20000004100 */
[----:B------:R-:W-:-:S02]  /*1a70*/  FMUL.FTZ R189, R26, R63 ;  /* 0x0000003f1abd7220 */ /* 0x000fc40000410000 */
[----:B------:R-:W-:Y:S01]  /*1a80*/  @P3 FADD.FTZ R179, R130, R179 ;  /* 0x000000b382b33221 */ /* 0x000fe20000010000 */
[----:B------:R-:W-:Y:S01]  /*1a90*/  LEA R130, P4, R140, c[0x0][0x188], 0x4 ;  /* 0x000062008c827a11 */ /* 0x000fe200078820ff */
        /* <DEDUP_REMOVED lines=10> */
.L_x_4421:
[----:B------:R-:W-:Y:S05]  /*1b40*/  BSYNC B0 ;  /* 0x0000000000007941 */ /* 0x000fea0003800000 */
.L_x_4420:
[----:B------:R-:W-:Y:S01]  /*1b50*/  BSSY B0, `(.L_x_4422) ;  /* 0x000003a000007945 */ /* 0x000fe20003800000 */
        /* <DEDUP_REMOVED lines=57> */
.L_x_4423:
[----:B------:R-:W-:Y:S05]  /*1ef0*/  BSYNC B0 ;  /* 0x0000000000007941 */ /* 0x000fea0003800000 */
.L_x_4422:
        /* <DEDUP_REMOVED lines=9> */
[----:B------:R0:W3:Y:S01]  /*1f90*/  @P3 LDG.E.128 R56, [R130.64] ;  /* 0x0000000482383981 */ /* 0x0000e2000c1e1d00 */
[--C-:B--2---:R-:W-:Y:S02]  /*1fa0*/  HADD2.F32 R203, -RZ, R60.reuse.H0_H0 ;  /* 0x2000003cffcb7230 */ /* 0x104fe40000004100 */
[----:B------:R-:W-:Y:S02]  /*1fb0*/  HADD2.F32 R207, -RZ, R61.H0_H0 ;  /* 0x2000003dffcf7230 */ /* 0x000fe40000004100 */
[----:B------:R-:W-:Y:S01]  /*1fc0*/  HADD2.F32 R205, -RZ, R60.H1_H1 ;  /* 0x3000003cffcd7230 */ /* 0x000fe20000004100 */
[-C--:B------:R-:W-:Y:S01]  /*1fd0*/  FMUL.FTZ R60, R203, R138.reuse ;  /* 0x0000008acb3c7220 */ /* 0x080fe20000410000 */
[--C-:B------:R-:W-:Y:S02]  /*1fe0*/  HADD2.F32 R211, -RZ, R62.reuse.H0_H0 ;  /* 0x2000003effd37230 */ /* 0x100fe40000004100 */
[----:B------:R-:W-:Y:S01]  /*1ff0*/  HADD2.F32 R217, -RZ, R63.H0_H0 ;  /* 0x2000003fffd97230 */ /* 0x000fe20000004100 */
[-C--:B------:R-:W-:Y:S01]  /*2000*/  FMUL.FTZ R205, R205, R138.reuse ;  /* 0x0000008acdcd7220 */ /* 0x080fe20000410000 */
[----:B------:R-:W-:Y:S01]  /*2010*/  HADD2.F32 R209, -RZ, R61.H1_H1 ;  /* 0x3000003dffd17230 */ /* 0x000fe20000004100 */
[-C--:B0-----:R-:W-:Y:S01]  /*2020*/  FMUL.FTZ R130, R211, R138.reuse ;  /* 0x0000008ad3827220 */ /* 0x081fe20000410000 */
[----:B------:R-:W-:Y:S01]  /*2030*/  HADD2.F32 R215, -RZ, R62.H1_H1 ;  /* 0x3000003effd77230 */ /* 0x000fe20000004100 */
[----:B------:R-:W-:Y:S01]  /*2040*/  FMUL.FTZ R62, R207, R138 ;  /* 0x0000008acf3e7220 */ /* 0x000fe20000410000 */
[----:B------:R-:W-:Y:S01]  /*2050*/  HADD2.F32 R63, -RZ, R63.H1_H1 ;  /* 0x3000003fff3f7230 */ /* 0x000fe20000004100 */
[----:B------:R-:W-:Y:S01]  /*2060*/  FMUL.FTZ R203, R17, R60 ;  /* 0x0000003c11cb7220 */ /* 0x000fe20000410000 */
[----:B---3--:R-:W-:Y:S01]  /*2070*/  @P3 HADD2.F32 R142, -RZ, R56.H0_H0 ;  /* 0x20000038ff8e3230 */ /* 0x008fe20000004100 */
[----:B------:R-:W-:-:S02]  /*2080*/  FMUL.FTZ R213, R209, R138 ;  /* 0x0000008ad1d57220 */ /* 0x000fc40000410000 */
[-C--:B------:R-:W-:Y:S02]  /*2090*/  FMUL.FTZ R215, R215, R138.reuse ;  /* 0x0000008ad7d77220 */ /* 0x080fe40000410000 */
[-C--:B------:R-:W-:Y:S02]  /*20a0*/  FMUL.FTZ R60, R217, R138.reuse ;  /* 0x0000008ad93c7220 */ /* 0x080fe40000410000 */
[----:B------:R-:W-:Y:S01]  /*20b0*/  FMUL.FTZ R63, R63, R138 ;  /* 0x0000008a3f3f7220 */ /* 0x000fe20000410000 */
[----:B------:R-:W-:Y:S01]  /*20c0*/  @P3 HADD2.F32 R138, -RZ, R58.H0_H0 ;  /* 0x2000003aff8a3230 */ /* 0x000fe20000004100 */
[----:B------:R-:W-:Y:S01]  /*20d0*/  FMUL.FTZ R207, R15, R62 ;  /* 0x0000003e0fcf7220 */ /* 0x000fe20000410000 */
[----:B------:R-:W-:Y:S01]  /*20e0*/  @P3 HADD2.F32 R62, -RZ, R56.H1_H1 ;  /* 0x30000038ff3e3230 */ /* 0x000fe20000004100 */
[----:B------:R-:W-:Y:S02]  /*20f0*/  FMUL.FTZ R205, R16, R205 ;  /* 0x000000cd10cd7220 */ /* 0x000fe40000410000 */
[----:B------:R-:W-:Y:S01]  /*2100*/  FMUL.FTZ R209, R13, R130 ;  /* 0x000000820dd17220 */ /* 0x000fe20000410000 */
[----:B------:R-:W-:Y:S01]  /*2110*/  @P3 HADD2.F32 R130, -RZ, R57.H0_H0 ;  /* 0x20000039ff823230 */ /* 0x000fe20000004100 */
[----:B------:R-:W-:-:S02]  /*2120*/  FMUL.FTZ R211, R12, R215 ;  /* 0x000000d70cd37220 */ /* 0x000fc40000410000 */
[----:B------:R-:W-:Y:S01]  /*2130*/  @P3 FADD.FTZ R203, R142, R203 ;  /* 0x000000cb8ecb3221 */ /* 0x000fe20000010000 */
[----:B------:R-:W-:Y:S01]  /*2140*/  @P3 HADD2.F32 R142, -RZ, R58.H1_H1 ;  /* 0x3000003aff8e3230 */ /* 0x000fe20000004100 */
[----:B------:R-:W-:Y:S01]  /*2150*/  @P3 FADD.FTZ R205, R62, R205 ;  /* 0x000000cd3ecd3221 */ /* 0x000fe20000010000 */
[--C-:B------:R-:W-:Y:S01]  /*2160*/  @P3 HADD2.F32 R62, -RZ, R59.reuse.H0_H0 ;  /* 0x2000003bff3e3230 */ /* 0x100fe20000004100 */
[----:B------:R-:W-:Y:S01]  /*2170*/  @P3 FADD.FTZ R209, R138, R209 ;  /* 0x000000d18ad13221 */ /* 0x000fe20000010000 */
[----:B------:R-:W-:Y:S01]  /*2180*/  @P3 HADD2.F32 R138, -RZ, R59.H1_H1 ;  /* 0x3000003bff8a3230 */ /* 0x000fe20000004100 */
[----:B------:R-:W-:Y:S01]  /*2190*/  FMUL.FTZ R215, R11, R60 ;  /* 0x0000003c0bd77220 */ /* 0x000fe20000410000 */
[----:B------:R-:W-:Y:S01]  /*21a0*/  @P3 HADD2.F32 R60, -RZ, R57.H1_H1 ;  /* 0x30000039ff3c3230 */ /* 0x000fe20000004100 */
[----:B------:R-:W-:Y:S02]  /*21b0*/  FMUL.FTZ R213, R14, R213 ;  /* 0x000000d50ed57220 */ /* 0x000fe40000410000 */
[----:B------:R-:W-:-:S02]  /*21c0*/  FMUL.FTZ R217, R10, R63 ;  /* 0x0000003f0ad97220 */ /* 0x000fc40000410000 */
[----:B------:R-:W-:Y:S01]  /*21d0*/  @P3 FADD.FTZ R207, R130, R207 ;  /* 0x000000cf82cf3221 */ /* 0x000fe20000010000 */
[----:B------:R-:W-:Y:S01]  /*21e0*/  LEA R130, P4, R140, c[0x0][0x188], 0x4 ;  /* 0x000062008c827a11 */ /* 0x000fe200078820ff */
[----:B------:R-:W-:Y:S02]  /*21f0*/  @P3 FADD.FTZ R211, R142, R211 ;  /* 0x000000d38ed33221 */ /* 0x000fe40000010000 */
[----:B------:R-:W-:Y:S01]  /*2200*/  @P3 FADD.FTZ R213, R60, R213 ;  /* 0x000000d53cd53221 */ /* 0x000fe20000010000 */
[----:B------:R-:W-:Y:S01]  /*2210*/  LEA.HI.X R131, R140, c[0x0][0x18c], RZ, 0x4, P4 ;  /* 0x000063008c837a11 */ /* 0x000fe200020f24ff */
[----:B------:R-:W-:Y:S01]  /*2220*/  @P3 FADD.FTZ R215, R62, R215 ;  /* 0x000000d73ed73221 */ /* 0x000fe20000010000 */
[----:B------:R-:W-:Y:S01]  /*2230*/  F2FP.PACK_AB R62, R211, R209 ;  /* 0x000000d1d33e723e */ /* 0x000fe200000000ff */
[----:B------:R-:W-:Y:S01]  /*2240*/  @P3 FADD.FTZ R217, R138, R217 ;  /* 0x000000d98ad93221 */ /* 0x000fe20000010000 */
[----:B------:R-:W-:Y:S02]  /*2250*/  F2FP.PACK_AB R61, R213, R207 ;  /* 0x000000cfd53d723e */ /* 0x000fe400000000ff */
[----:B------:R-:W-:-:S02]  /*2260*/  F2FP.PACK_AB R60, R205, R203 ;  /* 0x000000cbcd3c723e */ /* 0x000fc400000000ff */
[----:B------:R-:W-:-:S05]  /*2270*/  F2FP.PACK_AB R63, R217, R215 ;  /* 0x000000d7d93f723e */ /* 0x000fca00000000ff */
[----:B------:R0:W-:Y:S02]  /*2280*/  STG.E.128 [R130.64], R60 ;  /* 0x0000003c82007986 */ /* 0x0001e4000c101d04 */
.L_x_4425:
[----:B------:R-:W-:Y:S05]  /*2290*/  BSYNC B0 ;  /* 0x0000000000007941 */ /* 0x000fea0003800000 */
.L_x_4424:
        /* <DEDUP_REMOVED lines=51> */
.L_x_4440:
        /* <DEDUP_REMOVED lines=101> */
.L_x_4441:
        /* <DEDUP_REMOVED lines=87> */
[----:B------:R-:W-:Y:S01]  /*3190*/  MOV R140, 0x10 ;  /* 0x00000010008c7802 */ /* 0x000fe20000000f00 */
[----:B------:R-:W-:Y:S01]  /*31a0*/  FFMA.FTZ R62, R5, R142, R54 ;  /* 0x0000008e053e7223 */ /* 0x000fe20000010036 */
[----:B------:R-:W-:Y:S01]  /*31b0*/  F2FP.PACK_AB R60, R61, R60 ;  /* 0x0000003c3d3c723e */ /* 0x000fe200000000ff */
[----:B------:R-:W-:Y:S01]  /*31c0*/  FFMA.FTZ R131, R4, R144, R55 ;  /* 0x0000009004837223 */ /* 0x000fe20000010037 */
[----:B------:R-:W-:Y:S01]  /*31d0*/  F2FP.PACK_AB R61, R63, R130 ;  /* 0x000000823f3d723e */ /* 0x000fe200000000ff */
[----:B------:R-:W-:-:S02]  /*31e0*/  FFMA.FTZ R146, R3, R146, R88 ;  /* 0x0000009203927223 */ /* 0x000fc40000010058 */
[----:B------:R-:W-:Y:S01]  /*31f0*/  FFMA.FTZ R221, R2, R148, R91 ;  /* 0x0000009402dd7223 */ /* 0x000fe2000001005b */
[----:B------:R-:W-:Y:S01]  /*3200*/  F2FP.PACK_AB R62, R131, R62 ;  /* 0x0000003e833e723e */ /* 0x000fe200000000ff */
[C---:B------:R-:W-:Y:S01]  /*3210*/  IMAD.WIDE.U32 R130, R133.reuse, R140, c[0x0][0x208] ;  /* 0x0000820085827625 */ /* 0x040fe200078e008c */
[----:B------:R-:W-:Y:S02]  /*3220*/  IADD3 R133, R133, 0x80, RZ ;  /* 0x0000008085857810 */ /* 0x000fe40007ffe0ff */
[----:B------:R-:W-:-:S05]  /*3230*/  F2FP.PACK_AB R63, R221, R146 ;  /* 0x00000092dd3f723e */ /* 0x000fca00000000ff */
[----:B------:R0:W-:Y:S02]  /*3240*/  STG.E.128 [R130.64], R60 ;  /* 0x0000003c82007986 */ /* 0x0001e4000c101d04 */
.L_x_4429:
[----:B------:R-:W-:Y:S05]  /*3250*/  BSYNC B0 ;  /* 0x0000000000007941 */ /* 0x000fea0003800000 */
.L_x_4428:
[----:B------:R-:W-:Y:S01]  /*3260*/  ISETP.GE.U32.AND P3, PT, R50, 0x100, PT ;  /* 0x000001003200780c */ /* 0x000fe20003f66070 */
[----:B------:R-:W-:-:S12]  /*3270*/  BSSY B0, `(.L_x_4430) ;  /* 0x0000022000007945 */ /* 0x000fd80003800000 */
[----:B------:R-:W-:Y:S05]  /*3280*/  @!P3 BRA `(.L_x_4431) ;  /* 0x000002000000b947 */ /* 0x000fea0003800000 */
[--C-:B------:R-:W-:Y:S02]  /*3290*/  FADD.FTZ R140, R173, -R138.reuse ;  /* 0x8000008aad8c7221 */ /* 0x100fe40000010000 */
[--C-:B01----:R-:W-:Y:S02]  /*32a0*/  FADD.FTZ R60, R143, -R138.reuse ;  /* 0x8000008a8f3c7221 */ /* 0x103fe40000010000 */
[--C-:B------:R-:W-:Y:S02]  /*32b0*/  FADD.FTZ R62, R145, -R138.reuse ;  /* 0x8000008a913e7221 */ /* 0x100fe40000010000 */
[----:B------:R-:W-:Y:S02]  /*32c0*/  FMUL.FTZ R140, R219, R140 ;  /* 0x0000008cdb8c7220 */ /* 0x000fe40000410000 */
[--C-:B------:R-:W-:Y:S02]  /*32d0*/  FADD.FTZ R130, R167, -R138.reuse ;  /* 0x8000008aa7827221 */ /* 0x100fe40000010000 */
[----:B------:R-:W-:-:S02]  /*32e0*/  FADD.FTZ R142, R169, -R138 ;  /* 0x8000008aa98e7221 */ /* 0x000fc40000010000 */
[--C-:B------:R-:W-:Y:S02]  /*32f0*/  FADD.FTZ R144, R171, -R138.reuse ;  /* 0x8000008aab907221 */ /* 0x100fe40000010000 */
[--C-:B------:R-:W-:Y:S02]  /*3300*/  FADD.FTZ R146, R175, -R138.reuse ;  /* 0x8000008aaf927221 */ /* 0x100fe40000010000 */
[----:B------:R-:W-:Y:S02]  /*3310*/  FADD.FTZ R148, R177, -R138 ;  /* 0x8000008ab1947221 */ /* 0x000fe40000010000 */
[C---:B------:R-:W-:Y:S02]  /*3320*/  FMUL.FTZ R60, R219.reuse, R60 ;  /* 0x0000003cdb3c7220 */ /* 0x040fe40000410000 */
[----:B------:R-:W-:Y:S02]  /*3330*/  FMUL.FTZ R62, R219, R62 ;  /* 0x0000003edb3e7220 */ /* 0x000fe40000410000 */
[----:B------:R-:W-:Y:S01]  /*3340*/  FFMA.FTZ R63, R93, R140, R96 ;  /* 0x0000008c5d3f7223 */ /* 0x000fe20000010060 */
        /* <DEDUP_REMOVED lines=20> */
.L_x_4431:
[----:B------:R-:W-:Y:S05]  /*3490*/  BSYNC B0 ;  /* 0x0000000000007941 */ /* 0x000fea0003800000 */
.L_x_4430:
        /* <DEDUP_REMOVED lines=35> */
.L_x_4433:
[----:B------:R-:W-:Y:S05]  /*36d0*/  BSYNC B0 ;  /* 0x0000000000007941 */ /* 0x000fea0003800000 */
.L_x_4432:
[----:B------:R-:W-:Y:S01]  /*36e0*/  BSSY B0, `(.L_x_4434) ;  /* 0x0000022000007945 */ /* 0x000fe20003800000 */
        /* <DEDUP_REMOVED lines=11> */
[C---:B------:R-:W-:Y:S02]  /*37a0*/  FMUL.FTZ R62, R219.reuse, R62 ;  /* 0x0000003edb3e7220 */ /* 0x040fe40000410000 */
        /* <DEDUP_REMOVED lines=21> */
.L_x_4435:
[----:B------:R-:W-:Y:S05]  /*3900*/  BSYNC B0 ;  /* 0x0000000000007941 */ /* 0x000fea0003800000 */
.L_x_4434:
[----:B------:R-:W-:Y:S01]  /*3910*/  BSSY B0, `(.L_x_4436) ;  /* 0x0000021000007945 */ /* 0x000fe20003800000 */
        /* <DEDUP_REMOVED lines=18> */
[----:B------:R-:W-:Y:S01]  /*3a40*/  FFMA.FTZ R61, R71, R130, R126 ;  /* 0x00000082473d7223 */ /* 0x000fe2000001007e */
[----:B------:R-:W-:Y:S01]  /*3a50*/  MOV R130, 0x10 ;  /* 0x0000001000827802 */ /* 0x000fe20000000f00 */
[----:B------:R-:W-:-:S02]  /*3a60*/  FFMA.FTZ R131, R116, R62, R125 ;  /* 0x0000003e74837223 */ /* 0x000fc4000001007d */
[----:B------:R-:W-:Y:S02]  /*3a70*/  FFMA.FTZ R142, R118, R142, R127 ;  /* 0x0000008e768e7223 */ /* 0x000fe4000001007f */
[----:B------:R-:W-:Y:S01]  /*3a80*/  FFMA.FTZ R63, R120, R146, R129 ;  /* 0x00000092783f7223 */ /* 0x000fe20000010081 */
[----:B------:R-:W-:Y:S01]  /*3a90*/  F2FP.PACK_AB R60, R131, R60 ;  /* 0x0000003c833c723e */ /* 0x000fe200000000ff */
        /* <DEDUP_REMOVED lines=8> */
.L_x_4437:
[----:B------:R-:W-:Y:S05]  /*3b20*/  BSYNC B0 ;  /* 0x0000000000007941 */ /* 0x000fea0003800000 */
.L_x_4436:
[----:B------:R-:W-:Y:S02]  /*3b30*/  IADD3 R136, R136, c[0x0][0x160], RZ ;  /* 0x0000580088887a10 */ /* 0x000fe40007ffe0ff */
[----:B------:R-:W-:Y:S02]  /*3b40*/  LOP3.LUT P4, RZ, R135, 0xff, RZ, 0xc0, !PT ;  /* 0x000000ff87ff7812 */ /* 0x000fe4000788c0ff */
[----:B------:R-:W-:Y:S02]  /*3b50*/  ISETP.GE.AND P3, PT, R136, c[0x0][0x164], PT ;  /* 0x0000590088007a0c */ /* 0x000fe40003f66270 */
[----:B------:R-:W-:-:S11]  /*3b60*/  SEL R135, RZ, 0x1, P4 ;  /* 0x00000001ff877807 */ /* 0x000fd60002000000 */
[----:B01----:R-:W-:Y:S01]  /*3b70*/  @P3 CALL.REL.NOINC `(.L_x_4438) ;  /* 0x0000001000003944 */ /* 0x003fe20003c00000 */
[----:B------:R-:W-:Y:S05]  /*3b80*/  BRA `(.L_x_4439) ;  /* 0xffffd3c000007947 */ /* 0x000fea000383ffff */
.L_x_4438:
[----:B------:R-:W-:Y:S05]  /*3b90*/  EXIT ;  /* 0x000000000000794d */ /* 0x000fea0003800000 */
.L_x_4426:
[----:B------:R-:W-:Y:S01]  /*3ba0*/  HFMA2.MMA R61, -RZ, RZ, 0, 5.9604644775390625e-08 ;  /* 0x00000001ff3d7435 */ /* 0x000fe200000001ff */
[----:B------:R-:W-:Y:S02]  /*3bb0*/  MOV R138, R60 ;  /* 0x0000003c008a7202 */ /* 0x000fe40000000f00 */
[----:B------:R-:W-:Y:S02]  /*3bc0*/  MOV R131, 0x1f ;  /* 0x0000001f00837802 */ /* 0x000fe40000000f00 */
[----:B------:R-:W-:Y:S02]  /*3bd0*/  MOV R142, 0xffffffff ;  /* 0xffffffff008e7802 */ /* 0x000fe40000000f00 */
[----:B------:R-:W-:Y:S02]  /*3be0*/  MOV R62, 0x3c00 ;  /* 0x00003c00003e7802 */ /* 0x000fe40000000f00 */
[----:B------:R-:W-:Y:S05]  /*3bf0*/  CALL.REL.NOINC `($__internal_20_$__cuda_sm70_shflsync_bfly_p) ;  /* 0x000008b000007944 */ /* 0x000fea0003c00000 */
[----:B01----:R-:W-:Y:S05]  /*3c00*/  BRA `(.L_x_4440) ;  /* 0xffffe9c000007947 */ /* 0x003fea000383ffff */
.L_x_4427:
[----:B------:R-:W-:Y:S01]  /*3c10*/  HFMA2.MMA R61, -RZ, RZ, 0, 1.1920928955078125e-07 ;  /* 0x00000002ff3d7435 */ /* 0x000fe200000001ff */
[----:B------:R-:W-:Y:S02]  /*3c20*/  MOV R131, 0x1f ;  /* 0x0000001f00837802 */ /* 0x000fe40000000f00 */
[----:B------:R-:W-:-:S02]  /*3c30*/  MOV R142, 0xffffffff ;  /* 0xffffffff008e7802 */ /* 0x000fc40000000f00 */
[----:B------:R-:W-:Y:S02]  /*3c40*/  MOV R62, 0x3c60 ;  /* 0x00003c60003e7802 */ /* 0x000fe40000000f00 */
[----:B0-----:R-:W-:Y:S05]  /*3c50*/  CALL.REL.NOINC `($__internal_20_$__cuda_sm70_shflsync_bfly_p) ;  /* 0x0000085000007944 */ /* 0x001fea0003c00000 */
[----:B01----:R-:W-:Y:S01]  /*3c60*/  FADD.FTZ R138, R138, R61 ;  /* 0x0000003d8a8a7221 */ /* 0x003fe20000010000 */
[----:B------:R-:W-:Y:S01]  /*3c70*/  HFMA2.MMA R61, -RZ, RZ, 0, 2.384185791015625e-07 ;  /* 0x00000004ff3d7435 */ /* 0x000fe200000001ff */
[----:B------:R-:W-:Y:S02]  /*3c80*/  MOV R131, 0x1f ;  /* 0x0000001f00837802 */ /* 0x000fe40000000f00 */
[----:B------:R-:W-:Y:S02]  /*3c90*/  MOV R142, 0xffffffff ;  /* 0xffffffff008e7802 */ /* 0x000fe40000000f00 */
[----:B------:R-:W-:Y:S02]  /*3ca0*/  MOV R62, 0x3cc0 ;  /* 0x00003cc0003e7802 */ /* 0x000fe40000000f00 */
[----:B------:R-:W-:Y:S05]  /*3cb0*/  CALL.REL.NOINC `($__internal_20_$__cuda_sm70_shflsync_bfly_p) ;  /* 0x000007f000007944 */ /* 0x000fea0003c00000 */
[----:B01----:R-:W-:Y:S01]  /*3cc0*/  FADD.FTZ R138, R138, R61 ;  /* 0x0000003d8a8a7221 */ /* 0x003fe20000010000 */
[----:B------:R-:W-:Y:S01]  /*3cd0*/  HFMA2.MMA R61, -RZ, RZ, 0, 4.76837158203125e-07 ;  /* 0x00000008ff3d7435 */ /* 0x000fe200000001ff */
[----:B------:R-:W-:Y:S02]  /*3ce0*/  MOV R131, 0x1f ;  /* 0x0000001f00837802 */ /* 0x000fe40000000f00 */
[----:B------:R-:W-:-:S02]  /*3cf0*/  MOV R142, 0xffffffff ;  /* 0xffffffff008e7802 */ /* 0x000fc40000000f00 */
[----:B------:R-:W-:Y:S02]  /*3d00*/  MOV R62, 0x3d20 ;  /* 0x00003d20003e7802 */ /* 0x000fe40000000f00 */
[----:B------:R-:W-:Y:S05]  /*3d10*/  CALL.REL.NOINC `($__internal_20_$__cuda_sm70_shflsync_bfly_p) ;  /* 0x0000079000007944 */ /* 0x000fea0003c00000 */
[----:B01----:R-:W-:Y:S01]  /*3d20*/  FADD.FTZ R138, R138, R61 ;  /* 0x0000003d8a8a7221 */ /* 0x003fe20000010000 */
[----:B------:R-:W-:Y:S01]  /*3d30*/  HFMA2.MMA R61, -RZ, RZ, 0, 9.5367431640625e-07 ;  /* 0x00000010ff3d7435 */ /* 0x000fe200000001ff */
[----:B------:R-:W-:Y:S02]  /*3d40*/  MOV R131, 0x1f ;  /* 0x0000001f00837802 */ /* 0x000fe40000000f00 */
[----:B------:R-:W-:Y:S02]  /*3d50*/  MOV R142, 0xffffffff ;  /* 0xffffffff008e7802 */ /* 0x000fe40000000f00 */
[----:B------:R-:W-:Y:S02]  /*3d60*/  MOV R62, 0x3d80 ;  /* 0x00003d80003e7802 */ /* 0x000fe40000000f00 */
[----:B------:R-:W-:Y:S05]  /*3d70*/  CALL.REL.NOINC `($__internal_20_$__cuda_sm70_shflsync_bfly_p) ;  /* 0x0000073000007944 */ /* 0x000fea0003c00000 */
        /* <DEDUP_REMOVED lines=87> */
[----:B------:R-:W-:Y:S05]  /*42f0*/  CALL.REL.NOINC `($__internal_20_$__cuda_sm70_shflsync_bfly_p) ;  /* 0x000001b000007944 */ /* 0x000fea0003c00000 */
[----:B01----:R-:W-:Y:S01]  /*4300*/  FADD.FTZ R138, R138, R61 ;  /* 0x0000003d8a8a7221 */ /* 0x003fe20000010000 */
[----:B------:R-:W-:Y:S01]  /*4310*/  HFMA2.MMA R61, -RZ, RZ, 0, 1.1920928955078125e-07 ;  /* 0x00000002ff3d7435 */ /* 0x000fe200000001ff */
[----:B------:R-:W-:Y:S02]  /*4320*/  MOV R131, 0x1f ;  /* 0x0000001f00837802 */ /* 0x000fe40000000f00 */
[----:B------:R-:W-:Y:S02]  /*4330*/  MOV R142, 0xffffffff ;  /* 0xffffffff008e7802 */ /* 0x000fe40000000f00 */
[----:B------:R-:W-:Y:S02]  /*4340*/  MOV R62, 0x4360 ;  /* 0x00004360003e7802 */ /* 0x000fe40000000f00 */
[----:B------:R-:W-:Y:S05]  /*4350*/  CALL.REL.NOINC `($__internal_20_$__cuda_sm70_shflsync_bfly_p) ;  /* 0x0000015000007944 */ /* 0x000fea0003c00000 */
[----:B01----:R-:W-:Y:S01]  /*4360*/  FADD.FTZ R138, R138, R61 ;  /* 0x0000003d8a8a7221 */ /* 0x003fe20000010000 */
[----:B------:R-:W-:Y:S01]  /*4370*/  HFMA2.MMA R61, -RZ, RZ, 0, 2.384185791015625e-07 ;  /* 0x00000004ff3d7435 */ /* 0x000fe200000001ff */
[----:B------:R-:W-:Y:S02]  /*4380*/  MOV R131, 0x1f ;  /* 0x0000001f00837802 */ /* 0x000fe40000000f00 */
[----:B------:R-:W-:-:S02]  /*4390*/  MOV R142, 0xffffffff ;  /* 0xffffffff008e7802 */ /* 0x000fc40000000f00 */
[----:B------:R-:W-:Y:S02]  /*43a0*/  MOV R62, 0x43c0 ;  /* 0x000043c0003e7802 */ /* 0x000fe40000000f00 */
[----:B------:R-:W-:Y:S05]  /*43b0*/  CALL.REL.NOINC `($__internal_20_$__cuda_sm70_shflsync_bfly_p) ;  /* 0x000000f000007944 */ /* 0x000fea0003c00000 */
[----:B01----:R-:W-:Y:S01]  /*43c0*/  FADD.FTZ R138, R138, R61 ;  /* 0x0000003d8a8a7221 */ /* 0x003fe20000010000 */
[----:B------:R-:W-:Y:S01]  /*43d0*/  HFMA2.MMA R61, -RZ, RZ, 0, 4.76837158203125e-07 ;  /* 0x00000008ff3d7435 */ /* 0x000fe200000001ff */
[----:B------:R-:W-:Y:S02]  /*43e0*/  MOV R131, 0x1f ;  /* 0x0000001f00837802 */ /* 0x000fe40000000f00 */
[----:B------:R-:W-:Y:S02]  /*43f0*/  MOV R142, 0xffffffff ;  /* 0xffffffff008e7802 */ /* 0x000fe40000000f00 */
[----:B------:R-:W-:Y:S02]  /*4400*/  MOV R62, 0x4420 ;  /* 0x00004420003e7802 */ /* 0x000fe40000000f00 */
[----:B------:R-:W-:Y:S05]  /*4410*/  CALL.REL.NOINC `($__internal_20_$__cuda_sm70_shflsync_bfly_p) ;  /* 0x0000009000007944 */ /* 0x000fea0003c00000 */
[----:B-1----:R-:W-:Y:S01]  /*4420*/  FADD.FTZ R140, R138, R61 ;  /* 0x0000003d8a8c7221 */ /* 0x002fe20000010000 */
[----:B------:R-:W-:Y:S01]  /*4430*/  HFMA2.MMA R61, -RZ, RZ, 0, 9.5367431640625e-07 ;  /* 0x00000010ff3d7435 */ /* 0x000fe200000001ff */
[----:B0-----:R-:W-:Y:S02]  /*4440*/  MOV R131, 0x1f ;  /* 0x0000001f00837802 */ /* 0x001fe40000000f00 */
[----:B------:R-:W-:-:S02]  /*4450*/  MOV R142, 0xffffffff ;  /* 0xffffffff008e7802 */ /* 0x000fc40000000f00 */
[----:B------:R-:W-:Y:S02]  /*4460*/  MOV R138, R140 ;  /* 0x0000008c008a7202 */ /* 0x000fe40000000f00 */
[----:B------:R-:W-:Y:S02]  /*4470*/  MOV R62, 0x4490 ;  /* 0x00004490003e7802 */ /* 0x000fe40000000f00 */
[----:B------:R-:W-:Y:S05]  /*4480*/  CALL.REL.NOINC `($__internal_20_$__cuda_sm70_shflsync_bfly_p) ;  /* 0x0000002000007944 */ /* 0x000fea0003c00000 */
[----:B-1----:R-:W-:Y:S01]  /*4490*/  MOV R63, R61 ;  /* 0x0000003d003f7202 */ /* 0x002fe20000000f00 */
[----:B0-----:R-:W-:Y:S05]  /*44a0*/  BRA `(.L_x_4441) ;  /* 0xffffe77000007947 */ /* 0x001fea000383ffff */
        .weak           $__internal_20_$__cuda_sm70_shflsync_bfly_p
        .type           $__internal_20_$__cuda_sm70_shflsync_bfly_p,@function
        .size           $__internal_20_$__cuda_sm70_shflsync_bfly_p,(.L_x_36060 - $__internal_20_$__cuda_sm70_shflsync_bfly_p)
$__internal_20_$__cuda_sm70_shflsync_bfly_p:
[----:B------:R-:W-:Y:S01]  /*44b0*/  HFMA2.MMA R63, -RZ, RZ, 0, 0 ;  /* 0x00000000ff3f7435 */ /* 0x000fe200000001ff */
[----:B------:R-:W-:Y:S04]  /*44c0*/  WARPSYNC R142 ;  /* 0x0000008e00007348 */ /* 0x000fe80003800000 */
[----:B------:R0:W1:Y:S01]  /*44d0*/  SHFL.BFLY PT, R61, R138, R61, R131 ;  /* 0x0c00003d8a3d7389 */ /* 0x00006200000e0083 */
[----:B------:R-:W-:Y:S05]  /*44e0*/  RET.REL.NODEC R62 `(_ZN10layer_norm13ln_fwd_kernelINS_13Kernel_traitsI6__halfS2_S2_S2_fjLj5120ELj1ELj1ELj4ELj16ENS_18Kernel_traits_baseILj5120ES2_S2_S2_S2_fjLj128EEEEELb0ELb1ELb0ELb0EEEvNS_9FwdParamsE) ;  /* 0xffffbb103e007950 */ /* 0x000fea0003c3ffff */
.L_x_4442:
        /* <DEDUP_REMOVED lines=9> */
.L_x_36060:


//--------------------- .text._ZN10layer_norm13ln_fwd_kernelINS_13Kernel_traitsI6__halfS2_S2_S2_fjLj5120ELj1ELj1ELj4ELj16ENS_18Kernel_traits_baseILj5120ES2_S2_S2_S2_fjLj128EEEEELb0ELb1ELb0ELb1EEEvNS_9FwdParamsE --------------------------
	.section	.text._ZN10layer_norm13ln_fwd_kernelINS_13Kernel_traitsI6__halfS2_S2_S2_fjLj5120ELj1ELj1ELj4ELj16ENS_18Kernel_traits_baseILj5120ES2_S2_S2_S2_fjLj128EEEEELb0ELb1ELb0ELb1EEEvNS_9FwdParamsE,"ax",@progbits
	.sectioninfo	@"SHI_REGISTERS=224"
	.align	128
        .global         _ZN10layer_norm13ln_fwd_kernelINS_13Kernel_traitsI6__halfS2_S2_S2_fjLj5120ELj1ELj1ELj4ELj16ENS_18Kernel_traits_baseILj5120ES2_S2_S2_S2_fjLj128EEEEELb0ELb1ELb0ELb1EEEvNS_9FwdParamsE
        .type           _ZN10layer_norm13ln_fwd_kernelINS_13Kernel_traitsI6__halfS2_S2_S2_fjLj5120ELj1ELj1ELj4ELj16ENS_18Kernel_traits_baseILj5120ES2_S2_S2_S2_fjLj128EEEEELb0ELb1ELb0ELb1EEEvNS_9FwdParamsE,@function
        .size           _ZN10layer_norm13ln_fwd_kernelINS_13Kernel_traitsI6__halfS2_S2_S2_fjLj5120ELj1ELj1ELj4ELj16ENS_18Kernel_traits_baseILj5120ES2_S2_S2_S2_fjLj128EEEEELb0ELb1ELb0ELb1EEEvNS_9FwdParamsE,(.L_x_36061 - _ZN10layer_norm13ln_fwd_kernelINS_13Kernel_traitsI6__halfS2_S2_S2_fjLj5120ELj1ELj1ELj4ELj16ENS_18Kernel_traits_baseILj5120ES2_S2_S2_S2_fjLj128EEEEELb0ELb1ELb0ELb1EEEvNS_9FwdParamsE)
        .other          _ZN10layer_norm13ln_fwd_kernelINS_13Kernel_traitsI6__halfS2_S2_S2_fjLj5120ELj1ELj1ELj4ELj16ENS_18Kernel_traits_baseILj5120ES2_S2_S2_S2_fjLj128EEEEELb0ELb1ELb0ELb1EEEvNS_9FwdParamsE,@"STO_CUDA_ENTRY STV_DEFAULT"
_ZN10layer_norm13ln_fwd_kernelINS_13Kernel_traitsI6__halfS2_S2_S2_fjLj5120ELj1ELj1ELj4ELj16ENS_18Kernel_traits_baseILj5120ES2_S2_S2_S2_fjLj128EEEEELb0ELb1ELb0ELb1EEEvNS_9FwdParamsE:
.text._ZN10layer_norm13ln_fwd_kernelINS_13Kernel_traitsI6__halfS2_S2_S2_fjLj5120ELj1ELj1ELj4ELj16ENS_18Kernel_traits_baseILj5120ES2_S2_S2_S2_fjLj128EEEEELb0ELb1ELb0ELb1EEEvNS_9FwdParamsE:
        /* <DEDUP_REMOVED lines=23> */
[----:B------:R0:W2:Y:S03]  /*0170*/  LDG.E.128 R40, [R46.64+0x800] ;  /* 0x000800042e287981 */ /* 0x0000a6000c1e1d00 */
[----:B------:R-:W-:Y:S01]  /*0180*/  IADD3.X R3, RZ, c[0x0][0x1b4], RZ, P1, !PT ;  /* 0x00006d00ff037a10 */ /* 0x000fe20000ffe4ff */
[----:B------:R0:W3:Y:S04]  /*0190*/  LDG.E.128 R4, [R46.64] ;  /* 0x000000042e047981 */ /* 0x0000e8000c1e1d00 */
        /* <DEDUP_REMOVED lines=18> */
[----:B0-----:R-:W-:Y:S01]  /*02c0*/  HADD2.F32 R46, -RZ, R52.H1_H1 ;  /* 0x30000034ff2e7230 */ /* 0x001fe20000004100 */
[----:B------:R-:W-:Y:S01]  /*02d0*/  @!P0 CS2R R86, SRZ ;  /* 0x0000000000568805 */ /* 0x000fe2000001ff00 */
        /* <DEDUP_REMOVED lines=12> */
[----:B------:R-:W-:Y:S01]  /*03a0*/  SHF.R.U32.HI R143, RZ, 0x5, R0 ;  /* 0x00000005ff8f7819 */ /* 0x000fe20000011600 */
        /* <DEDUP_REMOVED lines=9> */
[----:B------:R-:W-:Y:S01]  /*0440*/  HADD2.F32 R68, -RZ, R71.H1_H1 ;  /* 0x30000047ff447230 */ /* 0x000fe20000004100 */
[----:B------:R-:W-:Y:S01]  /*0450*/  HFMA2.MMA R138, -RZ, RZ, 0, 5.9604644775390625e-08 ;  /* 0x00000001ff8a7435 */ /* 0x000fe200000001ff */
        /* <DEDUP_REMOVED lines=9> */
[----:B------:R-:W-:Y:S01]  /*04f0*/  HADD2.F32 R78, -RZ, R84.H1_H1 ;  /* 0x30000054ff4e7230 */ /* 0x000fe20000004100 */
[----:B------:R-:W-:Y:S01]  /*0500*/  LEA R118, R118, 0x4, 0x2 ;  /* 0x0000000476767811 */ /* 0x000fe200078e10ff */
[--C-:B------:R-:W-:Y:S01]  /*0510*/  HADD2.F32 R79, -RZ, R85.reuse.H0_H0 ;  /* 0x20000055ff4f7230 */ /* 0x100fe20000004100 */
[----:B------:R-:W-:Y:S01]  /*0520*/  LOP3.LUT R119, R0, 0x1f, RZ, 0xc0, !PT ;  /* 0x0000001f00777812 */ /* 0x000fe200078ec0ff */
[----:B------:R-:W-:Y:S01]  /*0530*/  HADD2.F32 R80, -RZ, R85.H1_H1 ;  /* 0x30000055ff507230 */ /* 0x000fe20000004100 */
[----:B------:R-:W-:Y:S01]  /*0540*/  LOP3.LUT R143, R143, 0x3, RZ, 0xc0, !PT ;  /* 0x000000038f8f7812 */ /* 0x000fe200078ec0ff */
[--C-:B------:R-:W-:Y:S02]  /*0550*/  HADD2.F32 R81, -RZ, R86.reuse.H0_H0 ;  /* 0x20000056ff517230 */ /* 0x100fe40000004100 */
[----:B------:R-:W-:Y:S02]  /*0560*/  HADD2.F32 R82, -RZ, R86.H1_H1 ;  /* 0x30000056ff527230 */ /* 0x000fe40000004100 */
[----:B------:R-:W-:-:S02]  /*0570*/  HADD2.F32 R83, -RZ, R87.H0_H0 ;  /* 0x20000057ff537230 */ /* 0x000fc40000004100 */
[----:B------:R-:W-:Y:S01]  /*0580*/  HADD2.F32 R84, -RZ, R87.H1_H1 ;  /* 0x30000057ff547230 */ /* 0x000fe20000004100 */
[----:B------:R-:W-:Y:S01]  /*0590*/  ULDC.U8 UR6, c[0x0][0x1f0] ;  /* 0x00007c0000067ab9 */ /* 0x000fe20000000000 */
[--C-:B--2---:R-:W-:Y:S02]  /*05a0*/  HADD2.F32 R85, -RZ, R40.reuse.H0_H0 ;  /* 0x20000028ff557230 */ /* 0x104fe40000004100 */
[----:B------:R-:W-:Y:S02]  /*05b0*/  HADD2.F32 R86, -RZ, R40.H1_H1 ;  /* 0x30000028ff567230 */ /* 0x000fe40000004100 */
[----:B---3--:R-:W-:Y:S02]  /*05c0*/  HADD2.F32 R120, -RZ, R7.H0_H0 ;  /* 0x20000007ff787230 */ /* 0x008fe40000004100 */
[--C-:B----4-:R-:W-:Y:S02]  /*05d0*/  HADD2.F32 R130, -RZ, R14.reuse.H0_H0 ;  /* 0x2000000eff827230 */ /* 0x110fe40000004100 */
        /* <DEDUP_REMOVED lines=13> */
[----:B------:R-:W-:Y:S02]  /*06b0*/  HADD2.F32 R16, -RZ, R17.H0_H0 ;  /* 0x20000011ff107230 */ /* 0x000fe40000004100 */
[----:B------:R-:W-:Y:S02]  /*06c0*/  HADD2.F32 R20, -RZ, R21.H0_H0 ;  /* 0x20000015ff147230 */ /* 0x000fe40000004100 */
[----:B------:R-:W-:Y:S02]  /*06d0*/  HADD2.F32 R24, -RZ, R25.H0_H0 ;  /* 0x20000019ff187230 */ /* 0x000fe40000004100 */
        /* <DEDUP_REMOVED lines=41> */
[----:B------:R-:W-:Y:S02]  /*0970*/  HADD2.F32 R17, -RZ, R17.H1_H1 ;  /* 0x30000011ff117230 */ /* 0x000fe40000004100 */
[----:B------:R-:W-:Y:S02]  /*0980*/  HADD2.F32 R21, -RZ, R21.H1_H1 ;  /* 0x30000015ff157230 */ /* 0x000fe40000004100 */
[----:B------:R-:W-:Y:S02]  /*0990*/  HADD2.F32 R25, -RZ, R25.H1_H1 ;  /* 0x30000019ff197230 */ /* 0x000fe40000004100 */
[----:B------:R-:W-:-:S02]  /*09a0*/  HADD2.F32 R26, -RZ, R6.H0_H0 ;  /* 0x20000006ff1a7230 */ /* 0x000fc40000004100 */
.L_x_4446:
[----:B------:R-:W-:Y:S01]  /*09b0*/  ISETP.NE.U32.AND P0, PT, RZ, c[0x0][0x1c0], PT ;  /* 0x00007000ff007a0c */ /* 0x000fe20003f05070 */
[----:B------:R-:W-:Y:S01]  /*09c0*/  IMAD R2, R117, c[0x0][0x168], RZ ;  /* 0x00005a0075027a24 */ /* 0x000fe200078e02ff */
[----:B------:R-:W-:-:S02]  /*09d0*/  ISETP.NE.U32.AND P1, PT, RZ, c[0x0][0x180], PT ;  /* 0x00006000ff007a0c */ /* 0x000fc40003f25070 */
[----:B------:R-:W-:Y:S02]  /*09e0*/  ISETP.NE.AND.EX P0, PT, RZ, c[0x0][0x1c4], PT, P0 ;  /* 0x00007100ff007a0c */ /* 0x000fe40003f05300 */
[----:B------:R-:W-:Y:S02]  /*09f0*/  SHF.R.S32.HI R3, RZ, 0x1f, R2 ;  /* 0x0000001fff037819 */ /* 0x000fe40000011402 */
[----:B------:R-:W-:Y:S02]  /*0a00*/  ISETP.NE.AND.EX P1, PT, RZ, c[0x0][0x184], PT, P1 ;  /* 0x00006100ff007a0c */ /* 0x000fe40003f25310 */
[----:B------:R-:W-:Y:S02]  /*0a10*/  LEA.HI R3, R3, R2, RZ, 0x3 ;  /* 0x0000000203037211 */ /* 0x000fe400078f18ff */
[----:B------:R-:W-:Y:S02]  /*0a20*/  MOV R42, 0x10 ;  /* 0x00000010002a7802 */ /* 0x000fe40000000f00 */
[----:B------:R-:W-:-:S03]  /*0a30*/  LEA.HI.SX32 R159, R3, R44, 0x1d ;  /* 0x0000002c039f7211 */ /* 0x000fc600078feaff */
[----:B------:R-:W-:Y:S02]  /*0a40*/  @P0 MOV R8, 0x2 ;  /* 0x0000000200080802 */ /* 0x000fe40000000f00 */
[----:B------:R-:W-:-:S04]  /*0a50*/  IMAD.WIDE.U32 R32, R159, R42, c[0x0][0x170] ;  /* 0x00005c009f207625 */ /* 0x000fc800078e002a */
[----:B------:R-:W-:Y:S01]  /*0a60*/  @P0 IMAD.WIDE R8, R117, R8, c[0x0][0x1c0] ;  /* 0x0000700075080625 */ /* 0x000fe200078e0208 */
[C---:B------:R-:W-:Y:S01]  /*0a70*/  @P1 LEA R2, P2, R159.reuse, c[0x0][0x180], 0x4 ;  /* 0x000060009f021a11 */ /* 0x040fe200078420ff */
[----:B------:R-:W2:Y:S04]  /*0a80*/  LDG.E.128 R32, [R32.64] ;  /* 0x0000000420207981 */ /* 0x000ea8000c1e1d00 */
[----:B------:R-:W3:Y:S01]  /*0a90*/  @P0 LDG.E.U16 R8, [R8.64] ;  /* 0x0000000408080981 */ /* 0x000ee2000c1e1500 */
[----:B------:R-:W-:-:S05]  /*0aa0*/  @P1 LEA.HI.X R3, R159, c[0x0][0x184], RZ, 0x4, P2 ;  /* 0x000061009f031a11 */ /* 0x000fca00010f24ff */
[----:B------:R-:W4:Y:S01]  /*0ab0*/  @P1 LDG.E.128 R28, [R2.64] ;  /* 0x00000004021c1981 */ /* 0x000f22000c1e1d00 */
[----:B------:R-:W-:Y:S01]  /*0ac0*/  MOV R40, 0x3f800000 ;  /* 0x3f80000000287802 */ /* 0x000fe20000000f00 */
[--C-:B------:R-:W-:Y:S02]  /*0ad0*/  HADD2.F32 R12, -RZ, R4.reuse.H0_H0 ;  /* 0x20000004ff0c7230 */ /* 0x100fe40000004100 */
[----:B------:R-:W-:Y:S01]  /*0ae0*/  HADD2.F32 R36, -RZ, R4.H1_H1 ;  /* 0x30000004ff247230 */ /* 0x000fe20000004100 */
[----:B------:R-:W-:Y:S02]  /*0af0*/  IADD3 R177, R159, 0x80, RZ ;  /* 0x000000809fb17810 */ /* 0x000fe40007ffe0ff */
[----:B------:R-:W-:Y:S01]  /*0b00*/  SHF.R.U32.HI R154, RZ, 0x1c, R159 ;  /* 0x0000001cff9a7819 */ /* 0x000fe2000001169f */
[----:B--2---:R-:W-:Y:S02]  /*0b10*/  HADD2.F32 R13, -RZ, R32.H0_H0 ;  /* 0x20000020ff0d7230 */ /* 0x004fe40000004100 */
[----:B---3--:R-:W-:-:S02]  /*0b20*/  @P0 HADD2.F32 R40, -RZ, R8.H0_H0 ;  /* 0x20000008ff280230 */ /* 0x008fc40000004100 */
[----:B------:R-:W-:Y:S02]  /*0b30*/  HADD2.F32 R37, -RZ, R32.H1_H1 ;  /* 0x30000020ff257230 */ /* 0x000fe40000004100 */
[----:B------:R-:W-:Y:S01]  /*0b40*/  HADD2.F32 R9, -RZ, R33.H0_H0 ;  /* 0x20000021ff097230 */ /* 0x000fe20000004100 */
[-C--:B------:R-:W-:Y:S01]  /*0b50*/  FMUL.FTZ R13, R13, R40.reuse ;  /* 0x000000280d0d7220 */ /* 0x080fe20000410000 */
[----:B----4-:R-:W-:Y:S01]  /*0b60*/  @P1 HADD2.F32 R2, -RZ, R28.H0_H0 ;  /* 0x2000001cff021230 */ /* 0x010fe20000004100 */
[----:B------:R-:W-:Y:S02]  /*0b70*/  FMUL.FTZ R37, R37, R40 ;  /* 0x0000002825257220 */ /* 0x000fe40000410000 */
[----:B------:R-:W-:Y:S01]  /*0b80*/  FMUL.FTZ R149, R13, R12 ;  /* 0x0000000c0d957220 */ /* 0x000fe20000410000 */
[----:B------:R-:W-:Y:S01]  /*0b90*/  HADD2.F32 R12, -RZ, R5.H0_H0 ;  /* 0x20000005ff0c7230 */ /* 0x000fe20000004100 */
[----:B------:R-:W-:Y:S01]  /*0ba0*/  FMUL.FTZ R9, R9, R40 ;  /* 0x0000002809097220 */ /* 0x000fe20000410000 */
[----:B------:R-:W-:Y:S01]  /*0bb0*/  HADD2.F32 R39, -RZ, R34.H0_H0 ;  /* 0x20000022ff277230 */ /* 0x000fe20000004100 */
[----:B------:R-:W-:Y:S01]  /*0bc0*/  @P1 FADD.FTZ R149, R149, R2 ;  /* 0x0000000295951221 */ /* 0x000fe20000010000 */
[----:B------:R-:W-:Y:S01]  /*0bd0*/  HADD2.F32 R3, -RZ, R35.H0_H0 ;  /* 0x20000023ff037230 */ /* 0x000fe20000004100 */
[----:B------:R-:W-:Y:S01]  /*0be0*/  FMUL.FTZ R151, R37, R36 ;  /* 0x0000002425977220 */ /* 0x000fe20000410000 */
[----:B------:R-:W-:Y:S01]  /*0bf0*/  @P1 HADD2.F32 R8, -RZ, R28.H1_H1 ;  /* 0x3000001cff081230 */ /* 0x000fe20000004100 */
[----:B------:R-:W-:Y:S01]  /*0c00*/  FMUL.FTZ R147, R9, R12 ;  /* 0x0000000c09937220 */ /* 0x000fe20000410000 */
[----:B------:R-:W-:Y:S01]  /*0c10*/  @P1 HADD2.F32 R2, -RZ, R29.H0_H0 ;  /* 0x2000001dff021230 */ /* 0x000fe20000004100 */
[----:B------:R-:W-:Y:S01]  /*0c20*/  FMUL.FTZ R39, R39, R40 ;  /* 0x0000002827277220 */ /* 0x000fe20000410000 */
[----:B------:R-:W-:-:S02]  /*0c30*/  HADD2.F32 R33, -RZ, R33.H1_H1 ;  /* 0x30000021ff217230 */ /* 0x000fc40000004100 */
[----:B------:R-:W-:Y:S01]  /*0c40*/  HADD2.F32 R35, -RZ, R35.H1_H1 ;  /* 0x30000023ff237230 */ /* 0x000fe20000004100 */
[----:B------:R-:W-:Y:S01]  /*0c50*/  @P1 FADD.FTZ R151, R151, R8 ;  /* 0x0000000897971221 */ /* 0x000fe20000010000 */
[----:B------:R-:W-:Y:S01]  /*0c60*/  HADD2.F32 R41, -RZ, R34.H1_H1 ;  /* 0x30000022ff297230 */ /* 0x000fe20000004100 */
[-C--:B------:R-:W-:Y:S01]  /*0c70*/  FMUL.FTZ R3, R3, R40.reuse ;  /* 0x0000002803037220 */ /* 0x080fe20000410000 */
[----:B------:R-:W-:Y:S01]  /*0c80*/  HADD2.F32 R32, -RZ, R5.H1_H1 ;  /* 0x30000005ff207230 */ /* 0x000fe20000004100 */
[----:B------:R-:W-:Y:S01]  /*0c90*/  @P1 FADD.FTZ R147, R147, R2 ;  /* 0x0000000293931221 */ /* 0x000fe20000010000 */
[----:B------:R-:W-:Y:S01]  /*0ca0*/  @P1 HADD2.F32 R8, -RZ, R30.H0_H0 ;  /* 0x2000001eff081230 */ /* 0x000fe20000004100 */
[-C--:B------:R-:W-:Y:S01]  /*0cb0*/  FMUL.FTZ R33, R33, R40.reuse ;  /* 0x0000002821217220 */ /* 0x080fe20000410000 */
[----:B------:R-:W-:Y:S01]  /*0cc0*/  HADD2.F32 R34, -RZ, R6.H1_H1 ;  /* 0x30000006ff227230 */ /* 0x000fe20000004100 */
[----:B------:R-:W-:Y:S01]  /*0cd0*/  FMUL.FTZ R155, R26, R39 ;  /* 0x000000271a9b7220 */ /* 0x000fe20000410000 */
[----:B------:R-:W-:Y:S01]  /*0ce0*/  @P1 HADD2.F32 R12, -RZ, R31.H0_H0 ;  /* 0x2000001fff0c1230 */ /* 0x000fe20000004100 */
[----:B------:R-:W-:-:S02]  /*0cf0*/  FMUL.FTZ R2, R35, R40 ;  /* 0x0000002823027220 */ /* 0x000fc40000410000 */
[----:B------:R-:W-:Y:S02]  /*0d00*/  FMUL.FTZ R41, R41, R40 ;  /* 0x0000002829297220 */ /* 0x000fe40000410000 */
[----:B------:R-:W-:Y:S02]  /*0d10*/  FMUL.FTZ R153, R120, R3 ;  /* 0x0000000378997220 */ /* 0x000fe40000410000 */
[----:B------:R-:W-:Y:S01]  /*0d20*/  FMUL.FTZ R43, R33, R32 ;  /* 0x00000020212b7220 */ /* 0x000fe20000410000 */
[----:B------:R-:W-:Y:S01]  /*0d30*/  @P1 HADD2.F32 R32, -RZ, R30.H1_H1 ;  /* 0x3000001eff201230 */ /* 0x000fe20000004100 */
[----:B------:R-:W-:Y:S01]  /*0d40*/  @P1 FADD.FTZ R155, R155, R8 ;  /* 0x000000089b9b1221 */ /* 0x000fe20000010000 */
[----:B------:R-:W-:Y:S01]  /*0d50*/  @P1 HADD2.F32 R8, -RZ, R31.H1_H1 ;  /* 0x3000001fff081230 */ /* 0x000fe20000004100 */
[----:B------:R-:W-:Y:S01]  /*0d60*/  FMUL.FTZ R157, R7, R2 ;  /* 0x00000002079d7220 */ /* 0x000fe20000410000 */
[----:B------:R-:W-:Y:S01]  /*0d70*/  @P1 HADD2.F32 R2, -RZ, R29.H1_H1 ;  /* 0x3000001dff021230 */ /* 0x000fe20000004100 */
[----:B------:R-:W-:-:S02]  /*0d80*/  FMUL.FTZ R41, R41, R34 ;  /* 0x0000002229297220 */ /* 0x000fc40000410000 */
[----:B------:R-:W-:Y:S01]  /*0d90*/  @P1 FADD.FTZ R153, R153, R12 ;  /* 0x0000000c99991221 */ /* 0x000fe20000010000 */
[----:B------:R-:W-:Y:S01]  /*0da0*/  SHF.L.U32 R12, R159, 0x4, RZ ;  /* 0x000000049f0c7819 */ /* 0x000fe200000006ff */
[----:B------:R-:W-:Y:S02]  /*0db0*/  @P1 FADD.FTZ R157, R157, R8 ;  /* 0x000000089d9d1221 */ /* 0x000fe40000010000 */
[----:B------:R-:W-:Y:S01]  /*0dc0*/  @P1 FADD.FTZ R41, R41, R32 ;  /* 0x0000002029291221 */ /* 0x000fe20000010000 */
[----:B------:R-:W-:Y:S01]  /*0dd0*/  IADD3 R8, P0, R12, c[0x0][0x188], RZ ;  /* 0x000062000c087a10 */ /* 0x000fe20007f1e0ff */
[----:B------:R-:W-:Y:S01]  /*0de0*/  @P1 FADD.FTZ R43, R43, R2 ;  /* 0x000000022b2b1221 */ /* 0x000fe20000010000 */
[----:B------:R-:W-:Y:S01]  /*0df0*/  F2FP.PACK_AB R35, R157, R153 ;  /* 0x000000999d23723e */ /* 0x000fe200000000ff */
[----:B------:R-:W-:Y:S01]  /*0e00*/  IMAD.WIDE.U32 R36, R177, R42, c[0x0][0x170] ;  /* 0x00005c00b1247625 */ /* 0x000fe200078e002a */
[----:B------:R-:W-:Y:S02]  /*0e10*/  IADD3.X R9, R154, c[0x0][0x18c], RZ, P0, !PT ;  /* 0x000063009a097a10 */ /* 0x000fe400007fe4ff */
[----:B------:R-:W-:-:S02]  /*0e20*/  F2FP.PACK_AB R34, R41, R155 ;  /* 0x0000009b2922723e */ /* 0x000fc400000000ff */
[----:B------:R-:W-:Y:S02]  /*0e30*/  F2FP.PACK_AB R33, R43, R147 ;  /* 0x000000932b21723e */ /* 0x000fe400000000ff */
[----:B------:R-:W-:Y:S02]  /*0e40*/  F2FP.PACK_AB R32, R151, R149 ;  /* 0x000000959720723e */ /* 0x000fe400000000ff */
[----:B------:R-:W-:-:S03]  /*0e50*/  @P1 LEA R2, P0, R177, c[0x0][0x180], 0x4 ;  /* 0x00006000b1021a11 */ /* 0x000fc600078020ff */
[----:B------:R0:W-:Y:S01]  /*0e60*/  STG.E.128 [R8.64], R32 ;  /* 0x0000002008007986 */ /* 0x0001e2000c101d04 */
[----:B------:R-:W-:-:S03]  /*0e70*/  @P1 LEA.HI.X R3, R177, c[0x0][0x184], RZ, 0x4, P0 ;  /* 0x00006100b1031a11 */ /* 0x000fc600000f24ff */
[----:B------:R-:W2:Y:S04]  /*0e80*/  LDG.E.128 R36, [R36.64] ;  /* 0x0000000424247981 */ /* 0x000ea8000c1e1d00 */
[----:B------:R1:W0:Y:S01]  /*0e90*/  @P1 LDG.E.128 R28, [R2.64] ;  /* 0x00000004021c1981 */ /* 0x000222000c1e1d00 */
[----:B------:R-:W-:Y:S02]  /*0ea0*/  IADD3 R193, R159, 0x100, RZ ;  /* 0x000001009fc17810 */ /* 0x000fe40007ffe0ff */
[----:B------:R-:W-:Y:S01]  /*0eb0*/  SHF.R.U32.HI R142, RZ, 0x1c, R177 ;  /* 0x0000001cff8e7819 */ /* 0x000fe200000116b1 */
[--C-:B--2---:R-:W-:Y:S02]  /*0ec0*/  HADD2.F32 R161, -RZ, R36.reuse.H1_H1 ;  /* 0x30000024ffa17230 */ /* 0x104fe40000004100 */
[----:B------:R-:W-:-:S02]  /*0ed0*/  HADD2.F32 R13, -RZ, R36.H0_H0 ;  /* 0x20000024ff0d7230 */ /* 0x000fc40000004100 */
[--C-:B------:R-:W-:Y:S01]  /*0ee0*/  HADD2.F32 R167, -RZ, R38.reuse.H0_H0 ;  /* 0x20000026ffa77230 */ /* 0x100fe20000004100 */
[-C--:B------:R-:W-:Y:S01]  /*0ef0*/  FMUL.FTZ R163, R161, R40.reuse ;  /* 0x00000028a1a37220 */ /* 0x080fe20000410000 */
[----:B------:R-:W-:Y:S01]  /*0f00*/  HADD2.F32 R175, -RZ, R38.H1_H1 ;  /* 0x30000026ffaf7230 */ /* 0x000fe20000004100 */
[----:B------:R-:W-:Y:S01]  /*0f10*/  FMUL.FTZ R38, R13, R40 ;  /* 0x000000280d267220 */ /* 0x000fe20000410000 */
[--C-:B-1----:R-:W-:Y:S02]  /*0f20*/  HADD2.F32 R3, -RZ, R39.reuse.H0_H0 ;  /* 0x20000027ff037230 */ /* 0x102fe40000004100 */
[----:B------:R-:W-:Y:S01]  /*0f30*/  HADD2.F32 R39, -RZ, R39.H1_H1 ;  /* 0x30000027ff277230 */ /* 0x000fe20000004100 */
[----:B------:R-:W-:Y:S01]  /*0f40*/  FMUL.FTZ R163, R86, R163 ;  /* 0x000000a356a37220 */ /* 0x000fe20000410000 */
[--C-:B0-----:R-:W-:Y:S02]  /*0f50*/  @P1 HADD2.F32 R32, -RZ, R28.reuse.H1_H1 ;  /* 0x3000001cff201230 */ /* 0x101fe40000004100 */
[--C-:B------:R-:W-:Y:S01]  /*0f60*/  HADD2.F32 R165, -RZ, R37.reuse.H0_H0 ;  /* 0x20000025ffa57230 */ /* 0x100fe20000004100 */
[----:B------:R-:W-:Y:S01]  /*0f70*/  FMUL.FTZ R161, R85, R38 ;  /* 0x0000002655a17220 */ /* 0x000fe20000410000 */
[----:B------:R-:W-:Y:S01]  /*0f80*/  @P1 HADD2.F32 R8, -RZ, R28.H0_H0 ;  /* 0x2000001cff081230 */ /* 0x000fe20000004100 */
[-C--:B------:R-:W-:Y:S01]  /*0f90*/  FMUL.FTZ R39, R39, R40.reuse ;  /* 0x0000002827277220 */ /* 0x080fe20000410000 */
[----:B------:R-:W-:Y:S01]  /*0fa0*/  HADD2.F32 R173, -RZ, R37.H1_H1 ;  /* 0x30000025ffad7230 */ /* 0x000fe20000004100 */
[----:B------:R-:W-:Y:S01]  /*0fb0*/  @P1 FADD.FTZ R163, R32, R163 ;  /* 0x000000a320a31221 */ /* 0x000fe20000010000 */
[----:B------:R-:W-:Y:S01]  /*0fc0*/  @P1 HADD2.F32 R140, -RZ, R31.H1_H1 ;  /* 0x3000001fff8c1230 */ /* 0x000fe20000004100 */
[----:B------:R-:W-:-:S02]  /*0fd0*/  FMUL.FTZ R2, R165, R40 ;  /* 0x00000028a5027220 */ /* 0x000fc40000410000 */
[-C--:B------:R-:W-:Y:S02]  /*0fe0*/  FMUL.FTZ R32, R3, R40.reuse ;  /* 0x0000002803207220 */ /* 0x080fe40000410000 */
[----:B------:R-:W-:Y:S02]  /*0ff0*/  @P1 FADD.FTZ R161, R8, R161 ;  /* 0x000000a108a11221 */ /* 0x000fe40000010000 */
[-C--:B------:R-:W-:Y:S02]  /*1000*/  FMUL.FTZ R3, R175, R40.reuse ;  /* 0x00000028af037220 */ /* 0x080fe40000410000 */
[-C--:B------:R-:W-:Y:S02]  /*1010*/  FMUL.FTZ R8, R167, R40.reuse ;  /* 0x00000028a7087220 */ /* 0x080fe40000410000 */
[----:B------:R-:W-:Y:S02]  /*1020*/  FMUL.FTZ R171, R92, R39 ;  /* 0x000000275cab7220 */ /* 0x000fe40000410000 */
[----:B------:R-:W-:Y:S01]  /*1030*/  FMUL.FTZ R175, R173, R40 ;  /* 0x00000028adaf7220 */ /* 0x000fe20000410000 */
[----:B------:R-:W-:Y:S01]  /*1040*/  @P1 HADD2.F32 R34, -RZ, R29.H0_H0 ;  /* 0x2000001dff221230 */ /* 0x000fe20000004100 */
[----:B------:R-:W-:Y:S01]  /*1050*/  FMUL.FTZ R165, R87, R2 ;  /* 0x0000000257a57220 */ /* 0x000fe20000410000 */
[--C-:B------:R-:W-:Y:S01]  /*1060*/  @P1 HADD2.F32 R36, -RZ, R30.reuse.H0_H0 ;  /* 0x2000001eff241230 */ /* 0x100fe20000004100 */
[----:B------:R-:W-:Y:S01]  /*1070*/  FMUL.FTZ R169, R91, R32 ;  /* 0x000000205ba97220 */ /* 0x000fe20000410000 */
[----:B------:R-:W-:Y:S01]  /*1080*/  @P1 HADD2.F32 R38, -RZ, R31.H0_H0 ;  /* 0x2000001fff261230 */ /* 0x000fe20000004100 */
[----:B------:R-:W-:Y:S01]  /*1090*/  FMUL.FTZ R167, R89, R8 ;  /* 0x0000000859a77220 */ /* 0x000fe20000410000 */
[----:B------:R-:W-:Y:S01]  /*10a0*/  @P1 HADD2.F32 R2, -RZ, R29.H1_H1 ;  /* 0x3000001dff021230 */ /* 0x000fe20000004100 */
[----:B------:R-:W-:Y:S01]  /*10b0*/  @P1 FADD.FTZ R171, R140, R171 ;  /* 0x000000ab8cab1221 */ /* 0x000fe20000010000 */
[----:B------:R-:W-:Y:S01]  /*10c0*/  @P1 HADD2.F32 R32, -RZ, R30.H1_H1 ;  /* 0x3000001eff201230 */ /* 0x000fe20000004100 */
[----:B------:R-:W-:Y:S01]  /*10d0*/  FMUL.FTZ R173, R90, R3 ;  /* 0x000000035aad7220 */ /* 0x000fe20000410000 */
[----:B------:R-:W-:Y:S01]  /*10e0*/  SHF.L.U32 R140, R177, 0x4, RZ ;  /* 0x00000004b18c7819 */ /* 0x000fe200000006ff */
[----:B------:R-:W-:-:S02]  /*10f0*/  FMUL.FTZ R175, R88, R175 ;  /* 0x000000af58af7220 */ /* 0x000fc40000410000 */
[----:B------:R-:W-:Y:S01]  /*1100*/  @P1 FADD.FTZ R165, R34, R165 ;  /* 0x000000a522a51221 */ /* 0x000fe20000010000 */
[----:B------:R-:W-:Y:S01]  /*1110*/  IADD3 R8, P0, R140, c[0x0][0x188], RZ ;  /* 0x000062008c087a10 */ /* 0x000fe20007f1e0ff */
[----:B------:R-:W-:Y:S02]  /*1120*/  @P1 FADD.FTZ R167, R36, R167 ;  /* 0x000000a724a71221 */ /* 0x000fe40000010000 */
[----:B------:R-:W-:Y:S02]  /*1130*/  @P1 FADD.FTZ R169, R38, R169 ;  /* 0x000000a926a91221 */ /* 0x000fe40000010000 */
[----:B------:R-:W-:Y:S02]  /*1140*/  @P1 FADD.FTZ R173, R32, R173 ;  /* 0x000000ad20ad1221 */ /* 0x000fe40000010000 */
[----:B------:R-:W-:Y:S01]  /*1150*/  @P1 FADD.FTZ R175, R2, R175 ;  /* 0x000000af02af1221 */ /* 0x000fe20000010000 */
[----:B------:R-:W-:Y:S01]  /*1160*/  IADD3.X R9, R142, c[0x0][0x18c], RZ, P0, !PT ;  /* 0x000063008e097a10 */ /* 0x000fe200007fe4ff */
[----:B------:R-:W-:Y:S01]  /*1170*/  IMAD.WIDE.U32 R36, R193, R42, c[0x0][0x170] ;  /* 0x00005c00c1247625 */ /* 0x000fe200078e002a */
[----:B------:R-:W-:-:S02]  /*1180*/  F2FP.PACK_AB R35, R171, R169 ;  /* 0x000000a9ab23723e */ /* 0x000fc400000000ff */
[----:B------:R-:W-:Y:S02]  /*1190*/  F2FP.PACK_AB R34, R173, R167 ;  /* 0x000000a7ad22723e */ /* 0x000fe400000000ff */
[----:B------:R-:W-:Y:S02]  /*11a0*/  F2FP.PACK_AB R33, R175, R165 ;  /* 0x000000a5af21723e */ /* 0x000fe400000000ff */
[----:B------:R-:W-:Y:S02]  /*11b0*/  F2FP.PACK_AB R32, R163, R161 ;  /* 0x000000a1a320723e */ /* 0x000fe400000000ff */
[----:B------:R-:W-:-:S03]  /*11c0*/  @P1 LEA R2, P0, R193, c[0x0][0x180], 0x4 ;  /* 0x00006000c1021a11 */ /* 0x000fc600078020ff */
[----:B------:R0:W-:Y:S01]  /*11d0*/  STG.E.128 [R8.64], R32 ;  /* 0x0000002008007986 */ /* 0x0001e2000c101d04 */
[----:B------:R-:W-:-:S03]  /*11e0*/  @P1 LEA.HI.X R3, R193, c[0x0][0x184], RZ, 0x4, P0 ;  /* 0x00006100c1031a11 */ /* 0x000fc600000f24ff */
[----:B------:R-:W2:Y:S04]  /*11f0*/  LDG.E.128 R36, [R36.64] ;  /* 0x0000000424247981 */ /* 0x000ea8000c1e1d00 */
[----:B------:R-:W0:Y:S01]  /*1200*/  @P1 LDG.E.128 R28, [R2.64] ;  /* 0x00000004021c1981 */ /* 0x000e22000c1e1d00 */
[----:B------:R-:W-:Y:S01]  /*1210*/  IADD3 R209, R159, 0x180, RZ ;  /* 0x000001809fd17810 */ /* 0x000fe20007ffe0ff */
[--C-:B--2---:R-:W-:Y:S02]  /*1220*/  HADD2.F32 R177, -RZ, R36.reuse.H1_H1 ;  /* 0x30000024ffb17230 */ /* 0x104fe40000004100 */
[----:B------:R-:W-:-:S03]  /*1230*/  HADD2.F32 R13, -RZ, R36.H0_H0 ;  /* 0x20000024ff0d7230 */ /* 0x000fc60000004100 */
[-C--:B------:R-:W-:Y:S01]  /*1240*/  FMUL.FTZ R179, R177, R40.reuse ;  /* 0x00000028b1b37220 */ /* 0x080fe20000410000 */
[----:B------:R-:W-:Y:S02]  /*1250*/  HADD2.F32 R181, -RZ, R37.H0_H0 ;  /* 0x20000025ffb57230 */ /* 0x000fe40000004100 */
[--C-:B------:R-:W-:Y:S01]  /*1260*/  HADD2.F32 R183, -RZ, R38.reuse.H0_H0 ;  /* 0x20000026ffb77230 */ /* 0x100fe20000004100 */
[----:B------:R-:W-:Y:S01]  /*1270*/  FMUL.FTZ R179, R94, R179 ;  /* 0x000000b35eb37220 */ /* 0x000fe20000410000 */
[----:B------:R-:W-:Y:S01]  /*1280*/  HADD2.F32 R191, -RZ, R38.H1_H1 ;  /* 0x30000026ffbf7230 */ /* 0x000fe20000004100 */
[-C--:B------:R-:W-:Y:S01]  /*1290*/  FMUL.FTZ R38, R13, R40.reuse ;  /* 0x000000280d267220 */ /* 0x080fe20000410000 */
[--C-:B0-----:R-:W-:Y:S02]  /*12a0*/  @P1 HADD2.F32 R32, -RZ, R28.reuse.H1_H1 ;  /* 0x3000001cff201230 */ /* 0x101fe40000004100 */
[--C-:B------:R-:W-:Y:S02]  /*12b0*/  HADD2.F32 R3, -RZ, R39.reuse.H0_H0 ;  /* 0x20000027ff037230 */ /* 0x100fe40000004100 */
[----:B------:R-:W-:Y:S01]  /*12c0*/  HADD2.F32 R39, -RZ, R39.H1_H1 ;  /* 0x30000027ff277230 */ /* 0x000fe20000004100 */
[----:B------:R-:W-:Y:S01]  /*12d0*/  FMUL.FTZ R2, R181, R40 ;  /* 0x00000028b5027220 */ /* 0x000fe20000410000 */
[----:B------:R-:W-:Y:S01]  /*12e0*/  @P1 HADD2.F32 R8, -RZ, R28.H0_H0 ;  /* 0x2000001cff081230 */ /* 0x000fe20000004100 */
[----:B------:R-:W-:Y:S01]  /*12f0*/  FMUL.FTZ R177, R93, R38 ;  /* 0x000000265db17220 */ /* 0x000fe20000410000 */
[----:B------:R-:W-:Y:S01]  /*1300*/  HADD2.F32 R189, -RZ, R37.H1_H1 ;  /* 0x30000025ffbd7230 */ /* 0x000fe20000004100 */
[----:B------:R-:W-:Y:S01]  /*1310*/  @P1 FADD.FTZ R179, R32, R179 ;  /* 0x000000b320b31221 */ /* 0x000fe20000010000 */
[----:B------:R-:W-:Y:S01]  /*1320*/  @P1 HADD2.F32 R34, -RZ, R29.H0_H0 ;  /* 0x2000001dff221230 */ /* 0x000fe20000004100 */
[----:B------:R-:W-:Y:S01]  /*1330*/  FMUL.FTZ R32, R39, R40 ;  /* 0x0000002827207220 */ /* 0x000fe20000410000 */
[----:B------:R-:W-:Y:S01]  /*1340*/  @P1 HADD2.F32 R144, -RZ, R31.H1_H1 ;  /* 0x3000001fff901230 */ /* 0x000fe20000004100 */
[----:B------:R-:W-:-:S02]  /*1350*/  FMUL.FTZ R181, R95, R2 ;  /* 0x000000025fb57220 */ /* 0x000fc40000410000 */
[----:B------:R-:W-:Y:S02]  /*1360*/  @P1 FADD.FTZ R177, R8, R177 ;  /* 0x000000b108b11221 */ /* 0x000fe40000010000 */
[-C--:B------:R-:W-:Y:S02]  /*1370*/  FMUL.FTZ R191, R191, R40.reuse ;  /* 0x00000028bfbf7220 */ /* 0x080fe40000410000 */
[-C--:B------:R-:W-:Y:S02]  /*1380*/  FMUL.FTZ R183, R183, R40.reuse ;  /* 0x00000028b7b77220 */ /* 0x080fe40000410000 */
[----:B------:R-:W-:Y:S02]  /*1390*/  FMUL.FTZ R8, R3, R40 ;  /* 0x0000002803087220 */ /* 0x000fe40000410000 */
[----:B------:R-:W-:Y:S02]  /*13a0*/  FMUL.FTZ R187, R101, R32 ;  /* 0x0000002065bb7220 */ /* 0x000fe40000410000 */
[----:B------:R-:W-:Y:S01]  /*13b0*/  FMUL.FTZ R2, R189, R40 ;  /* 0x00000028bd027220 */ /* 0x000fe20000410000 */
[--C-:B------:R-:W-:Y:S01]  /*13c0*/  @P1 HADD2.F32 R36, -RZ, R30.reuse.H0_H0 ;  /* 0x2000001eff241230 */ /* 0x100fe20000004100 */
        /* <DEDUP_REMOVED lines=8> */
[----:B------:R-:W-:Y:S01]  /*1450*/  SHF.L.U32 R144, R193, 0x4, RZ ;  /* 0x00000004c1907819 */ /* 0x000fe200000006ff */
[----:B------:R-:W-:Y:S01]  /*1460*/  FMUL.FTZ R191, R97, R2 ;  /* 0x0000000261bf7220 */ /* 0x000fe20000410000 */
[----:B------:R-:W-:Y:S01]  /*1470*/  SHF.R.U32.HI R13, RZ, 0x1c, R193 ;  /* 0x0000001cff0d7819 */ /* 0x000fe200000116c1 */
[----:B------:R-:W-:Y:S01]  /*1480*/  @P1 FADD.FTZ R183, R36, R183 ;  /* 0x000000b724b71221 */ /* 0x000fe20000010000 */
[----:B------:R-:W-:Y:S01]  /*1490*/  IADD3 R8, P0, R144, c[0x0][0x188], RZ ;  /* 0x0000620090087a10 */ /* 0x000fe20007f1e0ff */
        /* <DEDUP_REMOVED lines=14> */
[----:B------:R-:W-:Y:S02]  /*1580*/  SHF.L.U32 R148, R209, 0x4, RZ ;  /* 0x00000004d1947819 */ /* 0x000fe400000006ff */
[----:B------:R-:W-:Y:S01]  /*1590*/  IADD3 R219, R159, 0x200, RZ ;  /* 0x000002009fdb7810 */ /* 0x000fe20007ffe0ff */
[--C-:B--2---:R-:W-:Y:S02]  /*15a0*/  HADD2.F32 R193, -RZ, R36.reuse.H0_H0 ;  /* 0x20000024ffc17230 */ /* 0x104fe40000004100 */
[----:B------:R-:W-:-:S03]  /*15b0*/  HADD2.F32 R195, -RZ, R36.H1_H1 ;  /* 0x30000024ffc37230 */ /* 0x000fc60000004100 */
[-C--:B------:R-:W-:Y:S01]  /*15c0*/  FMUL.FTZ R193, R193, R40.reuse ;  /* 0x00000028c1c17220 */ /* 0x080fe20000410000 */
[----:B0-----:R-:W-:Y:S01]  /*15d0*/  @P1 HADD2.F32 R32, -RZ, R28.H0_H0 ;  /* 0x2000001cff201230 */ /* 0x001fe20000004100 */
[----:B------:R-:W-:Y:S01]  /*15e0*/  FMUL.FTZ R8, R195, R40 ;  /* 0x00000028c3087220 */ /* 0x000fe20000410000 */
[--C-:B------:R-:W-:Y:S01]  /*15f0*/  HADD2.F32 R3, -RZ, R39.reuse.H0_H0 ;  /* 0x20000027ff037230 */ /* 0x100fe20000004100 */
[----:B------:R-:W-:Y:S01]  /*1600*/  FMUL.FTZ R193, R100, R193 ;  /* 0x000000c164c17220 */ /* 0x000fe20000410000 */
[----:B------:R-:W-:Y:S02]  /*1610*/  HADD2.F32 R39, -RZ, R39.H1_H1 ;  /* 0x30000027ff277230 */ /* 0x000fe40000004100 */
[----:B------:R-:W-:Y:S02]  /*1620*/  HADD2.F32 R207, -RZ, R38.H1_H1 ;  /* 0x30000026ffcf7230 */ /* 0x000fe40000004100 */
[--C-:B------:R-:W-:Y:S02]  /*1630*/  HADD2.F32 R197, -RZ, R37.reuse.H0_H0 ;  /* 0x20000025ffc57230 */ /* 0x100fe40000004100 */
[----:B------:R-:W-:-:S02]  /*1640*/  HADD2.F32 R205, -RZ, R37.H1_H1 ;  /* 0x30000025ffcd7230 */ /* 0x000fc40000004100 */
[----:B------:R-:W-:Y:S01]  /*1650*/  HADD2.F32 R199, -RZ, R38.H0_H0 ;  /* 0x20000026ffc77230 */ /* 0x000fe20000004100 */
[----:B------:R-:W-:Y:S01]  /*1660*/  FMUL.FTZ R195, R103, R8 ;  /* 0x0000000867c37220 */ /* 0x000fe20000410000 */
[----:B------:R-:W-:Y:S01]  /*1670*/  @P1 HADD2.F32 R34, -RZ, R28.H1_H1 ;  /* 0x3000001cff221230 */ /* 0x000fe20000004100 */
[----:B------:R-:W-:Y:S02]  /*1680*/  @P1 FADD.FTZ R193, R32, R193 ;  /* 0x000000c120c11221 */ /* 0x000fe40000010000 */
[-C--:B------:R-:W-:Y:S02]  /*1690*/  FMUL.FTZ R8, R3, R40.reuse ;  /* 0x0000002803087220 */ /* 0x080fe40000410000 */
[-C--:B------:R-:W-:Y:S02]  /*16a0*/  FMUL.FTZ R32, R39, R40.reuse ;  /* 0x0000002827207220 */ /* 0x080fe40000410000 */
[-C--:B------:R-:W-:Y:S02]  /*16b0*/  FMUL.FTZ R3, R207, R40.reuse ;  /* 0x00000028cf037220 */ /* 0x080fe40000410000 */
[----:B------:R-:W-:-:S02]  /*16c0*/  FMUL.FTZ R197, R197, R40 ;  /* 0x00000028c5c57220 */ /* 0x000fc40000410000 */
[-C--:B------:R-:W-:Y:S02]  /*16d0*/  FMUL.FTZ R2, R199, R40.reuse ;  /* 0x00000028c7027220 */ /* 0x080fe40000410000 */
[----:B------:R-:W-:Y:S01]  /*16e0*/  FMUL.FTZ R207, R205, R40 ;  /* 0x00000028cdcf7220 */ /* 0x000fe20000410000 */
[--C-:B------:R-:W-:Y:S01]  /*16f0*/  @P1 HADD2.F32 R36, -RZ, R30.reuse.H0_H0 ;  /* 0x2000001eff241230 */ /* 0x100fe20000004100 */
[----:B------:R-:W-:Y:S01]  /*1700*/  @P1 FADD.FTZ R195, R34, R195 ;  /* 0x000000c322c31221 */ /* 0x000fe20000010000 */
[----:B------:R-:W-:Y:S01]  /*1710*/  @P1 HADD2.F32 R34, -RZ, R29.H0_H0 ;  /* 0x2000001dff221230 */ /* 0x000fe20000004100 */
[----:B------:R-:W-:Y:S01]  /*1720*/  FMUL.FTZ R201, R107, R8 ;  /* 0x000000086bc97220 */ /* 0x000fe20000410000 */
[--C-:B------:R-:W-:Y:S01]  /*1730*/  @P1 HADD2.F32 R38, -RZ, R31.reuse.H0_H0 ;  /* 0x2000001fff261230 */ /* 0x100fe20000004100 */
[----:B------:R-:W-:Y:S01]  /*1740*/  FMUL.FTZ R203, R109, R32 ;  /* 0x000000206dcb7220 */ /* 0x000fe20000410000 */
[----:B------:R-:W-:Y:S01]  /*1750*/  @P1 HADD2.F32 R146, -RZ, R31.H1_H1 ;  /* 0x3000001fff921230 */ /* 0x000fe20000004100 */
[----:B------:R-:W-:Y:S01]  /*1760*/  FMUL.FTZ R197, R102, R197 ;  /* 0x000000c566c57220 */ /* 0x000fe20000410000 */
[----:B------:R-:W-:Y:S01]  /*1770*/  @P1 HADD2.F32 R8, -RZ, R29.H1_H1 ;  /* 0x3000001dff081230 */ /* 0x000fe20000004100 */
[----:B------:R-:W-:Y:S01]  /*1780*/  FMUL.FTZ R199, R105, R2 ;  /* 0x0000000269c77220 */ /* 0x000fe20000410000 */
[----:B------:R-:W-:Y:S01]  /*1790*/  @P1 HADD2.F32 R32, -RZ, R30.H1_H1 ;  /* 0x3000001eff201230 */ /* 0x000fe20000004100 */
[----:B------:R-:W-:-:S02]  /*17a0*/  FMUL.FTZ R205, R106, R3 ;  /* 0x000000036acd7220 */ /* 0x000fc40000410000 */
[----:B------:R-:W-:Y:S01]  /*17b0*/  FMUL.FTZ R207, R104, R207 ;  /* 0x000000cf68cf7220 */ /* 0x000fe20000410000 */
[----:B------:R-:W-:Y:S01]  /*17c0*/  IADD3 R2, P0, R148, c[0x0][0x188], RZ ;  /* 0x0000620094027a10 */ /* 0x000fe20007f1e0ff */
[----:B------:R-:W-:Y:S02]  /*17d0*/  @P1 FADD.FTZ R197, R34, R197 ;  /* 0x000000c522c51221 */ /* 0x000fe40000010000 */
[----:B------:R-:W-:Y:S02]  /*17e0*/  @P1 FADD.FTZ R199, R36, R199 ;  /* 0x000000c724c71221 */ /* 0x000fe40000010000 */
[----:B------:R-:W-:Y:S02]  /*17f0*/  @P1 FADD.FTZ R201, R38, R201 ;  /* 0x000000c926c91221 */ /* 0x000fe40000010000 */
[----:B------:R-:W-:Y:S01]  /*1800*/  @P1 FADD.FTZ R203, R146, R203 ;  /* 0x000000cb92cb1221 */ /* 0x000fe20000010000 */
[----:B------:R-:W-:Y:S01]  /*1810*/  SHF.R.U32.HI R146, RZ, 0x1c, R209 ;  /* 0x0000001cff927819 */ /* 0x000fe200000116d1 */
[----:B------:R-:W-:-:S02]  /*1820*/  @P1 FADD.FTZ R205, R32, R205 ;  /* 0x000000cd20cd1221 */ /* 0x000fc40000010000 */
[----:B------:R-:W-:Y:S01]  /*1830*/  @P1 FADD.FTZ R207, R8, R207 ;  /* 0x000000cf08cf1221 */ /* 0x000fe20000010000 */
[----:B------:R-:W-:Y:S01]  /*1840*/  IADD3.X R3, R146, c[0x0][0x18c], RZ, P0, !PT ;  /* 0x0000630092037a10 */ /* 0x000fe200007fe4ff */
[----:B------:R-:W-:Y:S01]  /*1850*/  IMAD.WIDE.U32 R36, R219, R42, c[0x0][0x170] ;  /* 0x00005c00db247625 */ /* 0x000fe200078e002a */
[----:B------:R-:W-:Y:S02]  /*1860*/  F2FP.PACK_AB R35, R203, R201 ;  /* 0x000000c9cb23723e */ /* 0x000fe400000000ff */
[----:B------:R-:W-:Y:S02]  /*1870*/  F2FP.PACK_AB R34, R205, R199 ;  /* 0x000000c7cd22723e */ /* 0x000fe400000000ff */
[----:B------:R-:W-:Y:S02]  /*1880*/  F2FP.PACK_AB R33, R207, R197 ;  /* 0x000000c5cf21723e */ /* 0x000fe400000000ff */
[----:B------:R-:W-:Y:S02]  /*1890*/  F2FP.PACK_AB R32, R195, R193 ;  /* 0x000000c1c320723e */ /* 0x000fe400000000ff */
        /* <DEDUP_REMOVED lines=39> */
[--C-:B--2---:R-:W-:Y:S02]  /*1b10*/  HADD2.F32 R209, -RZ, R39.reuse.H0_H0 ;  /* 0x20000027ffd17230 */ /* 0x104fe40000004100 */
[----:B------:R-:W-:Y:S02]  /*1b20*/  HADD2.F32 R39, -RZ, R39.H1_H1 ;  /* 0x30000027ff277230 */ /* 0x000fe40000004100 */
[--C-:B0-----:R-:W-:Y:S02]  /*1b30*/  HADD2.F32 R3, -RZ, R36.reuse.H0_H0 ;  /* 0x20000024ff037230 */ /* 0x101fe40000004100 */
[----:B-1----:R-:W-:Y:S02]  /*1b40*/  HADD2.F32 R9, -RZ, R36.H1_H1 ;  /* 0x30000024ff097230 */ /* 0x002fe40000004100 */
[--C-:B------:R-:W-:Y:S02]  /*1b50*/  HADD2.F32 R33, -RZ, R37.reuse.H0_H0 ;  /* 0x20000025ff217230 */ /* 0x100fe40000004100 */
[----:B------:R-:W-:Y:S01]  /*1b60*/  HADD2.F32 R37, -RZ, R37.H1_H1 ;  /* 0x30000025ff257230 */ /* 0x000fe20000004100 */
[-C--:B------:R-:W-:Y:S01]  /*1b70*/  FMUL.FTZ R39, R39, R40.reuse ;  /* 0x0000002827277220 */ /* 0x080fe20000410000 */
[--C-:B------:R-:W-:Y:S01]  /*1b80*/  HADD2.F32 R159, -RZ, R38.reuse.H1_H1 ;  /* 0x30000026ff9f7230 */ /* 0x100fe20000004100 */
[-C--:B------:R-:W-:Y:S01]  /*1b90*/  FMUL.FTZ R3, R3, R40.reuse ;  /* 0x0000002803037220 */ /* 0x080fe20000410000 */
[----:B------:R-:W-:Y:S01]  /*1ba0*/  HADD2.F32 R35, -RZ, R38.H0_H0 ;  /* 0x20000026ff237230 */ /* 0x000fe20000004100 */
[-C--:B------:R-:W-:Y:S01]  /*1bb0*/  FMUL.FTZ R2, R9, R40.reuse ;  /* 0x0000002809027220 */ /* 0x080fe20000410000 */
[--C-:B---3--:R-:W-:Y:S01]  /*1bc0*/  @P1 HADD2.F32 R34, -RZ, R28.reuse.H0_H0 ;  /* 0x2000001cff221230 */ /* 0x108fe20000004100 */
[-C--:B------:R-:W-:Y:S01]  /*1bd0*/  FMUL.FTZ R217, R37, R40.reuse ;  /* 0x0000002825d97220 */ /* 0x080fe20000410000 */
[----:B------:R-:W-:Y:S01]  /*1be0*/  @P1 HADD2.F32 R36, -RZ, R28.H1_H1 ;  /* 0x3000001cff241230 */ /* 0x000fe20000004100 */
[----:B------:R-:W-:-:S02]  /*1bf0*/  FMUL.FTZ R215, R159, R40 ;  /* 0x000000289fd77220 */ /* 0x000fc40000410000 */
[----:B------:R-:W-:Y:S02]  /*1c00*/  FMUL.FTZ R37, R116, R39 ;  /* 0x0000002774257220 */ /* 0x000fe40000410000 */
[-C--:B------:R-:W-:Y:S02]  /*1c10*/  FMUL.FTZ R8, R35, R40.reuse ;  /* 0x0000002823087220 */ /* 0x080fe40000410000 */
[----:B------:R-:W-:Y:S02]  /*1c20*/  FMUL.FTZ R32, R209, R40 ;  /* 0x00000028d1207220 */ /* 0x000fe40000410000 */
[----:B------:R-:W-:Y:S02]  /*1c30*/  FMUL.FTZ R39, R108, R3 ;  /* 0x000000036c277220 */ /* 0x000fe40000410000 */
[----:B------:R-:W-:Y:S02]  /*1c40*/  FMUL.FTZ R159, R111, R2 ;  /* 0x000000026f9f7220 */ /* 0x000fe40000410000 */
[----:B------:R-:W-:Y:S01]  /*1c50*/  FMUL.FTZ R33, R33, R40 ;  /* 0x0000002821217220 */ /* 0x000fe20000410000 */
[----:B------:R-:W-:Y:S01]  /*1c60*/  @P1 HADD2.F32 R38, -RZ, R31.H1_H1 ;  /* 0x3000001fff261230 */ /* 0x000fe20000004100 */
[----:B------:R-:W-:Y:S01]  /*1c70*/  @P1 FADD.FTZ R39, R34, R39 ;  /* 0x0000002722271221 */ /* 0x000fe20000010000 */
[----:B------:R-:W-:Y:S01]  /*1c80*/  @P1 HADD2.F32 R2, -RZ, R29.H0_H0 ;  /* 0x2000001dff021230 */ /* 0x000fe20000004100 */
[----:B------:R-:W-:Y:S01]  /*1c90*/  @P1 FADD.FTZ R159, R36, R159 ;  /* 0x0000009f249f1221 */ /* 0x000fe20000010000 */
[--C-:B------:R-:W-:Y:S01]  /*1ca0*/  @P1 HADD2.F32 R34, -RZ, R30.reuse.H0_H0 ;  /* 0x2000001eff221230 */ /* 0x100fe20000004100 */
[----:B------:R-:W-:Y:S01]  /*1cb0*/  FMUL.FTZ R211, R113, R8 ;  /* 0x0000000871d37220 */ /* 0x000fe20000410000 */
[----:B------:R-:W-:Y:S01]  /*1cc0*/  @P1 HADD2.F32 R36, -RZ, R31.H0_H0 ;  /* 0x2000001fff241230 */ /* 0x000fe20000004100 */
[----:B------:R-:W-:Y:S01]  /*1cd0*/  FMUL.FTZ R213, R115, R32 ;  /* 0x0000002073d57220 */ /* 0x000fe20000410000 */
[----:B------:R-:W-:Y:S01]  /*1ce0*/  @P1 HADD2.F32 R8, -RZ, R29.H1_H1 ;  /* 0x3000001dff081230 */ /* 0x000fe20000004100 */
[----:B------:R-:W-:Y:S01]  /*1cf0*/  FMUL.FTZ R209, R110, R33 ;  /* 0x000000216ed17220 */ /* 0x000fe20000410000 */
[----:B------:R-:W-:Y:S01]  /*1d00*/  @P1 HADD2.F32 R32, -RZ, R30.H1_H1 ;  /* 0x3000001eff201230 */ /* 0x000fe20000004100 */
[----:B------:R-:W-:-:S02]  /*1d10*/  FMUL.FTZ R215, R114, R215 ;  /* 0x000000d772d77220 */ /* 0x000fc40000410000 */
[----:B------:R-:W-:Y:S01]  /*1d20*/  FMUL.FTZ R217, R112, R217 ;  /* 0x000000d970d97220 */ /* 0x000fe20000410000 */
[----:B------:R-:W0:Y:S01]  /*1d30*/  S2R R9, SR_TID.X ;  /* 0x0000000000097919 */ /* 0x000e220000002100 */
[----:B------:R-:W-:Y:S02]  /*1d40*/  @P1 FADD.FTZ R37, R38, R37 ;  /* 0x0000002526251221 */ /* 0x000fe40000010000 */
[----:B------:R-:W-:Y:S01]  /*1d50*/  @P1 FADD.FTZ R209, R2, R209 ;  /* 0x000000d102d11221 */ /* 0x000fe20000010000 */
[----:B------:R-:W-:Y:S01]  /*1d60*/  IADD3 R2, P0, R152, c[0x0][0x188], RZ ;  /* 0x0000620098027a10 */ /* 0x000fe20007f1e0ff */
[----:B------:R-:W-:Y:S02]  /*1d70*/  @P1 FADD.FTZ R211, R34, R211 ;  /* 0x000000d322d31221 */ /* 0x000fe40000010000 */
[----:B------:R-:W-:Y:S02]  /*1d80*/  @P1 FADD.FTZ R213, R36, R213 ;  /* 0x000000d524d51221 */ /* 0x000fe40000010000 */
[----:B------:R-:W-:-:S02]  /*1d90*/  @P1 FADD.FTZ R215, R32, R215 ;  /* 0x000000d720d71221 */ /* 0x000fc40000010000 */
[----:B------:R-:W-:Y:S02]  /*1da0*/  @P1 FADD.FTZ R217, R8, R217 ;  /* 0x000000d908d91221 */ /* 0x000fe40000010000 */
[----:B------:R-:W-:Y:S01]  /*1db0*/  FADD.FTZ R42, R42, R39 ;  /* 0x000000272a2a7221 */ /* 0x000fe20000010000 */
[----:B------:R-:W-:Y:S02]  /*1dc0*/  IADD3.X R3, R150, c[0x0][0x18c], RZ, P0, !PT ;  /* 0x0000630096037a10 */ /* 0x000fe400007fe4ff */
[----:B------:R-:W-:Y:S01]  /*1dd0*/  F2FP.PACK_AB R35, R37, R213 ;  /* 0x000000d52523723e */ /* 0x000fe200000000ff */
[----:B------:R-:W-:Y:S01]  /*1de0*/  FADD.FTZ R42, R42, R159 ;  /* 0x0000009f2a2a7221 */ /* 0x000fe20000010000 */
[----:B------:R-:W-:Y:S02]  /*1df0*/  F2FP.PACK_AB R34, R215, R211 ;  /* 0x000000d3d722723e */ /* 0x000fe400000000ff */
[----:B------:R-:W-:Y:S02]  /*1e00*/  F2FP.PACK_AB R33, R217, R209 ;  /* 0x000000d1d921723e */ /* 0x000fe400000000ff */
[----:B------:R-:W-:Y:S01]  /*1e10*/  F2FP.PACK_AB R32, R159, R39 ;  /* 0x000000279f20723e */ /* 0x000fe200000000ff */
        /* <DEDUP_REMOVED lines=13> */
.L_x_4447:
        /* <DEDUP_REMOVED lines=100> */
.L_x_4448:
[----:B------:R-:W-:Y:S01]  /*2530*/  ISETP.NE.AND P0, PT, R119, RZ, PT ;  /* 0x000000ff7700720c */ /* 0x000fe20003f05270 */
[----:B--2---:R-:W-:Y:S01]  /*2540*/  FADD.FTZ R3, R33, R34 ;  /* 0x0000002221037221 */ /* 0x004fe20000010000 */
[----:B------:R-:W-:Y:S01]  /*2550*/  WARPSYNC 0xffffffff ;  /* 0xffffffff00007948 */ /* 0x000fe20003800000 */
[----:B------:R-:W-:Y:S01]  /*2560*/  ISETP.GT.U32.AND P1, PT, R119, 0x3, PT ;  /* 0x000000037700780c */ /* 0x000fe20003f24070 */
[----:B------:R-:W-:Y:S01]  /*2570*/  CS2R R8, SRZ ;  /* 0x0000000000087805 */ /* 0x000fe2000001ff00 */
[----:B------:R-:W-:-:S08]  /*2580*/  HFMA2.MMA R33, -RZ, RZ, 0, 0 ;  /* 0x00000000ff217435 */ /* 0x000fd000000001ff */
        /* <DEDUP_REMOVED lines=48> */
[----:B------:R0:W-:Y:S02]  /*2890*/  @!P0 STG.E [R2.64], R33 ;  /* 0x0000002102008986 */ /* 0x0001e4000c101904 */
[----:B------:R-:W-:Y:S01]  /*28a0*/  FSEL R32, R9, RZ, P1 ;  /* 0x000000ff09207208 */ /* 0x000fe20000800000 */
[----:B-1----:R-:W-:Y:S01]  /*28b0*/  FFMA.FTZ R9, R35, R34, c[0x0][0x228] ;  /* 0x00008a0023097623 */ /* 0x002fe20000010022 */
[----:B------:R-:W-:Y:S01]  /*28c0*/  FSEL R34, R33, RZ, !P1 ;  /* 0x000000ff21227208 */ /* 0x000fe20004800000 */
[--C-:B------:R-:W-:Y:S02]  /*28d0*/  HADD2.F32 R35, -RZ, R15.reuse.H1_H1 ;  /* 0x3000000fff237230 */ /* 0x100fe40000004100 */
[----:B------:R-:W-:Y:S02]  /*28e0*/  FADD.FTZ R32, R9, R32 ;  /* 0x0000002009207221 */ /* 0x000fe40000010000 */
[C---:B------:R-:W-:Y:S01]  /*28f0*/  @!P0 IMAD.WIDE R8, R117.reuse, R36, c[0x0][0x1a8] ;  /* 0x00006a0075088625 */ /* 0x040fe200078e0224 */
[----:B0-----:R-:W-:Y:S01]  /*2900*/  HADD2.F32 R33, -RZ, R15.H0_H0 ;  /* 0x2000000fff217230 */ /* 0x001fe20000004100 */
[----:B------:R-:W0:Y:S01]  /*2910*/  MUFU.RSQ R36, R32 ;  /* 0x0000002000247308 */ /* 0x000e220000001400 */
[----:B------:R-:W-:Y:S01]  /*2920*/  IADD3 R117, R117, c[0x0][0x160], RZ ;  /* 0x0000580075757a10 */ /* 0x000fe20007ffe0ff */
[----:B------:R-:W-:-:S02]  /*2930*/  FADD.FTZ R153, -R34, R153 ;  /* 0x0000009922997221 */ /* 0x000fc40000010100 */
[C---:B------:R-:W-:Y:S02]  /*2940*/  FADD.FTZ R169, -R34.reuse, R169 ;  /* 0x000000a922a97221 */ /* 0x040fe40000010100 */
        /* <DEDUP_REMOVED lines=12> */
[--C-:B0-----:R-:W-:Y:S01]  /*2a10*/  HADD2.F32 R8, -RZ, R11.reuse.H0_H0 ;  /* 0x2000000bff087230 */ /* 0x101fe20000004100 */
[C---:B------:R-:W-:Y:S01]  /*2a20*/  FADD.FTZ R175, -R34.reuse, R175 ;  /* 0x000000af22af7221 */ /* 0x040fe20000010100 */
[----:B------:R-:W-:Y:S01]  /*2a30*/  HADD2.F32 R9, -RZ, R11.H1_H1 ;  /* 0x3000000bff097230 */ /* 0x000fe20000004100 */
        /* <DEDUP_REMOVED lines=31> */
[C---:B------:R-:W-:Y:S01]  /*2c30*/  FMUL.FTZ R153, R36.reuse, R37 ;  /* 0x0000002524997220 */ /* 0x040fe20000410000 */
[----:B------:R-:W-:Y:S01]  /*2c40*/  HADD2.F32 R37, -RZ, R19.H0_H0 ;  /* 0x20000013ff257230 */ /* 0x000fe20000004100 */
        /* <DEDUP_REMOVED lines=33> */
[----:B------:R-:W-:Y:S02]  /*2e60*/  FMUL.FTZ R42, R36, R213 ;  /* 0x000000d5242a7220 */ /* 0x000fe40000410000 */
[----:B------:R-:W-:Y:S01]  /*2e70*/  FFMA.FTZ R8, R32, R8, R51 ;  /* 0x0000000820087223 */ /* 0x000fe20000010033 */
[----:B------:R-:W-:Y:S01]  /*2e80*/  HADD2.F32 R32, -RZ, R19.H1_H1 ;  /* 0x30000013ff207230 */ /* 0x000fe20000004100 */
[----:B------:R-:W-:-:S02]  /*2e90*/  FFMA.FTZ R36, R34, R33, R59 ;  /* 0x0000002122247223 */ /* 0x000fc4000001003b */
[----:B------:R-:W-:Y:S02]  /*2ea0*/  FFMA.FTZ R2, R124, R2, R47 ;  /* 0x000000027c027223 */ /* 0x000fe4000001002f */
[----:B------:R-:W-:Y:S02]  /*2eb0*/  FFMA.FTZ R33, R123, R43, R48 ;  /* 0x0000002b7b217223 */ /* 0x000fe40000010030 */
[----:B------:R-:W-:Y:S01]  /*2ec0*/  FFMA.FTZ R171, R171, R35, R60 ;  /* 0x00000023abab7223 */ /* 0x000fe2000001003c */
[----:B------:R-:W-:Y:S01]  /*2ed0*/  HADD2.F32 R35, -RZ, R23.H0_H0 ;  /* 0x20000017ff237230 */ /* 0x000fe20000004100 */
[----:B------:R-:W-:Y:S01]  /*2ee0*/  FFMA.FTZ R37, R38, R37, R67 ;  /* 0x0000002526257223 */ /* 0x000fe20000010043 */
[----:B------:R-:W-:Y:S01]  /*2ef0*/  F2FP.PACK_AB R33, R33, R2 ;  /* 0x000000022121723e */ /* 0x000fe200000000ff */
[----:B------:R-:W-:Y:S01]  /*2f00*/  FFMA.FTZ R38, R187, R32, R68 ;  /* 0x00000020bb267223 */ /* 0x000fe20000010044 */
[----:B------:R-:W-:Y:S01]  /*2f10*/  IADD3 R2, P0, R12, c[0x0][0x208], RZ ;  /* 0x000082000c027a10 */ /* 0x000fe20007f1e0ff */
[----:B------:R-:W-:Y:S01]  /*2f20*/  FFMA.FTZ R9, R157, R9, R52 ;  /* 0x000000099d097223 */ /* 0x000fe20000010034 */
[----:B------:R-:W-:Y:S01]  /*2f30*/  HADD2.F32 R12, -RZ, R27.H1_H1 ;  /* 0x3000001bff0c7230 */ /* 0x000fe20000004100 */
[----:B------:R-:W-:Y:S01]  /*2f40*/  FFMA.FTZ R34, R126, R155, R49 ;  /* 0x0000009b7e227223 */ /* 0x000fe20000010031 */
[----:B------:R-:W-:Y:S01]  /*2f50*/  F2FP.PACK_AB R43, R171, R36 ;  /* 0x00000024ab2b723e */ /* 0x000fe200000000ff */
[----:B------:R-:W-:-:S02]  /*2f60*/  FFMA.FTZ R41, R125, R41, R50 ;  /* 0x000000297d297223 */ /* 0x000fc40000010032 */
[----:B------:R-:W-:Y:S01]  /*2f70*/  FFMA.FTZ R32, R122, R3, R45 ;  /* 0x000000037a207223 */ /* 0x000fe2000001002d */
[----:B------:R-:W-:Y:S01]  /*2f80*/  IADD3.X R3, R154, c[0x0][0x20c], RZ, P0, !PT ;  /* 0x000083009a037a10 */ /* 0x000fe200007fe4ff */
[----:B------:R-:W-:Y:S01]  /*2f90*/  FFMA.FTZ R151, R121, R151, R46 ;  /* 0x0000009779977223 */ /* 0x000fe2000001002e */
[----:B------:R-:W-:Y:S01]  /*2fa0*/  F2FP.PACK_AB R34, R41, R34 ;  /* 0x000000222922723e */ /* 0x000fe200000000ff */
[----:B------:R-:W-:Y:S01]  /*2fb0*/  FFMA.FTZ R39, R40, R35, R75 ;  /* 0x0000002328277223 */ /* 0x000fe2000001004b */
[----:B------:R-:W-:Y:S01]  /*2fc0*/  F2FP.PACK_AB R35, R9, R8 ;  /* 0x000000080923723e */ /* 0x000fe200000000ff */
[----:B------:R-:W-:Y:S01]  /*2fd0*/  HADD2.F32 R9, -RZ, R27.H0_H0 ;  /* 0x2000001bff097230 */ /* 0x000fe20000004100 */
[----:B------:R-:W-:Y:S01]  /*2fe0*/  F2FP.PACK_AB R32, R151, R32 ;  /* 0x000000209720723e */ /* 0x000fe200000000ff */
[----:B------:R-:W-:Y:S01]  /*2ff0*/  HADD2.F32 R8, -RZ, R23.H1_H1 ;  /* 0x30000017ff087230 */ /* 0x000fe20000004100 */
[----:B------:R-:W-:Y:S02]  /*3000*/  FFMA.FTZ R156, R153, R12, R84 ;  /* 0x0000000c999c7223 */ /* 0x000fe40000010054 */
[----:B------:R-:W-:Y:S01]  /*3010*/  FFMA.FTZ R151, R42, R9, R83 ;  /* 0x000000092a977223 */ /* 0x000fe20000010053 */
[----:B------:R0:W-:Y:S01]  /*3020*/  STG.E.128 [R2.64], R32 ;  /* 0x0000002002007986 */ /* 0x0001e2000c101d04 */
[----:B------:R-:W-:Y:S01]  /*3030*/  FFMA.FTZ R154, R203, R8, R76 ;  /* 0x00000008cb9a7223 */ /* 0x000fe2000001004c */
[----:B------:R-:W-:Y:S01]  /*3040*/  IADD3 R8, P0, R140, c[0x0][0x208], RZ ;  /* 0x000082008c087a10 */ /* 0x000fe20007f1e0ff */
[----:B------:R-:W-:-:S02]  /*3050*/  FFMA.FTZ R40, R10, R161, R53 ;  /* 0x000000a10a287223 */ /* 0x000fc40000010035 */
[----:B------:R-:W-:Y:S01]  /*3060*/  FFMA.FTZ R41, R128, R165, R55 ;  /* 0x000000a580297223 */ /* 0x000fe20000010037 */
[----:B------:R-:W-:Y:S01]  /*3070*/  IADD3.X R9, R142, c[0x0][0x20c], RZ, P0, !PT ;  /* 0x000083008e097a10 */ /* 0x000fe200007fe4ff */
        /* <DEDUP_REMOVED lines=8> */
[----:B------:R-:W-:Y:S01]  /*3100*/  FFMA.FTZ R179, R133, R179, R62 ;  /* 0x000000b385b37223 */ /* 0x000fe2000001003e */
[----:B0-----:R-:W-:Y:S01]  /*3110*/  F2FP.PACK_AB R35, R38, R37 ;  /* 0x000000252623723e */ /* 0x001fe200000000ff */
[----:B------:R-:W-:Y:S01]  /*3120*/  FFMA.FTZ R33, R16, R181, R63 ;  /* 0x000000b510217223 */ /* 0x000fe2000001003f */
[----:B------:R-:W-:Y:S01]  /*3130*/  F2FP.PACK_AB R40, R163, R40 ;  /* 0x00000028a328723e */ /* 0x000fe200000000ff */
[----:B------:R-:W-:Y:S01]  /*3140*/  FFMA.FTZ R2, R17, R191, R64 ;  /* 0x000000bf11027223 */ /* 0x000fe20000010040 */
[----:B------:R-:W-:Y:S01]  /*3150*/  IADD3 R12, P2, R152, c[0x0][0x208], RZ ;  /* 0x00008200980c7a10 */ /* 0x000fe20007f5e0ff */
[----:B------:R-:W-:-:S02]  /*3160*/  FFMA.FTZ R37, R20, R197, R71 ;  /* 0x000000c514257223 */ /* 0x000fc40000010047 */
[----:B------:R-:W-:Y:S01]  /*3170*/  FFMA.FTZ R32, R14, R177, R61 ;  /* 0x000000b10e207223 */ /* 0x000fe2000001003d */
[----:B------:R-:W-:Y:S01]  /*3180*/  F2FP.PACK_AB R33, R2, R33 ;  /* 0x000000210221723e */ /* 0x000fe200000000ff */
[----:B------:R-:W-:Y:S01]  /*3190*/  FFMA.FTZ R2, R21, R207, R72 ;  /* 0x000000cf15027223 */ /* 0x000fe20000010048 */
[----:B------:R0:W-:Y:S01]  /*31a0*/  STG.E.128 [R8.64], R40 ;  /* 0x0000002808007986 */ /* 0x0001e2000c101d04 */
[----:B------:R-:W-:Y:S01]  /*31b0*/  FFMA.FTZ R34, R132, R183, R65 ;  /* 0x000000b784227223 */ /* 0x000fe20000010041 */
[----:B------:R-:W-:Y:S01]  /*31c0*/  F2FP.PACK_AB R32, R179, R32 ;  /* 0x00000020b320723e */ /* 0x000fe200000000ff */
[----:B------:R-:W-:Y:S01]  /*31d0*/  FFMA.FTZ R36, R18, R193, R69 ;  /* 0x000000c112247223 */ /* 0x000fe20000010045 */
[----:B------:R-:W-:Y:S01]  /*31e0*/  F2FP.PACK_AB R37, R2, R37 ;  /* 0x000000250225723e */ /* 0x000fe200000000ff */
[----:B------:R-:W-:Y:S01]  /*31f0*/  FFMA.FTZ R38, R134, R199, R73 ;  /* 0x000000c786267223 */ /* 0x000fe20000010049 */
[----:B------:R-:W-:Y:S01]  /*3200*/  IADD3 R2, P0, R144, c[0x0][0x208], RZ ;  /* 0x0000820090027a10 */ /* 0x000fe20007f1e0ff */
[----:B------:R-:W-:Y:S01]  /*3210*/  FFMA.FTZ R205, R139, R205, R74 ;  /* 0x000000cd8bcd7223 */ /* 0x000fe2000001004a */
[----:B------:R-:W-:Y:S01]  /*3220*/  F2FP.PACK_AB R34, R189, R34 ;  /* 0x00000022bd22723e */ /* 0x000fe200000000ff */
[----:B------:R-:W-:Y:S01]  /*3230*/  FFMA.FTZ R195, R137, R195, R70 ;  /* 0x000000c389c37223 */ /* 0x000fe20000010046 */
[----:B------:R-:W-:Y:S01]  /*3240*/  IADD3.X R3, R13, c[0x0][0x20c], RZ, P0, !PT ;  /* 0x000083000d037a10 */ /* 0x000fe200007fe4ff */
[----:B------:R-:W-:Y:S01]  /*3250*/  FFMA.FTZ R215, R145, R215, R82 ;  /* 0x000000d791d77223 */ /* 0x000fe20000010052 */
[----:B------:R-:W-:Y:S01]  /*3260*/  F2FP.PACK_AB R38, R205, R38 ;  /* 0x00000026cd26723e */ /* 0x000fe200000000ff */
[----:B------:R-:W-:Y:S01]  /*3270*/  FFMA.FTZ R140, R25, R217, R80 ;  /* 0x000000d9198c7223 */ /* 0x000fe20000010050 */
[----:B------:R-:W-:Y:S01]  /*3280*/  F2FP.PACK_AB R36, R195, R36 ;  /* 0x00000024c324723e */ /* 0x000fe200000000ff */
[----:B------:R-:W-:Y:S01]  /*3290*/  FFMA.FTZ R147, R141, R147, R78 ;  /* 0x000000938d937223 */ /* 0x000fe2000001004e */
[----:B------:R-:W-:Y:S01]  /*32a0*/  IADD3.X R13, R150, c[0x0][0x20c], RZ, P2, !PT ;  /* 0x00008300960d7a10 */ /* 0x000fe200017fe4ff */
[----:B------:R1:W-:Y:S01]  /*32b0*/  STG.E.128 [R2.64], R32 ;  /* 0x0000002002007986 */ /* 0x0003e2000c101d04 */
[----:B0-----:R-:W-:Y:S01]  /*32c0*/  FFMA.FTZ R42, R136, R211, R81 ;  /* 0x000000d3882a7223 */ /* 0x001fe20000010051 */
[----:B------:R-:W-:Y:S01]  /*32d0*/  IADD3 R8, P1, R148, c[0x0][0x208], RZ ;  /* 0x0000820094087a10 */ /* 0x000fe20007f3e0ff */
[----:B------:R-:W-:Y:S01]  /*32e0*/  FFMA.FTZ R41, R24, R209, R79 ;  /* 0x000000d118297223 */ /* 0x000fe2000001004f */
[----:B------:R-:W-:Y:S01]  /*32f0*/  F2FP.PACK_AB R43, R156, R151 ;  /* 0x000000979c2b723e */ /* 0x000fe200000000ff */
[----:B------:R-:W-:Y:S01]  /*3300*/  FFMA.FTZ R40, R22, R149, R77 ;  /* 0x0000009516287223 */ /* 0x000fe2000001004d */
[----:B------:R-:W-:-:S02]  /*3310*/  IADD3.X R9, R146, c[0x0][0x20c], RZ, P1, !PT ;  /* 0x0000830092097a10 */ /* 0x000fc40000ffe4ff */
[----:B------:R-:W-:Y:S02]  /*3320*/  F2FP.PACK_AB R42, R215, R42 ;  /* 0x0000002ad72a723e */ /* 0x000fe400000000ff */
[----:B------:R-:W-:Y:S01]  /*3330*/  F2FP.PACK_AB R41, R140, R41 ;  /* 0x000000298c29723e */ /* 0x000fe200000000ff */
[----:B------:R1:W-:Y:S01]  /*3340*/  STG.E.128 [R8.64], R36 ;  /* 0x0000002408007986 */ /* 0x0003e2000c101d04 */
[----:B------:R-:W-:Y:S02]  /*3350*/  F2FP.PACK_AB R40, R147, R40 ;  /* 0x000000289328723e */ /* 0x000fe400000000ff */
[----:B------:R-:W-:Y:S02]  /*3360*/  ISETP.GE.AND P0, PT, R117, c[0x0][0x164], PT ;  /* 0x0000590075007a0c */ /* 0x000fe40003f06270 */
[----:B------:R-:W-:Y:S01]  /*3370*/  LOP3.LUT P1, RZ, R138, 0xff, RZ, 0xc0, !PT ;  /* 0x000000ff8aff7812 */ /* 0x000fe2000782c0ff */
[----:B------:R1:W-:Y:S03]  /*3380*/  STG.E.128 [R12.64], R40 ;  /* 0x000000280c007986 */ /* 0x0003e6000c101d04 */
[----:B------:R-:W-:-:S07]  /*3390*/  SEL R138, RZ, 0x1, P1 ;  /* 0x00000001ff8a7807 */ /* 0x000fce0000800000 */
[----:B-1----:R-:W-:Y:S01]  /*33a0*/  @P0 CALL.REL.NOINC `(.L_x_4445) ;  /* 0x0000001000000944 */ /* 0x002fe20003c00000 */
[----:B------:R-:W-:Y:S05]  /*33b0*/  BRA `(.L_x_4446) ;  /* 0xffffd5f000007947 */ /* 0x000fea000383ffff */
.L_x_4445:
[----:B------:R-:W-:Y:S05]  /*33c0*/  EXIT ;  /* 0x000000000000794d */ /* 0x000fea0003800000 */
.L_x_4443:
[----:B-1----:R-:W-:Y:S01]  /*33d0*/  HFMA2.MMA R33, -RZ, RZ, 0, 5.9604644775390625e-08 ;  /* 0x00000001ff217435 */ /* 0x002fe200000001ff */
[----:B------:R-:W-:Y:S02]  /*33e0*/  MOV R34, R219 ;  /* 0x000000db00227202 */ /* 0x000fe40000000f00 */
[----:B------:R-:W-:Y:S02]  /*33f0*/  MOV R3, 0x1f ;  /* 0x0000001f00037802 */ /* 0x000fe40000000f00 */
[----:B------:R-:W-:Y:S02]  /*3400*/  MOV R32, 0xffffffff ;  /* 0xffffffff00207802 */ /* 0x000fe40000000f00 */
[----:B------:R-:W-:Y:S02]  /*3410*/  MOV R8, 0x3430 ;  /* 0x0000343000087802 */ /* 0x000fe40000000f00 */
[----:B------:R-:W-:Y:S05]  /*3420*/  CALL.REL.NOINC `($__internal_21_$__cuda_sm70_shflsync_bfly_p) ;  /* 0x0000089000007944 */ /* 0x000fea0003c00000 */
[----:B-1----:R-:W-:Y:S01]  /*3430*/  MOV R2, R33 ;  /* 0x0000002100027202 */ /* 0x002fe20000000f00 */
[----:B0-----:R-:W-:Y:S05]  /*3440*/  BRA `(.L_x_4447) ;  /* 0xffffeaa000007947 */ /* 0x001fea000383ffff */
.L_x_4444:
[----:B------:R-:W-:Y:S01]  /*3450*/  HFMA2.MMA R33, -RZ, RZ, 0, 1.1920928955078125e-07 ;  /* 0x00000002ff217435 */ /* 0x000fe200000001ff */
[----:B------:R-:W-:Y:S02]  /*3460*/  MOV R3, 0x1f ;  /* 0x0000001f00037802 */ /* 0x000fe40000000f00 */
[----:B------:R-:W-:-:S02]  /*3470*/  MOV R32, 0xffffffff ;  /* 0xffffffff00207802 */ /* 0x000fc40000000f00 */
[----:B------:R-:W-:Y:S02]  /*3480*/  MOV R8, 0x34a0 ;  /* 0x000034a000087802 */ /* 0x000fe40000000f00 */
[----:B0-----:R-:W-:Y:S05]  /*3490*/  CALL.REL.NOINC `($__internal_21_$__cuda_sm70_shflsync_bfly_p) ;  /* 0x0000082000007944 */ /* 0x001fea0003c00000 */
[----:B01----:R-:W-:Y:S01]  /*34a0*/  FADD.FTZ R34, R34, R33 ;  /* 0x0000002122227221 */ /* 0x003fe20000010000 */
[----:B------:R-:W-:Y:S01]  /*34b0*/  HFMA2.MMA R33, -RZ, RZ, 0, 2.384185791015625e-07 ;  /* 0x00000004ff217435 */ /* 0x000fe200000001ff */
[----:B------:R-:W-:Y:S02]  /*34c0*/  MOV R3, 0x1f ;  /* 0x0000001f00037802 */ /* 0x000fe40000000f00 */
[----:B------:R-:W-:Y:S02]  /*34d0*/  MOV R32, 0xffffffff ;  /* 0xffffffff00207802 */ /* 0x000fe40000000f00 */
[----:B------:R-:W-:Y:S02]  /*34e0*/  MOV R8, 0x3500 ;  /* 0x0000350000087802 */ /* 0x000fe40000000f00 */
[----:B------:R-:W-:Y:S05]  /*34f0*/  CALL.REL.NOINC `($__internal_21_$__cuda_sm70_shflsync_bfly_p) ;  /* 0x000007c000007944 */ /* 0x000fea0003c00000 */
[----:B01----:R-:W-:Y:S01]  /*3500*/  FADD.FTZ R34, R34, R33 ;  /* 0x0000002122227221 */ /* 0x003fe20000010000 */
[----:B------:R-:W-:Y:S01]  /*3510*/  HFMA2.MMA R33, -RZ, RZ, 0, 4.76837158203125e-07 ;  /* 0x00000008ff217435 */ /* 0x000fe200000001ff */
[----:B------:R-:W-:Y:S02]  /*3520*/  MOV R3, 0x1f ;  /* 0x0000001f00037802 */ /* 0x000fe40000000f00 */
[----:B------:R-:W-:-:S02]  /*3530*/  MOV R32, 0xffffffff ;  /* 0xffffffff00207802 */ /* 0x000fc40000000f00 */
[----:B------:R-:W-:Y:S02]  /*3540*/  MOV R8, 0x3560 ;  /* 0x0000356000087802 */ /* 0x000fe40000000f00 */
[----:B------:R-:W-:Y:S05]  /*3550*/  CALL.REL.NOINC `($__internal_21_$__cuda_sm70_shflsync_bfly_p) ;  /* 0x0000076000007944 */ /* 0x000fea0003c00000 */
[----:B01----:R-:W-:Y:S01]  /*3560*/  FADD.FTZ R34, R34, R33 ;  /* 0x0000002122227221 */ /* 0x003fe20000010000 */
[----:B------:R-:W-:Y:S01]  /*3570*/  HFMA2.MMA R33, -RZ, RZ, 0, 9.5367431640625e-07 ;  /* 0x00000010ff217435 */ /* 0x000fe200000001ff */
[----:B------:R-:W-:Y:S02]  /*3580*/  MOV R3, 0x1f ;  /* 0x0000001f00037802 */ /* 0x000fe40000000f00 */
[----:B------:R-:W-:Y:S02]  /*3590*/  MOV R32, 0xffffffff ;  /* 0xffffffff00207802 */ /* 0x000fe40000000f00 */
[----:B------:R-:W-:Y:S02]  /*35a0*/  MOV R8, 0x35c0 ;  /* 0x000035c000087802 */ /* 0x000fe40000000f00 */
[----:B------:R-:W-:Y:S05]  /*35b0*/  CALL.REL.NOINC `($__internal_21_$__cuda_sm70_shflsync_bfly_p) ;  /* 0x0000070000007944 */ /* 0x000fea0003c00000 */
        /* <DEDUP_REMOVED lines=86> */
[----:B------:R-:W-:Y:S05]  /*3b20*/  CALL.REL.NOINC `($__internal_21_$__cuda_sm70_shflsync_bfly_p) ;  /* 0x0000019000007944 */ /* 0x000fea0003c00000 */
[----:B01----:R-:W-:Y:S01]  /*3b30*/  FADD.FTZ R34, R34, R33 ;  /* 0x0000002122227221 */ /* 0x003fe20000010000 */
[----:B------:R-:W-:Y:S01]  /*3b40*/  HFMA2.MMA R33, -RZ, RZ, 0, 1.1920928955078125e-07 ;  /* 0x00000002ff217435 */ /* 0x000fe200000001ff */
[----:B------:R-:W-:Y:S02]  /*3b50*/  MOV R3, 0x1f ;  /* 0x0000001f00037802 */ /* 0x000fe40000000f00 */
[----:B------:R-:W-:Y:S02]  /*3b60*/  MOV R32, 0xffffffff ;  /* 0xffffffff00207802 */ /* 0x000fe40000000f00 */
[----:B------:R-:W-:Y:S02]  /*3b70*/  MOV R8, 0x3b90 ;  /* 0x00003b9000087802 */ /* 0x000fe40000000f00 */
[----:B------:R-:W-:Y:S05]  /*3b80*/  CALL.REL.NOINC `($__internal_21_$__cuda_sm70_shflsync_bfly_p) ;  /* 0x0000013000007944 */ /* 0x000fea0003c00000 */
[----:B01----:R-:W-:Y:S01]  /*3b90*/  FADD.FTZ R34, R34, R33 ;  /* 0x0000002122227221 */ /* 0x003fe20000010000 */
[----:B------:R-:W-:Y:S01]  /*3ba0*/  HFMA2.MMA R33, -RZ, RZ, 0, 2.384185791015625e-07 ;  /* 0x00000004ff217435 */ /* 0x000fe200000001ff */
[----:B------:R-:W-:-:S02]  /*3bb0*/  MOV R3, 0x1f ;  /* 0x0000001f00037802 */ /* 0x000fc40000000f00 */
[----:B------:R-:W-:Y:S02]  /*3bc0*/  MOV R32, 0xffffffff ;  /* 0xffffffff00207802 */ /* 0x000fe40000000f00 */
[----:B------:R-:W-:Y:S02]  /*3bd0*/  MOV R8, 0x3bf0 ;  /* 0x00003bf000087802 */ /* 0x000fe40000000f00 */
[----:B------:R-:W-:Y:S05]  /*3be0*/  CALL.REL.NOINC `($__internal_21_$__cuda_sm70_shflsync_bfly_p) ;  /* 0x000000d000007944 */ /* 0x000fea0003c00000 */
[----:B01----:R-:W-:Y:S01]  /*3bf0*/  FADD.FTZ R34, R34, R33 ;  /* 0x0000002122227221 */ /* 0x003fe20000010000 */
[----:B------:R-:W-:Y:S01]  /*3c00*/  HFMA2.MMA R33, -RZ, RZ, 0, 4.76837158203125e-07 ;  /* 0x00000008ff217435 */ /* 0x000fe200000001ff */
[----:B------:R-:W-:Y:S02]  /*3c10*/  MOV R3, 0x1f ;  /* 0x0000001f00037802 */ /* 0x000fe40000000f00 */
[----:B------:R-:W-:Y:S02]  /*3c20*/  MOV R32, 0xffffffff ;  /* 0xffffffff00207802 */ /* 0x000fe40000000f00 */
[----:B------:R-:W-:Y:S02]  /*3c30*/  MOV R8, 0x3c50 ;  /* 0x00003c5000087802 */ /* 0x000fe40000000f00 */
[----:B------:R-:W-:Y:S05]  /*3c40*/  CALL.REL.NOINC `($__internal_21_$__cuda_sm70_shflsync_bfly_p) ;  /* 0x0000007000007944 */ /* 0x000fea0003c00000 */
[----:B01----:R-:W-:Y:S01]  /*3c50*/  FADD.FTZ R34, R34, R33 ;  /* 0x0000002122227221 */ /* 0x003fe20000010000 */
[----:B------:R-:W-:Y:S01]  /*3c60*/  HFMA2.MMA R33, -RZ, RZ, 0, 9.5367431640625e-07 ;  /* 0x00000010ff217435 */ /* 0x000fe200000001ff */
[----:B------:R-:W-:-:S02]  /*3c70*/  MOV R3, 0x1f ;  /* 0x0000001f00037802 */ /* 0x000fc40000000f00 */
[----:B------:R-:W-:Y:S02]  /*3c80*/  MOV R32, 0xffffffff ;  /* 0xffffffff00207802 */ /* 0x000fe40000000f00 */
[----:B------:R-:W-:Y:S02]  /*3c90*/  MOV R8, 0x3cb0 ;  /* 0x00003cb000087802 */ /* 0x000fe40000000f00 */
[----:B------:R-:W-:Y:S05]  /*3ca0*/  CALL.REL.NOINC `($__internal_21_$__cuda_sm70_shflsync_bfly_p) ;  /* 0x0000001000007944 */ /* 0x000fea0003c00000 */
[----:B01----:R-:W-:Y:S05]  /*3cb0*/  BRA `(.L_x_4448) ;  /* 0xffffe87000007947 */ /* 0x003fea000383ffff */
        .weak           $__internal_21_$__cuda_sm70_shflsync_bfly_p
        .type           $__internal_21_$__cuda_sm70_shflsync_bfly_p,@function
        .size           $__internal_21_$__cuda_sm70_shflsync_bfly_p,(.L_x_36061 - $__internal_21_$__cuda_sm70_shflsync_bfly_p)
$__internal_21_$__cuda_sm70_shflsync_bfly_p:
[----:B------:R-:W-:Y:S01]  /*3cc0*/  HFMA2.MMA R9, -RZ, RZ, 0, 0 ;  /* 0x00000000ff097435 */ /* 0x000fe200000001ff */
[----:B------:R-:W-:Y:S04]  /*3cd0*/  WARPSYNC R32 ;  /* 0x0000002000007348 */ /* 0x000fe80003800000 */
[----:B------:R0:W1:Y:S01]  /*3ce0*/  SHFL.BFLY PT, R33, R34, R33, R3 ;  /* 0x0c00002122217389 */ /* 0x00006200000e0003 */
[----:B------:R-:W-:Y:S05]  /*3cf0*/  RET.REL.NODEC R8 `(_ZN10layer_norm13ln_fwd_kernelINS_13Kernel_traitsI6__halfS2_S2_S2_fjLj5120ELj1ELj1ELj4ELj16ENS_18Kernel_traits_baseILj5120ES2_S2_S2_S2_fjLj128EEEEELb0ELb1ELb0ELb1EEEvNS_9FwdParamsE) ;  /* 0xffffc30008007950 */ /* 0x000fea0003c3ffff */
.L_x_4449:
        /* <DEDUP_REMOVED lines=16> */
.L_x_36061:


//--------------------- .text._ZN10layer_norm13ln_fwd_kernelINS_13Kernel_traitsI6__halfS2_S2_S2_fjLj5120ELj1ELj1ELj4ELj16ENS_18Kernel_traits_baseILj5120ES2_S2_S2_S2_fjLj128EEEEELb0ELb1ELb1ELb0EEEvNS_9FwdParamsE --------------------------
	.section	.text._ZN10layer_norm13ln_fwd_kernelINS_13Kernel_traitsI6__halfS2_S2_S2_fjLj5120ELj1ELj1ELj4ELj16ENS_18Kernel_traits_baseILj5120ES2_S2_S2_S2_fjLj128EEEEELb0ELb1ELb1ELb0EEEvNS_9FwdParamsE,"ax",@progbits
	.sectioninfo	@"SHI_REGISTERS=226"
	.align	128
        .global         _ZN10layer_norm13ln_fwd_kernelINS_13Kernel_traitsI6__halfS2_S2_S2_fjLj5120ELj1ELj1ELj4ELj16ENS_18Kernel_traits_baseILj5120ES2_S2_S2_S2_fjLj128EEEEELb0ELb1ELb1ELb0EEEvNS_9FwdParamsE
        .type           _ZN10layer_norm13ln_fwd_kernelINS_13Kernel_traitsI6__halfS2_S2_S2_fjLj5120ELj1ELj1ELj4ELj16ENS_18Kernel_traits_baseILj5120ES2_S2_S2_S2_fjLj128EEEEELb0ELb1ELb1ELb0EEEvNS_9FwdParamsE,@function
        .size           _ZN10layer_norm13ln_fwd_kernelINS_13Kernel_traitsI6__halfS2_S2_S2_fjLj5120ELj1ELj1ELj4ELj16ENS_18Kernel_traits_baseILj5120ES2_S2_S2_S2_fjLj128EEEEELb0ELb1ELb1ELb0EEEvNS_9FwdParamsE,(.L_x_36062 - _ZN10layer_norm13ln_fwd_kernelINS_13Kernel_traitsI6__halfS2_S2_S2_fjLj5120ELj1ELj1ELj4ELj16ENS_18Kernel_traits_baseILj5120ES2_S2_S2_S2_fjLj128EEEEELb0ELb1ELb1ELb0EEEvNS_9FwdParamsE)
        .other          _ZN10layer_norm13ln_fwd_kernelINS_13Kernel_traitsI6__halfS2_S2_S2_fjLj5120ELj1ELj1ELj4ELj16ENS_18Kernel_traits_baseILj5120ES2_S2_S2_S2_fjLj128EEEEELb0ELb1ELb1ELb0EEEvNS_9FwdParamsE,@"STO_CUDA_ENTRY STV_DEFAULT"
_ZN10layer_norm13ln_fwd_kernelINS_13Kernel_traitsI6__halfS2_S2_S2_fjLj5120ELj1ELj1ELj4ELj16ENS_18Kernel_traits_baseILj5120ES2_S2_S2_S2_fjLj128EEEEELb0ELb1ELb1ELb0EEEvNS_9FwdParamsE:
.text._ZN10layer_norm13ln_fwd_kernelINS_13Kernel_traitsI6__halfS2_S2_S2_fjLj5120ELj1ELj1ELj4ELj16ENS_18Kernel_traits_baseILj5120ES2_S2_S2_S2_fjLj128EEEEELb0ELb1ELb1ELb0EEEvNS_9FwdParamsE:
        /* <DEDUP_REMOVED lines=32> */
.L_x_4451:
[----:B0-----:R-:W-:Y:S05]  /*0200*/  BSYNC B0 ;  /* 0x0000000000007941 */ /* 0x001fea0003800000 */
.L_x_4450:
        /* <DEDUP_REMOVED lines=16> */
.L_x_4453:
[----:B0-----:R-:W-:Y:S05]  /*0310*/  BSYNC B0 ;  /* 0x0000000000007941 */ /* 0x001fea0003800000 */
.L_x_4452:
        /* <DEDUP_REMOVED lines=16> */
.L_x_4455:
[----:B0-----:R-:W-:Y:S05]  /*0420*/  BSYNC B0 ;  /* 0x0000000000007941 */ /* 0x001fea0003800000 */
.L_x_4454:
        /* <DEDUP_REMOVED lines=16> */
.L_x_4457:
[----:B0-----:R-:W-:Y:S05]  /*0530*/  BSYNC B0 ;  /* 0x0000000000007941 */ /* 0x001fea0003800000 */
.L_x_4456:
        /* <DEDUP_REMOVED lines=15> */
.L_x_4459:
[----:B0-----:R-:W-:Y:S05]  /*0630*/  BSYNC B0 ;  /* 0x0000000000007941 */ /* 0x001fea0003800000 */
.L_x_4458:
[----:B------:R-:W0:Y:S02]  /*0640*/  S2UR UR6, SR_CTAID.X ;  /* 0x00000000000679c3 */ /* 0x000e240000002500 */
[----:B0-----:R-:W-:-:S04]  /*0650*/  LEA.HI R140, R51, UR6, RZ, 0x19 ;  /* 0x00000006338c7c11 */ /* 0x001fc8000f8fc8ff */
[----:B------:R-:W-:-:S13]  /*0660*/  ISETP.GE.AND P3, PT, R140, c[0x0][0x164], PT ;  /* 0x000059008c007a0c */ /* 0x000fda0003f66270 */
[----:B------:R-:W-:Y:S05]  /*0670*/  @P3 EXIT ;  /* 0x000000000000394d */ /* 0x000fea0003800000 */
[----:B------:R-:W-:Y:S01]  /*0680*/  SHF.R.S32.HI R112, RZ, 0x3, R108 ;  /* 0x00000003ff707819 */ /* 0x000fe2000001146c */
[--C-:B-----5:R-:W-:Y:S01]  /*0690*/  HADD2.F32 R104, -RZ, R78.reuse.H0_H0 ;  /* 0x2000004eff687230 */ /* 0x120fe20000004100 */
[C---:B------:R-:W-:Y:S01]  /*06a0*/  LOP3.LUT R113, R51.reuse, 0x60, RZ, 0xc0, !PT ;  /* 0x0000006033717812 */ /* 0x040fe200078ec0ff */
[----:B------:R-:W-:Y:S01]  /*06b0*/  HADD2.F32 R109, -RZ, R78.H1_H1 ;  /* 0x3000004eff6d7230 */ /* 0x000fe20000004100 */
[----:B------:R-:W-:Y:S01]  /*06c0*/  SHF.L.U32 R114, R51, 0x5, RZ ;  /* 0x0000000533727819 */ /* 0x000fe200000006ff */
[--C-:B------:R-:W-:Y:S01]  /*06d0*/  HADD2.F32 R78, -RZ, R64.reuse.H0_H0 ;  /* 0x20000040ff4e7230 */ /* 0x100fe20000004100 */
[----:B------:R-:W-:Y:S01]  /*06e0*/  MOV R138, 0x1 ;  /* 0x00000001008a7802 */ /* 0x000fe20000000f00 */
[----:B------:R-:W-:Y:S01]  /*06f0*/  HADD2.F32 R108, -RZ, R64.H1_H1 ;  /* 0x30000040ff6c7230 */ /* 0x000fe20000004100 */
[----:B------:R-:W-:Y:S01]  /*0700*/  LOP3.LUT R64, R112, 0x7f, RZ, 0xc0, !PT ;  /* 0x0000007f70407812 */ /* 0x000fe200078ec0ff */
[--C-:B------:R-:W-:Y:S01]  /*0710*/  HADD2.F32 R107, -RZ, R79.reuse.H0_H0 ;  /* 0x2000004fff6b7230 */ /* 0x100fe20000004100 */
[----:B------:R-:W-:Y:S01]  /*0720*/  LOP3.LUT R115, R114, 0x3e0, RZ, 0xc0, !PT ;  /* 0x000003e072737812 */ /* 0x000fe200078ec0ff */
[----:B------:R-:W-:Y:S01]  /*0730*/  HADD2.F32 R106, -RZ, R79.H1_H1 ;  /* 0x3000004fff6a7230 */ /* 0x000fe20000004100 */
[----:B------:R-:W-:Y:S01]  /*0740*/  ULDC.U8 UR6, c[0x0][0x1f0] ;  /* 0x00007c0000067ab9 */ /* 0x000fe20000000000 */
[----:B------:R-:W-:-:S02]  /*0750*/  HADD2.F32 R79, -RZ, R65.H0_H0 ;  /* 0x20000041ff4f7230 */ /* 0x000fc40000004100 */
[----:B------:R-:W-:Y:S01]  /*0760*/  HADD2.F32 R111, -RZ, R65.H1_H1 ;  /* 0x30000041ff6f7230 */ /* 0x000fe20000004100 */
[C---:B------:R-:W-:Y:S01]  /*0770*/  IADD3 R65, R64.reuse, -R113, RZ ;  /* 0x8000007140417210 */ /* 0x040fe20007ffe0ff */
        /* <DEDUP_REMOVED lines=8> */
[--C-:B------:R-:W-:Y:S01]  /*0800*/  HADD2.F32 R35, -RZ, R15.reuse.H0_H0 ;  /* 0x2000000fff237230 */ /* 0x100fe20000004100 */
[----:B------:R-:W-:Y:S01]  /*0810*/  IMNMX R65, R65, 0x20, PT ;  /* 0x0000002041417817 */ /* 0x000fe20003800200 */
[----:B------:R-:W-:Y:S01]  /*0820*/  HADD2.F32 R34, -RZ, R15.H1_H1 ;  /* 0x3000000fff227230 */ /* 0x000fe20000004100 */
[----:B------:R-:W-:Y:S01]  /*0830*/  IMNMX R64, RZ, R64, !PT ;  /* 0x00000040ff407217 */ /* 0x000fe20007800200 */
[--C-:B------:R-:W-:Y:S01]  /*0840*/  HADD2.F32 R33, -RZ, R16.reuse.H0_H0 ;  /* 0x20000010ff217230 */ /* 0x100fe20000004100 */
[----:B------:R-:W-:Y:S01]  /*0850*/  IADD3 R65, R65, R66, RZ ;  /* 0x0000004241417210 */ /* 0x000fe20007ffe0ff */
[----:B------:R-:W-:-:S02]  /*0860*/  HADD2.F32 R32, -RZ, R16.H1_H1 ;  /* 0x30000010ff207230 */ /* 0x000fc40000004100 */
[--C-:B------:R-:W-:Y:S01]  /*0870*/  HADD2.F32 R31, -RZ, R17.reuse.H0_H0 ;  /* 0x20000011ff1f7230 */ /* 0x100fe20000004100 */
[----:B------:R-:W-:Y:S01]  /*0880*/  SHF.L.U32 R65, R65, 0x3, RZ ;  /* 0x0000000341417819 */ /* 0x000fe200000006ff */
[----:B------:R-:W-:Y:S02]  /*0890*/  HADD2.F32 R30, -RZ, R17.H1_H1 ;  /* 0x30000011ff1e7230 */ /* 0x000fe40000004100 */
[--C-:B------:R-:W-:Y:S02]  /*08a0*/  HADD2.F32 R17, -RZ, R4.reuse.H0_H0 ;  /* 0x20000004ff117230 */ /* 0x100fe40000004100 */
[----:B------:R-:W-:Y:S01]  /*08b0*/  HADD2.F32 R16, -RZ, R4.H1_H1 ;  /* 0x30000004ff107230 */ /* 0x000fe20000004100 */
[----:B------:R-:W0:Y:S01]  /*08c0*/  I2F.U32 R65, R65 ;  /* 0x0000004100417306 */ /* 0x000e220000201000 */
        /* <DEDUP_REMOVED lines=8> */
[----:B0-----:R0:W1:Y:S01]  /*0950*/  MUFU.RCP R128, R65 ;  /* 0x0000004100807308 */ /* 0x0010620000001000 */
[--C-:B------:R-:W-:Y:S01]  /*0960*/  HADD2.F32 R25, -RZ, R92.reuse.H0_H0 ;  /* 0x2000005cff197230 */ /* 0x100fe20000004100 */
[----:B------:R-:W-:Y:S01]  /*0970*/  IMNMX R57, R64, 0x20, PT ;  /* 0x0000002040397817 */ /* 0x000fe20003800200 */
[----:B------:R-:W-:-:S02]  /*0980*/  HADD2.F32 R24, -RZ, R92.H1_H1 ;  /* 0x3000005cff187230 */ /* 0x000fc40000004100 */
[--C-:B------:R-:W-:Y:S01]  /*0990*/  HADD2.F32 R54, -RZ, R90.reuse.H0_H0 ;  /* 0x2000005aff367230 */ /* 0x100fe20000004100 */
[----:B------:R-:W-:Y:S01]  /*09a0*/  IADD3 R57, R66, R57, RZ ;  /* 0x0000003942397210 */ /* 0x000fe20007ffe0ff */
[----:B------:R-:W-:Y:S02]  /*09b0*/  HADD2.F32 R55, -RZ, R90.H1_H1 ;  /* 0x3000005aff377230 */ /* 0x000fe40000004100 */
[--C-:B------:R-:W-:Y:S01]  /*09c0*/  HADD2.F32 R23, -RZ, R93.reuse.H0_H0 ;  /* 0x2000005dff177230 */ /* 0x100fe20000004100 */
[----:B------:R-:W-:Y:S01]  /*09d0*/  SHF.L.U32 R136, R57, 0x3, RZ ;  /* 0x0000000339887819 */ /* 0x000fe200000006ff */
        /* <DEDUP_REMOVED lines=64> */
[--C-:B------:R-:W-:Y:S02]  /*0de0*/  HADD2.F32 R119, -RZ, R71.reuse.H0_H0 ;  /* 0x20000047ff777230 */ /* 0x100fe40000004100 */
[----:B------:R-:W-:Y:S02]  /*0df0*/  HADD2.F32 R121, -RZ, R71.H1_H1 ;  /* 0x30000047ff797230 */ /* 0x000fe40000004100 */
[----:B------:R-:W-:Y:S02]  /*0e00*/  HADD2.F32 R89, -RZ, R89.H1_H1 ;  /* 0x30000059ff597230 */ /* 0x000fe40000004100 */
[----:B------:R-:W-:Y:S02]  /*0e10*/  HADD2.F32 R91, -RZ, R91.H1_H1 ;  /* 0x3000005bff5b7230 */ /* 0x000fe40000004100 */
[----:B------:R-:W-:-:S02]  /*0e20*/  HADD2.F32 R72, -RZ, R72.H1_H1 ;  /* 0x30000048ff487230 */ /* 0x000fc40000004100 */
[----:B------:R-:W-:Y:S02]  /*0e30*/  HADD2.F32 R77, -RZ, R77.H1_H1 ;  /* 0x3000004dff4d7230 */ /* 0x000fe40000004100 */
[--C-:B------:R-:W-:Y:S02]  /*0e40*/  HADD2.F32 R112, -RZ, R67.reuse.H0_H0 ;  /* 0x20000043ff707230 */ /* 0x100fe40000004100 */
[----:B------:R-:W-:Y:S02]  /*0e50*/  HADD2.F32 R114, -RZ, R67.H1_H1 ;  /* 0x30000043ff727230 */ /* 0x000fe40000004100 */
        /* <DEDUP_REMOVED lines=14> */
[----:B01----:R-:W-:-:S02]  /*0f40*/  HADD2.F32 R142, -RZ, R63.H1_H1 ;  /* 0x3000003fff8e7230 */ /* 0x003fc40000004100 */
.L_x_4603:
        /* <DEDUP_REMOVED lines=35> */
.L_x_4463:
[----:B0----5:R-:W-:Y:S02]  /*1180*/  HADD2.F32 R64, -RZ, R56.H0_H0 ;  /* 0x20000038ff407230 */ /* 0x021fe40000004100 */
[----:B------:R-:W-:-:S03]  /*1190*/  @P4 HADD2.F32 R66, -RZ, R60.H0_H0 ;  /* 0x2000003cff424230 */ /* 0x000fc60000004100 */
[----:B------:R-:W-:-:S04]  /*11a0*/  FMUL.FTZ R64, R64, c[0x0][0x1ec] ;  /* 0x00007b0040407a20 */ /* 0x000fc80000410000 */
[----:B------:R-:W-:-:S04]  /*11b0*/  FMUL.FTZ R169, R49, R64 ;  /* 0x0000004031a97220 */ /* 0x000fc80000410000 */
[----:B------:R-:W-:Y:S02]  /*11c0*/  @P4 FADD.FTZ R169, R66, R169 ;  /* 0x000000a942a94221 */ /* 0x000fe40000010000 */
.L_x_4464:
[----:B------:R-:W-:Y:S05]  /*11d0*/  BSYNC B1 ;  /* 0x0000000000017941 */ /* 0x000fea0003800000 */
.L_x_4462:
[----:B------:R-:W-:Y:S01]  /*11e0*/  BSSY B1, `(.L_x_4465) ;  /* 0x000000b000017945 */ /* 0x000fe20003800000 */
[----:B------:R-:W-:Y:S05]  /*11f0*/  @P5 BRA `(.L_x_4466) ;  /* 0x0000004000005947 */ /* 0x000fea0003800000 */
[----:B------:R-:W-:Y:S01]  /*1200*/  MOV R167, RZ ;  /* 0x000000ff00a77202 */ /* 0x000fe20000000f00 */
[----:B------:R-:W-:Y:S05]  /*1210*/  @!P4 BRA `(.L_x_4467) ;  /* 0x000000700000c947 */ /* 0x000fea0003800000 */
[----:B-----5:R-:W-:Y:S01]  /*1220*/  HADD2.F32 R167, -RZ, R60.H1_H1 ;  /* 0x3000003cffa77230 */ /* 0x020fe20000004100 */
[----:B------:R-:W-:Y:S05]  /*1230*/  BRA `(.L_x_4467) ;  /* 0x0000005000007947 */ /* 0x000fea0003800000 */
.L_x_4466:
[----:B-----5:R-:W-:-:S05]  /*1240*/  HADD2.F32 R64, -RZ, R56.H1_H1 ;  /* 0x30000038ff407230 */ /* 0x020fca0000004100 */
[----:B------:R-:W-:Y:S01]  /*1250*/  FMUL.FTZ R167, R64, c[0x0][0x1ec] ;  /* 0x00007b0040a77a20 */ /* 0x000fe20000410000 */
[----:B------:R-:W-:-:S03]  /*1260*/  @P4 HADD2.F32 R64, -RZ, R60.H1_H1 ;  /* 0x3000003cff404230 */ /* 0x000fc60000004100 */
[----:B------:R-:W-:-:S04]  /*1270*/  FMUL.FTZ R167, R48, R167 ;  /* 0x000000a730a77220 */ /* 0x000fc80000410000 */
[----:B------:R-:W-:Y:S02]  /*1280*/  @P4 FADD.FTZ R167, R64, R167 ;  /* 0x000000a740a74221 */ /* 0x000fe40000010000 */
.L_x_4467:
[----:B------:R-:W-:Y:S05]  /*1290*/  BSYNC B1 ;  /* 0x0000000000017941 */ /* 0x000fea0003800000 */
.L_x_4465:
[----:B------:R-:W-:Y:S01]  /*12a0*/  BSSY B1, `(.L_x_4468) ;  /* 0x000000b000017945 */ /* 0x000fe20003800000 */
[----:B------:R-:W-:Y:S05]  /*12b0*/  @P5 BRA `(.L_x_4469) ;  /* 0x0000004000005947 */ /* 0x000fea0003800000 */
[----:B------:R-:W-:Y:S01]  /*12c0*/  HFMA2.MMA R165, -RZ, RZ, 0, 0 ;  /* 0x00000000ffa57435 */ /* 0x000fe200000001ff */
[----:B------:R-:W-:Y:S05]  /*12d0*/  @!P4 BRA `(.L_x_4470) ;  /* 0x000000700000c947 */ /* 0x000fea0003800000 */
[----:B-----5:R-:W-:Y:S01]  /*12e0*/  HADD2.F32 R165, -RZ, R61.H0_H0 ;  /* 0x2000003dffa57230 */ /* 0x020fe20000004100 */
[----:B------:R-:W-:Y:S05]  /*12f0*/  BRA `(.L_x_4470) ;  /* 0x0000005000007947 */ /* 0x000fea0003800000 */
.L_x_4469:
[----:B-----5:R-:W-:Y:S02]  /*1300*/  HADD2.F32 R64, -RZ, R57.H0_H0 ;  /* 0x20000039ff407230 */ /* 0x020fe40000004100 */
[----:B------:R-:W-:-:S03]  /*1310*/  @P4 HADD2.F32 R66, -RZ, R61.H0_H0 ;  /* 0x2000003dff424230 */ /* 0x000fc60000004100 */
[----:B------:R-:W-:-:S04]  /*1320*/  FMUL.FTZ R64, R64, c[0x0][0x1ec] ;  /* 0x00007b0040407a20 */ /* 0x000fc80000410000 */
[----:B------:R-:W-:-:S04]  /*1330*/  FMUL.FTZ R165, R47, R64 ;  /* 0x000000402fa57220 */ /* 0x000fc80000410000 */
[----:B------:R-:W-:Y:S02]  /*1340*/  @P4 FADD.FTZ R165, R66, R165 ;  /* 0x000000a542a54221 */ /* 0x000fe40000010000 */
.L_x_4470:
[----:B------:R-:W-:Y:S05]  /*1350*/  BSYNC B1 ;  /* 0x0000000000017941 */ /* 0x000fea0003800000 */
.L_x_4468:
[----:B------:R-:W-:Y:S01]  /*1360*/  BSSY B1, `(.L_x_4471) ;  /* 0x000000b000017945 */ /* 0x000fe20003800000 */
[----:B------:R-:W-:Y:S05]  /*1370*/  @P5 BRA `(.L_x_4472) ;  /* 0x0000004000005947 */ /* 0x000fea0003800000 */
[----:B------:R-:W-:Y:S01]  /*1380*/  MOV R163, RZ ;  /* 0x000000ff00a37202 */ /* 0x000fe20000000f00 */
[----:B------:R-:W-:Y:S05]  /*1390*/  @!P4 BRA `(.L_x_4473) ;  /* 0x000000700000c947 */ /* 0x000fea0003800000 */
[----:B-----5:R-:W-:Y:S01]  /*13a0*/  HADD2.F32 R163, -RZ, R61.H1_H1 ;  /* 0x3000003dffa37230 */ /* 0x020fe20000004100 */
[----:B------:R-:W-:Y:S05]  /*13b0*/  BRA `(.L_x_4473) ;  /* 0x0000005000007947 */ /* 0x000fea0003800000 */
.L_x_4472:
[----:B-----5:R-:W-:-:S05]  /*13c0*/  HADD2.F32 R64, -RZ, R57.H1_H1 ;  /* 0x30000039ff407230 */ /* 0x020fca0000004100 */
[----:B------:R-:W-:Y:S01]  /*13d0*/  FMUL.FTZ R163, R64, c[0x0][0x1ec] ;  /* 0x00007b0040a37a20 */ /* 0x000fe20000410000 */
[----:B------:R-:W-:-:S03]  /*13e0*/  @P4 HADD2.F32 R64, -RZ, R61.H1_H1 ;  /* 0x3000003dff404230 */ /* 0x000fc60000004100 */
[----:B------:R-:W-:-:S04]  /*13f0*/  FMUL.FTZ R163, R46, R163 ;  /* 0x000000a32ea37220 */ /* 0x000fc80000410000 */
[----:B------:R-:W-:Y:S02]  /*1400*/  @P4 FADD.FTZ R163, R64, R163 ;  /* 0x000000a340a34221 */ /* 0x000fe40000010000 */
.L_x_4473:
[----:B------:R-:W-:Y:S05]  /*1410*/  BSYNC B1 ;  /* 0x0000000000017941 */ /* 0x000fea0003800000 */
.L_x_4471:
[----:B------:R-:W-:Y:S01]  /*1420*/  BSSY B1, `(.L_x_4474) ;  /* 0x000000b000017945 */ /* 0x000fe20003800000 */
[----:B------:R-:W-:Y:S05]  /*1430*/  @P5 BRA `(.L_x_4475) ;  /* 0x0000004000005947 */ /* 0x000fea0003800000 */
[----:B------:R-:W-:Y:S01]  /*1440*/  HFMA2.MMA R161, -RZ, RZ, 0, 0 ;  /* 0x00000000ffa17435 */ /* 0x000fe200000001ff */
[----:B------:R-:W-:Y:S05]  /*1450*/  @!P4 BRA `(.L_x_4476) ;  /* 0x000000700000c947 */ /* 0x000fea0003800000 */
[----:B-----5:R-:W-:Y:S01]  /*1460*/  HADD2.F32 R161, -RZ, R62.H0_H0 ;  /* 0x2000003effa17230 */ /* 0x020fe20000004100 */
[----:B------:R-:W-:Y:S05]  /*1470*/  BRA `(.L_x_4476) ;  /* 0x0000005000007947 */ /* 0x000fea0003800000 */
.L_x_4475:
[----:B-----5:R-:W-:Y:S02]  /*1480*/  HADD2.F32 R64, -RZ, R58.H0_H0 ;  /* 0x2000003aff407230 */ /* 0x020fe40000004100 */
[----:B------:R-:W-:-:S03]  /*1490*/  @P4 HADD2.F32 R66, -RZ, R62.H0_H0 ;  /* 0x2000003eff424230 */ /* 0x000fc60000004100 */
[----:B------:R-:W-:-:S04]  /*14a0*/  FMUL.FTZ R64, R64, c[0x0][0x1ec] ;  /* 0x00007b0040407a20 */ /* 0x000fc80000410000 */
[----:B------:R-:W-:-:S04]  /*14b0*/  FMUL.FTZ R161, R45, R64 ;  /* 0x000000402da17220 */ /* 0x000fc80000410000 */
[----:B------:R-:W-:Y:S02]  /*14c0*/  @P4 FADD.FTZ R161, R66, R161 ;  /* 0x000000a142a14221 */ /* 0x000fe40000010000 */
.L_x_4476:
[----:B------:R-:W-:Y:S05]  /*14d0*/  BSYNC B1 ;  /* 0x0000000000017941 */ /* 0x000fea0003800000 */
.L_x_4474:
[----:B------:R-:W-:Y:S01]  /*14e0*/  BSSY B1, `(.L_x_4477) ;  /* 0x000000b000017945 */ /* 0x000fe20003800000 */
[----:B------:R-:W-:Y:S05]  /*14f0*/  @P5 BRA `(.L_x_4478) ;  /* 0x0000004000005947 */ /* 0x000fea0003800000 */
[----:B------:R-:W-:Y:S01]  /*1500*/  MOV R159, RZ ;  /* 0x000000ff009f7202 */ /* 0x000fe20000000f00 */
[----:B------:R-:W-:Y:S05]  /*1510*/  @!P4 BRA `(.L_x_4479) ;  /* 0x000000700000c947 */ /* 0x000fea0003800000 */
[----:B-----5:R-:W-:Y:S01]  /*1520*/  HADD2.F32 R159, -RZ, R62.H1_H1 ;  /* 0x3000003eff9f7230 */ /* 0x020fe20000004100 */
[----:B------:R-:W-:Y:S05]  /*1530*/  BRA `(.L_x_4479) ;  /* 0x0000005000007947 */ /* 0x000fea0003800000 */
.L_x_4478:
[----:B-----5:R-:W-:-:S05]  /*1540*/  HADD2.F32 R64, -RZ, R58.H1_H1 ;  /* 0x3000003aff407230 */ /* 0x020fca0000004100 */
[----:B------:R-:W-:Y:S01]  /*1550*/  FMUL.FTZ R159, R64, c[0x0][0x1ec] ;  /* 0x00007b00409f7a20 */ /* 0x000fe20000410000 */
[----:B------:R-:W-:-:S03]  /*1560*/  @P4 HADD2.F32 R64, -RZ, R62.H1_H1 ;  /* 0x3000003eff404230 */ /* 0x000fc60000004100 */
[----:B------:R-:W-:-:S04]  /*1570*/  FMUL.FTZ R159, R44, R159 ;  /* 0x0000009f2c9f7220 */ /* 0x000fc80000410000 */
[----:B------:R-:W-:Y:S02]  /*1580*/  @P4 FADD.FTZ R159, R64, R159 ;  /* 0x0000009f409f4221 */ /* 0x000fe40000010000 */
.L_x_4479:
[----:B------:R-:W-:Y:S05]  /*1590*/  BSYNC B1 ;  /* 0x0000000000017941 */ /* 0x000fea0003800000 */
.L_x_4477:
[----:B------:R-:W-:Y:S01]  /*15a0*/  BSSY B1, `(.L_x_4480) ;  /* 0x000000b000017945 */ /* 0x000fe20003800000 */
[----:B------:R-:W-:Y:S05]  /*15b0*/  @P5 BRA `(.L_x_4481) ;  /* 0x0000004000005947 */ /* 0x000fea0003800000 */
[----:B------:R-:W-:Y:S01]  /*15c0*/  HFMA2.MMA R157, -RZ, RZ, 0, 0 ;  /* 0x00000000ff9d7435 */ /* 0x000fe200000001ff */
[----:B------:R-:W-:Y:S05]  /*15d0*/  @!P4 BRA `(.L_x_4482) ;  /* 0x000000700000c947 */ /* 0x000fea0003800000 */
[----:B-----5:R-:W-:Y:S01]  /*15e0*/  HADD2.F32 R157, -RZ, R63.H0_H0 ;  /* 0x2000003fff9d7230 */ /* 0x020fe20000004100 */
[----:B------:R-:W-:Y:S05]  /*15f0*/  BRA `(.L_x_4482) ;  /* 0x0000005000007947 */ /* 0x000fea0003800000 */
.L_x_4481:
[----:B-----5:R-:W-:Y:S02]  /*1600*/  HADD2.F32 R64, -RZ, R59.H0_H0 ;  /* 0x2000003bff407230 */ /* 0x020fe40000004100 */
[----:B------:R-:W-:-:S03]  /*1610*/  @P4 HADD2.F32 R66, -RZ, R63.H0_H0 ;  /* 0x2000003fff424230 */ /* 0x000fc60000004100 */
[----:B------:R-:W-:-:S04]  /*1620*/  FMUL.FTZ R64, R64, c[0x0][0x1ec] ;  /* 0x00007b0040407a20 */ /* 0x000fc80000410000 */
[----:B------:R-:W-:-:S04]  /*1630*/  FMUL.FTZ R157, R43, R64 ;  /* 0x000000402b9d7220 */ /* 0x000fc80000410000 */
[----:B------:R-:W-:Y:S02]  /*1640*/  @P4 FADD.FTZ R157, R66, R157 ;  /* 0x0000009d429d4221 */ /* 0x000fe40000010000 */
.L_x_4482:
[----:B------:R-:W-:Y:S05]  /*1650*/  BSYNC B1 ;  /* 0x0000000000017941 */ /* 0x000fea0003800000 */
.L_x_4480:
[----:B------:R-:W-:Y:S01]  /*1660*/  BSSY B1, `(.L_x_4483) ;  /* 0x000000b000017945 */ /* 0x000fe20003800000 */
[----:B------:R-:W-:Y:S05]  /*1670*/  @P5 BRA `(.L_x_4484) ;  /* 0x0000004000005947 */ /* 0x000fea0003800000 */
[----:B------:R-:W-:Y:S01]  /*1680*/  MOV R155, RZ ;  /* 0x000000ff009b7202 */ /* 0x000fe20000000f00 */
[----:B------:R-:W-:Y:S05]  /*1690*/  @!P4 BRA `(.L_x_4485) ;  /* 0x000000700000c947 */ /* 0x000fea0003800000 */
[----:B-----5:R-:W-:Y:S01]  /*16a0*/  HADD2.F32 R155, -RZ, R63.H1_H1 ;  /* 0x3000003fff9b7230 */ /* 0x020fe20000004100 */
[----:B------:R-:W-:Y:S05]  /*16b0*/  BRA `(.L_x_4485) ;  /* 0x0000005000007947 */ /* 0x000fea0003800000 */
.L_x_4484:
[----:B-----5:R-:W-:-:S05]  /*16c0*/  HADD2.F32 R64, -RZ, R59.H1_H1 ;  /* 0x3000003bff407230 */ /* 0x020fca0000004100 */
[----:B------:R-:W-:Y:S01]  /*16d0*/  FMUL.FTZ R155, R64, c[0x0][0x1ec] ;  /* 0x00007b00409b7a20 */ /* 0x000fe20000410000 */
[----:B------:R-:W-:-:S03]  /*16e0*/  @P4 HADD2.F32 R64, -RZ, R63.H1_H1 ;  /* 0x3000003fff404230 */ /* 0x000fc60000004100 */
[----:B------:R-:W-:-:S04]  /*16f0*/  FMUL.FTZ R155, R42, R155 ;  /* 0x0000009b2a9b7220 */ /* 0x000fc80000410000 */
[----:B------:R-:W-:Y:S02]  /*1700*/  @P4 FADD.FTZ R155, R64, R155 ;  /* 0x0000009b409b4221 */ /* 0x000fe40000010000 */
.L_x_4485:
[----:B------:R-:W-:Y:S05]  /*1710*/  BSYNC B1 ;  /* 0x0000000000017941 */ /* 0x000fea0003800000 */
.L_x_4483:
        /* <DEDUP_REMOVED lines=9> */
.L_x_4461:
[----:B-1----:R-:W-:Y:S05]  /*17b0*/  BSYNC B0 ;  /* 0x0000000000007941 */ /* 0x002fea0003800000 */
.L_x_4460:
        /* <DEDUP_REMOVED lines=18> */
.L_x_4489:
[----:B0----5:R-:W-:Y:S02]  /*18e0*/  HADD2.F32 R64, -RZ, R56.H0_H0 ;  /* 0x20000038ff407230 */ /* 0x021fe40000004100 */
[----:B------:R-:W-:-:S03]  /*18f0*/  @P4 HADD2.F32 R66, -RZ, R60.H0_H0 ;  /* 0x2000003cff424230 */ /* 0x000fc60000004100 */
[----:B------:R-:W-:-:S04]  /*1900*/  FMUL.FTZ R64, R64, c[0x0][0x1ec] ;  /* 0x00007b0040407a20 */ /* 0x000fc80000410000 */
[----:B------:R-:W-:-:S04]  /*1910*/  FMUL.FTZ R153, R41, R64 ;  /* 0x0000004029997220 */ /* 0x000fc80000410000 */
[----:B------:R-:W-:Y:S02]  /*1920*/  @P4 FADD.FTZ R153, R66, R153 ;  /* 0x0000009942994221 */ /* 0x000fe40000010000 */
.L_x_4490:
[----:B------:R-:W-:Y:S05]  /*1930*/  BSYNC B1 ;  /* 0x0000000000017941 */ /* 0x000fea0003800000 */
.L_x_4488:
[----:B------:R-:W-:Y:S01]  /*1940*/  BSSY B1, `(.L_x_4491) ;  /* 0x000000b000017945 */ /* 0x000fe20003800000 */
[----:B------:R-:W-:Y:S05]  /*1950*/  @P5 BRA `(.L_x_4492) ;  /* 0x0000004000005947 */ /* 0x000fea0003800000 */
[----:B------:R-:W-:Y:S01]  /*1960*/  MOV R151, RZ ;  /* 0x000000ff00977202 */ /* 0x000fe20000000f00 */
[----:B------:R-:W-:Y:S05]  /*1970*/  @!P4 BRA `(.L_x_4493) ;  /* 0x000000700000c947 */ /* 0x000fea0003800000 */
[----:B-----5:R-:W-:Y:S01]  /*1980*/  HADD2.F32 R151, -RZ, R60.H1_H1 ;  /* 0x3000003cff977230 */ /* 0x020fe20000004100 */
[----:B------:R-:W-:Y:S05]  /*1990*/  BRA `(.L_x_4493) ;  /* 0x0000005000007947 */ /* 0x000fea0003800000 */
.L_x_4492:
[----:B-----5:R-:W-:-:S05]  /*19a0*/  HADD2.F32 R64, -RZ, R56.H1_H1 ;  /* 0x30000038ff407230 */ /* 0x020fca0000004100 */
[----:B------:R-:W-:Y:S01]  /*19b0*/  FMUL.FTZ R151, R64, c[0x0][0x1ec] ;  /* 0x00007b0040977a20 */ /* 0x000fe20000410000 */
[----:B------:R-:W-:-:S03]  /*19c0*/  @P4 HADD2.F32 R64, -RZ, R60.H1_H1 ;  /* 0x3000003cff404230 */ /* 0x000fc60000004100 */
[----:B------:R-:W-:-:S04]  /*19d0*/  FMUL.FTZ R151, R40, R151 ;  /* 0x0000009728977220 */ /* 0x000fc80000410000 */
[----:B------:R-:W-:Y:S02]  /*19e0*/  @P4 FADD.FTZ R151, R64, R151 ;  /* 0x0000009740974221 */ /* 0x000fe40000010000 */
.L_x_4493:
[----:B------:R-:W-:Y:S05]  /*19f0*/  BSYNC B1 ;  /* 0x0000000000017941 */ /* 0x000fea0003800000 */
.L_x_4491:
[----:B------:R-:W-:Y:S01]  /*1a00*/  BSSY B1, `(.L_x_4494) ;  /* 0x000000b000017945 */ /* 0x000fe20003800000 */
[----:B------:R-:W-:Y:S05]  /*1a10*/  @P5 BRA `(.L_x_4495) ;  /* 0x0000004000005947 */ /* 0x000fea0003800000 */
[----:B------:R-:W-:Y:S01]  /*1a20*/  HFMA2.MMA R149, -RZ, RZ, 0, 0 ;  /* 0x00000000ff957435 */ /* 0x000fe200000001ff */
[----:B------:R-:W-:Y:S05]  /*1a30*/  @!P4 BRA `(.L_x_4496) ;  /* 0x000000700000c947 */ /* 0x000fea0003800000 */
[----:B-----5:R-:W-:Y:S01]  /*1a40*/  HADD2.F32 R149, -RZ, R61.H0_H0 ;  /* 0x2000003dff957230 */ /* 0x020fe20000004100 */
[----:B------:R-:W-:Y:S05]  /*1a50*/  BRA `(.L_x_4496) ;  /* 0x0000005000007947 */ /* 0x000fea0003800000 */
.L_x_4495:
[----:B-----5:R-:W-:Y:S02]  /*1a60*/  HADD2.F32 R64, -RZ, R57.H0_H0 ;  /* 0x20000039ff407230 */ /* 0x020fe40000004100 */
[----:B------:R-:W-:-:S03]  /*1a70*/  @P4 HADD2.F32 R66, -RZ, R61.H0_H0 ;  /* 0x2000003dff424230 */ /* 0x000fc60000004100 */
[----:B------:R-:W-:-:S04]  /*1a80*/  FMUL.FTZ R64, R64, c[0x0][0x1ec] ;  /* 0x00007b0040407a20 */ /* 0x000fc80000410000 */
[----:B------:R-:W-:-:S04]  /*1a90*/  FMUL.FTZ R149, R39, R64 ;  /* 0x0000004027957220 */ /* 0x000fc80000410000 */
[----:B------:R-:W-:Y:S02]  /*1aa0*/  @P4 FADD.FTZ R149, R66, R149 ;  /* 0x0000009542954221 */ /* 0x000fe40000010000 */
.L_x_4496:
[----:B------:R-:W-:Y:S05]  /*1ab0*/  BSYNC B1 ;  /* 0x0000000000017941 */ /* 0x000fea0003800000 */
.L_x_4494:
[----:B------:R-:W-:Y:S01]  /*1ac0*/  BSSY B1, `(.L_x_4497) ;  /* 0x000000b000017945 */ /* 0x000fe20003800000 */
[----:B------:R-:W-:Y:S05]  /*1ad0*/  @P5 BRA `(.L_x_4498) ;  /* 0x0000004000005947 */ /* 0x000fea0003800000 */
[----:B------:R-:W-:Y:S01]  /*1ae0*/  MOV R147, RZ ;  /* 0x000000ff00937202 */ /* 0x000fe20000000f00 */
[----:B------:R-:W-:Y:S05]  /*1af0*/  @!P4 BRA `(.L_x_4499) ;  /* 0x000000700000c947 */ /* 0x000fea0003800000 */
[----:B-----5:R-:W-:Y:S01]  /*1b00*/  HADD2.F32 R147, -RZ, R61.H1_H1 ;  /* 0x3000003dff937230 */ /* 0x020fe20000004100 */
[----:B------:R-:W-:Y:S05]  /*1b10*/  BRA `(.L_x_4499) ;  /* 0x0000005000007947 */ /* 0x000fea0003800000 */
.L_x_4498:
[----:B-----5:R-:W-:-:S05]  /*1b20*/  HADD2.F32 R64, -RZ, R57.H1_H1 ;  /* 0x30000039ff407230 */ /* 0x020fca0000004100 */
[----:B------:R-:W-:Y:S01]  /*1b30*/  FMUL.FTZ R147, R64, c[0x0][0x1ec] ;  /* 0x00007b0040937a20 */ /* 0x000fe20000410000 */
[----:B------:R-:W-:-:S03]  /*1b40*/  @P4 HADD2.F32 R64, -RZ, R61.H1_H1 ;  /* 0x3000003dff404230 */ /* 0x000fc60000004100 */
[----:B------:R-:W-:-:S04]  /*1b50*/  FMUL.FTZ R147, R38, R147 ;  /* 0x0000009326937220 */ /* 0x000fc80000410000 */
[----:B------:R-:W-:Y:S02]  /*1b60*/  @P4 FADD.FTZ R147, R64, R147 ;  /* 0x0000009340934221 */ /* 0x000fe40000010000 */
.L_x_4499:
[----:B------:R-:W-:Y:S05]  /*1b70*/  BSYNC B1 ;  /* 0x0000000000017941 */ /* 0x000fea0003800000 */
.L_x_4497:
[----:B------:R-:W-:Y:S01]  /*1b80*/  BSSY B1, `(.L_x_4500) ;  /* 0x000000b000017945 */ /* 0x000fe20003800000 */
[----:B------:R-:W-:Y:S05]  /*1b90*/  @P5 BRA `(.L_x_4501) ;  /* 0x0000004000005947 */ /* 0x000fea0003800000 */
[----:B------:R-:W-:Y:S01]  /*1ba0*/  HFMA2.MMA R145, -RZ, RZ, 0, 0 ;  /* 0x00000000ff917435 */ /* 0x000fe200000001ff */
[----:B------:R-:W-:Y:S05]  /*1bb0*/  @!P4 BRA `(.L_x_4502) ;  /* 0x000000700000c947 */ /* 0x000fea0003800000 */
[----:B-----5:R-:W-:Y:S01]  /*1bc0*/  HADD2.F32 R145, -RZ, R62.H0_H0 ;  /* 0x2000003eff917230 */ /* 0x020fe20000004100 */
[----:B------:R-:W-:Y:S05]  /*1bd0*/  BRA `(.L_x_4502) ;  /* 0x0000005000007947 */ /* 0x000fea0003800000 */
.L_x_4501:
[----:B-----5:R-:W-:Y:S02]  /*1be0*/  HADD2.F32 R64, -RZ, R58.H0_H0 ;  /* 0x2000003aff407230 */ /* 0x020fe40000004100 */
[----:B------:R-:W-:-:S03]  /*1bf0*/  @P4 HADD2.F32 R66, -RZ, R62.H0_H0 ;  /* 0x2000003eff424230 */ /* 0x000fc60000004100 */
[----:B------:R-:W-:-:S04]  /*1c00*/  FMUL.FTZ R64, R64, c[0x0][0x1ec] ;  /* 0x00007b0040407a20 */ /* 0x000fc80000410000 */
[----:B------:R-:W-:-:S04]  /*1c10*/  FMUL.FTZ R145, R37, R64 ;  /* 0x0000004025917220 */ /* 0x000fc80000410000 */
[----:B------:R-:W-:Y:S02]  /*1c20*/  @P4 FADD.FTZ R145, R66, R145 ;  /* 0x0000009142914221 */ /* 0x000fe40000010000 */
.L_x_4502:
[----:B------:R-:W-:Y:S05]  /*1c30*/  BSYNC B1 ;  /* 0x0000000000017941 */ /* 0x000fea0003800000 */
.L_x_4500:
[----:B------:R-:W-:Y:S01]  /*1c40*/  BSSY B1, `(.L_x_4503) ;  /* 0x000000b000017945 */ /* 0x000fe20003800000 */
[----:B------:R-:W-:Y:S05]  /*1c50*/  @P5 BRA `(.L_x_4504) ;  /* 0x0000004000005947 */ /* 0x000fea0003800000 */
[----:B------:R-:W-:Y:S01]  /*1c60*/  MOV R143, RZ ;  /* 0x000000ff008f7202 */ /* 0x000fe20000000f00 */
[----:B------:R-:W-:Y:S05]  /*1c70*/  @!P4 BRA `(.L_x_4505) ;  /* 0x000000700000c947 */ /* 0x000fea0003800000 */
[----:B-----5:R-:W-:Y:S01]  /*1c80*/  HADD2.F32 R143, -RZ, R62.H1_H1 ;  /* 0x3000003eff8f7230 */ /* 0x020fe20000004100 */
[----:B------:R-:W-:Y:S05]  /*1c90*/  BRA `(.L_x_4505) ;  /* 0x0000005000007947 */ /* 0x000fea0003800000 */
.L_x_4504:
[----:B-----5:R-:W-:-:S05]  /*1ca0*/  HADD2.F32 R64, -RZ, R58.H1_H1 ;  /* 0x3000003aff407230 */ /* 0x020fca0000004100 */
[----:B------:R-:W-:Y:S01]  /*1cb0*/  FMUL.FTZ R143, R64, c[0x0][0x1ec] ;  /* 0x00007b00408f7a20 */ /* 0x000fe20000410000 */
[----:B------:R-:W-:-:S03]  /*1cc0*/  @P4 HADD2.F32 R64, -RZ, R62.H1_H1 ;  /* 0x3000003eff404230 */ /* 0x000fc60000004100 */
[----:B------:R-:W-:-:S04]  /*1cd0*/  FMUL.FTZ R143, R36, R143 ;  /* 0x0000008f248f7220 */ /* 0x000fc80000410000 */
[----:B------:R-:W-:Y:S02]  /*1ce0*/  @P4 FADD.FTZ R143, R64, R143 ;  /* 0x0000008f408f4221 */ /* 0x000fe40000010000 */
.L_x_4505:
[----:B------:R-:W-:Y:S05]  /*1cf0*/  BSYNC B1 ;  /* 0x0000000000017941 */ /* 0x000fea0003800000 */
.L_x_4503:
[----:B------:R-:W-:Y:S01]  /*1d00*/  BSSY B1, `(.L_x_4506) ;  /* 0x000000b000017945 */ /* 0x000fe20003800000 */
[----:B------:R-:W-:Y:S05]  /*1d10*/  @P5 BRA `(.L_x_4507) ;  /* 0x0000004000005947 */ /* 0x000fea0003800000 */
[----:B------:R-:W-:Y:S01]  /*1d20*/  HFMA2.MMA R141, -RZ, RZ, 0, 0 ;  /* 0x00000000ff8d7435 */ /* 0x000fe200000001ff */
[----:B------:R-:W-:Y:S05]  /*1d30*/  @!P4 BRA `(.L_x_4508) ;  /* 0x000000700000c947 */ /* 0x000fea0003800000 */
[----:B-----5:R-:W-:Y:S01]  /*1d40*/  HADD2.F32 R141, -RZ, R63.H0_H0 ;  /* 0x2000003fff8d7230 */ /* 0x020fe20000004100 */
[----:B------:R-:W-:Y:S05]  /*1d50*/  BRA `(.L_x_4508) ;  /* 0x0000005000007947 */ /* 0x000fea0003800000 */
.L_x_4507:
[----:B-----5:R-:W-:Y:S02]  /*1d60*/  HADD2.F32 R64, -RZ, R59.H0_H0 ;  /* 0x2000003bff407230 */ /* 0x020fe40000004100 */
[----:B------:R-:W-:-:S03]  /*1d70*/  @P4 HADD2.F32 R66, -RZ, R63.H0_H0 ;  /* 0x2000003fff424230 */ /* 0x000fc60000004100 */
[----:B------:R-:W-:-:S04]  /*1d80*/  FMUL.FTZ R64, R64, c[0x0][0x1ec] ;  /* 0x00007b0040407a20 */ /* 0x000fc80000410000 */
[----:B------:R-:W-:-:S04]  /*1d90*/  FMUL.FTZ R141, R35, R64 ;  /* 0x00000040238d7220 */ /* 0x000fc80000410000 */
[----:B------:R-:W-:Y:S02]  /*1da0*/  @P4 FADD.FTZ R141, R66, R141 ;  /* 0x0000008d428d4221 */ /* 0x000fe40000010000 */
.L_x_4508:
[----:B------:R-:W-:Y:S05]  /*1db0*/  BSYNC B1 ;  /* 0x0000000000017941 */ /* 0x000fea0003800000 */
.L_x_4506:
[----:B------:R-:W-:Y:S01]  /*1dc0*/  BSSY B1, `(.L_x_4509) ;  /* 0x000000b000017945 */ /* 0x000fe20003800000 */
[----:B------:R-:W-:Y:S05]  /*1dd0*/  @P5 BRA `(.L_x_4510) ;  /* 0x0000004000005947 */ /* 0x000fea0003800000 */
[----:B------:R-:W-:Y:S01]  /*1de0*/  MOV R139, RZ ;  /* 0x000000ff008b7202 */ /* 0x000fe20000000f00 */
[----:B------:R-:W-:Y:S05]  /*1df0*/  @!P4 BRA `(.L_x_4511) ;  /* 0x000000700000c947 */ /* 0x000fea0003800000 */
[----:B-----5:R-:W-:Y:S01]  /*1e00*/  HADD2.F32 R139, -RZ, R63.H1_H1 ;  /* 0x3000003fff8b7230 */ /* 0x020fe20000004100 */
[----:B------:R-:W-:Y:S05]  /*1e10*/  BRA `(.L_x_4511) ;  /* 0x0000005000007947 */ /* 0x000fea0003800000 */
.L_x_4510:
[----:B-----5:R-:W-:-:S05]  /*1e20*/  HADD2.F32 R64, -RZ, R59.H1_H1 ;  /* 0x3000003bff407230 */ /* 0x020fca0000004100 */
[----:B------:R-:W-:Y:S01]  /*1e30*/  FMUL.FTZ R139, R64, c[0x0][0x1ec] ;  /* 0x00007b00408b7a20 */ /* 0x000fe20000410000 */
[----:B------:R-:W-:-:S03]  /*1e40*/  @P4 HADD2.F32 R64, -RZ, R63.H1_H1 ;  /* 0x3000003fff404230 */ /* 0x000fc60000004100 */
[----:B------:R-:W-:-:S04]  /*1e50*/  FMUL.FTZ R139, R34, R139 ;  /* 0x0000008b228b7220 */ /* 0x000fc80000410000 */
[----:B------:R-:W-:Y:S02]  /*1e60*/  @P4 FADD.FTZ R139, R64, R139 ;  /* 0x0000008b408b4221 */ /* 0x000fe40000010000 */
.L_x_4511:
[----:B------:R-:W-:Y:S05]  /*1e70*/  BSYNC B1 ;  /* 0x0000000000017941 */ /* 0x000fea0003800000 */
.L_x_4509:
        /* <DEDUP_REMOVED lines=9> */
.L_x_4487:
[----:B------:R-:W-:Y:S05]  /*1f10*/  BSYNC B0 ;  /* 0x0000000000007941 */ /* 0x000fea0003800000 */
.L_x_4486:
        /* <DEDUP_REMOVED lines=18> */
.L_x_4515:
[----:B0----5:R-:W-:Y:S02]  /*2040*/  HADD2.F32 R64, -RZ, R56.H0_H0 ;  /* 0x20000038ff407230 */ /* 0x021fe40000004100 */
[----:B------:R-:W-:-:S03]  /*2050*/  @P4 HADD2.F32 R66, -RZ, R60.H0_H0 ;  /* 0x2000003cff424230 */ /* 0x000fc60000004100 */
[----:B------:R-:W-:-:S04]  /*2060*/  FMUL.FTZ R64, R64, c[0x0][0x1ec] ;  /* 0x00007b0040407a20 */ /* 0x000fc80000410000 */
[----:B------:R-:W-:-:S04]  /*2070*/  FMUL.FTZ R201, R33, R64 ;  /* 0x0000004021c97220 */ /* 0x000fc80000410000 */
[----:B------:R-:W-:Y:S02]  /*2080*/  @P4 FADD.FTZ R201, R66, R201 ;  /* 0x000000c942c94221 */ /* 0x000fe40000010000 */
.L_x_4516:
[----:B------:R-:W-:Y:S05]  /*2090*/  BSYNC B1 ;  /* 0x0000000000017941 */ /* 0x000fea0003800000 */
.L_x_4514:
[----:B------:R-:W-:Y:S01]  /*20a0*/  BSSY B1, `(.L_x_4517) ;  /* 0x000000b000017945 */ /* 0x000fe20003800000 */
[----:B------:R-:W-:Y:S05]  /*20b0*/  @P5 BRA `(.L_x_4518) ;  /* 0x0000004000005947 */ /* 0x000fea0003800000 */
[----:B------:R-:W-:Y:S01]  /*20c0*/  MOV R199, RZ ;  /* 0x000000ff00c77202 */ /* 0x000fe20000000f00 */
[----:B------:R-:W-:Y:S05]  /*20d0*/  @!P4 BRA `(.L_x_4519) ;  /* 0x000000700000c947 */ /* 0x000fea0003800000 */
[----:B-----5:R-:W-:Y:S01]  /*20e0*/  HADD2.F32 R199, -RZ, R60.H1_H1 ;  /* 0x3000003cffc77230 */ /* 0x020fe20000004100 */
[----:B------:R-:W-:Y:S05]  /*20f0*/  BRA `(.L_x_4519) ;  /* 0x0000005000007947 */ /* 0x000fea0003800000 */
.L_x_4518:
[----:B-----5:R-:W-:-:S05]  /*2100*/  HADD2.F32 R64, -RZ, R56.H1_H1 ;  /* 0x30000038ff407230 */ /* 0x020fca0000004100 */
[----:B------:R-:W-:Y:S01]  /*2110*/  FMUL.FTZ R199, R64, c[0x0][0x1ec] ;  /* 0x00007b0040c77a20 */ /* 0x000fe20000410000 */
[----:B------:R-:W-:-:S03]  /*2120*/  @P4 HADD2.F32 R64, -RZ, R60.H1_H1 ;  /* 0x3000003cff404230 */ /* 0x000fc60000004100 */
[----:B------:R-:W-:-:S04]  /*2130*/  FMUL.FTZ R199, R32, R199 ;  /* 0x000000c720c77220 */ /* 0x000fc80000410000 */
[----:B------:R-:W-:Y:S02]  /*2140*/  @P4 FADD.FTZ R199, R64, R199 ;  /* 0x000000c740c74221 */ /* 0x000fe40000010000 */
.L_x_4519:
[----:B------:R-:W-:Y:S05]  /*2150*/  BSYNC B1 ;  /* 0x0000000000017941 */ /* 0x000fea0003800000 */
.L_x_4517:
[----:B------:R-:W-:Y:S01]  /*2160*/  BSSY B1, `(.L_x_4520) ;  /* 0x000000b000017945 */ /* 0x000fe20003800000 */
[----:B------:R-:W-:Y:S05]  /*2170*/  @P5 BRA `(.L_x_4521) ;  /* 0x0000004000005947 */ /* 0x000fea0003800000 */
[----:B------:R-:W-:Y:S01]  /*2180*/  HFMA2.MMA R197, -RZ, RZ, 0, 0 ;  /* 0x00000000ffc57435 */ /* 0x000fe200000001ff */
[----:B------:R-:W-:Y:S05]  /*2190*/  @!P4 BRA `(.L_x_4522) ;  /* 0x000000700000c947 */ /* 0x000fea0003800000 */
[----:B-----5:R-:W-:Y:S01]  /*21a0*/  HADD2.F32 R197, -RZ, R61.H0_H0 ;  /* 0x2000003dffc57230 */ /* 0x020fe20000004100 */
[----:B------:R-:W-:Y:S05]  /*21b0*/  BRA `(.L_x_4522) ;  /* 0x0000005000007947 */ /* 0x000fea0003800000 */
.L_x_4521:
[----:B-----5:R-:W-:Y:S02]  /*21c0*/  HADD2.F32 R64, -RZ, R57.H0_H0 ;  /* 0x20000039ff407230 */ /* 0x020fe40000004100 */
[----:B------:R-:W-:-:S03]  /*21d0*/  @P4 HADD2.F32 R66, -RZ, R61.H0_H0 ;  /* 0x2000003dff424230 */ /* 0x000fc60000004100 */
[----:B------:R-:W-:-:S04]  /*21e0*/  FMUL.FTZ R64, R64, c[0x0][0x1ec] ;  /* 0x00007b0040407a20 */ /* 0x000fc80000410000 */
[----:B------:R-:W-:-:S04]  /*21f0*/  FMUL.FTZ R197, R31, R64 ;  /* 0x000000401fc57220 */ /* 0x000fc80000410000 */
[----:B------:R-:W-:Y:S02]  /*2200*/  @P4 FADD.FTZ R197, R66, R197 ;  /* 0x000000c542c54221 */ /* 0x000fe40000010000 */
.L_x_4522:
[----:B------:R-:W-:Y:S05]  /*2210*/  BSYNC B1 ;  /* 0x0000000000017941 */ /* 0x000fea0003800000 */
.L_x_4520:
[----:B------:R-:W-:Y:S01]  /*2220*/  BSSY B1, `(.L_x_4523) ;  /* 0x000000b000017945 */ /* 0x000fe20003800000 */
[----:B------:R-:W-:Y:S05]  /*2230*/  @P5 BRA `(.L_x_4524) ;  /* 0x0000004000005947 */ /* 0x000fea0003800000 */
[----:B------:R-:W-:Y:S01]  /*2240*/  MOV R195, RZ ;  /* 0x000000ff00c37202 */ /* 0x000fe20000000f00 */
[----:B------:R-:W-:Y:S05]  /*2250*/  @!P4 BRA `(.L_x_4525) ;  /* 0x000000700000c947 */ /* 0x000fea0003800000 */
[----:B-----5:R-:W-:Y:S01]  /*2260*/  HADD2.F32 R195, -RZ, R61.H1_H1 ;  /* 0x3000003dffc37230 */ /* 0x020fe20000004100 */
[----:B------:R-:W-:Y:S05]  /*2270*/  BRA `(.L_x_4525) ;  /* 0x0000005000007947 */ /* 0x000fea0003800000 */
.L_x_4524:
[----:B-----5:R-:W-:-:S05]  /*2280*/  HADD2.F32 R64, -RZ, R57.H1_H1 ;  /* 0x30000039ff407230 */ /* 0x020fca0000004100 */
[----:B------:R-:W-:Y:S01]  /*2290*/  FMUL.FTZ R195, R64, c[0x0][0x1ec] ;  /* 0x00007b0040c37a20 */ /* 0x000fe20000410000 */
[----:B------:R-:W-:-:S03]  /*22a0*/  @P4 HADD2.F32 R64, -RZ, R61.H1_H1 ;  /* 0x3000003dff404230 */ /* 0x000fc60000004100 */
[----:B------:R-:W-:-:S04]  /*22b0*/  FMUL.FTZ R195, R30, R195 ;  /* 0x000000c31ec37220 */ /* 0x000fc80000410000 */
[----:B------:R-:W-:Y:S02]  /*22c0*/  @P4 FADD.FTZ R195, R64, R195 ;  /* 0x000000c340c34221 */ /* 0x000fe40000010000 */
.L_x_4525:
[----:B------:R-:W-:Y:S05]  /*22d0*/  BSYNC B1 ;  /* 0x0000000000017941 */ /* 0x000fea0003800000 */
.L_x_4523:
[----:B------:R-:W-:Y:S01]  /*22e0*/  BSSY B1, `(.L_x_4526) ;  /* 0x000000b000017945 */ /* 0x000fe20003800000 */
[----:B------:R-:W-:Y:S05]  /*22f0*/  @P5 BRA `(.L_x_4527) ;  /* 0x0000004000005947 */ /* 0x000fea0003800000 */
[----:B------:R-:W-:Y:S01]  /*2300*/  HFMA2.MMA R193, -RZ, RZ, 0, 0 ;  /* 0x00000000ffc17435 */ /* 0x000fe200000001ff */
[----:B------:R-:W-:Y:S05]  /*2310*/  @!P4 BRA `(.L_x_4528) ;  /* 0x000000700000c947 */ /* 0x000fea0003800000 */
[----:B-----5:R-:W-:Y:S01]  /*2320*/  HADD2.F32 R193, -RZ, R62.H0_H0 ;  /* 0x2000003effc17230 */ /* 0x020fe20000004100 */
[----:B------:R-:W-:Y:S05]  /*2330*/  BRA `(.L_x_4528) ;  /* 0x0000005000007947 */ /* 0x000fea0003800000 */
.L_x_4527:
[----:B-----5:R-:W-:Y:S02]  /*2340*/  HADD2.F32 R64, -RZ, R58.H0_H0 ;  /* 0x2000003aff407230 */ /* 0x020fe40000004100 */
[----:B------:R-:W-:-:S03]  /*2350*/  @P4 HADD2.F32 R66, -RZ, R62.H0_H0 ;  /* 0x2000003eff424230 */ /* 0x000fc60000004100 */
[----:B------:R-:W-:-:S04]  /*2360*/  FMUL.FTZ R64, R64, c[0x0][0x1ec] ;  /* 0x00007b0040407a20 */ /* 0x000fc80000410000 */
[----:B------:R-:W-:-:S04]  /*2370*/  FMUL.FTZ R193, R29, R64 ;  /* 0x000000401dc17220 */ /* 0x000fc80000410000 */
[----:B------:R-:W-:Y:S02]  /*2380*/  @P4 FADD.FTZ R193, R66, R193 ;  /* 0x000000c142c14221 */ /* 0x000fe40000010000 */
.L_x_4528:
[----:B------:R-:W-:Y:S05]  /*2390*/  BSYNC B1 ;  /* 0x0000000000017941 */ /* 0x000fea0003800000 */
.L_x_4526:
[----:B------:R-:W-:Y:S01]  /*23a0*/  BSSY B1, `(.L_x_4529) ;  /* 0x000000b000017945 */ /* 0x000fe20003800000 */
[----:B------:R-:W-:Y:S05]  /*23b0*/  @P5 BRA `(.L_x_4530) ;  /* 0x0000004000005947 */ /* 0x000fea0003800000 */
[----:B------:R-:W-:Y:S01]  /*23c0*/  MOV R191, RZ ;  /* 0x000000ff00bf7202 */ /* 0x000fe20000000f00 */
[----:B------:R-:W-:Y:S05]  /*23d0*/  @!P4 BRA `(.L_x_4531) ;  /* 0x000000700000c947 */ /* 0x000fea0003800000 */
[----:B-----5:R-:W-:Y:S01]  /*23e0*/  HADD2.F32 R191, -RZ, R62.H1_H1 ;  /* 0x3000003effbf7230 */ /* 0x020fe20000004100 */
[----:B------:R-:W-:Y:S05]  /*23f0*/  BRA `(.L_x_4531) ;  /* 0x0000005000007947 */ /* 0x000fea0003800000 */
.L_x_4530:
[----:B-----5:R-:W-:-:S05]  /*2400*/  HADD2.F32 R64, -RZ, R58.H1_H1 ;  /* 0x3000003aff407230 */ /* 0x020fca0000004100 */
[----:B------:R-:W-:Y:S01]  /*2410*/  FMUL.FTZ R191, R64, c[0x0][0x1ec] ;  /* 0x00007b0040bf7a20 */ /* 0x000fe20000410000 */
[----:B------:R-:W-:-:S03]  /*2420*/  @P4 HADD2.F32 R64, -RZ, R62.H1_H1 ;  /* 0x3000003eff404230 */ /* 0x000fc60000004100 */
[----:B------:R-:W-:-:S04]  /*2430*/  FMUL.FTZ R191, R28, R191 ;  /* 0x000000bf1cbf7220 */ /* 0x000fc80000410000 */
[----:B------:R-:W-:Y:S02]  /*2440*/  @P4 FADD.FTZ R191, R64, R191 ;  /* 0x000000bf40bf4221 */ /* 0x000fe40000010000 */
.L_x_4531:
[----:B------:R-:W-:Y:S05]  /*2450*/  BSYNC B1 ;  /* 0x0000000000017941 */ /* 0x000fea0003800000 */
.L_x_4529:
[----:B------:R-:W-:Y:S01]  /*2460*/  BSSY B1, `(.L_x_4532) ;  /* 0x000000b000017945 */ /* 0x000fe20003800000 */
[----:B------:R-:W-:Y:S05]  /*2470*/  @P5 BRA `(.L_x_4533) ;  /* 0x0000004000005947 */ /* 0x000fea0003800000 */
[----:B------:R-:W-:Y:S01]  /*2480*/  HFMA2.MMA R189, -RZ, RZ, 0, 0 ;  /* 0x00000000ffbd7435 */ /* 0x000fe200000001ff */
[----:B------:R-:W-:Y:S05]  /*2490*/  @!P4 BRA `(.L_x_4534) ;  /* 0x000000700000c947 */ /* 0x000fea0003800000 */
[----:B-----5:R-:W-:Y:S01]  /*24a0*/  HADD2.F32 R189, -RZ, R63.H0_H0 ;  /* 0x2000003fffbd7230 */ /* 0x020fe20000004100 */
[----:B------:R-:W-:Y:S05]  /*24b0*/  BRA `(.L_x_4534) ;  /* 0x0000005000007947 */ /* 0x000fea0003800000 */
.L_x_4533:
[----:B-----5:R-:W-:Y:S02]  /*24c0*/  HADD2.F32 R64, -RZ, R59.H0_H0 ;  /* 0x2000003bff407230 */ /* 0x020fe40000004100 */
[----:B------:R-:W-:-:S03]  /*24d0*/  @P4 HADD2.F32 R66, -RZ, R63.H0_H0 ;  /* 0x2000003fff424230 */ /* 0x000fc60000004100 */
[----:B------:R-:W-:-:S04]  /*24e0*/  FMUL.FTZ R64, R64, c[0x0][0x1ec] ;  /* 0x00007b0040407a20 */ /* 0x000fc80000410000 */
[----:B------:R-:W-:-:S04]  /*24f0*/  FMUL.FTZ R189, R27, R64 ;  /* 0x000000401bbd7220 */ /* 0x000fc80000410000 */
[----:B------:R-:W-:Y:S02]  /*2500*/  @P4 FADD.FTZ R189, R66, R189 ;  /* 0x000000bd42bd4221 */ /* 0x000fe40000010000 */
.L_x_4534:
[----:B------:R-:W-:Y:S05]  /*2510*/  BSYNC B1 ;  /* 0x0000000000017941 */ /* 0x000fea0003800000 */
.L_x_4532:
[----:B------:R-:W-:Y:S01]  /*2520*/  BSSY B1, `(.L_x_4535) ;  /* 0x000000b000017945 */ /* 0x000fe20003800000 */
[----:B------:R-:W-:Y:S05]  /*2530*/  @P5 BRA `(.L_x_4536) ;  /* 0x0000004000005947 */ /* 0x000fea0003800000 */
[----:B------:R-:W-:Y:S01]  /*2540*/  MOV R187, RZ ;  /* 0x000000ff00bb7202 */ /* 0x000fe20000000f00 */
[----:B------:R-:W-:Y:S05]  /*2550*/  @!P4 BRA `(.L_x_4537) ;  /* 0x000000700000c947 */ /* 0x000fea0003800000 */
[----:B-----5:R-:W-:Y:S01]  /*2560*/  HADD2.F32 R187, -RZ, R63.H1_H1 ;  /* 0x3000003fffbb7230 */ /* 0x020fe20000004100 */
[----:B------:R-:W-:Y:S05]  /*2570*/  BRA `(.L_x_4537) ;  /* 0x0000005000007947 */ /* 0x000fea0003800000 */
.L_x_4536:
[----:B-----5:R-:W-:-:S05]  /*2580*/  HADD2.F32 R64, -RZ, R59.H1_H1 ;  /* 0x3000003bff407230 */ /* 0x020fca0000004100 */
[----:B------:R-:W-:Y:S01]  /*2590*/  FMUL.FTZ R187, R64, c[0x0][0x1ec] ;  /* 0x00007b0040bb7a20 */ /* 0x000fe20000410000 */
[----:B------:R-:W-:-:S03]  /*25a0*/  @P4 HADD2.F32 R64, -RZ, R63.H1_H1 ;  /* 0x3000003fff404230 */ /* 0x000fc60000004100 */
[----:B------:R-:W-:-:S04]  /*25b0*/  FMUL.FTZ R187, R26, R187 ;  /* 0x000000bb1abb7220 */ /* 0x000fc80000410000 */
[----:B------:R-:W-:Y:S02]  /*25c0*/  @P4 FADD.FTZ R187, R64, R187 ;  /* 0x000000bb40bb4221 */ /* 0x000fe40000010000 */
.L_x_4537:
[----:B------:R-:W-:Y:S05]  /*25d0*/  BSYNC B1 ;  /* 0x0000000000017941 */ /* 0x000fea0003800000 */
.L_x_4535:
        /* <DEDUP_REMOVED lines=9> */
.L_x_4513:
[----:B------:R-:W-:Y:S05]  /*2670*/  BSYNC B0 ;  /* 0x0000000000007941 */ /* 0x000fea0003800000 */
.L_x_4512:
        /* <DEDUP_REMOVED lines=17> */
.L_x_4541:
[----:B0----5:R-:W-:Y:S02]  /*2790*/  HADD2.F32 R64, -RZ, R56.H0_H0 ;  /* 0x20000038ff407230 */ /* 0x021fe40000004100 */
[----:B------:R-:W-:-:S03]  /*27a0*/  @P4 HADD2.F32 R66, -RZ, R60.H0_H0 ;  /* 0x2000003cff424230 */ /* 0x000fc60000004100 */
[----:B------:R-:W-:-:S04]  /*27b0*/  FMUL.FTZ R64, R64, c[0x0][0x1ec] ;  /* 0x00007b0040407a20 */ /* 0x000fc80000410000 */
[----:B------:R-:W-:-:S04]  /*27c0*/  FMUL.FTZ R203, R25, R64 ;  /* 0x0000004019cb7220 */ /* 0x000fc80000410000 */
[----:B------:R-:W-:Y:S02]  /*27d0*/  @P4 FADD.FTZ R203, R66, R203 ;  /* 0x000000cb42cb4221 */ /* 0x000fe40000010000 */
.L_x_4542:
[----:B------:R-:W-:Y:S05]  /*27e0*/  BSYNC B1 ;  /* 0x0000000000017941 */ /* 0x000fea0003800000 */
.L_x_4540:
[----:B------:R-:W-:Y:S01]  /*27f0*/  BSSY B1, `(.L_x_4543) ;  /* 0x000000b000017945 */ /* 0x000fe20003800000 */
[----:B------:R-:W-:Y:S05]  /*2800*/  @P5 BRA `(.L_x_4544) ;  /* 0x0000004000005947 */ /* 0x000fea0003800000 */
[----:B------:R-:W-:Y:S01]  /*2810*/  MOV R205, RZ ;  /* 0x000000ff00cd7202 */ /* 0x000fe20000000f00 */
[----:B------:R-:W-:Y:S05]  /*2820*/  @!P4 BRA `(.L_x_4545) ;  /* 0x000000700000c947 */ /* 0x000fea0003800000 */
[----:B-----5:R-:W-:Y:S01]  /*2830*/  HADD2.F32 R205, -RZ, R60.H1_H1 ;  /* 0x3000003cffcd7230 */ /* 0x020fe20000004100 */
[----:B------:R-:W-:Y:S05]  /*2840*/  BRA `(.L_x_4545) ;  /* 0x0000005000007947 */ /* 0x000fea0003800000 */
.L_x_4544:
[----:B-----5:R-:W-:-:S05]  /*2850*/  HADD2.F32 R64, -RZ, R56.H1_H1 ;  /* 0x30000038ff407230 */ /* 0x020fca0000004100 */
[----:B------:R-:W-:Y:S01]  /*2860*/  FMUL.FTZ R205, R64, c[0x0][0x1ec] ;  /* 0x00007b0040cd7a20 */ /* 0x000fe20000410000 */
[----:B------:R-:W-:-:S03]  /*2870*/  @P4 HADD2.F32 R64, -RZ, R60.H1_H1 ;  /* 0x3000003cff404230 */ /* 0x000fc60000004100 */
[----:B------:R-:W-:-:S04]  /*2880*/  FMUL.FTZ R205, R24, R205 ;  /* 0x000000cd18cd7220 */ /* 0x000fc80000410000 */
[----:B------:R-:W-:Y:S02]  /*2890*/  @P4 FADD.FTZ R205, R64, R205 ;  /* 0x000000cd40cd4221 */ /* 0x000fe40000010000 */
.L_x_4545:
[----:B------:R-:W-:Y:S05]  /*28a0*/  BSYNC B1 ;  /* 0x0000000000017941 */ /* 0x000fea0003800000 */
.L_x_4543:
[----:B------:R-:W-:Y:S01]  /*28b0*/  BSSY B1, `(.L_x_4546) ;  /* 0x000000b000017945 */ /* 0x000fe20003800000 */
[----:B------:R-:W-:Y:S05]  /*28c0*/  @P5 BRA `(.L_x_4547) ;  /* 0x0000004000005947 */ /* 0x000fea0003800000 */
[----:B------:R-:W-:Y:S01]  /*28d0*/  HFMA2.MMA R207, -RZ, RZ, 0, 0 ;  /* 0x00000000ffcf7435 */ /* 0x000fe200000001ff */
[----:B------:R-:W-:Y:S05]  /*28e0*/  @!P4 BRA `(.L_x_4548) ;  /* 0x000000700000c947 */ /* 0x000fea0003800000 */
[----:B-----5:R-:W-:Y:S01]  /*28f0*/  HADD2.F32 R207, -RZ, R61.H0_H0 ;  /* 0x2000003dffcf7230 */ /* 0x020fe20000004100 */
[----:B------:R-:W-:Y:S05]  /*2900*/  BRA `(.L_x_4548) ;  /* 0x0000005000007947 */ /* 0x000fea0003800000 */
.L_x_4547:
[----:B-----5:R-:W-:Y:S02]  /*2910*/  HADD2.F32 R64, -RZ, R57.H0_H0 ;  /* 0x20000039ff407230 */ /* 0x020fe40000004100 */
[----:B------:R-:W-:-:S03]  /*2920*/  @P4 HADD2.F32 R66, -RZ, R61.H0_H0 ;  /* 0x2000003dff424230 */ /* 0x000fc60000004100 */
[----:B------:R-:W-:-:S04]  /*2930*/  FMUL.FTZ R64, R64, c[0x0][0x1ec] ;  /* 0x00007b0040407a20 */ /* 0x000fc80000410000 */
[----:B------:R-:W-:-:S04]  /*2940*/  FMUL.FTZ R207, R23, R64 ;  /* 0x0000004017cf7220 */ /* 0x000fc80000410000 */
[----:B------:R-:W-:Y:S02]  /*2950*/  @P4 FADD.FTZ R207, R66, R207 ;  /* 0x000000cf42cf4221 */ /* 0x000fe40000010000 */
.L_x_4548:
[----:B------:R-:W-:Y:S05]  /*2960*/  BSYNC B1 ;  /* 0x0000000000017941 */ /* 0x000fea0003800000 */
.L_x_4546:
[----:B------:R-:W-:Y:S01]  /*2970*/  BSSY B1, `(.L_x_4549) ;  /* 0x000000b000017945 */ /* 0x000fe20003800000 */
[----:B------:R-:W-:Y:S05]  /*2980*/  @P5 BRA `(.L_x_4550) ;  /* 0x0000004000005947 */ /* 0x000fea0003800000 */
[----:B------:R-:W-:Y:S01]  /*2990*/  MOV R209, RZ ;  /* 0x000000ff00d17202 */ /* 0x000fe20000000f00 */
[----:B------:R-:W-:Y:S05]  /*29a0*/  @!P4 BRA `(.L_x_4551) ;  /* 0x000000700000c947 */ /* 0x000fea0003800000 */
[----:B-----5:R-:W-:Y:S01]  /*29b0*/  HADD2.F32 R209, -RZ, R61.H1_H1 ;  /* 0x3000003dffd17230 */ /* 0x020fe20000004100 */
[----:B------:R-:W-:Y:S05]  /*29c0*/  BRA `(.L_x_4551) ;  /* 0x0000005000007947 */ /* 0x000fea0003800000 */
.L_x_4550:
[----:B-----5:R-:W-:-:S05]  /*29d0*/  HADD2.F32 R64, -RZ, R57.H1_H1 ;  /* 0x30000039ff407230 */ /* 0x020fca0000004100 */
[----:B------:R-:W-:Y:S01]  /*29e0*/  FMUL.FTZ R209, R64, c[0x0][0x1ec] ;  /* 0x00007b0040d17a20 */ /* 0x000fe20000410000 */
[----:B------:R-:W-:-:S03]  /*29f0*/  @P4 HADD2.F32 R64, -RZ, R61.H1_H1 ;  /* 0x3000003dff404230 */ /* 0x000fc60000004100 */
[----:B------:R-:W-:-:S04]  /*2a00*/  FMUL.FTZ R209, R22, R209 ;  /* 0x000000d116d17220 */ /* 0x000fc80000410000 */
[----:B------:R-:W-:Y:S02]  /*2a10*/  @P4 FADD.FTZ R209, R64, R209 ;  /* 0x000000d140d14221 */ /* 0x000fe40000010000 */
.L_x_4551:
[----:B------:R-:W-:Y:S05]  /*2a20*/  BSYNC B1 ;  /* 0x0000000000017941 */ /* 0x000fea0003800000 */
.L_x_4549:
[----:B------:R-:W-:Y:S01]  /*2a30*/  BSSY B1, `(.L_x_4552) ;  /* 0x000000b000017945 */ /* 0x000fe20003800000 */
[----:B------:R-:W-:Y:S05]  /*2a40*/  @P5 BRA `(.L_x_4553) ;  /* 0x0000004000005947 */ /* 0x000fea0003800000 */
[----:B------:R-:W-:Y:S01]  /*2a50*/  HFMA2.MMA R211, -RZ, RZ, 0, 0 ;  /* 0x00000000ffd37435 */ /* 0x000fe200000001ff */
[----:B------:R-:W-:Y:S05]  /*2a60*/  @!P4 BRA `(.L_x_4554) ;  /* 0x000000700000c947 */ /* 0x000fea0003800000 */
[----:B-----5:R-:W-:Y:S01]  /*2a70*/  HADD2.F32 R211, -RZ, R62.H0_H0 ;  /* 0x2000003effd37230 */ /* 0x020fe20000004100 */
[----:B------:R-:W-:Y:S05]  /*2a80*/  BRA `(.L_x_4554) ;  /* 0x0000005000007947 */ /* 0x000fea0003800000 */
.L_x_4553:
[----:B-----5:R-:W-:Y:S02]  /*2a90*/  HADD2.F32 R64, -RZ, R58.H0_H0 ;  /* 0x2000003aff407230 */ /* 0x020fe40000004100 */
[----:B------:R-:W-:-:S03]  /*2aa0*/  @P4 HADD2.F32 R66, -RZ, R62.H0_H0 ;  /* 0x2000003eff424230 */ /* 0x000fc60000004100 */
[----:B------:R-:W-:-:S04]  /*2ab0*/  FMUL.FTZ R64, R64, c[0x0][0x1ec] ;  /* 0x00007b0040407a20 */ /* 0x000fc80000410000 */
[----:B------:R-:W-:-:S04]  /*2ac0*/  FMUL.FTZ R211, R21, R64 ;  /* 0x0000004015d37220 */ /* 0x000fc80000410000 */
[----:B------:R-:W-:Y:S02]  /*2ad0*/  @P4 FADD.FTZ R211, R66, R211 ;  /* 0x000000d342d34221 */ /* 0x000fe40000010000 */
.L_x_4554:
[----:B------:R-:W-:Y:S05]  /*2ae0*/  BSYNC B1 ;  /* 0x0000000000017941 */ /* 0x000fea0003800000 */
.L_x_4552:
[----:B------:R-:W-:Y:S01]  /*2af0*/  BSSY B1, `(.L_x_4555) ;  /* 0x000000b000017945 */ /* 0x000fe20003800000 */
[----:B------:R-:W-:Y:S05]  /*2b00*/  @P5 BRA `(.L_x_4556) ;  /* 0x0000004000005947 */ /* 0x000fea0003800000 */
[----:B------:R-:W-:Y:S01]  /*2b10*/  MOV R213, RZ ;  /* 0x000000ff00d57202 */ /* 0x000fe20000000f00 */
[----:B------:R-:W-:Y:S05]  /*2b20*/  @!P4 BRA `(.L_x_4557) ;  /* 0x000000700000c947 */ /* 0x000fea0003800000 */
[----:B-----5:R-:W-:Y:S01]  /*2b30*/  HADD2.F32 R213, -RZ, R62.H1_H1 ;  /* 0x3000003effd57230 */ /* 0x020fe20000004100 */
[----:B------:R-:W-:Y:S05]  /*2b40*/  BRA `(.L_x_4557) ;  /* 0x0000005000007947 */ /* 0x000fea0003800000 */
.L_x_4556:
[----:B-----5:R-:W-:-:S05]  /*2b50*/  HADD2.F32 R64, -RZ, R58.H1_H1 ;  /* 0x3000003aff407230 */ /* 0x020fca0000004100 */
[----:B------:R-:W-:Y:S01]  /*2b60*/  FMUL.FTZ R213, R64, c[0x0][0x1ec] ;  /* 0x00007b0040d57a20 */ /* 0x000fe20000410000 */
[----:B------:R-:W-:-:S03]  /*2b70*/  @P4 HADD2.F32 R64, -RZ, R62.H1_H1 ;  /* 0x3000003eff404230 */ /* 0x000fc60000004100 */
[----:B------:R-:W-:-:S04]  /*2b80*/  FMUL.FTZ R213, R20, R213 ;  /* 0x000000d514d57220 */ /* 0x000fc80000410000 */
[----:B------:R-:W-:Y:S02]  /*2b90*/  @P4 FADD.FTZ R213, R64, R213 ;  /* 0x000000d540d54221 */ /* 0x000fe40000010000 */
.L_x_4557:
[----:B------:R-:W-:Y:S05]  /*2ba0*/  BSYNC B1 ;  /* 0x0000000000017941 */ /* 0x000fea0003800000 */
.L_x_4555:
[----:B------:R-:W-:Y:S01]  /*2bb0*/  BSSY B1, `(.L_x_4558) ;  /* 0x000000b000017945 */ /* 0x000fe20003800000 */
[----:B------:R-:W-:Y:S05]  /*2bc0*/  @P5 BRA `(.L_x_4559) ;  /* 0x0000004000005947 */ /* 0x000fea0003800000 */
[----:B------:R-:W-:Y:S01]  /*2bd0*/  HFMA2.MMA R215, -RZ, RZ, 0, 0 ;  /* 0x00000000ffd77435 */ /* 0x000fe200000001ff */
[----:B------:R-:W-:Y:S05]  /*2be0*/  @!P4 BRA `(.L_x_4560) ;  /* 0x000000700000c947 */ /* 0x000fea0003800000 */
[----:B-----5:R-:W-:Y:S01]  /*2bf0*/  HADD2.F32 R215, -RZ, R63.H0_H0 ;  /* 0x2000003fffd77230 */ /* 0x020fe20000004100 */
[----:B------:R-:W-:Y:S05]  /*2c00*/  BRA `(.L_x_4560) ;  /* 0x0000005000007947 */ /* 0x000fea0003800000 */
.L_x_4559:
[----:B-----5:R-:W-:Y:S02]  /*2c10*/  HADD2.F32 R64, -RZ, R59.H0_H0 ;  /* 0x2000003bff407230 */ /* 0x020fe40000004100 */
[----:B------:R-:W-:-:S03]  /*2c20*/  @P4 HADD2.F32 R66, -RZ, R63.H0_H0 ;  /* 0x2000003fff424230 */ /* 0x000fc60000004100 */
[----:B------:R-:W-:-:S04]  /*2c30*/  FMUL.FTZ R64, R64, c[0x0][0x1ec] ;  /* 0x00007b0040407a20 */ /* 0x000fc80000410000 */
[----:B------:R-:W-:-:S04]  /*2c40*/  FMUL.FTZ R215, R19, R64 ;  /* 0x0000004013d77220 */ /* 0x000fc80000410000 */
[----:B------:R-:W-:Y:S02]  /*2c50*/  @P4 FADD.FTZ R215, R66, R215 ;  /* 0x000000d742d74221 */ /* 0x000fe40000010000 */
.L_x_4560:
[----:B------:R-:W-:Y:S05]  /*2c60*/  BSYNC B1 ;  /* 0x0000000000017941 */ /* 0x000fea0003800000 */
.L_x_4558:
[----:B------:R-:W-:Y:S01]  /*2c70*/  BSSY B1, `(.L_x_4561) ;  /* 0x000000b000017945 */ /* 0x000fe20003800000 */
[----:B------:R-:W-:Y:S05]  /*2c80*/  @P5 BRA `(.L_x_4562) ;  /* 0x0000004000005947 */ /* 0x000fea0003800000 */
[----:B------:R-:W-:Y:S01]  /*2c90*/  MOV R217, RZ ;  /* 0x000000ff00d97202 */ /* 0x000fe20000000f00 */
[----:B------:R-:W-:Y:S05]  /*2ca0*/  @!P4 BRA `(.L_x_4563) ;  /* 0x000000700000c947 */ /* 0x000fea0003800000 */
[----:B-----5:R-:W-:Y:S01]  /*2cb0*/  HADD2.F32 R217, -RZ, R63.H1_H1 ;  /* 0x3000003fffd97230 */ /* 0x020fe20000004100 */
[----:B------:R-:W-:Y:S05]  /*2cc0*/  BRA `(.L_x_4563) ;  /* 0x0000005000007947 */ /* 0x000fea0003800000 */
.L_x_4562:
[----:B-----5:R-:W-:-:S05]  /*2cd0*/  HADD2.F32 R64, -RZ, R59.H1_H1 ;  /* 0x3000003bff407230 */ /* 0x020fca0000004100 */
[----:B------:R-:W-:Y:S01]  /*2ce0*/  FMUL.FTZ R217, R64, c[0x0][0x1ec] ;  /* 0x00007b0040d97a20 */ /* 0x000fe20000410000 */
[----:B------:R-:W-:-:S03]  /*2cf0*/  @P4 HADD2.F32 R64, -RZ, R63.H1_H1 ;  /* 0x3000003fff404230 */ /* 0x000fc60000004100 */
[----:B------:R-:W-:-:S04]  /*2d00*/  FMUL.FTZ R217, R18, R217 ;  /* 0x000000d912d97220 */ /* 0x000fc80000410000 */
[----:B------:R-:W-:Y:S02]  /*2d10*/  @P4 FADD.FTZ R217, R64, R217 ;  /* 0x000000d940d94221 */ /* 0x000fe40000010000 */
.L_x_4563:
[----:B------:R-:W-:Y:S05]  /*2d20*/  BSYNC B1 ;  /* 0x0000000000017941 */ /* 0x000fea0003800000 */
.L_x_4561:
        /* <DEDUP_REMOVED lines=9> */
.L_x_4539:
[----:B------:R-:W-:Y:S05]  /*2dc0*/  BSYNC B0 ;  /* 0x0000000000007941 */ /* 0x000fea0003800000 */
.L_x_4538:
        /* <DEDUP_REMOVED lines=17> */
.L_x_4567:
[----:B0----5:R-:W-:Y:S02]  /*2ee0*/  HADD2.F32 R64, -RZ, R56.H0_H0 ;  /* 0x20000038ff407230 */ /* 0x021fe40000004100 */
[----:B------:R-:W-:-:S03]  /*2ef0*/  @P4 HADD2.F32 R66, -RZ, R60.H0_H0 ;  /* 0x2000003cff424230 */ /* 0x000fc60000004100 */
[----:B------:R-:W-:-:S04]  /*2f00*/  FMUL.FTZ R64, R64, c[0x0][0x1ec] ;  /* 0x00007b0040407a20 */ /* 0x000fc80000410000 */
[----:B------:R-:W-:-:S04]  /*2f10*/  FMUL.FTZ R171, R17, R64 ;  /* 0x0000004011ab7220 */ /* 0x000fc80000410000 */
[----:B------:R-:W-:Y:S02]  /*2f20*/  @P4 FADD.FTZ R171, R66, R171 ;  /* 0x000000ab42ab4221 */ /* 0x000fe40000010000 */
.L_x_4568:
[----:B------:R-:W-:Y:S05]  /*2f30*/  BSYNC B1 ;  /* 0x0000000000017941 */ /* 0x000fea0003800000 */
.L_x_4566:
[----:B------:R-:W-:Y:S01]  /*2f40*/  BSSY B1, `(.L_x_4569) ;  /* 0x000000b000017945 */ /* 0x000fe20003800000 */
[----:B------:R-:W-:Y:S05]  /*2f50*/  @P3 BRA `(.L_x_4570) ;  /* 0x0000004000003947 */ /* 0x000fea0003800000 */
[----:B------:R-:W-:Y:S01]  /*2f60*/  MOV R173, RZ ;  /* 0x000000ff00ad7202 */ /* 0x000fe20000000f00 */
[----:B------:R-:W-:Y:S05]  /*2f70*/  @!P4 BRA `(.L_x_4571) ;  /* 0x000000700000c947 */ /* 0x000fea0003800000 */
[----:B-----5:R-:W-:Y:S01]  /*2f80*/  HADD2.F32 R173, -RZ, R60.H1_H1 ;  /* 0x3000003cffad7230 */ /* 0x020fe20000004100 */
[----:B------:R-:W-:Y:S05]  /*2f90*/  BRA `(.L_x_4571) ;  /* 0x0000005000007947 */ /* 0x000fea0003800000 */
.L_x_4570:
[----:B-----5:R-:W-:-:S05]  /*2fa0*/  HADD2.F32 R64, -RZ, R56.H1_H1 ;  /* 0x30000038ff407230 */ /* 0x020fca0000004100 */
[----:B------:R-:W-:Y:S01]  /*2fb0*/  FMUL.FTZ R173, R64, c[0x0][0x1ec] ;  /* 0x00007b0040ad7a20 */ /* 0x000fe20000410000 */
[----:B------:R-:W-:-:S03]  /*2fc0*/  @P4 HADD2.F32 R64, -RZ, R60.H1_H1 ;  /* 0x3000003cff404230 */ /* 0x000fc60000004100 */
[----:B------:R-:W-:-:S04]  /*2fd0*/  FMUL.FTZ R173, R16, R173 ;  /* 0x000000ad10ad7220 */ /* 0x000fc80000410000 */
[----:B------:R-:W-:Y:S02]  /*2fe0*/  @P4 FADD.FTZ R173, R64, R173 ;  /* 0x000000ad40ad4221 */ /* 0x000fe40000010000 */
.L_x_4571:
[----:B------:R-:W-:Y:S05]  /*2ff0*/  BSYNC B1 ;  /* 0x0000000000017941 */ /* 0x000fea0003800000 */
.L_x_4569:
[----:B------:R-:W-:Y:S01]  /*3000*/  BSSY B1, `(.L_x_4572) ;  /* 0x000000b000017945 */ /* 0x000fe20003800000 */
[----:B------:R-:W-:Y:S05]  /*3010*/  @P3 BRA `(.L_x_4573) ;  /* 0x0000004000003947 */ /* 0x000fea0003800000 */
[----:B------:R-:W-:Y:S01]  /*3020*/  HFMA2.MMA R175, -RZ, RZ, 0, 0 ;  /* 0x00000000ffaf7435 */ /* 0x000fe200000001ff */
[----:B------:R-:W-:Y:S05]  /*3030*/  @!P4 BRA `(.L_x_4574) ;  /* 0x000000700000c947 */ /* 0x000fea0003800000 */
[----:B-----5:R-:W-:Y:S01]  /*3040*/  HADD2.F32 R175, -RZ, R61.H0_H0 ;  /* 0x2000003dffaf7230 */ /* 0x020fe20000004100 */
[----:B------:R-:W-:Y:S05]  /*3050*/  BRA `(.L_x_4574) ;  /* 0x0000005000007947 */ /* 0x000fea0003800000 */
.L_x_4573:
[----:B-----5:R-:W-:Y:S02]  /*3060*/  HADD2.F32 R64, -RZ, R57.H0_H0 ;  /* 0x20000039ff407230 */ /* 0x020fe40000004100 */
[----:B------:R-:W-:-:S03]  /*3070*/  @P4 HADD2.F32 R66, -RZ, R61.H0_H0 ;  /* 0x2000003dff424230 */ /* 0x000fc60000004100 */
[----:B------:R-:W-:-:S04]  /*3080*/  FMUL.FTZ R64, R64, c[0x0][0x1ec] ;  /* 0x00007b0040407a20 */ /* 0x000fc80000410000 */
[----:B------:R-:W-:-:S04]  /*3090*/  FMUL.FTZ R175, R15, R64 ;  /* 0x000000400faf7220 */ /* 0x000fc80000410000 */
[----:B------:R-:W-:Y:S02]  /*30a0*/  @P4 FADD.FTZ R175, R66, R175 ;  /* 0x000000af42af4221 */ /* 0x000fe40000010000 */
.L_x_4574:
[----:B------:R-:W-:Y:S05]  /*30b0*/  BSYNC B1 ;  /* 0x0000000000017941 */ /* 0x000fea0003800000 */
.L_x_4572:
[----:B------:R-:W-:Y:S01]  /*30c0*/  BSSY B1, `(.L_x_4575) ;  /* 0x000000b000017945 */ /* 0x000fe20003800000 */
[----:B------:R-:W-:Y:S05]  /*30d0*/  @P3 BRA `(.L_x_4576) ;  /* 0x0000004000003947 */ /* 0x000fea0003800000 */
[----:B------:R-:W-:Y:S01]  /*30e0*/  MOV R177, RZ ;  /* 0x000000ff00b17202 */ /* 0x000fe20000000f00 */
[----:B------:R-:W-:Y:S05]  /*30f0*/  @!P4 BRA `(.L_x_4577) ;  /* 0x000000700000c947 */ /* 0x000fea0003800000 */
[----:B-----5:R-:W-:Y:S01]  /*3100*/  HADD2.F32 R177, -RZ, R61.H1_H1 ;  /* 0x3000003dffb17230 */ /* 0x020fe20000004100 */
[----:B------:R-:W-:Y:S05]  /*3110*/  BRA `(.L_x_4577) ;  /* 0x0000005000007947 */ /* 0x000fea0003800000 */
.L_x_4576:
[----:B-----5:R-:W-:-:S05]  /*3120*/  HADD2.F32 R64, -RZ, R57.H1_H1 ;  /* 0x30000039ff407230 */ /* 0x020fca0000004100 */
[----:B------:R-:W-:Y:S01]  /*3130*/  FMUL.FTZ R177, R64, c[0x0][0x1ec] ;  /* 0x00007b0040b17a20 */ /* 0x000fe20000410000 */
[----:B------:R-:W-:-:S03]  /*3140*/  @P4 HADD2.F32 R64, -RZ, R61.H1_H1 ;  /* 0x3000003dff404230 */ /* 0x000fc60000004100 */
[----:B------:R-:W-:-:S04]  /*3150*/  FMUL.FTZ R177, R14, R177 ;  /* 0x000000b10eb17220 */ /* 0x000fc80000410000 */
[----:B------:R-:W-:Y:S02]  /*3160*/  @P4 FADD.FTZ R177, R64, R177 ;  /* 0x000000b140b14221 */ /* 0x000fe40000010000 */
.L_x_4577:
[----:B------:R-:W-:Y:S05]  /*3170*/  BSYNC B1 ;  /* 0x0000000000017941 */ /* 0x000fea0003800000 */
.L_x_4575:
[----:B------:R-:W-:Y:S01]  /*3180*/  BSSY B1, `(.L_x_4578) ;  /* 0x000000b000017945 */ /* 0x000fe20003800000 */
[----:B------:R-:W-:Y:S05]  /*3190*/  @P3 BRA `(.L_x_4579) ;  /* 0x0000004000003947 */ /* 0x000fea0003800000 */
[----:B------:R-:W-:Y:S01]  /*31a0*/  HFMA2.MMA R179, -RZ, RZ, 0, 0 ;  /* 0x00000000ffb37435 */ /* 0x000fe200000001ff */
[----:B------:R-:W-:Y:S05]  /*31b0*/  @!P4 BRA `(.L_x_4580) ;  /* 0x000000700000c947 */ /* 0x000fea0003800000 */
[----:B-----5:R-:W-:Y:S01]  /*31c0*/  HADD2.F32 R179, -RZ, R62.H0_H0 ;  /* 0x2000003effb37230 */ /* 0x020fe20000004100 */
[----:B------:R-:W-:Y:S05]  /*31d0*/  BRA `(.L_x_4580) ;  /* 0x0000005000007947 */ /* 0x000fea0003800000 */
.L_x_4579:
[----:B-----5:R-:W-:Y:S02]  /*31e0*/  HADD2.F32 R64, -RZ, R58.H0_H0 ;  /* 0x2000003aff407230 */ /* 0x020fe40000004100 */
[----:B------:R-:W-:-:S03]  /*31f0*/  @P4 HADD2.F32 R66, -RZ, R62.H0_H0 ;  /* 0x2000003eff424230 */ /* 0x000fc60000004100 */
[----:B------:R-:W-:-:S04]  /*3200*/  FMUL.FTZ R64, R64, c[0x0][0x1ec] ;  /* 0x00007b0040407a20 */ /* 0x000fc80000410000 */
[----:B------:R-:W-:-:S04]  /*3210*/  FMUL.FTZ R179, R13, R64 ;  /* 0x000000400db37220 */ /* 0x000fc80000410000 */
[----:B------:R-:W-:Y:S02]  /*3220*/  @P4 FADD.FTZ R179, R66, R179 ;  /* 0x000000b342b34221 */ /* 0x000fe40000010000 */
.L_x_4580:
[----:B------:R-:W-:Y:S05]  /*3230*/  BSYNC B1 ;  /* 0x0000000000017941 */ /* 0x000fea0003800000 */
.L_x_4578:
[----:B------:R-:W-:Y:S01]  /*3240*/  BSSY B1, `(.L_x_4581) ;  /* 0x000000b000017945 */ /* 0x000fe20003800000 */
[----:B------:R-:W-:Y:S05]  /*3250*/  @P3 BRA `(.L_x_4582) ;  /* 0x0000004000003947 */ /* 0x000fea0003800000 */
[----:B------:R-:W-:Y:S01]  /*3260*/  MOV R181, RZ ;  /* 0x000000ff00b57202 */ /* 0x000fe20000000f00 */
[----:B------:R-:W-:Y:S05]  /*3270*/  @!P4 BRA `(.L_x_4583) ;  /* 0x000000700000c947 */ /* 0x000fea0003800000 */
[----:B-----5:R-:W-:Y:S01]  /*3280*/  HADD2.F32 R181, -RZ, R62.H1_H1 ;  /* 0x3000003effb57230 */ /* 0x020fe20000004100 */
[----:B------:R-:W-:Y:S05]  /*3290*/  BRA `(.L_x_4583) ;  /* 0x0000005000007947 */ /* 0x000fea0003800000 */
.L_x_4582:
[----:B-----5:R-:W-:-:S05]  /*32a0*/  HADD2.F32 R64, -RZ, R58.H1_H1 ;  /* 0x3000003aff407230 */ /* 0x020fca0000004100 */
[----:B------:R-:W-:Y:S01]  /*32b0*/  FMUL.FTZ R181, R64, c[0x0][0x1ec] ;  /* 0x00007b0040b57a20 */ /* 0x000fe20000410000 */
[----:B------:R-:W-:-:S03]  /*32c0*/  @P4 HADD2.F32 R64, -RZ, R62.H1_H1 ;  /* 0x3000003eff404230 */ /* 0x000fc60000004100 */
[----:B------:R-:W-:-:S04]  /*32d0*/  FMUL.FTZ R181, R12, R181 ;  /* 0x000000b50cb57220 */ /* 0x000fc80000410000 */
[----:B------:R-:W-:Y:S02]  /*32e0*/  @P4 FADD.FTZ R181, R64, R181 ;  /* 0x000000b540b54221 */ /* 0x000fe40000010000 */
.L_x_4583:
[----:B------:R-:W-:Y:S05]  /*32f0*/  BSYNC B1 ;  /* 0x0000000000017941 */ /* 0x000fea0003800000 */
.L_x_4581:
[----:B------:R-:W-:Y:S01]  /*3300*/  BSSY B1, `(.L_x_4584) ;  /* 0x000000b000017945 */ /* 0x000fe20003800000 */
[----:B------:R-:W-:Y:S05]  /*3310*/  @P3 BRA `(.L_x_4585) ;  /* 0x0000004000003947 */ /* 0x000fea0003800000 */
[----:B------:R-:W-:Y:S01]  /*3320*/  HFMA2.MMA R183, -RZ, RZ, 0, 0 ;  /* 0x00000000ffb77435 */ /* 0x000fe200000001ff */
[----:B------:R-:W-:Y:S05]  /*3330*/  @!P4 BRA `(.L_x_4586) ;  /* 0x000000700000c947 */ /* 0x000fea0003800000 */
[----:B-----5:R-:W-:Y:S01]  /*3340*/  HADD2.F32 R183, -RZ, R63.H0_H0 ;  /* 0x2000003fffb77230 */ /* 0x020fe20000004100 */
[----:B------:R-:W-:Y:S05]  /*3350*/  BRA `(.L_x_4586) ;  /* 0x0000005000007947 */ /* 0x000fea0003800000 */
.L_x_4585:
[----:B-----5:R-:W-:Y:S02]  /*3360*/  HADD2.F32 R64, -RZ, R59.H0_H0 ;  /* 0x2000003bff407230 */ /* 0x020fe40000004100 */
[----:B------:R-:W-:-:S03]  /*3370*/  @P4 HADD2.F32 R66, -RZ, R63.H0_H0 ;  /* 0x2000003fff424230 */ /* 0x000fc60000004100 */
[----:B------:R-:W-:-:S04]  /*3380*/  FMUL.FTZ R64, R64, c[0x0][0x1ec] ;  /* 0x00007b0040407a20 */ /* 0x000fc80000410000 */
[----:B------:R-:W-:-:S04]  /*3390*/  FMUL.FTZ R183, R11, R64 ;  /* 0x000000400bb77220 */ /* 0x000fc80000410000 */
[----:B------:R-:W-:Y:S02]  /*33a0*/  @P4 FADD.FTZ R183, R66, R183 ;  /* 0x000000b742b74221 */ /* 0x000fe40000010000 */
.L_x_4586:
[----:B------:R-:W-:Y:S05]  /*33b0*/  BSYNC B1 ;  /* 0x0000000000017941 */ /* 0x000fea0003800000 */
.L_x_4584:
[----:B------:R-:W-:Y:S01]  /*33c0*/  BSSY B1, `(.L_x_4587) ;  /* 0x000000b000017945 */ /* 0x000fe20003800000 */
[----:B------:R-:W-:Y:S05]  /*33d0*/  @P3 BRA `(.L_x_4588) ;  /* 0x0000004000003947 */ /* 0x000fea0003800000 */
[----:B------:R-:W-:Y:S01]  /*33e0*/  MOV R185, RZ ;  /* 0x000000ff00b97202 */ /* 0x000fe20000000f00 */
[----:B------:R-:W-:Y:S05]  /*33f0*/  @!P4 BRA `(.L_x_4589) ;  /* 0x000000700000c947 */ /* 0x000fea0003800000 */
[----:B-----5:R-:W-:Y:S01]  /*3400*/  HADD2.F32 R185, -RZ, R63.H1_H1 ;  /* 0x3000003fffb97230 */ /* 0x020fe20000004100 */
[----:B------:R-:W-:Y:S05]  /*3410*/  BRA `(.L_x_4589) ;  /* 0x0000005000007947 */ /* 0x000fea0003800000 */
.L_x_4588:
[----:B-----5:R-:W-:-:S05]  /*3420*/  HADD2.F32 R64, -RZ, R59.H1_H1 ;  /* 0x3000003bff407230 */ /* 0x020fca0000004100 */
[----:B------:R-:W-:Y:S01]  /*3430*/  FMUL.FTZ R185, R64, c[0x0][0x1ec] ;  /* 0x00007b0040b97a20 */ /* 0x000fe20000410000 */
[----:B------:R-:W-:-:S03]  /*3440*/  @P4 HADD2.F32 R64, -RZ, R63.H1_H1 ;  /* 0x3000003fff404230 */ /* 0x000fc60000004100 */
[----:B------:R-:W-:-:S04]  /*3450*/  FMUL.FTZ R185, R10, R185 ;  /* 0x000000b90ab97220 */ /* 0x000fc80000410000 */
[----:B------:R-:W-:Y:S02]  /*3460*/  @P4 FADD.FTZ R185, R64, R185 ;  /* 0x000000b940b94221 */ /* 0x000fe40000010000 */
.L_x_4589:
[----:B------:R-:W-:Y:S05]  /*3470*/  BSYNC B1 ;  /* 0x0000000000017941 */ /* 0x000fea0003800000 */
.L_x_4587:
[----:B------:R-:W-:Y:S01]  /*3480*/  HFMA2.MMA R133, -RZ, RZ, 0, 9.5367431640625e-07 ;  /* 0x00000010ff857435 */ /* 0x000fe200000001ff */
[----:B------:R-:W-:Y:S02]  /*3490*/  F2FP.PACK_AB R67, R185, R183 ;  /* 0x000000b7b943723e */ /* 0x000fe400000000ff */
[----:B------:R-:W-:Y:S02]  /*34a0*/  F2FP.PACK_AB R66, R181, R179 ;  /* 0x000000b3b542723e */ /* 0x000fe400000000ff */
[----:B------:R-:W-:Y:S02]  /*34b0*/  F2FP.PACK_AB R65, R177, R175 ;  /* 0x000000afb141723e */ /* 0x000fe400000000ff */
[----:B------:R-:W-:-:S03]  /*34c0*/  F2FP.PACK_AB R64, R173, R171 ;  /* 0x000000abad40723e */ /* 0x000fc600000000ff */
[----:B------:R-:W-:-:S05]  /*34d0*/  IMAD.WIDE.U32 R132, R148, R133, c[0x0][0x188] ;  /* 0x0000620094847625 */ /* 0x000fca00078e0085 */
[----:B------:R0:W-:Y:S02]  /*34e0*/  STG.E.128 [R132.64], R64 ;  /* 0x0000004084007986 */ /* 0x0001e4000c101d04 */
.L_x_4565:
[----:B------:R-:W-:Y:S05]  /*34f0*/  BSYNC B0 ;  /* 0x0000000000007941 */ /* 0x000fea0003800000 */
.L_x_4564:
        /* <DEDUP_REMOVED lines=51> */
.L_x_4604:
        /* <DEDUP_REMOVED lines=101> */
.L_x_4605:
        /* <DEDUP_REMOVED lines=11> */
[----:B------:R-:W-:Y:S02]  /*3f30*/  @!P3 IADD3 R132, R132, R133, RZ ;  /* 0x000000858484b210 */ /* 0x000fe40007ffe0ff */
[----:B------:R-:W-:Y:S02]  /*3f40*/  MOV R67, RZ ;  /* 0x000000ff00437202 */ /* 0x000fe40000000f00 */
[----:B------:R-:W-:Y:S01]  /*3f50*/  @!P3 MOV R67, R136 ;  /* 0x000000880043b202 */ /* 0x000fe20000000f00 */
[----:B------:R-:W-:Y:S01]  /*3f60*/  BSSY B0, `(.L_x_4592) ;  /* 0x00000ea000007945 */ /* 0x000fe20003800000 */
[----:B------:R-:W-:Y:S02]  /*3f70*/  LOP3.LUT P4, RZ, R66, 0x1f, R51, 0xf8, !PT ;  /* 0x0000001f42ff7812 */ /* 0x000fe4000788f833 */
[----:B------:R-:W-:Y:S01]  /*3f80*/  I2F R154, R67 ;  /* 0x00000043009a7306 */ /* 0x000fe20000201400 */
[----:B------:R-:W1:Y:S04]  /*3f90*/  SHFL.DOWN PT, R146, R67, 0x2, 0x1f ;  /* 0x08401f0043927f89 */ /* 0x000e6800000e0000 */
[----:B------:R2:W3:Y:S01]  /*3fa0*/  @!P3 LDS.64 R64, [R132.X8] ;  /* 0x000000008440b984 */ /* 0x0004e20000008a00 */
[----:B-1----:R-:W-:-:S02]  /*3fb0*/  IADD3 R150, R146, R67, RZ ;  /* 0x0000004392967210 */ /* 0x002fc40007ffe0ff */
[----:B------:R-:W-:Y:S03]  /*3fc0*/  I2F R146, R146 ;  /* 0x0000009200927306 */ /* 0x000fe60000201400 */
[----:B------:R-:W-:Y:S05]  /*3fd0*/  SHFL.DOWN PT, R223, R150, 0x1, 0x1f ;  /* 0x08201f0096df7f89 */ /* 0x000fea00000e0000 */
[----:B------:R-:W2:Y:S08]  /*3fe0*/  I2F R152, R150 ;  /* 0x0000009600987306 */ /* 0x000eb00000201400 */
[----:B--2---:R-:W1:Y:S01]  /*3ff0*/  MUFU.RCP R132, R152 ;  /* 0x0000009800847308 */ /* 0x004e620000001000 */
[----:B---3--:R-:W2:Y:S04]  /*4000*/  SHFL.DOWN PT, R133, R64, 0x2, 0x1f ;  /* 0x08401f0040857f89 */ /* 0x008ea800000e0000 */
        /* <DEDUP_REMOVED lines=12> */
[----:B------:R-:W-:-:S02]  /*40d0*/  MOV R150, c[0x0][0x1e0] ;  /* 0x0000780000967a02 */ /* 0x000fc40000000f00 */
        /* <DEDUP_REMOVED lines=70> */
.L_x_4595:
[----:B------:R-:W-:Y:S05]  /*4540*/  BSYNC B1 ;  /* 0x0000000000017941 */ /* 0x000fea0003800000 */
.L_x_4594:
        /* <DEDUP_REMOVED lines=35> */
.L_x_4597:
[----:B------:R-:W-:Y:S05]  /*4780*/  BSYNC B1 ;  /* 0x0000000000017941 */ /* 0x000fea0003800000 */
.L_x_4596:
        /* <DEDUP_REMOVED lines=35> */
.L_x_4599:
[----:B------:R-:W-:Y:S05]  /*49c0*/  BSYNC B1 ;  /* 0x0000000000017941 */ /* 0x000fea0003800000 */
.L_x_4598:
        /* <DEDUP_REMOVED lines=34> */
.L_x_4601:
[----:B------:R-:W-:Y:S05]  /*4bf0*/  BSYNC B1 ;  /* 0x0000000000017941 */ /* 0x000fea0003800000 */
.L_x_4600:
        /* <DEDUP_REMOVED lines=32> */
.L_x_4593:
[----:B0-----:R-:W-:Y:S05]  /*4e00*/  BSYNC B0 ;  /* 0x0000000000007941 */ /* 0x001fea0003800000 */
.L_x_4592:
[----:B------:R-:W-:Y:S02]  /*4e10*/  IADD3 R140, R140, c[0x0][0x160], RZ ;  /* 0x000058008c8c7a10 */ /* 0x000fe40007ffe0ff */
[----:B------:R-:W-:Y:S02]  /*4e20*/  LOP3.LUT P4, RZ, R138, 0xff, RZ, 0xc0, !PT ;  /* 0x000000ff8aff7812 */ /* 0x000fe4000788c0ff */
[----:B------:R-:W-:Y:S02]  /*4e30*/  ISETP.GE.AND P3, PT, R140, c[0x0][0x164], PT ;  /* 0x000059008c007a0c */ /* 0x000fe40003f66270 */
[----:B------:R-:W-:-:S11]  /*4e40*/  SEL R138, RZ, 0x1, P4 ;  /* 0x00000001ff8a7807 */ /* 0x000fd60002000000 */
[----:B------:R-:W-:Y:S01]  /*4e50*/  @P3 CALL.REL.NOINC `(.L_x_4602) ;  /* 0x0000001000003944 */ /* 0x000fe20003c00000 */
[----:B------:R-:W-:Y:S05]  /*4e60*/  BRA `(.L_x_4603) ;  /* 0xffffc0e000007947 */ /* 0x000fea000383ffff */
.L_x_4602:
[----:B------:R-:W-:Y:S05]  /*4e70*/  EXIT ;  /* 0x000000000000794d */ /* 0x000fea0003800000 */
.L_x_4590:
[----:B------:R-:W-:Y:S01]  /*4e80*/  HFMA2.MMA R65, -RZ, RZ, 0, 5.9604644775390625e-08 ;  /* 0x00000001ff417435 */ /* 0x000fe200000001ff */
[----:B------:R-:W-:Y:S02]  /*4e90*/  MOV R146, R64 ;  /* 0x0000004000927202 */ /* 0x000fe40000000f00 */
[----:B------:R-:W-:Y:S02]  /*4ea0*/  MOV R133, 0x1f ;  /* 0x0000001f00857802 */ /* 0x000fe40000000f00 */
[----:B------:R-:W-:Y:S02]  /*4eb0*/  MOV R150, 0xffffffff ;  /* 0xffffffff00967802 */ /* 0x000fe40000000f00 */
[----:B------:R-:W-:Y:S02]  /*4ec0*/  MOV R66, 0x4ee0 ;  /* 0x00004ee000427802 */ /* 0x000fe40000000f00 */
[----:B-----5:R-:W-:Y:S05]  /*4ed0*/  CALL.REL.NOINC `($__internal_22_$__cuda_sm70_shflsync_bfly_p) ;  /* 0x000008b000007944 */ /* 0x020fea0003c00000 */
[----:B01----:R-:W-:Y:S05]  /*4ee0*/  BRA `(.L_x_4604) ;  /* 0xffffe94000007947 */ /* 0x003fea000383ffff */
.L_x_4591:
[----:B------:R-:W-:Y:S01]  /*4ef0*/  HFMA2.MMA R65, -RZ, RZ, 0, 1.1920928955078125e-07 ;  /* 0x00000002ff417435 */ /* 0x000fe200000001ff */
[----:B------:R-:W-:Y:S02]  /*4f00*/  MOV R133, 0x1f ;  /* 0x0000001f00857802 */ /* 0x000fe40000000f00 */
[----:B------:R-:W-:-:S02]  /*4f10*/  MOV R150, 0xffffffff ;  /* 0xffffffff00967802 */ /* 0x000fc40000000f00 */
[----:B------:R-:W-:Y:S02]  /*4f20*/  MOV R66, 0x4f40 ;  /* 0x00004f4000427802 */ /* 0x000fe40000000f00 */
[----:B0----5:R-:W-:Y:S05]  /*4f30*/  CALL.REL.NOINC `($__internal_22_$__cuda_sm70_shflsync_bfly_p) ;  /* 0x0000085000007944 */ /* 0x021fea0003c00000 */
[----:B01----:R-:W-:Y:S01]  /*4f40*/  FADD.FTZ R146, R146, R65 ;  /* 0x0000004192927221 */ /* 0x003fe20000010000 */
[----:B------:R-:W-:Y:S01]  /*4f50*/  HFMA2.MMA R65, -RZ, RZ, 0, 2.384185791015625e-07 ;  /* 0x00000004ff417435 */ /* 0x000fe200000001ff */
[----:B------:R-:W-:Y:S02]  /*4f60*/  MOV R133, 0x1f ;  /* 0x0000001f00857802 */ /* 0x000fe40000000f00 */
[----:B------:R-:W-:Y:S02]  /*4f70*/  MOV R150, 0xffffffff ;  /* 0xffffffff00967802 */ /* 0x000fe40000000f00 */
[----:B------:R-:W-:Y:S02]  /*4f80*/  MOV R66, 0x4fa0 ;  /* 0x00004fa000427802 */ /* 0x000fe40000000f00 */
[----:B------:R-:W-:Y:S05]  /*4f90*/  CALL.REL.NOINC `($__internal_22_$__cuda_sm70_shflsync_bfly_p) ;  /* 0x000007f000007944 */ /* 0x000fea0003c00000 */
[----:B01----:R-:W-:Y:S01]  /*4fa0*/  FADD.FTZ R146, R146, R65 ;  /* 0x0000004192927221 */ /* 0x003fe20000010000 */
[----:B------:R-:W-:Y:S01]  /*4fb0*/  HFMA2.MMA R65, -RZ, RZ, 0, 4.76837158203125e-07 ;  /* 0x00000008ff417435 */ /* 0x000fe200000001ff */
[----:B------:R-:W-:Y:S02]  /*4fc0*/  MOV R133, 0x1f ;  /* 0x0000001f00857802 */ /* 0x000fe40000000f00 */
[----:B------:R-:W-:-:S02]  /*4fd0*/  MOV R150, 0xffffffff ;  /* 0xffffffff00967802 */ /* 0x000fc40000000f00 */
[----:B------:R-:W-:Y:S02]  /*4fe0*/  MOV R66, 0x5000 ;  /* 0x0000500000427802 */ /* 0x000fe40000000f00 */
[----:B------:R-:W-:Y:S05]  /*4ff0*/  CALL.REL.NOINC `($__internal_22_$__cuda_sm70_shflsync_bfly_p) ;  /* 0x0000079000007944 */ /* 0x000fea0003c00000 */
[----:B01----:R-:W-:Y:S01]  /*5000*/  FADD.FTZ R146, R146, R65 ;  /* 0x0000004192927221 */ /* 0x003fe20000010000 */
[----:B------:R-:W-:Y:S01]  /*5010*/  HFMA2.MMA R65, -RZ, RZ, 0, 9.5367431640625e-07 ;  /* 0x00000010ff417435 */ /* 0x000fe200000001ff */
[----:B------:R-:W-:Y:S02]  /*5020*/  MOV R133, 0x1f ;  /* 0x0000001f00857802 */ /* 0x000fe40000000f00 */
[----:B------:R-:W-:Y:S02]  /*5030*/  MOV R150, 0xffffffff ;  /* 0xffffffff00967802 */ /* 0x000fe40000000f00 */
[----:B------:R-:W-:Y:S02]  /*5040*/  MOV R66, 0x5060 ;  /* 0x0000506000427802 */ /* 0x000fe40000000f00 */
[----:B------:R-:W-:Y:S05]  /*5050*/  CALL.REL.NOINC `($__internal_22_$__cuda_sm70_shflsync_bfly_p) ;  /* 0x0000073000007944 */ /* 0x000fea0003c00000 */
        /* <DEDUP_REMOVED lines=87> */
[----:B------:R-:W-:Y:S05]  /*55d0*/  CALL.REL.NOINC `($__internal_22_$__cuda_sm70_shflsync_bfly_p) ;  /* 0x000001b000007944 */ /* 0x000fea0003c00000 */
[----:B01----:R-:W-:Y:S01]  /*55e0*/  FADD.FTZ R146, R146, R65 ;  /* 0x0000004192927221 */ /* 0x003fe20000010000 */
[----:B------:R-:W-:Y:S01]  /*55f0*/  HFMA2.MMA R65, -RZ, RZ, 0, 1.1920928955078125e-07 ;  /* 0x00000002ff417435 */ /* 0x000fe200000001ff */
[----:B------:R-:W-:Y:S02]  /*5600*/  MOV R133, 0x1f ;  /* 0x0000001f00857802 */ /* 0x000fe40000000f00 */
[----:B------:R-:W-:Y:S02]  /*5610*/  MOV R150, 0xffffffff ;  /* 0xffffffff00967802 */ /* 0x000fe40000000f00 */
[----:B------:R-:W-:Y:S02]  /*5620*/  MOV R66, 0x5640 ;  /* 0x0000564000427802 */ /* 0x000fe40000000f00 */
[----:B------:R-:W-:Y:S05]  /*5630*/  CALL.REL.NOINC `($__internal_22_$__cuda_sm70_shflsync_bfly_p) ;  /* 0x0000015000007944 */ /* 0x000fea0003c00000 */
[----:B01----:R-:W-:Y:S01]  /*5640*/  FADD.FTZ R146, R146, R65 ;  /* 0x0000004192927221 */ /* 0x003fe20000010000 */
[----:B------:R-:W-:Y:S01]  /*5650*/  HFMA2.MMA R65, -RZ, RZ, 0, 2.384185791015625e-07 ;  /* 0x00000004ff417435 */ /* 0x000fe200000001ff */
[----:B------:R-:W-:Y:S02]  /*5660*/  MOV R133, 0x1f ;  /* 0x0000001f00857802 */ /* 0x000fe40000000f00 */
[----:B------:R-:W-:-:S02]  /*5670*/  MOV R150, 0xffffffff ;  /* 0xffffffff00967802 */ /* 0x000fc40000000f00 */
[----:B------:R-:W-:Y:S02]  /*5680*/  MOV R66, 0x56a0 ;  /* 0x000056a000427802 */ /* 0x000fe40000000f00 */
[----:B------:R-:W-:Y:S05]  /*5690*/  CALL.REL.NOINC `($__internal_22_$__cuda_sm70_shflsync_bfly_p) ;  /* 0x000000f000007944 */ /* 0x000fea0003c00000 */
[----:B01----:R-:W-:Y:S01]  /*56a0*/  FADD.FTZ R146, R146, R65 ;  /* 0x0000004192927221 */ /* 0x003fe20000010000 */
[----:B------:R-:W-:Y:S01]  /*56b0*/  HFMA2.MMA R65, -RZ, RZ, 0, 4.76837158203125e-07 ;  /* 0x00000008ff417435 */ /* 0x000fe200000001ff */
[----:B------:R-:W-:Y:S02]  /*56c0*/  MOV R133, 0x1f ;  /* 0x0000001f00857802 */ /* 0x000fe40000000f00 */
[----:B------:R-:W-:Y:S02]  /*56d0*/  MOV R150, 0xffffffff ;  /* 0xffffffff00967802 */ /* 0x000fe40000000f00 */
[----:B------:R-:W-:Y:S02]  /*56e0*/  MOV R66, 0x5700 ;  /* 0x0000570000427802 */ /* 0x000fe40000000f00 */
[----:B------:R-:W-:Y:S05]  /*56f0*/  CALL.REL.NOINC `($__internal_22_$__cuda_sm70_shflsync_bfly_p) ;  /* 0x0000009000007944 */ /* 0x000fea0003c00000 */
[----:B-1----:R-:W-:Y:S01]  /*5700*/  FADD.FTZ R148, R146, R65 ;  /* 0x0000004192947221 */ /* 0x002fe20000010000 */
[----:B------:R-:W-:Y:S01]  /*5710*/  HFMA2.MMA R65, -RZ, RZ, 0, 9.5367431640625e-07 ;  /* 0x00000010ff417435 */ /* 0x000fe200000001ff */
[----:B0-----:R-:W-:Y:S02]  /*5720*/  MOV R133, 0x1f ;  /* 0x0000001f00857802 */ /* 0x001fe40000000f00 */
[----:B------:R-:W-:-:S02]  /*5730*/  MOV R150, 0xffffffff ;  /* 0xffffffff00967802 */ /* 0x000fc40000000f00 */
[----:B------:R-:W-:Y:S02]  /*5740*/  MOV R146, R148 ;  /* 0x0000009400927202 */ /* 0x000fe40000000f00 */
[----:B------:R-:W-:Y:S02]  /*5750*/  MOV R66, 0x5770 ;  /* 0x0000577000427802 */ /* 0x000fe40000000f00 */
[----:B------:R-:W-:Y:S05]  /*5760*/  CALL.REL.NOINC `($__internal_22_$__cuda_sm70_shflsync_bfly_p) ;  /* 0x0000002000007944 */ /* 0x000fea0003c00000 */
[----:B-1----:R-:W-:Y:S01]  /*5770*/  MOV R67, R65 ;  /* 0x0000004100437202 */ /* 0x002fe20000000f00 */
[----:B0-----:R-:W-:Y:S05]  /*5780*/  BRA `(.L_x_4605) ;  /* 0xffffe6f000007947 */ /* 0x001fea000383ffff */
        .weak           $__internal_22_$__cuda_sm70_shflsync_bfly_p
        .type           $__internal_22_$__cuda_sm70_shflsync_bfly_p,@function
        .size           $__internal_22_$__cuda_sm70_shflsync_bfly_p,(.L_x_36062 - $__internal_22_$__cuda_sm70_shflsync_bfly_p)
$__internal_22_$__cuda_sm70_shflsync_bfly_p:
[----:B------:R-:W-:Y:S01]  /*5790*/  HFMA2.MMA R67, -RZ, RZ, 0, 0 ;  /* 0x00000000ff437435 */ /* 0x000fe200000001ff */
[----:B------:R-:W-:Y:S04]  /*57a0*/  WARPSYNC R150 ;  /* 0x0000009600007348 */ /* 0x000fe80003800000 */
[----:B------:R0:W1:Y:S01]  /*57b0*/  SHFL.BFLY PT, R65, R146, R65, R133 ;  /* 0x0c00004192417389 */ /* 0x00006200000e0085 */
[----:B------:R-:W-:Y:S05]  /*57c0*/  RET.REL.NODEC R66 `(_ZN10layer_norm13ln_fwd_kernelINS_13Kernel_traitsI6__halfS2_S2_S2_fjLj5120ELj1ELj1ELj4ELj16ENS_18Kernel_traits_baseILj5120ES2_S2_S2_S2_fjLj128EEEEELb0ELb1ELb1ELb0EEEvNS_9FwdParamsE) ;  /* 0xffffa83042007950 */ /* 0x000fea0003c3ffff */
.L_x_4606:
        /* <DEDUP_REMOVED lines=11> */
.L_x_36062:


//--------------------- .text._ZN10layer_norm13ln_fwd_kernelINS_13Kernel_traitsI6__halfS2_S2_S2_fjLj5120ELj1ELj1ELj4ELj16ENS_18Kernel_traits_baseILj5120ES2_S2_S2_S2_fjLj128EEEEELb0ELb1ELb1ELb1EEEvNS_9FwdParamsE --------------------------
	.section	.text._ZN10layer_norm13ln_fwd_kernelINS_13Kernel_traitsI6__halfS2_S2_S2_fjLj5120ELj1ELj1ELj4ELj16ENS_18Kernel_traits_baseILj5120ES2_S2_S2_S2_fjLj128EEEEELb0ELb1ELb1ELb1EEEvNS_9FwdParamsE,"ax",@progbits
	.sectioninfo	@"SHI_REGISTERS=230"
	.align	128
        .global         _ZN10layer_norm13ln_fwd_kernelINS_13Kernel_traitsI6__halfS2_S2_S2_fjLj5120ELj1ELj1ELj4ELj16ENS_18Kernel_traits_baseILj5120ES2_S2_S2_S2_fjLj128EEEEELb0ELb1ELb1ELb1EEEvNS_9FwdParamsE
        .type           _ZN10layer_norm13ln_fwd_kernelINS_13Kernel_traitsI6__halfS2_S2_S2_fjLj5120ELj1ELj1ELj4ELj16ENS_18Kernel_traits_baseILj5120ES2_S2_S2_S2_fjLj128EEEEELb0ELb1ELb1ELb1EEEvNS_9FwdParamsE,@function
        .size           _ZN10layer_norm13ln_fwd_kernelINS_13Kernel_traitsI6__halfS2_S2_S2_fjLj5120ELj1ELj1ELj4ELj16ENS_18Kernel_traits_baseILj5120ES2_S2_S2_S2_fjLj128EEEEELb0ELb1ELb1ELb1EEEvNS_9FwdParamsE,(.L_x_36063 - _ZN10layer_norm13ln_fwd_kernelINS_13Kernel_traitsI6__halfS2_S2_S2_fjLj5120ELj1ELj1ELj4ELj16ENS_18Kernel_traits_baseILj5120ES2_S2_S2_S2_fjLj128EEEEELb0ELb1ELb1ELb1EEEvNS_9FwdParamsE)
        .other          _ZN10layer_norm13ln_fwd_kernelINS_13Kernel_traitsI6__halfS2_S2_S2_fjLj5120ELj1ELj1ELj4ELj16ENS_18Kernel_traits_baseILj5120ES2_S2_S2_S2_fjLj128EEEEELb0ELb1ELb1ELb1EEEvNS_9FwdParamsE,@"STO_CUDA_ENTRY STV_DEFAULT"
_ZN10layer_norm13ln_fwd_kernelINS_13Kernel_traitsI6__halfS2_S2_S2_fjLj5120ELj1ELj1ELj4ELj16ENS_18Kernel_traits_baseILj5120ES2_S2_S2_S2_fjLj128EEEEELb0ELb1ELb1ELb1EEEvNS_9FwdParamsE:
.text._ZN10layer_norm13ln_fwd_kernelINS_13Kernel_traitsI6__halfS2_S2_S2_fjLj5120ELj1ELj1ELj4ELj16ENS_18Kernel_traits_baseILj5120ES2_S2_S2_S2_fjLj128EEEEELb0ELb1ELb1ELb1EEEvNS_9FwdParamsE:
        /* <DEDUP_REMOVED lines=50> */
[----:B------:R-:W-:Y:S01]  /*0320*/  @!P0 CS2R R44, SRZ ;  /* 0x00000000002c8805 */ /* 0x000fe2000001ff00 */
[--C-:B------:R-:W-:Y:S01]  /*0330*/  HADD2.F32 R81, -RZ, R85.reuse.H0_H0 ;  /* 0x20000055ff517230 */ /* 0x100fe20000004100 */
[----:B------:R-:W-:Y:S01]  /*0340*/  @!P0 CS2R R46, SRZ ;  /* 0x00000000002e8805 */ /* 0x000fe2000001ff00 */
[----:B------:R-:W-:Y:S01]  /*0350*/  HADD2.F32 R82, -RZ, R85.H1_H1 ;  /* 0x30000055ff527230 */ /* 0x000fe20000004100 */
[----:B------:R-:W-:Y:S01]  /*0360*/  @!P0 CS2R R48, SRZ ;  /* 0x0000000000308805 */ /* 0x000fe2000001ff00 */
[--C-:B------:R-:W-:Y:S01]  /*0370*/  HADD2.F32 R83, -RZ, R86.reuse.H0_H0 ;  /* 0x20000056ff537230 */ /* 0x100fe20000004100 */
[----:B------:R-:W-:Y:S01]  /*0380*/  @!P0 CS2R R50, SRZ ;  /* 0x0000000000328805 */ /* 0x000fe2000001ff00 */
[----:B------:R-:W-:-:S02]  /*0390*/  HADD2.F32 R84, -RZ, R86.H1_H1 ;  /* 0x30000056ff547230 */ /* 0x000fc40000004100 */
[--C-:B------:R-:W-:Y:S02]  /*03a0*/  HADD2.F32 R85, -RZ, R87.reuse.H0_H0 ;  /* 0x20000057ff557230 */ /* 0x100fe40000004100 */
[----:B------:R-:W-:Y:S01]  /*03b0*/  HADD2.F32 R86, -RZ, R87.H1_H1 ;  /* 0x30000057ff567230 */ /* 0x000fe20000004100 */
[----:B------:R-:W-:Y:S01]  /*03c0*/  SHF.L.U32 R137, R137, 0x2, RZ ;  /* 0x0000000289897819 */ /* 0x000fe200000006ff */
[--C-:B------:R-:W-:Y:S01]  /*03d0*/  HADD2.F32 R87, -RZ, R92.reuse.H0_H0 ;  /* 0x2000005cff577230 */ /* 0x100fe20000004100 */
[----:B------:R-:W-:Y:S01]  /*03e0*/  SHF.R.U32.HI R161, RZ, 0x5, R0 ;  /* 0x00000005ffa17819 */ /* 0x000fe20000011600 */
[----:B------:R-:W-:Y:S02]  /*03f0*/  HADD2.F32 R88, -RZ, R92.H1_H1 ;  /* 0x3000005cff587230 */ /* 0x000fe40000004100 */
[--C-:B------:R-:W-:Y:S02]  /*0400*/  HADD2.F32 R89, -RZ, R93.reuse.H0_H0 ;  /* 0x2000005dff597230 */ /* 0x100fe40000004100 */
[----:B------:R-:W-:-:S02]  /*0410*/  HADD2.F32 R90, -RZ, R93.H1_H1 ;  /* 0x3000005dff5a7230 */ /* 0x000fc40000004100 */
[--C-:B------:R-:W-:Y:S02]  /*0420*/  HADD2.F32 R91, -RZ, R94.reuse.H0_H0 ;  /* 0x2000005eff5b7230 */ /* 0x100fe40000004100 */
[----:B------:R-:W-:Y:S01]  /*0430*/  HADD2.F32 R92, -RZ, R94.H1_H1 ;  /* 0x3000005eff5c7230 */ /* 0x000fe20000004100 */
[----:B------:R-:W-:Y:S01]  /*0440*/  HFMA2.MMA R152, -RZ, RZ, 0, 5.9604644775390625e-08 ;  /* 0x00000001ff987435 */ /* 0x000fe200000001ff */
[--C-:B------:R-:W-:Y:S02]  /*0450*/  HADD2.F32 R93, -RZ, R95.reuse.H0_H0 ;  /* 0x2000005fff5d7230 */ /* 0x100fe40000004100 */
[----:B------:R-:W-:Y:S01]  /*0460*/  HADD2.F32 R94, -RZ, R95.H1_H1 ;  /* 0x3000005fff5e7230 */ /* 0x000fe20000004100 */
[----:B------:R-:W-:Y:S01]  /*0470*/  LOP3.LUT R135, R0, 0x1f, RZ, 0xc0, !PT ;  /* 0x0000001f00877812 */ /* 0x000fe200078ec0ff */
[--C-:B------:R-:W-:Y:S01]  /*0480*/  HADD2.F32 R55, -RZ, R44.reuse.H0_H0 ;  /* 0x2000002cff377230 */ /* 0x100fe20000004100 */
[----:B------:R-:W-:Y:S01]  /*0490*/  LOP3.LUT R161, R161, 0x3, RZ, 0xc0, !PT ;  /* 0x00000003a1a17812 */ /* 0x000fe200078ec0ff */
        /* <DEDUP_REMOVED lines=14> */
[----:B------:R-:W-:Y:S01]  /*0580*/  HADD2.F32 R70, -RZ, R51.H1_H1 ;  /* 0x30000033ff467230 */ /* 0x000fe20000004100 */
[----:B------:R-:W-:Y:S01]  /*0590*/  ULDC.U8 UR6, c[0x0][0x1f0] ;  /* 0x00007c0000067ab9 */ /* 0x000fe20000000000 */
[--C-:B--2---:R-:W-:Y:S02]  /*05a0*/  HADD2.F32 R95, -RZ, R100.reuse.H0_H0 ;  /* 0x20000064ff5f7230 */ /* 0x104fe40000004100 */
[----:B------:R-:W-:Y:S02]  /*05b0*/  HADD2.F32 R96, -RZ, R100.H1_H1 ;  /* 0x30000064ff607230 */ /* 0x000fe40000004100 */
[--C-:B------:R-:W-:Y:S02]  /*05c0*/  HADD2.F32 R97, -RZ, R101.reuse.H0_H0 ;  /* 0x20000065ff617230 */ /* 0x100fe40000004100 */
[----:B------:R-:W-:-:S02]  /*05d0*/  HADD2.F32 R99, -RZ, R101.H1_H1 ;  /* 0x30000065ff637230 */ /* 0x000fc40000004100 */
[--C-:B------:R-:W-:Y:S02]  /*05e0*/  HADD2.F32 R98, -RZ, R102.reuse.H0_H0 ;  /* 0x20000066ff627230 */ /* 0x100fe40000004100 */
[----:B------:R-:W-:Y:S02]  /*05f0*/  HADD2.F32 R101, -RZ, R102.H1_H1 ;  /* 0x30000066ff657230 */ /* 0x000fe40000004100 */
[----:B------:R-:W-:Y:S02]  /*0600*/  HADD2.F32 R100, -RZ, R103.H0_H0 ;  /* 0x20000067ff647230 */ /* 0x000fe40000004100 */
[--C-:B----4-:R-:W-:Y:S02]  /*0610*/  HADD2.F32 R134, -RZ, R10.reuse.H0_H0 ;  /* 0x2000000aff867230 */ /* 0x110fe40000004100 */
[----:B------:R-:W-:Y:S02]  /*0620*/  HADD2.F32 R139, -RZ, R10.H1_H1 ;  /* 0x3000000aff8b7230 */ /* 0x000fe40000004100 */
[----:B---3--:R-:W-:-:S02]  /*0630*/  HADD2.F32 R142, -RZ, R14.H0_H0 ;  /* 0x2000000eff8e7230 */ /* 0x008fc40000004100 */
[----:B------:R-:W-:Y:S02]  /*0640*/  HADD2.F32 R145, -RZ, R14.H1_H1 ;  /* 0x3000000eff917230 */ /* 0x000fe40000004100 */
[--C-:B------:R-:W-:Y:S02]  /*0650*/  HADD2.F32 R146, -RZ, R18.reuse.H0_H0 ;  /* 0x20000012ff927230 */ /* 0x100fe40000004100 */
[----:B------:R-:W-:Y:S02]  /*0660*/  HADD2.F32 R151, -RZ, R18.H1_H1 ;  /* 0x30000012ff977230 */ /* 0x000fe40000004100 */
[--C-:B------:R-:W-:Y:S02]  /*0670*/  HADD2.F32 R150, -RZ, R22.reuse.H0_H0 ;  /* 0x20000016ff967230 */ /* 0x100fe40000004100 */
[----:B------:R-:W-:Y:S01]  /*0680*/  HADD2.F32 R163, -RZ, R22.H1_H1 ;  /* 0x30000016ffa37230 */ /* 0x000fe20000004100 */
[----:B------:R-:W-:Y:S01]  /*0690*/  IADD3 R22, R137, 0x4, RZ ;  /* 0x0000000489167810 */ /* 0x000fe20007ffe0ff */
        /* <DEDUP_REMOVED lines=47> */
.L_x_4732:
        /* <DEDUP_REMOVED lines=32> */
.L_x_4608:
[----:B0----5:R-:W-:Y:S02]  /*0b90*/  HADD2.F32 R2, -RZ, R28.H0_H0 ;  /* 0x2000001cff027230 */ /* 0x021fe40000004100 */
[----:B------:R-:W-:-:S03]  /*0ba0*/  @P0 HADD2.F32 R12, -RZ, R24.H0_H0 ;  /* 0x20000018ff0c0230 */ /* 0x000fc60000004100 */
[----:B------:R-:W-:-:S04]  /*0bb0*/  FMUL.FTZ R2, R2, c[0x0][0x1ec] ;  /* 0x00007b0002027a20 */ /* 0x000fc80000410000 */
[----:B------:R-:W-:-:S04]  /*0bc0*/  FMUL.FTZ R37, R95, R2 ;  /* 0x000000025f257220 */ /* 0x000fc80000410000 */
[----:B------:R-:W-:Y:S02]  /*0bd0*/  @P0 FADD.FTZ R37, R37, R12 ;  /* 0x0000000c25250221 */ /* 0x000fe40000010000 */
.L_x_4609:
[----:B------:R-:W-:Y:S05]  /*0be0*/  BSYNC B0 ;  /* 0x0000000000007941 */ /* 0x000fea0003800000 */
.L_x_4607:
[----:B------:R-:W-:Y:S01]  /*0bf0*/  BSSY B0, `(.L_x_4610) ;  /* 0x000000b000007945 */ /* 0x000fe20003800000 */
[----:B------:R-:W-:Y:S05]  /*0c00*/  @P2 BRA `(.L_x_4611) ;  /* 0x0000004000002947 */ /* 0x000fea0003800000 */
[----:B------:R-:W-:Y:S01]  /*0c10*/  MOV R39, RZ ;  /* 0x000000ff00277202 */ /* 0x000fe20000000f00 */
[----:B------:R-:W-:Y:S05]  /*0c20*/  @!P0 BRA `(.L_x_4612) ;  /* 0x0000007000008947 */ /* 0x000fea0003800000 */
[----:B-----5:R-:W-:Y:S01]  /*0c30*/  HADD2.F32 R39, -RZ, R24.H1_H1 ;  /* 0x30000018ff277230 */ /* 0x020fe20000004100 */
[----:B------:R-:W-:Y:S05]  /*0c40*/  BRA `(.L_x_4612) ;  /* 0x0000005000007947 */ /* 0x000fea0003800000 */
.L_x_4611:
[----:B-----5:R-:W-:-:S05]  /*0c50*/  HADD2.F32 R2, -RZ, R28.H1_H1 ;  /* 0x3000001cff027230 */ /* 0x020fca0000004100 */
[----:B------:R-:W-:Y:S01]  /*0c60*/  FMUL.FTZ R39, R2, c[0x0][0x1ec] ;  /* 0x00007b0002277a20 */ /* 0x000fe20000410000 */
[----:B------:R-:W-:-:S03]  /*0c70*/  @P0 HADD2.F32 R2, -RZ, R24.H1_H1 ;  /* 0x30000018ff020230 */ /* 0x000fc60000004100 */
[----:B------:R-:W-:-:S04]  /*0c80*/  FMUL.FTZ R39, R96, R39 ;  /* 0x0000002760277220 */ /* 0x000fc80000410000 */
[----:B------:R-:W-:Y:S02]  /*0c90*/  @P0 FADD.FTZ R39, R39, R2 ;  /* 0x0000000227270221 */ /* 0x000fe40000010000 */
.L_x_4612:
[----:B------:R-:W-:Y:S05]  /*0ca0*/  BSYNC B0 ;  /* 0x0000000000007941 */ /* 0x000fea0003800000 */
.L_x_4610:
[----:B------:R-:W-:Y:S01]  /*0cb0*/  BSSY B0, `(.L_x_4613) ;  /* 0x000000b000007945 */ /* 0x000fe20003800000 */
[----:B------:R-:W-:Y:S05]  /*0cc0*/  @P2 BRA `(.L_x_4614) ;  /* 0x0000004000002947 */ /* 0x000fea0003800000 */
[----:B------:R-:W-:Y:S01]  /*0cd0*/  HFMA2.MMA R41, -RZ, RZ, 0, 0 ;  /* 0x00000000ff297435 */ /* 0x000fe200000001ff */
[----:B------:R-:W-:Y:S05]  /*0ce0*/  @!P0 BRA `(.L_x_4615) ;  /* 0x0000007000008947 */ /* 0x000fea0003800000 */
[----:B-----5:R-:W-:Y:S01]  /*0cf0*/  HADD2.F32 R41, -RZ, R25.H0_H0 ;  /* 0x20000019ff297230 */ /* 0x020fe20000004100 */
[----:B------:R-:W-:Y:S05]  /*0d00*/  BRA `(.L_x_4615) ;  /* 0x0000005000007947 */ /* 0x000fea0003800000 */
.L_x_4614:
[----:B-----5:R-:W-:Y:S02]  /*0d10*/  HADD2.F32 R2, -RZ, R29.H0_H0 ;  /* 0x2000001dff027230 */ /* 0x020fe40000004100 */
[----:B------:R-:W-:-:S03]  /*0d20*/  @P0 HADD2.F32 R12, -RZ, R25.H0_H0 ;  /* 0x20000019ff0c0230 */ /* 0x000fc60000004100 */
[----:B------:R-:W-:-:S04]  /*0d30*/  FMUL.FTZ R2, R2, c[0x0][0x1ec] ;  /* 0x00007b0002027a20 */ /* 0x000fc80000410000 */
[----:B------:R-:W-:-:S04]  /*0d40*/  FMUL.FTZ R41, R97, R2 ;  /* 0x0000000261297220 */ /* 0x000fc80000410000 */
[----:B------:R-:W-:Y:S02]  /*0d50*/  @P0 FADD.FTZ R41, R41, R12 ;  /* 0x0000000c29290221 */ /* 0x000fe40000010000 */
.L_x_4615:
[----:B------:R-:W-:Y:S05]  /*0d60*/  BSYNC B0 ;  /* 0x0000000000007941 */ /* 0x000fea0003800000 */
.L_x_4613:
[----:B------:R-:W-:Y:S01]  /*0d70*/  BSSY B0, `(.L_x_4616) ;  /* 0x000000b000007945 */ /* 0x000fe20003800000 */
[----:B------:R-:W-:Y:S05]  /*0d80*/  @P2 BRA `(.L_x_4617) ;  /* 0x0000004000002947 */ /* 0x000fea0003800000 */
[----:B------:R-:W-:Y:S01]  /*0d90*/  MOV R43, RZ ;  /* 0x000000ff002b7202 */ /* 0x000fe20000000f00 */
[----:B------:R-:W-:Y:S05]  /*0da0*/  @!P0 BRA `(.L_x_4618) ;  /* 0x0000007000008947 */ /* 0x000fea0003800000 */
[----:B-----5:R-:W-:Y:S01]  /*0db0*/  HADD2.F32 R43, -RZ, R25.H1_H1 ;  /* 0x30000019ff2b7230 */ /* 0x020fe20000004100 */
[----:B------:R-:W-:Y:S05]  /*0dc0*/  BRA `(.L_x_4618) ;  /* 0x0000005000007947 */ /* 0x000fea0003800000 */
.L_x_4617:
[----:B-----5:R-:W-:Y:S02]  /*0dd0*/  HADD2.F32 R2, -RZ, R29.H1_H1 ;  /* 0x3000001dff027230 */ /* 0x020fe40000004100 */
[----:B------:R-:W-:-:S03]  /*0de0*/  @P0 HADD2.F32 R12, -RZ, R25.H1_H1 ;  /* 0x30000019ff0c0230 */ /* 0x000fc60000004100 */
[----:B------:R-:W-:-:S04]  /*0df0*/  FMUL.FTZ R2, R2, c[0x0][0x1ec] ;  /* 0x00007b0002027a20 */ /* 0x000fc80000410000 */
[----:B------:R-:W-:-:S04]  /*0e00*/  FMUL.FTZ R43, R99, R2 ;  /* 0x00000002632b7220 */ /* 0x000fc80000410000 */
[----:B------:R-:W-:Y:S02]  /*0e10*/  @P0 FADD.FTZ R43, R43, R12 ;  /* 0x0000000c2b2b0221 */ /* 0x000fe40000010000 */
.L_x_4618:
[----:B------:R-:W-:Y:S05]  /*0e20*/  BSYNC B0 ;  /* 0x0000000000007941 */ /* 0x000fea0003800000 */
.L_x_4616:
[----:B------:R-:W-:Y:S01]  /*0e30*/  BSSY B0, `(.L_x_4619) ;  /* 0x000000b000007945 */ /* 0x000fe20003800000 */
[----:B------:R-:W-:Y:S05]  /*0e40*/  @P2 BRA `(.L_x_4620) ;  /* 0x0000004000002947 */ /* 0x000fea0003800000 */
[----:B------:R-:W-:Y:S01]  /*0e50*/  HFMA2.MMA R45, -RZ, RZ, 0, 0 ;  /* 0x00000000ff2d7435 */ /* 0x000fe200000001ff */
[----:B------:R-:W-:Y:S05]  /*0e60*/  @!P0 BRA `(.L_x_4621) ;  /* 0x0000007000008947 */ /* 0x000fea0003800000 */
[----:B-----5:R-:W-:Y:S01]  /*0e70*/  HADD2.F32 R45, -RZ, R26.H0_H0 ;  /* 0x2000001aff2d7230 */ /* 0x020fe20000004100 */
[----:B------:R-:W-:Y:S05]  /*0e80*/  BRA `(.L_x_4621) ;  /* 0x0000005000007947 */ /* 0x000fea0003800000 */
.L_x_4620:
[----:B-----5:R-:W-:-:S05]  /*0e90*/  HADD2.F32 R2, -RZ, R30.H0_H0 ;  /* 0x2000001eff027230 */ /* 0x020fca0000004100 */
[----:B------:R-:W-:Y:S01]  /*0ea0*/  FMUL.FTZ R45, R2, c[0x0][0x1ec] ;  /* 0x00007b00022d7a20 */ /* 0x000fe20000410000 */
[----:B------:R-:W-:-:S03]  /*0eb0*/  @P0 HADD2.F32 R2, -RZ, R26.H0_H0 ;  /* 0x2000001aff020230 */ /* 0x000fc60000004100 */
[----:B------:R-:W-:-:S04]  /*0ec0*/  FMUL.FTZ R45, R98, R45 ;  /* 0x0000002d622d7220 */ /* 0x000fc80000410000 */
[----:B------:R-:W-:Y:S02]  /*0ed0*/  @P0 FADD.FTZ R45, R45, R2 ;  /* 0x000000022d2d0221 */ /* 0x000fe40000010000 */
.L_x_4621:
[----:B------:R-:W-:Y:S05]  /*0ee0*/  BSYNC B0 ;  /* 0x0000000000007941 */ /* 0x000fea0003800000 */
.L_x_4619:
[----:B------:R-:W-:Y:S01]  /*0ef0*/  BSSY B0, `(.L_x_4622) ;  /* 0x000000b000007945 */ /* 0x000fe20003800000 */
[----:B------:R-:W-:Y:S05]  /*0f00*/  @P2 BRA `(.L_x_4623) ;  /* 0x0000004000002947 */ /* 0x000fea0003800000 */
[----:B------:R-:W-:Y:S01]  /*0f10*/  MOV R47, RZ ;  /* 0x000000ff002f7202 */ /* 0x000fe20000000f00 */
[----:B------:R-:W-:Y:S05]  /*0f20*/  @!P0 BRA `(.L_x_4624) ;  /* 0x0000007000008947 */ /* 0x000fea0003800000 */
[----:B-----5:R-:W-:Y:S01]  /*0f30*/  HADD2.F32 R47, -RZ, R26.H1_H1 ;  /* 0x3000001aff2f7230 */ /* 0x020fe20000004100 */
[----:B------:R-:W-:Y:S05]  /*0f40*/  BRA `(.L_x_4624) ;  /* 0x0000005000007947 */ /* 0x000fea0003800000 */
.L_x_4623:
[----:B-----5:R-:W-:Y:S02]  /*0f50*/  HADD2.F32 R2, -RZ, R30.H1_H1 ;  /* 0x3000001eff027230 */ /* 0x020fe40000004100 */
[----:B------:R-:W-:-:S03]  /*0f60*/  @P0 HADD2.F32 R12, -RZ, R26.H1_H1 ;  /* 0x3000001aff0c0230 */ /* 0x000fc60000004100 */
[----:B------:R-:W-:-:S04]  /*0f70*/  FMUL.FTZ R2, R2, c[0x0][0x1ec] ;  /* 0x00007b0002027a20 */ /* 0x000fc80000410000 */
[----:B------:R-:W-:-:S04]  /*0f80*/  FMUL.FTZ R47, R101, R2 ;  /* 0x00000002652f7220 */ /* 0x000fc80000410000 */
[----:B------:R-:W-:Y:S02]  /*0f90*/  @P0 FADD.FTZ R47, R47, R12 ;  /* 0x0000000c2f2f0221 */ /* 0x000fe40000010000 */
.L_x_4624:
[----:B------:R-:W-:Y:S05]  /*0fa0*/  BSYNC B0 ;  /* 0x0000000000007941 */ /* 0x000fea0003800000 */
.L_x_4622:
[----:B------:R-:W-:Y:S01]  /*0fb0*/  BSSY B0, `(.L_x_4625) ;  /* 0x000000b000007945 */ /* 0x000fe20003800000 */
[----:B------:R-:W-:Y:S05]  /*0fc0*/  @P2 BRA `(.L_x_4626) ;  /* 0x0000004000002947 */ /* 0x000fea0003800000 */
[----:B------:R-:W-:Y:S01]  /*0fd0*/  HFMA2.MMA R49, -RZ, RZ, 0, 0 ;  /* 0x00000000ff317435 */ /* 0x000fe200000001ff */
[----:B------:R-:W-:Y:S05]  /*0fe0*/  @!P0 BRA `(.L_x_4627) ;  /* 0x0000007000008947 */ /* 0x000fea0003800000 */
[----:B-----5:R-:W-:Y:S01]  /*0ff0*/  HADD2.F32 R49, -RZ, R27.H0_H0 ;  /* 0x2000001bff317230 */ /* 0x020fe20000004100 */
[----:B------:R-:W-:Y:S05]  /*1000*/  BRA `(.L_x_4627) ;  /* 0x0000005000007947 */ /* 0x000fea0003800000 */
.L_x_4626:
[----:B-----5:R-:W-:-:S05]  /*1010*/  HADD2.F32 R2, -RZ, R31.H0_H0 ;  /* 0x2000001fff027230 */ /* 0x020fca0000004100 */
[----:B------:R-:W-:Y:S01]  /*1020*/  FMUL.FTZ R49, R2, c[0x0][0x1ec] ;  /* 0x00007b0002317a20 */ /* 0x000fe20000410000 */
[----:B------:R-:W-:-:S03]  /*1030*/  @P0 HADD2.F32 R2, -RZ, R27.H0_H0 ;  /* 0x2000001bff020230 */ /* 0x000fc60000004100 */
[----:B------:R-:W-:-:S04]  /*1040*/  FMUL.FTZ R49, R100, R49 ;  /* 0x0000003164317220 */ /* 0x000fc80000410000 */
[----:B------:R-:W-:Y:S02]  /*1050*/  @P0 FADD.FTZ R49, R49, R2 ;  /* 0x0000000231310221 */ /* 0x000fe40000010000 */
.L_x_4627:
[----:B------:R-:W-:Y:S05]  /*1060*/  BSYNC B0 ;  /* 0x0000000000007941 */ /* 0x000fea0003800000 */
.L_x_4625:
[----:B------:R-:W-:Y:S01]  /*1070*/  BSSY B0, `(.L_x_4628) ;  /* 0x000000b000007945 */ /* 0x000fe20003800000 */
[----:B------:R-:W-:Y:S05]  /*1080*/  @P2 BRA `(.L_x_4629) ;  /* 0x0000004000002947 */ /* 0x000fea0003800000 */
[----:B------:R-:W-:Y:S01]  /*1090*/  MOV R51, RZ ;  /* 0x000000ff00337202 */ /* 0x000fe20000000f00 */
[----:B------:R-:W-:Y:S05]  /*10a0*/  @!P0 BRA `(.L_x_4630) ;  /* 0x0000007000008947 */ /* 0x000fea0003800000 */
[----:B-----5:R-:W-:Y:S01]  /*10b0*/  HADD2.F32 R51, -RZ, R27.H1_H1 ;  /* 0x3000001bff337230 */ /* 0x020fe20000004100 */
[----:B------:R-:W-:Y:S05]  /*10c0*/  BRA `(.L_x_4630) ;  /* 0x0000005000007947 */ /* 0x000fea0003800000 */
.L_x_4629:
[----:B-----5:R-:W-:Y:S02]  /*10d0*/  HADD2.F32 R2, -RZ, R31.H1_H1 ;  /* 0x3000001fff027230 */ /* 0x020fe40000004100 */
[----:B------:R-:W-:-:S03]  /*10e0*/  @P0 HADD2.F32 R12, -RZ, R27.H1_H1 ;  /* 0x3000001bff0c0230 */ /* 0x000fc60000004100 */
[----:B------:R-:W-:-:S04]  /*10f0*/  FMUL.FTZ R2, R2, c[0x0][0x1ec] ;  /* 0x00007b0002027a20 */ /* 0x000fc80000410000 */
[----:B------:R-:W-:-:S04]  /*1100*/  FMUL.FTZ R51, R103, R2 ;  /* 0x0000000267337220 */ /* 0x000fc80000410000 */
[----:B------:R-:W-:Y:S02]  /*1110*/  @P0 FADD.FTZ R51, R51, R12 ;  /* 0x0000000c33330221 */ /* 0x000fe40000010000 */
.L_x_4630:
[----:B------:R-:W-:Y:S05]  /*1120*/  BSYNC B0 ;  /* 0x0000000000007941 */ /* 0x000fea0003800000 */
.L_x_4628:
        /* <DEDUP_REMOVED lines=19> */
.L_x_4632:
[----:B0----5:R-:W-:-:S05]  /*1260*/  HADD2.F32 R2, -RZ, R28.H0_H0 ;  /* 0x2000001cff027230 */ /* 0x021fca0000004100 */
[----:B------:R-:W-:Y:S01]  /*1270*/  FMUL.FTZ R53, R2, c[0x0][0x1ec] ;  /* 0x00007b0002357a20 */ /* 0x000fe20000410000 */
[----:B------:R-:W-:-:S03]  /*1280*/  @P0 HADD2.F32 R2, -RZ, R24.H0_H0 ;  /* 0x20000018ff020230 */ /* 0x000fc60000004100 */
[----:B------:R-:W-:-:S04]  /*1290*/  FMUL.FTZ R53, R102, R53 ;  /* 0x0000003566357220 */ /* 0x000fc80000410000 */
[----:B------:R-:W-:Y:S02]  /*12a0*/  @P0 FADD.FTZ R53, R2, R53 ;  /* 0x0000003502350221 */ /* 0x000fe40000010000 */
.L_x_4633:
[----:B------:R-:W-:Y:S05]  /*12b0*/  BSYNC B0 ;  /* 0x0000000000007941 */ /* 0x000fea0003800000 */
.L_x_4631:
[----:B------:R-:W-:Y:S01]  /*12c0*/  BSSY B0, `(.L_x_4634) ;  /* 0x000000b000007945 */ /* 0x000fe20003800000 */
[----:B------:R-:W-:Y:S05]  /*12d0*/  @P2 BRA `(.L_x_4635) ;  /* 0x0000004000002947 */ /* 0x000fea0003800000 */
[----:B------:R-:W-:Y:S01]  /*12e0*/  MOV R165, RZ ;  /* 0x000000ff00a57202 */ /* 0x000fe20000000f00 */
[----:B------:R-:W-:Y:S05]  /*12f0*/  @!P0 BRA `(.L_x_4636) ;  /* 0x0000007000008947 */ /* 0x000fea0003800000 */
[----:B-----5:R-:W-:Y:S01]  /*1300*/  HADD2.F32 R165, -RZ, R24.H1_H1 ;  /* 0x30000018ffa57230 */ /* 0x020fe20000004100 */
[----:B------:R-:W-:Y:S05]  /*1310*/  BRA `(.L_x_4636) ;  /* 0x0000005000007947 */ /* 0x000fea0003800000 */
.L_x_4635:
[----:B0----5:R-:W-:Y:S02]  /*1320*/  HADD2.F32 R2, -RZ, R28.H1_H1 ;  /* 0x3000001cff027230 */ /* 0x021fe40000004100 */
[----:B------:R-:W-:-:S03]  /*1330*/  @P0 HADD2.F32 R12, -RZ, R24.H1_H1 ;  /* 0x30000018ff0c0230 */ /* 0x000fc60000004100 */
[----:B------:R-:W-:-:S04]  /*1340*/  FMUL.FTZ R2, R2, c[0x0][0x1ec] ;  /* 0x00007b0002027a20 */ /* 0x000fc80000410000 */
[----:B------:R-:W-:-:S04]  /*1350*/  FMUL.FTZ R165, R105, R2 ;  /* 0x0000000269a57220 */ /* 0x000fc80000410000 */
[----:B------:R-:W-:Y:S02]  /*1360*/  @P0 FADD.FTZ R165, R12, R165 ;  /* 0x000000a50ca50221 */ /* 0x000fe40000010000 */
.L_x_4636:
[----:B------:R-:W-:Y:S05]  /*1370*/  BSYNC B0 ;  /* 0x0000000000007941 */ /* 0x000fea0003800000 */
.L_x_4634:
[----:B------:R-:W-:Y:S01]  /*1380*/  BSSY B0, `(.L_x_4637) ;  /* 0x000000b000007945 */ /* 0x000fe20003800000 */
[----:B------:R-:W-:Y:S05]  /*1390*/  @P2 BRA `(.L_x_4638) ;  /* 0x0000004000002947 */ /* 0x000fea0003800000 */
[----:B------:R-:W-:Y:S01]  /*13a0*/  HFMA2.MMA R167, -RZ, RZ, 0, 0 ;  /* 0x00000000ffa77435 */ /* 0x000fe200000001ff */
[----:B------:R-:W-:Y:S05]  /*13b0*/  @!P0 BRA `(.L_x_4639) ;  /* 0x0000007000008947 */ /* 0x000fea0003800000 */
[----:B-----5:R-:W-:Y:S01]  /*13c0*/  HADD2.F32 R167, -RZ, R25.H0_H0 ;  /* 0x20000019ffa77230 */ /* 0x020fe20000004100 */
[----:B------:R-:W-:Y:S05]  /*13d0*/  BRA `(.L_x_4639) ;  /* 0x0000005000007947 */ /* 0x000fea0003800000 */
.L_x_4638:
[----:B0----5:R-:W-:-:S05]  /*13e0*/  HADD2.F32 R2, -RZ, R29.H0_H0 ;  /* 0x2000001dff027230 */ /* 0x021fca0000004100 */
[----:B------:R-:W-:Y:S01]  /*13f0*/  FMUL.FTZ R167, R2, c[0x0][0x1ec] ;  /* 0x00007b0002a77a20 */ /* 0x000fe20000410000 */
[----:B------:R-:W-:-:S03]  /*1400*/  @P0 HADD2.F32 R2, -RZ, R25.H0_H0 ;  /* 0x20000019ff020230 */ /* 0x000fc60000004100 */
[----:B------:R-:W-:-:S04]  /*1410*/  FMUL.FTZ R167, R104, R167 ;  /* 0x000000a768a77220 */ /* 0x000fc80000410000 */
[----:B------:R-:W-:Y:S02]  /*1420*/  @P0 FADD.FTZ R167, R2, R167 ;  /* 0x000000a702a70221 */ /* 0x000fe40000010000 */
.L_x_4639:
[----:B------:R-:W-:Y:S05]  /*1430*/  BSYNC B0 ;  /* 0x0000000000007941 */ /* 0x000fea0003800000 */
.L_x_4637:
[----:B------:R-:W-:Y:S01]  /*1440*/  BSSY B0, `(.L_x_4640) ;  /* 0x000000b000007945 */ /* 0x000fe20003800000 */
[----:B------:R-:W-:Y:S05]  /*1450*/  @P2 BRA `(.L_x_4641) ;  /* 0x0000004000002947 */ /* 0x000fea0003800000 */
[----:B------:R-:W-:Y:S01]  /*1460*/  MOV R169, RZ ;  /* 0x000000ff00a97202 */ /* 0x000fe20000000f00 */
[----:B------:R-:W-:Y:S05]  /*1470*/  @!P0 BRA `(.L_x_4642) ;  /* 0x0000007000008947 */ /* 0x000fea0003800000 */
[----:B-----5:R-:W-:Y:S01]  /*1480*/  HADD2.F32 R169, -RZ, R25.H1_H1 ;  /* 0x30000019ffa97230 */ /* 0x020fe20000004100 */
[----:B------:R-:W-:Y:S05]  /*1490*/  BRA `(.L_x_4642) ;  /* 0x0000005000007947 */ /* 0x000fea0003800000 */
.L_x_4641:
[----:B0----5:R-:W-:Y:S02]  /*14a0*/  HADD2.F32 R2, -RZ, R29.H1_H1 ;  /* 0x3000001dff027230 */ /* 0x021fe40000004100 */
[----:B------:R-:W-:-:S03]  /*14b0*/  @P0 HADD2.F32 R12, -RZ, R25.H1_H1 ;  /* 0x30000019ff0c0230 */ /* 0x000fc60000004100 */
[----:B------:R-:W-:-:S04]  /*14c0*/  FMUL.FTZ R2, R2, c[0x0][0x1ec] ;  /* 0x00007b0002027a20 */ /* 0x000fc80000410000 */
[----:B------:R-:W-:-:S04]  /*14d0*/  FMUL.FTZ R169, R107, R2 ;  /* 0x000000026ba97220 */ /* 0x000fc80000410000 */
[----:B------:R-:W-:Y:S02]  /*14e0*/  @P0 FADD.FTZ R169, R12, R169 ;  /* 0x000000a90ca90221 */ /* 0x000fe40000010000 */
.L_x_4642:
[----:B------:R-:W-:Y:S05]  /*14f0*/  BSYNC B0 ;  /* 0x0000000000007941 */ /* 0x000fea0003800000 */
.L_x_4640:
[----:B------:R-:W-:Y:S01]  /*1500*/  BSSY B0, `(.L_x_4643) ;  /* 0x000000b000007945 */ /* 0x000fe20003800000 */
[----:B------:R-:W-:Y:S05]  /*1510*/  @P2 BRA `(.L_x_4644) ;  /* 0x0000004000002947 */ /* 0x000fea0003800000 */
[----:B------:R-:W-:Y:S01]  /*1520*/  HFMA2.MMA R171, -RZ, RZ, 0, 0 ;  /* 0x00000000ffab7435 */ /* 0x000fe200000001ff */
[----:B------:R-:W-:Y:S05]  /*1530*/  @!P0 BRA `(.L_x_4645) ;  /* 0x0000007000008947 */ /* 0x000fea0003800000 */
[----:B-----5:R-:W-:Y:S01]  /*1540*/  HADD2.F32 R171, -RZ, R26.H0_H0 ;  /* 0x2000001affab7230 */ /* 0x020fe20000004100 */
[----:B------:R-:W-:Y:S05]  /*1550*/  BRA `(.L_x_4645) ;  /* 0x0000005000007947 */ /* 0x000fea0003800000 */
.L_x_4644:
[----:B0----5:R-:W-:-:S05]  /*1560*/  HADD2.F32 R2, -RZ, R30.H0_H0 ;  /* 0x2000001eff027230 */ /* 0x021fca0000004100 */
[----:B------:R-:W-:Y:S01]  /*1570*/  FMUL.FTZ R171, R2, c[0x0][0x1ec] ;  /* 0x00007b0002ab7a20 */ /* 0x000fe20000410000 */
[----:B------:R-:W-:-:S03]  /*1580*/  @P0 HADD2.F32 R2, -RZ, R26.H0_H0 ;  /* 0x2000001aff020230 */ /* 0x000fc60000004100 */
[----:B------:R-:W-:-:S04]  /*1590*/  FMUL.FTZ R171, R106, R171 ;  /* 0x000000ab6aab7220 */ /* 0x000fc80000410000 */
[----:B------:R-:W-:Y:S02]  /*15a0*/  @P0 FADD.FTZ R171, R2, R171 ;  /* 0x000000ab02ab0221 */ /* 0x000fe40000010000 */
.L_x_4645:
[----:B------:R-:W-:Y:S05]  /*15b0*/  BSYNC B0 ;  /* 0x0000000000007941 */ /* 0x000fea0003800000 */
.L_x_4643:
[----:B------:R-:W-:Y:S01]  /*15c0*/  BSSY B0, `(.L_x_4646) ;  /* 0x000000b000007945 */ /* 0x000fe20003800000 */
[----:B------:R-:W-:Y:S05]  /*15d0*/  @P2 BRA `(.L_x_4647) ;  /* 0x0000004000002947 */ /* 0x000fea0003800000 */
[----:B------:R-:W-:Y:S01]  /*15e0*/  MOV R173, RZ ;  /* 0x000000ff00ad7202 */ /* 0x000fe20000000f00 */
[----:B------:R-:W-:Y:S05]  /*15f0*/  @!P0 BRA `(.L_x_4648) ;  /* 0x0000007000008947 */ /* 0x000fea0003800000 */
[----:B-----5:R-:W-:Y:S01]  /*1600*/  HADD2.F32 R173, -RZ, R26.H1_H1 ;  /* 0x3000001affad7230 */ /* 0x020fe20000004100 */
[----:B------:R-:W-:Y:S05]  /*1610*/  BRA `(.L_x_4648) ;  /* 0x0000005000007947 */ /* 0x000fea0003800000 */
.L_x_4647:
[----:B0----5:R-:W-:Y:S02]  /*1620*/  HADD2.F32 R2, -RZ, R30.H1_H1 ;  /* 0x3000001eff027230 */ /* 0x021fe40000004100 */
[----:B------:R-:W-:-:S03]  /*1630*/  @P0 HADD2.F32 R12, -RZ, R26.H1_H1 ;  /* 0x3000001aff0c0230 */ /* 0x000fc60000004100 */
[----:B------:R-:W-:-:S04]  /*1640*/  FMUL.FTZ R2, R2, c[0x0][0x1ec] ;  /* 0x00007b0002027a20 */ /* 0x000fc80000410000 */
[----:B------:R-:W-:-:S04]  /*1650*/  FMUL.FTZ R173, R109, R2 ;  /* 0x000000026dad7220 */ /* 0x000fc80000410000 */
[----:B------:R-:W-:Y:S02]  /*1660*/  @P0 FADD.FTZ R173, R12, R173 ;  /* 0x000000ad0cad0221 */ /* 0x000fe40000010000 */
.L_x_4648:
[----:B------:R-:W-:Y:S05]  /*1670*/  BSYNC B0 ;  /* 0x0000000000007941 */ /* 0x000fea0003800000 */
.L_x_4646:
[----:B------:R-:W-:Y:S01]  /*1680*/  BSSY B0, `(.L_x_4649) ;  /* 0x000000b000007945 */ /* 0x000fe20003800000 */
[----:B------:R-:W-:Y:S05]  /*1690*/  @P2 BRA `(.L_x_4650) ;  /* 0x0000004000002947 */ /* 0x000fea0003800000 */
[----:B------:R-:W-:Y:S01]  /*16a0*/  HFMA2.MMA R175, -RZ, RZ, 0, 0 ;  /* 0x00000000ffaf7435 */ /* 0x000fe200000001ff */
[----:B------:R-:W-:Y:S05]  /*16b0*/  @!P0 BRA `(.L_x_4651) ;  /* 0x0000007000008947 */ /* 0x000fea0003800000 */
[----:B-----5:R-:W-:Y:S01]  /*16c0*/  HADD2.F32 R175, -RZ, R27.H0_H0 ;  /* 0x2000001bffaf7230 */ /* 0x020fe20000004100 */
[----:B------:R-:W-:Y:S05]  /*16d0*/  BRA `(.L_x_4651) ;  /* 0x0000005000007947 */ /* 0x000fea0003800000 */
.L_x_4650:
[----:B0----5:R-:W-:-:S05]  /*16e0*/  HADD2.F32 R2, -RZ, R31.H0_H0 ;  /* 0x2000001fff027230 */ /* 0x021fca0000004100 */
[----:B------:R-:W-:Y:S01]  /*16f0*/  FMUL.FTZ R175, R2, c[0x0][0x1ec] ;  /* 0x00007b0002af7a20 */ /* 0x000fe20000410000 */
[----:B------:R-:W-:-:S03]  /*1700*/  @P0 HADD2.F32 R2, -RZ, R27.H0_H0 ;  /* 0x2000001bff020230 */ /* 0x000fc60000004100 */
[----:B------:R-:W-:-:S04]  /*1710*/  FMUL.FTZ R175, R108, R175 ;  /* 0x000000af6caf7220 */ /* 0x000fc80000410000 */
[----:B------:R-:W-:Y:S02]  /*1720*/  @P0 FADD.FTZ R175, R2, R175 ;  /* 0x000000af02af0221 */ /* 0x000fe40000010000 */
.L_x_4651:
[----:B------:R-:W-:Y:S05]  /*1730*/  BSYNC B0 ;  /* 0x0000000000007941 */ /* 0x000fea0003800000 */
.L_x_4649:
[----:B------:R-:W-:Y:S01]  /*1740*/  BSSY B0, `(.L_x_4652) ;  /* 0x000000b000007945 */ /* 0x000fe20003800000 */
[----:B------:R-:W-:Y:S05]  /*1750*/  @P2 BRA `(.L_x_4653) ;  /* 0x0000004000002947 */ /* 0x000fea0003800000 */
[----:B------:R-:W-:Y:S01]  /*1760*/  MOV R177, RZ ;  /* 0x000000ff00b17202 */ /* 0x000fe20000000f00 */
[----:B------:R-:W-:Y:S05]  /*1770*/  @!P0 BRA `(.L_x_4654) ;  /* 0x0000007000008947 */ /* 0x000fea0003800000 */
[----:B-----5:R-:W-:Y:S01]  /*1780*/  HADD2.F32 R177, -RZ, R27.H1_H1 ;  /* 0x3000001bffb17230 */ /* 0x020fe20000004100 */
[----:B------:R-:W-:Y:S05]  /*1790*/  BRA `(.L_x_4654) ;  /* 0x0000005000007947 */ /* 0x000fea0003800000 */
.L_x_4653:
[----:B0----5:R-:W-:Y:S02]  /*17a0*/  HADD2.F32 R2, -RZ, R31.H1_H1 ;  /* 0x3000001fff027230 */ /* 0x021fe40000004100 */
[----:B------:R-:W-:-:S03]  /*17b0*/  @P0 HADD2.F32 R12, -RZ, R27.H1_H1 ;  /* 0x3000001bff0c0230 */ /* 0x000fc60000004100 */
[----:B------:R-:W-:-:S04]  /*17c0*/  FMUL.FTZ R2, R2, c[0x0][0x1ec] ;  /* 0x00007b0002027a20 */ /* 0x000fc80000410000 */
[----:B------:R-:W-:-:S04]  /*17d0*/  FMUL.FTZ R177, R111, R2 ;  /* 0x000000026fb17220 */ /* 0x000fc80000410000 */
[----:B------:R-:W-:Y:S02]  /*17e0*/  @P0 FADD.FTZ R177, R12, R177 ;  /* 0x000000b10cb10221 */ /* 0x000fe40000010000 */
.L_x_4654:
[----:B------:R-:W-:Y:S05]  /*17f0*/  BSYNC B0 ;  /* 0x0000000000007941 */ /* 0x000fea0003800000 */
.L_x_4652:
        /* <DEDUP_REMOVED lines=18> */
.L_x_4656:
[----:B0----5:R-:W-:-:S05]  /*1920*/  HADD2.F32 R2, -RZ, R28.H0_H0 ;  /* 0x2000001cff027230 */ /* 0x021fca0000004100 */
[----:B------:R-:W-:Y:S01]  /*1930*/  FMUL.FTZ R179, R2, c[0x0][0x1ec] ;  /* 0x00007b0002b37a20 */ /* 0x000fe20000410000 */
[----:B------:R-:W-:-:S03]  /*1940*/  @P0 HADD2.F32 R2, -RZ, R24.H0_H0 ;  /* 0x20000018ff020230 */ /* 0x000fc60000004100 */
[----:B------:R-:W-:-:S04]  /*1950*/  FMUL.FTZ R179, R110, R179 ;  /* 0x000000b36eb37220 */ /* 0x000fc80000410000 */
[----:B------:R-:W-:Y:S02]  /*1960*/  @P0 FADD.FTZ R179, R2, R179 ;  /* 0x000000b302b30221 */ /* 0x000fe40000010000 */
.L_x_4657:
[----:B------:R-:W-:Y:S05]  /*1970*/  BSYNC B0 ;  /* 0x0000000000007941 */ /* 0x000fea0003800000 */
.L_x_4655:
[----:B------:R-:W-:Y:S01]  /*1980*/  BSSY B0, `(.L_x_4658) ;  /* 0x000000b000007945 */ /* 0x000fe20003800000 */
[----:B------:R-:W-:Y:S05]  /*1990*/  @P2 BRA `(.L_x_4659) ;  /* 0x0000004000002947 */ /* 0x000fea0003800000 */
[----:B------:R-:W-:Y:S01]  /*19a0*/  MOV R181, RZ ;  /* 0x000000ff00b57202 */ /* 0x000fe20000000f00 */
[----:B------:R-:W-:Y:S05]  /*19b0*/  @!P0 BRA `(.L_x_4660) ;  /* 0x0000007000008947 */ /* 0x000fea0003800000 */
[----:B-----5:R-:W-:Y:S01]  /*19c0*/  HADD2.F32 R181, -RZ, R24.H1_H1 ;  /* 0x30000018ffb57230 */ /* 0x020fe20000004100 */
[----:B------:R-:W-:Y:S05]  /*19d0*/  BRA `(.L_x_4660) ;  /* 0x0000005000007947 */ /* 0x000fea0003800000 */
.L_x_4659:
[----:B0----5:R-:W-:Y:S02]  /*19e0*/  HADD2.F32 R2, -RZ, R28.H1_H1 ;  /* 0x3000001cff027230 */ /* 0x021fe40000004100 */
[----:B------:R-:W-:-:S03]  /*19f0*/  @P0 HADD2.F32 R12, -RZ, R24.H1_H1 ;  /* 0x30000018ff0c0230 */ /* 0x000fc60000004100 */
[----:B------:R-:W-:-:S04]  /*1a00*/  FMUL.FTZ R2, R2, c[0x0][0x1ec] ;  /* 0x00007b0002027a20 */ /* 0x000fc80000410000 */
[----:B------:R-:W-:-:S04]  /*1a10*/  FMUL.FTZ R181, R113, R2 ;  /* 0x0000000271b57220 */ /* 0x000fc80000410000 */
[----:B------:R-:W-:Y:S02]  /*1a20*/  @P0 FADD.FTZ R181, R12, R181 ;  /* 0x000000b50cb50221 */ /* 0x000fe40000010000 */
.L_x_4660:
[----:B------:R-:W-:Y:S05]  /*1a30*/  BSYNC B0 ;  /* 0x0000000000007941 */ /* 0x000fea0003800000 */
.L_x_4658:
[----:B------:R-:W-:Y:S01]  /*1a40*/  BSSY B0, `(.L_x_4661) ;  /* 0x000000b000007945 */ /* 0x000fe20003800000 */
[----:B------:R-:W-:Y:S05]  /*1a50*/  @P2 BRA `(.L_x_4662) ;  /* 0x0000004000002947 */ /* 0x000fea0003800000 */
[----:B------:R-:W-:Y:S01]  /*1a60*/  HFMA2.MMA R183, -RZ, RZ, 0, 0 ;  /* 0x00000000ffb77435 */ /* 0x000fe200000001ff */
[----:B------:R-:W-:Y:S05]  /*1a70*/  @!P0 BRA `(.L_x_4663) ;  /* 0x0000007000008947 */ /* 0x000fea0003800000 */
[----:B-----5:R-:W-:Y:S01]  /*1a80*/  HADD2.F32 R183, -RZ, R25.H0_H0 ;  /* 0x20000019ffb77230 */ /* 0x020fe20000004100 */
[----:B------:R-:W-:Y:S05]  /*1a90*/  BRA `(.L_x_4663) ;  /* 0x0000005000007947 */ /* 0x000fea0003800000 */
.L_x_4662:
[----:B0----5:R-:W-:-:S05]  /*1aa0*/  HADD2.F32 R2, -RZ, R29.H0_H0 ;  /* 0x2000001dff027230 */ /* 0x021fca0000004100 */
[----:B------:R-:W-:Y:S01]  /*1ab0*/  FMUL.FTZ R183, R2, c[0x0][0x1ec] ;  /* 0x00007b0002b77a20 */ /* 0x000fe20000410000 */
[----:B------:R-:W-:-:S03]  /*1ac0*/  @P0 HADD2.F32 R2, -RZ, R25.H0_H0 ;  /* 0x20000019ff020230 */ /* 0x000fc60000004100 */
[----:B------:R-:W-:-:S04]  /*1ad0*/  FMUL.FTZ R183, R112, R183 ;  /* 0x000000b770b77220 */ /* 0x000fc80000410000 */
[----:B------:R-:W-:Y:S02]  /*1ae0*/  @P0 FADD.FTZ R183, R2, R183 ;  /* 0x000000b702b70221 */ /* 0x000fe40000010000 */
.L_x_4663:
[----:B------:R-:W-:Y:S05]  /*1af0*/  BSYNC B0 ;  /* 0x0000000000007941 */ /* 0x000fea0003800000 */
.L_x_4661:
[----:B------:R-:W-:Y:S01]  /*1b00*/  BSSY B0, `(.L_x_4664) ;  /* 0x000000b000007945 */ /* 0x000fe20003800000 */
[----:B------:R-:W-:Y:S05]  /*1b10*/  @P2 BRA `(.L_x_4665) ;  /* 0x0000004000002947 */ /* 0x000fea0003800000 */
[----:B------:R-:W-:Y:S01]  /*1b20*/  MOV R185, RZ ;  /* 0x000000ff00b97202 */ /* 0x000fe20000000f00 */
[----:B------:R-:W-:Y:S05]  /*1b30*/  @!P0 BRA `(.L_x_4666) ;  /* 0x0000007000008947 */ /* 0x000fea0003800000 */
[----:B-----5:R-:W-:Y:S01]  /*1b40*/  HADD2.F32 R185, -RZ, R25.H1_H1 ;  /* 0x30000019ffb97230 */ /* 0x020fe20000004100 */
[----:B------:R-:W-:Y:S05]  /*1b50*/  BRA `(.L_x_4666) ;  /* 0x0000005000007947 */ /* 0x000fea0003800000 */
.L_x_4665:
[----:B0----5:R-:W-:Y:S02]  /*1b60*/  HADD2.F32 R2, -RZ, R29.H1_H1 ;  /* 0x3000001dff027230 */ /* 0x021fe40000004100 */
[----:B------:R-:W-:-:S03]  /*1b70*/  @P0 HADD2.F32 R12, -RZ, R25.H1_H1 ;  /* 0x30000019ff0c0230 */ /* 0x000fc60000004100 */
[----:B------:R-:W-:-:S04]  /*1b80*/  FMUL.FTZ R2, R2, c[0x0][0x1ec] ;  /* 0x00007b0002027a20 */ /* 0x000fc80000410000 */
[----:B------:R-:W-:-:S04]  /*1b90*/  FMUL.FTZ R185, R115, R2 ;  /* 0x0000000273b97220 */ /* 0x000fc80000410000 */
[----:B------:R-:W-:Y:S02]  /*1ba0*/  @P0 FADD.FTZ R185, R12, R185 ;  /* 0x000000b90cb90221 */ /* 0x000fe40000010000 */
.L_x_4666:
[----:B------:R-:W-:Y:S05]  /*1bb0*/  BSYNC B0 ;  /* 0x0000000000007941 */ /* 0x000fea0003800000 */
.L_x_4664:
[----:B------:R-:W-:Y:S01]  /*1bc0*/  BSSY B0, `(.L_x_4667) ;  /* 0x000000b000007945 */ /* 0x000fe20003800000 */
[----:B------:R-:W-:Y:S05]  /*1bd0*/  @P2 BRA `(.L_x_4668) ;  /* 0x0000004000002947 */ /* 0x000fea0003800000 */
[----:B------:R-:W-:Y:S01]  /*1be0*/  HFMA2.MMA R187, -RZ, RZ, 0, 0 ;  /* 0x00000000ffbb7435 */ /* 0x000fe200000001ff */
[----:B------:R-:W-:Y:S05]  /*1bf0*/  @!P0 BRA `(.L_x_4669) ;  /* 0x0000007000008947 */ /* 0x000fea0003800000 */
[----:B-----5:R-:W-:Y:S01]  /*1c00*/  HADD2.F32 R187, -RZ, R26.H0_H0 ;  /* 0x2000001affbb7230 */ /* 0x020fe20000004100 */
[----:B------:R-:W-:Y:S05]  /*1c10*/  BRA `(.L_x_4669) ;  /* 0x0000005000007947 */ /* 0x000fea0003800000 */
.L_x_4668:
[----:B0----5:R-:W-:-:S05]  /*1c20*/  HADD2.F32 R2, -RZ, R30.H0_H0 ;  /* 0x2000001eff027230 */ /* 0x021fca0000004100 */
[----:B------:R-:W-:Y:S01]  /*1c30*/  FMUL.FTZ R187, R2, c[0x0][0x1ec] ;  /* 0x00007b0002bb7a20 */ /* 0x000fe20000410000 */
[----:B------:R-:W-:-:S03]  /*1c40*/  @P0 HADD2.F32 R2, -RZ, R26.H0_H0 ;  /* 0x2000001aff020230 */ /* 0x000fc60000004100 */
[----:B------:R-:W-:-:S04]  /*1c50*/  FMUL.FTZ R187, R114, R187 ;  /* 0x000000bb72bb7220 */ /* 0x000fc80000410000 */
[----:B------:R-:W-:Y:S02]  /*1c60*/  @P0 FADD.FTZ R187, R2, R187 ;  /* 0x000000bb02bb0221 */ /* 0x000fe40000010000 */
.L_x_4669:
[----:B------:R-:W-:Y:S05]  /*1c70*/  BSYNC B0 ;  /* 0x0000000000007941 */ /* 0x000fea0003800000 */
.L_x_4667:
[----:B------:R-:W-:Y:S01]  /*1c80*/  BSSY B0, `(.L_x_4670) ;  /* 0x000000b000007945 */ /* 0x000fe20003800000 */
[----:B------:R-:W-:Y:S05]  /*1c90*/  @P2 BRA `(.L_x_4671) ;  /* 0x0000004000002947 */ /* 0x000fea0003800000 */
[----:B------:R-:W-:Y:S01]  /*1ca0*/  MOV R189, RZ ;  /* 0x000000ff00bd7202 */ /* 0x000fe20000000f00 */
[----:B------:R-:W-:Y:S05]  /*1cb0*/  @!P0 BRA `(.L_x_4672) ;  /* 0x0000007000008947 */ /* 0x000fea0003800000 */
[----:B-----5:R-:W-:Y:S01]  /*1cc0*/  HADD2.F32 R189, -RZ, R26.H1_H1 ;  /* 0x3000001affbd7230 */ /* 0x020fe20000004100 */
[----:B------:R-:W-:Y:S05]  /*1cd0*/  BRA `(.L_x_4672) ;  /* 0x0000005000007947 */ /* 0x000fea0003800000 */
.L_x_4671:
[----:B0----5:R-:W-:Y:S02]  /*1ce0*/  HADD2.F32 R2, -RZ, R30.H1_H1 ;  /* 0x3000001eff027230 */ /* 0x021fe40000004100 */
[----:B------:R-:W-:-:S03]  /*1cf0*/  @P0 HADD2.F32 R12, -RZ, R26.H1_H1 ;  /* 0x3000001aff0c0230 */ /* 0x000fc60000004100 */
[----:B------:R-:W-:-:S04]  /*1d00*/  FMUL.FTZ R2, R2, c[0x0][0x1ec] ;  /* 0x00007b0002027a20 */ /* 0x000fc80000410000 */
[----:B------:R-:W-:-:S04]  /*1d10*/  FMUL.FTZ R189, R117, R2 ;  /* 0x0000000275bd7220 */ /* 0x000fc80000410000 */
[----:B------:R-:W-:Y:S02]  /*1d20*/  @P0 FADD.FTZ R189, R12, R189 ;  /* 0x000000bd0cbd0221 */ /* 0x000fe40000010000 */
.L_x_4672:
[----:B------:R-:W-:Y:S05]  /*1d30*/  BSYNC B0 ;  /* 0x0000000000007941 */ /* 0x000fea0003800000 */
.L_x_4670:
[----:B------:R-:W-:Y:S01]  /*1d40*/  BSSY B0, `(.L_x_4673) ;  /* 0x000000b000007945 */ /* 0x000fe20003800000 */
[----:B------:R-:W-:Y:S05]  /*1d50*/  @P2 BRA `(.L_x_4674) ;  /* 0x0000004000002947 */ /* 0x000fea0003800000 */
[----:B------:R-:W-:Y:S01]  /*1d60*/  HFMA2.MMA R191, -RZ, RZ, 0, 0 ;  /* 0x00000000ffbf7435 */ /* 0x000fe200000001ff */
[----:B------:R-:W-:Y:S05]  /*1d70*/  @!P0 BRA `(.L_x_4675) ;  /* 0x0000007000008947 */ /* 0x000fea0003800000 */
[----:B-----5:R-:W-:Y:S01]  /*1d80*/  HADD2.F32 R191, -RZ, R27.H0_H0 ;  /* 0x2000001bffbf7230 */ /* 0x020fe20000004100 */
[----:B------:R-:W-:Y:S05]  /*1d90*/  BRA `(.L_x_4675) ;  /* 0x0000005000007947 */ /* 0x000fea0003800000 */
.L_x_4674:
[----:B0----5:R-:W-:-:S05]  /*1da0*/  HADD2.F32 R2, -RZ, R31.H0_H0 ;  /* 0x2000001fff027230 */ /* 0x021fca0000004100 */
[----:B------:R-:W-:Y:S01]  /*1db0*/  FMUL.FTZ R191, R2, c[0x0][0x1ec] ;  /* 0x00007b0002bf7a20 */ /* 0x000fe20000410000 */
[----:B------:R-:W-:-:S03]  /*1dc0*/  @P0 HADD2.F32 R2, -RZ, R27.H0_H0 ;  /* 0x2000001bff020230 */ /* 0x000fc60000004100 */
[----:B------:R-:W-:-:S04]  /*1dd0*/  FMUL.FTZ R191, R116, R191 ;  /* 0x000000bf74bf7220 */ /* 0x000fc80000410000 */
[----:B------:R-:W-:Y:S02]  /*1de0*/  @P0 FADD.FTZ R191, R2, R191 ;  /* 0x000000bf02bf0221 */ /* 0x000fe40000010000 */
.L_x_4675:
[----:B------:R-:W-:Y:S05]  /*1df0*/  BSYNC B0 ;  /* 0x0000000000007941 */ /* 0x000fea0003800000 */
.L_x_4673:
[----:B------:R-:W-:Y:S01]  /*1e00*/  BSSY B0, `(.L_x_4676) ;  /* 0x000000b000007945 */ /* 0x000fe20003800000 */
[----:B------:R-:W-:Y:S05]  /*1e10*/  @P2 BRA `(.L_x_4677) ;  /* 0x0000004000002947 */ /* 0x000fea0003800000 */
[----:B------:R-:W-:Y:S01]  /*1e20*/  MOV R193, RZ ;  /* 0x000000ff00c17202 */ /* 0x000fe20000000f00 */
[----:B------:R-:W-:Y:S05]  /*1e30*/  @!P0 BRA `(.L_x_4678) ;  /* 0x0000007000008947 */ /* 0x000fea0003800000 */
[----:B-----5:R-:W-:Y:S01]  /*1e40*/  HADD2.F32 R193, -RZ, R27.H1_H1 ;  /* 0x3000001bffc17230 */ /* 0x020fe20000004100 */
[----:B------:R-:W-:Y:S05]  /*1e50*/  BRA `(.L_x_4678) ;  /* 0x0000005000007947 */ /* 0x000fea0003800000 */
.L_x_4677:
[----:B0----5:R-:W-:Y:S02]  /*1e60*/  HADD2.F32 R2, -RZ, R31.H1_H1 ;  /* 0x3000001fff027230 */ /* 0x021fe40000004100 */
[----:B------:R-:W-:-:S03]  /*1e70*/  @P0 HADD2.F32 R12, -RZ, R27.H1_H1 ;  /* 0x3000001bff0c0230 */ /* 0x000fc60000004100 */
[----:B------:R-:W-:-:S04]  /*1e80*/  FMUL.FTZ R2, R2, c[0x0][0x1ec] ;  /* 0x00007b0002027a20 */ /* 0x000fc80000410000 */
[----:B------:R-:W-:-:S04]  /*1e90*/  FMUL.FTZ R193, R119, R2 ;  /* 0x0000000277c17220 */ /* 0x000fc80000410000 */
[----:B------:R-:W-:Y:S02]  /*1ea0*/  @P0 FADD.FTZ R193, R12, R193 ;  /* 0x000000c10cc10221 */ /* 0x000fe40000010000 */
.L_x_4678:
[----:B------:R-:W-:Y:S05]  /*1eb0*/  BSYNC B0 ;  /* 0x0000000000007941 */ /* 0x000fea0003800000 */
.L_x_4676:
        /* <DEDUP_REMOVED lines=18> */
.L_x_4680:
[----:B0----5:R-:W-:-:S05]  /*1fe0*/  HADD2.F32 R2, -RZ, R28.H0_H0 ;  /* 0x2000001cff027230 */ /* 0x021fca0000004100 */
[----:B------:R-:W-:Y:S01]  /*1ff0*/  FMUL.FTZ R195, R2, c[0x0][0x1ec] ;  /* 0x00007b0002c37a20 */ /* 0x000fe20000410000 */
[----:B------:R-:W-:-:S03]  /*2000*/  @P0 HADD2.F32 R2, -RZ, R24.H0_H0 ;  /* 0x20000018ff020230 */ /* 0x000fc60000004100 */
[----:B------:R-:W-:-:S04]  /*2010*/  FMUL.FTZ R195, R118, R195 ;  /* 0x000000c376c37220 */ /* 0x000fc80000410000 */
[----:B------:R-:W-:Y:S02]  /*2020*/  @P0 FADD.FTZ R195, R2, R195 ;  /* 0x000000c302c30221 */ /* 0x000fe40000010000 */
.L_x_4681:
[----:B------:R-:W-:Y:S05]  /*2030*/  BSYNC B0 ;  /* 0x0000000000007941 */ /* 0x000fea0003800000 */
.L_x_4679:
[----:B------:R-:W-:Y:S01]  /*2040*/  BSSY B0, `(.L_x_4682) ;  /* 0x000000b000007945 */ /* 0x000fe20003800000 */
[----:B------:R-:W-:Y:S05]  /*2050*/  @P2 BRA `(.L_x_4683) ;  /* 0x0000004000002947 */ /* 0x000fea0003800000 */
[----:B------:R-:W-:Y:S01]  /*2060*/  MOV R197, RZ ;  /* 0x000000ff00c57202 */ /* 0x000fe20000000f00 */
[----:B------:R-:W-:Y:S05]  /*2070*/  @!P0 BRA `(.L_x_4684) ;  /* 0x0000007000008947 */ /* 0x000fea0003800000 */
[----:B-----5:R-:W-:Y:S01]  /*2080*/  HADD2.F32 R197, -RZ, R24.H1_H1 ;  /* 0x30000018ffc57230 */ /* 0x020fe20000004100 */
[----:B------:R-:W-:Y:S05]  /*2090*/  BRA `(.L_x_4684) ;  /* 0x0000005000007947 */ /* 0x000fea0003800000 */
.L_x_4683:
[----:B0----5:R-:W-:Y:S02]  /*20a0*/  HADD2.F32 R2, -RZ, R28.H1_H1 ;  /* 0x3000001cff027230 */ /* 0x021fe40000004100 */
[----:B------:R-:W-:-:S03]  /*20b0*/  @P0 HADD2.F32 R12, -RZ, R24.H1_H1 ;  /* 0x30000018ff0c0230 */ /* 0x000fc60000004100 */
[----:B------:R-:W-:-:S04]  /*20c0*/  FMUL.FTZ R2, R2, c[0x0][0x1ec] ;  /* 0x00007b0002027a20 */ /* 0x000fc80000410000 */
[----:B------:R-:W-:-:S04]  /*20d0*/  FMUL.FTZ R197, R121, R2 ;  /* 0x0000000279c57220 */ /* 0x000fc80000410000 */
[----:B------:R-:W-:Y:S02]  /*20e0*/  @P0 FADD.FTZ R197, R12, R197 ;  /* 0x000000c50cc50221 */ /* 0x000fe40000010000 */
.L_x_4684:
[----:B------:R-:W-:Y:S05]  /*20f0*/  BSYNC B0 ;  /* 0x0000000000007941 */ /* 0x000fea0003800000 */
.L_x_4682:
[----:B------:R-:W-:Y:S01]  /*2100*/  BSSY B0, `(.L_x_4685) ;  /* 0x000000b000007945 */ /* 0x000fe20003800000 */
[----:B------:R-:W-:Y:S05]  /*2110*/  @P2 BRA `(.L_x_4686) ;  /* 0x0000004000002947 */ /* 0x000fea0003800000 */
[----:B------:R-:W-:Y:S01]  /*2120*/  HFMA2.MMA R199, -RZ, RZ, 0, 0 ;  /* 0x00000000ffc77435 */ /* 0x000fe200000001ff */
[----:B------:R-:W-:Y:S05]  /*2130*/  @!P0 BRA `(.L_x_4687) ;  /* 0x0000007000008947 */ /* 0x000fea0003800000 */
[----:B-----5:R-:W-:Y:S01]  /*2140*/  HADD2.F32 R199, -RZ, R25.H0_H0 ;  /* 0x20000019ffc77230 */ /* 0x020fe20000004100 */
[----:B------:R-:W-:Y:S05]  /*2150*/  BRA `(.L_x_4687) ;  /* 0x0000005000007947 */ /* 0x000fea0003800000 */
.L_x_4686:
[----:B0----5:R-:W-:-:S05]  /*2160*/  HADD2.F32 R2, -RZ, R29.H0_H0 ;  /* 0x2000001dff027230 */ /* 0x021fca0000004100 */
[----:B------:R-:W-:Y:S01]  /*2170*/  FMUL.FTZ R199, R2, c[0x0][0x1ec] ;  /* 0x00007b0002c77a20 */ /* 0x000fe20000410000 */
[----:B------:R-:W-:-:S03]  /*2180*/  @P0 HADD2.F32 R2, -RZ, R25.H0_H0 ;  /* 0x20000019ff020230 */ /* 0x000fc60000004100 */
[----:B------:R-:W-:-:S04]  /*2190*/  FMUL.FTZ R199, R120, R199 ;  /* 0x000000c778c77220 */ /* 0x000fc80000410000 */
[----:B------:R-:W-:Y:S02]  /*21a0*/  @P0 FADD.FTZ R199, R2, R199 ;  /* 0x000000c702c70221 */ /* 0x000fe40000010000 */
.L_x_4687:
[----:B------:R-:W-:Y:S05]  /*21b0*/  BSYNC B0 ;  /* 0x0000000000007941 */ /* 0x000fea0003800000 */
.L_x_4685:
[----:B------:R-:W-:Y:S01]  /*21c0*/  BSSY B0, `(.L_x_4688) ;  /* 0x000000b000007945 */ /* 0x000fe20003800000 */
[----:B------:R-:W-:Y:S05]  /*21d0*/  @P2 BRA `(.L_x_4689) ;  /* 0x0000004000002947 */ /* 0x000fea0003800000 */
[----:B------:R-:W-:Y:S01]  /*21e0*/  MOV R201, RZ ;  /* 0x000000ff00c97202 */ /* 0x000fe20000000f00 */
[----:B------:R-:W-:Y:S05]  /*21f0*/  @!P0 BRA `(.L_x_4690) ;  /* 0x0000007000008947 */ /* 0x000fea0003800000 */
[----:B-----5:R-:W-:Y:S01]  /*2200*/  HADD2.F32 R201, -RZ, R25.H1_H1 ;  /* 0x30000019ffc97230 */ /* 0x020fe20000004100 */
[----:B------:R-:W-:Y:S05]  /*2210*/  BRA `(.L_x_4690) ;  /* 0x0000005000007947 */ /* 0x000fea0003800000 */
.L_x_4689:
[----:B0----5:R-:W-:Y:S02]  /*2220*/  HADD2.F32 R2, -RZ, R29.H1_H1 ;  /* 0x3000001dff027230 */ /* 0x021fe40000004100 */
[----:B------:R-:W-:-:S03]  /*2230*/  @P0 HADD2.F32 R12, -RZ, R25.H1_H1 ;  /* 0x30000019ff0c0230 */ /* 0x000fc60000004100 */
[----:B------:R-:W-:-:S04]  /*2240*/  FMUL.FTZ R2, R2, c[0x0][0x1ec] ;  /* 0x00007b0002027a20 */ /* 0x000fc80000410000 */
[----:B------:R-:W-:-:S04]  /*2250*/  FMUL.FTZ R201, R123, R2 ;  /* 0x000000027bc97220 */ /* 0x000fc80000410000 */
[----:B------:R-:W-:Y:S02]  /*2260*/  @P0 FADD.FTZ R201, R12, R201 ;  /* 0x000000c90cc90221 */ /* 0x000fe40000010000 */
.L_x_4690:
[----:B------:R-:W-:Y:S05]  /*2270*/  BSYNC B0 ;  /* 0x0000000000007941 */ /* 0x000fea0003800000 */
.L_x_4688:
[----:B------:R-:W-:Y:S01]  /*2280*/  BSSY B0, `(.L_x_4691) ;  /* 0x000000b000007945 */ /* 0x000fe20003800000 */
[----:B------:R-:W-:Y:S05]  /*2290*/  @P2 BRA `(.L_x_4692) ;  /* 0x0000004000002947 */ /* 0x000fea0003800000 */
[----:B------:R-:W-:Y:S01]  /*22a0*/  HFMA2.MMA R203, -RZ, RZ, 0, 0 ;  /* 0x00000000ffcb7435 */ /* 0x000fe200000001ff */
[----:B------:R-:W-:Y:S05]  /*22b0*/  @!P0 BRA `(.L_x_4693) ;  /* 0x0000007000008947 */ /* 0x000fea0003800000 */
[----:B-----5:R-:W-:Y:S01]  /*22c0*/  HADD2.F32 R203, -RZ, R26.H0_H0 ;  /* 0x2000001affcb7230 */ /* 0x020fe20000004100 */
[----:B------:R-:W-:Y:S05]  /*22d0*/  BRA `(.L_x_4693) ;  /* 0x0000005000007947 */ /* 0x000fea0003800000 */
.L_x_4692:
[----:B0----5:R-:W-:-:S05]  /*22e0*/  HADD2.F32 R2, -RZ, R30.H0_H0 ;  /* 0x2000001eff027230 */ /* 0x021fca0000004100 */
[----:B------:R-:W-:Y:S01]  /*22f0*/  FMUL.FTZ R203, R2, c[0x0][0x1ec] ;  /* 0x00007b0002cb7a20 */ /* 0x000fe20000410000 */
[----:B------:R-:W-:-:S03]  /*2300*/  @P0 HADD2.F32 R2, -RZ, R26.H0_H0 ;  /* 0x2000001aff020230 */ /* 0x000fc60000004100 */
[----:B------:R-:W-:-:S04]  /*2310*/  FMUL.FTZ R203, R122, R203 ;  /* 0x000000cb7acb7220 */ /* 0x000fc80000410000 */
[----:B------:R-:W-:Y:S02]  /*2320*/  @P0 FADD.FTZ R203, R2, R203 ;  /* 0x000000cb02cb0221 */ /* 0x000fe40000010000 */
.L_x_4693:
[----:B------:R-:W-:Y:S05]  /*2330*/  BSYNC B0 ;  /* 0x0000000000007941 */ /* 0x000fea0003800000 */
.L_x_4691:
[----:B------:R-:W-:Y:S01]  /*2340*/  BSSY B0, `(.L_x_4694) ;  /* 0x000000b000007945 */ /* 0x000fe20003800000 */
[----:B------:R-:W-:Y:S05]  /*2350*/  @P2 BRA `(.L_x_4695) ;  /* 0x0000004000002947 */ /* 0x000fea0003800000 */
[----:B------:R-:W-:Y:S01]  /*2360*/  MOV R205, RZ ;  /* 0x000000ff00cd7202 */ /* 0x000fe20000000f00 */
[----:B------:R-:W-:Y:S05]  /*2370*/  @!P0 BRA `(.L_x_4696) ;  /* 0x0000007000008947 */ /* 0x000fea0003800000 */
[----:B-----5:R-:W-:Y:S01]  /*2380*/  HADD2.F32 R205, -RZ, R26.H1_H1 ;  /* 0x3000001affcd7230 */ /* 0x020fe20000004100 */
[----:B------:R-:W-:Y:S05]  /*2390*/  BRA `(.L_x_4696) ;  /* 0x0000005000007947 */ /* 0x000fea0003800000 */
.L_x_4695:
[----:B0----5:R-:W-:Y:S02]  /*23a0*/  HADD2.F32 R2, -RZ, R30.H1_H1 ;  /* 0x3000001eff027230 */ /* 0x021fe40000004100 */
[----:B------:R-:W-:-:S03]  /*23b0*/  @P0 HADD2.F32 R12, -RZ, R26.H1_H1 ;  /* 0x3000001aff0c0230 */ /* 0x000fc60000004100 */
[----:B------:R-:W-:-:S04]  /*23c0*/  FMUL.FTZ R2, R2, c[0x0][0x1ec] ;  /* 0x00007b0002027a20 */ /* 0x000fc80000410000 */
[----:B------:R-:W-:-:S04]  /*23d0*/  FMUL.FTZ R205, R125, R2 ;  /* 0x000000027dcd7220 */ /* 0x000fc80000410000 */
[----:B------:R-:W-:Y:S02]  /*23e0*/  @P0 FADD.FTZ R205, R12, R205 ;  /* 0x000000cd0ccd0221 */ /* 0x000fe40000010000 */
.L_x_4696:
[----:B------:R-:W-:Y:S05]  /*23f0*/  BSYNC B0 ;  /* 0x0000000000007941 */ /* 0x000fea0003800000 */
.L_x_4694:
[----:B------:R-:W-:Y:S01]  /*2400*/  BSSY B0, `(.L_x_4697) ;  /* 0x000000b000007945 */ /* 0x000fe20003800000 */
[----:B------:R-:W-:Y:S05]  /*2410*/  @P2 BRA `(.L_x_4698) ;  /* 0x0000004000002947 */ /* 0x000fea0003800000 */
[----:B------:R-:W-:Y:S01]  /*2420*/  HFMA2.MMA R207, -RZ, RZ, 0, 0 ;  /* 0x00000000ffcf7435 */ /* 0x000fe200000001ff */
[----:B------:R-:W-:Y:S05]  /*2430*/  @!P0 BRA `(.L_x_4699) ;  /* 0x0000007000008947 */ /* 0x000fea0003800000 */
[----:B-----5:R-:W-:Y:S01]  /*2440*/  HADD2.F32 R207, -RZ, R27.H0_H0 ;  /* 0x2000001bffcf7230 */ /* 0x020fe20000004100 */
[----:B------:R-:W-:Y:S05]  /*2450*/  BRA `(.L_x_4699) ;  /* 0x0000005000007947 */ /* 0x000fea0003800000 */
.L_x_4698:
[----:B0----5:R-:W-:-:S05]  /*2460*/  HADD2.F32 R2, -RZ, R31.H0_H0 ;  /* 0x2000001fff027230 */ /* 0x021fca0000004100 */
[----:B------:R-:W-:Y:S01]  /*2470*/  FMUL.FTZ R207, R2, c[0x0][0x1ec] ;  /* 0x00007b0002cf7a20 */ /* 0x000fe20000410000 */
[----:B------:R-:W-:-:S03]  /*2480*/  @P0 HADD2.F32 R2, -RZ, R27.H0_H0 ;  /* 0x2000001bff020230 */ /* 0x000fc60000004100 */
[----:B------:R-:W-:-:S04]  /*2490*/  FMUL.FTZ R207, R124, R207 ;  /* 0x000000cf7ccf7220 */ /* 0x000fc80000410000 */
[----:B------:R-:W-:Y:S02]  /*24a0*/  @P0 FADD.FTZ R207, R2, R207 ;  /* 0x000000cf02cf0221 */ /* 0x000fe40000010000 */
.L_x_4699:
[----:B------:R-:W-:Y:S05]  /*24b0*/  BSYNC B0 ;  /* 0x0000000000007941 */ /* 0x000fea0003800000 */
.L_x_4697:
[----:B------:R-:W-:Y:S01]  /*24c0*/  BSSY B0, `(.L_x_4700) ;  /* 0x000000b000007945 */ /* 0x000fe20003800000 */
[----:B------:R-:W-:Y:S05]  /*24d0*/  @P2 BRA `(.L_x_4701) ;  /* 0x0000004000002947 */ /* 0x000fea0003800000 */
[----:B------:R-:W-:Y:S01]  /*24e0*/  MOV R209, RZ ;  /* 0x000000ff00d17202 */ /* 0x000fe20000000f00 */
[----:B------:R-:W-:Y:S05]  /*24f0*/  @!P0 BRA `(.L_x_4702) ;  /* 0x0000007000008947 */ /* 0x000fea0003800000 */
[----:B-----5:R-:W-:Y:S01]  /*2500*/  HADD2.F32 R209, -RZ, R27.H1_H1 ;  /* 0x3000001bffd17230 */ /* 0x020fe20000004100 */
[----:B------:R-:W-:Y:S05]  /*2510*/  BRA `(.L_x_4702) ;  /* 0x0000005000007947 */ /* 0x000fea0003800000 */
.L_x_4701:
[----:B0----5:R-:W-:Y:S02]  /*2520*/  HADD2.F32 R2, -RZ, R31.H1_H1 ;  /* 0x3000001fff027230 */ /* 0x021fe40000004100 */
[----:B------:R-:W-:-:S03]  /*2530*/  @P0 HADD2.F32 R12, -RZ, R27.H1_H1 ;  /* 0x3000001bff0c0230 */ /* 0x000fc60000004100 */
[----:B------:R-:W-:-:S04]  /*2540*/  FMUL.FTZ R2, R2, c[0x0][0x1ec] ;  /* 0x00007b0002027a20 */ /* 0x000fc80000410000 */
[----:B------:R-:W-:-:S04]  /*2550*/  FMUL.FTZ R209, R127, R2 ;  /* 0x000000027fd17220 */ /* 0x000fc80000410000 */
[----:B------:R-:W-:Y:S02]  /*2560*/  @P0 FADD.FTZ R209, R12, R209 ;  /* 0x000000d10cd10221 */ /* 0x000fe40000010000 */
.L_x_4702:
[----:B------:R-:W-:Y:S05]  /*2570*/  BSYNC B0 ;  /* 0x0000000000007941 */ /* 0x000fea0003800000 */
.L_x_4700:
[----:B------:R-:W-:Y:S01]  /*2580*/  IADD3 R225, R211, 0x200, RZ ;  /* 0x00000200d3e17810 */ /* 0x000fe20007ffe0ff */
[-C--:B0-----:R-:W-:Y:S01]  /*2590*/  IMAD.WIDE.U32 R2, R213, R36.reuse, c[0x0][0x188] ;  /* 0x00006200d5027625 */ /* 0x081fe200078e0024 */
[----:B------:R-:W-:Y:S02]  /*25a0*/  @P1 IADD3 R13, R38, 0x200, RZ ;  /* 0x00000200260d1810 */ /* 0x000fe40007ffe0ff */
        /* <DEDUP_REMOVED lines=11> */
[----:B0-----:R-:W-:Y:S01]  /*2660*/  HFMA2.MMA R17, -RZ, RZ, 0, 0 ;  /* 0x00000000ff117435 */ /* 0x001fe200000001ff */
[----:B------:R-:W-:Y:S05]  /*2670*/  @!P0 BRA `(.L_x_4705) ;  /* 0x0000007000008947 */ /* 0x000fea0003800000 */
[----:B-----5:R-:W-:Y:S01]  /*2680*/  HADD2.F32 R17, -RZ, R24.H0_H0 ;  /* 0x20000018ff117230 */ /* 0x020fe20000004100 */
[----:B------:R-:W-:Y:S05]  /*2690*/  BRA `(.L_x_4705) ;  /* 0x0000005000007947 */ /* 0x000fea0003800000 */
.L_x_4704:
[----:B0----5:R-:W-:-:S05]  /*26a0*/  HADD2.F32 R2, -RZ, R28.H0_H0 ;  /* 0x2000001cff027230 */ /* 0x021fca0000004100 */
[----:B------:R-:W-:Y:S01]  /*26b0*/  FMUL.FTZ R17, R2, c[0x0][0x1ec] ;  /* 0x00007b0002117a20 */ /* 0x000fe20000410000 */
[----:B------:R-:W-:-:S03]  /*26c0*/  @P0 HADD2.F32 R2, -RZ, R24.H0_H0 ;  /* 0x20000018ff020230 */ /* 0x000fc60000004100 */
[----:B------:R-:W-:-:S04]  /*26d0*/  FMUL.FTZ R17, R126, R17 ;  /* 0x000000117e117220 */ /* 0x000fc80000410000 */
[----:B------:R-:W-:Y:S02]  /*26e0*/  @P0 FADD.FTZ R17, R2, R17 ;  /* 0x0000001102110221 */ /* 0x000fe40000010000 */
.L_x_4705:
[----:B------:R-:W-:Y:S05]  /*26f0*/  BSYNC B0 ;  /* 0x0000000000007941 */ /* 0x000fea0003800000 */
.L_x_4703:
[----:B------:R-:W-:Y:S01]  /*2700*/  BSSY B0, `(.L_x_4706) ;  /* 0x000000b000007945 */ /* 0x000fe20003800000 */
[----:B------:R-:W-:Y:S05]  /*2710*/  @P2 BRA `(.L_x_4707) ;  /* 0x0000004000002947 */ /* 0x000fea0003800000 */
[----:B------:R-:W-:Y:S01]  /*2720*/  MOV R211, RZ ;  /* 0x000000ff00d37202 */ /* 0x000fe20000000f00 */
[----:B------:R-:W-:Y:S05]  /*2730*/  @!P0 BRA `(.L_x_4708) ;  /* 0x0000007000008947 */ /* 0x000fea0003800000 */
[----:B-----5:R-:W-:Y:S01]  /*2740*/  HADD2.F32 R211, -RZ, R24.H1_H1 ;  /* 0x30000018ffd37230 */ /* 0x020fe20000004100 */
[----:B------:R-:W-:Y:S05]  /*2750*/  BRA `(.L_x_4708) ;  /* 0x0000005000007947 */ /* 0x000fea0003800000 */
.L_x_4707:
[----:B-----5:R-:W-:Y:S02]  /*2760*/  HADD2.F32 R2, -RZ, R28.H1_H1 ;  /* 0x3000001cff027230 */ /* 0x020fe40000004100 */
[----:B------:R-:W-:-:S03]  /*2770*/  @P0 HADD2.F32 R12, -RZ, R24.H1_H1 ;  /* 0x30000018ff0c0230 */ /* 0x000fc60000004100 */
[----:B------:R-:W-:-:S04]  /*2780*/  FMUL.FTZ R2, R2, c[0x0][0x1ec] ;  /* 0x00007b0002027a20 */ /* 0x000fc80000410000 */
[----:B------:R-:W-:-:S04]  /*2790*/  FMUL.FTZ R211, R129, R2 ;  /* 0x0000000281d37220 */ /* 0x000fc80000410000 */
[----:B------:R-:W-:Y:S02]  /*27a0*/  @P0 FADD.FTZ R211, R12, R211 ;  /* 0x000000d30cd30221 */ /* 0x000fe40000010000 */
.L_x_4708:
[----:B------:R-:W-:Y:S05]  /*27b0*/  BSYNC B0 ;  /* 0x0000000000007941 */ /* 0x000fea0003800000 */
.L_x_4706:
[----:B------:R-:W-:Y:S01]  /*27c0*/  BSSY B0, `(.L_x_4709) ;  /* 0x000000b000007945 */ /* 0x000fe20003800000 */
[----:B------:R-:W-:Y:S05]  /*27d0*/  @P2 BRA `(.L_x_4710) ;  /* 0x0000004000002947 */ /* 0x000fea0003800000 */
[----:B------:R-:W-:Y:S01]  /*27e0*/  HFMA2.MMA R213, -RZ, RZ, 0, 0 ;  /* 0x00000000ffd57435 */ /* 0x000fe200000001ff */
[----:B------:R-:W-:Y:S05]  /*27f0*/  @!P0 BRA `(.L_x_4711) ;  /* 0x0000007000008947 */ /* 0x000fea0003800000 */
[----:B-----5:R-:W-:Y:S01]  /*2800*/  HADD2.F32 R213, -RZ, R25.H0_H0 ;  /* 0x20000019ffd57230 */ /* 0x020fe20000004100 */
[----:B------:R-:W-:Y:S05]  /*2810*/  BRA `(.L_x_4711) ;  /* 0x0000005000007947 */ /* 0x000fea0003800000 */
.L_x_4710:
[----:B-----5:R-:W-:-:S05]  /*2820*/  HADD2.F32 R2, -RZ, R29.H0_H0 ;  /* 0x2000001dff027230 */ /* 0x020fca0000004100 */
[----:B------:R-:W-:Y:S01]  /*2830*/  FMUL.FTZ R213, R2, c[0x0][0x1ec] ;  /* 0x00007b0002d57a20 */ /* 0x000fe20000410000 */
[----:B------:R-:W-:-:S03]  /*2840*/  @P0 HADD2.F32 R2, -RZ, R25.H0_H0 ;  /* 0x20000019ff020230 */ /* 0x000fc60000004100 */
[----:B------:R-:W-:-:S04]  /*2850*/  FMUL.FTZ R213, R128, R213 ;  /* 0x000000d580d57220 */ /* 0x000fc80000410000 */
[----:B------:R-:W-:Y:S02]  /*2860*/  @P0 FADD.FTZ R213, R2, R213 ;  /* 0x000000d502d50221 */ /* 0x000fe40000010000 */
.L_x_4711:
[----:B------:R-:W-:Y:S05]  /*2870*/  BSYNC B0 ;  /* 0x0000000000007941 */ /* 0x000fea0003800000 */
.L_x_4709:
[----:B------:R-:W-:Y:S01]  /*2880*/  BSSY B0, `(.L_x_4712) ;  /* 0x000000b000007945 */ /* 0x000fe20003800000 */
[----:B------:R-:W-:Y:S05]  /*2890*/  @P2 BRA `(.L_x_4713) ;  /* 0x0000004000002947 */ /* 0x000fea0003800000 */
[----:B------:R-:W-:Y:S01]  /*28a0*/  MOV R215, RZ ;  /* 0x000000ff00d77202 */ /* 0x000fe20000000f00 */
[----:B------:R-:W-:Y:S05]  /*28b0*/  @!P0 BRA `(.L_x_4714) ;  /* 0x0000007000008947 */ /* 0x000fea0003800000 */
[----:B-----5:R-:W-:Y:S01]  /*28c0*/  HADD2.F32 R215, -RZ, R25.H1_H1 ;  /* 0x30000019ffd77230 */ /* 0x020fe20000004100 */
[----:B------:R-:W-:Y:S05]  /*28d0*/  BRA `(.L_x_4714) ;  /* 0x0000005000007947 */ /* 0x000fea0003800000 */
.L_x_4713:
[----:B-----5:R-:W-:Y:S02]  /*28e0*/  HADD2.F32 R2, -RZ, R29.H1_H1 ;  /* 0x3000001dff027230 */ /* 0x020fe40000004100 */
[----:B------:R-:W-:-:S03]  /*28f0*/  @P0 HADD2.F32 R12, -RZ, R25.H1_H1 ;  /* 0x30000019ff0c0230 */ /* 0x000fc60000004100 */
[----:B------:R-:W-:-:S04]  /*2900*/  FMUL.FTZ R2, R2, c[0x0][0x1ec] ;  /* 0x00007b0002027a20 */ /* 0x000fc80000410000 */
[----:B------:R-:W-:-:S04]  /*2910*/  FMUL.FTZ R215, R131, R2 ;  /* 0x0000000283d77220 */ /* 0x000fc80000410000 */
[----:B------:R-:W-:Y:S02]  /*2920*/  @P0 FADD.FTZ R215, R12, R215 ;  /* 0x000000d70cd70221 */ /* 0x000fe40000010000 */
.L_x_4714:
[----:B------:R-:W-:Y:S05]  /*2930*/  BSYNC B0 ;  /* 0x0000000000007941 */ /* 0x000fea0003800000 */
.L_x_4712:
[----:B------:R-:W-:Y:S01]  /*2940*/  BSSY B0, `(.L_x_4715) ;  /* 0x000000b000007945 */ /* 0x000fe20003800000 */
[----:B------:R-:W-:Y:S05]  /*2950*/  @P2 BRA `(.L_x_4716) ;  /* 0x0000004000002947 */ /* 0x000fea0003800000 */
[----:B------:R-:W-:Y:S01]  /*2960*/  HFMA2.MMA R217, -RZ, RZ, 0, 0 ;  /* 0x00000000ffd97435 */ /* 0x000fe200000001ff */
[----:B------:R-:W-:Y:S05]  /*2970*/  @!P0 BRA `(.L_x_4717) ;  /* 0x0000007000008947 */ /* 0x000fea0003800000 */
[----:B-----5:R-:W-:Y:S01]  /*2980*/  HADD2.F32 R217, -RZ, R26.H0_H0 ;  /* 0x2000001affd97230 */ /* 0x020fe20000004100 */
[----:B------:R-:W-:Y:S05]  /*2990*/  BRA `(.L_x_4717) ;  /* 0x0000005000007947 */ /* 0x000fea0003800000 */
.L_x_4716:
[----:B-----5:R-:W-:-:S05]  /*29a0*/  HADD2.F32 R2, -RZ, R30.H0_H0 ;  /* 0x2000001eff027230 */ /* 0x020fca0000004100 */
[----:B------:R-:W-:Y:S01]  /*29b0*/  FMUL.FTZ R217, R2, c[0x0][0x1ec] ;  /* 0x00007b0002d97a20 */ /* 0x000fe20000410000 */
[----:B------:R-:W-:-:S03]  /*29c0*/  @P0 HADD2.F32 R2, -RZ, R26.H0_H0 ;  /* 0x2000001aff020230 */ /* 0x000fc60000004100 */
[----:B------:R-:W-:-:S04]  /*29d0*/  FMUL.FTZ R217, R130, R217 ;  /* 0x000000d982d97220 */ /* 0x000fc80000410000 */
[----:B------:R-:W-:Y:S02]  /*29e0*/  @P0 FADD.FTZ R217, R2, R217 ;  /* 0x000000d902d90221 */ /* 0x000fe40000010000 */
.L_x_4717:
[----:B------:R-:W-:Y:S05]  /*29f0*/  BSYNC B0 ;  /* 0x0000000000007941 */ /* 0x000fea0003800000 */
.L_x_4715:
[----:B------:R-:W-:Y:S01]  /*2a00*/  BSSY B0, `(.L_x_4718) ;  /* 0x000000b000007945 */ /* 0x000fe20003800000 */
[----:B------:R-:W-:Y:S05]  /*2a10*/  @P2 BRA `(.L_x_4719) ;  /* 0x0000004000002947 */ /* 0x000fea0003800000 */
[----:B------:R-:W-:Y:S01]  /*2a20*/  MOV R219, RZ ;  /* 0x000000ff00db7202 */ /* 0x000fe20000000f00 */
[----:B------:R-:W-:Y:S05]  /*2a30*/  @!P0 BRA `(.L_x_4720) ;  /* 0x0000007000008947 */ /* 0x000fea0003800000 */
[----:B-----5:R-:W-:Y:S01]  /*2a40*/  HADD2.F32 R219, -RZ, R26.H1_H1 ;  /* 0x3000001affdb7230 */ /* 0x020fe20000004100 */
[----:B------:R-:W-:Y:S05]  /*2a50*/  BRA `(.L_x_4720) ;  /* 0x0000005000007947 */ /* 0x000fea0003800000 */
.L_x_4719:
[----:B-----5:R-:W-:Y:S02]  /*2a60*/  HADD2.F32 R2, -RZ, R30.H1_H1 ;  /* 0x3000001eff027230 */ /* 0x020fe40000004100 */
[----:B------:R-:W-:-:S03]  /*2a70*/  @P0 HADD2.F32 R12, -RZ, R26.H1_H1 ;  /* 0x3000001aff0c0230 */ /* 0x000fc60000004100 */
[----:B------:R-:W-:-:S04]  /*2a80*/  FMUL.FTZ R2, R2, c[0x0][0x1ec] ;  /* 0x00007b0002027a20 */ /* 0x000fc80000410000 */
[----:B------:R-:W-:-:S04]  /*2a90*/  FMUL.FTZ R219, R133, R2 ;  /* 0x0000000285db7220 */ /* 0x000fc80000410000 */
[----:B------:R-:W-:Y:S02]  /*2aa0*/  @P0 FADD.FTZ R219, R12, R219 ;  /* 0x000000db0cdb0221 */ /* 0x000fe40000010000 */
.L_x_4720:
[----:B------:R-:W-:Y:S05]  /*2ab0*/  BSYNC B0 ;  /* 0x0000000000007941 */ /* 0x000fea0003800000 */
.L_x_4718:
[----:B------:R-:W-:Y:S01]  /*2ac0*/  BSSY B0, `(.L_x_4721) ;  /* 0x000000b000007945 */ /* 0x000fe20003800000 */
[----:B------:R-:W-:Y:S05]  /*2ad0*/  @P2 BRA `(.L_x_4722) ;  /* 0x0000004000002947 */ /* 0x000fea0003800000 */
[----:B------:R-:W-:Y:S01]  /*2ae0*/  HFMA2.MMA R221, -RZ, RZ, 0, 0 ;  /* 0x00000000ffdd7435 */ /* 0x000fe200000001ff */
[----:B------:R-:W-:Y:S05]  /*2af0*/  @!P0 BRA `(.L_x_4723) ;  /* 0x0000007000008947 */ /* 0x000fea0003800000 */
[----:B-----5:R-:W-:Y:S01]  /*2b00*/  HADD2.F32 R221, -RZ, R27.H0_H0 ;  /* 0x2000001bffdd7230 */ /* 0x020fe20000004100 */
[----:B------:R-:W-:Y:S05]  /*2b10*/  BRA `(.L_x_4723) ;  /* 0x0000005000007947 */ /* 0x000fea0003800000 */
.L_x_4722:
[----:B-----5:R-:W-:-:S05]  /*2b20*/  HADD2.F32 R2, -RZ, R31.H0_H0 ;  /* 0x2000001fff027230 */ /* 0x020fca0000004100 */
[----:B------:R-:W-:Y:S01]  /*2b30*/  FMUL.FTZ R221, R2, c[0x0][0x1ec] ;  /* 0x00007b0002dd7a20 */ /* 0x000fe20000410000 */
[----:B------:R-:W-:-:S03]  /*2b40*/  @P0 HADD2.F32 R2, -RZ, R27.H0_H0 ;  /* 0x2000001bff020230 */ /* 0x000fc60000004100 */
[----:B------:R-:W-:-:S04]  /*2b50*/  FMUL.FTZ R221, R132, R221 ;  /* 0x000000dd84dd7220 */ /* 0x000fc80000410000 */
[----:B------:R-:W-:Y:S02]  /*2b60*/  @P0 FADD.FTZ R221, R2, R221 ;  /* 0x000000dd02dd0221 */ /* 0x000fe40000010000 */
.L_x_4723:
[----:B------:R-:W-:Y:S05]  /*2b70*/  BSYNC B0 ;  /* 0x0000000000007941 */ /* 0x000fea0003800000 */
.L_x_4721:
[----:B------:R-:W-:Y:S01]  /*2b80*/  BSSY B0, `(.L_x_4724) ;  /* 0x000000b000007945 */ /* 0x000fe20003800000 */
[----:B------:R-:W-:Y:S05]  /*2b90*/  @P2 BRA `(.L_x_4725) ;  /* 0x0000004000002947 */ /* 0x000fea0003800000 */
[----:B------:R-:W-:Y:S01]  /*2ba0*/  MOV R223, RZ ;  /* 0x000000ff00df7202 */ /* 0x000fe20000000f00 */
[----:B------:R-:W-:Y:S05]  /*2bb0*/  @!P0 BRA `(.L_x_4726) ;  /* 0x0000007000008947 */ /* 0x000fea0003800000 */
[----:B-----5:R-:W-:Y:S01]  /*2bc0*/  HADD2.F32 R223, -RZ, R27.H1_H1 ;  /* 0x3000001bffdf7230 */ /* 0x020fe20000004100 */
[----:B------:R-:W-:Y:S05]  /*2bd0*/  BRA `(.L_x_4726) ;  /* 0x0000005000007947 */ /* 0x000fea0003800000 */
.L_x_4725:
[----:B-----5:R-:W-:-:S05]  /*2be0*/  HADD2.F32 R2, -RZ, R31.H1_H1 ;  /* 0x3000001fff027230 */ /* 0x020fca0000004100 */
[----:B------:R-:W-:Y:S01]  /*2bf0*/  FMUL.FTZ R223, R2, c[0x0][0x1ec] ;  /* 0x00007b0002df7a20 */ /* 0x000fe20000410000 */
[----:B------:R-:W-:-:S03]  /*2c00*/  @P0 HADD2.F32 R2, -RZ, R27.H1_H1 ;  /* 0x3000001bff020230 */ /* 0x000fc60000004100 */
[----:B------:R-:W-:-:S04]  /*2c10*/  FMUL.FTZ R223, R138, R223 ;  /* 0x000000df8adf7220 */ /* 0x000fc80000410000 */
[----:B------:R-:W-:Y:S02]  /*2c20*/  @P0 FADD.FTZ R223, R2, R223 ;  /* 0x000000df02df0221 */ /* 0x000fe40000010000 */
.L_x_4726:
[----:B------:R-:W-:Y:S05]  /*2c30*/  BSYNC B0 ;  /* 0x0000000000007941 */ /* 0x000fea0003800000 */
.L_x_4724:
[----:B------:R-:W-:Y:S01]  /*2c40*/  FADD.FTZ R2, RZ, R37 ;  /* 0x00000025ff027221 */ /* 0x000fe20000010000 */
[----:B------:R-:W-:Y:S02]  /*2c50*/  F2FP.PACK_AB R35, R223, R221 ;  /* 0x000000dddf23723e */ /* 0x000fe400000000ff */
[----:B------:R-:W-:Y:S01]  /*2c60*/  F2FP.PACK_AB R34, R219, R217 ;  /* 0x000000d9db22723e */ /* 0x000fe200000000ff */
[----:B------:R-:W-:Y:S01]  /*2c70*/  FADD.FTZ R2, R2, R39 ;  /* 0x0000002702027221 */ /* 0x000fe20000010000 */
[----:B------:R-:W-:Y:S02]  /*2c80*/  F2FP.PACK_AB R33, R215, R213 ;  /* 0x000000d5d721723e */ /* 0x000fe400000000ff */
[----:B------:R-:W-:Y:S01]  /*2c90*/  F2FP.PACK_AB R32, R211, R17 ;  /* 0x00000011d320723e */ /* 0x000fe200000000ff */
        /* <DEDUP_REMOVED lines=44> */
.L_x_4733:
        /* <DEDUP_REMOVED lines=100> */
.L_x_4734:
        /* <DEDUP_REMOVED lines=24> */
[----:B0-2---:R-:W-:-:S02]  /*3720*/  FMUL.FTZ R225, R33, R38 ;  /* 0x0000002621e17220 */ /* 0x005fc40000410000 */
[----:B------:R-:W-:Y:S02]  /*3730*/  FADD.FTZ R33, -R33, R2 ;  /* 0x0000000221217221 */ /* 0x000fe40000010100 */
[----:B------:R-:W-:Y:S02]  /*3740*/  FFMA.FTZ R225, R36, R2, R225 ;  /* 0x0000000224e17223 */ /* 0x000fe400000100e1 */
        /* <DEDUP_REMOVED lines=13> */
[-C--:B------:R-:W-:Y:S02]  /*3820*/  FMUL.FTZ R225, R225, R227.reuse ;  /* 0x000000e3e1e17220 */ /* 0x080fe40000410000 */
[----:B------:R-:W-:Y:S02]  /*3830*/  FMUL.FTZ R16, R16, R16 ;  /* 0x0000001010107220 */ /* 0x000fe40000410000 */
[C---:B------:R-:W-:Y:S01]  /*3840*/  FFMA.FTZ R32, R35.reuse, R12, R225 ;  /* 0x0000000c23207223 */ /* 0x040fe200000100e1 */
[----:B------:R-:W-:Y:S01]  /*3850*/  MOV R12, c[0x0][0x1e0] ;  /* 0x00007800000c7a02 */ /* 0x000fe20000000f00 */
[----:B------:R-:W-:Y:S02]  /*3860*/  FMUL.FTZ R16, R35, R16 ;  /* 0x0000001023107220 */ /* 0x000fe40000410000 */
[----:B--2---:R-:W-:Y:S02]  /*3870*/  FADD.FTZ R2, R13, R2 ;  /* 0x000000020d027221 */ /* 0x004fe40000010000 */
[----:B------:R-:W-:-:S02]  /*3880*/  FMUL.FTZ R16, R16, R227 ;  /* 0x000000e310107220 */ /* 0x000fc40000410000 */
[C---:B0-----:R-:W-:Y:S02]  /*3890*/  FMUL.FTZ R32, R3.reuse, R32 ;  /* 0x0000002003207220 */ /* 0x041fe40000410000 */
[----:B------:R-:W-:-:S03]  /*38a0*/  FFMA.FTZ R16, R3, R16, R2 ;  /* 0x0000001003107223 */ /* 0x000fc60000010002 */
[----:B------:R-:W0:Y:S04]  /*38b0*/  SHFL.IDX PT, R35, R32, RZ, 0x1f ;  /* 0x00001fff20237589 */ /* 0x000e2800000e0000 */
[----:B------:R-:W1:Y:S01]  /*38c0*/  SHFL.IDX PT, R13, R16, RZ, 0x1f ;  /* 0x00001fff100d7589 */ /* 0x000e6200000e0000 */
[----:B0-----:R-:W-:-:S05]  /*38d0*/  FMUL.FTZ R2, R35, R35 ;  /* 0x0000002323027220 */ /* 0x001fca0000410000 */
[----:B------:R-:W-:Y:S01]  /*38e0*/  FSEL R3, R2, RZ, P0 ;  /* 0x000000ff02037208 */ /* 0x000fe20000000000 */
[----:B-1----:R-:W-:Y:S01]  /*38f0*/  FFMA.FTZ R2, R13, R12, c[0x0][0x228] ;  /* 0x00008a000d027623 */ /* 0x002fe2000001000c */
[----:B------:R-:W-:-:S03]  /*3900*/  @!P1 LEA R12, P3, R136, c[0x0][0x1a8], 0x2 ;  /* 0x00006a00880c9a11 */ /* 0x000fc600078610ff */
        /* <DEDUP_REMOVED lines=9> */
[----:B-1----:R-:W-:Y:S01]  /*39a0*/  FSEL R2, R35, RZ, !P0 ;  /* 0x000000ff23027208 */ /* 0x002fe20004000000 */
[----:B------:R-:W-:Y:S01]  /*39b0*/  HADD2.F32 R3, -RZ, R6.H0_H0 ;  /* 0x20000006ff037230 */ /* 0x000fe20000004100 */
[----:B------:R-:W-:-:S03]  /*39c0*/  IADD3 R20, R20, -0x1, RZ ;  /* 0xffffffff14147810 */ /* 0x000fc60007ffe0ff */
[C---:B------:R-:W-:Y:S02]  /*39d0*/  FADD.FTZ R34, -R2.reuse, R43 ;  /* 0x0000002b02227221 */ /* 0x040fe40000010100 */
[C---:B------:R-:W-:Y:S02]  /*39e0*/  FADD.FTZ R42, -R2.reuse, R51 ;  /* 0x00000033022a7221 */ /* 0x040fe40000010100 */
[C---:B------:R-:W-:Y:S02]  /*39f0*/  FADD.FTZ R38, -R2.reuse, R47 ;  /* 0x0000002f02267221 */ /* 0x040fe40000010100 */
[----:B------:R-:W-:Y:S01]  /*3a00*/  FMUL.FTZ R21, R33, R34 ;  /* 0x0000002221157220 */ /* 0x000fe20000410000 */
[----:B------:R-:W-:Y:S01]  /*3a10*/  HADD2.F32 R34, -RZ, R7.H1_H1 ;  /* 0x30000007ff227230 */ /* 0x000fe20000004100 */
[C---:B------:R-:W-:Y:S02]  /*3a20*/  FADD.FTZ R12, -R2.reuse, R37 ;  /* 0x00000025020c7221 */ /* 0x040fe40000010100 */
[----:B------:R-:W-:-:S02]  /*3a30*/  FADD.FTZ R16, -R2, R39 ;  /* 0x0000002702107221 */ /* 0x000fc40000010100 */
[C---:B------:R-:W-:Y:S02]  /*3a40*/  FADD.FTZ R32, -R2.reuse, R41 ;  /* 0x0000002902207221 */ /* 0x040fe40000010100 */
[C---:B------:R-:W-:Y:S02]  /*3a50*/  FADD.FTZ R36, -R2.reuse, R45 ;  /* 0x0000002d02247221 */ /* 0x040fe40000010100 */
[C---:B------:R-:W-:Y:S02]  /*3a60*/  FADD.FTZ R40, -R2.reuse, R49 ;  /* 0x0000003102287221 */ /* 0x040fe40000010100 */
[C---:B------:R-:W-:Y:S01]  /*3a70*/  FADD.FTZ R44, -R2.reuse, R53 ;  /* 0x00000035022c7221 */ /* 0x040fe20000010100 */
[----:B------:R-:W-:Y:S01]  /*3a80*/  MOV R53, 0x10 ;  /* 0x0000001000357802 */ /* 0x000fe20000000f00 */
        /* <DEDUP_REMOVED lines=24> */
[----:B------:R-:W-:Y:S01]  /*3c10*/  HADD2.F32 R17, -RZ, R6.H1_H1 ;  /* 0x30000006ff117230 */ /* 0x000fe20000004100 */
        /* <DEDUP_REMOVED lines=46> */
[----:B------:R-:W-:Y:S01]  /*3f00*/  HADD2.F32 R33, -RZ, R7.H0_H0 ;  /* 0x20000007ff217230 */ /* 0x000fe20000004100 */
[----:B------:R-:W-:Y:S02]  /*3f10*/  FFMA.FTZ R38, R37, R34, R62 ;  /* 0x0000002225267223 */ /* 0x000fe4000001003e */
[----:B------:R-:W-:Y:S01]  /*3f20*/  FFMA.FTZ R37, R13, R17, R60 ;  /* 0x000000110d257223 */ /* 0x000fe2000001003c */
[----:B------:R-:W-:Y:S01]  /*3f30*/  HADD2.F32 R13, -RZ, R4.H0_H0 ;  /* 0x20000004ff0d7230 */ /* 0x000fe20000004100 */
[----:B------:R-:W-:Y:S01]  /*3f40*/  FFMA.FTZ R35, R40, R33, R61 ;  /* 0x0000002128237223 */ /* 0x000fe2000001003d */
[--C-:B------:R-:W-:Y:S01]  /*3f50*/  HADD2.F32 R17, -RZ, R5.reuse.H0_H0 ;  /* 0x20000005ff117230 */ /* 0x100fe20000004100 */
[----:B------:R-:W-:Y:S01]  /*3f60*/  FFMA.FTZ R34, R36, R3, R59 ;  /* 0x0000000324227223 */ /* 0x000fe2000001003b */
[----:B------:R-:W-:Y:S01]  /*3f70*/  HADD2.F32 R33, -RZ, R5.H1_H1 ;  /* 0x30000005ff217230 */ /* 0x000fe20000004100 */
[----:B------:R-:W-:Y:S01]  /*3f80*/  FFMA.FTZ R12, R12, R13, R55 ;  /* 0x0000000d0c0c7223 */ /* 0x000fe20000010037 */
[----:B------:R-:W-:Y:S01]  /*3f90*/  HADD2.F32 R36, -RZ, R11.H0_H0 ;  /* 0x2000000bff247230 */ /* 0x000fe20000004100 */
[----:B------:R-:W-:Y:S01]  /*3fa0*/  IMAD R20, R20, c[0x0][0x168], RZ ;  /* 0x00005a0014147a24 */ /* 0x000fe200078e02ff */
[--C-:B------:R-:W-:Y:S01]  /*3fb0*/  HADD2.F32 R13, -RZ, R8.reuse.H0_H0 ;  /* 0x20000008ff0d7230 */ /* 0x100fe20000004100 */
[----:B------:R-:W-:Y:S01]  /*3fc0*/  FFMA.FTZ R17, R32, R17, R57 ;  /* 0x0000001120117223 */ /* 0x000fe20000010039 */
[----:B------:R-:W-:Y:S01]  /*3fd0*/  HADD2.F32 R40, -RZ, R15.H0_H0 ;  /* 0x2000000fff287230 */ /* 0x000fe20000004100 */
[----:B------:R-:W-:Y:S01]  /*3fe0*/  FFMA.FTZ R32, R21, R33, R58 ;  /* 0x0000002115207223 */ /* 0x000fe2000001003a */
[----:B------:R-:W-:Y:S01]  /*3ff0*/  HADD2.F32 R33, -RZ, R11.H1_H1 ;  /* 0x3000000bff217230 */ /* 0x000fe20000004100 */
[----:B------:R-:W-:Y:S01]  /*4000*/  FFMA.FTZ R156, R156, R36, R69 ;  /* 0x000000249c9c7223 */ /* 0x000fe20000010045 */
[----:B------:R-:W-:Y:S01]  /*4010*/  SHF.R.S32.HI R3, RZ, 0x1f, R20 ;  /* 0x0000001fff037819 */ /* 0x000fe20000011414 */
[----:B------:R-:W-:Y:S01]  /*4020*/  FFMA.FTZ R36, R44, R13, R63 ;  /* 0x0000000d2c247223 */ /* 0x000fe2000001003f */
[----:B------:R-:W-:Y:S01]  /*4030*/  HADD2.F32 R13, -RZ, R15.H1_H1 ;  /* 0x3000000fff0d7230 */ /* 0x000fe20000004100 */
[----:B------:R-:W-:Y:S01]  /*4040*/  FFMA.FTZ R43, R41, R33, R70 ;  /* 0x00000021292b7223 */ /* 0x000fe20000010046 */
[----:B------:R-:W-:Y:S01]  /*4050*/  LEA.HI R3, R3, R20, RZ, 0x3 ;  /* 0x0000001403037211 */ /* 0x000fe200078f18ff */
[----:B------:R-:W-:Y:S01]  /*4060*/  HADD2.F32 R21, -RZ, R9.H0_H0 ;  /* 0x20000009ff157230 */ /* 0x000fe20000004100 */
[----:B------:R-:W-:Y:S01]  /*4070*/  FFMA.FTZ R40, R172, R40, R77 ;  /* 0x00000028ac287223 */ /* 0x000fe2000001004d */
[----:B------:R-:W-:Y:S01]  /*4080*/  HADD2.F32 R20, -RZ, R8.H1_H1 ;  /* 0x30000008ff147230 */ /* 0x000fe20000004100 */
[----:B------:R-:W-:Y:S01]  /*4090*/  FFMA.FTZ R45, R45, R13, R78 ;  /* 0x0000000d2d2d7223 */ /* 0x000fe2000001004e */
[----:B------:R-:W-:Y:S01]  /*40a0*/  HADD2.F32 R33, -RZ, R19.H1_H1 ;  /* 0x30000013ff217230 */ /* 0x000fe20000004100 */
[----:B------:R-:W-:Y:S01]  /*40b0*/  FFMA.FTZ R13, R157, R16, R56 ;  /* 0x000000109d0d7223 */ /* 0x000fe20000010038 */
[--C-:B------:R-:W-:Y:S01]  /*40c0*/  HADD2.F32 R41, -RZ, R23.reuse.H1_H1 ;  /* 0x30000017ff297230 */ /* 0x100fe20000004100 */
[----:B------:R-:W-:Y:S01]  /*40d0*/  FFMA.FTZ R48, R48, R21, R65 ;  /* 0x0000001530307223 */ /* 0x000fe20000010041 */
[----:B------:R-:W-:Y:S01]  /*40e0*/  F2FP.PACK_AB R34, R37, R34 ;  /* 0x000000222522723e */ /* 0x000fe200000000ff */
[----:B------:R-:W-:Y:S01]  /*40f0*/  FFMA.FTZ R21, R39, R20, R64 ;  /* 0x0000001427157223 */ /* 0x000fe20000010040 */
[----:B------:R-:W-:Y:S01]  /*4100*/  HADD2.F32 R39, -RZ, R23.H0_H0 ;  /* 0x20000017ff277230 */ /* 0x000fe20000004100 */
[----:B------:R-:W-:Y:S01]  /*4110*/  FFMA.FTZ R47, R47, R33, R86 ;  /* 0x000000212f2f7223 */ /* 0x000fe20000010056 */
[----:B------:R-:W-:Y:S01]  /*4120*/  F2FP.PACK_AB R33, R32, R17 ;  /* 0x000000112021723e */ /* 0x000fe200000000ff */
        /* <DEDUP_REMOVED lines=13> */
[----:B------:R-:W-:Y:S01]  /*4200*/  LEA.HI.SX32 R3, R3, R54, 0x1d ;  /* 0x0000003603037211 */ /* 0x000fe200078feaff */
        /* <DEDUP_REMOVED lines=15> */
[----:B------:R-:W-:Y:S01]  /*4300*/  IADD3 R16, R3, 0x100, RZ ;  /* 0x0000010003107810 */ /* 0x000fe20007ffe0ff */
[----:B------:R-:W-:Y:S01]  /*4310*/  FFMA.FTZ R17, R163, R202, R92 ;  /* 0x000000caa3117223 */ /* 0x000fe2000001005c */
[C---:B------:R-:W-:Y:S01]  /*4320*/  IADD3 R20, R3.reuse, 0x180, RZ ;  /* 0x0000018003147810 */ /* 0x040fe20007ffe0ff */
        /* <DEDUP_REMOVED lines=26> */
.L_x_4730:
[----:B-1----:R-:W-:Y:S05]  /*44d0*/  BSYNC B0 ;  /* 0x0000000000007941 */ /* 0x002fea0003800000 */
.L_x_4729:
[----:B------:R-:W-:Y:S02]  /*44e0*/  IADD3 R136, R136, c[0x0][0x160], RZ ;  /* 0x0000580088887a10 */ /* 0x000fe40007ffe0ff */
[----:B------:R-:W-:-:S02]  /*44f0*/  LOP3.LUT P1, RZ, R152, 0xff, RZ, 0xc0, !PT ;  /* 0x000000ff98ff7812 */ /* 0x000fc4000782c0ff */
[----:B------:R-:W-:Y:S02]  /*4500*/  ISETP.GE.AND P0, PT, R136, c[0x0][0x164], PT ;  /* 0x0000590088007a0c */ /* 0x000fe40003f06270 */
[----:B------:R-:W-:-:S11]  /*4510*/  SEL R152, RZ, 0x1, P1 ;  /* 0x00000001ff987807 */ /* 0x000fd60000800000 */
[----:B0----5:R-:W-:Y:S01]  /*4520*/  @P0 CALL.REL.NOINC `(.L_x_4731) ;  /* 0x0000001000000944 */ /* 0x021fe20003c00000 */
[----:B------:R-:W-:Y:S05]  /*4530*/  BRA `(.L_x_4732) ;  /* 0xffffc45000007947 */ /* 0x000fea000383ffff */
.L_x_4731:
[----:B------:R-:W-:Y:S05]  /*4540*/  EXIT ;  /* 0x000000000000794d */ /* 0x000fea0003800000 */
.L_x_4727:
[----:B0-----:R-:W-:Y:S01]  /*4550*/  HFMA2.MMA R33, -RZ, RZ, 0, 5.9604644775390625e-08 ;  /* 0x00000001ff217435 */ /* 0x001fe200000001ff */
[----:B------:R-:W-:Y:S02]  /*4560*/  MOV R34, R225 ;  /* 0x000000e100227202 */ /* 0x000fe40000000f00 */
[----:B------:R-:W-:Y:S02]  /*4570*/  MOV R3, 0x1f ;  /* 0x0000001f00037802 */ /* 0x000fe40000000f00 */
[----:B------:R-:W-:Y:S02]  /*4580*/  MOV R32, 0xffffffff ;  /* 0xffffffff00207802 */ /* 0x000fe40000000f00 */
[----:B------:R-:W-:Y:S02]  /*4590*/  MOV R12, 0x45b0 ;  /* 0x000045b0000c7802 */ /* 0x000fe40000000f00 */
[----:B-----5:R-:W-:Y:S05]  /*45a0*/  CALL.REL.NOINC `($__internal_23_$__cuda_sm70_shflsync_bfly_p) ;  /* 0x0000089000007944 */ /* 0x020fea0003c00000 */
[----:B-1----:R-:W-:Y:S01]  /*45b0*/  MOV R2, R33 ;  /* 0x0000002100027202 */ /* 0x002fe20000000f00 */
[----:B0-----:R-:W-:Y:S05]  /*45c0*/  BRA `(.L_x_4733) ;  /* 0xffffe99000007947 */ /* 0x001fea000383ffff */
.L_x_4728:
[----:B------:R-:W-:Y:S01]  /*45d0*/  HFMA2.MMA R33, -RZ, RZ, 0, 1.1920928955078125e-07 ;  /* 0x00000002ff217435 */ /* 0x000fe200000001ff */
[----:B------:R-:W-:Y:S02]  /*45e0*/  MOV R3, 0x1f ;  /* 0x0000001f00037802 */ /* 0x000fe40000000f00 */
[----:B------:R-:W-:-:S02]  /*45f0*/  MOV R32, 0xffffffff ;  /* 0xffffffff00207802 */ /* 0x000fc40000000f00 */
[----:B------:R-:W-:Y:S02]  /*4600*/  MOV R12, 0x4620 ;  /* 0x00004620000c7802 */ /* 0x000fe40000000f00 */
[----:B0----5:R-:W-:Y:S05]  /*4610*/  CALL.REL.NOINC `($__internal_23_$__cuda_sm70_shflsync_bfly_p) ;  /* 0x0000082000007944 */ /* 0x021fea0003c00000 */
[----:B01----:R-:W-:Y:S01]  /*4620*/  FADD.FTZ R34, R34, R33 ;  /* 0x0000002122227221 */ /* 0x003fe20000010000 */
[----:B------:R-:W-:Y:S01]  /*4630*/  HFMA2.MMA R33, -RZ, RZ, 0, 2.384185791015625e-07 ;  /* 0x00000004ff217435 */ /* 0x000fe200000001ff */
[----:B------:R-:W-:Y:S02]  /*4640*/  MOV R3, 0x1f ;  /* 0x0000001f00037802 */ /* 0x000fe40000000f00 */
[----:B------:R-:W-:Y:S02]  /*4650*/  MOV R32, 0xffffffff ;  /* 0xffffffff00207802 */ /* 0x000fe40000000f00 */
[----:B------:R-:W-:Y:S02]  /*4660*/  MOV R12, 0x4680 ;  /* 0x00004680000c7802 */ /* 0x000fe40000000f00 */
[----:B------:R-:W-:Y:S05]  /*4670*/  CALL.REL.NOINC `($__internal_23_$__cuda_sm70_shflsync_bfly_p) ;  /* 0x000007c000007944 */ /* 0x000fea0003c00000 */
[----:B01----:R-:W-:Y:S01]  /*4680*/  FADD.FTZ R34, R34, R33 ;  /* 0x0000002122227221 */ /* 0x003fe20000010000 */
[----:B------:R-:W-:Y:S01]  /*4690*/  HFMA2.MMA R33, -RZ, RZ, 0, 4.76837158203125e-07 ;  /* 0x00000008ff217435 */ /* 0x000fe200000001ff */
[----:B------:R-:W-:Y:S02]  /*46a0*/  MOV R3, 0x1f ;  /* 0x0000001f00037802 */ /* 0x000fe40000000f00 */
[----:B------:R-:W-:-:S02]  /*46b0*/  MOV R32, 0xffffffff ;  /* 0xffffffff00207802 */ /* 0x000fc40000000f00 */
[----:B------:R-:W-:Y:S02]  /*46c0*/  MOV R12, 0x46e0 ;  /* 0x000046e0000c7802 */ /* 0x000fe40000000f00 */
[----:B------:R-:W-:Y:S05]  /*46d0*/  CALL.REL.NOINC `($__internal_23_$__cuda_sm70_shflsync_bfly_p) ;  /* 0x0000076000007944 */ /* 0x000fea0003c00000 */
[----:B01----:R-:W-:Y:S01]  /*46e0*/  FADD.FTZ R34, R34, R33 ;  /* 0x0000002122227221 */ /* 0x003fe20000010000 */
[----:B------:R-:W-:Y:S01]  /*46f0*/  HFMA2.MMA R33, -RZ, RZ, 0, 9.5367431640625e-07 ;  /* 0x00000010ff217435 */ /* 0x000fe200000001ff */
[----:B------:R-:W-:Y:S02]  /*4700*/  MOV R3, 0x1f ;  /* 0x0000001f00037802 */ /* 0x000fe40000000f00 */
[----:B------:R-:W-:Y:S02]  /*4710*/  MOV R32, 0xffffffff ;  /* 0xffffffff00207802 */ /* 0x000fe40000000f00 */
[----:B------:R-:W-:Y:S02]  /*4720*/  MOV R12, 0x4740 ;  /* 0x00004740000c7802 */ /* 0x000fe40000000f00 */
[----:B------:R-:W-:Y:S05]  /*4730*/  CALL.REL.NOINC `($__internal_23_$__cuda_sm70_shflsync_bfly_p) ;  /* 0x0000070000007944 */ /* 0x000fea0003c00000 */
        /* <DEDUP_REMOVED lines=86> */
[----:B------:R-:W-:Y:S05]  /*4ca0*/  CALL.REL.NOINC `($__internal_23_$__cuda_sm70_shflsync_bfly_p) ;  /* 0x0000019000007944 */ /* 0x000fea0003c00000 */
[----:B01----:R-:W-:Y:S01]  /*4cb0*/  FADD.FTZ R34, R34, R33 ;  /* 0x0000002122227221 */ /* 0x003fe20000010000 */
[----:B------:R-:W-:Y:S01]  /*4cc0*/  HFMA2.MMA R33, -RZ, RZ, 0, 1.1920928955078125e-07 ;  /* 0x00000002ff217435 */ /* 0x000fe200000001ff */
[----:B------:R-:W-:Y:S02]  /*4cd0*/  MOV R3, 0x1f ;  /* 0x0000001f00037802 */ /* 0x000fe40000000f00 */
[----:B------:R-:W-:Y:S02]  /*4ce0*/  MOV R32, 0xffffffff ;  /* 0xffffffff00207802 */ /* 0x000fe40000000f00 */
[----:B------:R-:W-:Y:S02]  /*4cf0*/  MOV R12, 0x4d10 ;  /* 0x00004d10000c7802 */ /* 0x000fe40000000f00 */
[----:B------:R-:W-:Y:S05]  /*4d00*/  CALL.REL.NOINC `($__internal_23_$__cuda_sm70_shflsync_bfly_p) ;  /* 0x0000013000007944 */ /* 0x000fea0003c00000 */
[----:B01----:R-:W-:Y:S01]  /*4d10*/  FADD.FTZ R34, R34, R33 ;  /* 0x0000002122227221 */ /* 0x003fe20000010000 */
[----:B------:R-:W-:Y:S01]  /*4d20*/  HFMA2.MMA R33, -RZ, RZ, 0, 2.384185791015625e-07 ;  /* 0x00000004ff217435 */ /* 0x000fe200000001ff */
[----:B------:R-:W-:-:S02]  /*4d30*/  MOV R3, 0x1f ;  /* 0x0000001f00037802 */ /* 0x000fc40000000f00 */
[----:B------:R-:W-:Y:S02]  /*4d40*/  MOV R32, 0xffffffff ;  /* 0xffffffff00207802 */ /* 0x000fe40000000f00 */
[----:B------:R-:W-:Y:S02]  /*4d50*/  MOV R12, 0x4d70 ;  /* 0x00004d70000c7802 */ /* 0x000fe40000000f00 */
[----:B------:R-:W-:Y:S05]  /*4d60*/  CALL.REL.NOINC `($__internal_23_$__cuda_sm70_shflsync_bfly_p) ;  /* 0x000000d000007944 */ /* 0x000fea0003c00000 */
[----:B01----:R-:W-:Y:S01]  /*4d70*/  FADD.FTZ R34, R34, R33 ;  /* 0x0000002122227221 */ /* 0x003fe20000010000 */
[----:B------:R-:W-:Y:S01]  /*4d80*/  HFMA2.MMA R33, -RZ, RZ, 0, 4.76837158203125e-07 ;  /* 0x00000008ff217435 */ /* 0x000fe200000001ff */
[----:B------:R-:W-:Y:S02]  /*4d90*/  MOV R3, 0x1f ;  /* 0x0000001f00037802 */ /* 0x000fe40000000f00 */
[----:B------:R-:W-:Y:S02]  /*4da0*/  MOV R32, 0xffffffff ;  /* 0xffffffff00207802 */ /* 0x000fe40000000f00 */
[----:B------:R-:W-:Y:S02]  /*4db0*/  MOV R12, 0x4dd0 ;  /* 0x00004dd0000c7802 */ /* 0x000fe40000000f00 */
[----:B------:R-:W-:Y:S05]  /*4dc0*/  CALL.REL.NOINC `($__internal_23_$__cuda_sm70_shflsync_bfly_p) ;  /* 0x0000007000007944 */ /* 0x000fea0003c00000 */
[----:B01----:R-:W-:Y:S01]  /*4dd0*/  FADD.FTZ R34, R34, R33 ;  /* 0x0000002122227221 */ /* 0x003fe20000010000 */
[----:B------:R-:W-:Y:S01]  /*4de0*/  HFMA2.MMA R33, -RZ, RZ, 0, 9.5367431640625e-07 ;  /* 0x00000010ff217435 */ /* 0x000fe200000001ff */
[----:B------:R-:W-:-:S02]  /*4df0*/  MOV R3, 0x1f ;  /* 0x0000001f00037802 */ /* 0x000fc40000000f00 */
[----:B------:R-:W-:Y:S02]  /*4e00*/  MOV R32, 0xffffffff ;  /* 0xffffffff00207802 */ /* 0x000fe40000000f00 */
[----:B------:R-:W-:Y:S02]  /*4e10*/  MOV R12, 0x4e30 ;  /* 0x00004e30000c7802 */ /* 0x000fe40000000f00 */
[----:B------:R-:W-:Y:S05]  /*4e20*/  CALL.REL.NOINC `($__internal_23_$__cuda_sm70_shflsync_bfly_p) ;  /* 0x0000001000007944 */ /* 0x000fea0003c00000 */
[----:B01----:R-:W-:Y:S05]  /*4e30*/  BRA `(.L_x_4734) ;  /* 0xffffe76000007947 */ /* 0x003fea000383ffff */
        .weak           $__internal_23_$__cuda_sm70_shflsync_bfly_p
        .type           $__internal_23_$__cuda_sm70_shflsync_bfly_p,@function
        .size           $__internal_23_$__cuda_sm70_shflsync_bfly_p,(.L_x_36063 - $__internal_23_$__cuda_sm70_shflsync_bfly_p)
$__internal_23_$__cuda_sm70_shflsync_bfly_p:
[----:B------:R-:W-:Y:S01]  /*4e40*/  HFMA2.MMA R13, -RZ, RZ, 0, 0 ;  /* 0x00000000ff0d7435 */ /* 0x000fe200000001ff */
[----:B------:R-:W-:Y:S04]  /*4e50*/  WARPSYNC R32 ;  /* 0x0000002000007348 */ /* 0x000fe80003800000 */
[----:B------:R0:W1:Y:S01]  /*4e60*/  SHFL.BFLY PT, R33, R34, R33, R3 ;  /* 0x0c00002122217389 */ /* 0x00006200000e0003 */
[----:B------:R-:W-:Y:S05]  /*4e70*/  RET.REL.NODEC R12 `(_ZN10layer_norm13ln_fwd_kernelINS_13Kernel_traitsI6__halfS2_S2_S2_fjLj5120ELj1ELj1ELj4ELj16ENS_18Kernel_traits_baseILj5120ES2_S2_S2_S2_fjLj128EEEEELb0ELb1ELb1ELb1EEEvNS_9FwdParamsE) ;  /* 0xffffb1800c007950 */ /* 0x000fea0003c3ffff */
.L_x_4735:
        /* <DEDUP_REMOVED lines=16> */
.L_x_36063:


//--------------------- .text._ZN10layer_norm13ln_fwd_kernelINS_13Kernel_traitsI6__halfS2_S2_S2_fjLj5120ELj1ELj1ELj4ELj16ENS_18Kernel_traits_baseILj5120ES2_S2_S2_S2_fjLj128EEEEELb1ELb0ELb0ELb0EEEvNS_9FwdParamsE --------------------------
	.section	.text._ZN10layer_norm13ln_fwd_kernelINS_13Kernel_traitsI6__halfS2_S2_S2_fjLj5120ELj1ELj1ELj4ELj16ENS_18Kernel_traits_baseILj5120ES2_S2_S2_S2_fjLj128EEEEELb1ELb0ELb0ELb0EEEvNS_9FwdParamsE,"ax",@progbits
	.sectioninfo	@"SHI_REGISTERS=159"
	.align	128
        .global         _ZN10layer_norm13ln_fwd_kernelINS_13Kernel_traitsI6__halfS2_S2_S2_fjLj5120ELj1ELj1ELj4ELj16ENS_18Kernel_traits_baseILj5120ES2_S2_S2_S2_fjLj128EEEEELb1ELb0ELb0ELb0EEEvNS_9FwdParamsE
        .type           _ZN10layer_norm13ln_fwd_kernelINS_13Kernel_traitsI6__halfS2_S2_S2_fjLj5120ELj1ELj1ELj4ELj16ENS_18Kernel_traits_baseILj5120ES2_S2_S2_S2_fjLj128EEEEELb1ELb0ELb0ELb0EEEvNS_9FwdParamsE,@function
        .size           _ZN10layer_norm13ln_fwd_kernelINS_13Kernel_traitsI6__halfS2_S2_S2_fjLj5120ELj1ELj1ELj4ELj16ENS_18Kernel_traits_baseILj5120ES2_S2_S2_S2_fjLj128EEEEELb1ELb0ELb0ELb0EEEvNS_9FwdParamsE,(.L_x_36064 - _ZN10layer_norm13ln_fwd_kernelINS_13Kernel_traitsI6__halfS2_S2_S2_fjLj5120ELj1ELj1ELj4ELj16ENS_18Kernel_traits_baseILj5120ES2_S2_S2_S2_fjLj128EEEEELb1ELb0ELb0ELb0EEEvNS_9FwdParamsE)
        .other          _ZN10layer_norm13ln_fwd_kernelINS_13Kernel_traitsI6__halfS2_S2_S2_fjLj5120ELj1ELj1ELj4ELj16ENS_18Kernel_traits_baseILj5120ES2_S2_S2_S2_fjLj128EEEEELb1ELb0ELb0ELb0EEEvNS_9FwdParamsE,@"STO_CUDA_ENTRY STV_DEFAULT"
_ZN10layer_norm13ln_fwd_kernelINS_13Kernel_traitsI6__halfS2_S2_S2_fjLj5120ELj1ELj1ELj4ELj16ENS_18Kernel_traits_baseILj5120ES2_S2_S2_S2_fjLj128EEEEELb1ELb0ELb0ELb0EEEvNS_9FwdParamsE:
.text._ZN10layer_norm13ln_fwd_kernelINS_13Kernel_traitsI6__halfS2_S2_S2_fjLj5120ELj1ELj1ELj4ELj16ENS_18Kernel_traits_baseILj5120ES2_S2_S2_S2_fjLj128EEEEELb1ELb0ELb0ELb0EEEvNS_9FwdParamsE:
[----:B------:R-:W-:Y:S02]  /*0000*/  IMAD.MOV.U32 R1, RZ, RZ, c[0x0][0x28] ;  /* 0x00000a00ff017624 */ /* 0x000fe400078e00ff */
[----:B------:R-:W-:Y:S02]  /*0010*/  ULDC.U8 UR4, c[0x0][0x244] ;  /* 0x0000910000047ab9 */ /* 0x000fe40000000000 */
[----:B------:R-:W-:Y:S01]  /*0020*/  ISETP.NE.AND P0, PT, RZ, UR4, PT ;  /* 0x00000004ff007c0c */ /* 0x000fe2000bf05270 */
[----:B------:R-:W-:Y:S02]  /*0030*/  ULDC.64 UR4, c[0x0][0x230] ;  /* 0x00008c0000047ab9 */ /* 0x000fe40000000a00 */
[----:B------:R-:W-:Y:S01]  /*0040*/  IMAD.U32 R2, RZ, RZ, UR4 ;  /* 0x00000004ff027e24 */ /* 0x000fe2000f8e00ff */
[----:B------:R-:W-:Y:S01]  /*0050*/  ULDC.64 UR6, c[0x0][0x118] ;  /* 0x0000460000067ab9 */ /* 0x000fe20000000a00 */
[----:B------:R-:W-:Y:S01]  /*0060*/  IMAD.U32 R3, RZ, RZ, UR5 ;  /* 0x00000005ff037e24 */ /* 0x000fe2000f8e00ff */
[----:B------:R-:W-:Y:S01]  /*0070*/  MOV R106, c[0x0][0x238] ;  /* 0x00008e00006a7a02 */ /* 0x000fe20000000f00 */
[----:B------:R-:W-:-:S06]  /*0080*/  IMAD.MOV.U32 R107, RZ, RZ, c[0x0][0x23c] ;  /* 0x00008f00ff6b7624 */ /* 0x000fcc00078e00ff */
        /* <DEDUP_REMOVED lines=8> */
[C---:B0-----:R-:W-:Y:S01]  /*0110*/  LOP3.LUT R36, R31.reuse, 0x7f, RZ, 0xc0, !PT ;  /* 0x0000007f1f247812 */ /* 0x041fe200078ec0ff */
[----:B-1----:R-:W-:Y:S01]  /*0120*/  IMAD R30, R26, c[0x0][0x0], R31 ;  /* 0x000000001a1e7a24 */ /* 0x002fe200078e021f */
[----:B------:R-:W-:-:S03]  /*0130*/  LEA.HI R26, R31, R26, RZ, 0x19 ;  /* 0x0000001a1f1a7211 */ /* 0x000fc600078fc8ff */
[----:B------:R-:W-:Y:S01]  /*0140*/  IMAD.WIDE.U32 R6, R30, -0x326172a9, RZ ;  /* 0xcd9e8d571e067825 */ /* 0x000fe200078e00ff */
[----:B--2---:R-:W0:Y:S08]  /*0150*/  @P0 R2UR UR4, R2 ;  /* 0x00000000020403c2 */ /* 0x004e3000000e0000 */
[----:B------:R1:W2:Y:S01]  /*0160*/  @P0 R2UR UR5, R3 ;  /* 0x00000000030503c2 */ /* 0x0002a200000e0000 */
[----:B---3--:R-:W-:-:S04]  /*0170*/  @P0 IADD3 R106, P1, R4, c[0x0][0x240], RZ ;  /* 0x00009000046a0a10 */ /* 0x008fc80007f3e0ff */
[----:B------:R-:W-:-:S04]  /*0180*/  @P0 IADD3.X R107, RZ, R5, RZ, P1, !PT ;  /* 0x00000005ff6b0210 */ /* 0x000fc80000ffe4ff */
        /* <DEDUP_REMOVED lines=21> */
[----:B------:R-:W-:Y:S01]  /*02e0*/  UIADD3 UR18, UR5, -0x56f99767, URZ ;  /* 0xa906689905127890 */ /* 0x000fe2000fffe03f */
[----:B------:R-:W-:Y:S01]  /*02f0*/  LOP3.LUT R0, R36, 0x7f, RZ, 0x3c, !PT ;  /* 0x0000007f24007812 */ /* 0x000fe200078e3cff */
        /* <DEDUP_REMOVED lines=61> */
.L_x_4737:
[----:B0-----:R-:W-:Y:S05]  /*06d0*/  BSYNC B0 ;  /* 0x0000000000007941 */ /* 0x001fea0003800000 */
.L_x_4736:
        /* <DEDUP_REMOVED lines=13> */
.L_x_4739:
[----:B0-----:R-:W-:Y:S05]  /*07b0*/  BSYNC B0 ;  /* 0x0000000000007941 */ /* 0x001fea0003800000 */
.L_x_4738:
        /* <DEDUP_REMOVED lines=13> */
.L_x_4741:
[----:B0-----:R-:W-:Y:S05]  /*0890*/  BSYNC B0 ;  /* 0x0000000000007941 */ /* 0x001fea0003800000 */
.L_x_4740:
        /* <DEDUP_REMOVED lines=13> */
.L_x_4743:
[----:B0-----:R-:W-:Y:S05]  /*0970*/  BSYNC B0 ;  /* 0x0000000000007941 */ /* 0x001fea0003800000 */
.L_x_4742:
        /* <DEDUP_REMOVED lines=12> */
.L_x_4745:
[----:B0-----:R-:W-:Y:S05]  /*0a40*/  BSYNC B0 ;  /* 0x0000000000007941 */ /* 0x001fea0003800000 */
.L_x_4744:
[----:B------:R-:W-:Y:S02]  /*0a50*/  ISETP.GE.AND P0, PT, R26, c[0x0][0x164], PT ;  /* 0x000059001a007a0c */ /* 0x000fe40003f06270 */
[----:B------:R-:W-:Y:S02]  /*0a60*/  LOP3.LUT R107, R19, UR23, R12, 0x96, !PT ;  /* 0x00000017136b7c12 */ /* 0x000fe4000f8e960c */
[----:B------:R-:W-:-:S09]  /*0a70*/  LOP3.LUT R108, R17, UR24, R2, 0x96, !PT ;  /* 0x00000018116c7c12 */ /* 0x000fd2000f8e9602 */
[----:B------:R-:W-:Y:S05]  /*0a80*/  @P0 EXIT ;  /* 0x000000000000094d */ /* 0x000fea0003800000 */
[----:B------:R-:W-:Y:S01]  /*0a90*/  SHF.R.S32.HI R81, RZ, 0x3, R77 ;  /* 0x00000003ff517819 */ /* 0x000fe2000001144d */
[--C-:B-----5:R-:W-:Y:S01]  /*0aa0*/  HADD2.F32 R69, -RZ, R57.reuse.H0_H0 ;  /* 0x20000039ff457230 */ /* 0x120fe20000004100 */
[----:B------:R-:W-:Y:S01]  /*0ab0*/  LOP3.LUT R80, R31, 0x60, RZ, 0xc0, !PT ;  /* 0x000000601f507812 */ /* 0x000fe200078ec0ff */
[----:B------:R-:W-:Y:S01]  /*0ac0*/  HADD2.F32 R70, -RZ, R57.H1_H1 ;  /* 0x30000039ff467230 */ /* 0x000fe20000004100 */
[----:B------:R-:W-:Y:S01]  /*0ad0*/  LOP3.LUT R87, R81, 0x7f, RZ, 0xc0, !PT ;  /* 0x0000007f51577812 */ /* 0x000fe200078ec0ff */
[--C-:B------:R-:W-:Y:S01]  /*0ae0*/  HADD2.F32 R57, -RZ, R58.reuse.H0_H0 ;  /* 0x2000003aff397230 */ /* 0x100fe20000004100 */
[----:B------:R-:W-:Y:S01]  /*0af0*/  SHF.R.U32.HI R83, RZ, 0x2, R81 ;  /* 0x00000002ff537819 */ /* 0x000fe20000011651 */
[----:B------:R-:W-:Y:S01]  /*0b00*/  HADD2.F32 R71, -RZ, R58.H1_H1 ;  /* 0x3000003aff477230 */ /* 0x000fe20000004100 */
[----:B------:R-:W-:Y:S01]  /*0b10*/  IMAD.HI.U32 R96, R108, -0x326172a9, RZ ;  /* 0xcd9e8d576c607827 */ /* 0x000fe200078e00ff */
[--C-:B------:R-:W-:Y:S01]  /*0b20*/  HADD2.F32 R58, -RZ, R59.reuse.H0_H0 ;  /* 0x2000003bff3a7230 */ /* 0x100fe20000004100 */
[----:B------:R-:W-:Y:S01]  /*0b30*/  LOP3.LUT R99, R83, 0x3fffffe0, RZ, 0xc0, !PT ;  /* 0x3fffffe053637812 */ /* 0x000fe200078ec0ff */
[----:B------:R-:W-:Y:S01]  /*0b40*/  HADD2.F32 R72, -RZ, R59.H1_H1 ;  /* 0x3000003bff487230 */ /* 0x000fe20000004100 */
[----:B------:R-:W-:Y:S01]  /*0b50*/  IMAD.IADD R82, R87, 0x1, -R80 ;  /* 0x0000000157527824 */ /* 0x000fe200078e0a50 */
[--C-:B------:R-:W-:Y:S01]  /*0b60*/  HADD2.F32 R59, -RZ, R44.reuse.H0_H0 ;  /* 0x2000002cff3b7230 */ /* 0x100fe20000004100 */
[----:B------:R-:W-:Y:S01]  /*0b70*/  LOP3.LUT R106, R106, 0x3, RZ, 0xc0, !PT ;  /* 0x000000036a6a7812 */ /* 0x000fe200078ec0ff */
[----:B------:R-:W-:Y:S01]  /*0b80*/  HADD2.F32 R73, -RZ, R44.H1_H1 ;  /* 0x3000002cff497230 */ /* 0x000fe20000004100 */
[----:B------:R-:W-:Y:S01]  /*0b90*/  IMAD R108, R108, -0x326172a9, RZ ;  /* 0xcd9e8d576c6c7824 */ /* 0x000fe200078e02ff */
[--C-:B------:R-:W-:Y:S01]  /*0ba0*/  HADD2.F32 R44, -RZ, R45.reuse.H0_H0 ;  /* 0x2000002dff2c7230 */ /* 0x100fe20000004100 */
[----:B------:R-:W-:Y:S01]  /*0bb0*/  IMNMX R82, RZ, R82, !PT ;  /* 0x00000052ff527217 */ /* 0x000fe20007800200 */
[----:B------:R-:W-:Y:S01]  /*0bc0*/  HADD2.F32 R74, -RZ, R45.H1_H1 ;  /* 0x3000002dff4a7230 */ /* 0x000fe20000004100 */
[----:B------:R-:W-:Y:S01]  /*0bd0*/  IMAD.MOV.U32 R98, RZ, RZ, RZ ;  /* 0x000000ffff627224 */ /* 0x000fe200078e00ff */
        /* <DEDUP_REMOVED lines=15> */
[----:B------:R-:W-:Y:S01]  /*0cd0*/  IMNMX R36, R82, 0x20, PT ;  /* 0x0000002052247817 */ /* 0x000fe20003800200 */
[----:B------:R-:W-:-:S02]  /*0ce0*/  HADD2.F32 R82, -RZ, R37.H0_H0 ;  /* 0x20000025ff527230 */ /* 0x000fc40000004100 */
[----:B------:R-:W-:Y:S01]  /*0cf0*/  HADD2.F32 R84, -RZ, R37.H1_H1 ;  /* 0x30000025ff547230 */ /* 0x000fe20000004100 */
[----:B------:R-:W-:Y:S01]  /*0d00*/  SHF.L.U32 R37, R31, 0x5, RZ ;  /* 0x000000051f257819 */ /* 0x000fe200000006ff */
[----:B------:R-:W-:Y:S01]  /*0d10*/  IMAD.IADD R36, R36, 0x1, R99 ;  /* 0x0000000124247824 */ /* 0x000fe200078e0263 */
[--C-:B------:R-:W-:Y:S02]  /*0d20*/  HADD2.F32 R83, -RZ, R38.reuse.H0_H0 ;  /* 0x20000026ff537230 */ /* 0x100fe40000004100 */
[----:B------:R-:W-:Y:S01]  /*0d30*/  HADD2.F32 R86, -RZ, R38.H1_H1 ;  /* 0x30000026ff567230 */ /* 0x000fe20000004100 */
[----:B------:R-:W-:Y:S01]  /*0d40*/  IMAD.SHL.U32 R36, R36, 0x8, RZ ;  /* 0x0000000824247824 */ /* 0x000fe200078e00ff */
[----:B------:R-:W-:Y:S01]  /*0d50*/  LOP3.LUT R38, R37, 0x3e0, RZ, 0xc0, !PT ;  /* 0x000003e025267812 */ /* 0x000fe200078ec0ff */
[----:B------:R-:W-:Y:S01]  /*0d60*/  HADD2.F32 R90, -RZ, R40.H1_H1 ;  /* 0x30000028ff5a7230 */ /* 0x000fe20000004100 */
[----:B------:R-:W-:Y:S01]  /*0d70*/  IMAD R37, R93, -0x326172a9, RZ ;  /* 0xcd9e8d575d257824 */ /* 0x000fe200078e02ff */
[----:B------:R-:W-:-:S02]  /*0d80*/  HADD2.F32 R25, -RZ, R8.H0_H0 ;  /* 0x20000008ff197230 */ /* 0x000fc40000004100 */
[----:B------:R-:W0:Y:S01]  /*0d90*/  I2F.U32 R36, R36 ;  /* 0x0000002400247306 */ /* 0x000e220000201000 */
[----:B------:R-:W-:Y:S01]  /*0da0*/  IMAD.IADD R38, R87, 0x1, -R38 ;  /* 0x0000000157267824 */ /* 0x000fe200078e0a26 */
[----:B------:R-:W-:Y:S01]  /*0db0*/  HADD2.F32 R87, -RZ, R40.H0_H0 ;  /* 0x20000028ff577230 */ /* 0x000fe20000004100 */
[----:B------:R-:W-:Y:S01]  /*0dc0*/  IMAD R40, R95, -0x2daee0ad, RZ ;  /* 0xd2511f535f287824 */ /* 0x000fe200078e02ff */
[----:B------:R-:W-:Y:S01]  /*0dd0*/  HADD2.F32 R24, -RZ, R8.H1_H1 ;  /* 0x30000008ff187230 */ /* 0x000fe20000004100 */
[----:B------:R-:W-:Y:S01]  /*0de0*/  IMAD.HI.U32 R95, R107, -0x2daee0ad, RZ ;  /* 0xd2511f536b5f7827 */ /* 0x000fe200078e00ff */
[----:B------:R-:W-:Y:S01]  /*0df0*/  IMNMX R38, RZ, R38, !PT ;  /* 0x00000026ff267217 */ /* 0x000fe20007800200 */
[--C-:B------:R-:W-:Y:S01]  /*0e00*/  HADD2.F32 R23, -RZ, R9.reuse.H0_H0 ;  /* 0x20000009ff177230 */ /* 0x100fe20000004100 */
[----:B------:R-:W-:Y:S01]  /*0e10*/  LOP3.LUT R96, R96, UR25, R37, 0x96, !PT ;  /* 0x0000001960607c12 */ /* 0x000fe2000f8e9625 */
[----:B------:R-:W-:Y:S01]  /*0e20*/  HADD2.F32 R22, -RZ, R9.H1_H1 ;  /* 0x30000009ff167230 */ /* 0x000fe20000004100 */
[----:B------:R-:W-:Y:S01]  /*0e30*/  IMNMX R38, R38, 0x20, PT ;  /* 0x0000002026267817 */ /* 0x000fe20003800200 */
[--C-:B------:R-:W-:Y:S01]  /*0e40*/  HADD2.F32 R21, -RZ, R10.reuse.H0_H0 ;  /* 0x2000000aff157230 */ /* 0x100fe20000004100 */
[----:B------:R-:W-:Y:S01]  /*0e50*/  LOP3.LUT R95, R95, UR26, R40, 0x96, !PT ;  /* 0x0000001a5f5f7c12 */ /* 0x000fe2000f8e9628 */
[----:B------:R-:W-:Y:S01]  /*0e60*/  HADD2.F32 R20, -RZ, R10.H1_H1 ;  /* 0x3000000aff147230 */ /* 0x000fe20000004100 */
[----:B------:R-:W-:Y:S01]  /*0e70*/  IADD3 R38, R99, R38, RZ ;  /* 0x0000002663267210 */ /* 0x000fe20007ffe0ff */
[--C-:B------:R-:W-:Y:S01]  /*0e80*/  HADD2.F32 R19, -RZ, R11.reuse.H0_H0 ;  /* 0x2000000bff137230 */ /* 0x100fe20000004100 */
[----:B0-----:R0:W1:Y:S01]  /*0e90*/  MUFU.RCP R110, R36 ;  /* 0x00000024006e7308 */ /* 0x0010620000001000 */
[----:B------:R-:W-:Y:S01]  /*0ea0*/  HADD2.F32 R18, -RZ, R11.H1_H1 ;  /* 0x3000000bff127230 */ /* 0x000fe20000004100 */
[----:B------:R-:W-:Y:S01]  /*0eb0*/  IMAD.MOV.U32 R99, RZ, RZ, 0x1 ;  /* 0x00000001ff637424 */ /* 0x000fe200078e00ff */
[--C-:B------:R-:W-:Y:S01]  /*0ec0*/  HADD2.F32 R17, -RZ, R4.reuse.H0_H0 ;  /* 0x20000004ff117230 */ /* 0x100fe20000004100 */
[----:B------:R-:W-:Y:S01]  /*0ed0*/  IMAD R107, R107, -0x2daee0ad, RZ ;  /* 0xd2511f536b6b7824 */ /* 0x000fe200078e02ff */
[----:B------:R-:W-:Y:S01]  /*0ee0*/  HADD2.F32 R16, -RZ, R4.H1_H1 ;  /* 0x30000004ff107230 */ /* 0x000fe20000004100 */
[----:B------:R-:W-:Y:S01]  /*0ef0*/  IMAD.SHL.U32 R109, R38, 0x8, RZ ;  /* 0x00000008266d7824 */ /* 0x000fe200078e00ff */
        /* <DEDUP_REMOVED lines=20> */
[----:B------:R-:W-:Y:S02]  /*1040*/  HADD2.F32 R0, -RZ, R60.H0_H0 ;  /* 0x2000003cff007230 */ /* 0x000fe40000004100 */
[----:B------:R-:W-:Y:S02]  /*1050*/  HADD2.F32 R33, -RZ, R61.H0_H0 ;  /* 0x2000003dff217230 */ /* 0x000fe40000004100 */
[----:B------:R-:W-:Y:S02]  /*1060*/  HADD2.F32 R34, -RZ, R62.H0_H0 ;  /* 0x2000003eff227230 */ /* 0x000fe40000004100 */
[----:B------:R-:W-:Y:S02]  /*1070*/  HADD2.F32 R52, -RZ, R53.H0_H0 ;  /* 0x20000035ff347230 */ /* 0x000fe40000004100 */
[----:B------:R-:W-:-:S02]  /*1080*/  HADD2.F32 R54, -RZ, R55.H0_H0 ;  /* 0x20000037ff367230 */ /* 0x000fc40000004100 */
[----:B------:R-:W-:Y:S02]  /*1090*/  HADD2.F32 R68, -RZ, R56.H0_H0 ;  /* 0x20000038ff447230 */ /* 0x000fe40000004100 */
[----:B------:R-:W-:Y:S02]  /*10a0*/  HADD2.F32 R60, -RZ, R60.H1_H1 ;  /* 0x3000003cff3c7230 */ /* 0x000fe40000004100 */
[----:B------:R-:W-:Y:S02]  /*10b0*/  HADD2.F32 R61, -RZ, R61.H1_H1 ;  /* 0x3000003dff3d7230 */ /* 0x000fe40000004100 */
[----:B------:R-:W-:Y:S02]  /*10c0*/  HADD2.F32 R62, -RZ, R62.H1_H1 ;  /* 0x3000003eff3e7230 */ /* 0x000fe40000004100 */
[----:B------:R-:W-:Y:S02]  /*10d0*/  HADD2.F32 R53, -RZ, R53.H1_H1 ;  /* 0x30000035ff357230 */ /* 0x000fe40000004100 */
[----:B------:R-:W-:-:S02]  /*10e0*/  HADD2.F32 R55, -RZ, R55.H1_H1 ;  /* 0x30000037ff377230 */ /* 0x000fc40000004100 */
        /* <DEDUP_REMOVED lines=9> */
.L_x_5049:
[----:B------:R-:W-:Y:S02]  /*1180*/  ISETP.NE.U32.AND P0, PT, RZ, c[0x0][0x1c0], PT ;  /* 0x00007000ff007a0c */ /* 0x000fe40003f05070 */
[----:B------:R-:W-:Y:S02]  /*1190*/  LOP3.LUT P1, RZ, R32, 0x8, RZ, 0xc0, !PT ;  /* 0x0000000820ff7812 */ /* 0x000fe4000782c0ff */
[----:B------:R-:W-:-:S13]  /*11a0*/  ISETP.NE.AND.EX P0, PT, RZ, c[0x0][0x1c4], PT, P0 ;  /* 0x00007100ff007a0c */ /* 0x000fda0003f05300 */
[----:B------:R-:W-:-:S05]  /*11b0*/  @P0 MOV R41, 0x2 ;  /* 0x0000000200290802 */ /* 0x000fca0000000f00 */
        /* <DEDUP_REMOVED lines=10> */
[----:B--2---:R-:W-:Y:S01]  /*1260*/  @P0 HADD2.F32 R146, -RZ, R40.H0_H0 ;  /* 0x20000028ff920230 */ /* 0x004fe20000004100 */
        /* <DEDUP_REMOVED lines=21> */
.L_x_4749:
[----:B0-----:R-:W-:Y:S02]  /*13c0*/  IMAD.MOV.U32 R101, RZ, RZ, R108 ;  /* 0x000000ffff657224 */ /* 0x001fe400078e006c */
.L_x_4750:
[----:B------:R-:W-:Y:S05]  /*13d0*/  BSYNC B1 ;  /* 0x0000000000017941 */ /* 0x000fea0003800000 */
.L_x_4748:
        /* <DEDUP_REMOVED lines=16> */
.L_x_4754:
[----:B------:R-:W-:Y:S05]  /*14e0*/  BSYNC B2 ;  /* 0x0000000000027941 */ /* 0x000fea0003800000 */
.L_x_4753:
        /* <DEDUP_REMOVED lines=44> */
.L_x_4752:
[----:B------:R-:W-:Y:S05]  /*17b0*/  BSYNC B1 ;  /* 0x0000000000017941 */ /* 0x000fea0003800000 */
.L_x_4751:
[----:B------:R-:W0:Y:S01]  /*17c0*/  I2F.U32 R106, R101 ;  /* 0x00000065006a7306 */ /* 0x000e220000201000 */
[----:B------:R-:W-:Y:S01]  /*17d0*/  IMAD.MOV.U32 R141, RZ, RZ, 0x2f800000 ;  /* 0x2f800000ff8d7424 */ /* 0x000fe200078e00ff */
[----:B-----5:R-:W-:Y:S01]  /*17e0*/  HADD2.F32 R111, -RZ, R40.H0_H0 ;  /* 0x20000028ff6f7230 */ /* 0x020fe20000004100 */
[----:B------:R-:W-:Y:S01]  /*17f0*/  LOP3.LUT R32, R32, 0xfffffffb, RZ, 0xc0, !PT ;  /* 0xfffffffb20207812 */ /* 0x000fe200078ec0ff */
[----:B------:R-:W-:Y:S01]  /*1800*/  BSSY B1, `(.L_x_4755) ;  /* 0x0000015000017945 */ /* 0x000fe20003800000 */
[----:B------:R-:W-:Y:S02]  /*1810*/  IADD3 R121, R112, 0x1, RZ ;  /* 0x0000000170797810 */ /* 0x000fe40007ffe0ff */
[----:B------:R-:W-:-:S04]  /*1820*/  FMUL.FTZ R111, R111, R146 ;  /* 0x000000926f6f7220 */ /* 0x000fc80000410000 */
[----:B------:R-:W-:Y:S02]  /*1830*/  FMUL.FTZ R111, R111, c[0x0][0x1e8] ;  /* 0x00007a006f6f7a20 */ /* 0x000fe40000410000 */
[----:B0-----:R-:W-:-:S05]  /*1840*/  FFMA.FTZ R106, R106, R141, 1.1641532182693481445e-10 ;  /* 0x2f0000006a6a7423 */ /* 0x001fca000001008d */
[----:B------:R-:W-:Y:S01]  /*1850*/  FSETP.GTU.FTZ.AND P1, PT, R106, c[0x0][0x1e4], PT ;  /* 0x000079006a007a0b */ /* 0x000fe20003f3c000 */
[----:B------:R-:W-:-:S03]  /*1860*/  @P0 HADD2.F32 R106, -RZ, R36.H0_H0 ;  /* 0x20000024ff6a0230 */ /* 0x000fc60000004100 */
        /* <DEDUP_REMOVED lines=13> */
.L_x_4756:
[----:B------:R-:W-:Y:S02]  /*1940*/  IMAD.MOV.U32 R111, RZ, RZ, R108 ;  /* 0x000000ffff6f7224 */ /* 0x000fe400078e006c */
.L_x_4757:
[----:B------:R-:W-:Y:S05]  /*1950*/  BSYNC B1 ;  /* 0x0000000000017941 */ /* 0x000fea0003800000 */
.L_x_4755:
        /* <DEDUP_REMOVED lines=16> */
.L_x_4761:
[----:B------:R-:W-:Y:S05]  /*1a60*/  BSYNC B2 ;  /* 0x0000000000027941 */ /* 0x000fea0003800000 */
.L_x_4760:
        /* <DEDUP_REMOVED lines=44> */
.L_x_4759:
[----:B------:R-:W-:Y:S05]  /*1d30*/  BSYNC B1 ;  /* 0x0000000000017941 */ /* 0x000fea0003800000 */
.L_x_4758:
[----:B------:R-:W0:Y:S01]  /*1d40*/  I2F.U32 R106, R111 ;  /* 0x0000006f006a7306 */ /* 0x000e220000201000 */
[----:B------:R-:W-:Y:S01]  /*1d50*/  HADD2.F32 R131, -RZ, R40.H1_H1 ;  /* 0x30000028ff837230 */ /* 0x000fe20000004100 */
[----:B------:R-:W-:Y:S01]  /*1d60*/  LOP3.LUT R32, R32, 0xfffffffd, RZ, 0xc0, !PT ;  /* 0xfffffffd20207812 */ /* 0x000fe200078ec0ff */
[----:B------:R-:W-:Y:S01]  /*1d70*/  @P0 HADD2.F32 R40, -RZ, R36.H1_H1 ;  /* 0x30000024ff280230 */ /* 0x000fe20000004100 */
[----:B------:R-:W-:Y:S02]  /*1d80*/  BSSY B1, `(.L_x_4762) ;  /* 0x0000014000017945 */ /* 0x000fe40003800000 */
[----:B------:R-:W-:-:S04]  /*1d90*/  FMUL.FTZ R131, R131, R146 ;  /* 0x0000009283837220 */ /* 0x000fc80000410000 */
[----:B------:R-:W-:Y:S02]  /*1da0*/  FMUL.FTZ R131, R131, c[0x0][0x1e8] ;  /* 0x00007a0083837a20 */ /* 0x000fe40000410000 */
[----:B0-----:R-:W-:-:S05]  /*1db0*/  FFMA.FTZ R106, R106, R141, 1.1641532182693481445e-10 ;  /* 0x2f0000006a6a7423 */ /* 0x001fca000001008d */
[----:B------:R-:W-:Y:S02]  /*1dc0*/  FSETP.GTU.FTZ.AND P1, PT, R106, c[0x0][0x1e4], PT ;  /* 0x000079006a007a0b */ /* 0x000fe40003f3c000 */
[----:B------:R-:W-:Y:S02]  /*1dd0*/  IADD3 R106, R121, 0x1, RZ ;  /* 0x00000001796a7810 */ /* 0x000fe40007ffe0ff */
        /* <DEDUP_REMOVED lines=13> */
.L_x_4763:
[----:B------:R-:W-:Y:S02]  /*1eb0*/  MOV R40, R108 ;  /* 0x0000006c00287202 */ /* 0x000fe40000000f00 */
.L_x_4764:
[----:B------:R-:W-:Y:S05]  /*1ec0*/  BSYNC B1 ;  /* 0x0000000000017941 */ /* 0x000fea0003800000 */
.L_x_4762:
        /* <DEDUP_REMOVED lines=16> */
.L_x_4768:
[----:B------:R-:W-:Y:S05]  /*1fd0*/  BSYNC B2 ;  /* 0x0000000000027941 */ /* 0x000fea0003800000 */
.L_x_4767:
        /* <DEDUP_REMOVED lines=44> */
.L_x_4766:
[----:B------:R-:W-:Y:S05]  /*22a0*/  BSYNC B1 ;  /* 0x0000000000017941 */ /* 0x000fea0003800000 */
.L_x_4765:
[----:B------:R-:W0:Y:S01]  /*22b0*/  I2F.U32 R40, R40 ;  /* 0x0000002800287306 */ /* 0x000e220000201000 */
[----:B------:R-:W-:Y:S01]  /*22c0*/  HADD2.F32 R121, -RZ, R41.H0_H0 ;  /* 0x20000029ff797230 */ /* 0x000fe20000004100 */
[C---:B------:R-:W-:Y:S01]  /*22d0*/  ISETP.NE.AND P2, PT, R106.reuse, 0x1, PT ;  /* 0x000000016a00780c */ /* 0x040fe20003f45270 */
[----:B------:R-:W-:Y:S01]  /*22e0*/  @P0 HADD2.F32 R131, -RZ, R37.H0_H0 ;  /* 0x20000025ff830230 */ /* 0x000fe20000004100 */
[----:B------:R-:W-:Y:S01]  /*22f0*/  BSSY B1, `(.L_x_4769) ;  /* 0x0000012000017945 */ /* 0x000fe20003800000 */
[----:B------:R-:W-:Y:S01]  /*2300*/  IADD3 R132, R106, 0x1, RZ ;  /* 0x000000016a847810 */ /* 0x000fe20007ffe0ff */
[----:B------:R-:W-:-:S04]  /*2310*/  FMUL.FTZ R121, R121, R146 ;  /* 0x0000009279797220 */ /* 0x000fc80000410000 */
        /* <DEDUP_REMOVED lines=14> */
.L_x_4770:
[----:B------:R-:W-:Y:S02]  /*2400*/  IMAD.MOV.U32 R40, RZ, RZ, R108 ;  /* 0x000000ffff287224 */ /* 0x000fe400078e006c */
.L_x_4771:
[----:B------:R-:W-:Y:S05]  /*2410*/  BSYNC B1 ;  /* 0x0000000000017941 */ /* 0x000fea0003800000 */
.L_x_4769:
        /* <DEDUP_REMOVED lines=16> */
.L_x_4775:
[----:B------:R-:W-:Y:S05]  /*2520*/  BSYNC B2 ;  /* 0x0000000000027941 */ /* 0x000fea0003800000 */
.L_x_4774:
[C---:B------:R-:W-:Y:S01]  /*2530*/  IMAD.HI.U32 R95, R30.reuse, -0x326172a9, RZ ;  /* 0xcd9e8d571e5f7827 */ /* 0x040fe200078e00ff */
        /* <DEDUP_REMOVED lines=43> */
.L_x_4773:
[----:B------:R-:W-:Y:S05]  /*27f0*/  BSYNC B1 ;  /* 0x0000000000017941 */ /* 0x000fea0003800000 */
.L_x_4772:
[----:B------:R-:W0:Y:S01]  /*2800*/  I2F.U32 R40, R40 ;  /* 0x0000002800287306 */ /* 0x000e220000201000 */
[----:B------:R-:W-:Y:S01]  /*2810*/  HADD2.F32 R121, -RZ, R41.H1_H1 ;  /* 0x30000029ff797230 */ /* 0x000fe20000004100 */
[----:B------:R-:W-:Y:S01]  /*2820*/  ISETP.NE.AND P3, PT, R132, 0x1, PT ;  /* 0x000000018400780c */ /* 0x000fe20003f65270 */
        /* <DEDUP_REMOVED lines=18> */
.L_x_4777:
[----:B------:R-:W-:Y:S02]  /*2950*/  MOV R122, R108 ;  /* 0x0000006c007a7202 */ /* 0x000fe40000000f00 */
.L_x_4778:
[----:B------:R-:W-:Y:S05]  /*2960*/  BSYNC B1 ;  /* 0x0000000000017941 */ /* 0x000fea0003800000 */
.L_x_4776:
        /* <DEDUP_REMOVED lines=16> */
.L_x_4782:
[----:B------:R-:W-:Y:S05]  /*2a70*/  BSYNC B2 ;  /* 0x0000000000027941 */ /* 0x000fea0003800000 */
.L_x_4781:
        /* <DEDUP_REMOVED lines=44> */
.L_x_4780:
[----:B------:R-:W-:Y:S05]  /*2d40*/  BSYNC B1 ;  /* 0x0000000000017941 */ /* 0x000fea0003800000 */
.L_x_4779:
[----:B------:R-:W0:Y:S01]  /*2d50*/  I2F.U32 R40, R122 ;  /* 0x0000007a00287306 */ /* 0x000e220000201000 */
[----:B------:R-:W-:Y:S01]  /*2d60*/  HADD2.F32 R131, -RZ, R42.H0_H0 ;  /* 0x2000002aff837230 */ /* 0x000fe20000004100 */
[----:B------:R-:W-:Y:S01]  /*2d70*/  ISETP.NE.AND P4, PT, R41, 0x1, PT ;  /* 0x000000012900780c */ /* 0x000fe20003f85270 */
[----:B------:R-:W-:Y:S01]  /*2d80*/  @P0 HADD2.F32 R147, -RZ, R38.H0_H0 ;  /* 0x20000026ff930230 */ /* 0x000fe20000004100 */
        /* <DEDUP_REMOVED lines=17> */
.L_x_4784:
[----:B------:R-:W-:Y:S02]  /*2ea0*/  IMAD.MOV.U32 R131, RZ, RZ, R108 ;  /* 0x000000ffff837224 */ /* 0x000fe400078e006c */
.L_x_4785:
[----:B------:R-:W-:Y:S05]  /*2eb0*/  BSYNC B1 ;  /* 0x0000000000017941 */ /* 0x000fea0003800000 */
.L_x_4783:
        /* <DEDUP_REMOVED lines=16> */
.L_x_4789:
[----:B------:R-:W-:Y:S05]  /*2fc0*/  BSYNC B2 ;  /* 0x0000000000027941 */ /* 0x000fea0003800000 */
.L_x_4788:
        /* <DEDUP_REMOVED lines=44> */
.L_x_4787:
[----:B------:R-:W-:Y:S05]  /*3290*/  BSYNC B1 ;  /* 0x0000000000017941 */ /* 0x000fea0003800000 */
.L_x_4786:
        /* <DEDUP_REMOVED lines=21> */
.L_x_4791:
[----:B------:R-:W-:Y:S02]  /*33f0*/  MOV R42, R108 ;  /* 0x0000006c002a7202 */ /* 0x000fe40000000f00 */
.L_x_4792:
[----:B------:R-:W-:Y:S05]  /*3400*/  BSYNC B1 ;  /* 0x0000000000017941 */ /* 0x000fea0003800000 */
.L_x_4790:
        /* <DEDUP_REMOVED lines=16> */
.L_x_4796:
[----:B------:R-:W-:Y:S05]  /*3510*/  BSYNC B2 ;  /* 0x0000000000027941 */ /* 0x000fea0003800000 */
.L_x_4795:
        /* <DEDUP_REMOVED lines=44> */
.L_x_4794:
[----:B------:R-:W-:Y:S05]  /*37e0*/  BSYNC B1 ;  /* 0x0000000000017941 */ /* 0x000fea0003800000 */
.L_x_4793:
        /* <DEDUP_REMOVED lines=21> */
.L_x_4798:
[----:B------:R-:W-:Y:S02]  /*3940*/  IMAD.MOV.U32 R42, RZ, RZ, R108 ;  /* 0x000000ffff2a7224 */ /* 0x000fe400078e006c */
.L_x_4799:
[----:B------:R-:W-:Y:S05]  /*3950*/  BSYNC B1 ;  /* 0x0000000000017941 */ /* 0x000fea0003800000 */
.L_x_4797:
        /* <DEDUP_REMOVED lines=18> */
.L_x_4803:
[----:B------:R-:W-:Y:S05]  /*3a80*/  BSYNC B2 ;  /* 0x0000000000027941 */ /* 0x000fea0003800000 */
.L_x_4802:
        /* <DEDUP_REMOVED lines=44> */
.L_x_4801:
[----:B------:R-:W-:Y:S05]  /*3d50*/  BSYNC B1 ;  /* 0x0000000000017941 */ /* 0x000fea0003800000 */
.L_x_4800:
[----:B------:R0:W1:Y:S01]  /*3d60*/  I2F.U32 R40, R42 ;  /* 0x0000002a00287306 */ /* 0x0000620000201000 */
[----:B------:R-:W-:Y:S01]  /*3d70*/  HADD2.F32 R43, -RZ, R43.H1_H1 ;  /* 0x3000002bff2b7230 */ /* 0x000fe20000004100 */
[----:B------:R-:W-:Y:S01]  /*3d80*/  SEL R152, RZ, 0x100, P4 ;  /* 0x00000100ff987807 */ /* 0x000fe20002000000 */
[----:B------:R-:W-:Y:S01]  /*3d90*/  @P0 HADD2.F32 R148, -RZ, R39.H1_H1 ;  /* 0x30000027ff940230 */ /* 0x000fe20000004100 */
[----:B------:R-:W-:Y:S02]  /*3da0*/  SEL R155, RZ, 0x10000, P5 ;  /* 0x00010000ff9b7807 */ /* 0x000fe40002800000 */
[----:B------:R-:W-:Y:S01]  /*3db0*/  FMUL.FTZ R43, R43, R146 ;  /* 0x000000922b2b7220 */ /* 0x000fe20000410000 */
[----:B------:R-:W-:-:S02]  /*3dc0*/  LOP3.LUT P5, RZ, R32, 0x2, RZ, 0xc0, !PT ;  /* 0x0000000220ff7812 */ /* 0x000fc400078ac0ff */
[----:B0-----:R-:W-:Y:S01]  /*3dd0*/  F2FP.PACK_AB R42, R131, R122 ;  /* 0x0000007a832a723e */ /* 0x001fe200000000ff */
[----:B------:R-:W-:Y:S01]  /*3de0*/  FMUL.FTZ R43, R43, c[0x0][0x1e8] ;  /* 0x00007a002b2b7a20 */ /* 0x000fe20000410000 */
[----:B------:R-:W-:Y:S02]  /*3df0*/  F2FP.PACK_AB R41, R121, R112 ;  /* 0x000000707929723e */ /* 0x000fe400000000ff */
[----:B------:R-:W-:Y:S02]  /*3e00*/  SEL R147, RZ, 0x1, P2 ;  /* 0x00000001ff937807 */ /* 0x000fe40001000000 */
[----:B------:R-:W-:Y:S01]  /*3e10*/  SEL R150, RZ, 0x1, P1 ;  /* 0x00000001ff967807 */ /* 0x000fe20000800000 */
[----:B-1----:R-:W-:Y:S01]  /*3e20*/  FFMA.FTZ R40, R40, R141, 1.1641532182693481445e-10 ;  /* 0x2f00000028287423 */ /* 0x002fe2000001008d */
[----:B------:R-:W-:Y:S02]  /*3e30*/  SEL R151, RZ, 0x1, P5 ;  /* 0x00000001ff977807 */ /* 0x000fe40002800000 */
[----:B------:R-:W-:-:S02]  /*3e40*/  LOP3.LUT P6, RZ, R32, 0x4, RZ, 0xc0, !PT ;  /* 0x0000000420ff7812 */ /* 0x000fc400078cc0ff */
[----:B------:R-:W-:Y:S02]  /*3e50*/  FSETP.GTU.FTZ.AND P4, PT, R40, c[0x0][0x1e4], PT ;  /* 0x0000790028007a0b */ /* 0x000fe40003f9c000 */
[----:B------:R-:W-:Y:S02]  /*3e60*/  F2FP.PACK_AB R40, R111, R101 ;  /* 0x000000656f28723e */ /* 0x000fe400000000ff */
[----:B------:R-:W-:Y:S02]  /*3e70*/  FSEL R141, R43, RZ, !P4 ;  /* 0x000000ff2b8d7208 */ /* 0x000fe40006000000 */
[----:B------:R-:W-:Y:S02]  /*3e80*/  SEL R154, RZ, 0x1000000, P4 ;  /* 0x01000000ff9a7807 */ /* 0x000fe40002000000 */
[----:B------:R-:W-:Y:S01]  /*3e90*/  SEL R153, RZ, 0x1, P3 ;  /* 0x00000001ff997807 */ /* 0x000fe20001800000 */
[----:B------:R-:W-:Y:S01]  /*3ea0*/  @P0 FADD.FTZ R141, R148, R141 ;  /* 0x0000008d948d0221 */ /* 0x000fe20000010000 */
[----:B------:R-:W-:-:S02]  /*3eb0*/  LEA R148, P0, R100, c[0x0][0x188], 0x4 ;  /* 0x0000620064947a11 */ /* 0x000fc400078020ff */
[----:B------:R-:W-:Y:S02]  /*3ec0*/  LOP3.LUT R152, R152, R154, R155, 0xfe, !PT ;  /* 0x0000009a98987212 */ /* 0x000fe400078efe9b */
[----:B------:R-:W-:Y:S02]  /*3ed0*/  LEA.HI.X R149, R100, c[0x0][0x18c], RZ, 0x4, P0 ;  /* 0x0000630064957a11 */ /* 0x000fe400000f24ff */
[----:B------:R-:W-:-:S05]  /*3ee0*/  F2FP.PACK_AB R43, R141, R132 ;  /* 0x000000848d2b723e */ /* 0x000fca00000000ff */
        /* <DEDUP_REMOVED lines=13> */
.L_x_4747:
[----:B------:R-:W-:Y:S05]  /*3fc0*/  BSYNC B0 ;  /* 0x0000000000007941 */ /* 0x000fea0003800000 */
.L_x_4746:
        /* <DEDUP_REMOVED lines=23> */
.L_x_4807:
[----:B0-----:R-:W-:Y:S02]  /*4140*/  IMAD.MOV.U32 R102, RZ, RZ, R108 ;  /* 0x000000ffff667224 */ /* 0x001fe400078e006c */
.L_x_4808:
[----:B------:R-:W-:Y:S05]  /*4150*/  BSYNC B1 ;  /* 0x0000000000017941 */ /* 0x000fea0003800000 */
.L_x_4806:
        /* <DEDUP_REMOVED lines=16> */
.L_x_4812:
[----:B------:R-:W-:Y:S05]  /*4260*/  BSYNC B2 ;  /* 0x0000000000027941 */ /* 0x000fea0003800000 */
.L_x_4811:
        /* <DEDUP_REMOVED lines=44> */
.L_x_4810:
[----:B------:R-:W-:Y:S05]  /*4530*/  BSYNC B1 ;  /* 0x0000000000017941 */ /* 0x000fea0003800000 */
.L_x_4809:
[----:B------:R-:W0:Y:S01]  /*4540*/  I2F.U32 R113, R102 ;  /* 0x0000006600717306 */ /* 0x000e220000201000 */
[----:B------:R-:W-:Y:S01]  /*4550*/  HFMA2.MMA R142, -RZ, RZ, 0.1171875, 0 ;  /* 0x2f800000ff8e7435 */ /* 0x000fe200000001ff */
        /* <DEDUP_REMOVED lines=22> */
.L_x_4814:
[----:B------:R-:W-:Y:S02]  /*46c0*/  MOV R113, R108 ;  /* 0x0000006c00717202 */ /* 0x000fe40000000f00 */
.L_x_4815:
[----:B------:R-:W-:Y:S05]  /*46d0*/  BSYNC B1 ;  /* 0x0000000000017941 */ /* 0x000fea0003800000 */
.L_x_4813:
        /* <DEDUP_REMOVED lines=16> */
.L_x_4819:
[----:B------:R-:W-:Y:S05]  /*47e0*/  BSYNC B2 ;  /* 0x0000000000027941 */ /* 0x000fea0003800000 */
.L_x_4818:
        /* <DEDUP_REMOVED lines=44> */
.L_x_4817:
[----:B------:R-:W-:Y:S05]  /*4ab0*/  BSYNC B1 ;  /* 0x0000000000017941 */ /* 0x000fea0003800000 */
.L_x_4816:
        /* <DEDUP_REMOVED lines=23> */
.L_x_4821:
[----:B------:R-:W-:Y:S02]  /*4c30*/  IMAD.MOV.U32 R40, RZ, RZ, R108 ;  /* 0x000000ffff287224 */ /* 0x000fe400078e006c */
.L_x_4822:
[----:B------:R-:W-:Y:S05]  /*4c40*/  BSYNC B1 ;  /* 0x0000000000017941 */ /* 0x000fea0003800000 */
.L_x_4820:
        /* <DEDUP_REMOVED lines=16> */
.L_x_4826:
[----:B------:R-:W-:Y:S05]  /*4d50*/  BSYNC B2 ;  /* 0x0000000000027941 */ /* 0x000fea0003800000 */
.L_x_4825:
        /* <DEDUP_REMOVED lines=44> */
.L_x_4824:
[----:B------:R-:W-:Y:S05]  /*5020*/  BSYNC B1 ;  /* 0x0000000000017941 */ /* 0x000fea0003800000 */
.L_x_4823:
        /* <DEDUP_REMOVED lines=21> */
.L_x_4828:
[----:B------:R-:W-:Y:S02]  /*5180*/  MOV R40, R108 ;  /* 0x0000006c00287202 */ /* 0x000fe40000000f00 */
.L_x_4829:
[----:B------:R-:W-:Y:S05]  /*5190*/  BSYNC B1 ;  /* 0x0000000000017941 */ /* 0x000fea0003800000 */
.L_x_4827:
        /* <DEDUP_REMOVED lines=16> */
.L_x_4833:
[----:B------:R-:W-:Y:S05]  /*52a0*/  BSYNC B2 ;  /* 0x0000000000027941 */ /* 0x000fea0003800000 */
.L_x_4832:
        /* <DEDUP_REMOVED lines=44> */
.L_x_4831:
[----:B------:R-:W-:Y:S05]  /*5570*/  BSYNC B1 ;  /* 0x0000000000017941 */ /* 0x000fea0003800000 */
.L_x_4830:
        /* <DEDUP_REMOVED lines=21> */
.L_x_4835:
[----:B------:R-:W-:Y:S02]  /*56d0*/  IMAD.MOV.U32 R124, RZ, RZ, R108 ;  /* 0x000000ffff7c7224 */ /* 0x000fe400078e006c */
.L_x_4836:
[----:B------:R-:W-:Y:S05]  /*56e0*/  BSYNC B1 ;  /* 0x0000000000017941 */ /* 0x000fea0003800000 */
.L_x_4834:
        /* <DEDUP_REMOVED lines=16> */
.L_x_4840:
[----:B------:R-:W-:Y:S05]  /*57f0*/  BSYNC B2 ;  /* 0x0000000000027941 */ /* 0x000fea0003800000 */
.L_x_4839:
        /* <DEDUP_REMOVED lines=44> */
.L_x_4838:
[----:B------:R-:W-:Y:S05]  /*5ac0*/  BSYNC B1 ;  /* 0x0000000000017941 */ /* 0x000fea0003800000 */
.L_x_4837:
        /* <DEDUP_REMOVED lines=21> */
.L_x_4842:
[----:B------:R-:W-:Y:S02]  /*5c20*/  MOV R133, R108 ;  /* 0x0000006c00857202 */ /* 0x000fe40000000f00 */
.L_x_4843:
[----:B------:R-:W-:Y:S05]  /*5c30*/  BSYNC B1 ;  /* 0x0000000000017941 */ /* 0x000fea0003800000 */
.L_x_4841:
        /* <DEDUP_REMOVED lines=16> */
.L_x_4847:
[----:B------:R-:W-:Y:S05]  /*5d40*/  BSYNC B2 ;  /* 0x0000000000027941 */ /* 0x000fea0003800000 */
.L_x_4846:
        /* <DEDUP_REMOVED lines=44> */
.L_x_4845:
[----:B------:R-:W-:Y:S05]  /*6010*/  BSYNC B1 ;  /* 0x0000000000017941 */ /* 0x000fea0003800000 */
.L_x_4844:
        /* <DEDUP_REMOVED lines=21> */
.L_x_4849:
[----:B------:R-:W-:Y:S02]  /*6170*/  IMAD.MOV.U32 R42, RZ, RZ, R108 ;  /* 0x000000ffff2a7224 */ /* 0x000fe400078e006c */
.L_x_4850:
[----:B------:R-:W-:Y:S05]  /*6180*/  BSYNC B1 ;  /* 0x0000000000017941 */ /* 0x000fea0003800000 */
.L_x_4848:
        /* <DEDUP_REMOVED lines=16> */
.L_x_4854:
[----:B------:R-:W-:Y:S05]  /*6290*/  BSYNC B2 ;  /* 0x0000000000027941 */ /* 0x000fea0003800000 */
.L_x_4853:
        /* <DEDUP_REMOVED lines=44> */
.L_x_4852:
[----:B------:R-:W-:Y:S05]  /*6560*/  BSYNC B1 ;  /* 0x0000000000017941 */ /* 0x000fea0003800000 */
.L_x_4851:
        /* <DEDUP_REMOVED lines=21> */
.L_x_4856:
[----:B------:R-:W-:Y:S02]  /*66c0*/  MOV R42, R108 ;  /* 0x0000006c002a7202 */ /* 0x000fe40000000f00 */
.L_x_4857:
[----:B------:R-:W-:Y:S05]  /*66d0*/  BSYNC B1 ;  /* 0x0000000000017941 */ /* 0x000fea0003800000 */
.L_x_4855:
        /* <DEDUP_REMOVED lines=18> */
.L_x_4861:
[----:B------:R-:W-:Y:S05]  /*6800*/  BSYNC B2 ;  /* 0x0000000000027941 */ /* 0x000fea0003800000 */
.L_x_4860:
        /* <DEDUP_REMOVED lines=44> */
.L_x_4859:
[----:B------:R-:W-:Y:S05]  /*6ad0*/  BSYNC B1 ;  /* 0x0000000000017941 */ /* 0x000fea0003800000 */
.L_x_4858:
[----:B------:R0:W1:Y:S01]  /*6ae0*/  I2F.U32 R41, R42 ;  /* 0x0000002a00297306 */ /* 0x0000620000201000 */
[----:B------:R-:W-:Y:S01]  /*6af0*/  HADD2.F32 R43, -RZ, R43.H1_H1 ;  /* 0x3000002bff2b7230 */ /* 0x000fe20000004100 */
[----:B------:R-:W-:Y:S01]  /*6b00*/  SEL R154, RZ, 0x100, P4 ;  /* 0x00000100ff9a7807 */ /* 0x000fe20002000000 */
[----:B------:R-:W-:Y:S01]  /*6b10*/  @P0 HADD2.F32 R149, -RZ, R39.H1_H1 ;  /* 0x30000027ff950230 */ /* 0x000fe20000004100 */
[----:B------:R-:W-:-:S02]  /*6b20*/  SEL R155, RZ, 0x10000, P5 ;  /* 0x00010000ff9b7807 */ /* 0x000fc40002800000 */
[----:B------:R-:W-:Y:S01]  /*6b30*/  FMUL.FTZ R43, R43, R146 ;  /* 0x000000922b2b7220 */ /* 0x000fe20000410000 */
[----:B------:R-:W-:Y:S02]  /*6b40*/  LOP3.LUT P5, RZ, R32, 0x2, RZ, 0xc0, !PT ;  /* 0x0000000220ff7812 */ /* 0x000fe400078ac0ff */
[----:B0-----:R-:W-:Y:S01]  /*6b50*/  F2FP.PACK_AB R42, R133, R124 ;  /* 0x0000007c852a723e */ /* 0x001fe200000000ff */
[----:B------:R-:W-:Y:S01]  /*6b60*/  FMUL.FTZ R43, R43, c[0x0][0x1e8] ;  /* 0x00007a002b2b7a20 */ /* 0x000fe20000410000 */
[----:B------:R-:W-:Y:S02]  /*6b70*/  F2FP.PACK_AB R40, R113, R102 ;  /* 0x000000667128723e */ /* 0x000fe400000000ff */
[----:B------:R-:W-:Y:S02]  /*6b80*/  SEL R150, RZ, 0x1, P2 ;  /* 0x00000001ff967807 */ /* 0x000fe40001000000 */
[----:B------:R-:W-:Y:S01]  /*6b90*/  SEL R151, RZ, 0x1, P1 ;  /* 0x00000001ff977807 */ /* 0x000fe20000800000 */
[----:B-1----:R-:W-:Y:S01]  /*6ba0*/  FFMA.FTZ R41, R41, R142, 1.1641532182693481445e-10 ;  /* 0x2f00000029297423 */ /* 0x002fe2000001008e */
[----:B------:R-:W-:-:S02]  /*6bb0*/  SEL R152, RZ, 0x1, P5 ;  /* 0x00000001ff987807 */ /* 0x000fc40002800000 */
[----:B------:R-:W-:Y:S02]  /*6bc0*/  SEL R153, RZ, 0x1, P3 ;  /* 0x00000001ff997807 */ /* 0x000fe40001800000 */
[----:B------:R-:W-:Y:S02]  /*6bd0*/  FSETP.GTU.FTZ.AND P4, PT, R41, c[0x0][0x1e4], PT ;  /* 0x0000790029007a0b */ /* 0x000fe40003f9c000 */
[----:B------:R-:W-:Y:S02]  /*6be0*/  F2FP.PACK_AB R41, R123, R114 ;  /* 0x000000727b29723e */ /* 0x000fe400000000ff */
[----:B------:R-:W-:Y:S02]  /*6bf0*/  FSEL R142, R43, RZ, !P4 ;  /* 0x000000ff2b8e7208 */ /* 0x000fe40006000000 */
[----:B------:R-:W-:Y:S02]  /*6c00*/  SEL R156, RZ, 0x1000000, P4 ;  /* 0x01000000ff9c7807 */ /* 0x000fe40002000000 */
[----:B------:R-:W-:Y:S01]  /*6c10*/  LOP3.LUT P6, RZ, R32, 0x4, RZ, 0xc0, !PT ;  /* 0x0000000420ff7812 */ /* 0x000fe200078cc0ff */
        /* <DEDUP_REMOVED lines=18> */
.L_x_4805:
[----:B------:R-:W-:Y:S05]  /*6d40*/  BSYNC B0 ;  /* 0x0000000000007941 */ /* 0x000fea0003800000 */
.L_x_4804:
        /* <DEDUP_REMOVED lines=23> */
.L_x_4865:
[----:B0-----:R-:W-:Y:S02]  /*6ec0*/  IMAD.MOV.U32 R103, RZ, RZ, R108 ;  /* 0x000000ffff677224 */ /* 0x001fe400078e006c */
.L_x_4866:
[----:B------:R-:W-:Y:S05]  /*6ed0*/  BSYNC B1 ;  /* 0x0000000000017941 */ /* 0x000fea0003800000 */
.L_x_4864:
        /* <DEDUP_REMOVED lines=16> */
.L_x_4870:
[----:B------:R-:W-:Y:S05]  /*6fe0*/  BSYNC B2 ;  /* 0x0000000000027941 */ /* 0x000fea0003800000 */
.L_x_4869:
        /* <DEDUP_REMOVED lines=44> */
.L_x_4868:
[----:B------:R-:W-:Y:S05]  /*72b0*/  BSYNC B1 ;  /* 0x0000000000017941 */ /* 0x000fea0003800000 */
.L_x_4867:
[----:B------:R-:W0:Y:S01]  /*72c0*/  I2F.U32 R106, R103 ;  /* 0x00000067006a7306 */ /* 0x000e220000201000 */
[----:B------:R-:W-:Y:S01]  /*72d0*/  IMAD.MOV.U32 R143, RZ, RZ, 0x2f800000 ;  /* 0x2f800000ff8f7424 */ /* 0x000fe200078e00ff */
[----:B-----5:R-:W-:Y:S01]  /*72e0*/  HADD2.F32 R115, -RZ, R40.H0_H0 ;  /* 0x20000028ff737230 */ /* 0x020fe20000004100 */
[----:B------:R-:W-:Y:S01]  /*72f0*/  LOP3.LUT R32, R32, 0xfffffffb, RZ, 0xc0, !PT ;  /* 0xfffffffb20207812 */ /* 0x000fe200078ec0ff */
        /* <DEDUP_REMOVED lines=20> */
.L_x_4872:
[----:B------:R-:W-:Y:S02]  /*7440*/  IMAD.MOV.U32 R115, RZ, RZ, R108 ;  /* 0x000000ffff737224 */ /* 0x000fe400078e006c */
.L_x_4873:
[----:B------:R-:W-:Y:S05]  /*7450*/  BSYNC B1 ;  /* 0x0000000000017941 */ /* 0x000fea0003800000 */
.L_x_4871:
        /* <DEDUP_REMOVED lines=16> */
.L_x_4877:
[----:B------:R-:W-:Y:S05]  /*7560*/  BSYNC B2 ;  /* 0x0000000000027941 */ /* 0x000fea0003800000 */
.L_x_4876:
        /* <DEDUP_REMOVED lines=43> */
[----:B------:R-:W-:-:S06]  /*7820*/  HFMA2.MMA R106, -RZ, RZ, 0, 0 ;  /* 0x00000000ff6a7435 */ /* 0x000fcc00000001ff */
.L_x_4875:
[----:B------:R-:W-:Y:S05]  /*7830*/  BSYNC B1 ;  /* 0x0000000000017941 */ /* 0x000fea0003800000 */
.L_x_4874:
        /* <DEDUP_REMOVED lines=23> */
.L_x_4879:
[----:B------:R-:W-:Y:S02]  /*79b0*/  MOV R40, R108 ;  /* 0x0000006c00287202 */ /* 0x000fe40000000f00 */
.L_x_4880:
[----:B------:R-:W-:Y:S05]  /*79c0*/  BSYNC B1 ;  /* 0x0000000000017941 */ /* 0x000fea0003800000 */
.L_x_4878:
        /* <DEDUP_REMOVED lines=16> */
.L_x_4884:
[----:B------:R-:W-:Y:S05]  /*7ad0*/  BSYNC B2 ;  /* 0x0000000000027941 */ /* 0x000fea0003800000 */
.L_x_4883:
        /* <DEDUP_REMOVED lines=44> */
.L_x_4882:
[----:B------:R-:W-:Y:S05]  /*7da0*/  BSYNC B1 ;  /* 0x0000000000017941 */ /* 0x000fea0003800000 */
.L_x_4881:
        /* <DEDUP_REMOVED lines=21> */
.L_x_4886:
[----:B------:R-:W-:Y:S02]  /*7f00*/  IMAD.MOV.U32 R40, RZ, RZ, R108 ;  /* 0x000000ffff287224 */ /* 0x000fe400078e006c */
.L_x_4887:
[----:B------:R-:W-:Y:S05]  /*7f10*/  BSYNC B1 ;  /* 0x0000000000017941 */ /* 0x000fea0003800000 */
.L_x_4885:
        /* <DEDUP_REMOVED lines=16> */
.L_x_4891:
[----:B------:R-:W-:Y:S05]  /*8020*/  BSYNC B2 ;  /* 0x0000000000027941 */ /* 0x000fea0003800000 */
.L_x_4890:
        /* <DEDUP_REMOVED lines=44> */
.L_x_4889:
[----:B------:R-:W-:Y:S05]  /*82f0*/  BSYNC B1 ;  /* 0x0000000000017941 */ /* 0x000fea0003800000 */
.L_x_4888:
        /* <DEDUP_REMOVED lines=21> */
.L_x_4893:
[----:B------:R-:W-:Y:S02]  /*8450*/  MOV R126, R108 ;  /* 0x0000006c007e7202 */ /* 0x000fe40000000f00 */
.L_x_4894:
[----:B------:R-:W-:Y:S05]  /*8460*/  BSYNC B1 ;  /* 0x0000000000017941 */ /* 0x000fea0003800000 */
.L_x_4892:
        /* <DEDUP_REMOVED lines=16> */
.L_x_4898:
[----:B------:R-:W-:Y:S05]  /*8570*/  BSYNC B2 ;  /* 0x0000000000027941 */ /* 0x000fea0003800000 */
.L_x_4897:
        /* <DEDUP_REMOVED lines=44> */
.L_x_4896:
[----:B------:R-:W-:Y:S05]  /*8840*/  BSYNC B1 ;  /* 0x0000000000017941 */ /* 0x000fea0003800000 */
.L_x_4895:
        /* <DEDUP_REMOVED lines=21> */
.L_x_4900:
[----:B------:R-:W-:Y:S02]  /*89a0*/  IMAD.MOV.U32 R135, RZ, RZ, R108 ;  /* 0x000000ffff877224 */ /* 0x000fe400078e006c */
.L_x_4901:
[----:B------:R-:W-:Y:S05]  /*89b0*/  BSYNC B1 ;  /* 0x0000000000017941 */ /* 0x000fea0003800000 */
.L_x_4899:
        /* <DEDUP_REMOVED lines=16> */
.L_x_4905:
[----:B------:R-:W-:Y:S05]  /*8ac0*/  BSYNC B2 ;  /* 0x0000000000027941 */ /* 0x000fea0003800000 */
.L_x_4904:
        /* <DEDUP_REMOVED lines=44> */
.L_x_4903:
[----:B------:R-:W-:Y:S05]  /*8d90*/  BSYNC B1 ;  /* 0x0000000000017941 */ /* 0x000fea0003800000 */
.L_x_4902:
        /* <DEDUP_REMOVED lines=21> */
.L_x_4907:
[----:B------:R-:W-:Y:S02]  /*8ef0*/  MOV R42, R108 ;  /* 0x0000006c002a7202 */ /* 0x000fe40000000f00 */
.L_x_4908:
[----:B------:R-:W-:Y:S05]  /*8f00*/  BSYNC B1 ;  /* 0x0000000000017941 */ /* 0x000fea0003800000 */
.L_x_4906:
        /* <DEDUP_REMOVED lines=16> */
.L_x_4912:
[----:B------:R-:W-:Y:S05]  /*9010*/  BSYNC B2 ;  /* 0x0000000000027941 */ /* 0x000fea0003800000 */
.L_x_4911:
        /* <DEDUP_REMOVED lines=44> */
.L_x_4910:
[----:B------:R-:W-:Y:S05]  /*92e0*/  BSYNC B1 ;  /* 0x0000000000017941 */ /* 0x000fea0003800000 */
.L_x_4909:
        /* <DEDUP_REMOVED lines=21> */
.L_x_4914:
[----:B------:R-:W-:Y:S02]  /*9440*/  IMAD.MOV.U32 R42, RZ, RZ, R108 ;  /* 0x000000ffff2a7224 */ /* 0x000fe400078e006c */
.L_x_4915:
[----:B------:R-:W-:Y:S05]  /*9450*/  BSYNC B1 ;  /* 0x0000000000017941 */ /* 0x000fea0003800000 */
.L_x_4913:
        /* <DEDUP_REMOVED lines=18> */
.L_x_4919:
[----:B------:R-:W-:Y:S05]  /*9580*/  BSYNC B2 ;  /* 0x0000000000027941 */ /* 0x000fea0003800000 */
.L_x_4918:
        /* <DEDUP_REMOVED lines=44> */
.L_x_4917:
[----:B------:R-:W-:Y:S05]  /*9850*/  BSYNC B1 ;  /* 0x0000000000017941 */ /* 0x000fea0003800000 */
.L_x_4916:
        /* <DEDUP_REMOVED lines=14> */
[----:B------:R-:W-:-:S02]  /*9940*/  SEL R153, RZ, 0x1, P3 ;  /* 0x00000001ff997807 */ /* 0x000fc40001800000 */
        /* <DEDUP_REMOVED lines=23> */
.L_x_4863:
[----:B------:R-:W-:Y:S05]  /*9ac0*/  BSYNC B0 ;  /* 0x0000000000007941 */ /* 0x000fea0003800000 */
.L_x_4862:
        /* <DEDUP_REMOVED lines=23> */
.L_x_4923:
[----:B0-----:R-:W-:Y:S02]  /*9c40*/  IMAD.MOV.U32 R104, RZ, RZ, R108 ;  /* 0x000000ffff687224 */ /* 0x001fe400078e006c */
.L_x_4924:
[----:B------:R-:W-:Y:S05]  /*9c50*/  BSYNC B1 ;  /* 0x0000000000017941 */ /* 0x000fea0003800000 */
.L_x_4922:
        /* <DEDUP_REMOVED lines=16> */
.L_x_4928:
[----:B------:R-:W-:Y:S05]  /*9d60*/  BSYNC B2 ;  /* 0x0000000000027941 */ /* 0x000fea0003800000 */
.L_x_4927:
        /* <DEDUP_REMOVED lines=44> */
.L_x_4926:
[----:B------:R-:W-:Y:S05]  /*a030*/  BSYNC B1 ;  /* 0x0000000000017941 */ /* 0x000fea0003800000 */
.L_x_4925:
        /* <DEDUP_REMOVED lines=24> */
.L_x_4930:
[----:B------:R-:W-:Y:S02]  /*a1c0*/  MOV R117, R108 ;  /* 0x0000006c00757202 */ /* 0x000fe40000000f00 */
.L_x_4931:
[----:B------:R-:W-:Y:S05]  /*a1d0*/  BSYNC B1 ;  /* 0x0000000000017941 */ /* 0x000fea0003800000 */
.L_x_4929:
        /* <DEDUP_REMOVED lines=16> */
.L_x_4935:
[----:B------:R-:W-:Y:S05]  /*a2e0*/  BSYNC B2 ;  /* 0x0000000000027941 */ /* 0x000fea0003800000 */
.L_x_4934:
        /* <DEDUP_REMOVED lines=44> */
.L_x_4933:
[----:B------:R-:W-:Y:S05]  /*a5b0*/  BSYNC B1 ;  /* 0x0000000000017941 */ /* 0x000fea0003800000 */
.L_x_4932:
        /* <DEDUP_REMOVED lines=23> */
.L_x_4937:
[----:B------:R-:W-:Y:S02]  /*a730*/  IMAD.MOV.U32 R40, RZ, RZ, R108 ;  /* 0x000000ffff287224 */ /* 0x000fe400078e006c */
.L_x_4938:
[----:B------:R-:W-:Y:S05]  /*a740*/  BSYNC B1 ;  /* 0x0000000000017941 */ /* 0x000fea0003800000 */
.L_x_4936:
        /* <DEDUP_REMOVED lines=16> */
.L_x_4942:
[----:B------:R-:W-:Y:S05]  /*a850*/  BSYNC B2 ;  /* 0x0000000000027941 */ /* 0x000fea0003800000 */
.L_x_4941:
        /* <DEDUP_REMOVED lines=44> */
.L_x_4940:
[----:B------:R-:W-:Y:S05]  /*ab20*/  BSYNC B1 ;  /* 0x0000000000017941 */ /* 0x000fea0003800000 */
.L_x_4939:
        /* <DEDUP_REMOVED lines=21> */
.L_x_4944:
[----:B------:R-:W-:Y:S02]  /*ac80*/  MOV R40, R108 ;  /* 0x0000006c00287202 */ /* 0x000fe40000000f00 */
.L_x_4945:
[----:B------:R-:W-:Y:S05]  /*ac90*/  BSYNC B1 ;  /* 0x0000000000017941 */ /* 0x000fea0003800000 */
.L_x_4943:
        /* <DEDUP_REMOVED lines=16> */
.L_x_4949:
[----:B------:R-:W-:Y:S05]  /*ada0*/  BSYNC B2 ;  /* 0x0000000000027941 */ /* 0x000fea0003800000 */
.L_x_4948:
        /* <DEDUP_REMOVED lines=44> */
.L_x_4947:
[----:B------:R-:W-:Y:S05]  /*b070*/  BSYNC B1 ;  /* 0x0000000000017941 */ /* 0x000fea0003800000 */
.L_x_4946:
        /* <DEDUP_REMOVED lines=21> */
.L_x_4951:
[----:B------:R-:W-:Y:S02]  /*b1d0*/  IMAD.MOV.U32 R128, RZ, RZ, R108 ;  /* 0x000000ffff807224 */ /* 0x000fe400078e006c */
.L_x_4952:
[----:B------:R-:W-:Y:S05]  /*b1e0*/  BSYNC B1 ;  /* 0x0000000000017941 */ /* 0x000fea0003800000 */
.L_x_4950:
        /* <DEDUP_REMOVED lines=16> */
.L_x_4956:
[----:B------:R-:W-:Y:S05]  /*b2f0*/  BSYNC B2 ;  /* 0x0000000000027941 */ /* 0x000fea0003800000 */
.L_x_4955:
        /* <DEDUP_REMOVED lines=44> */
.L_x_4954:
[----:B------:R-:W-:Y:S05]  /*b5c0*/  BSYNC B1 ;  /* 0x0000000000017941 */ /* 0x000fea0003800000 */
.L_x_4953:
        /* <DEDUP_REMOVED lines=21> */
.L_x_4958:
[----:B------:R-:W-:Y:S02]  /*b720*/  MOV R137, R108 ;  /* 0x0000006c00897202 */ /* 0x000fe40000000f00 */
.L_x_4959:
[----:B------:R-:W-:Y:S05]  /*b730*/  BSYNC B1 ;  /* 0x0000000000017941 */ /* 0x000fea0003800000 */
.L_x_4957:
        /* <DEDUP_REMOVED lines=16> */
.L_x_4963:
[----:B------:R-:W-:Y:S05]  /*b840*/  BSYNC B2 ;  /* 0x0000000000027941 */ /* 0x000fea0003800000 */
.L_x_4962:
        /* <DEDUP_REMOVED lines=44> */
.L_x_4961:
[----:B------:R-:W-:Y:S05]  /*bb10*/  BSYNC B1 ;  /* 0x0000000000017941 */ /* 0x000fea0003800000 */
.L_x_4960:
        /* <DEDUP_REMOVED lines=21> */
.L_x_4965:
[----:B------:R-:W-:Y:S02]  /*bc70*/  IMAD.MOV.U32 R42, RZ, RZ, R108 ;  /* 0x000000ffff2a7224 */ /* 0x000fe400078e006c */
.L_x_4966:
[----:B------:R-:W-:Y:S05]  /*bc80*/  BSYNC B1 ;  /* 0x0000000000017941 */ /* 0x000fea0003800000 */
.L_x_4964:
        /* <DEDUP_REMOVED lines=16> */
.L_x_4970:
[----:B------:R-:W-:Y:S05]  /*bd90*/  BSYNC B2 ;  /* 0x0000000000027941 */ /* 0x000fea0003800000 */
.L_x_4969:
        /* <DEDUP_REMOVED lines=44> */
.L_x_4968:
[----:B------:R-:W-:Y:S05]  /*c060*/  BSYNC B1 ;  /* 0x0000000000017941 */ /* 0x000fea0003800000 */
.L_x_4967:
        /* <DEDUP_REMOVED lines=21> */
.L_x_4972:
[----:B------:R-:W-:Y:S02]  /*c1c0*/  MOV R42, R108 ;  /* 0x0000006c002a7202 */ /* 0x000fe40000000f00 */
.L_x_4973:
[----:B------:R-:W-:Y:S05]  /*c1d0*/  BSYNC B1 ;  /* 0x0000000000017941 */ /* 0x000fea0003800000 */
.L_x_4971:
        /* <DEDUP_REMOVED lines=18> */
.L_x_4977:
[----:B------:R-:W-:Y:S05]  /*c300*/  BSYNC B2 ;  /* 0x0000000000027941 */ /* 0x000fea0003800000 */
.L_x_4976:
        /* <DEDUP_REMOVED lines=44> */
.L_x_4975:
[----:B------:R-:W-:Y:S05]  /*c5d0*/  BSYNC B1 ;  /* 0x0000000000017941 */ /* 0x000fea0003800000 */
.L_x_4974:
        /* <DEDUP_REMOVED lines=38> */
.L_x_4921:
[----:B------:R-:W-:Y:S05]  /*c840*/  BSYNC B0 ;  /* 0x0000000000007941 */ /* 0x000fea0003800000 */
.L_x_4920:
        /* <DEDUP_REMOVED lines=23> */
.L_x_4981:
[----:B0-----:R-:W-:Y:S02]  /*c9c0*/  IMAD.MOV.U32 R105, RZ, RZ, R108 ;  /* 0x000000ffff697224 */ /* 0x001fe400078e006c */
.L_x_4982:
[----:B------:R-:W-:Y:S05]  /*c9d0*/  BSYNC B1 ;  /* 0x0000000000017941 */ /* 0x000fea0003800000 */
.L_x_4980:
        /* <DEDUP_REMOVED lines=16> */
.L_x_4986:
[----:B------:R-:W-:Y:S05]  /*cae0*/  BSYNC B2 ;  /* 0x0000000000027941 */ /* 0x000fea0003800000 */
.L_x_4985:
        /* <DEDUP_REMOVED lines=44> */
.L_x_4984:
[----:B------:R-:W-:Y:S05]  /*cdb0*/  BSYNC B1 ;  /* 0x0000000000017941 */ /* 0x000fea0003800000 */
.L_x_4983:
        /* <DEDUP_REMOVED lines=24> */
.L_x_4988:
[----:B------:R-:W-:Y:S02]  /*cf40*/  IMAD.MOV.U32 R119, RZ, RZ, R108 ;  /* 0x000000ffff777224 */ /* 0x000fe400078e006c */
.L_x_4989:
[----:B------:R-:W-:Y:S05]  /*cf50*/  BSYNC B1 ;  /* 0x0000000000017941 */ /* 0x000fea0003800000 */
.L_x_4987:
        /* <DEDUP_REMOVED lines=16> */
.L_x_4993:
[----:B------:R-:W-:Y:S05]  /*d060*/  BSYNC B2 ;  /* 0x0000000000027941 */ /* 0x000fea0003800000 */
.L_x_4992:
        /* <DEDUP_REMOVED lines=42> */
[----:B------:R-:W-:Y:S01]  /*d310*/  MOV R107, R106 ;  /* 0x0000006a006b7202 */ /* 0x000fe20000000f00 */
[----:B------:R-:W-:Y:S02]  /*d320*/  IMAD.MOV.U32 R106, RZ, RZ, RZ ;  /* 0x000000ffff6a7224 */ /* 0x000fe400078e00ff */
.L_x_4991:
[----:B------:R-:W-:Y:S05]  /*d330*/  BSYNC B1 ;  /* 0x0000000000017941 */ /* 0x000fea0003800000 */
.L_x_4990:
        /* <DEDUP_REMOVED lines=23> */
.L_x_4995:
[----:B------:R-:W-:Y:S02]  /*d4b0*/  IMAD.MOV.U32 R40, RZ, RZ, R108 ;  /* 0x000000ffff287224 */ /* 0x000fe400078e006c */
.L_x_4996:
[----:B------:R-:W-:Y:S05]  /*d4c0*/  BSYNC B1 ;  /* 0x0000000000017941 */ /* 0x000fea0003800000 */
.L_x_4994:
        /* <DEDUP_REMOVED lines=16> */
.L_x_5000:
[----:B------:R-:W-:Y:S05]  /*d5d0*/  BSYNC B2 ;  /* 0x0000000000027941 */ /* 0x000fea0003800000 */
.L_x_4999:
        /* <DEDUP_REMOVED lines=44> */
.L_x_4998:
[----:B------:R-:W-:Y:S05]  /*d8a0*/  BSYNC B1 ;  /* 0x0000000000017941 */ /* 0x000fea0003800000 */
.L_x_4997:
        /* <DEDUP_REMOVED lines=21> */
.L_x_5002:
[----:B------:R-:W-:Y:S02]  /*da00*/  MOV R40, R108 ;  /* 0x0000006c00287202 */ /* 0x000fe40000000f00 */
.L_x_5003:
[----:B------:R-:W-:Y:S05]  /*da10*/  BSYNC B1 ;  /* 0x0000000000017941 */ /* 0x000fea0003800000 */
.L_x_5001:
        /* <DEDUP_REMOVED lines=16> */
.L_x_5007:
[----:B------:R-:W-:Y:S05]  /*db20*/  BSYNC B2 ;  /* 0x0000000000027941 */ /* 0x000fea0003800000 */
.L_x_5006:
        /* <DEDUP_REMOVED lines=44> */
.L_x_5005:
[----:B------:R-:W-:Y:S05]  /*ddf0*/  BSYNC B1 ;  /* 0x0000000000017941 */ /* 0x000fea0003800000 */
.L_x_5004:
        /* <DEDUP_REMOVED lines=21> */
.L_x_5009:
[----:B------:R-:W-:Y:S02]  /*df50*/  IMAD.MOV.U32 R130, RZ, RZ, R108 ;  /* 0x000000ffff827224 */ /* 0x000fe400078e006c */
.L_x_5010:
[----:B------:R-:W-:Y:S05]  /*df60*/  BSYNC B1 ;  /* 0x0000000000017941 */ /* 0x000fea0003800000 */
.L_x_5008:
        /* <DEDUP_REMOVED lines=16> */
.L_x_5014:
[----:B------:R-:W-:Y:S05]  /*e070*/  BSYNC B2 ;  /* 0x0000000000027941 */ /* 0x000fea0003800000 */
.L_x_5013:
        /* <DEDUP_REMOVED lines=44> */
.L_x_5012:
[----:B------:R-:W-:Y:S05]  /*e340*/  BSYNC B1 ;  /* 0x0000000000017941 */ /* 0x000fea0003800000 */
.L_x_5011:
        /* <DEDUP_REMOVED lines=21> */
.L_x_5016:
[----:B------:R-:W-:Y:S02]  /*e4a0*/  IMAD.MOV.U32 R139, RZ, RZ, R108 ;  /* 0x000000ffff8b7224 */ /* 0x000fe400078e006c */
.L_x_5017:
[----:B------:R-:W-:Y:S05]  /*e4b0*/  BSYNC B1 ;  /* 0x0000000000017941 */ /* 0x000fea0003800000 */
.L_x_5015:
        /* <DEDUP_REMOVED lines=16> */
.L_x_5021:
[----:B------:R-:W-:Y:S05]  /*e5c0*/  BSYNC B2 ;  /* 0x0000000000027941 */ /* 0x000fea0003800000 */
.L_x_5020:
        /* <DEDUP_REMOVED lines=44> */
.L_x_5019:
[----:B------:R-:W-:Y:S05]  /*e890*/  BSYNC B1 ;  /* 0x0000000000017941 */ /* 0x000fea0003800000 */
.L_x_5018:
        /* <DEDUP_REMOVED lines=21> */
.L_x_5023:
[----:B------:R-:W-:Y:S02]  /*e9f0*/  MOV R42, R108 ;  /* 0x0000006c002a7202 */ /* 0x000fe40000000f00 */
.L_x_5024:
[----:B------:R-:W-:Y:S05]  /*ea00*/  BSYNC B1 ;  /* 0x0000000000017941 */ /* 0x000fea0003800000 */
.L_x_5022:
        /* <DEDUP_REMOVED lines=16> */
.L_x_5028:
[----:B------:R-:W-:Y:S05]  /*eb10*/  BSYNC B2 ;  /* 0x0000000000027941 */ /* 0x000fea0003800000 */
.L_x_5027:
        /* <DEDUP_REMOVED lines=44> */
.L_x_5026:
[----:B------:R-:W-:Y:S05]  /*ede0*/  BSYNC B1 ;  /* 0x0000000000017941 */ /* 0x000fea0003800000 */
.L_x_5025:
        /* <DEDUP_REMOVED lines=21> */
.L_x_5030:
[----:B------:R-:W-:Y:S02]  /*ef40*/  IMAD.MOV.U32 R42, RZ, RZ, R108 ;  /* 0x000000ffff2a7224 */ /* 0x000fe400078e006c */
.L_x_5031:
[----:B------:R-:W-:Y:S05]  /*ef50*/  BSYNC B1 ;  /* 0x0000000000017941 */ /* 0x000fea0003800000 */
.L_x_5029:
        /* <DEDUP_REMOVED lines=18> */
.L_x_5035:
[----:B------:R-:W-:Y:S05]  /*f080*/  BSYNC B2 ;  /* 0x0000000000027941 */ /* 0x000fea0003800000 */
.L_x_5034:
        /* <DEDUP_REMOVED lines=44> */
.L_x_5033:
[----:B------:R-:W-:Y:S05]  /*f350*/  BSYNC B1 ;  /* 0x0000000000017941 */ /* 0x000fea0003800000 */
.L_x_5032:
[----:B------:R-:W0:Y:S01]  /*f360*/  I2F.U32 R40, R42 ;  /* 0x0000002a00287306 */ /* 0x000e220000201000 */
[----:B------:R-:W-:Y:S01]  /*f370*/  HADD2.F32 R43, -RZ, R43.H1_H1 ;  /* 0x3000002bff2b7230 */ /* 0x000fe20000004100 */
[----:B------:R-:W-:Y:S02]  /*f380*/  SEL R152, RZ, 0x10000, P5 ;  /* 0x00010000ff987807 */ /* 0x000fe40002800000 */
[----:B------:R-:W-:Y:S02]  /*f390*/  SEL R41, RZ, 0x1, P1 ;  /* 0x00000001ff297807 */ /* 0x000fe40000800000 */
[----:B------:R-:W-:Y:S01]  /*f3a0*/  FMUL.FTZ R43, R43, R146 ;  /* 0x000000922b2b7220 */ /* 0x000fe20000410000 */
[----:B------:R-:W-:-:S02]  /*f3b0*/  LOP3.LUT P5, RZ, R32, 0x2, RZ, 0xc0, !PT ;  /* 0x0000000220ff7812 */ /* 0x000fc400078ac0ff */
[----:B------:R-:W-:Y:S01]  /*f3c0*/  SEL R149, RZ, 0x100, P4 ;  /* 0x00000100ff957807 */ /* 0x000fe20002000000 */
[----:B------:R-:W-:Y:S01]  /*f3d0*/  FMUL.FTZ R43, R43, c[0x0][0x1e8] ;  /* 0x00007a002b2b7a20 */ /* 0x000fe20000410000 */
[----:B------:R-:W-:Y:S02]  /*f3e0*/  SEL R148, RZ, 0x1, P2 ;  /* 0x00000001ff947807 */ /* 0x000fe40001000000 */
        /* <DEDUP_REMOVED lines=13> */
[----:B------:R-:W-:Y:S01]  /*f4c0*/  LOP3.LUT R148, R40, R148, R42, 0xfe, !PT ;  /* 0x0000009428947212 */ /* 0x000fe200078efe2a */
[----:B------:R-:W-:Y:S01]  /*f4d0*/  @P0 HADD2.F32 R40, -RZ, R39.H1_H1 ;  /* 0x30000027ff280230 */ /* 0x000fe20000004100 */
[C---:B------:R-:W-:Y:S02]  /*f4e0*/  LEA R146, P1, R147.reuse, c[0x0][0x190], 0x3 ;  /* 0x0000640093927a11 */ /* 0x040fe400078218ff */
[----:B------:R-:W-:Y:S02]  /*f4f0*/  LOP3.LUT R148, R148, R149, RZ, 0xfc, !PT ;  /* 0x0000009594947212 */ /* 0x000fe400078efcff */
[----:B------:R-:W-:Y:S01]  /*f500*/  @P0 FADD.FTZ R145, R40, R145 ;  /* 0x0000009128910221 */ /* 0x000fe20000010000 */
[----:B------:R-:W-:-:S02]  /*f510*/  LEA R150, P0, R147, c[0x0][0x188], 0x4 ;  /* 0x0000620093967a11 */ /* 0x000fc400078020ff */
[----:B------:R-:W-:Y:S02]  /*f520*/  LOP3.LUT R149, R41, R151, R43, 0xfe, !PT ;  /* 0x0000009729957212 */ /* 0x000fe400078efe2b */
[----:B------:R-:W-:Y:S02]  /*f530*/  F2FP.PACK_AB R42, R139, R130 ;  /* 0x000000828b2a723e */ /* 0x000fe400000000ff */
[----:B------:R-:W-:Y:S02]  /*f540*/  F2FP.PACK_AB R41, R129, R120 ;  /* 0x000000788129723e */ /* 0x000fe400000000ff */
[----:B------:R-:W-:Y:S02]  /*f550*/  F2FP.PACK_AB R40, R119, R105 ;  /* 0x000000697728723e */ /* 0x000fe400000000ff */
[----:B------:R-:W-:Y:S02]  /*f560*/  LEA.HI.X R151, R147, c[0x0][0x18c], RZ, 0x4, P0 ;  /* 0x0000630093977a11 */ /* 0x000fe400000f24ff */
[----:B------:R-:W-:-:S02]  /*f570*/  F2FP.PACK_AB R43, R145, R140 ;  /* 0x0000008c912b723e */ /* 0x000fc400000000ff */
[----:B------:R-:W-:-:S03]  /*f580*/  LEA.HI.X R147, R147, c[0x0][0x194], RZ, 0x3, P1 ;  /* 0x0000650093937a11 */ /* 0x000fc600008f1cff */
[----:B------:R0:W-:Y:S04]  /*f590*/  STG.E.128 [R150.64], R40 ;  /* 0x0000002896007986 */ /* 0x0001e8000c101d06 */
[----:B------:R0:W-:Y:S02]  /*f5a0*/  STG.E.64 [R146.64], R148 ;  /* 0x0000009492007986 */ /* 0x0001e4000c101b06 */
.L_x_4979:
[----:B------:R-:W-:Y:S05]  /*f5b0*/  BSYNC B0 ;  /* 0x0000000000007941 */ /* 0x000fea0003800000 */
.L_x_4978:
        /* <DEDUP_REMOVED lines=52> */
.L_x_5050:
        /* <DEDUP_REMOVED lines=102> */
.L_x_5051:
        /* <DEDUP_REMOVED lines=11> */
[----:B------:R-:W-:Y:S01]  /*10010*/  @!P0 IADD3 R147, R146, R147, RZ ;  /* 0x0000009392938210 */ /* 0x000fe20007ffe0ff */
[----:B------:R-:W-:Y:S01]  /*10020*/  IMAD.MOV.U32 R146, RZ, RZ, RZ ;  /* 0x000000ffff927224 */ /* 0x000fe200078e00ff */
[----:B------:R-:W-:Y:S01]  /*10030*/  ISETP.NE.AND P1, PT, RZ, UR8, PT ;  /* 0x00000008ff007c0c */ /* 0x000fe2000bf25270 */
[----:B------:R-:W-:Y:S01]  /*10040*/  @!P0 IMAD.MOV.U32 R146, RZ, RZ, R109 ;  /* 0x000000ffff928224 */ /* 0x000fe200078e006d */
[----:B------:R-:W-:Y:S01]  /*10050*/  LOP3.LUT P2, RZ, R32, 0x8, RZ, 0xc0, !PT ;  /* 0x0000000820ff7812 */ /* 0x000fe2000784c0ff */
[----:B------:R-:W-:Y:S02]  /*10060*/  BSSY B0, `(.L_x_5038) ;  /* 0x0000054000007945 */ /* 0x000fe40003800000 */
        /* <DEDUP_REMOVED lines=39> */
[----:B0-----:R-:W-:-:S05]  /*102e0*/  @!P0 MOV R43, 0x4 ;  /* 0x00000004002b8802 */ /* 0x001fca0000000f00 */
        /* <DEDUP_REMOVED lines=21> */
[----:B------:R-:W-:Y:S01]  /*10440*/  F2FP.PACK_AB R40, R41, R40 ;  /* 0x000000282928723e */ /* 0x000fe200000000ff */
        /* <DEDUP_REMOVED lines=16> */
[----:B------:R-:W-:-:S03]  /*10550*/  IMAD.MOV.U32 R151, RZ, RZ, 0x10 ;  /* 0x00000010ff977424 */ /* 0x000fc600078e00ff */
[----:B------:R-:W-:Y:S01]  /*10560*/  F2FP.PACK_AB R43, R146, R43 ;  /* 0x0000002b922b723e */ /* 0x000fe200000000ff */
[C---:B------:R-:W-:Y:S01]  /*10570*/  IMAD.WIDE.U32 R146, R100.reuse, R151, c[0x0][0x208] ;  /* 0x0000820064927625 */ /* 0x040fe200078e0097 */
[----:B------:R-:W-:-:S04]  /*10580*/  IADD3 R100, R100, 0x80, RZ ;  /* 0x0000008064647810 */ /* 0x000fc80007ffe0ff */
[----:B------:R0:W-:Y:S03]  /*10590*/  STG.E.128 [R146.64], R40 ;  /* 0x0000002892007986 */ /* 0x0001e6000c101d06 */
.L_x_5039:
[----:B------:R-:W-:Y:S05]  /*105a0*/  BSYNC B0 ;  /* 0x0000000000007941 */ /* 0x000fea0003800000 */
.L_x_5038:
[----:B------:R-:W-:Y:S01]  /*105b0*/  LOP3.LUT P0, RZ, R32, 0x80, RZ, 0xc0, !PT ;  /* 0x0000008020ff7812 */ /* 0x000fe2000780c0ff */
[----:B------:R-:W-:-:S12]  /*105c0*/  BSSY B0, `(.L_x_5040) ;  /* 0x0000022000007945 */ /* 0x000fd80003800000 */
[----:B------:R-:W-:Y:S05]  /*105d0*/  @!P0 BRA `(.L_x_5041) ;  /* 0x0000020000008947 */ /* 0x000fea0003800000 */
[--C-:B0-----:R-:W-:Y:S01]  /*105e0*/  FADD.FTZ R40, R102, -R148.reuse ;  /* 0x8000009466287221 */ /* 0x101fe20000010000 */
[----:B------:R-:W-:Y:S01]  /*105f0*/  HFMA2.MMA R151, -RZ, RZ, 0, 9.5367431640625e-07 ;  /* 0x00000010ff977435 */ /* 0x000fe200000001ff */
        /* <DEDUP_REMOVED lines=10> */
[----:B------:R-:W-:Y:S01]  /*106a0*/  F2FP.PACK_AB R40, R41, R40 ;  /* 0x000000282928723e */ /* 0x000fe200000000ff */
        /* <DEDUP_REMOVED lines=12> */
[----:B------:R-:W-:Y:S01]  /*10770*/  F2FP.PACK_AB R42, R43, R42 ;  /* 0x0000002a2b2a723e */ /* 0x000fe200000000ff */
[----:B------:R-:W-:Y:S01]  /*10780*/  FFMA.FTZ R147, R2, R147, R64 ;  /* 0x0000009302937223 */ /* 0x000fe20000010040 */
[----:B------:R-:W-:-:S04]  /*10790*/  F2FP.PACK_AB R41, R146, R41 ;  /* 0x000000299229723e */ /* 0x000fc800000000ff */
[----:B------:R-:W-:Y:S01]  /*107a0*/  F2FP.PACK_AB R43, R147, R154 ;  /* 0x0000009a932b723e */ /* 0x000fe200000000ff */
[C---:B------:R-:W-:Y:S01]  /*107b0*/  IMAD.WIDE.U32 R146, R100.reuse, R151, c[0x0][0x208] ;  /* 0x0000820064927625 */ /* 0x040fe200078e0097 */
[----:B------:R-:W-:-:S04]  /*107c0*/  IADD3 R100, R100, 0x80, RZ ;  /* 0x0000008064647810 */ /* 0x000fc80007ffe0ff */
[----:B------:R0:W-:Y:S03]  /*107d0*/  STG.E.128 [R146.64], R40 ;  /* 0x0000002892007986 */ /* 0x0001e6000c101d06 */
.L_x_5041:
[----:B------:R-:W-:Y:S05]  /*107e0*/  BSYNC B0 ;  /* 0x0000000000007941 */ /* 0x000fea0003800000 */
.L_x_5040:
        /* <DEDUP_REMOVED lines=29> */
[----:B------:R-:W-:Y:S01]  /*109c0*/  F2FP.PACK_AB R41, R146, R41 ;  /* 0x000000299229723e */ /* 0x000fe200000000ff */
[----:B------:R-:W-:-:S03]  /*109d0*/  IMAD.MOV.U32 R151, RZ, RZ, 0x10 ;  /* 0x00000010ff977424 */ /* 0x000fc600078e00ff */
[----:B------:R-:W-:Y:S01]  /*109e0*/  F2FP.PACK_AB R43, R156, R147 ;  /* 0x000000939c2b723e */ /* 0x000fe200000000ff */
[C---:B------:R-:W-:Y:S01]  /*109f0*/  IMAD.WIDE.U32 R146, R100.reuse, R151, c[0x0][0x208] ;  /* 0x0000820064927625 */ /* 0x040fe200078e0097 */
[----:B------:R-:W-:-:S04]  /*10a00*/  IADD3 R100, R100, 0x80, RZ ;  /* 0x0000008064647810 */ /* 0x000fc80007ffe0ff */
[----:B------:R0:W-:Y:S03]  /*10a10*/  STG.E.128 [R146.64], R40 ;  /* 0x0000002892007986 */ /* 0x0001e6000c101d06 */
.L_x_5043:
[----:B------:R-:W-:Y:S05]  /*10a20*/  BSYNC B0 ;  /* 0x0000000000007941 */ /* 0x000fea0003800000 */
.L_x_5042:
        /* <DEDUP_REMOVED lines=11> */
[----:B------:R-:W-:Y:S01]  /*10ae0*/  F2FP.PACK_AB R40, R41, R40 ;  /* 0x000000282928723e */ /* 0x000fe200000000ff */
        /* <DEDUP_REMOVED lines=23> */
.L_x_5045:
[----:B------:R-:W-:Y:S05]  /*10c60*/  BSYNC B0 ;  /* 0x0000000000007941 */ /* 0x000fea0003800000 */
.L_x_5044:
[----:B------:R-:W-:Y:S01]  /*10c70*/  LOP3.LUT P0, RZ, R32, 0x10, RZ, 0xc0, !PT ;  /* 0x0000001020ff7812 */ /* 0x000fe2000780c0ff */
        /* <DEDUP_REMOVED lines=25> */
[----:B------:R-:W-:Y:S01]  /*10e10*/  F2FP.PACK_AB R41, R146, R41 ;  /* 0x000000299229723e */ /* 0x000fe200000000ff */
[----:B------:R-:W-:Y:S01]  /*10e20*/  FFMA.FTZ R156, R85, R156, R93 ;  /* 0x0000009c559c7223 */ /* 0x000fe2000001005d */
[----:B------:R-:W-:Y:S01]  /*10e30*/  F2FP.PACK_AB R40, R147, R40 ;  /* 0x000000289328723e */ /* 0x000fe200000000ff */
[----:B------:R-:W-:Y:S01]  /*10e40*/  FFMA.FTZ R151, R88, R148, R97 ;  /* 0x0000009458977223 */ /* 0x000fe20000010061 */
[----:B------:R-:W-:Y:S01]  /*10e50*/  F2FP.PACK_AB R42, R149, R152 ;  /* 0x00000098952a723e */ /* 0x000fe200000000ff */
[----:B------:R-:W-:-:S03]  /*10e60*/  IMAD.WIDE.U32 R146, R100, R153, c[0x0][0x208] ;  /* 0x0000820064927625 */ /* 0x000fc600078e0099 */
[----:B------:R-:W-:-:S05]  /*10e70*/  F2FP.PACK_AB R43, R151, R156 ;  /* 0x0000009c972b723e */ /* 0x000fca00000000ff */
[----:B------:R0:W-:Y:S02]  /*10e80*/  STG.E.128 [R146.64], R40 ;  /* 0x0000002892007986 */ /* 0x0001e4000c101d06 */
.L_x_5047:
[----:B------:R-:W-:Y:S05]  /*10e90*/  BSYNC B0 ;  /* 0x0000000000007941 */ /* 0x000fea0003800000 */
.L_x_5046:
[----:B------:R-:W-:Y:S02]  /*10ea0*/  IADD3 R26, R26, c[0x0][0x160], RZ ;  /* 0x000058001a1a7a10 */ /* 0x000fe40007ffe0ff */
[----:B------:R-:W-:Y:S02]  /*10eb0*/  LOP3.LUT P1, RZ, R99, 0xff, RZ, 0xc0, !PT ;  /* 0x000000ff63ff7812 */ /* 0x000fe4000782c0ff */
[----:B------:R-:W-:Y:S02]  /*10ec0*/  ISETP.GE.AND P0, PT, R26, c[0x0][0x164], PT ;  /* 0x000059001a007a0c */ /* 0x000fe40003f06270 */
[----:B------:R-:W-:-:S11]  /*10ed0*/  SEL R99, RZ, 0x1, P1 ;  /* 0x00000001ff637807 */ /* 0x000fd60000800000 */
[----:B0-----:R-:W-:Y:S01]  /*10ee0*/  @P0 CALL.REL.NOINC `(.L_x_5048) ;  /* 0x0000001000000944 */ /* 0x001fe20003c00000 */
[----:B------:R-:W-:Y:S05]  /*10ef0*/  BRA `(.L_x_5049) ;  /* 0xffff028000007947 */ /* 0x000fea000383ffff */
.L_x_5048:
[----:B------:R-:W-:Y:S05]  /*10f00*/  EXIT ;  /* 0x000000000000794d */ /* 0x000fea0003800000 */
.L_x_5036:
[----:B------:R-:W-:Y:S01]  /*10f10*/  HFMA2.MMA R148, -RZ, RZ, 0, 1.847743988037109375e-06 ;  /* 0x0000001fff947435 */ /* 0x000fe200000001ff */
[----:B------:R-:W-:Y:S01]  /*10f20*/  IMAD.MOV.U32 R41, RZ, RZ, R40 ;  /* 0x000000ffff297224 */ /* 0x000fe200078e0028 */
[----:B------:R-:W-:Y:S01]  /*10f30*/  MOV R42, 0x10f70 ;  /* 0x00010f70002a7802 */ /* 0x000fe20000000f00 */
[----:B------:R-:W-:Y:S02]  /*10f40*/  IMAD.MOV.U32 R150, RZ, RZ, 0x1 ;  /* 0x00000001ff967424 */ /* 0x000fe400078e00ff */
[----:B------:R-:W-:Y:S02]  /*10f50*/  IMAD.MOV.U32 R149, RZ, RZ, -0x1 ;  /* 0xffffffffff957424 */ /* 0x000fe400078e00ff */
[----:B------:R-:W-:Y:S05]  /*10f60*/  CALL.REL.NOINC `($__internal_24_$__cuda_sm70_shflsync_bfly_p) ;  /* 0x000008c000007944 */ /* 0x000fea0003c00000 */
[----:B01----:R-:W-:Y:S01]  /*10f70*/  IMAD.MOV.U32 R41, RZ, RZ, R150 ;  /* 0x000000ffff297224 */ /* 0x003fe200078e0096 */
[----:B------:R-:W-:Y:S05]  /*10f80*/  BRA `(.L_x_5050) ;  /* 0xffffe97000007947 */ /* 0x000fea000383ffff */
.L_x_5037:
[----:B------:R-:W-:Y:S01]  /*10f90*/  MOV R150, 0x2 ;  /* 0x0000000200967802 */ /* 0x000fe20000000f00 */
[----:B------:R-:W-:Y:S01]  /*10fa0*/  IMAD.MOV.U32 R148, RZ, RZ, 0x1f ;  /* 0x0000001fff947424 */ /* 0x000fe200078e00ff */
[----:B------:R-:W-:Y:S01]  /*10fb0*/  MOV R42, 0x10fe0 ;  /* 0x00010fe0002a7802 */ /* 0x000fe20000000f00 */
[----:B------:R-:W-:Y:S02]  /*10fc0*/  IMAD.MOV.U32 R149, RZ, RZ, -0x1 ;  /* 0xffffffffff957424 */ /* 0x000fe400078e00ff */
[----:B0-----:R-:W-:Y:S05]  /*10fd0*/  CALL.REL.NOINC `($__internal_24_$__cuda_sm70_shflsync_bfly_p) ;  /* 0x0000085000007944 */ /* 0x001fea0003c00000 */
[----:B01----:R-:W-:Y:S01]  /*10fe0*/  FADD.FTZ R41, R41, R150 ;  /* 0x0000009629297221 */ /* 0x003fe20000010000 */
[----:B------:R-:W-:Y:S01]  /*10ff0*/  HFMA2.MMA R150, -RZ, RZ, 0, 2.384185791015625e-07 ;  /* 0x00000004ff967435 */ /* 0x000fe200000001ff */
[----:B------:R-:W-:Y:S01]  /*11000*/  IMAD.MOV.U32 R148, RZ, RZ, 0x1f ;  /* 0x0000001fff947424 */ /* 0x000fe200078e00ff */
[----:B------:R-:W-:Y:S01]  /*11010*/  MOV R42, 0x11040 ;  /* 0x00011040002a7802 */ /* 0x000fe20000000f00 */
[----:B------:R-:W-:-:S03]  /*11020*/  IMAD.MOV.U32 R149, RZ, RZ, -0x1 ;  /* 0xffffffffff957424 */ /* 0x000fc600078e00ff */
[----:B------:R-:W-:Y:S05]  /*11030*/  CALL.REL.NOINC `($__internal_24_$__cuda_sm70_shflsync_bfly_p) ;  /* 0x000007f000007944 */ /* 0x000fea0003c00000 */
[----:B01----:R-:W-:Y:S01]  /*11040*/  FADD.FTZ R41, R41, R150 ;  /* 0x0000009629297221 */ /* 0x003fe20000010000 */
[----:B------:R-:W-:Y:S01]  /*11050*/  MOV R150, 0x8 ;  /* 0x0000000800967802 */ /* 0x000fe20000000f00 */
[----:B------:R-:W-:Y:S01]  /*11060*/  IMAD.MOV.U32 R148, RZ, RZ, 0x1f ;  /* 0x0000001fff947424 */ /* 0x000fe200078e00ff */
[----:B------:R-:W-:Y:S01]  /*11070*/  MOV R42, 0x110a0 ;  /* 0x000110a0002a7802 */ /* 0x000fe20000000f00 */
[----:B------:R-:W-:-:S02]  /*11080*/  IMAD.MOV.U32 R149, RZ, RZ, -0x1 ;  /* 0xffffffffff957424 */ /* 0x000fc400078e00ff */
[----:B------:R-:W-:Y:S05]  /*11090*/  CALL.REL.NOINC `($__internal_24_$__cuda_sm70_shflsync_bfly_p) ;  /* 0x0000079000007944 */ /* 0x000fea0003c00000 */
[----:B01----:R-:W-:Y:S01]  /*110a0*/  FADD.FTZ R41, R41, R150 ;  /* 0x0000009629297221 */ /* 0x003fe20000010000 */
[----:B------:R-:W-:Y:S01]  /*110b0*/  HFMA2.MMA R150, -RZ, RZ, 0, 9.5367431640625e-07 ;  /* 0x00000010ff967435 */ /* 0x000fe200000001ff */
[----:B------:R-:W-:Y:S01]  /*110c0*/  IMAD.MOV.U32 R148, RZ, RZ, 0x1f ;  /* 0x0000001fff947424 */ /* 0x000fe200078e00ff */
[----:B------:R-:W-:Y:S01]  /*110d0*/  MOV R42, 0x11100 ;  /* 0x00011100002a7802 */ /* 0x000fe20000000f00 */
[----:B------:R-:W-:-:S03]  /*110e0*/  IMAD.MOV.U32 R149, RZ, RZ, -0x1 ;  /* 0xffffffffff957424 */ /* 0x000fc600078e00ff */
[----:B------:R-:W-:Y:S05]  /*110f0*/  CALL.REL.NOINC `($__internal_24_$__cuda_sm70_shflsync_bfly_p) ;  /* 0x0000073000007944 */ /* 0x000fea0003c00000 */
[----:B01----:R-:W-:Y:S01]  /*11100*/  FADD.FTZ R41, R41, R150 ;  /* 0x0000009629297221 */ /* 0x003fe20000010000 */
[----:B------:R-:W-:Y:S01]  /*11110*/  LOP3.LUT P4, RZ, R32, 0x8, RZ, 0xc0, !PT ;  /* 0x0000000820ff7812 */ /* 0x000fe2000788c0ff */
[----:B------:R-:W-:Y:S01]  /*11120*/  IMAD.MOV.U32 R149, RZ, RZ, -0x1 ;  /* 0xffffffffff957424 */ /* 0x000fe200078e00ff */
        /* <DEDUP_REMOVED lines=85> */
[----:B------:R-:W-:Y:S05]  /*11680*/  CALL.REL.NOINC `($__internal_24_$__cuda_sm70_shflsync_bfly_p) ;  /* 0x000001a000007944 */ /* 0x000fea0003c00000 */
[----:B01----:R-:W-:Y:S01]  /*11690*/  FADD.FTZ R41, R41, R150 ;  /* 0x0000009629297221 */ /* 0x003fe20000010000 */
[----:B------:R-:W-:Y:S01]  /*116a0*/  HFMA2.MMA R150, -RZ, RZ, 0, 1.1920928955078125e-07 ;  /* 0x00000002ff967435 */ /* 0x000fe200000001ff */
        /* <DEDUP_REMOVED lines=11> */
[----:B------:R-:W-:Y:S01]  /*11760*/  HFMA2.MMA R150, -RZ, RZ, 0, 4.76837158203125e-07 ;  /* 0x00000008ff967435 */ /* 0x000fe200000001ff */
[----:B------:R-:W-:Y:S01]  /*11770*/  IMAD.MOV.U32 R148, RZ, RZ, 0x1f ;  /* 0x0000001fff947424 */ /* 0x000fe200078e00ff */
[----:B------:R-:W-:Y:S01]  /*11780*/  MOV R42, 0x117b0 ;  /* 0x000117b0002a7802 */ /* 0x000fe20000000f00 */
[----:B------:R-:W-:-:S03]  /*11790*/  IMAD.MOV.U32 R149, RZ, RZ, -0x1 ;  /* 0xffffffffff957424 */ /* 0x000fc600078e00ff */
[----:B------:R-:W-:Y:S05]  /*117a0*/  CALL.REL.NOINC `($__internal_24_$__cuda_sm70_shflsync_bfly_p) ;  /* 0x0000008000007944 */ /* 0x000fea0003c00000 */
[----:B-1----:R-:W-:Y:S01]  /*117b0*/  FADD.FTZ R147, R41, R150 ;  /* 0x0000009629937221 */ /* 0x002fe20000010000 */
[----:B------:R-:W-:Y:S01]  /*117c0*/  MOV R150, 0x10 ;  /* 0x0000001000967802 */ /* 0x000fe20000000f00 */
[----:B0-----:R-:W-:Y:S01]  /*117d0*/  IMAD.MOV.U32 R148, RZ, RZ, 0x1f ;  /* 0x0000001fff947424 */ /* 0x001fe200078e00ff */
[----:B------:R-:W-:Y:S01]  /*117e0*/  MOV R42, 0x11820 ;  /* 0x00011820002a7802 */ /* 0x000fe20000000f00 */
[----:B------:R-:W-:Y:S01]  /*117f0*/  IMAD.MOV.U32 R149, RZ, RZ, -0x1 ;  /* 0xffffffffff957424 */ /* 0x000fe200078e00ff */
[----:B------:R-:W-:-:S02]  /*11800*/  MOV R41, R147 ;  /* 0x0000009300297202 */ /* 0x000fc40000000f00 */
[----:B------:R-:W-:Y:S05]  /*11810*/  CALL.REL.NOINC `($__internal_24_$__cuda_sm70_shflsync_bfly_p) ;  /* 0x0000001000007944 */ /* 0x000fea0003c00000 */
[----:B01----:R-:W-:Y:S05]  /*11820*/  BRA `(.L_x_5051) ;  /* 0xffffe73000007947 */ /* 0x003fea000383ffff */
        .weak           $__internal_24_$__cuda_sm70_shflsync_bfly_p
        .type           $__internal_24_$__cuda_sm70_shflsync_bfly_p,@function
        .size           $__internal_24_$__cuda_sm70_shflsync_bfly_p,(.L_x_36064 - $__internal_24_$__cuda_sm70_shflsync_bfly_p)
$__internal_24_$__cuda_sm70_shflsync_bfly_p:
[----:B------:R-:W-:Y:S01]  /*11830*/  IMAD.MOV.U32 R43, RZ, RZ, 0x0 ;  /* 0x00000000ff2b7424 */ /* 0x000fe200078e00ff */
[----:B------:R-:W-:Y:S04]  /*11840*/  WARPSYNC R149 ;  /* 0x0000009500007348 */ /* 0x000fe80003800000 */
[----:B------:R0:W1:Y:S01]  /*11850*/  SHFL.BFLY PT, R150, R41, R150, R148 ;  /* 0x0c00009629967389 */ /* 0x00006200000e0094 */
[----:B------:R-:W-:Y:S05]  /*11860*/  RET.REL.NODEC R42 `(_ZN10layer_norm13ln_fwd_kernelINS_13Kernel_traitsI6__halfS2_S2_S2_fjLj5120ELj1ELj1ELj4ELj16ENS_18Kernel_traits_baseILj5120ES2_S2_S2_S2_fjLj128EEEEELb1ELb0ELb0ELb0EEEvNS_9FwdParamsE) ;  /* 0xfffee7902a007950 */ /* 0x000fea0003c3ffff */
.L_x_5052:
        /* <DEDUP_REMOVED lines=9> */
.L_x_36064:


//--------------------- .text._ZN10layer_norm13ln_fwd_kernelINS_13Kernel_traitsI6__halfS2_S2_S2_fjLj5120ELj1ELj1ELj4ELj16ENS_18Kernel_traits_baseILj5120ES2_S2_S2_S2_fjLj128EEEEELb1ELb0ELb0ELb1EEEvNS_9FwdParamsE --------------------------
	.section	.text._ZN10layer_norm13ln_fwd_kernelINS_13Kernel_traitsI6__halfS2_S2_S2_fjLj5120ELj1ELj1ELj4ELj16ENS_18Kernel_traits_baseILj5120ES2_S2_S2_S2_fjLj128EEEEELb1ELb0ELb0ELb1EEEvNS_9FwdParamsE,"ax",@progbits
	.sectioninfo	@"SHI_REGISTERS=167"
	.align	128
        .global         _ZN10layer_norm13ln_fwd_kernelINS_13Kernel_traitsI6__halfS2_S2_S2_fjLj5120ELj1ELj1ELj4ELj16ENS_18Kernel_traits_baseILj5120ES2_S2_S2_S2_fjLj128EEEEELb1ELb0ELb0ELb1EEEvNS_9FwdParamsE
        .type           _ZN10layer_norm13ln_fwd_kernelINS_13Kernel_traitsI6__halfS2_S2_S2_fjLj5120ELj1ELj1ELj4ELj16ENS_18Kernel_traits_baseILj5120ES2_S2_S2_S2_fjLj128EEEEELb1ELb0ELb0ELb1EEEvNS_9FwdParamsE,@function
        .size           _ZN10layer_norm13ln_fwd_kernelINS_13Kernel_traitsI6__halfS2_S2_S2_fjLj5120ELj1ELj1ELj4ELj16ENS_18Kernel_traits_baseILj5120ES2_S2_S2_S2_fjLj128EEEEELb1ELb0ELb0ELb1EEEvNS_9FwdParamsE,(.L_x_36065 - _ZN10layer_norm13ln_fwd_kernelINS_13Kernel_traitsI6__halfS2_S2_S2_fjLj5120ELj1ELj1ELj4ELj16ENS_18Kernel_traits_baseILj5120ES2_S2_S2_S2_fjLj128EEEEELb1ELb0ELb0ELb1EEEvNS_9FwdParamsE)
        .other          _ZN10layer_norm13ln_fwd_kernelINS_13Kernel_traitsI6__halfS2_S2_S2_fjLj5120ELj1ELj1ELj4ELj16ENS_18Kernel_traits_baseILj5120ES2_S2_S2_S2_fjLj128EEEEELb1ELb0ELb0ELb1EEEvNS_9FwdParamsE,@"STO_CUDA_ENTRY STV_DEFAULT"
_ZN10layer_norm13ln_fwd_kernelINS_13Kernel_traitsI6__halfS2_S2_S2_fjLj5120ELj1ELj1ELj4ELj16ENS_18Kernel_traits_baseILj5120ES2_S2_S2_S2_fjLj128EEEEELb1ELb0ELb0ELb1EEEvNS_9FwdParamsE:
.text._ZN10layer_norm13ln_fwd_kernelINS_13Kernel_traitsI6__halfS2_S2_S2_fjLj5120ELj1ELj1ELj4ELj16ENS_18Kernel_traits_baseILj5120ES2_S2_S2_S2_fjLj128EEEEELb1ELb0ELb0ELb1EEEvNS_9FwdParamsE:
[----:B------:R-:W-:Y:S02]  /*0000*/  IMAD.MOV.U32 R1, RZ, RZ, c[0x0][0x28] ;  /* 0x00000a00ff017624 */ /* 0x000fe400078e00ff */
[----:B------:R-:W-:Y:S02]  /*0010*/  ULDC.U8 UR4, c[0x0][0x244] ;  /* 0x0000910000047ab9 */ /* 0x000fe40000000000 */
[----:B------:R-:W-:Y:S01]  /*0020*/  ISETP.NE.AND P0, PT, RZ, UR4, PT ;  /* 0x00000004ff007c0c */ /* 0x000fe2000bf05270 */
[----:B------:R-:W-:Y:S01]  /*0030*/  ULDC.64 UR4, c[0x0][0x230] ;  /* 0x00008c0000047ab9 */ /* 0x000fe20000000a00 */
[----:B------:R-:W-:Y:S01]  /*0040*/  IMAD.MOV.U32 R112, RZ, RZ, c[0x0][0x238] ;  /* 0x00008e00ff707624 */ /* 0x000fe200078e00ff */
[----:B------:R-:W-:Y:S01]  /*0050*/  MOV R3, UR5 ;  /* 0x0000000500037c02 */ /* 0x000fe20008000f00 */
[----:B------:R-:W-:Y:S01]  /*0060*/  IMAD.U32 R2, RZ, RZ, UR4 ;  /* 0x00000004ff027e24 */ /* 0x000fe2000f8e00ff */
[----:B------:R-:W-:Y:S01]  /*0070*/  ULDC.64 UR6, c[0x0][0x118] ;  /* 0x0000460000067ab9 */ /* 0x000fe20000000a00 */
[----:B------:R-:W-:-:S07]  /*0080*/  IMAD.MOV.U32 R113, RZ, RZ, c[0x0][0x23c] ;  /* 0x00008f00ff717624 */ /* 0x000fce00078e00ff */
[----:B------:R-:W-:Y:S01]  /*0090*/  @P0 MOV R4, R112 ;  /* 0x0000007000040202 */ /* 0x000fe20000000f00 */
[----:B------:R-:W-:Y:S01]  /*00a0*/  @P0 IMAD.MOV.U32 R5, RZ, RZ, R113 ;  /* 0x000000ffff050224 */ /* 0x000fe200078e0071 */
[----:B------:R-:W2:Y:S05]  /*00b0*/  @P0 LDG.E.64 R2, [R2.64] ;  /* 0x0000000602020981 */ /* 0x000eaa000c1e1b00 */
[----:B------:R-:W3:Y:S04]  /*00c0*/  @P0 LDG.E.64 R4, [R4.64] ;  /* 0x0000000604040981 */ /* 0x000ee8000c1e1b00 */
[----:B------:R-:W0:Y:S04]  /*00d0*/  S2R R0, SR_TID.X ;  /* 0x0000000000007919 */ /* 0x000e280000002100 */
[----:B------:R-:W1:Y:S01]  /*00e0*/  S2R R23, SR_CTAID.X ;  /* 0x0000000000177919 */ /* 0x000e620000002500 */
[----:B0-----:R-:W-:Y:S01]  /*00f0*/  SHF.L.U32 R8, R0, 0x4, RZ ;  /* 0x0000000400087819 */ /* 0x001fe200000006ff */
[----:B-1----:R-:W-:-:S03]  /*0100*/  IMAD R83, R23, c[0x0][0x0], R0 ;  /* 0x0000000017537a24 */ /* 0x002fc600078e0200 */
[----:B------:R-:W-:Y:S01]  /*0110*/  LOP3.LUT R22, R8, 0x7f0, RZ, 0xc0, !PT ;  /* 0x000007f008167812 */ /* 0x000fe200078ec0ff */
[----:B------:R-:W-:Y:S01]  /*0120*/  IMAD.WIDE.U32 R6, R83, -0x326172a9, RZ ;  /* 0xcd9e8d5753067825 */ /* 0x000fe200078e00ff */
[----:B--2---:R0:W1:Y:S01]  /*0130*/  @P0 R2UR UR4, R2 ;  /* 0x00000000020403c2 */ /* 0x00406200000e0000 */
[----:B---3--:R-:W-:-:S07]  /*0140*/  @P0 IADD3 R112, P1, R4, c[0x0][0x240], RZ ;  /* 0x0000900004700a10 */ /* 0x008fce0007f3e0ff */
[----:B------:R2:W3:Y:S01]  /*0150*/  @P0 R2UR UR5, R3 ;  /* 0x00000000030503c2 */ /* 0x0004e200000e0000 */
[----:B------:R-:W-:Y:S01]  /*0160*/  @P0 IMAD.X R113, RZ, RZ, R5, P1 ;  /* 0x000000ffff710224 */ /* 0x000fe200008e0605 */
[----:B------:R-:W-:Y:S02]  /*0170*/  ISETP.NE.U32.AND P0, PT, RZ, c[0x0][0x218], PT ;  /* 0x00008600ff007a0c */ /* 0x000fe40003f05070 */
[----:B0-----:R-:W-:Y:S02]  /*0180*/  IADD3 R2, P1, R22, c[0x0][0x218], RZ ;  /* 0x0000860016027a10 */ /* 0x001fe40007f3e0ff */
[--C-:B------:R-:W-:Y:S02]  /*0190*/  SHF.R.U64 R84, R112, 0x2, R113.reuse ;  /* 0x0000000270547819 */ /* 0x100fe40000001271 */
[----:B------:R-:W-:Y:S01]  /*01a0*/  SHF.R.U32.HI R85, RZ, 0x2, R113 ;  /* 0x00000002ff557819 */ /* 0x000fe20000011671 */
[----:B--2---:R-:W-:Y:S01]  /*01b0*/  IMAD.X R3, RZ, RZ, c[0x0][0x21c], P1 ;  /* 0x00008700ff037624 */ /* 0x004fe200008e06ff */
[----:B------:R-:W-:Y:S01]  /*01c0*/  ISETP.NE.AND.EX P0, PT, RZ, c[0x0][0x21c], PT, P0 ;  /* 0x00008700ff007a0c */ /* 0x000fe20003f05300 */
[----:B------:R-:W-:Y:S01]  /*01d0*/  IMAD.WIDE.U32 R4, R84, -0x2daee0ad, RZ ;  /* 0xd2511f5354047825 */ /* 0x000fe200078e00ff */
[----:B-1----:R-:W-:Y:S01]  /*01e0*/  LOP3.LUT R12, R7, UR4, R85, 0x96, !PT ;  /* 0x00000004070c7c12 */ /* 0x002fe2000f8e9655 */
[----:B------:R-:W-:-:S04]  /*01f0*/  UIADD3 UR9, UR4, -0x61c88647, URZ ;  /* 0x9e3779b904097890 */ /* 0x000fc8000fffe03f */
[----:B------:R-:W-:Y:S01]  /*0200*/  IMAD.WIDE.U32 R12, R12, -0x2daee0ad, RZ ;  /* 0xd2511f530c0c7825 */ /* 0x000fe200078e00ff */
[----:B---3--:R-:W-:Y:S01]  /*0210*/  LOP3.LUT R14, R5, UR5, RZ, 0x3c, !PT ;  /* 0x00000005050e7c12 */ /* 0x008fe2000f8e3cff */
[----:B------:R-:W-:-:S04]  /*0220*/  UIADD3 UR10, UR5, -0x4498517b, URZ ;  /* 0xbb67ae85050a7890 */ /* 0x000fc8000fffe03f */
[----:B------:R0:W5:Y:S01]  /*0230*/  @P0 LDG.E.128 R8, [R2.64] ;  /* 0x0000000602080981 */ /* 0x000162000c1e1d00 */
[----:B------:R-:W-:Y:S01]  /*0240*/  IMAD.WIDE.U32 R14, R14, -0x326172a9, RZ ;  /* 0xcd9e8d570e0e7825 */ /* 0x000fe200078e00ff */
[----:B------:R-:W-:Y:S01]  /*0250*/  UIADD3 UR11, UR4, 0x3c6ef372, URZ ;  /* 0x3c6ef372040b7890 */ /* 0x000fe2000fffe03f */
[----:B------:R-:W-:Y:S01]  /*0260*/  LOP3.LUT R7, R13, UR10, R4, 0x96, !PT ;  /* 0x0000000a0d077c12 */ /* 0x000fe2000f8e9604 */
[----:B------:R-:W-:Y:S01]  /*0270*/  UIADD3 UR12, UR5, 0x76cf5d0a, URZ ;  /* 0x76cf5d0a050c7890 */ /* 0x000fe2000fffe03f */
[----:B------:R0:W5:Y:S01]  /*0280*/  @P0 LDG.E.128 R16, [R2.64+0x800] ;  /* 0x0008000602100981 */ /* 0x000162000c1e1d00 */
[----:B------:R-:W-:Y:S02]  /*0290*/  LOP3.LUT R4, R15, UR9, R6, 0x96, !PT ;  /* 0x000000090f047c12 */ /* 0x000fe4000f8e9606 */
[----:B------:R-:W-:Y:S01]  /*02a0*/  IMAD.WIDE.U32 R6, R7, -0x326172a9, RZ ;  /* 0xcd9e8d5707067825 */ /* 0x000fe200078e00ff */
[----:B------:R-:W-:Y:S01]  /*02b0*/  UIADD3 UR14, UR5, 0x32370b8f, URZ ;  /* 0x32370b8f050e7890 */ /* 0x000fe2000fffe03f */
[----:B------:R0:W5:Y:S02]  /*02c0*/  @P0 LDG.E.128 R24, [R2.64+0x1000] ;  /* 0x0010000602180981 */ /* 0x000164000c1e1d00 */
[----:B------:R-:W-:Y:S01]  /*02d0*/  IMAD.WIDE.U32 R4, R4, -0x2daee0ad, RZ ;  /* 0xd2511f5304047825 */ /* 0x000fe200078e00ff */
[----:B------:R-:W-:Y:S01]  /*02e0*/  LOP3.LUT R13, R7, UR11, R14, 0x96, !PT ;  /* 0x0000000b070d7c12 */ /* 0x000fe2000f8e960e */
[----:B------:R-:W-:Y:S01]  /*02f0*/  UIADD3 UR13, UR4, -0x255992d5, URZ ;  /* 0xdaa66d2b040d7890 */ /* 0x000fe2000fffe03f */
[----:B------:R0:W5:Y:S02]  /*0300*/  @P0 LDG.E.128 R56, [R2.64+0x1800] ;  /* 0x0018000602380981 */ /* 0x000164000c1e1d00 */
[----:B------:R-:W-:Y:S01]  /*0310*/  LOP3.LUT R14, R5, UR12, R12, 0x96, !PT ;  /* 0x0000000c050e7c12 */ /* 0x000fe2000f8e960c */
[----:B------:R-:W-:Y:S01]  /*0320*/  IMAD.WIDE.U32 R12, R13, -0x2daee0ad, RZ ;  /* 0xd2511f530d0c7825 */ /* 0x000fe200078e00ff */
[----:B------:R-:W-:Y:S01]  /*0330*/  UIADD3 UR15, UR4, 0x78dde6e4, URZ ;  /* 0x78dde6e4040f7890 */ /* 0x000fe2000fffe03f */
[----:B------:R0:W5:Y:S02]  /*0340*/  @P0 LDG.E.128 R52, [R2.64+0x2000] ;  /* 0x0020000602340981 */ /* 0x000164000c1e1d00 */
[----:B------:R-:W-:Y:S01]  /*0350*/  IMAD.WIDE.U32 R14, R14, -0x326172a9, RZ ;  /* 0xcd9e8d570e0e7825 */ /* 0x000fe200078e00ff */
[----:B------:R-:W-:-:S04]  /*0360*/  LOP3.LUT R7, R13, UR14, R4, 0x96, !PT ;  /* 0x0000000e0d077c12 */ /* 0x000fc8000f8e9604 */
        /* <DEDUP_REMOVED lines=17> */
[----:B0-----:R-:W-:Y:S02]  /*0480*/  LEA.HI R2, R0, R23, RZ, 0x19 ;  /* 0x0000001700027211 */ /* 0x001fe400078fc8ff */
[----:B------:R-:W-:Y:S01]  /*0490*/  LOP3.LUT R20, R5, UR20, R12, 0x96, !PT ;  /* 0x0000001405147c12 */ /* 0x000fe2000f8e960c */
        /* <DEDUP_REMOVED lines=25> */
[----:B------:R0:W5:Y:S01]  /*0630*/  LDG.E.128 R48, [R12.64] ;  /* 0x000000060c307981 */ /* 0x000162000c1e1d00 */
[----:B------:R-:W-:-:S02]  /*0640*/  HADD2.F32 R5, -RZ, R9.H0_H0 ;  /* 0x20000009ff057230 */ /* 0x000fc40000004100 */
[----:B------:R-:W-:Y:S01]  /*0650*/  HADD2.F32 R6, -RZ, R9.H1_H1 ;  /* 0x30000009ff067230 */ /* 0x000fe20000004100 */
[----:B------:R0:W5:Y:S01]  /*0660*/  LDG.E.128 R44, [R12.64+0x800] ;  /* 0x000800060c2c7981 */ /* 0x000162000c1e1d00 */
[--C-:B------:R-:W-:Y:S02]  /*0670*/  HADD2.F32 R7, -RZ, R10.reuse.H0_H0 ;  /* 0x2000000aff077230 */ /* 0x100fe40000004100 */
[----:B------:R-:W-:Y:S01]  /*0680*/  HADD2.F32 R8, -RZ, R10.H1_H1 ;  /* 0x3000000aff087230 */ /* 0x000fe20000004100 */
[----:B------:R0:W5:Y:S01]  /*0690*/  LDG.E.128 R40, [R12.64+0x1000] ;  /* 0x001000060c287981 */ /* 0x000162000c1e1d00 */
[--C-:B------:R-:W-:Y:S01]  /*06a0*/  HADD2.F32 R9, -RZ, R11.reuse.H0_H0 ;  /* 0x2000000bff097230 */ /* 0x100fe20000004100 */
[----:B------:R-:W-:Y:S01]  /*06b0*/  @!P0 CS2R R56, SRZ ;  /* 0x0000000000388805 */ /* 0x000fe2000001ff00 */
[----:B------:R-:W-:Y:S01]  /*06c0*/  HADD2.F32 R10, -RZ, R11.H1_H1 ;  /* 0x3000000bff0a7230 */ /* 0x000fe20000004100 */
[----:B------:R0:W5:Y:S01]  /*06d0*/  LDG.E.128 R36, [R12.64+0x1800] ;  /* 0x001800060c247981 */ /* 0x000162000c1e1d00 */
[----:B------:R-:W-:Y:S01]  /*06e0*/  HADD2.F32 R11, -RZ, R16.H0_H0 ;  /* 0x20000010ff0b7230 */ /* 0x000fe20000004100 */
[----:B------:R-:W-:Y:S01]  /*06f0*/  @!P0 CS2R R58, SRZ ;  /* 0x00000000003a8805 */ /* 0x000fe2000001ff00 */
[----:B------:R-:W-:Y:S01]  /*0700*/  @!P0 CS2R R54, SRZ ;  /* 0x0000000000368805 */ /* 0x000fe2000001ff00 */
[----:B------:R0:W5:Y:S01]  /*0710*/  LDG.E.128 R32, [R12.64+0x2000] ;  /* 0x002000060c207981 */ /* 0x000162000c1e1d00 */
[----:B------:R-:W-:Y:S01]  /*0720*/  UIADD3 UR25, UR4, -0x700cb87f, URZ ;  /* 0x8ff3478104197890 */ /* 0x000fe2000fffe03f */
[--C-:B------:R-:W-:Y:S01]  /*0730*/  HADD2.F32 R77, -RZ, R53.reuse.H0_H0 ;  /* 0x20000035ff4d7230 */ /* 0x100fe20000004100 */
[----:B------:R-:W-:Y:S01]  /*0740*/  UIADD3 UR26, UR5, -0x695add53, URZ ;  /* 0x96a522ad051a7890 */ /* 0x000fe2000fffe03f */
[----:B------:R-:W-:Y:S01]  /*0750*/  HADD2.F32 R78, -RZ, R53.H1_H1 ;  /* 0x30000035ff4e7230 */ /* 0x000fe20000004100 */
[----:B------:R-:W-:Y:S01]  /*0760*/  IMAD R101, R101, -0x2daee0ad, RZ ;  /* 0xd2511f5365657824 */ /* 0x000fe200078e02ff */
[--C-:B------:R-:W-:Y:S01]  /*0770*/  HADD2.F32 R14, -RZ, R17.reuse.H1_H1 ;  /* 0x30000011ff0e7230 */ /* 0x100fe20000004100 */
[----:B------:R-:W-:Y:S01]  /*0780*/  IMAD R53, R60, -0x326172a9, RZ ;  /* 0xcd9e8d573c357824 */ /* 0x000fe200078e02ff */
[----:B------:R-:W-:Y:S01]  /*0790*/  HADD2.F32 R15, -RZ, R18.H0_H0 ;  /* 0x20000012ff0f7230 */ /* 0x000fe20000004100 */
[----:B------:R-:W-:Y:S01]  /*07a0*/  IMAD.HI.U32 R88, R100, -0x326172a9, RZ ;  /* 0xcd9e8d5764587827 */ /* 0x000fe200078e00ff */
[----:B0-----:R-:W-:Y:S01]  /*07b0*/  HADD2.F32 R12, -RZ, R16.H1_H1 ;  /* 0x30000010ff0c7230 */ /* 0x001fe20000004100 */
[----:B------:R-:W-:Y:S01]  /*07c0*/  HFMA2.MMA R87, -RZ, RZ, 0, 5.9604644775390625e-08 ;  /* 0x00000001ff577435 */ /* 0x000fe200000001ff */
[----:B------:R-:W-:Y:S01]  /*07d0*/  HADD2.F32 R13, -RZ, R17.H0_H0 ;  /* 0x20000011ff0d7230 */ /* 0x000fe20000004100 */
[----:B------:R-:W-:Y:S01]  /*07e0*/  IMAD.WIDE.U32 R106, R106, -0x2daee0ad, RZ ;  /* 0xd2511f536a6a7825 */ /* 0x000fe200078e00ff */
[----:B------:R-:W-:Y:S01]  /*07f0*/  HADD2.F32 R16, -RZ, R18.H1_H1 ;  /* 0x30000012ff107230 */ /* 0x000fe20000004100 */
[----:B------:R-:W-:Y:S01]  /*0800*/  LOP3.LUT R88, R88, UR25, R53, 0x96, !PT ;  /* 0x0000001958587c12 */ /* 0x000fe2000f8e9635 */
[--C-:B------:R-:W-:Y:S01]  /*0810*/  HADD2.F32 R17, -RZ, R19.reuse.H0_H0 ;  /* 0x20000013ff117230 */ /* 0x100fe20000004100 */
[----:B------:R-:W-:Y:S01]  /*0820*/  LOP3.LUT R112, R112, 0x3, RZ, 0xc0, !PT ;  /* 0x0000000370707812 */ /* 0x000fe200078ec0ff */
[----:B------:R-:W-:Y:S01]  /*0830*/  HADD2.F32 R18, -RZ, R19.H1_H1 ;  /* 0x30000013ff127230 */ /* 0x000fe20000004100 */
[----:B------:R-:W-:Y:S01]  /*0840*/  LOP3.LUT R101, R107, UR26, R101, 0x96, !PT ;  /* 0x0000001a6b657c12 */ /* 0x000fe2000f8e9665 */
[--C-:B------:R-:W-:Y:S01]  /*0850*/  HADD2.F32 R19, -RZ, R24.reuse.H0_H0 ;  /* 0x20000018ff137230 */ /* 0x100fe20000004100 */
[----:B------:R-:W-:Y:S01]  /*0860*/  IMAD R100, R100, -0x326172a9, RZ ;  /* 0xcd9e8d5764647824 */ /* 0x000fe200078e02ff */
        /* <DEDUP_REMOVED lines=23> */
.L_x_5336:
[----:B------:R-:W-:Y:S01]  /*09e0*/  ISETP.NE.U32.AND P1, PT, RZ, c[0x0][0x1c0], PT ;  /* 0x00007000ff007a0c */ /* 0x000fe20003f25070 */
[----:B------:R-:W-:Y:S01]  /*09f0*/  IMAD R56, R2, c[0x0][0x168], RZ ;  /* 0x00005a0002387a24 */ /* 0x000fe200078e02ff */
[----:B------:R-:W-:-:S02]  /*0a00*/  ISETP.NE.U32.AND P0, PT, RZ, c[0x0][0x180], PT ;  /* 0x00006000ff007a0c */ /* 0x000fc40003f05070 */
[----:B------:R-:W-:Y:S02]  /*0a10*/  ISETP.NE.AND.EX P1, PT, RZ, c[0x0][0x1c4], PT, P1 ;  /* 0x00007100ff007a0c */ /* 0x000fe40003f25310 */
[----:B------:R-:W-:Y:S02]  /*0a20*/  SHF.R.S32.HI R57, RZ, 0x1f, R56 ;  /* 0x0000001fff397819 */ /* 0x000fe40000011438 */
[----:B------:R-:W-:Y:S02]  /*0a30*/  ISETP.NE.AND.EX P0, PT, RZ, c[0x0][0x184], PT, P0 ;  /* 0x00006100ff007a0c */ /* 0x000fe40003f05300 */
[----:B------:R-:W-:Y:S02]  /*0a40*/  LEA.HI R57, R57, R56, RZ, 0x3 ;  /* 0x0000003839397211 */ /* 0x000fe400078f18ff */
[----:B------:R-:W-:Y:S02]  /*0a50*/  LOP3.LUT R56, R0, 0x7f, RZ, 0xc0, !PT ;  /* 0x0000007f00387812 */ /* 0x000fe400078ec0ff */
[----:B------:R-:W-:-:S02]  /*0a60*/  MOV R70, 0x10 ;  /* 0x0000001000467802 */ /* 0x000fc40000000f00 */
        /* <DEDUP_REMOVED lines=11> */
[----:B------:R-:W-:Y:S01]  /*0b20*/  IADD3 R65, R112, 0x1, RZ ;  /* 0x0000000170417810 */ /* 0x000fe20007ffe0ff */
[----:B--2---:R-:W-:-:S09]  /*0b30*/  @P1 HADD2.F32 R90, -RZ, R60.H0_H0 ;  /* 0x2000003cff5a1230 */ /* 0x004fd20000004100 */
        /* <DEDUP_REMOVED lines=9> */
.L_x_5054:
[----:B0-----:R-:W-:Y:S02]  /*0bd0*/  IMAD.MOV.U32 R68, RZ, RZ, R100 ;  /* 0x000000ffff447224 */ /* 0x001fe400078e0064 */
.L_x_5055:
[----:B------:R-:W-:Y:S05]  /*0be0*/  BSYNC B0 ;  /* 0x0000000000007941 */ /* 0x000fea0003800000 */
.L_x_5053:
        /* <DEDUP_REMOVED lines=16> */
.L_x_5059:
[----:B------:R-:W-:Y:S05]  /*0cf0*/  BSYNC B1 ;  /* 0x0000000000017941 */ /* 0x000fea0003800000 */
.L_x_5058:
        /* <DEDUP_REMOVED lines=40> */
[----:B------:R-:W-:-:S04]  /*0f80*/  LOP3.LUT R88, R101, UR25, R66, 0x96, !PT ;  /* 0x0000001965587c12 */ /* 0x000fc8000f8e9642 */
[----:B------:R-:W-:Y:S02]  /*0f90*/  LOP3.LUT R101, R107, UR26, R64, 0x96, !PT ;  /* 0x0000001a6b657c12 */ /* 0x000fe4000f8e9640 */
.L_x_5057:
[----:B------:R-:W-:Y:S05]  /*0fa0*/  BSYNC B0 ;  /* 0x0000000000007941 */ /* 0x000fea0003800000 */
.L_x_5056:
[----:B------:R-:W0:Y:S01]  /*0fb0*/  I2F.U32 R60, R68 ;  /* 0x00000044003c7306 */ /* 0x000e220000201000 */
[----:B-----5:R-:W-:Y:S01]  /*0fc0*/  HADD2.F32 R61, -RZ, R56.H0_H0 ;  /* 0x20000038ff3d7230 */ /* 0x020fe20000004100 */
[----:B------:R-:W-:Y:S01]  /*0fd0*/  IMAD.MOV.U32 R91, RZ, RZ, 0x2f800000 ;  /* 0x2f800000ff5b7424 */ /* 0x000fe200078e00ff */
[----:B------:R-:W-:Y:S01]  /*0fe0*/  ISETP.NE.AND P1, PT, R65, 0x1, PT ;  /* 0x000000014100780c */ /* 0x000fe20003f25270 */
[----:B------:R-:W-:Y:S01]  /*0ff0*/  @P0 HADD2.F32 R63, -RZ, R52.H0_H0 ;  /* 0x20000034ff3f0230 */ /* 0x000fe20000004100 */
[----:B------:R-:W-:Y:S01]  /*1000*/  BSSY B0, `(.L_x_5060) ;  /* 0x0000013000007945 */ /* 0x000fe20003800000 */
        /* <DEDUP_REMOVED lines=17> */
.L_x_5061:
[----:B------:R-:W-:Y:S02]  /*1120*/  IMAD.MOV.U32 R71, RZ, RZ, R100 ;  /* 0x000000ffff477224 */ /* 0x000fe400078e0064 */
.L_x_5062:
[----:B------:R-:W-:Y:S05]  /*1130*/  BSYNC B0 ;  /* 0x0000000000007941 */ /* 0x000fea0003800000 */
.L_x_5060:
        /* <DEDUP_REMOVED lines=16> */
.L_x_5066:
[----:B------:R-:W-:Y:S05]  /*1240*/  BSYNC B1 ;  /* 0x0000000000017941 */ /* 0x000fea0003800000 */
.L_x_5065:
        /* <DEDUP_REMOVED lines=42> */
.L_x_5064:
[----:B------:R-:W-:Y:S05]  /*14f0*/  BSYNC B0 ;  /* 0x0000000000007941 */ /* 0x000fea0003800000 */
.L_x_5063:
        /* <DEDUP_REMOVED lines=10> */
[----:B------:R-:W-:Y:S02]  /*15a0*/  P2R R93, PR, RZ, 0x4 ;  /* 0x00000004ff5d7803 */ /* 0x000fe40000000000 */
[----:B------:R-:W-:Y:S01]  /*15b0*/  IADD3 R61, R60, 0x1, RZ ;  /* 0x000000013c3d7810 */ /* 0x000fe20007ffe0ff */
        /* <DEDUP_REMOVED lines=10> */
.L_x_5068:
[----:B------:R-:W-:Y:S02]  /*1660*/  IMAD.MOV.U32 R56, RZ, RZ, R100 ;  /* 0x000000ffff387224 */ /* 0x000fe400078e0064 */
.L_x_5069:
[----:B------:R-:W-:Y:S05]  /*1670*/  BSYNC B0 ;  /* 0x0000000000007941 */ /* 0x000fea0003800000 */
.L_x_5067:
        /* <DEDUP_REMOVED lines=16> */
.L_x_5073:
[----:B------:R-:W-:Y:S05]  /*1780*/  BSYNC B1 ;  /* 0x0000000000017941 */ /* 0x000fea0003800000 */
.L_x_5072:
        /* <DEDUP_REMOVED lines=40> */
[----:B------:R-:W-:-:S04]  /*1a10*/  LOP3.LUT R88, R101, UR25, R94, 0x96, !PT ;  /* 0x0000001965587c12 */ /* 0x000fc8000f8e965e */
[----:B------:R-:W-:Y:S02]  /*1a20*/  LOP3.LUT R101, R107, UR26, R68, 0x96, !PT ;  /* 0x0000001a6b657c12 */ /* 0x000fe4000f8e9644 */
.L_x_5071:
[----:B------:R-:W-:Y:S05]  /*1a30*/  BSYNC B0 ;  /* 0x0000000000007941 */ /* 0x000fea0003800000 */
.L_x_5070:
[----:B------:R-:W0:Y:S01]  /*1a40*/  I2F.U32 R56, R56 ;  /* 0x0000003800387306 */ /* 0x000e220000201000 */
[----:B------:R-:W-:Y:S01]  /*1a50*/  HADD2.F32 R63, -RZ, R57.H0_H0 ;  /* 0x20000039ff3f7230 */ /* 0x000fe20000004100 */
[C---:B------:R-:W-:Y:S01]  /*1a60*/  ISETP.NE.AND P2, PT, R61.reuse, 0x1, PT ;  /* 0x000000013d00780c */ /* 0x040fe20003f45270 */
        /* <DEDUP_REMOVED lines=18> */
.L_x_5075:
[----:B------:R-:W-:Y:S02]  /*1b90*/  MOV R56, R100 ;  /* 0x0000006400387202 */ /* 0x000fe40000000f00 */
.L_x_5076:
[----:B------:R-:W-:Y:S05]  /*1ba0*/  BSYNC B0 ;  /* 0x0000000000007941 */ /* 0x000fea0003800000 */
.L_x_5074:
        /* <DEDUP_REMOVED lines=16> */
.L_x_5080:
[----:B------:R-:W-:Y:S05]  /*1cb0*/  BSYNC B1 ;  /* 0x0000000000017941 */ /* 0x000fea0003800000 */
.L_x_5079:
        /* <DEDUP_REMOVED lines=41> */
[----:B------:R-:W-:Y:S02]  /*1f50*/  LOP3.LUT R101, R107, UR26, R68, 0x96, !PT ;  /* 0x0000001a6b657c12 */ /* 0x000fe4000f8e9644 */
.L_x_5078:
[----:B------:R-:W-:Y:S05]  /*1f60*/  BSYNC B0 ;  /* 0x0000000000007941 */ /* 0x000fea0003800000 */
.L_x_5077:
[----:B------:R-:W0:Y:S01]  /*1f70*/  I2F.U32 R56, R56 ;  /* 0x0000003800387306 */ /* 0x000e220000201000 */
[----:B------:R-:W-:Y:S01]  /*1f80*/  HADD2.F32 R61, -RZ, R57.H1_H1 ;  /* 0x30000039ff3d7230 */ /* 0x000fe20000004100 */
[C---:B------:R-:W-:Y:S01]  /*1f90*/  ISETP.NE.AND P3, PT, R62.reuse, 0x1, PT ;  /* 0x000000013e00780c */ /* 0x040fe20003f65270 */
[----:B------:R-:W-:Y:S01]  /*1fa0*/  BSSY B0, `(.L_x_5081) ;  /* 0x0000013000007945 */ /* 0x000fe20003800000 */
[----:B------:R-:W-:Y:S02]  /*1fb0*/  IADD3 R60, R62, 0x1, RZ ;  /* 0x000000013e3c7810 */ /* 0x000fe40007ffe0ff */
[----:B------:R-:W-:-:S04]  /*1fc0*/  FMUL.FTZ R61, R61, R90 ;  /* 0x0000005a3d3d7220 */ /* 0x000fc80000410000 */
[----:B------:R-:W-:Y:S02]  /*1fd0*/  FMUL.FTZ R61, R61, c[0x0][0x1e8] ;  /* 0x00007a003d3d7a20 */ /* 0x000fe40000410000 */
[----:B0-----:R-:W-:-:S05]  /*1fe0*/  FFMA.FTZ R57, R56, R91, 1.1641532182693481445e-10 ;  /* 0x2f00000038397423 */ /* 0x001fca000001005b */
[----:B------:R-:W-:Y:S01]  /*1ff0*/  FSETP.GTU.FTZ.AND P2, PT, R57, c[0x0][0x1e4], PT ;  /* 0x0000790039007a0b */ /* 0x000fe20003f5c000 */
[----:B------:R-:W-:-:S03]  /*2000*/  @P0 HADD2.F32 R57, -RZ, R53.H1_H1 ;  /* 0x30000035ff390230 */ /* 0x000fc60000004100 */
        /* <DEDUP_REMOVED lines=11> */
.L_x_5082:
[----:B------:R-:W-:Y:S02]  /*20c0*/  IMAD.MOV.U32 R69, RZ, RZ, R100 ;  /* 0x000000ffff457224 */ /* 0x000fe400078e0064 */
.L_x_5083:
[----:B------:R-:W-:Y:S05]  /*20d0*/  BSYNC B0 ;  /* 0x0000000000007941 */ /* 0x000fea0003800000 */
.L_x_5081:
        /* <DEDUP_REMOVED lines=16> */
.L_x_5087:
[----:B------:R-:W-:Y:S05]  /*21e0*/  BSYNC B1 ;  /* 0x0000000000017941 */ /* 0x000fea0003800000 */
.L_x_5086:
        /* <DEDUP_REMOVED lines=37> */
[----:B------:R-:W-:Y:S01]  /*2440*/  IMAD.WIDE.U32 R100, R100, -0x326172a9, RZ ;  /* 0xcd9e8d5764647825 */ /* 0x000fe200078e00ff */
[----:B------:R-:W-:-:S03]  /*2450*/  HFMA2.MMA R60, -RZ, RZ, 0, 0 ;  /* 0x00000000ff3c7435 */ /* 0x000fc600000001ff */
[----:B------:R-:W-:Y:S01]  /*2460*/  IMAD.WIDE.U32 R106, R106, -0x2daee0ad, RZ ;  /* 0xd2511f536a6a7825 */ /* 0x000fe200078e00ff */
[----:B------:R-:W-:-:S04]  /*2470*/  LOP3.LUT R88, R101, UR25, R94, 0x96, !PT ;  /* 0x0000001965587c12 */ /* 0x000fc8000f8e965e */
[----:B------:R-:W-:Y:S02]  /*2480*/  LOP3.LUT R101, R107, UR26, R62, 0x96, !PT ;  /* 0x0000001a6b657c12 */ /* 0x000fe4000f8e963e */
.L_x_5085:
[----:B------:R-:W-:Y:S05]  /*2490*/  BSYNC B0 ;  /* 0x0000000000007941 */ /* 0x000fea0003800000 */
.L_x_5084:
        /* <DEDUP_REMOVED lines=21> */
.L_x_5089:
[----:B------:R-:W-:Y:S02]  /*25f0*/  IMAD.MOV.U32 R69, RZ, RZ, R100 ;  /* 0x000000ffff457224 */ /* 0x000fe400078e0064 */
.L_x_5090:
[----:B------:R-:W-:Y:S05]  /*2600*/  BSYNC B0 ;  /* 0x0000000000007941 */ /* 0x000fea0003800000 */
.L_x_5088:
        /* <DEDUP_REMOVED lines=16> */
.L_x_5094:
[----:B------:R-:W-:Y:S05]  /*2710*/  BSYNC B1 ;  /* 0x0000000000017941 */ /* 0x000fea0003800000 */
.L_x_5093:
        /* <DEDUP_REMOVED lines=41> */
[----:B------:R-:W-:Y:S02]  /*29b0*/  IMAD.MOV.U32 R56, RZ, RZ, RZ ;  /* 0x000000ffff387224 */ /* 0x000fe400078e00ff */
.L_x_5092:
[----:B------:R-:W-:Y:S05]  /*29c0*/  BSYNC B0 ;  /* 0x0000000000007941 */ /* 0x000fea0003800000 */
.L_x_5091:
        /* <DEDUP_REMOVED lines=21> */
.L_x_5096:
[----:B------:R-:W-:Y:S02]  /*2b20*/  MOV R58, R100 ;  /* 0x00000064003a7202 */ /* 0x000fe40000000f00 */
.L_x_5097:
[----:B------:R-:W-:Y:S05]  /*2b30*/  BSYNC B0 ;  /* 0x0000000000007941 */ /* 0x000fea0003800000 */
.L_x_5095:
        /* <DEDUP_REMOVED lines=16> */
.L_x_5101:
[----:B------:R-:W-:Y:S05]  /*2c40*/  BSYNC B1 ;  /* 0x0000000000017941 */ /* 0x000fea0003800000 */
.L_x_5100:
        /* <DEDUP_REMOVED lines=42> */
.L_x_5099:
[----:B------:R-:W-:Y:S05]  /*2ef0*/  BSYNC B0 ;  /* 0x0000000000007941 */ /* 0x000fea0003800000 */
.L_x_5098:
        /* <DEDUP_REMOVED lines=21> */
.L_x_5103:
[----:B------:R-:W-:Y:S02]  /*3050*/  IMAD.MOV.U32 R58, RZ, RZ, R100 ;  /* 0x000000ffff3a7224 */ /* 0x000fe400078e0064 */
.L_x_5104:
[----:B------:R-:W-:Y:S05]  /*3060*/  BSYNC B0 ;  /* 0x0000000000007941 */ /* 0x000fea0003800000 */
.L_x_5102:
        /* <DEDUP_REMOVED lines=15> */
[----:B------:R-:W-:Y:S02]  /*3160*/  @P0 IADD3 R60, R86, RZ, RZ ;  /* 0x000000ff563c0210 */ /* 0x000fe40007ffe0ff */
[----:B------:R-:W-:-:S03]  /*3170*/  ISETP.NE.AND P0, PT, R56, RZ, PT ;  /* 0x000000ff3800720c */ /* 0x000fc60003f05270 */
[----:B------:R-:W-:-:S05]  /*3180*/  @!P6 IMAD.MOV.U32 R86, RZ, RZ, R60 ;  /* 0x000000ffff56e224 */ /* 0x000fca00078e003c */
.L_x_5108:
[----:B------:R-:W-:Y:S05]  /*3190*/  BSYNC B1 ;  /* 0x0000000000017941 */ /* 0x000fea0003800000 */
.L_x_5107:
        /* <DEDUP_REMOVED lines=42> */
.L_x_5106:
[----:B------:R-:W-:Y:S05]  /*3440*/  BSYNC B0 ;  /* 0x0000000000007941 */ /* 0x000fea0003800000 */
.L_x_5105:
[----:B------:R-:W0:Y:S01]  /*3450*/  I2F.U32 R56, R58 ;  /* 0x0000003a00387306 */ /* 0x000e220000201000 */
[----:B------:R-:W-:Y:S01]  /*3460*/  SEL R60, RZ, 0x1, P2 ;  /* 0x00000001ff3c7807 */ /* 0x000fe20001000000 */
[----:B------:R-:W-:Y:S01]  /*3470*/  HADD2.F32 R59, -RZ, R59.H1_H1 ;  /* 0x3000003bff3b7230 */ /* 0x000fe20000004100 */
[----:B------:R-:W-:Y:S01]  /*3480*/  ISETP.NE.AND P2, PT, R93, RZ, PT ;  /* 0x000000ff5d00720c */ /* 0x000fe20003f45270 */
[----:B------:R-:W-:Y:S01]  /*3490*/  @P0 HADD2.F32 R63, -RZ, R55.H1_H1 ;  /* 0x30000037ff3f0230 */ /* 0x000fe20000004100 */
[----:B------:R-:W-:Y:S01]  /*34a0*/  ISETP.NE.AND P6, PT, R92, RZ, PT ;  /* 0x000000ff5c00720c */ /* 0x000fe20003fc5270 */
[----:B------:R-:W-:Y:S01]  /*34b0*/  IMAD.WIDE.U32 R60, R60, 0x1000000, RZ ;  /* 0x010000003c3c7825 */ /* 0x000fe200078e00ff */
[----:B------:R-:W-:Y:S02]  /*34c0*/  SEL R57, RZ, 0x1, P1 ;  /* 0x00000001ff397807 */ /* 0x000fe40000800000 */
[----:B------:R-:W-:Y:S01]  /*34d0*/  SEL R92, RZ, 0x1, P2 ;  /* 0x00000001ff5c7807 */ /* 0x000fe20001000000 */
[----:B------:R-:W-:Y:S01]  /*34e0*/  FMUL.FTZ R62, R59, R90 ;  /* 0x0000005a3b3e7220 */ /* 0x000fe20000410000 */
[----:B------:R-:W-:Y:S01]  /*34f0*/  SEL R94, RZ, 0x10000, P5 ;  /* 0x00010000ff5e7807 */ /* 0x000fe20002800000 */
[----:B------:R-:W-:Y:S01]  /*3500*/  IMAD.WIDE.U32 R104, R89, R70, c[0x0][0x188] ;  /* 0x0000620059687625 */ /* 0x000fe200078e0046 */
[----:B------:R-:W-:-:S02]  /*3510*/  SEL R93, RZ, 0x100, P4 ;  /* 0x00000100ff5d7807 */ /* 0x000fc40002000000 */
[----:B------:R-:W-:Y:S01]  /*3520*/  SEL R97, RZ, 0x1, P6 ;  /* 0x00000001ff617807 */ /* 0x000fe20003000000 */
[----:B0-----:R-:W-:Y:S01]  /*3530*/  FFMA.FTZ R56, R56, R91, 1.1641532182693481445e-10 ;  /* 0x2f00000038387423 */ /* 0x001fe2000001005b */
[----:B------:R-:W-:Y:S01]  /*3540*/  IADD3 R113, R89, 0x80, RZ ;  /* 0x0000008059717810 */ /* 0x000fe20007ffe0ff */
[----:B------:R-:W-:-:S03]  /*3550*/  IMAD.WIDE.U32 R58, R92, 0x100, RZ ;  /* 0x000001005c3a7825 */ /* 0x000fc600078e00ff */
[----:B------:R-:W-:Y:S01]  /*3560*/  FSETP.GTU.FTZ.AND P1, PT, R56, c[0x0][0x1e4], PT ;  /* 0x0000790038007a0b */ /* 0x000fe20003f3c000 */
[----:B------:R-:W-:-:S03]  /*3570*/  IMAD.WIDE.U32 R56, R57, 0x10000, RZ ;  /* 0x0001000039387825 */ /* 0x000fc600078e00ff */
[----:B------:R-:W-:Y:S01]  /*3580*/  SEL R98, RZ, 0x1000000, P1 ;  /* 0x01000000ff627807 */ /* 0x000fe20000800000 */
[----:B------:R-:W-:Y:S01]  /*3590*/  FMUL.FTZ R62, R62, c[0x0][0x1e8] ;  /* 0x00007a003e3e7a20 */ /* 0x000fe20000410000 */
[----:B------:R-:W-:Y:S02]  /*35a0*/  LOP3.LUT R96, R58, R60, R56, 0xfe, !PT ;  /* 0x0000003c3a607212 */ /* 0x000fe400078efe38 */
[----:B------:R-:W-:Y:S01]  /*35b0*/  LOP3.LUT R60, R93, R98, R94, 0xfe, !PT ;  /* 0x000000625d3c7212 */ /* 0x000fe200078efe5e */
[----:B------:R-:W-:Y:S01]  /*35c0*/  IMAD.MOV.U32 R94, RZ, RZ, 0x8 ;  /* 0x00000008ff5e7424 */ /* 0x000fe200078e00ff */
[----:B------:R-:W-:Y:S01]  /*35d0*/  FSEL R92, R62, RZ, !P1 ;  /* 0x000000ff3e5c7208 */ /* 0x000fe20004800000 */
[----:B------:R-:W-:Y:S01]  /*35e0*/  @P0 IMAD.WIDE.U32 R98, R113, R70, c[0x0][0x180] ;  /* 0x0000600071620625 */ /* 0x000fe200078e0046 */
[----:B------:R-:W-:Y:S02]  /*35f0*/  SEL R93, RZ, 0x1, P3 ;  /* 0x00000001ff5d7807 */ /* 0x000fe40001800000 */
[----:B------:R-:W-:Y:S01]  /*3600*/  LOP3.LUT R96, R96, R97, RZ, 0xfc, !PT ;  /* 0x0000006160607212 */ /* 0x000fe200078efcff */
[----:B------:R-:W-:Y:S01]  /*3610*/  @P0 FADD.FTZ R92, R92, R63 ;  /* 0x0000003f5c5c0221 */ /* 0x000fe20000010000 */
[----:B------:R-:W-:Y:S01]  /*3620*/  LOP3.LUT R93, R61, R60, R93, 0xfe, !PT ;  /* 0x0000003c3d5d7212 */ /* 0x000fe200078efe5d */
[----:B------:R-:W-:Y:S01]  /*3630*/  IMAD.WIDE.U32 R102, R89, R94, c[0x0][0x190] ;  /* 0x0000640059667625 */ /* 0x000fe200078e005e */
[----:B------:R-:W-:-:S02]  /*3640*/  F2FP.PACK_AB R62, R71, R66 ;  /* 0x00000042473e723e */ /* 0x000fc400000000ff */
[----:B------:R-:W-:Y:S02]  /*3650*/  F2FP.PACK_AB R61, R68, R65 ;  /* 0x00000041443d723e */ /* 0x000fe400000000ff */
[----:B------:R-:W-:Y:S02]  /*3660*/  F2FP.PACK_AB R60, R67, R64 ;  /* 0x00000040433c723e */ /* 0x000fe400000000ff */
[----:B------:R-:W-:Y:S02]  /*3670*/  F2FP.PACK_AB R63, R92, R69 ;  /* 0x000000455c3f723e */ /* 0x000fe400000000ff */
        /* <DEDUP_REMOVED lines=18> */
.L_x_5110:
[----:B0-----:R-:W-:Y:S02]  /*37a0*/  IMAD.MOV.U32 R102, RZ, RZ, R100 ;  /* 0x000000ffff667224 */ /* 0x001fe400078e0064 */
.L_x_5111:
[----:B------:R-:W-:Y:S05]  /*37b0*/  BSYNC B0 ;  /* 0x0000000000007941 */ /* 0x000fea0003800000 */
.L_x_5109:
        /* <DEDUP_REMOVED lines=16> */
.L_x_5115:
[----:B------:R-:W-:Y:S05]  /*38c0*/  BSYNC B1 ;  /* 0x0000000000017941 */ /* 0x000fea0003800000 */
.L_x_5114:
        /* <DEDUP_REMOVED lines=41> */
[----:B------:R-:W-:-:S06]  /*3b60*/  HFMA2.MMA R107, -RZ, RZ, 0, 0 ;  /* 0x00000000ff6b7435 */ /* 0x000fcc00000001ff */
.L_x_5113:
[----:B------:R-:W-:Y:S05]  /*3b70*/  BSYNC B0 ;  /* 0x0000000000007941 */ /* 0x000fea0003800000 */
.L_x_5112:
[----:B------:R-:W0:Y:S01]  /*3b80*/  I2F.U32 R60, R102 ;  /* 0x00000066003c7306 */ /* 0x000e220000201000 */
[----:B-----5:R-:W-:Y:S01]  /*3b90*/  HADD2.F32 R61, -RZ, R56.H0_H0 ;  /* 0x20000038ff3d7230 */ /* 0x020fe20000004100 */
        /* <DEDUP_REMOVED lines=20> */
.L_x_5117:
[----:B------:R-:W-:Y:S02]  /*3ce0*/  IMAD.MOV.U32 R102, RZ, RZ, R100 ;  /* 0x000000ffff667224 */ /* 0x000fe400078e0064 */
.L_x_5118:
[----:B------:R-:W-:Y:S05]  /*3cf0*/  BSYNC B0 ;  /* 0x0000000000007941 */ /* 0x000fea0003800000 */
.L_x_5116:
        /* <DEDUP_REMOVED lines=16> */
.L_x_5122:
[----:B------:R-:W-:Y:S05]  /*3e00*/  BSYNC B1 ;  /* 0x0000000000017941 */ /* 0x000fea0003800000 */
.L_x_5121:
        /* <DEDUP_REMOVED lines=42> */
.L_x_5120:
[----:B------:R-:W-:Y:S05]  /*40b0*/  BSYNC B0 ;  /* 0x0000000000007941 */ /* 0x000fea0003800000 */
.L_x_5119:
[----:B------:R-:W0:Y:S01]  /*40c0*/  I2F.U32 R62, R102 ;  /* 0x00000066003e7306 */ /* 0x000e220000201000 */
[----:B------:R-:W-:Y:S01]  /*40d0*/  HADD2.F32 R61, -RZ, R56.H1_H1 ;  /* 0x30000038ff3d7230 */ /* 0x000fe20000004100 */
[C---:B------:R-:W-:Y:S01]  /*40e0*/  ISETP.NE.AND P1, PT, R60.reuse, 0x1, PT ;  /* 0x000000013c00780c */ /* 0x040fe20003f25270 */
[----:B------:R-:W-:Y:S01]  /*40f0*/  @P0 HADD2.F32 R63, -RZ, R52.H1_H1 ;  /* 0x30000034ff3f0230 */ /* 0x000fe20000004100 */
[----:B------:R-:W-:Y:S01]  /*4100*/  BSSY B0, `(.L_x_5123) ;  /* 0x0000013000007945 */ /* 0x000fe20003800000 */
[----:B------:R-:W-:Y:S01]  /*4110*/  IADD3 R56, R60, 0x1, RZ ;  /* 0x000000013c387810 */ /* 0x000fe20007ffe0ff */
[----:B------:R-:W-:-:S04]  /*4120*/  FMUL.FTZ R61, R61, R90 ;  /* 0x0000005a3d3d7220 */ /* 0x000fc80000410000 */
[----:B------:R-:W-:Y:S02]  /*4130*/  FMUL.FTZ R61, R61, c[0x0][0x1e8] ;  /* 0x00007a003d3d7a20 */ /* 0x000fe40000410000 */
[----:B0-----:R-:W-:-:S05]  /*4140*/  FFMA.FTZ R62, R62, R91, 1.1641532182693481445e-10 ;  /* 0x2f0000003e3e7423 */ /* 0x001fca000001005b */
[----:B------:R-:W-:-:S04]  /*4150*/  FSETP.GTU.FTZ.AND P2, PT, R62, c[0x0][0x1e4], PT ;  /* 0x000079003e007a0b */ /* 0x000fc80003f5c000 */
        /* <DEDUP_REMOVED lines=12> */
.L_x_5124:
[----:B------:R-:W-:Y:S02]  /*4220*/  MOV R99, R100 ;  /* 0x0000006400637202 */ /* 0x000fe40000000f00 */
.L_x_5125:
[----:B------:R-:W-:Y:S05]  /*4230*/  BSYNC B0 ;  /* 0x0000000000007941 */ /* 0x000fea0003800000 */
.L_x_5123:
        /* <DEDUP_REMOVED lines=16> */
.L_x_5129:
[----:B------:R-:W-:Y:S05]  /*4340*/  BSYNC B1 ;  /* 0x0000000000017941 */ /* 0x000fea0003800000 */
.L_x_5128:
        /* <DEDUP_REMOVED lines=41> */
[----:B------:R-:W-:Y:S02]  /*45e0*/  LOP3.LUT R101, R107, UR26, R60, 0x96, !PT ;  /* 0x0000001a6b657c12 */ /* 0x000fe4000f8e963c */
.L_x_5127:
[----:B------:R-:W-:Y:S05]  /*45f0*/  BSYNC B0 ;  /* 0x0000000000007941 */ /* 0x000fea0003800000 */
.L_x_5126:
        /* <DEDUP_REMOVED lines=21> */
.L_x_5131:
[----:B------:R-:W-:Y:S02]  /*4750*/  IMAD.MOV.U32 R99, RZ, RZ, R100 ;  /* 0x000000ffff637224 */ /* 0x000fe400078e0064 */
.L_x_5132:
[----:B------:R-:W-:Y:S05]  /*4760*/  BSYNC B0 ;  /* 0x0000000000007941 */ /* 0x000fea0003800000 */
.L_x_5130:
        /* <DEDUP_REMOVED lines=16> */
.L_x_5136:
[----:B------:R-:W-:Y:S05]  /*4870*/  BSYNC B1 ;  /* 0x0000000000017941 */ /* 0x000fea0003800000 */
.L_x_5135:
        /* <DEDUP_REMOVED lines=42> */
.L_x_5134:
[----:B------:R-:W-:Y:S05]  /*4b20*/  BSYNC B0 ;  /* 0x0000000000007941 */ /* 0x000fea0003800000 */
.L_x_5133:
        /* <DEDUP_REMOVED lines=21> */
.L_x_5138:
[----:B------:R-:W-:Y:S02]  /*4c80*/  IMAD.MOV.U32 R102, RZ, RZ, R100 ;  /* 0x000000ffff667224 */ /* 0x000fe400078e0064 */
.L_x_5139:
[----:B------:R-:W-:Y:S05]  /*4c90*/  BSYNC B0 ;  /* 0x0000000000007941 */ /* 0x000fea0003800000 */
.L_x_5137:
        /* <DEDUP_REMOVED lines=16> */
.L_x_5143:
[----:B------:R-:W-:Y:S05]  /*4da0*/  BSYNC B1 ;  /* 0x0000000000017941 */ /* 0x000fea0003800000 */
.L_x_5142:
        /* <DEDUP_REMOVED lines=42> */
.L_x_5141:
[----:B------:R-:W-:Y:S05]  /*5050*/  BSYNC B0 ;  /* 0x0000000000007941 */ /* 0x000fea0003800000 */
.L_x_5140:
[----:B------:R-:W0:Y:S01]  /*5060*/  I2F.U32 R60, R102 ;  /* 0x00000066003c7306 */ /* 0x000e220000201000 */
[----:B------:R-:W-:Y:S01]  /*5070*/  HADD2.F32 R57, -RZ, R58.H0_H0 ;  /* 0x2000003aff397230 */ /* 0x000fe20000004100 */
[----:B------:R-:W-:Y:S01]  /*5080*/  ISETP.NE.AND P4, PT, R56, 0x1, PT ;  /* 0x000000013800780c */ /* 0x000fe20003f85270 */
[----:B------:R-:W-:Y:S03]  /*5090*/  BSSY B0, `(.L_x_5144) ;  /* 0x0000013000007945 */ /* 0x000fe60003800000 */
[----:B------:R-:W-:-:S04]  /*50a0*/  FMUL.FTZ R57, R57, R90 ;  /* 0x0000005a39397220 */ /* 0x000fc80000410000 */
[----:B------:R-:W-:Y:S02]  /*50b0*/  FMUL.FTZ R57, R57, c[0x0][0x1e8] ;  /* 0x00007a0039397a20 */ /* 0x000fe40000410000 */
[----:B0-----:R-:W-:-:S05]  /*50c0*/  FFMA.FTZ R60, R60, R91, 1.1641532182693481445e-10 ;  /* 0x2f0000003c3c7423 */ /* 0x001fca000001005b */
[----:B------:R-:W-:Y:S01]  /*50d0*/  FSETP.GTU.FTZ.AND P3, PT, R60, c[0x0][0x1e4], PT ;  /* 0x000079003c007a0b */ /* 0x000fe20003f7c000 */
[----:B------:R-:W-:-:S03]  /*50e0*/  @P0 HADD2.F32 R60, -RZ, R54.H0_H0 ;  /* 0x20000036ff3c0230 */ /* 0x000fc60000004100 */
        /* <DEDUP_REMOVED lines=12> */
.L_x_5145:
[----:B------:R-:W-:Y:S02]  /*51b0*/  MOV R102, R100 ;  /* 0x0000006400667202 */ /* 0x000fe40000000f00 */
.L_x_5146:
[----:B------:R-:W-:Y:S05]  /*51c0*/  BSYNC B0 ;  /* 0x0000000000007941 */ /* 0x000fea0003800000 */
.L_x_5144:
        /* <DEDUP_REMOVED lines=16> */
.L_x_5150:
[----:B------:R-:W-:Y:S05]  /*52d0*/  BSYNC B1 ;  /* 0x0000000000017941 */ /* 0x000fea0003800000 */
.L_x_5149:
        /* <DEDUP_REMOVED lines=42> */
.L_x_5148:
[----:B------:R-:W-:Y:S05]  /*5580*/  BSYNC B0 ;  /* 0x0000000000007941 */ /* 0x000fea0003800000 */
.L_x_5147:
        /* <DEDUP_REMOVED lines=21> */
.L_x_5152:
[----:B------:R-:W-:Y:S02]  /*56e0*/  IMAD.MOV.U32 R58, RZ, RZ, R100 ;  /* 0x000000ffff3a7224 */ /* 0x000fe400078e0064 */
.L_x_5153:
[----:B------:R-:W-:Y:S05]  /*56f0*/  BSYNC B0 ;  /* 0x0000000000007941 */ /* 0x000fea0003800000 */
.L_x_5151:
        /* <DEDUP_REMOVED lines=16> */
.L_x_5157:
[----:B------:R-:W-:Y:S05]  /*5800*/  BSYNC B1 ;  /* 0x0000000000017941 */ /* 0x000fea0003800000 */
.L_x_5156:
        /* <DEDUP_REMOVED lines=42> */
.L_x_5155:
[----:B------:R-:W-:Y:S05]  /*5ab0*/  BSYNC B0 ;  /* 0x0000000000007941 */ /* 0x000fea0003800000 */
.L_x_5154:
        /* <DEDUP_REMOVED lines=21> */
.L_x_5159:
[----:B------:R-:W-:Y:S02]  /*5c10*/  IMAD.MOV.U32 R108, RZ, RZ, R100 ;  /* 0x000000ffff6c7224 */ /* 0x000fe400078e0064 */
.L_x_5160:
[----:B------:R-:W-:Y:S05]  /*5c20*/  BSYNC B0 ;  /* 0x0000000000007941 */ /* 0x000fea0003800000 */
.L_x_5158:
        /* <DEDUP_REMOVED lines=18> */
.L_x_5164:
[----:B------:R-:W-:Y:S05]  /*5d50*/  BSYNC B1 ;  /* 0x0000000000017941 */ /* 0x000fea0003800000 */
.L_x_5163:
        /* <DEDUP_REMOVED lines=42> */
.L_x_5162:
[----:B------:R-:W-:Y:S05]  /*6000*/  BSYNC B0 ;  /* 0x0000000000007941 */ /* 0x000fea0003800000 */
.L_x_5161:
[----:B------:R-:W0:Y:S01]  /*6010*/  I2F.U32 R56, R108 ;  /* 0x0000006c00387306 */ /* 0x000e220000201000 */
[----:B------:R-:W-:Y:S01]  /*6020*/  SEL R60, RZ, 0x1, P2 ;  /* 0x00000001ff3c7807 */ /* 0x000fe20001000000 */
[----:B------:R-:W-:Y:S01]  /*6030*/  HADD2.F32 R59, -RZ, R59.H1_H1 ;  /* 0x3000003bff3b7230 */ /* 0x000fe20000004100 */
[----:B------:R-:W-:Y:S01]  /*6040*/  ISETP.NE.AND P2, PT, R103, RZ, PT ;  /* 0x000000ff6700720c */ /* 0x000fe20003f45270 */
[----:B------:R-:W-:Y:S01]  /*6050*/  @P0 HADD2.F32 R112, -RZ, R55.H1_H1 ;  /* 0x30000037ff700230 */ /* 0x000fe20000004100 */
[----:B------:R-:W-:Y:S01]  /*6060*/  SEL R58, RZ, 0x1, P1 ;  /* 0x00000001ff3a7807 */ /* 0x000fe20000800000 */
[----:B------:R-:W-:Y:S01]  /*6070*/  IMAD.WIDE.U32 R60, R60, 0x1000000, RZ ;  /* 0x010000003c3c7825 */ /* 0x000fe200078e00ff */
[----:B------:R-:W-:Y:S02]  /*6080*/  ISETP.NE.AND P6, PT, R95, RZ, PT ;  /* 0x000000ff5f00720c */ /* 0x000fe40003fc5270 */
[----:B------:R-:W-:Y:S01]  /*6090*/  SEL R110, RZ, 0x10000, P5 ;  /* 0x00010000ff6e7807 */ /* 0x000fe20002800000 */
[----:B------:R-:W-:Y:S01]  /*60a0*/  FMUL.FTZ R62, R59, R90 ;  /* 0x0000005a3b3e7220 */ /* 0x000fe20000410000 */
[----:B------:R-:W-:Y:S01]  /*60b0*/  SEL R63, RZ, 0x100, P4 ;  /* 0x00000100ff3f7807 */ /* 0x000fe20002000000 */
[----:B------:R-:W-:Y:S01]  /*60c0*/  IMAD.WIDE.U32 R58, R58, 0x10000, RZ ;  /* 0x000100003a3a7825 */ /* 0x000fe200078e00ff */
[----:B------:R-:W-:-:S02]  /*60d0*/  SEL R109, RZ, 0x1, P6 ;  /* 0x00000001ff6d7807 */ /* 0x000fc40003000000 */
[----:B------:R-:W-:Y:S01]  /*60e0*/  IADD3 R125, R89, 0x100, RZ ;  /* 0x00000100597d7810 */ /* 0x000fe20007ffe0ff */
[----:B0-----:R-:W-:Y:S02]  /*60f0*/  FFMA.FTZ R56, R56, R91, 1.1641532182693481445e-10 ;  /* 0x2f00000038387423 */ /* 0x001fe4000001005b */
[----:B------:R-:W-:Y:S02]  /*6100*/  FMUL.FTZ R62, R62, c[0x0][0x1e8] ;  /* 0x00007a003e3e7a20 */ /* 0x000fe40000410000 */
[----:B------:R-:W-:Y:S01]  /*6110*/  IMAD.WIDE.U32 R114, R113, R70, c[0x0][0x188] ;  /* 0x0000620071727625 */ /* 0x000fe200078e0046 */
[----:B------:R-:W-:Y:S02]  /*6120*/  FSETP.GTU.FTZ.AND P1, PT, R56, c[0x0][0x1e4], PT ;  /* 0x0000790038007a0b */ /* 0x000fe40003f3c000 */
[----:B------:R-:W-:Y:S02]  /*6130*/  SEL R56, RZ, 0x1, P2 ;  /* 0x00000001ff387807 */ /* 0x000fe40001000000 */
[----:B------:R-:W-:-:S02]  /*6140*/  SEL R95, RZ, 0x1000000, P1 ;  /* 0x01000000ff5f7807 */ /* 0x000fc40000800000 */
[----:B------:R-:W-:Y:S01]  /*6150*/  FSEL R103, R62, RZ, !P1 ;  /* 0x000000ff3e677208 */ /* 0x000fe20004800000 */
[----:B------:R-:W-:Y:S01]  /*6160*/  IMAD.WIDE.U32 R56, R56, 0x100, RZ ;  /* 0x0000010038387825 */ /* 0x000fe200078e00ff */
[----:B------:R-:W-:-:S03]  /*6170*/  F2FP.PACK_AB R62, R104, R99 ;  /* 0x00000063683e723e */ /* 0x000fc600000000ff */
[----:B------:R-:W-:Y:S01]  /*6180*/  @P0 FADD.FTZ R103, R112, R103 ;  /* 0x0000006770670221 */ /* 0x000fe20000010000 */
[----:B------:R-:W-:Y:S01]  /*6190*/  LOP3.LUT R108, R56, R60, R58, 0xfe, !PT ;  /* 0x0000003c386c7212 */ /* 0x000fe200078efe3a */
[----:B------:R-:W-:Y:S01]  /*61a0*/  IMAD.WIDE.U32 R112, R113, R94, c[0x0][0x190] ;  /* 0x0000640071707625 */ /* 0x000fe200078e005e */
[----:B------:R-:W-:Y:S02]  /*61b0*/  LOP3.LUT R60, R63, R95, R110, 0xfe, !PT ;  /* 0x0000005f3f3c7212 */ /* 0x000fe400078efe6e */
[----:B------:R-:W-:Y:S01]  /*61c0*/  SEL R95, RZ, 0x1, P3 ;  /* 0x00000001ff5f7807 */ /* 0x000fe20001800000 */
[----:B------:R-:W-:Y:S01]  /*61d0*/  @P0 IMAD.WIDE.U32 R110, R125, R70, c[0x0][0x180] ;  /* 0x000060007d6e0625 */ /* 0x000fe200078e0046 */
[----:B------:R-:W-:Y:S02]  /*61e0*/  LOP3.LUT R108, R108, R109, RZ, 0xfc, !PT ;  /* 0x0000006d6c6c7212 */ /* 0x000fe400078efcff */
[----:B------:R-:W-:Y:S02]  /*61f0*/  LOP3.LUT R95, R61, R60, R95, 0xfe, !PT ;  /* 0x0000003c3d5f7212 */ /* 0x000fe400078efe5f */
[----:B------:R-:W-:-:S02]  /*6200*/  F2FP.PACK_AB R61, R97, R96 ;  /* 0x00000060613d723e */ /* 0x000fc400000000ff */
        /* <DEDUP_REMOVED lines=20> */
.L_x_5166:
[----:B0-----:R-:W-:Y:S02]  /*6350*/  MOV R95, R100 ;  /* 0x00000064005f7202 */ /* 0x001fe40000000f00 */
.L_x_5167:
[----:B------:R-:W-:Y:S05]  /*6360*/  BSYNC B0 ;  /* 0x0000000000007941 */ /* 0x000fea0003800000 */
.L_x_5165:
        /* <DEDUP_REMOVED lines=16> */
.L_x_5171:
[----:B------:R-:W-:Y:S05]  /*6470*/  BSYNC B1 ;  /* 0x0000000000017941 */ /* 0x000fea0003800000 */
.L_x_5170:
        /* <DEDUP_REMOVED lines=42> */
.L_x_5169:
[----:B------:R-:W-:Y:S05]  /*6720*/  BSYNC B0 ;  /* 0x0000000000007941 */ /* 0x000fea0003800000 */
.L_x_5168:
        /* <DEDUP_REMOVED lines=22> */
.L_x_5173:
[----:B------:R-:W-:Y:S02]  /*6890*/  IMAD.MOV.U32 R108, RZ, RZ, R100 ;  /* 0x000000ffff6c7224 */ /* 0x000fe400078e0064 */
.L_x_5174:
[----:B------:R-:W-:Y:S05]  /*68a0*/  BSYNC B0 ;  /* 0x0000000000007941 */ /* 0x000fea0003800000 */
.L_x_5172:
        /* <DEDUP_REMOVED lines=16> */
.L_x_5178:
[----:B------:R-:W-:Y:S05]  /*69b0*/  BSYNC B1 ;  /* 0x0000000000017941 */ /* 0x000fea0003800000 */
.L_x_5177:
        /* <DEDUP_REMOVED lines=42> */
.L_x_5176:
[----:B------:R-:W-:Y:S05]  /*6c60*/  BSYNC B0 ;  /* 0x0000000000007941 */ /* 0x000fea0003800000 */
.L_x_5175:
        /* <DEDUP_REMOVED lines=22> */
.L_x_5180:
[----:B------:R-:W-:Y:S02]  /*6dd0*/  IMAD.MOV.U32 R56, RZ, RZ, R100 ;  /* 0x000000ffff387224 */ /* 0x000fe400078e0064 */
.L_x_5181:
[----:B------:R-:W-:Y:S05]  /*6de0*/  BSYNC B0 ;  /* 0x0000000000007941 */ /* 0x000fea0003800000 */
.L_x_5179:
        /* <DEDUP_REMOVED lines=16> */
.L_x_5185:
[----:B------:R-:W-:Y:S05]  /*6ef0*/  BSYNC B1 ;  /* 0x0000000000017941 */ /* 0x000fea0003800000 */
.L_x_5184:
        /* <DEDUP_REMOVED lines=42> */
.L_x_5183:
[----:B------:R-:W-:Y:S05]  /*71a0*/  BSYNC B0 ;  /* 0x0000000000007941 */ /* 0x000fea0003800000 */
.L_x_5182:
        /* <DEDUP_REMOVED lines=21> */
.L_x_5187:
[----:B------:R-:W-:Y:S02]  /*7300*/  MOV R56, R100 ;  /* 0x0000006400387202 */ /* 0x000fe40000000f00 */
.L_x_5188:
[----:B------:R-:W-:Y:S05]  /*7310*/  BSYNC B0 ;  /* 0x0000000000007941 */ /* 0x000fea0003800000 */
.L_x_5186:
        /* <DEDUP_REMOVED lines=16> */
.L_x_5192:
[----:B------:R-:W-:Y:S05]  /*7420*/  BSYNC B1 ;  /* 0x0000000000017941 */ /* 0x000fea0003800000 */
.L_x_5191:
        /* <DEDUP_REMOVED lines=43> */
.L_x_5190:
[----:B------:R-:W-:Y:S05]  /*76e0*/  BSYNC B0 ;  /* 0x0000000000007941 */ /* 0x000fea0003800000 */
.L_x_5189:
        /* <DEDUP_REMOVED lines=21> */
.L_x_5194:
[----:B------:R-:W-:Y:S02]  /*7840*/  MOV R110, R100 ;  /* 0x00000064006e7202 */ /* 0x000fe40000000f00 */
.L_x_5195:
[----:B------:R-:W-:Y:S05]  /*7850*/  BSYNC B0 ;  /* 0x0000000000007941 */ /* 0x000fea0003800000 */
.L_x_5193:
        /* <DEDUP_REMOVED lines=16> */
.L_x_5199:
[----:B------:R-:W-:Y:S05]  /*7960*/  BSYNC B1 ;  /* 0x0000000000017941 */ /* 0x000fea0003800000 */
.L_x_5198:
        /* <DEDUP_REMOVED lines=43> */
.L_x_5197:
[----:B------:R-:W-:Y:S05]  /*7c20*/  BSYNC B0 ;  /* 0x0000000000007941 */ /* 0x000fea0003800000 */
.L_x_5196:
        /* <DEDUP_REMOVED lines=21> */
.L_x_5201:
[----:B------:R-:W-:Y:S02]  /*7d80*/  MOV R110, R100 ;  /* 0x00000064006e7202 */ /* 0x000fe40000000f00 */
.L_x_5202:
[----:B------:R-:W-:Y:S05]  /*7d90*/  BSYNC B0 ;  /* 0x0000000000007941 */ /* 0x000fea0003800000 */
.L_x_5200:
        /* <DEDUP_REMOVED lines=16> */
.L_x_5206:
[----:B------:R-:W-:Y:S05]  /*7ea0*/  BSYNC B1 ;  /* 0x0000000000017941 */ /* 0x000fea0003800000 */
.L_x_5205:
        /* <DEDUP_REMOVED lines=43> */
.L_x_5204:
[----:B------:R-:W-:Y:S05]  /*8160*/  BSYNC B0 ;  /* 0x0000000000007941 */ /* 0x000fea0003800000 */
.L_x_5203:
        /* <DEDUP_REMOVED lines=21> */
.L_x_5208:
[----:B------:R-:W-:Y:S02]  /*82c0*/  MOV R58, R100 ;  /* 0x00000064003a7202 */ /* 0x000fe40000000f00 */
.L_x_5209:
[----:B------:R-:W-:Y:S05]  /*82d0*/  BSYNC B0 ;  /* 0x0000000000007941 */ /* 0x000fea0003800000 */
.L_x_5207:
        /* <DEDUP_REMOVED lines=16> */
.L_x_5213:
[----:B------:R-:W-:Y:S05]  /*83e0*/  BSYNC B1 ;  /* 0x0000000000017941 */ /* 0x000fea0003800000 */
.L_x_5212:
        /* <DEDUP_REMOVED lines=43> */
.L_x_5211:
[----:B------:R-:W-:Y:S05]  /*86a0*/  BSYNC B0 ;  /* 0x0000000000007941 */ /* 0x000fea0003800000 */
.L_x_5210:
        /* <DEDUP_REMOVED lines=21> */
.L_x_5215:
[----:B------:R-:W-:Y:S02]  /*8800*/  MOV R110, R100 ;  /* 0x00000064006e7202 */ /* 0x000fe40000000f00 */
.L_x_5216:
[----:B------:R-:W-:Y:S05]  /*8810*/  BSYNC B0 ;  /* 0x0000000000007941 */ /* 0x000fea0003800000 */
.L_x_5214:
        /* <DEDUP_REMOVED lines=18> */
.L_x_5220:
[----:B------:R-:W-:Y:S05]  /*8940*/  BSYNC B1 ;  /* 0x0000000000017941 */ /* 0x000fea0003800000 */
.L_x_5219:
        /* <DEDUP_REMOVED lines=43> */
.L_x_5218:
[----:B------:R-:W-:Y:S05]  /*8c00*/  BSYNC B0 ;  /* 0x0000000000007941 */ /* 0x000fea0003800000 */
.L_x_5217:
        /* <DEDUP_REMOVED lines=16> */
[C---:B------:R-:W-:Y:S01]  /*8d10*/  IMAD.WIDE.U32 R126, R125.reuse, R70, c[0x0][0x188] ;  /* 0x000062007d7e7625 */ /* 0x040fe200078e0046 */
[----:B------:R-:W-:Y:S02]  /*8d20*/  FSETP.GTU.FTZ.AND P1, PT, R56, c[0x0][0x1e4], PT ;  /* 0x0000790038007a0b */ /* 0x000fe40003f3c000 */
[----:B------:R-:W-:Y:S01]  /*8d30*/  SEL R56, RZ, 0x1, P2 ;  /* 0x00000001ff387807 */ /* 0x000fe20001000000 */
[----:B------:R-:W-:Y:S01]  /*8d40*/  IMAD.WIDE.U32 R124, R125, R94, c[0x0][0x190] ;  /* 0x000064007d7c7625 */ /* 0x000fe200078e005e */
[----:B------:R-:W-:-:S02]  /*8d50*/  SEL R95, RZ, 0x1000000, P1 ;  /* 0x01000000ff5f7807 */ /* 0x000fc40000800000 */
[----:B------:R-:W-:Y:S01]  /*8d60*/  FSEL R119, R62, RZ, !P1 ;  /* 0x000000ff3e777208 */ /* 0x000fe20004800000 */
[----:B------:R-:W-:Y:S01]  /*8d70*/  IMAD.WIDE.U32 R56, R56, 0x100, RZ ;  /* 0x0000010038387825 */ /* 0x000fe200078e00ff */
[----:B------:R-:W-:-:S03]  /*8d80*/  F2FP.PACK_AB R62, R117, R111 ;  /* 0x0000006f753e723e */ /* 0x000fc600000000ff */
[----:B------:R-:W-:Y:S01]  /*8d90*/  @P0 FADD.FTZ R119, R114, R119 ;  /* 0x0000007772770221 */ /* 0x000fe20000010000 */
[----:B------:R-:W-:Y:S01]  /*8da0*/  LOP3.LUT R120, R56, R60, R58, 0xfe, !PT ;  /* 0x0000003c38787212 */ /* 0x000fe200078efe3a */
[----:B------:R-:W-:Y:S01]  /*8db0*/  @P0 IMAD.WIDE.U32 R122, R141, R70, c[0x0][0x180] ;  /* 0x000060008d7a0625 */ /* 0x000fe200078e0046 */
[----:B------:R-:W-:Y:S02]  /*8dc0*/  LOP3.LUT R60, R63, R95, R108, 0xfe, !PT ;  /* 0x0000005f3f3c7212 */ /* 0x000fe400078efe6c */
[----:B------:R-:W-:Y:S02]  /*8dd0*/  SEL R95, RZ, 0x1, P3 ;  /* 0x00000001ff5f7807 */ /* 0x000fe40001800000 */
        /* <DEDUP_REMOVED lines=23> */
.L_x_5222:
[----:B0-----:R-:W-:Y:S02]  /*8f50*/  MOV R95, R100 ;  /* 0x00000064005f7202 */ /* 0x001fe40000000f00 */
.L_x_5223:
[----:B------:R-:W-:Y:S05]  /*8f60*/  BSYNC B0 ;  /* 0x0000000000007941 */ /* 0x000fea0003800000 */
.L_x_5221:
        /* <DEDUP_REMOVED lines=16> */
.L_x_5227:
[----:B------:R-:W-:Y:S05]  /*9070*/  BSYNC B1 ;  /* 0x0000000000017941 */ /* 0x000fea0003800000 */
.L_x_5226:
        /* <DEDUP_REMOVED lines=43> */
.L_x_5225:
[----:B------:R-:W-:Y:S05]  /*9330*/  BSYNC B0 ;  /* 0x0000000000007941 */ /* 0x000fea0003800000 */
.L_x_5224:
        /* <DEDUP_REMOVED lines=22> */
.L_x_5229:
[----:B------:R-:W-:Y:S02]  /*94a0*/  MOV R108, R100 ;  /* 0x00000064006c7202 */ /* 0x000fe40000000f00 */
.L_x_5230:
[----:B------:R-:W-:Y:S05]  /*94b0*/  BSYNC B0 ;  /* 0x0000000000007941 */ /* 0x000fea0003800000 */
.L_x_5228:
        /* <DEDUP_REMOVED lines=16> */
.L_x_5234:
[----:B------:R-:W-:Y:S05]  /*95c0*/  BSYNC B1 ;  /* 0x0000000000017941 */ /* 0x000fea0003800000 */
.L_x_5233:
        /* <DEDUP_REMOVED lines=43> */
.L_x_5232:
[----:B------:R-:W-:Y:S05]  /*9880*/  BSYNC B0 ;  /* 0x0000000000007941 */ /* 0x000fea0003800000 */
.L_x_5231:
        /* <DEDUP_REMOVED lines=22> */
.L_x_5236:
[----:B------:R-:W-:Y:S02]  /*99f0*/  MOV R56, R100 ;  /* 0x0000006400387202 */ /* 0x000fe40000000f00 */
.L_x_5237:
[----:B------:R-:W-:Y:S05]  /*9a00*/  BSYNC B0 ;  /* 0x0000000000007941 */ /* 0x000fea0003800000 */
.L_x_5235:
        /* <DEDUP_REMOVED lines=16> */
.L_x_5241:
[----:B------:R-:W-:Y:S05]  /*9b10*/  BSYNC B1 ;  /* 0x0000000000017941 */ /* 0x000fea0003800000 */
.L_x_5240:
        /* <DEDUP_REMOVED lines=43> */
.L_x_5239:
[----:B------:R-:W-:Y:S05]  /*9dd0*/  BSYNC B0 ;  /* 0x0000000000007941 */ /* 0x000fea0003800000 */
.L_x_5238:
        /* <DEDUP_REMOVED lines=21> */
.L_x_5243:
[----:B------:R-:W-:Y:S02]  /*9f30*/  MOV R56, R100 ;  /* 0x0000006400387202 */ /* 0x000fe40000000f00 */
.L_x_5244:
[----:B------:R-:W-:Y:S05]  /*9f40*/  BSYNC B0 ;  /* 0x0000000000007941 */ /* 0x000fea0003800000 */
.L_x_5242:
        /* <DEDUP_REMOVED lines=16> */
.L_x_5248:
[----:B------:R-:W-:Y:S05]  /*a050*/  BSYNC B1 ;  /* 0x0000000000017941 */ /* 0x000fea0003800000 */
.L_x_5247:
        /* <DEDUP_REMOVED lines=43> */
.L_x_5246:
[----:B------:R-:W-:Y:S05]  /*a310*/  BSYNC B0 ;  /* 0x0000000000007941 */ /* 0x000fea0003800000 */
.L_x_5245:
        /* <DEDUP_REMOVED lines=21> */
.L_x_5250:
[----:B------:R-:W-:Y:S02]  /*a470*/  MOV R110, R100 ;  /* 0x00000064006e7202 */ /* 0x000fe40000000f00 */
.L_x_5251:
[----:B------:R-:W-:Y:S05]  /*a480*/  BSYNC B0 ;  /* 0x0000000000007941 */ /* 0x000fea0003800000 */
.L_x_5249:
        /* <DEDUP_REMOVED lines=16> */
.L_x_5255:
[----:B------:R-:W-:Y:S05]  /*a590*/  BSYNC B1 ;  /* 0x0000000000017941 */ /* 0x000fea0003800000 */
.L_x_5254:
        /* <DEDUP_REMOVED lines=43> */
.L_x_5253:
[----:B------:R-:W-:Y:S05]  /*a850*/  BSYNC B0 ;  /* 0x0000000000007941 */ /* 0x000fea0003800000 */
.L_x_5252:
        /* <DEDUP_REMOVED lines=21> */
.L_x_5257:
[----:B------:R-:W-:Y:S02]  /*a9b0*/  MOV R110, R100 ;  /* 0x00000064006e7202 */ /* 0x000fe40000000f00 */
.L_x_5258:
[----:B------:R-:W-:Y:S05]  /*a9c0*/  BSYNC B0 ;  /* 0x0000000000007941 */ /* 0x000fea0003800000 */
.L_x_5256:
        /* <DEDUP_REMOVED lines=16> */
.L_x_5262:
[----:B------:R-:W-:Y:S05]  /*aad0*/  BSYNC B1 ;  /* 0x0000000000017941 */ /* 0x000fea0003800000 */
.L_x_5261:
        /* <DEDUP_REMOVED lines=43> */
.L_x_5260:
[----:B------:R-:W-:Y:S05]  /*ad90*/  BSYNC B0 ;  /* 0x0000000000007941 */ /* 0x000fea0003800000 */
.L_x_5259:
        /* <DEDUP_REMOVED lines=21> */
.L_x_5264:
[----:B------:R-:W-:Y:S02]  /*aef0*/  MOV R58, R100 ;  /* 0x00000064003a7202 */ /* 0x000fe40000000f00 */
.L_x_5265:
[----:B------:R-:W-:Y:S05]  /*af00*/  BSYNC B0 ;  /* 0x0000000000007941 */ /* 0x000fea0003800000 */
.L_x_5263:
        /* <DEDUP_REMOVED lines=16> */
.L_x_5269:
[----:B------:R-:W-:Y:S05]  /*b010*/  BSYNC B1 ;  /* 0x0000000000017941 */ /* 0x000fea0003800000 */
.L_x_5268:
        /* <DEDUP_REMOVED lines=43> */
.L_x_5267:
[----:B------:R-:W-:Y:S05]  /*b2d0*/  BSYNC B0 ;  /* 0x0000000000007941 */ /* 0x000fea0003800000 */
.L_x_5266:
        /* <DEDUP_REMOVED lines=21> */
.L_x_5271:
[----:B------:R-:W-:Y:S02]  /*b430*/  MOV R110, R100 ;  /* 0x00000064006e7202 */ /* 0x000fe40000000f00 */
.L_x_5272:
[----:B------:R-:W-:Y:S05]  /*b440*/  BSYNC B0 ;  /* 0x0000000000007941 */ /* 0x000fea0003800000 */
.L_x_5270:
        /* <DEDUP_REMOVED lines=18> */
.L_x_5276:
[----:B------:R-:W-:Y:S05]  /*b570*/  BSYNC B1 ;  /* 0x0000000000017941 */ /* 0x000fea0003800000 */
.L_x_5275:
        /* <DEDUP_REMOVED lines=43> */
.L_x_5274:
[----:B------:R-:W-:Y:S05]  /*b830*/  BSYNC B0 ;  /* 0x0000000000007941 */ /* 0x000fea0003800000 */
.L_x_5273:
        /* <DEDUP_REMOVED lines=12> */
[----:B------:R-:W-:-:S03]  /*b900*/  SEL R137, RZ, 0x1, P6 ;  /* 0x00000001ff897807 */ /* 0x000fc60003000000 */
[----:B0-----:R-:W-:Y:S02]  /*b910*/  FFMA.FTZ R56, R56, R91, 1.1641532182693481445e-10 ;  /* 0x2f00000038387423 */ /* 0x001fe4000001005b */
[----:B------:R-:W-:Y:S02]  /*b920*/  FMUL.FTZ R62, R62, c[0x0][0x1e8] ;  /* 0x00007a003e3e7a20 */ /* 0x000fe40000410000 */
[C---:B------:R-:W-:Y:S01]  /*b930*/  IMAD.WIDE.U32 R142, R141.reuse, R70, c[0x0][0x188] ;  /* 0x000062008d8e7625 */ /* 0x040fe200078e0046 */
[----:B------:R-:W-:Y:S02]  /*b940*/  FSETP.GTU.FTZ.AND P1, PT, R56, c[0x0][0x1e4], PT ;  /* 0x0000790038007a0b */ /* 0x000fe40003f3c000 */
[----:B------:R-:W-:Y:S01]  /*b950*/  SEL R56, RZ, 0x1, P2 ;  /* 0x00000001ff387807 */ /* 0x000fe20001000000 */
[----:B------:R-:W-:Y:S01]  /*b960*/  IMAD.WIDE.U32 R140, R141, R94, c[0x0][0x190] ;  /* 0x000064008d8c7625 */ /* 0x000fe200078e005e */
[----:B------:R-:W-:Y:S02]  /*b970*/  SEL R95, RZ, 0x1000000, P1 ;  /* 0x01000000ff5f7807 */ /* 0x000fe40000800000 */
[----:B------:R-:W-:Y:S01]  /*b980*/  FSEL R135, R62, RZ, !P1 ;  /* 0x000000ff3e877208 */ /* 0x000fe20004800000 */
[----:B------:R-:W-:Y:S01]  /*b990*/  IMAD.WIDE.U32 R56, R56, 0x100, RZ ;  /* 0x0000010038387825 */ /* 0x000fe200078e00ff */
[----:B------:R-:W-:-:S02]  /*b9a0*/  LOP3.LUT R63, R63, R95, R108, 0xfe, !PT ;  /* 0x0000005f3f3f7212 */ /* 0x000fc400078efe6c */
[----:B------:R-:W-:Y:S01]  /*b9b0*/  IADD3 R95, R89, 0x200, RZ ;  /* 0x00000200595f7810 */ /* 0x000fe20007ffe0ff */
[----:B------:R-:W-:Y:S01]  /*b9c0*/  @P0 FADD.FTZ R135, R114, R135 ;  /* 0x0000008772870221 */ /* 0x000fe20000010000 */
        /* <DEDUP_REMOVED lines=27> */
.L_x_5278:
[----:B0-----:R-:W-:Y:S02]  /*bb80*/  MOV R108, R100 ;  /* 0x00000064006c7202 */ /* 0x001fe40000000f00 */
.L_x_5279:
[----:B------:R-:W-:Y:S05]  /*bb90*/  BSYNC B0 ;  /* 0x0000000000007941 */ /* 0x000fea0003800000 */
.L_x_5277:
        /* <DEDUP_REMOVED lines=16> */
.L_x_5283:
[----:B------:R-:W-:Y:S05]  /*bca0*/  BSYNC B1 ;  /* 0x0000000000017941 */ /* 0x000fea0003800000 */
.L_x_5282:
        /* <DEDUP_REMOVED lines=43> */
.L_x_5281:
[----:B------:R-:W-:Y:S05]  /*bf60*/  BSYNC B0 ;  /* 0x0000000000007941 */ /* 0x000fea0003800000 */
.L_x_5280:
        /* <DEDUP_REMOVED lines=22> */
.L_x_5285:
[----:B------:R-:W-:Y:S02]  /*c0d0*/  MOV R110, R100 ;  /* 0x00000064006e7202 */ /* 0x000fe40000000f00 */
.L_x_5286:
[----:B------:R-:W-:Y:S05]  /*c0e0*/  BSYNC B0 ;  /* 0x0000000000007941 */ /* 0x000fea0003800000 */
.L_x_5284:
        /* <DEDUP_REMOVED lines=16> */
.L_x_5290:
[----:B------:R-:W-:Y:S05]  /*c1f0*/  BSYNC B1 ;  /* 0x0000000000017941 */ /* 0x000fea0003800000 */
.L_x_5289:
        /* <DEDUP_REMOVED lines=43> */
.L_x_5288:
[----:B------:R-:W-:Y:S05]  /*c4b0*/  BSYNC B0 ;  /* 0x0000000000007941 */ /* 0x000fea0003800000 */
.L_x_5287:
        /* <DEDUP_REMOVED lines=22> */
.L_x_5292:
[----:B------:R-:W-:Y:S02]  /*c620*/  MOV R56, R100 ;  /* 0x0000006400387202 */ /* 0x000fe40000000f00 */
.L_x_5293:
[----:B------:R-:W-:Y:S05]  /*c630*/  BSYNC B0 ;  /* 0x0000000000007941 */ /* 0x000fea0003800000 */
.L_x_5291:
        /* <DEDUP_REMOVED lines=16> */
.L_x_5297:
[----:B------:R-:W-:Y:S05]  /*c740*/  BSYNC B1 ;  /* 0x0000000000017941 */ /* 0x000fea0003800000 */
.L_x_5296:
        /* <DEDUP_REMOVED lines=41> */
[----:B------:R-:W-:Y:S01]  /*c9e0*/  IMAD.MOV.U32 R61, RZ, RZ, RZ ;  /* 0x000000ffff3d7224 */ /* 0x000fe200078e00ff */
[----:B------:R-:W-:Y:S02]  /*c9f0*/  MOV R106, R60 ;  /* 0x0000003c006a7202 */ /* 0x000fe40000000f00 */
.L_x_5295:
[----:B------:R-:W-:Y:S05]  /*ca00*/  BSYNC B0 ;  /* 0x0000000000007941 */ /* 0x000fea0003800000 */
.L_x_5294:
        /* <DEDUP_REMOVED lines=19> */
[----:B------:R-:W-:Y:S01]  /*cb40*/  MOV R56, R106 ;  /* 0x0000006a00387202 */ /* 0x000fe20000000f00 */
[----:B------:R-:W-:Y:S05]  /*cb50*/  BRA `(.L_x_5300) ;  /* 0x0000001000007947 */ /* 0x000fea0003800000 */
.L_x_5299:
[----:B------:R-:W-:Y:S02]  /*cb60*/  IMAD.MOV.U32 R56, RZ, RZ, R100 ;  /* 0x000000ffff387224 */ /* 0x000fe400078e0064 */
.L_x_5300:
[----:B------:R-:W-:Y:S05]  /*cb70*/  BSYNC B0 ;  /* 0x0000000000007941 */ /* 0x000fea0003800000 */
.L_x_5298:
        /* <DEDUP_REMOVED lines=14> */
[----:B------:R-:W-:-:S04]  /*cc60*/  @P3 IADD3 R60, R86, RZ, RZ ;  /* 0x000000ff563c3210 */ /* 0x000fc80007ffe0ff */
[----:B------:R-:W-:Y:S02]  /*cc70*/  @!P2 MOV R86, R60 ;  /* 0x0000003c0056a202 */ /* 0x000fe40000000f00 */
.L_x_5304:
[----:B------:R-:W-:Y:S05]  /*cc80*/  BSYNC B1 ;  /* 0x0000000000017941 */ /* 0x000fea0003800000 */
.L_x_5303:
        /* <DEDUP_REMOVED lines=42> */
[----:B------:R-:W-:-:S05]  /*cf30*/  LOP3.LUT R101, R61, UR26, R62, 0x96, !PT ;  /* 0x0000001a3d657c12 */ /* 0x000fca000f8e963e */
.L_x_5302:
[----:B------:R-:W-:Y:S05]  /*cf40*/  BSYNC B0 ;  /* 0x0000000000007941 */ /* 0x000fea0003800000 */
.L_x_5301:
        /* <DEDUP_REMOVED lines=21> */
.L_x_5306:
[----:B------:R-:W-:Y:S02]  /*d0a0*/  MOV R112, R100 ;  /* 0x0000006400707202 */ /* 0x000fe40000000f00 */
.L_x_5307:
[----:B------:R-:W-:Y:S05]  /*d0b0*/  BSYNC B0 ;  /* 0x0000000000007941 */ /* 0x000fea0003800000 */
.L_x_5305:
        /* <DEDUP_REMOVED lines=16> */
.L_x_5311:
[----:B------:R-:W-:Y:S05]  /*d1c0*/  BSYNC B1 ;  /* 0x0000000000017941 */ /* 0x000fea0003800000 */
.L_x_5310:
        /* <DEDUP_REMOVED lines=43> */
.L_x_5309:
[----:B------:R-:W-:Y:S05]  /*d480*/  BSYNC B0 ;  /* 0x0000000000007941 */ /* 0x000fea0003800000 */
.L_x_5308:
        /* <DEDUP_REMOVED lines=21> */
.L_x_5313:
[----:B------:R-:W-:Y:S02]  /*d5e0*/  IMAD.MOV.U32 R112, RZ, RZ, R100 ;  /* 0x000000ffff707224 */ /* 0x000fe400078e0064 */
.L_x_5314:
[----:B------:R-:W-:Y:S05]  /*d5f0*/  BSYNC B0 ;  /* 0x0000000000007941 */ /* 0x000fea0003800000 */
.L_x_5312:
        /* <DEDUP_REMOVED lines=14> */
[----:B------:R-:W-:-:S05]  /*d6e0*/  @P5 IADD3 R56, R86, RZ, RZ ;  /* 0x000000ff56385210 */ /* 0x000fca0007ffe0ff */
[----:B------:R-:W-:Y:S02]  /*d6f0*/  @!P4 IMAD.MOV.U32 R86, RZ, RZ, R56 ;  /* 0x000000ffff56c224 */ /* 0x000fe400078e0038 */
.L_x_5318:
[----:B------:R-:W-:Y:S05]  /*d700*/  BSYNC B1 ;  /* 0x0000000000017941 */ /* 0x000fea0003800000 */
.L_x_5317:
        /* <DEDUP_REMOVED lines=43> */
.L_x_5316:
[----:B------:R-:W-:Y:S05]  /*d9c0*/  BSYNC B0 ;  /* 0x0000000000007941 */ /* 0x000fea0003800000 */
.L_x_5315:
        /* <DEDUP_REMOVED lines=21> */
.L_x_5320:
[----:B------:R-:W-:Y:S02]  /*db20*/  MOV R58, R100 ;  /* 0x00000064003a7202 */ /* 0x000fe40000000f00 */
.L_x_5321:
[----:B------:R-:W-:Y:S05]  /*db30*/  BSYNC B0 ;  /* 0x0000000000007941 */ /* 0x000fea0003800000 */
.L_x_5319:
        /* <DEDUP_REMOVED lines=16> */
.L_x_5325:
[----:B------:R-:W-:Y:S05]  /*dc40*/  BSYNC B1 ;  /* 0x0000000000017941 */ /* 0x000fea0003800000 */
.L_x_5324:
        /* <DEDUP_REMOVED lines=43> */
.L_x_5323:
[----:B------:R-:W-:Y:S05]  /*df00*/  BSYNC B0 ;  /* 0x0000000000007941 */ /* 0x000fea0003800000 */
.L_x_5322:
        /* <DEDUP_REMOVED lines=21> */
.L_x_5327:
[----:B------:R-:W-:Y:S02]  /*e060*/  IMAD.MOV.U32 R58, RZ, RZ, R100 ;  /* 0x000000ffff3a7224 */ /* 0x000fe400078e0064 */
.L_x_5328:
[----:B------:R-:W-:Y:S05]  /*e070*/  BSYNC B0 ;  /* 0x0000000000007941 */ /* 0x000fea0003800000 */
.L_x_5326:
        /* <DEDUP_REMOVED lines=16> */
[----:B------:R-:W-:Y:S02]  /*e180*/  ISETP.NE.AND P0, PT, R56, RZ, PT ;  /* 0x000000ff3800720c */ /* 0x000fe40003f05270 */
[----:B------:R-:W-:-:S06]  /*e190*/  @!P6 MOV R86, R60 ;  /* 0x0000003c0056e202 */ /* 0x000fcc0000000f00 */
.L_x_5332:
[----:B------:R-:W-:Y:S05]  /*e1a0*/  BSYNC B1 ;  /* 0x0000000000017941 */ /* 0x000fea0003800000 */
.L_x_5331:
[----:B------:R-:W-:Y:S01]  /*e1b0*/  IMAD.HI.U32 R56, R83, -0x326172a9, RZ ;  /* 0xcd9e8d5753387827 */ /* 0x000fe200078e00ff */
[----:B------:R-:W-:-:S03]  /*e1c0*/  LOP3.LUT R57, R57, UR5, R86, 0x96, !PT ;  /* 0x0000000539397c12 */ /* 0x000fc6000f8e9656 */
[----:B------:R-:W-:Y:S01]  /*e1d0*/  IMAD R101, R83, -0x326172a9, RZ ;  /* 0xcd9e8d5753657824 */ /* 0x000fe200078e02ff */
[----:B------:R-:W-:Y:S01]  /*e1e0*/  LOP3.LUT R56, R56, UR4, R85, 0x96, !PT ;  /* 0x0000000438387c12 */ /* 0x000fe2000f8e9655 */
[----:B------:R-:W-:-:S04]  /*e1f0*/  IMAD.WIDE.U32 R60, R57, -0x326172a9, RZ ;  /* 0xcd9e8d57393c7825 */ /* 0x000fc800078e00ff */
[----:B------:R-:W-:Y:S02]  /*e200*/  IMAD R57, R84, -0x2daee0ad, RZ ;  /* 0xd2511f5354397824 */ /* 0x000fe400078e02ff */
[----:B------:R-:W-:Y:S01]  /*e210*/  IMAD.WIDE.U32 R62, R56, -0x2daee0ad, RZ ;  /* 0xd2511f53383e7825 */ /* 0x000fe200078e00ff */
[----:B------:R-:W-:-:S03]  /*e220*/  LOP3.LUT R56, R61, UR9, R101, 0x96, !PT ;  /* 0x000000093d387c12 */ /* 0x000fc6000f8e9665 */
        /* <DEDUP_REMOVED lines=36> */
.L_x_5330:
[----:B------:R-:W-:Y:S05]  /*e470*/  BSYNC B0 ;  /* 0x0000000000007941 */ /* 0x000fea0003800000 */
.L_x_5329:
[----:B------:R-:W-:Y:S01]  /*e480*/  FADD.FTZ R56, RZ, R64 ;  /* 0x00000040ff387221 */ /* 0x000fe20000010000 */
[----:B------:R-:W-:Y:S01]  /*e490*/  ISETP.NE.AND P6, PT, R108, RZ, PT ;  /* 0x000000ff6c00720c */ /* 0x000fe20003fc5270 */
[----:B------:R-:W-:Y:S01]  /*e4a0*/  HADD2.F32 R59, -RZ, R59.H1_H1 ;  /* 0x3000003bff3b7230 */ /* 0x000fe20000004100 */
[----:B------:R-:W-:Y:S01]  /*e4b0*/  SEL R108, RZ, 0x10000, P5 ;  /* 0x00010000ff6c7807 */ /* 0x000fe20002800000 */
[----:B------:R-:W-:Y:S01]  /*e4c0*/  FADD.FTZ R56, R56, R67 ;  /* 0x0000004338387221 */ /* 0x000fe20000010000 */
[----:B------:R-:W-:Y:S01]  /*e4d0*/  ISETP.NE.AND P5, PT, R110, RZ, PT ;  /* 0x000000ff6e00720c */ /* 0x000fe20003fa5270 */
[----:B------:R-:W-:Y:S01]  /*e4e0*/  @P0 HADD2.F32 R110, -RZ, R55.H1_H1 ;  /* 0x30000037ff6e0230 */ /* 0x000fe20000004100 */
[----:B------:R-:W-:Y:S01]  /*e4f0*/  FMUL.FTZ R59, R59, R90 ;  /* 0x0000005a3b3b7220 */ /* 0x000fe20000410000 */
[----:B------:R-:W-:Y:S01]  /*e500*/  SEL R62, RZ, 0x1, P1 ;  /* 0x00000001ff3e7807 */ /* 0x000fe20000800000 */
[----:B------:R-:W-:Y:S01]  /*e510*/  FADD.FTZ R57, R56, R65 ;  /* 0x0000004138397221 */ /* 0x000fe20000010000 */
[----:B------:R-:W-:Y:S01]  /*e520*/  SEL R153, RZ, 0x100, P4 ;  /* 0x00000100ff997807 */ /* 0x000fe20002000000 */
[----:B------:R-:W-:Y:S01]  /*e530*/  FMUL.FTZ R59, R59, c[0x0][0x1e8] ;  /* 0x00007a003b3b7a20 */ /* 0x000fe20000410000 */
[----:B------:R-:W-:Y:S01]  /*e540*/  LOP3.LUT P1, RZ, R87, 0xff, RZ, 0xc0, !PT ;  /* 0x000000ff57ff7812 */ /* 0x000fe2000782c0ff */
[----:B------:R-:W-:-:S02]  /*e550*/  FADD.FTZ R57, R57, R68 ;  /* 0x0000004439397221 */ /* 0x000fc40000010000 */
        /* <DEDUP_REMOVED lines=14> */
[----:B------:R-:W-:-:S04]  /*e640*/  FADD.FTZ R56, R56, R105 ;  /* 0x0000006938387221 */ /* 0x000fc80000010000 */
[----:B------:R-:W-:-:S04]  /*e650*/  FADD.FTZ R56, R56, R109 ;  /* 0x0000006d38387221 */ /* 0x000fc80000010000 */
[----:B------:R-:W-:-:S04]  /*e660*/  FADD.FTZ R56, R56, R107 ;  /* 0x0000006b38387221 */ /* 0x000fc80000010000 */
[----:B------:R-:W-:-:S04]  /*e670*/  FADD.FTZ R56, R56, R113 ;  /* 0x0000007138387221 */ /* 0x000fc80000010000 */
[----:B------:R-:W-:Y:S02]  /*e680*/  FADD.FTZ R60, R56, R111 ;  /* 0x0000006f383c7221 */ /* 0x000fe40000010000 */
[----:B------:R-:W0:Y:S02]  /*e690*/  I2F.U32 R56, R58 ;  /* 0x0000003a00387306 */ /* 0x000e240000201000 */
[----:B------:R-:W-:-:S04]  /*e6a0*/  FADD.FTZ R60, R60, R117 ;  /* 0x000000753c3c7221 */ /* 0x000fc80000010000 */
[----:B------:R-:W-:-:S04]  /*e6b0*/  FADD.FTZ R60, R60, R115 ;  /* 0x000000733c3c7221 */ /* 0x000fc80000010000 */
[----:B------:R-:W-:-:S04]  /*e6c0*/  FADD.FTZ R60, R60, R119 ;  /* 0x000000773c3c7221 */ /* 0x000fc80000010000 */
[----:B------:R-:W-:Y:S02]  /*e6d0*/  FADD.FTZ R60, R60, R121 ;  /* 0x000000793c3c7221 */ /* 0x000fe40000010000 */
[----:B0-----:R-:W-:Y:S01]  /*e6e0*/  FFMA.FTZ R56, R56, R91, 1.1641532182693481445e-10 ;  /* 0x2f00000038387423 */ /* 0x001fe2000001005b */
[----:B------:R-:W-:Y:S01]  /*e6f0*/  SEL R91, RZ, 0x1, P6 ;  /* 0x00000001ff5b7807 */ /* 0x000fe20003000000 */
[----:B------:R-:W-:-:S03]  /*e700*/  FADD.FTZ R60, R60, R125 ;  /* 0x0000007d3c3c7221 */ /* 0x000fc60000010000 */
[----:B------:R-:W-:Y:S01]  /*e710*/  FSETP.GTU.FTZ.AND P2, PT, R56, c[0x0][0x1e4], PT ;  /* 0x0000790038007a0b */ /* 0x000fe20003f5c000 */
[----:B------:R-:W-:Y:S01]  /*e720*/  FADD.FTZ R56, R60, R123 ;  /* 0x0000007b3c387221 */ /* 0x000fe20000010000 */
[----:B------:R-:W-:Y:S02]  /*e730*/  SEL R60, RZ, 0x1, P5 ;  /* 0x00000001ff3c7807 */ /* 0x000fe40002800000 */
[----:B------:R-:W-:Y:S01]  /*e740*/  SEL R90, RZ, 0x1000000, P2 ;  /* 0x01000000ff5a7807 */ /* 0x000fe20001000000 */
[----:B------:R-:W-:Y:S01]  /*e750*/  FADD.FTZ R58, R56, R129 ;  /* 0x00000081383a7221 */ /* 0x000fe20000010000 */
[----:B------:R-:W-:Y:S01]  /*e760*/  FSEL R151, R59, RZ, !P2 ;  /* 0x000000ff3b977208 */ /* 0x000fe20005000000 */
[----:B------:R-:W-:Y:S01]  /*e770*/  IMAD.WIDE.U32 R56, R57, 0x1000000, RZ ;  /* 0x0100000039387825 */ /* 0x000fe200078e00ff */
[----:B------:R-:W-:Y:S02]  /*e780*/  LOP3.LUT R108, R153, R90, R108, 0xfe, !PT ;  /* 0x0000005a996c7212 */ /* 0x000fe400078efe6c */
[----:B------:R-:W-:Y:S01]  /*e790*/  SEL R153, RZ, 0x1, P3 ;  /* 0x00000001ff997807 */ /* 0x000fe20001800000 */
[----:B------:R-:W-:-:S02]  /*e7a0*/  FADD.FTZ R58, R58, R127 ;  /* 0x0000007f3a3a7221 */ /* 0x000fc40000010000 */
[----:B------:R-:W-:Y:S01]  /*e7b0*/  IMAD.WIDE.U32 R60, R60, 0x100, RZ ;  /* 0x000001003c3c7825 */ /* 0x000fe200078e00ff */
[----:B------:R-:W-:Y:S02]  /*e7c0*/  LOP3.LUT R153, R57, R108, R153, 0xfe, !PT ;  /* 0x0000006c39997212 */ /* 0x000fe400078efe99 */
[----:B------:R-:W-:Y:S01]  /*e7d0*/  F2FP.PACK_AB R57, R143, R139 ;  /* 0x0000008b8f39723e */ /* 0x000fe200000000ff */
[----:B------:R-:W-:Y:S01]  /*e7e0*/  FADD.FTZ R58, R58, R133 ;  /* 0x000000853a3a7221 */ /* 0x000fe20000010000 */
[----:B------:R-:W-:Y:S01]  /*e7f0*/  LOP3.LUT R60, R60, R56, R62, 0xfe, !PT ;  /* 0x000000383c3c7212 */ /* 0x000fe200078efe3e */
[----:B------:R-:W-:Y:S01]  /*e800*/  @P0 FADD.FTZ R151, R110, R151 ;  /* 0x000000976e970221 */ /* 0x000fe20000010000 */
[----:B------:R-:W-:Y:S01]  /*e810*/  LOP3.LUT R61, R61, R153, R63, 0xfe, !PT ;  /* 0x000000993d3d7212 */ /* 0x000fe200078efe3f */
[----:B------:R-:W-:Y:S01]  /*e820*/  FADD.FTZ R58, R58, R131 ;  /* 0x000000833a3a7221 */ /* 0x000fe20000010000 */
[----:B------:R-:W-:Y:S01]  /*e830*/  LOP3.LUT R60, R60, R91, RZ, 0xfc, !PT ;  /* 0x0000005b3c3c7212 */ /* 0x000fe200078efcff */
[----:B------:R-:W-:Y:S01]  /*e840*/  IMAD.WIDE.U32 R90, R95, R70, c[0x0][0x188] ;  /* 0x000062005f5a7625 */ /* 0x000fe200078e0046 */
[----:B------:R-:W-:-:S02]  /*e850*/  F2FP.PACK_AB R59, R151, R149 ;  /* 0x00000095973b723e */ /* 0x000fc400000000ff */
[----:B------:R-:W-:Y:S01]  /*e860*/  LOP3.LUT P0, RZ, R0, 0x1f, RZ, 0xc0, !PT ;  /* 0x0000001f00ff7812 */ /* 0x000fe2000780c0ff */
[----:B------:R-:W-:Y:S01]  /*e870*/  FADD.FTZ R56, R58, R135 ;  /* 0x000000873a387221 */ /* 0x000fe20000010000 */
[----:B------:R-:W-:-:S03]  /*e880*/  F2FP.PACK_AB R58, R147, R145 ;  /* 0x00000091933a723e */ /* 0x000fc600000000ff */
[----:B------:R-:W-:Y:S01]  /*e890*/  FADD.FTZ R62, R56, R137 ;  /* 0x00000089383e7221 */ /* 0x000fe20000010000 */
[----:B------:R-:W-:-:S03]  /*e8a0*/  F2FP.PACK_AB R56, R141, R137 ;  /* 0x000000898d38723e */ /* 0x000fc600000000ff */
[----:B------:R-:W-:Y:S02]  /*e8b0*/  FADD.FTZ R70, R62, R141 ;  /* 0x0000008d3e467221 */ /* 0x000fe40000010000 */
[----:B------:R-:W-:Y:S01]  /*e8c0*/  IMAD.WIDE.U32 R62, R95, R94, c[0x0][0x190] ;  /* 0x000064005f3e7625 */ /* 0x000fe200078e005e */
[----:B------:R0:W-:Y:S03]  /*e8d0*/  STG.E.128 [R90.64], R56 ;  /* 0x000000385a007986 */ /* 0x0001e6000c101d06 */
[----:B------:R-:W-:Y:S01]  /*e8e0*/  FADD.FTZ R70, R70, R139 ;  /* 0x0000008b46467221 */ /* 0x000fe20000010000 */
[----:B------:R1:W-:Y:S03]  /*e8f0*/  STG.E.64 [R62.64], R60 ;  /* 0x0000003c3e007986 */ /* 0x0003e6000c101b06 */
[----:B------:R-:W-:-:S04]  /*e900*/  FADD.FTZ R70, R70, R143 ;  /* 0x0000008f46467221 */ /* 0x000fc80000010000 */
[----:B------:R-:W-:Y:S01]  /*e910*/  FADD.FTZ R94, R70, R145 ;  /* 0x00000091465e7221 */ /* 0x000fe20000010000 */
[----:B------:R-:W-:-:S03]  /*e920*/  SHF.R.U32.HI R70, RZ, 0x5, R0 ;  /* 0x00000005ff467819 */ /* 0x000fc60000011600 */
[----:B------:R-:W-:Y:S01]  /*e930*/  FADD.FTZ R94, R94, R147 ;  /* 0x000000935e5e7221 */ /* 0x000fe20000010000 */
[----:B------:R-:W-:-:S03]  /*e940*/  LOP3.LUT R70, R70, 0x7fffffc, RZ, 0xc0, !PT ;  /* 0x07fffffc46467812 */ /* 0x000fc600078ec0ff */
[----:B------:R-:W-:Y:S01]  /*e950*/  FADD.FTZ R94, R94, R149 ;  /* 0x000000955e5e7221 */ /* 0x000fe20000010000 */
[----:B------:R-:W-:-:S03]  /*e960*/  @!P1 IADD3 R70, R70, 0x4, RZ ;  /* 0x0000000446469810 */ /* 0x000fc60007ffe0ff */
[----:B0-----:R-:W-:Y:S01]  /*e970*/  FADD.FTZ R91, R94, R151 ;  /* 0x000000975e5b7221 */ /* 0x001fe20000010000 */
[----:B------:R-:W-:Y:S05]  /*e980*/  BRA.DIV ~URZ, `(.L_x_5333) ;  /* 0x000017027f007947 */ /* 0x000fea000b800000 */
[----:B-1----:R0:W1:Y:S02]  /*e990*/  SHFL.BFLY PT, R56, R91, 0x1, 0x1f ;  /* 0x0c201f005b387f89 */ /* 0x00206400000e0000 */
.L_x_5337:
        /* <DEDUP_REMOVED lines=100> */
.L_x_5338:
[----:B------:R-:W-:Y:S01]  /*efe0*/  SHF.R.U32.HI R63, RZ, 0x5, R0 ;  /* 0x00000005ff3f7819 */ /* 0x000fe20000011600 */
[----:B--2---:R-:W-:Y:S01]  /*eff0*/  FADD.FTZ R57, R61, R62 ;  /* 0x0000003e3d397221 */ /* 0x004fe20000010000 */
[----:B------:R-:W-:Y:S01]  /*f000*/  WARPSYNC 0xffffffff ;  /* 0xffffffff00007948 */ /* 0x000fe20003800000 */
[----:B------:R-:W-:Y:S01]  /*f010*/  LOP3.LUT R59, R0, 0x1f, RZ, 0xc0, !PT ;  /* 0x0000001f003b7812 */ /* 0x000fe200078ec0ff */
[----:B------:R-:W-:Y:S01]  /*f020*/  HFMA2.MMA R61, -RZ, RZ, 0, 0 ;  /* 0x00000000ff3d7435 */ /* 0x000fe200000001ff */
        /* <DEDUP_REMOVED lines=8> */
[----:B------:R-:W-:-:S04]  /*f0b0*/  @!P1 IMAD.MOV.U32 R61, RZ, RZ, 0x500 ;  /* 0x00000500ff3d9424 */ /* 0x000fc800078e00ff */
[----:B------:R-:W-:Y:S01]  /*f0c0*/  I2F R108, R61 ;  /* 0x0000003d006c7306 */ /* 0x000fe20000201400 */
[----:B-1----:R-:W1:Y:S04]  /*f0d0*/  SHFL.DOWN PT, R62, R61, 0x2, 0x1f ;  /* 0x08401f003d3e7f89 */ /* 0x002e6800000e0000 */
[----:B------:R-:W-:Y:S01]  /*f0e0*/  @!P0 MOV R63, 0x4 ;  /* 0x00000004003f8802 */ /* 0x000fe20000000f00 */
[----:B------:R-:W2:Y:S01]  /*f0f0*/  @!P1 LDS.64 R58, [R70.X8] ;  /* 0x00000000463a9984 */ /* 0x000ea20000008a00 */
[----:B------:R-:W-:Y:S02]  /*f100*/  ISETP.NE.AND P1, PT, RZ, UR8, PT ;  /* 0x00000008ff007c0c */ /* 0x000fe4000bf25270 */
[----:B-1----:R-:W-:Y:S02]  /*f110*/  IADD3 R90, R62, R61, RZ ;  /* 0x0000003d3e5a7210 */ /* 0x002fe40007ffe0ff */
[----:B------:R-:W-:Y:S03]  /*f120*/  I2F R62, R62 ;  /* 0x0000003e003e7306 */ /* 0x000fe60000201400 */
[----:B------:R-:W-:Y:S05]  /*f130*/  SHFL.DOWN PT, R155, R90, 0x1, 0x1f ;  /* 0x08201f005a9b7f89 */ /* 0x000fea00000e0000 */
        /* <DEDUP_REMOVED lines=19> */
[----:B-1----:R0:W1:Y:S01]  /*f270*/  MUFU.RCP R59, R60 ;  /* 0x0000003c003b7308 */ /* 0x0020620000001000 */
[----:B------:R-:W-:Y:S02]  /*f280*/  FMUL.FTZ R58, R58, R155 ;  /* 0x0000009b3a3a7220 */ /* 0x000fe40000410000 */
[----:B------:R-:W-:Y:S02]  /*f290*/  FMUL.FTZ R91, R62, R62 ;  /* 0x0000003e3e5b7220 */ /* 0x000fe40000410000 */
[C---:B------:R-:W-:Y:S02]  /*f2a0*/  FFMA.FTZ R58, R94.reuse, R61, R58 ;  /* 0x0000003d5e3a7223 */ /* 0x040fe4000001003a */
[----:B------:R-:W-:Y:S02]  /*f2b0*/  FMUL.FTZ R91, R94, R91 ;  /* 0x0000005b5e5b7220 */ /* 0x000fe40000410000 */
[----:B0-----:R-:W-:Y:S02]  /*f2c0*/  IMAD.MOV.U32 R60, RZ, RZ, c[0x0][0x1e0] ;  /* 0x00007800ff3c7624 */ /* 0x001fe400078e00ff */
[----:B------:R-:W-:-:S02]  /*f2d0*/  FMUL.FTZ R91, R91, R155 ;  /* 0x0000009b5b5b7220 */ /* 0x000fc40000410000 */
[----:B-1----:R-:W-:Y:S02]  /*f2e0*/  FMUL.FTZ R61, R59, R58 ;  /* 0x0000003a3b3d7220 */ /* 0x002fe40000410000 */
[----:B--2---:R-:W-:-:S04]  /*f2f0*/  FADD.FTZ R58, R56, R57 ;  /* 0x00000039383a7221 */ /* 0x004fc80000010000 */
[----:B------:R-:W0:Y:S01]  /*f300*/  SHFL.IDX PT, R61, R61, RZ, 0x1f ;  /* 0x00001fff3d3d7589 */ /* 0x000e2200000e0000 */
[----:B------:R-:W-:Y:S01]  /*f310*/  FFMA.FTZ R91, R59, R91, R58 ;  /* 0x0000005b3b5b7223 */ /* 0x000fe2000001003a */
[----:B------:R-:W-:-:S05]  /*f320*/  @!P0 MOV R59, 0x4 ;  /* 0x00000004003b8802 */ /* 0x000fca0000000f00 */
[----:B------:R-:W1:Y:S01]  /*f330*/  SHFL.IDX PT, R91, R91, RZ, 0x1f ;  /* 0x00001fff5b5b7589 */ /* 0x000e6200000e0000 */
[----:B------:R-:W-:-:S04]  /*f340*/  @!P0 IMAD.WIDE R58, R2, R59, c[0x0][0x1a0] ;  /* 0x00006800023a8625 */ /* 0x000fc800078e023b */
[----:B0-----:R-:W-:Y:S01]  /*f350*/  FMUL.FTZ R56, R61, R61 ;  /* 0x0000003d3d387220 */ /* 0x001fe20000410000 */
[----:B------:R0:W-:Y:S04]  /*f360*/  @!P0 STG.E [R58.64], R61 ;  /* 0x0000003d3a008986 */ /* 0x0001e8000c101906 */
[----:B------:R-:W-:Y:S01]  /*f370*/  FSEL R57, R56, RZ, P1 ;  /* 0x000000ff38397208 */ /* 0x000fe20000800000 */
[----:B-1----:R-:W-:Y:S01]  /*f380*/  FFMA.FTZ R56, R91, R60, c[0x0][0x228] ;  /* 0x00008a005b387623 */ /* 0x002fe2000001003c */
[----:B------:R-:W-:Y:S02]  /*f390*/  FSEL R60, R61, RZ, !P1 ;  /* 0x000000ff3d3c7208 */ /* 0x000fe40004800000 */
[----:B------:R-:W-:Y:S01]  /*f3a0*/  LOP3.LUT P1, RZ, R87, 0xff, RZ, 0xc0, !PT ;  /* 0x000000ff57ff7812 */ /* 0x000fe2000782c0ff */
[----:B------:R-:W-:-:S02]  /*f3b0*/  FADD.FTZ R91, R56, R57 ;  /* 0x00000039385b7221 */ /* 0x000fc40000010000 */
[C---:B------:R-:W-:Y:S01]  /*f3c0*/  FADD.FTZ R90, -R60.reuse, R69 ;  /* 0x000000453c5a7221 */ /* 0x040fe20000010100 */
[----:B------:R-:W-:Y:S01]  /*f3d0*/  SEL R87, RZ, 0x1, P1 ;  /* 0x00000001ff577807 */ /* 0x000fe20000800000 */
[C---:B------:R-:W-:Y:S02]  /*f3e0*/  FADD.FTZ R92, -R60.reuse, R92 ;  /* 0x0000005c3c5c7221 */ /* 0x040fe40000010100 */
[----:B------:R-:W1:Y:S01]  /*f3f0*/  MUFU.RSQ R91, R91 ;  /* 0x0000005b005b7308 */ /* 0x000e620000001400 */
[C---:B------:R-:W-:Y:S01]  /*f400*/  FADD.FTZ R116, -R60.reuse, R99 ;  /* 0x000000633c747221 */ /* 0x040fe20000010100 */
[--C-:B------:R-:W-:Y:S01]  /*f410*/  HADD2.F32 R99, -RZ, R51.reuse.H0_H0 ;  /* 0x20000033ff637230 */ /* 0x100fe20000004100 */
[C---:B------:R-:W-:Y:S02]  /*f420*/  FADD.FTZ R108, -R60.reuse, R96 ;  /* 0x000000603c6c7221 */ /* 0x040fe40000010100 */
[C---:B------:R-:W-:Y:S01]  /*f430*/  FADD.FTZ R126, -R60.reuse, R109 ;  /* 0x0000006d3c7e7221 */ /* 0x040fe20000010100 */
[----:B------:R-:W-:Y:S01]  /*f440*/  HADD2.F32 R109, -RZ, R51.H1_H1 ;  /* 0x30000033ff6d7230 */ /* 0x000fe20000004100 */
[----:B------:R-:W-:-:S02]  /*f450*/  FADD.FTZ R124, -R60, R105 ;  /* 0x000000693c7c7221 */ /* 0x000fc40000010100 */
[C---:B------:R-:W-:Y:S02]  /*f460*/  FADD.FTZ R114, -R60.reuse, R97 ;  /* 0x000000613c727221 */ /* 0x040fe40000010100 */
[C---:B------:R-:W-:Y:S02]  /*f470*/  FADD.FTZ R110, -R60.reuse, R64 ;  /* 0x000000403c6e7221 */ /* 0x040fe40000010100 */
[C---:B------:R-:W-:Y:S02]  /*f480*/  FADD.FTZ R120, -R60.reuse, R103 ;  /* 0x000000673c787221 */ /* 0x040fe40000010100 */
[----:B------:R-:W-:Y:S02]  /*f490*/  FADD.FTZ R64, -R60, R65 ;  /* 0x000000413c407221 */ /* 0x000fe40000010100 */
[C---:B-1----:R-:W-:Y:S02]  /*f4a0*/  FMUL.FTZ R96, R91.reuse, R90 ;  /* 0x0000005a5b607220 */ /* 0x042fe40000410000 */
[----:B------:R-:W-:-:S02]  /*f4b0*/  FMUL.FTZ R105, R91, R92 ;  /* 0x0000005c5b697220 */ /* 0x000fc40000410000 */
[----:B------:R-:W-:Y:S02]  /*f4c0*/  FADD.FTZ R66, -R60, R66 ;  /* 0x000000423c427221 */ /* 0x000fe40000010100 */
[----:B------:R-:W-:Y:S02]  /*f4d0*/  FFMA.FTZ R96, R96, R99, R9 ;  /* 0x0000006360607223 */ /* 0x000fe40000010009 */
[C---:B------:R-:W-:Y:S02]  /*f4e0*/  FADD.FTZ R70, -R60.reuse, R71 ;  /* 0x000000473c467221 */ /* 0x040fe40000010100 */
[C---:B------:R-:W-:Y:S02]  /*f4f0*/  FADD.FTZ R128, -R60.reuse, R107 ;  /* 0x0000006b3c807221 */ /* 0x040fe40000010100 */
[----:B------:R-:W-:Y:S01]  /*f500*/  FFMA.FTZ R99, R105, R109, R10 ;  /* 0x0000006d69637223 */ /* 0x000fe2000001000a */
[----:B------:R-:W-:Y:S01]  /*f510*/  HADD2.F32 R109, -RZ, R48.H0_H0 ;  /* 0x20000030ff6d7230 */ /* 0x000fe20000004100 */
[C---:B------:R-:W-:Y:S01]  /*f520*/  FADD.FTZ R68, -R60.reuse, R68 ;  /* 0x000000443c447221 */ /* 0x040fe20000010100 */
[----:B------:R-:W-:Y:S01]  /*f530*/  HADD2.F32 R105, -RZ, R50.H0_H0 ;  /* 0x20000032ff697230 */ /* 0x000fe20000004100 */
[----:B------:R-:W-:-:S02]  /*f540*/  FADD.FTZ R144, -R60, R123 ;  /* 0x0000007b3c907221 */ /* 0x000fc40000010100 */
[C---:B------:R-:W-:Y:S01]  /*f550*/  FMUL.FTZ R107, R91.reuse, R114 ;  /* 0x000000725b6b7220 */ /* 0x040fe20000410000 */
[--C-:B------:R-:W-:Y:S01]  /*f560*/  HADD2.F32 R114, -RZ, R49.reuse.H0_H0 ;  /* 0x20000031ff727230 */ /* 0x100fe20000004100 */
[C---:B0-----:R-:W-:Y:S02]  /*f570*/  FADD.FTZ R58, -R60.reuse, R98 ;  /* 0x000000623c3a7221 */ /* 0x041fe40000010100 */
[C---:B------:R-:W-:Y:S02]  /*f580*/  FADD.FTZ R118, -R60.reuse, R104 ;  /* 0x000000683c767221 */ /* 0x040fe40000010100 */
[C---:B------:R-:W-:Y:S02]  /*f590*/  FMUL.FTZ R110, R91.reuse, R110 ;  /* 0x0000006e5b6e7220 */ /* 0x040fe40000410000 */
[----:B------:R-:W-:Y:S01]  /*f5a0*/  FMUL.FTZ R123, R91, R120 ;  /* 0x000000785b7b7220 */ /* 0x000fe20000410000 */
[----:B------:R-:W-:Y:S01]  /*f5b0*/  HADD2.F32 R120, -RZ, R50.H1_H1 ;  /* 0x30000032ff787230 */ /* 0x000fe20000004100 */
[C---:B------:R-:W-:Y:S01]  /*f5c0*/  FADD.FTZ R138, -R60.reuse, R119 ;  /* 0x000000773c8a7221 */ /* 0x040fe20000010100 */
[----:B------:R-:W-:Y:S01]  /*f5d0*/  HADD2.F32 R119, -RZ, R49.H1_H1 ;  /* 0x30000031ff777230 */ /* 0x000fe20000004100 */
[----:B------:R-:W-:-:S02]  /*f5e0*/  FADD.FTZ R140, -R60, R121 ;  /* 0x000000793c8c7221 */ /* 0x000fc40000010100 */
[C---:B------:R-:W-:Y:S02]  /*f5f0*/  FMUL.FTZ R104, R91.reuse, R64 ;  /* 0x000000405b687220 */ /* 0x040fe40000410000 */
[C---:B------:R-:W-:Y:S02]  /*f600*/  FMUL.FTZ R98, R91.reuse, R66 ;  /* 0x000000425b627220 */ /* 0x040fe40000410000 */
[C---:B------:R-:W-:Y:S02]  /*f610*/  FADD.FTZ R62, -R60.reuse, R67 ;  /* 0x000000433c3e7221 */ /* 0x040fe40000010100 */
[C---:B------:R-:W-:Y:S02]  /*f620*/  FADD.FTZ R132, -R60.reuse, R111 ;  /* 0x0000006f3c847221 */ /* 0x040fe40000010100 */
[----:B------:R-:W-:Y:S02]  /*f630*/  FMUL.FTZ R121, R91, R70 ;  /* 0x000000465b797220 */ /* 0x000fe40000410000 */
[----:B------:R-:W-:-:S02]  /*f640*/  FADD.FTZ R102, -R60, R102 ;  /* 0x000000663c667221 */ /* 0x000fc40000010100 */
[C---:B------:R-:W-:Y:S02]  /*f650*/  FMUL.FTZ R111, R91.reuse, R68 ;  /* 0x000000445b6f7220 */ /* 0x040fe40000410000 */
[----:B------:R-:W-:Y:S01]  /*f660*/  FFMA.FTZ R109, R110, R109, R3 ;  /* 0x0000006d6e6d7223 */ /* 0x000fe20000010003 */
[----:B------:R-:W-:Y:S01]  /*f670*/  HADD2.F32 R110, -RZ, R48.H1_H1 ;  /* 0x30000030ff6e7230 */ /* 0x000fe20000004100 */
[----:B------:R-:W-:Y:S02]  /*f680*/  FADD.FTZ R130, -R60, R113 ;  /* 0x000000713c827221 */ /* 0x000fe40000010100 */
[----:B------:R-:W-:Y:S02]  /*f690*/  FFMA.FTZ R98, R98, R105, R7 ;  /* 0x0000006962627223 */ /* 0x000fe40000010007 */
[----:B------:R-:W-:Y:S01]  /*f6a0*/  FFMA.FTZ R104, R104, R114, R5 ;  /* 0x0000007268687223 */ /* 0x000fe20000010005 */
[----:B------:R-:W-:Y:S01]  /*f6b0*/  HADD2.F32 R114, -RZ, R47.H0_H0 ;  /* 0x2000002fff727230 */ /* 0x000fe20000004100 */
[----:B------:R-:W-:-:S02]  /*f6c0*/  FMUL.FTZ R113, R91, R62 ;  /* 0x0000003e5b717220 */ /* 0x000fc40000410000 */
[----:B------:R-:W-:Y:S01]  /*f6d0*/  FFMA.FTZ R105, R121, R120, R8 ;  /* 0x0000007879697223 */ /* 0x000fe20000010008 */
[----:B------:R-:W-:Y:S01]  /*f6e0*/  HADD2.F32 R121, -RZ, R47.H1_H1 ;  /* 0x3000002fff797230 */ /* 0x000fe20000004100 */
[----:B------:R-:W-:Y:S01]  /*f6f0*/  FADD.FTZ R134, -R60, R117 ;  /* 0x000000753c867221 */ /* 0x000fe20000010100 */
[--C-:B------:R-:W-:Y:S01]  /*f700*/  HADD2.F32 R120, -RZ, R46.reuse.H1_H1 ;  /* 0x3000002eff787230 */ /* 0x100fe20000004100 */
[----:B------:R-:W-:Y:S02]  /*f710*/  FMUL.FTZ R122, R91, R102 ;  /* 0x000000665b7a7220 */ /* 0x000fe40000410000 */
[----:B------:R-:W-:Y:S01]  /*f720*/  FFMA.FTZ R111, R111, R119, R6 ;  /* 0x000000776f6f7223 */ /* 0x000fe20000010006 */
[----:B------:R-:W-:Y:S01]  /*f730*/  HADD2.F32 R119, -RZ, R46.H0_H0 ;  /* 0x2000002eff777230 */ /* 0x000fe20000004100 */
[C---:B------:R-:W-:Y:S02]  /*f740*/  FMUL.FTZ R117, R91.reuse, R118 ;  /* 0x000000765b757220 */ /* 0x040fe40000410000 */
[----:B------:R-:W-:-:S02]  /*f750*/  FMUL.FTZ R116, R91, R116 ;  /* 0x000000745b747220 */ /* 0x000fc40000410000 */
[C---:B------:R-:W-:Y:S02]  /*f760*/  FADD.FTZ R136, -R60.reuse, R115 ;  /* 0x000000733c887221 */ /* 0x040fe40000010100 */
[----:B------:R-:W-:Y:S02]  /*f770*/  FFMA.FTZ R110, R113, R110, R4 ;  /* 0x0000006e716e7223 */ /* 0x000fe40000010004 */
[----:B------:R-:W-:Y:S02]  /*f780*/  FADD.FTZ R94, -R60, R93 ;  /* 0x0000005d3c5e7221 */ /* 0x000fe40000010100 */
[----:B------:R-:W-:Y:S01]  /*f790*/  FFMA.FTZ R113, R122, R114, R17 ;  /* 0x000000727a717223 */ /* 0x000fe20000010011 */
[----:B------:R-:W-:Y:S01]  /*f7a0*/  HADD2.F32 R122, -RZ, R45.H1_H1 ;  /* 0x3000002dff7a7230 */ /* 0x000fe20000004100 */
[----:B------:R-:W-:Y:S01]  /*f7b0*/  FFMA.FTZ R114, R123, R121, R18 ;  /* 0x000000797b727223 */ /* 0x000fe20000010012 */
[----:B------:R-:W-:Y:S01]  /*f7c0*/  HADD2.F32 R123, -RZ, R43.H0_H0 ;  /* 0x2000002bff7b7230 */ /* 0x000fe20000004100 */
[----:B------:R-:W-:Y:S01]  /*f7d0*/  FFMA.FTZ R117, R117, R120, R16 ;  /* 0x0000007875757223 */ /* 0x000fe20000010010 */
[--C-:B------:R-:W-:Y:S01]  /*f7e0*/  HADD2.F32 R120, -RZ, R44.reuse.H1_H1 ;  /* 0x3000002cff787230 */ /* 0x100fe20000004100 */
[----:B------:R-:W-:Y:S01]  /*f7f0*/  FFMA.FTZ R116, R116, R119, R15 ;  /* 0x0000007774747223 */ /* 0x000fe2000001000f */
[----:B------:R-:W-:Y:S01]  /*f800*/  HADD2.F32 R119, -RZ, R44.H0_H0 ;  /* 0x2000002cff777230 */ /* 0x000fe20000004100 */
[C---:B------:R-:W-:Y:S01]  /*f810*/  FMUL.FTZ R97, R91.reuse, R58 ;  /* 0x0000003a5b617220 */ /* 0x040fe20000410000 */
[----:B------:R-:W-:Y:S01]  /*f820*/  HADD2.F32 R121, -RZ, R45.H0_H0 ;  /* 0x2000002dff797230 */ /* 0x000fe20000004100 */
[----:B------:R-:W-:-:S02]  /*f830*/  FMUL.FTZ R118, R91, R136 ;  /* 0x000000885b767220 */ /* 0x000fc40000410000 */
[----:B------:R-:W-:Y:S02]  /*f840*/  FMUL.FTZ R94, R91, R94 ;  /* 0x0000005e5b5e7220 */ /* 0x000fe40000410000 */
[----:B------:R-:W-:Y:S01]  /*f850*/  FFMA.FTZ R107, R107, R122, R14 ;  /* 0x0000007a6b6b7223 */ /* 0x000fe2000001000e */
[----:B------:R-:W-:Y:S01]  /*f860*/  HADD2.F32 R122, -RZ, R42.H1_H1 ;  /* 0x3000002aff7a7230 */ /* 0x000fe20000004100 */
[----:B------:R-:W-:Y:S01]  /*f870*/  FFMA.FTZ R97, R97, R120, R12 ;  /* 0x0000007861617223 */ /* 0x000fe2000001000c */
[----:B------:R-:W-:Y:S01]  /*f880*/  HADD2.F32 R120, -RZ, R41.H1_H1 ;  /* 0x30000029ff787230 */ /* 0x000fe20000004100 */
[----:B------:R-:W-:Y:S01]  /*f890*/  FFMA.FTZ R118, R118, R123, R25 ;  /* 0x0000007b76767223 */ /* 0x000fe20000010019 */
[----:B------:R-:W-:Y:S01]  /*f8a0*/  HADD2.F32 R123, -RZ, R43.H1_H1 ;  /* 0x3000002bff7b7230 */ /* 0x000fe20000004100 */
[C---:B------:R-:W-:Y:S02]  /*f8b0*/  FMUL.FTZ R108, R91.reuse, R108 ;  /* 0x0000006c5b6c7220 */ /* 0x040fe40000410000 */
[----:B------:R-:W-:Y:S01]  /*f8c0*/  FFMA.FTZ R94, R94, R119, R11 ;  /* 0x000000775e5e7223 */ /* 0x000fe2000001000b */
[----:B------:R-:W-:Y:S01]  /*f8d0*/  HADD2.F32 R119, -RZ, R41.H0_H0 ;  /* 0x20000029ff777230 */ /* 0x000fe20000004100 */
[----:B------:R-:W-:-:S02]  /*f8e0*/  FMUL.FTZ R93, R91, R130 ;  /* 0x000000825b5d7220 */ /* 0x000fc40000410000 */
[C---:B------:R-:W-:Y:S02]  /*f8f0*/  FMUL.FTZ R103, R91.reuse, R134 ;  /* 0x000000865b677220 */ /* 0x040fe40000410000 */
[C---:B------:R-:W-:Y:S02]  /*f900*/  FMUL.FTZ R115, R91.reuse, R138 ;  /* 0x0000008a5b737220 */ /* 0x040fe40000410000 */
[----:B------:R-:W-:Y:S02]  /*f910*/  FMUL.FTZ R92, R91, R128 ;  /* 0x000000805b5c7220 */ /* 0x000fe40000410000 */
[C---:B------:R-:W-:Y:S02]  /*f920*/  FADD.FTZ R152, -R60.reuse, R131 ;  /* 0x000000833c987221 */ /* 0x040fe40000010100 */
[----:B------:R-:W-:Y:S02]  /*f930*/  FADD.FTZ R154, -R60, R135 ;  /* 0x000000873c9a7221 */ /* 0x000fe40000010100 */
[----:B------:R-:W-:Y:S01]  /*f940*/  FFMA.FTZ R108, R108, R121, R13 ;  /* 0x000000796c6c7223 */ /* 0x000fe2000001000d */
[----:B------:R-:W-:Y:S01]  /*f950*/  HADD2.F32 R121, -RZ, R42.H0_H0 ;  /* 0x2000002aff797230 */ /* 0x000fe20000004100 */
[----:B------:R-:W-:Y:S01]  /*f960*/  FFMA.FTZ R115, R115, R123, R26 ;  /* 0x0000007b73737223 */ /* 0x000fe2000001001a */
[--C-:B------:R-:W-:Y:S01]  /*f970*/  HADD2.F32 R123, -RZ, R39.reuse.H1_H1 ;  /* 0x30000027ff7b7230 */ /* 0x100fe20000004100 */
[----:B------:R-:W-:Y:S01]  /*f980*/  FFMA.FTZ R103, R103, R122, R24 ;  /* 0x0000007a67677223 */ /* 0x000fe20000010018 */
[----:B------:R-:W-:Y:S01]  /*f990*/  HADD2.F32 R122, -RZ, R39.H0_H0 ;  /* 0x20000027ff7a7230 */ /* 0x000fe20000004100 */
[----:B------:R-:W-:Y:S01]  /*f9a0*/  FFMA.FTZ R93, R93, R120, R22 ;  /* 0x000000785d5d7223 */ /* 0x000fe20000010016 */
[----:B------:R-:W-:Y:S01]  /*f9b0*/  HADD2.F32 R120, -RZ, R40.H1_H1 ;  /* 0x30000028ff787230 */ /* 0x000fe20000004100 */
[----:B------:R-:W-:-:S02]  /*f9c0*/  FMUL.FTZ R102, R91, R132 ;  /* 0x000000845b667220 */ /* 0x000fc40000410000 */
[----:B------:R-:W-:Y:S01]  /*f9d0*/  FFMA.FTZ R92, R92, R119, R21 ;  /* 0x000000775c5c7223 */ /* 0x000fe20000010015 */
[----:B------:R-:W-:Y:S01]  /*f9e0*/  HADD2.F32 R119, -RZ, R40.H0_H0 ;  /* 0x20000028ff777230 */ /* 0x000fe20000004100 */
[C---:B------:R-:W-:Y:S02]  /*f9f0*/  FMUL.FTZ R61, R91.reuse, R126 ;  /* 0x0000007e5b3d7220 */ /* 0x040fe40000410000 */
[C---:B------:R-:W-:Y:S02]  /*fa00*/  FMUL.FTZ R90, R91.reuse, R152 ;  /* 0x000000985b5a7220 */ /* 0x040fe40000410000 */
[C---:B------:R-:W-:Y:S02]  /*fa10*/  FMUL.FTZ R69, R91.reuse, R154 ;  /* 0x0000009a5b457220 */ /* 0x040fe40000410000 */
[----:B------:R-:W-:Y:S02]  /*fa20*/  FADD.FTZ R148, -R60, R127 ;  /* 0x0000007f3c947221 */ /* 0x000fe40000010100 */
[----:B------:R-:W-:-:S02]  /*fa30*/  FMUL.FTZ R58, R91, R124 ;  /* 0x0000007c5b3a7220 */ /* 0x000fc40000410000 */
[C---:B------:R-:W-:Y:S02]  /*fa40*/  FADD.FTZ R142, -R60.reuse, R125 ;  /* 0x0000007d3c8e7221 */ /* 0x040fe40000010100 */
[C---:B------:R-:W-:Y:S02]  /*fa50*/  FADD.FTZ R146, -R60.reuse, R129 ;  /* 0x000000813c927221 */ /* 0x040fe40000010100 */
[----:B------:R-:W-:Y:S02]  /*fa60*/  FADD.FTZ R150, -R60, R133 ;  /* 0x000000853c967221 */ /* 0x000fe40000010100 */
[----:B------:R-:W-:Y:S01]  /*fa70*/  FFMA.FTZ R102, R102, R121, R23 ;  /* 0x0000007966667223 */ /* 0x000fe20000010017 */
[----:B------:R-:W-:Y:S01]  /*fa80*/  HADD2.F32 R121, -RZ, R38.H0_H0 ;  /* 0x20000026ff797230 */ /* 0x000fe20000004100 */
[----:B------:R-:W-:Y:S01]  /*fa90*/  FFMA.FTZ R120, R61, R120, R20 ;  /* 0x000000783d787223 */ /* 0x000fe20000010014 */
[----:B------:R-:W-:Y:S01]  /*faa0*/  HADD2.F32 R61, -RZ, R36.H1_H1 ;  /* 0x30000024ff3d7230 */ /* 0x000fe20000004100 */
[----:B------:R-:W-:Y:S01]  /*fab0*/  FFMA.FTZ R126, R90, R122, R73 ;  /* 0x0000007a5a7e7223 */ /* 0x000fe20000010049 */
[----:B------:R-:W-:Y:S01]  /*fac0*/  HADD2.F32 R90, -RZ, R38.H1_H1 ;  /* 0x30000026ff5a7230 */ /* 0x000fe20000004100 */
[----:B------:R-:W-:Y:S01]  /*fad0*/  FFMA.FTZ R127, R69, R123, R74 ;  /* 0x0000007b457f7223 */ /* 0x000fe2000001004a */
[----:B------:R-:W-:Y:S01]  /*fae0*/  HADD2.F32 R69, -RZ, R37.H1_H1 ;  /* 0x30000025ff457230 */ /* 0x000fe20000004100 */
[C---:B------:R-:W-:Y:S01]  /*faf0*/  @!P0 IMAD.WIDE R56, R2.reuse, R63, c[0x0][0x1a8] ;  /* 0x00006a0002388625 */ /* 0x040fe200078e023f */
[----:B------:R-:W-:-:S03]  /*fb00*/  IADD3 R2, R2, c[0x0][0x160], RZ ;  /* 0x0000580002027a10 */ /* 0x000fc60007ffe0ff */
[C---:B------:R-:W-:Y:S01]  /*fb10*/  FMUL.FTZ R62, R91.reuse, R148 ;  /* 0x000000945b3e7220 */ /* 0x040fe20000410000 */
[----:B------:R0:W-:Y:S01]  /*fb20*/  @!P0 STG.E [R56.64], R91 ;  /* 0x0000005b38008986 */ /* 0x0001e2000c101906 */
[----:B------:R-:W-:Y:S01]  /*fb30*/  FFMA.FTZ R119, R58, R119, R19 ;  /* 0x000000773a777223 */ /* 0x000fe20000010013 */
[----:B------:R-:W-:Y:S01]  /*fb40*/  HADD2.F32 R58, -RZ, R36.H0_H0 ;  /* 0x20000024ff3a7230 */ /* 0x000fe20000004100 */
[C---:B------:R-:W-:Y:S02]  /*fb50*/  FMUL.FTZ R71, R91.reuse, R142 ;  /* 0x0000008e5b477220 */ /* 0x040fe40000410000 */
[C---:B------:R-:W-:Y:S02]  /*fb60*/  FMUL.FTZ R67, R91.reuse, R146 ;  /* 0x000000925b437220 */ /* 0x040fe40000410000 */
[----:B------:R-:W-:Y:S02]  /*fb70*/  FMUL.FTZ R65, R91, R150 ;  /* 0x000000965b417220 */ /* 0x000fe40000410000 */
[----:B------:R-:W-:-:S02]  /*fb80*/  FADD.FTZ R156, -R60, R137 ;  /* 0x000000893c9c7221 */ /* 0x000fc40000010100 */
[C---:B------:R-:W-:Y:S02]  /*fb90*/  FADD.FTZ R158, -R60.reuse, R141 ;  /* 0x0000008d3c9e7221 */ /* 0x040fe40000010100 */
[C---:B------:R-:W-:Y:S02]  /*fba0*/  FADD.FTZ R160, -R60.reuse, R139 ;  /* 0x0000008b3ca07221 */ /* 0x040fe40000010100 */
[C---:B------:R-:W-:Y:S02]  /*fbb0*/  FADD.FTZ R162, -R60.reuse, R143 ;  /* 0x0000008f3ca27221 */ /* 0x040fe40000010100 */
[C---:B------:R-:W-:Y:S02]  /*fbc0*/  FADD.FTZ R164, -R60.reuse, R145 ;  /* 0x000000913ca47221 */ /* 0x040fe40000010100 */
[C---:B------:R-:W-:Y:S02]  /*fbd0*/  FADD.FTZ R63, -R60.reuse, R147 ;  /* 0x000000933c3f7221 */ /* 0x040fe40000010100 */
[----:B------:R-:W-:-:S02]  /*fbe0*/  FADD.FTZ R149, -R60, R149 ;  /* 0x000000953c957221 */ /* 0x000fc40000010100 */
[----:B------:R-:W-:Y:S02]  /*fbf0*/  FMUL.FTZ R68, R91, R140 ;  /* 0x0000008c5b447220 */ /* 0x000fe40000410000 */
[----:B------:R-:W-:Y:S02]  /*fc00*/  FADD.FTZ R151, -R60, R151 ;  /* 0x000000973c977221 */ /* 0x000fe40000010100 */
        /* <DEDUP_REMOVED lines=8> */
[----:B------:R-:W-:Y:S01]  /*fc90*/  FMUL.FTZ R70, R91, R144 ;  /* 0x000000905b467220 */ /* 0x000fe20000410000 */
[----:B------:R-:W-:Y:S01]  /*fca0*/  F2FP.PACK_AB R71, R99, R96 ;  /* 0x000000606347723e */ /* 0x000fe200000000ff */
[----:B0-----:R-:W-:Y:S01]  /*fcb0*/  FMUL.FTZ R56, R91, R156 ;  /* 0x0000009c5b387220 */ /* 0x001fe20000410000 */
[----:B------:R-:W-:Y:S01]  /*fcc0*/  F2FP.PACK_AB R69, R111, R104 ;  /* 0x000000686f45723e */ /* 0x000fe200000000ff */
[----:B------:R-:W-:-:S02]  /*fcd0*/  FMUL.FTZ R59, R91, R158 ;  /* 0x0000009e5b3b7220 */ /* 0x000fc40000410000 */
[C---:B------:R-:W-:Y:S02]  /*fce0*/  FMUL.FTZ R60, R91.reuse, R160 ;  /* 0x000000a05b3c7220 */ /* 0x040fe40000410000 */
[C---:B------:R-:W-:Y:S02]  /*fcf0*/  FMUL.FTZ R57, R91.reuse, R162 ;  /* 0x000000a25b397220 */ /* 0x040fe40000410000 */
[C---:B------:R-:W-:Y:S02]  /*fd00*/  FMUL.FTZ R66, R91.reuse, R164 ;  /* 0x000000a45b427220 */ /* 0x040fe40000410000 */
[C---:B------:R-:W-:Y:S02]  /*fd10*/  FMUL.FTZ R63, R91.reuse, R63 ;  /* 0x0000003f5b3f7220 */ /* 0x040fe40000410000 */
[C---:B------:R-:W-:Y:S02]  /*fd20*/  FMUL.FTZ R64, R91.reuse, R149 ;  /* 0x000000955b407220 */ /* 0x040fe40000410000 */
[----:B------:R-:W-:Y:S01]  /*fd30*/  FFMA.FTZ R90, R68, R58, R27 ;  /* 0x0000003a445a7223 */ /* 0x000fe2000001001b */
[--C-:B------:R-:W-:Y:S01]  /*fd40*/  HADD2.F32 R58, -RZ, R33.reuse.H0_H0 ;  /* 0x20000021ff3a7230 */ /* 0x100fe20000004100 */
[----:B------:R-:W-:Y:S01]  /*fd50*/  FMUL.FTZ R91, R91, R151 ;  /* 0x000000975b5b7220 */ /* 0x000fe20000410000 */
[----:B------:R-:W-:Y:S01]  /*fd60*/  F2FP.PACK_AB R68, R110, R109 ;  /* 0x0000006d6e44723e */ /* 0x000fe200000000ff */
[----:B------:R-:W-:Y:S01]  /*fd70*/  FFMA.FTZ R130, R64, R65, R81 ;  /* 0x0000004140827223 */ /* 0x000fe20000010051 */
[----:B------:R-:W-:Y:S01]  /*fd80*/  LEA R64, P0, R89, c[0x0][0x208], 0x4 ;  /* 0x0000820059407a11 */ /* 0x000fe200078020ff */
[----:B------:R-:W-:Y:S01]  /*fd90*/  FFMA.FTZ R131, R91, R67, R82 ;  /* 0x000000435b837223 */ /* 0x000fe20000010052 */
[----:B------:R-:W-:Y:S01]  /*fda0*/  F2FP.PACK_AB R67, R127, R126 ;  /* 0x0000007e7f43723e */ /* 0x000fe200000000ff */
[----:B------:R-:W-:Y:S01]  /*fdb0*/  FFMA.FTZ R128, R66, R61, R79 ;  /* 0x0000003d42807223 */ /* 0x000fe2000001004f */
[----:B------:R-:W-:Y:S01]  /*fdc0*/  HADD2.F32 R61, -RZ, R33.H1_H1 ;  /* 0x30000021ff3d7230 */ /* 0x000fe20000004100 */
[----:B------:R-:W-:Y:S01]  /*fdd0*/  FFMA.FTZ R91, R60, R58, R77 ;  /* 0x0000003a3c5b7223 */ /* 0x000fe2000001004d */
[----:B------:R-:W-:Y:S01]  /*fde0*/  HADD2.F32 R58, -RZ, R32.H0_H0 ;  /* 0x20000020ff3a7230 */ /* 0x000fe20000004100 */
[----:B------:R-:W-:Y:S01]  /*fdf0*/  FFMA.FTZ R122, R70, R62, R29 ;  /* 0x0000003e467a7223 */ /* 0x000fe2000001001d */
[----:B------:R-:W-:Y:S01]  /*fe00*/  F2FP.PACK_AB R70, R105, R98 ;  /* 0x000000626946723e */ /* 0x000fe200000000ff */
[----:B------:R-:W-:Y:S01]  /*fe10*/  HADD2.F32 R62, -RZ, R34.H1_H1 ;  /* 0x30000022ff3e7230 */ /* 0x000fe20000004100 */
[----:B------:R-:W-:Y:S01]  /*fe20*/  LEA.HI.X R65, R89, c[0x0][0x20c], RZ, 0x4, P0 ;  /* 0x0000830059417a11 */ /* 0x000fe200000f24ff */
[----:B------:R-:W-:Y:S01]  /*fe30*/  HADD2.F32 R60, -RZ, R32.H1_H1 ;  /* 0x30000020ff3c7230 */ /* 0x000fe20000004100 */
[----:B------:R-:W-:Y:S01]  /*fe40*/  FFMA.FTZ R96, R57, R61, R78 ;  /* 0x0000003d39607223 */ /* 0x000fe2000001004e */
[----:B------:R-:W-:Y:S01]  /*fe50*/  F2FP.PACK_AB R61, R93, R92 ;  /* 0x0000005c5d3d723e */ /* 0x000fe200000000ff */
[----:B------:R-:W-:Y:S01]  /*fe60*/  FFMA.FTZ R104, R56, R58, R75 ;  /* 0x0000003a38687223 */ /* 0x000fe2000001004b */
[----:B------:R-:W-:Y:S01]  /*fe70*/  F2FP.PACK_AB R56, R97, R94 ;  /* 0x0000005e6138723e */ /* 0x000fe200000000ff */
[----:B------:R-:W-:Y:S01]  /*fe80*/  IMAD.MOV.U32 R99, RZ, RZ, 0x10 ;  /* 0x00000010ff637424 */ /* 0x000fe200078e00ff */
[C---:B------:R-:W-:Y:S01]  /*fe90*/  IADD3 R92, R89.reuse, 0x80, RZ ;  /* 0x00000080595c7810 */ /* 0x040fe20007ffe0ff */
[----:B------:R0:W-:Y:S01]  /*fea0*/  STG.E.128 [R64.64], R68 ;  /* 0x0000004440007986 */ /* 0x0001e2000c101d06 */
[----:B------:R-:W-:Y:S01]  /*feb0*/  IADD3 R97, R89, 0x100, RZ ;  /* 0x0000010059617810 */ /* 0x000fe20007ffe0ff */
[----:B------:R-:W-:Y:S01]  /*fec0*/  FFMA.FTZ R129, R63, R62, R80 ;  /* 0x0000003e3f817223 */ /* 0x000fe20000010050 */
[----:B------:R-:W-:Y:S01]  /*fed0*/  IADD3 R98, R89, 0x180, RZ ;  /* 0x0000018059627810 */ /* 0x000fe20007ffe0ff */
[----:B------:R-:W-:Y:S01]  /*fee0*/  FFMA.FTZ R105, R59, R60, R76 ;  /* 0x0000003c3b697223 */ /* 0x000fe2000001004c */
[----:B------:R-:W-:Y:S01]  /*fef0*/  F2FP.PACK_AB R59, R114, R113 ;  /* 0x00000071723b723e */ /* 0x000fe200000000ff */
[----:B------:R-:W-:Y:S01]  /*ff00*/  IMAD.WIDE.U32 R92, R92, R99, c[0x0][0x208] ;  /* 0x000082005c5c7625 */ /* 0x000fe200078e0063 */
[----:B------:R-:W-:-:S02]  /*ff10*/  F2FP.PACK_AB R58, R117, R116 ;  /* 0x00000074753a723e */ /* 0x000fc400000000ff */
[----:B------:R-:W-:Y:S02]  /*ff20*/  F2FP.PACK_AB R57, R107, R108 ;  /* 0x0000006c6b39723e */ /* 0x000fe400000000ff */
[----:B------:R-:W-:Y:S02]  /*ff30*/  F2FP.PACK_AB R63, R115, R118 ;  /* 0x00000076733f723e */ /* 0x000fe400000000ff */
[----:B------:R-:W-:Y:S01]  /*ff40*/  F2FP.PACK_AB R62, R103, R102 ;  /* 0x00000066673e723e */ /* 0x000fe200000000ff */
[----:B------:R1:W-:Y:S01]  /*ff50*/  STG.E.128 [R92.64], R56 ;  /* 0x000000385c007986 */ /* 0x0003e2000c101d06 */
[----:B------:R-:W-:Y:S02]  /*ff60*/  F2FP.PACK_AB R60, R120, R119 ;  /* 0x00000077783c723e */ /* 0x000fe400000000ff */
[----:B------:R-:W-:Y:S02]  /*ff70*/  F2FP.PACK_AB R66, R125, R124 ;  /* 0x0000007c7d42723e */ /* 0x000fe400000000ff */
[----:B0-----:R-:W-:-:S02]  /*ff80*/  F2FP.PACK_AB R64, R121, R90 ;  /* 0x0000005a7940723e */ /* 0x001fc400000000ff */
[----:B------:R-:W-:Y:S02]  /*ff90*/  LEA R90, P0, R95, c[0x0][0x208], 0x4 ;  /* 0x000082005f5a7a11 */ /* 0x000fe400078020ff */
[----:B------:R-:W-:Y:S01]  /*ffa0*/  F2FP.PACK_AB R69, R96, R91 ;  /* 0x0000005b6045723e */ /* 0x000fe200000000ff */
[-C--:B------:R-:W-:Y:S01]  /*ffb0*/  IMAD.WIDE.U32 R96, R97, R99.reuse, c[0x0][0x208] ;  /* 0x0000820061607625 */ /* 0x080fe200078e0063 */
[----:B------:R-:W-:Y:S02]  /*ffc0*/  F2FP.PACK_AB R65, R123, R122 ;  /* 0x0000007a7b41723e */ /* 0x000fe400000000ff */
[----:B------:R-:W-:Y:S01]  /*ffd0*/  F2FP.PACK_AB R71, R131, R130 ;  /* 0x000000828347723e */ /* 0x000fe200000000ff */
[----:B------:R-:W-:Y:S01]  /*ffe0*/  IMAD.WIDE.U32 R98, R98, R99, c[0x0][0x208] ;  /* 0x0000820062627625 */ /* 0x000fe200078e0063 */
[----:B------:R-:W-:Y:S01]  /*fff0*/  F2FP.PACK_AB R70, R129, R128 ;  /* 0x000000808146723e */ /* 0x000fe200000000ff */
[----:B------:R1:W-:Y:S01]  /*10000*/  STG.E.128 [R96.64], R60 ;  /* 0x0000003c60007986 */ /* 0x0003e2000c101d06 */
[----:B------:R-:W-:-:S02]  /*10010*/  LEA.HI.X R91, R95, c[0x0][0x20c], RZ, 0x4, P0 ;  /* 0x000083005f5b7a11 */ /* 0x000fc400000f24ff */
[----:B------:R-:W-:Y:S01]  /*10020*/  F2FP.PACK_AB R68, R105, R104 ;  /* 0x000000686944723e */ /* 0x000fe200000000ff */
[----:B------:R1:W-:Y:S01]  /*10030*/  STG.E.128 [R98.64], R64 ;  /* 0x0000004062007986 */ /* 0x0003e2000c101d06 */
[----:B------:R-:W-:-:S03]  /*10040*/  ISETP.GE.AND P0, PT, R2, c[0x0][0x164], PT ;  /* 0x0000590002007a0c */ /* 0x000fc60003f06270 */
[----:B------:R1:W-:Y:S10]  /*10050*/  STG.E.128 [R90.64], R68 ;  /* 0x000000445a007986 */ /* 0x0003f4000c101d06 */
[----:B-1----:R-:W-:Y:S01]  /*10060*/  @P0 CALL.REL.NOINC `(.L_x_5335) ;  /* 0x0000001000000944 */ /* 0x002fe20003c00000 */
[----:B------:R-:W-:Y:S05]  /*10070*/  BRA `(.L_x_5336) ;  /* 0xffff096000007947 */ /* 0x000fea000383ffff */
.L_x_5335:
[----:B------:R-:W-:Y:S05]  /*10080*/  EXIT ;  /* 0x000000000000794d */ /* 0x000fea0003800000 */
.L_x_5333:
[----:B-1----:R-:W-:Y:S01]  /*10090*/  HFMA2.MMA R57, -RZ, RZ, 0, 1.847743988037109375e-06 ;  /* 0x0000001fff397435 */ /* 0x002fe200000001ff */
[----:B------:R-:W-:Y:S01]  /*100a0*/  MOV R62, R91 ;  /* 0x0000005b003e7202 */ /* 0x000fe20000000f00 */
[----:B------:R-:W-:Y:S01]  /*100b0*/  IMAD.MOV.U32 R61, RZ, RZ, 0x1 ;  /* 0x00000001ff3d7424 */ /* 0x000fe200078e00ff */
[----:B------:R-:W-:Y:S01]  /*100c0*/  MOV R58, 0x100f0 ;  /* 0x000100f0003a7802 */ /* 0x000fe20000000f00 */
[----:B------:R-:W-:-:S02]  /*100d0*/  IMAD.MOV.U32 R60, RZ, RZ, -0x1 ;  /* 0xffffffffff3c7424 */ /* 0x000fc400078e00ff */
[----:B------:R-:W-:Y:S05]  /*100e0*/  CALL.REL.NOINC `($__internal_25_$__cuda_sm70_shflsync_bfly_p) ;  /* 0x0000089000007944 */ /* 0x000fea0003c00000 */
[----:B-1----:R-:W-:Y:S01]  /*100f0*/  MOV R56, R61 ;  /* 0x0000003d00387202 */ /* 0x002fe20000000f00 */
[----:B0-----:R-:W-:Y:S05]  /*10100*/  BRA `(.L_x_5337) ;  /* 0xffffe89000007947 */ /* 0x001fea000383ffff */
.L_x_5334:
[----:B------:R-:W-:Y:S01]  /*10110*/  HFMA2.MMA R57, -RZ, RZ, 0, 1.847743988037109375e-06 ;  /* 0x0000001fff397435 */ /* 0x000fe200000001ff */
[----:B------:R-:W-:Y:S01]  /*10120*/  IMAD.MOV.U32 R61, RZ, RZ, 0x2 ;  /* 0x00000002ff3d7424 */ /* 0x000fe200078e00ff */
[----:B------:R-:W-:Y:S01]  /*10130*/  MOV R58, 0x10160 ;  /* 0x00010160003a7802 */ /* 0x000fe20000000f00 */
[----:B------:R-:W-:-:S03]  /*10140*/  IMAD.MOV.U32 R60, RZ, RZ, -0x1 ;  /* 0xffffffffff3c7424 */ /* 0x000fc600078e00ff */
[----:B0-----:R-:W-:Y:S05]  /*10150*/  CALL.REL.NOINC `($__internal_25_$__cuda_sm70_shflsync_bfly_p) ;  /* 0x0000082000007944 */ /* 0x001fea0003c00000 */
[----:B01----:R-:W-:Y:S01]  /*10160*/  FADD.FTZ R62, R62, R61 ;  /* 0x0000003d3e3e7221 */ /* 0x003fe20000010000 */
[----:B------:R-:W-:Y:S01]  /*10170*/  MOV R61, 0x4 ;  /* 0x00000004003d7802 */ /* 0x000fe20000000f00 */
[----:B------:R-:W-:Y:S01]  /*10180*/  IMAD.MOV.U32 R57, RZ, RZ, 0x1f ;  /* 0x0000001fff397424 */ /* 0x000fe200078e00ff */
[----:B------:R-:W-:-:S02]  /*10190*/  MOV R60, 0xffffffff ;  /* 0xffffffff003c7802 */ /* 0x000fc40000000f00 */
[----:B------:R-:W-:Y:S02]  /*101a0*/  MOV R58, 0x101c0 ;  /* 0x000101c0003a7802 */ /* 0x000fe40000000f00 */
[----:B------:R-:W-:Y:S05]  /*101b0*/  CALL.REL.NOINC `($__internal_25_$__cuda_sm70_shflsync_bfly_p) ;  /* 0x000007c000007944 */ /* 0x000fea0003c00000 */
[----:B0-----:R-:W-:Y:S01]  /*101c0*/  HFMA2.MMA R57, -RZ, RZ, 0, 1.847743988037109375e-06 ;  /* 0x0000001fff397435 */ /* 0x001fe200000001ff */
[----:B-1----:R-:W-:Y:S01]  /*101d0*/  FADD.FTZ R62, R62, R61 ;  /* 0x0000003d3e3e7221 */ /* 0x002fe20000010000 */
[----:B------:R-:W-:Y:S01]  /*101e0*/  MOV R58, 0x10220 ;  /* 0x00010220003a7802 */ /* 0x000fe20000000f00 */
[----:B------:R-:W-:Y:S02]  /*101f0*/  IMAD.MOV.U32 R61, RZ, RZ, 0x8 ;  /* 0x00000008ff3d7424 */ /* 0x000fe400078e00ff */
[----:B------:R-:W-:Y:S02]  /*10200*/  IMAD.MOV.U32 R60, RZ, RZ, -0x1 ;  /* 0xffffffffff3c7424 */ /* 0x000fe400078e00ff */
[----:B------:R-:W-:Y:S05]  /*10210*/  CALL.REL.NOINC `($__internal_25_$__cuda_sm70_shflsync_bfly_p) ;  /* 0x0000076000007944 */ /* 0x000fea0003c00000 */
[----:B01----:R-:W-:Y:S01]  /*10220*/  FADD.FTZ R62, R62, R61 ;  /* 0x0000003d3e3e7221 */ /* 0x003fe20000010000 */
[----:B------:R-:W-:Y:S01]  /*10230*/  MOV R61, 0x10 ;  /* 0x00000010003d7802 */ /* 0x000fe20000000f00 */
[----:B------:R-:W-:Y:S01]  /*10240*/  IMAD.MOV.U32 R57, RZ, RZ, 0x1f ;  /* 0x0000001fff397424 */ /* 0x000fe200078e00ff */
[----:B------:R-:W-:Y:S02]  /*10250*/  MOV R60, 0xffffffff ;  /* 0xffffffff003c7802 */ /* 0x000fe40000000f00 */
[----:B------:R-:W-:-:S02]  /*10260*/  MOV R58, 0x10280 ;  /* 0x00010280003a7802 */ /* 0x000fc40000000f00 */
[----:B------:R-:W-:Y:S05]  /*10270*/  CALL.REL.NOINC `($__internal_25_$__cuda_sm70_shflsync_bfly_p) ;  /* 0x0000070000007944 */ /* 0x000fea0003c00000 */
[----:B-1----:R-:W-:Y:S02]  /*10280*/  FADD.FTZ R56, R62, R61 ;  /* 0x0000003d3e387221 */ /* 0x002fe40000010000 */
[----:B------:R-:W-:-:S02]  /*10290*/  IMAD.MOV.U32 R61, RZ, RZ, 0x1 ;  /* 0x00000001ff3d7424 */ /* 0x000fc400078e00ff */
        /* <DEDUP_REMOVED lines=82> */
[----:B------:R-:W-:Y:S01]  /*107c0*/  HFMA2.MMA R57, -RZ, RZ, 0, 1.847743988037109375e-06 ;  /* 0x0000001fff397435 */ /* 0x000fe200000001ff */
[----:B------:R-:W-:-:S05]  /*107d0*/  MOV R58, 0x107f0 ;  /* 0x000107f0003a7802 */ /* 0x000fca0000000f00 */
[----:B------:R-:W-:Y:S05]  /*107e0*/  CALL.REL.NOINC `($__internal_25_$__cuda_sm70_shflsync_bfly_p) ;  /* 0x0000019000007944 */ /* 0x000fea0003c00000 */
[----:B01----:R-:W-:Y:S01]  /*107f0*/  FADD.FTZ R62, R62, R61 ;  /* 0x0000003d3e3e7221 */ /* 0x003fe20000010000 */
[----:B------:R-:W-:Y:S01]  /*10800*/  MOV R61, 0x2 ;  /* 0x00000002003d7802 */ /* 0x000fe20000000f00 */
[----:B------:R-:W-:Y:S01]  /*10810*/  IMAD.MOV.U32 R57, RZ, RZ, 0x1f ;  /* 0x0000001fff397424 */ /* 0x000fe200078e00ff */
[----:B------:R-:W-:Y:S02]  /*10820*/  MOV R60, 0xffffffff ;  /* 0xffffffff003c7802 */ /* 0x000fe40000000f00 */
[----:B------:R-:W-:-:S02]  /*10830*/  MOV R58, 0x10850 ;  /* 0x00010850003a7802 */ /* 0x000fc40000000f00 */
[----:B------:R-:W-:Y:S05]  /*10840*/  CALL.REL.NOINC `($__internal_25_$__cuda_sm70_shflsync_bfly_p) ;  /* 0x0000013000007944 */ /* 0x000fea0003c00000 */
[----:B0-----:R-:W-:Y:S01]  /*10850*/  HFMA2.MMA R57, -RZ, RZ, 0, 1.847743988037109375e-06 ;  /* 0x0000001fff397435 */ /* 0x001fe200000001ff */
[----:B-1----:R-:W-:Y:S01]  /*10860*/  FADD.FTZ R62, R62, R61 ;  /* 0x0000003d3e3e7221 */ /* 0x002fe20000010000 */
[----:B------:R-:W-:Y:S01]  /*10870*/  MOV R58, 0x108b0 ;  /* 0x000108b0003a7802 */ /* 0x000fe20000000f00 */
[----:B------:R-:W-:-:S02]  /*10880*/  IMAD.MOV.U32 R61, RZ, RZ, 0x4 ;  /* 0x00000004ff3d7424 */ /* 0x000fc400078e00ff */
[----:B------:R-:W-:Y:S02]  /*10890*/  IMAD.MOV.U32 R60, RZ, RZ, -0x1 ;  /* 0xffffffffff3c7424 */ /* 0x000fe400078e00ff */
[----:B------:R-:W-:Y:S05]  /*108a0*/  CALL.REL.NOINC `($__internal_25_$__cuda_sm70_shflsync_bfly_p) ;  /* 0x000000d000007944 */ /* 0x000fea0003c00000 */
[----:B01----:R-:W-:Y:S01]  /*108b0*/  FADD.FTZ R62, R62, R61 ;  /* 0x0000003d3e3e7221 */ /* 0x003fe20000010000 */
[----:B------:R-:W-:Y:S01]  /*108c0*/  MOV R61, 0x8 ;  /* 0x00000008003d7802 */ /* 0x000fe20000000f00 */
[----:B------:R-:W-:Y:S01]  /*108d0*/  IMAD.MOV.U32 R57, RZ, RZ, 0x1f ;  /* 0x0000001fff397424 */ /* 0x000fe200078e00ff */
[----:B------:R-:W-:Y:S02]  /*108e0*/  MOV R60, 0xffffffff ;  /* 0xffffffff003c7802 */ /* 0x000fe40000000f00 */
[----:B------:R-:W-:Y:S02]  /*108f0*/  MOV R58, 0x10910 ;  /* 0x00010910003a7802 */ /* 0x000fe40000000f00 */
[----:B------:R-:W-:Y:S05]  /*10900*/  CALL.REL.NOINC `($__internal_25_$__cuda_sm70_shflsync_bfly_p) ;  /* 0x0000007000007944 */ /* 0x000fea0003c00000 */
[----:B0-----:R-:W-:Y:S01]  /*10910*/  HFMA2.MMA R57, -RZ, RZ, 0, 1.847743988037109375e-06 ;  /* 0x0000001fff397435 */ /* 0x001fe200000001ff */
[----:B-1----:R-:W-:Y:S01]  /*10920*/  FADD.FTZ R62, R62, R61 ;  /* 0x0000003d3e3e7221 */ /* 0x002fe20000010000 */
[----:B------:R-:W-:Y:S01]  /*10930*/  MOV R58, 0x10970 ;  /* 0x00010970003a7802 */ /* 0x000fe20000000f00 */
[----:B------:R-:W-:Y:S02]  /*10940*/  IMAD.MOV.U32 R61, RZ, RZ, 0x10 ;  /* 0x00000010ff3d7424 */ /* 0x000fe400078e00ff */
[----:B------:R-:W-:-:S02]  /*10950*/  IMAD.MOV.U32 R60, RZ, RZ, -0x1 ;  /* 0xffffffffff3c7424 */ /* 0x000fc400078e00ff */
[----:B------:R-:W-:Y:S05]  /*10960*/  CALL.REL.NOINC `($__internal_25_$__cuda_sm70_shflsync_bfly_p) ;  /* 0x0000001000007944 */ /* 0x000fea0003c00000 */
[----:B01----:R-:W-:Y:S05]  /*10970*/  BRA `(.L_x_5338) ;  /* 0xffffe66000007947 */ /* 0x003fea000383ffff */
        .weak           $__internal_25_$__cuda_sm70_shflsync_bfly_p
        .type           $__internal_25_$__cuda_sm70_shflsync_bfly_p,@function
        .size           $__internal_25_$__cuda_sm70_shflsync_bfly_p,(.L_x_36065 - $__internal_25_$__cuda_sm70_shflsync_bfly_p)
$__internal_25_$__cuda_sm70_shflsync_bfly_p:
[----:B------:R-:W-:Y:S01]  /*10980*/  MOV R59, 0x0 ;  /* 0x00000000003b7802 */ /* 0x000fe20000000f00 */
[----:B------:R-:W-:Y:S04]  /*10990*/  WARPSYNC R60 ;  /* 0x0000003c00007348 */ /* 0x000fe80003800000 */
[----:B------:R0:W1:Y:S01]  /*109a0*/  SHFL.BFLY PT, R61, R62, R61, R57 ;  /* 0x0c00003d3e3d7389 */ /* 0x00006200000e0039 */
[----:B------:R-:W-:Y:S05]  /*109b0*/  RET.REL.NODEC R58 `(_ZN10layer_norm13ln_fwd_kernelINS_13Kernel_traitsI6__halfS2_S2_S2_fjLj5120ELj1ELj1ELj4ELj16ENS_18Kernel_traits_baseILj5120ES2_S2_S2_S2_fjLj128EEEEELb1ELb0ELb0ELb1EEEvNS_9FwdParamsE) ;  /* 0xfffef6403a007950 */ /* 0x000fea0003c3ffff */
.L_x_5339:
        /* <DEDUP_REMOVED lines=12> */
.L_x_36065:


//--------------------- .text._ZN10layer_norm13ln_fwd_kernelINS_13Kernel_traitsI6__halfS2_S2_S2_fjLj5120ELj1ELj1ELj4ELj16ENS_18Kernel_traits_baseILj5120ES2_S2_S2_S2_fjLj128EEEEELb1ELb0ELb1ELb0EEEvNS_9FwdParamsE --------------------------
	.section	.text._ZN10layer_norm13ln_fwd_kernelINS_13Kernel_traitsI6__halfS2_S2_S2_fjLj5120ELj1ELj1ELj4ELj16ENS_18Kernel_traits_baseILj5120ES2_S2_S2_S2_fjLj128EEEEELb1ELb0ELb1ELb0EEEvNS_9FwdParamsE,"ax",@progbits
	.sectioninfo	@"SHI_REGISTERS=168"
	.align	128
        .global         _ZN10layer_norm13ln_fwd_kernelINS_13Kernel_traitsI6__halfS2_S2_S2_fjLj5120ELj1ELj1ELj4ELj16ENS_18Kernel_traits_baseILj5120ES2_S2_S2_S2_fjLj128EEEEELb1ELb0ELb1ELb0EEEvNS_9FwdParamsE
        .type           _ZN10layer_norm13ln_fwd_kernelINS_13Kernel_traitsI6__halfS2_S2_S2_fjLj5120ELj1ELj1ELj4ELj16ENS_18Kernel_traits_baseILj5120ES2_S2_S2_S2_fjLj128EEEEELb1ELb0ELb1ELb0EEEvNS_9FwdParamsE,@function
        .size           _ZN10layer_norm13ln_fwd_kernelINS_13Kernel_traitsI6__halfS2_S2_S2_fjLj5120ELj1ELj1ELj4ELj16ENS_18Kernel_traits_baseILj5120ES2_S2_S2_S2_fjLj128EEEEELb1ELb0ELb1ELb0EEEvNS_9FwdParamsE,(.L_x_36066 - _ZN10layer_norm13ln_fwd_kernelINS_13Kernel_traitsI6__halfS2_S2_S2_fjLj5120ELj1ELj1ELj4ELj16ENS_18Kernel_traits_baseILj5120ES2_S2_S2_S2_fjLj128EEEEELb1ELb0ELb1ELb0EEEvNS_9FwdParamsE)
        .other          _ZN10layer_norm13ln_fwd_kernelINS_13Kernel_traitsI6__halfS2_S2_S2_fjLj5120ELj1ELj1ELj4ELj16ENS_18Kernel_traits_baseILj5120ES2_S2_S2_S2_fjLj128EEEEELb1ELb0ELb1ELb0EEEvNS_9FwdParamsE,@"STO_CUDA_ENTRY STV_DEFAULT"
_ZN10layer_norm13ln_fwd_kernelINS_13Kernel_traitsI6__halfS2_S2_S2_fjLj5120ELj1ELj1ELj4ELj16ENS_18Kernel_traits_baseILj5120ES2_S2_S2_S2_fjLj128EEEEELb1ELb0ELb1ELb0EEEvNS_9FwdParamsE:
.text._ZN10layer_norm13ln_fwd_kernelINS_13Kernel_traitsI6__halfS2_S2_S2_fjLj5120ELj1ELj1ELj4ELj16ENS_18Kernel_traits_baseILj5120ES2_S2_S2_S2_fjLj128EEEEELb1ELb0ELb1ELb0EEEvNS_9FwdParamsE:
[----:B------:R-:W-:-:S04]  /*0000*/  IMAD.MOV.U32 R1, RZ, RZ, c[0x0][0x28] ;  /* 0x00000a00ff017624 */ /* 0x000fc800078e00ff */
[----:B------:R-:W-:Y:S01]  /*0010*/  ULDC.U8 UR4, c[0x0][0x244] ;  /* 0x0000910000047ab9 */ /* 0x000fe20000000000 */
[----:B------:R-:W-:Y:S01]  /*0020*/  IADD3 R1, R1, -0x8, RZ ;  /* 0xfffffff801017810 */ /* 0x000fe20007ffe0ff */
[----:B------:R-:W-:Y:S01]  /*0030*/  ULDC.64 UR6, c[0x0][0x118] ;  /* 0x0000460000067ab9 */ /* 0x000fe20000000a00 */
[----:B------:R-:W-:Y:S01]  /*0040*/  ISETP.NE.AND P0, PT, RZ, UR4, PT ;  /* 0x00000004ff007c0c */ /* 0x000fe2000bf05270 */
[----:B------:R-:W-:Y:S02]  /*0050*/  ULDC.64 UR4, c[0x0][0x230] ;  /* 0x00008c0000047ab9 */ /* 0x000fe40000000a00 */
[----:B------:R-:W-:Y:S02]  /*0060*/  IMAD.U32 R6, RZ, RZ, UR4 ;  /* 0x00000004ff067e24 */ /* 0x000fe4000f8e00ff */
[----:B------:R-:W-:Y:S01]  /*0070*/  IMAD.U32 R7, RZ, RZ, UR5 ;  /* 0x00000005ff077e24 */ /* 0x000fe2000f8e00ff */
[----:B------:R-:W-:Y:S01]  /*0080*/  MOV R28, c[0x0][0x238] ;  /* 0x00008e00001c7a02 */ /* 0x000fe20000000f00 */
[----:B------:R-:W-:-:S06]  /*0090*/  IMAD.MOV.U32 R29, RZ, RZ, c[0x0][0x23c] ;  /* 0x00008f00ff1d7624 */ /* 0x000fcc00078e00ff */
[----:B------:R-:W2:Y:S01]  /*00a0*/  @P0 LDG.E.64 R6, [R6.64] ;  /* 0x0000000606060981 */ /* 0x000ea2000c1e1b00 */
[----:B------:R-:W-:Y:S02]  /*00b0*/  @P0 IMAD.MOV.U32 R12, RZ, RZ, R28 ;  /* 0x000000ffff0c0224 */ /* 0x000fe400078e001c */
[----:B------:R-:W-:-:S05]  /*00c0*/  @P0 IMAD.MOV.U32 R13, RZ, RZ, R29 ;  /* 0x000000ffff0d0224 */ /* 0x000fca00078e001d */
[----:B------:R-:W3:Y:S01]  /*00d0*/  @P0 LDG.E.64 R2, [R12.64] ;  /* 0x000000060c020981 */ /* 0x000ee2000c1e1b00 */
[----:B------:R-:W-:Y:S03]  /*00e0*/  BSSY B0, `(.L_x_5340) ;  /* 0x0000059000007945 */ /* 0x000fe60003800000 */
[----:B------:R-:W0:Y:S04]  /*00f0*/  S2R R0, SR_TID.X ;  /* 0x0000000000007919 */ /* 0x000e280000002100 */
[----:B------:R-:W0:Y:S01]  /*0100*/  S2R R15, SR_CTAID.X ;  /* 0x00000000000f7919 */ /* 0x000e220000002500 */
[----:B--2---:R-:W1:Y:S08]  /*0110*/  @P0 R2UR UR4, R6 ;  /* 0x00000000060403c2 */ /* 0x004e7000000e0000 */
[----:B------:R2:W4:Y:S01]  /*0120*/  @P0 R2UR UR5, R7 ;  /* 0x00000000070503c2 */ /* 0x00052200000e0000 */
[----:B---3--:R-:W-:Y:S01]  /*0130*/  @P0 IADD3 R28, P1, R2, c[0x0][0x240], RZ ;  /* 0x00009000021c0a10 */ /* 0x008fe20007f3e0ff */
[----:B0-----:R-:W-:-:S03]  /*0140*/  IMAD R2, R15, c[0x0][0x0], R0 ;  /* 0x000000000f027a24 */ /* 0x001fc600078e0200 */
[----:B------:R-:W-:Y:S01]  /*0150*/  @P0 IADD3.X R29, RZ, R3, RZ, P1, !PT ;  /* 0x00000003ff1d0210 */ /* 0x000fe20000ffe4ff */
        /* <DEDUP_REMOVED lines=9> */
[----:B----4-:R-:W-:Y:S01]  /*01f0*/  LOP3.LUT R12, R9, UR5, RZ, 0x3c, !PT ;  /* 0x00000005090c7c12 */ /* 0x010fe2000f8e3cff */
        /* <DEDUP_REMOVED lines=71> */
.L_x_5341:
[----:B0-----:R-:W-:Y:S05]  /*0670*/  BSYNC B0 ;  /* 0x0000000000007941 */ /* 0x001fea0003800000 */
.L_x_5340:
        /* <DEDUP_REMOVED lines=13> */
.L_x_5343:
[----:B0-----:R-:W-:Y:S05]  /*0750*/  BSYNC B0 ;  /* 0x0000000000007941 */ /* 0x001fea0003800000 */
.L_x_5342:
        /* <DEDUP_REMOVED lines=13> */
.L_x_5345:
[----:B0-----:R-:W-:Y:S05]  /*0830*/  BSYNC B0 ;  /* 0x0000000000007941 */ /* 0x001fea0003800000 */
.L_x_5344:
        /* <DEDUP_REMOVED lines=13> */
.L_x_5347:
[----:B0-----:R-:W-:Y:S05]  /*0910*/  BSYNC B0 ;  /* 0x0000000000007941 */ /* 0x001fea0003800000 */
.L_x_5346:
        /* <DEDUP_REMOVED lines=12> */
.L_x_5349:
[----:B0-----:R-:W-:Y:S05]  /*09e0*/  BSYNC B0 ;  /* 0x0000000000007941 */ /* 0x001fea0003800000 */
.L_x_5348:
[----:B------:R-:W-:Y:S02]  /*09f0*/  ISETP.GE.AND P2, PT, R6, c[0x0][0x164], PT ;  /* 0x0000590006007a0c */ /* 0x000fe40003f46270 */
[----:B------:R-:W-:Y:S02]  /*0a00*/  LOP3.LUT R43, R43, UR23, R38, 0x96, !PT ;  /* 0x000000172b2b7c12 */ /* 0x000fe4000f8e9626 */
[----:B------:R-:W-:-:S09]  /*0a10*/  LOP3.LUT R31, R31, UR24, R36, 0x96, !PT ;  /* 0x000000181f1f7c12 */ /* 0x000fd2000f8e9624 */
[----:B------:R-:W-:Y:S05]  /*0a20*/  @P2 EXIT ;  /* 0x000000000000294d */ /* 0x000fea0003800000 */
[----:B-----5:R-:W-:Y:S01]  /*0a30*/  HADD2.F32 R7, -RZ, R148.H0_H0 ;  /* 0x20000094ff077230 */ /* 0x020fe20000004100 */
[----:B------:R-:W-:Y:S01]  /*0a40*/  SHF.R.S32.HI R42, RZ, 0x3, R42 ;  /* 0x00000003ff2a7819 */ /* 0x000fe2000001142a */
[--C-:B------:R-:W-:Y:S01]  /*0a50*/  HADD2.F32 R115, -RZ, R16.reuse.H0_H0 ;  /* 0x20000010ff737230 */ /* 0x100fe20000004100 */
[----:B------:R-:W-:Y:S01]  /*0a60*/  IMAD R29, R29, -0x326172a9, RZ ;  /* 0xcd9e8d571d1d7824 */ /* 0x000fe200078e02ff */
[----:B------:R-:W-:Y:S01]  /*0a70*/  HADD2.F32 R113, -RZ, R16.H1_H1 ;  /* 0x30000010ff717230 */ /* 0x000fe20000004100 */
[----:B------:R0:W-:Y:S01]  /*0a80*/  STL [R1], R7 ;  /* 0x0000000701007387 */ /* 0x0001e20000100800 */
[----:B------:R-:W-:Y:S01]  /*0a90*/  LOP3.LUT R16, R42, 0x7f, RZ, 0xc0, !PT ;  /* 0x0000007f2a107812 */ /* 0x000fe200078ec0ff */
[--C-:B------:R-:W-:Y:S01]  /*0aa0*/  HADD2.F32 R111, -RZ, R17.reuse.H0_H0 ;  /* 0x20000011ff6f7230 */ /* 0x100fe20000004100 */
[----:B------:R-:W-:Y:S01]  /*0ab0*/  SHF.R.U32.HI R42, RZ, 0x2, R42 ;  /* 0x00000002ff2a7819 */ /* 0x000fe2000001162a */
[----:B------:R-:W-:Y:S01]  /*0ac0*/  HADD2.F32 R109, -RZ, R17.H1_H1 ;  /* 0x30000011ff6d7230 */ /* 0x000fe20000004100 */
[----:B------:R-:W-:Y:S01]  /*0ad0*/  SHF.L.U32 R17, R0, 0x5, RZ ;  /* 0x0000000500117819 */ /* 0x000fe200000006ff */
[--C-:B------:R-:W-:Y:S01]  /*0ae0*/  HADD2.F32 R96, -RZ, R9.reuse.H0_H0 ;  /* 0x20000009ff607230 */ /* 0x100fe20000004100 */
[----:B------:R-:W-:Y:S01]  /*0af0*/  LOP3.LUT R42, R42, 0x3fffffe0, RZ, 0xc0, !PT ;  /* 0x3fffffe02a2a7812 */ /* 0x000fe200078ec0ff */
[----:B------:R-:W-:Y:S01]  /*0b00*/  HADD2.F32 R91, -RZ, R9.H1_H1 ;  /* 0x30000009ff5b7230 */ /* 0x000fe20000004100 */
[----:B------:R-:W-:Y:S01]  /*0b10*/  ULDC.U8 UR8, c[0x0][0x1f0] ;  /* 0x00007c0000087ab9 */ /* 0x000fe20000000000 */
[----:B0-----:R-:W-:Y:S01]  /*0b20*/  LOP3.LUT R7, R0, 0x60, RZ, 0xc0, !PT ;  /* 0x0000006000077812 */ /* 0x001fe200078ec0ff */
[----:B------:R-:W-:-:S02]  /*0b30*/  HADD2.F32 R103, -RZ, R19.H0_H0 ;  /* 0x20000013ff677230 */ /* 0x000fc40000004100 */
[----:B------:R-:W-:Y:S01]  /*0b40*/  HADD2.F32 R101, -RZ, R19.H1_H1 ;  /* 0x30000013ff657230 */ /* 0x000fe20000004100 */
[----:B------:R-:W-:Y:S01]  /*0b50*/  LOP3.LUT R19, R17, 0x3e0, RZ, 0xc0, !PT ;  /* 0x000003e011137812 */ /* 0x000fe200078ec0ff */
[C---:B------:R-:W-:Y:S01]  /*0b60*/  IMAD.IADD R7, R16.reuse, 0x1, -R7 ;  /* 0x0000000110077824 */ /* 0x040fe200078e0a07 */
[--C-:B------:R-:W-:Y:S02]  /*0b70*/  HADD2.F32 R129, -RZ, R117.reuse.H0_H0 ;  /* 0x20000075ff817230 */ /* 0x100fe40000004100 */
[----:B------:R-:W-:Y:S01]  /*0b80*/  HADD2.F32 R127, -RZ, R117.H1_H1 ;  /* 0x30000075ff7f7230 */ /* 0x000fe20000004100 */
[----:B------:R-:W-:Y:S01]  /*0b90*/  IMAD.IADD R19, R16, 0x1, -R19 ;  /* 0x0000000110137824 */ /* 0x000fe200078e0a13 */
[----:B------:R-:W-:Y:S01]  /*0ba0*/  IMNMX R7, RZ, R7, !PT ;  /* 0x00000007ff077217 */ /* 0x000fe20007800200 */
[--C-:B------:R-:W-:Y:S01]  /*0bb0*/  HADD2.F32 R117, -RZ, R104.reuse.H0_H0 ;  /* 0x20000068ff757230 */ /* 0x100fe20000004100 */
[----:B------:R-:W-:Y:S01]  /*0bc0*/  IMAD.HI.U32 R16, R31, -0x326172a9, RZ ;  /* 0xcd9e8d571f107827 */ /* 0x000fe200078e00ff */
[----:B------:R-:W-:Y:S01]  /*0bd0*/  HADD2.F32 R114, -RZ, R104.H1_H1 ;  /* 0x30000068ff727230 */ /* 0x000fe20000004100 */
[----:B------:R-:W-:Y:S01]  /*0be0*/  IMNMX R7, R7, 0x20, PT ;  /* 0x0000002007077817 */ /* 0x000fe20003800200 */
[--C-:B------:R-:W-:Y:S01]  /*0bf0*/  HADD2.F32 R112, -RZ, R105.reuse.H0_H0 ;  /* 0x20000069ff707230 */ /* 0x100fe20000004100 */
[----:B------:R-:W-:Y:S01]  /*0c00*/  IMNMX R19, RZ, R19, !PT ;  /* 0x00000013ff137217 */ /* 0x000fe20007800200 */
[----:B------:R-:W-:Y:S01]  /*0c10*/  HADD2.F32 R110, -RZ, R105.H1_H1 ;  /* 0x30000069ff6e7230 */ /* 0x000fe20000004100 */
[----:B------:R-:W-:Y:S01]  /*0c20*/  LOP3.LUT R16, R16, UR25, R29, 0x96, !PT ;  /* 0x0000001910107c12 */ /* 0x000fe2000f8e961d */
[----:B------:R-:W-:Y:S01]  /*0c30*/  IMAD.IADD R9, R7, 0x1, R42 ;  /* 0x0000000107097824 */ /* 0x000fe200078e022a */
[----:B------:R-:W-:Y:S01]  /*0c40*/  IMNMX R19, R19, 0x20, PT ;  /* 0x0000002013137817 */ /* 0x000fe20003800200 */
[----:B------:R-:W-:-:S02]  /*0c50*/  HADD2.F32 R104, -RZ, R107.H0_H0 ;  /* 0x2000006bff687230 */ /* 0x000fc40000004100 */
[----:B------:R-:W-:Y:S01]  /*0c60*/  IMAD.SHL.U32 R17, R9, 0x8, RZ ;  /* 0x0000000809117824 */ /* 0x000fe200078e00ff */
[----:B------:R-:W-:Y:S02]  /*0c70*/  HADD2.F32 R102, -RZ, R107.H1_H1 ;  /* 0x3000006bff667230 */ /* 0x000fe40000004100 */
[--C-:B------:R-:W-:Y:S02]  /*0c80*/  HADD2.F32 R145, -RZ, R133.reuse.H0_H0 ;  /* 0x20000085ff917230 */ /* 0x100fe40000004100 */
[----:B------:R-:W-:Y:S01]  /*0c90*/  HADD2.F32 R143, -RZ, R133.H1_H1 ;  /* 0x30000085ff8f7230 */ /* 0x000fe20000004100 */
[----:B------:R-:W0:Y:S01]  /*0ca0*/  I2F.U32 R17, R17 ;  /* 0x0000001100117306 */ /* 0x000e220000201000 */
[--C-:B------:R-:W-:Y:S02]  /*0cb0*/  HADD2.F32 R128, -RZ, R21.reuse.H0_H0 ;  /* 0x20000015ff807230 */ /* 0x100fe40000004100 */
[----:B------:R-:W-:Y:S01]  /*0cc0*/  HADD2.F32 R126, -RZ, R21.H1_H1 ;  /* 0x30000015ff7e7230 */ /* 0x000fe20000004100 */
[----:B------:R-:W-:Y:S01]  /*0cd0*/  IMAD R21, R30, -0x2daee0ad, RZ ;  /* 0xd2511f531e157824 */ /* 0x000fe200078e02ff */
[----:B------:R-:W-:-:S02]  /*0ce0*/  HADD2.F32 R107, -RZ, R18.H0_H0 ;  /* 0x20000012ff6b7230 */ /* 0x000fc40000004100 */
[----:B------:R-:W-:Y:S01]  /*0cf0*/  HADD2.F32 R105, -RZ, R18.H1_H1 ;  /* 0x30000012ff697230 */ /* 0x000fe20000004100 */
[C---:B------:R-:W-:Y:S01]  /*0d00*/  IMAD.HI.U32 R18, R43.reuse, -0x2daee0ad, RZ ;  /* 0xd2511f532b127827 */ /* 0x040fe200078e00ff */
[--C-:B------:R-:W-:Y:S02]  /*0d10*/  HADD2.F32 R133, -RZ, R116.reuse.H0_H0 ;  /* 0x20000074ff857230 */ /* 0x100fe40000004100 */
[----:B------:R-:W-:Y:S01]  /*0d20*/  HADD2.F32 R131, -RZ, R116.H1_H1 ;  /* 0x30000074ff837230 */ /* 0x000fe20000004100 */
[----:B------:R-:W-:Y:S01]  /*0d30*/  IADD3 R116, R42, R19, RZ ;  /* 0x000000132a747210 */ /* 0x000fe20007ffe0ff */
[--C-:B------:R-:W-:Y:S01]  /*0d40*/  HADD2.F32 R100, -RZ, R8.reuse.H0_H0 ;  /* 0x20000008ff647230 */ /* 0x100fe20000004100 */
[----:B------:R-:W-:Y:S01]  /*0d50*/  LOP3.LUT R18, R18, UR26, R21, 0x96, !PT ;  /* 0x0000001a12127c12 */ /* 0x000fe2000f8e9615 */
[----:B------:R-:W-:Y:S01]  /*0d60*/  HADD2.F32 R98, -RZ, R8.H1_H1 ;  /* 0x30000008ff627230 */ /* 0x000fe20000004100 */
[----:B0-----:R-:W0:Y:S01]  /*0d70*/  MUFU.RCP R17, R17 ;  /* 0x0000001100117308 */ /* 0x001e220000001000 */
[--C-:B------:R-:W-:Y:S01]  /*0d80*/  HADD2.F32 R7, -RZ, R10.reuse.H0_H0 ;  /* 0x2000000aff077230 */ /* 0x100fe20000004100 */
[----:B------:R-:W-:Y:S01]  /*0d90*/  LOP3.LUT R19, R28, 0x3, RZ, 0xc0, !PT ;  /* 0x000000031c137812 */ /* 0x000fe200078ec0ff */
[----:B------:R-:W-:Y:S01]  /*0da0*/  HADD2.F32 R8, -RZ, R10.H1_H1 ;  /* 0x3000000aff087230 */ /* 0x000fe20000004100 */
[----:B------:R-:W-:Y:S01]  /*0db0*/  IMAD R21, R43, -0x2daee0ad, RZ ;  /* 0xd2511f532b157824 */ /* 0x000fe200078e02ff */
[--C-:B------:R-:W-:Y:S01]  /*0dc0*/  HADD2.F32 R9, -RZ, R11.reuse.H0_H0 ;  /* 0x2000000bff097230 */ /* 0x100fe20000004100 */
[----:B------:R-:W-:Y:S01]  /*0dd0*/  IMAD.SHL.U32 R116, R116, 0x8, RZ ;  /* 0x0000000874747824 */ /* 0x000fe200078e00ff */
        /* <DEDUP_REMOVED lines=13> */
[----:B------:R-:W-:Y:S02]  /*0eb0*/  HADD2.F32 R163, -RZ, R148.H1_H1 ;  /* 0x30000094ffa37230 */ /* 0x000fe40000004100 */
[--C-:B------:R-:W-:Y:S02]  /*0ec0*/  HADD2.F32 R157, -RZ, R150.reuse.H0_H0 ;  /* 0x20000096ff9d7230 */ /* 0x100fe40000004100 */
[----:B------:R-:W-:Y:S02]  /*0ed0*/  HADD2.F32 R155, -RZ, R150.H1_H1 ;  /* 0x30000096ff9b7230 */ /* 0x000fe40000004100 */
[----:B------:R-:W-:Y:S02]  /*0ee0*/  HADD2.F32 R153, -RZ, R151.H0_H0 ;  /* 0x20000097ff997230 */ /* 0x000fe40000004100 */
[--C-:B------:R-:W-:Y:S02]  /*0ef0*/  HADD2.F32 R141, -RZ, R134.reuse.H0_H0 ;  /* 0x20000086ff8d7230 */ /* 0x100fe40000004100 */
[----:B------:R-:W-:-:S02]  /*0f00*/  HADD2.F32 R139, -RZ, R134.H1_H1 ;  /* 0x30000086ff8b7230 */ /* 0x000fc40000004100 */
[----:B------:R-:W-:Y:S02]  /*0f10*/  HADD2.F32 R137, -RZ, R135.H0_H0 ;  /* 0x20000087ff897230 */ /* 0x000fe40000004100 */
[----:B------:R-:W-:Y:S02]  /*0f20*/  HADD2.F32 R121, -RZ, R119.H0_H0 ;  /* 0x20000077ff797230 */ /* 0x000fe40000004100 */
[--C-:B------:R-:W-:Y:S02]  /*0f30*/  HADD2.F32 R132, -RZ, R20.reuse.H0_H0 ;  /* 0x20000014ff847230 */ /* 0x100fe40000004100 */
[----:B------:R-:W-:Y:S01]  /*0f40*/  HADD2.F32 R130, -RZ, R20.H1_H1 ;  /* 0x30000014ff827230 */ /* 0x000fe20000004100 */
[----:B------:R-:W-:Y:S01]  /*0f50*/  IMAD R20, R31, -0x326172a9, RZ ;  /* 0xcd9e8d571f147824 */ /* 0x000fe200078e02ff */
[--C-:B------:R-:W-:Y:S02]  /*0f60*/  HADD2.F32 R124, -RZ, R22.reuse.H0_H0 ;  /* 0x20000016ff7c7230 */ /* 0x100fe40000004100 */
[----:B------:R-:W-:Y:S01]  /*0f70*/  HADD2.F32 R122, -RZ, R22.H1_H1 ;  /* 0x30000016ff7a7230 */ /* 0x000fe20000004100 */
[----:B------:R-:W-:Y:S01]  /*0f80*/  IMAD.MOV.U32 R22, RZ, RZ, RZ ;  /* 0x000000ffff167224 */ /* 0x000fe200078e00ff */
[----:B------:R-:W-:-:S02]  /*0f90*/  HADD2.F32 R120, -RZ, R23.H0_H0 ;  /* 0x20000017ff787230 */ /* 0x000fc40000004100 */
[----:B------:R-:W-:Y:S01]  /*0fa0*/  HADD2.F32 R118, -RZ, R23.H1_H1 ;  /* 0x30000017ff767230 */ /* 0x000fe20000004100 */
[----:B------:R-:W-:Y:S01]  /*0fb0*/  IMAD.MOV.U32 R23, RZ, RZ, 0x1 ;  /* 0x00000001ff177424 */ /* 0x000fe200078e00ff */
[----:B------:R-:W-:Y:S02]  /*0fc0*/  HADD2.F32 R108, -RZ, R106.H0_H0 ;  /* 0x2000006aff6c7230 */ /* 0x000fe40000004100 */
[----:B------:R-:W-:Y:S02]  /*0fd0*/  HADD2.F32 R14, -RZ, R15.H0_H0 ;  /* 0x2000000fff0e7230 */ /* 0x000fe40000004100 */
        /* <DEDUP_REMOVED lines=18> */
[----:B------:R-:W-:Y:S02]  /*1100*/  HADD2.F32 R119, -RZ, R119.H1_H1 ;  /* 0x30000077ff777230 */ /* 0x000fe40000004100 */
[----:B------:R-:W-:Y:S02]  /*1110*/  HADD2.F32 R106, -RZ, R106.H1_H1 ;  /* 0x3000006aff6a7230 */ /* 0x000fe40000004100 */
[----:B0-----:R-:W-:-:S02]  /*1120*/  HADD2.F32 R15, -RZ, R15.H1_H1 ;  /* 0x3000000fff0f7230 */ /* 0x001fc40000004100 */
.L_x_5781:
        /* <DEDUP_REMOVED lines=31> */
[----:B0-----:R-:W-:Y:S01]  /*1320*/  MOV R24, RZ ;  /* 0x000000ff00187202 */ /* 0x001fe20000000f00 */
[----:B------:R-:W-:Y:S01]  /*1330*/  IMAD.MOV.U32 R30, RZ, RZ, R19 ;  /* 0x000000ffff1e7224 */ /* 0x000fe200078e0013 */
[----:B------:R-:W-:Y:S05]  /*1340*/  @!P3 BRA `(.L_x_5354) ;  /* 0x000005900000b947 */ /* 0x000fea0003800000 */
[----:B------:R-:W-:Y:S01]  /*1350*/  IMAD.MOV.U32 R30, RZ, RZ, R19 ;  /* 0x000000ffff1e7224 */ /* 0x000fe200078e0013 */
[----:B-----5:R-:W-:Y:S01]  /*1360*/  HADD2.F32 R24, -RZ, R44.H0_H0 ;  /* 0x2000002cff187230 */ /* 0x020fe20000004100 */
[----:B------:R-:W-:Y:S05]  /*1370*/  BRA `(.L_x_5354) ;  /* 0x0000056000007947 */ /* 0x000fea0003800000 */
.L_x_5353:
        /* <DEDUP_REMOVED lines=12> */
.L_x_5356:
[----:B------:R-:W-:Y:S02]  /*1440*/  IMAD.MOV.U32 R26, RZ, RZ, R20 ;  /* 0x000000ffff1a7224 */ /* 0x000fe400078e0014 */
.L_x_5357:
[----:B------:R-:W-:Y:S05]  /*1450*/  BSYNC B2 ;  /* 0x0000000000027941 */ /* 0x000fea0003800000 */
.L_x_5355:
        /* <DEDUP_REMOVED lines=16> */
.L_x_5361:
[----:B------:R-:W-:Y:S05]  /*1560*/  BSYNC B3 ;  /* 0x0000000000037941 */ /* 0x000fea0003800000 */
.L_x_5360:
        /* <DEDUP_REMOVED lines=43> */
.L_x_5359:
[----:B------:R-:W-:Y:S05]  /*1820*/  BSYNC B2 ;  /* 0x0000000000027941 */ /* 0x000fea0003800000 */
.L_x_5358:
[----:B------:R-:W0:Y:S01]  /*1830*/  I2F.U32 R19, R26 ;  /* 0x0000001a00137306 */ /* 0x000e220000201000 */
[----:B------:R-:W-:Y:S01]  /*1840*/  HFMA2.MMA R28, -RZ, RZ, 0.1171875, 0 ;  /* 0x2f800000ff1c7435 */ /* 0x000fe200000001ff */
[----:B-----5:R-:W-:-:S05]  /*1850*/  HADD2.F32 R24, -RZ, R40.H0_H0 ;  /* 0x20000028ff187230 */ /* 0x020fca0000004100 */
[----:B------:R-:W-:-:S04]  /*1860*/  FMUL.FTZ R24, R24, c[0x0][0x1ec] ;  /* 0x00007b0018187a20 */ /* 0x000fc80000410000 */
[----:B------:R-:W-:Y:S02]  /*1870*/  FMUL.FTZ R24, R24, c[0x0][0x1e8] ;  /* 0x00007a0018187a20 */ /* 0x000fe40000410000 */
[----:B0-----:R-:W-:-:S05]  /*1880*/  FFMA.FTZ R19, R19, R28, 1.1641532182693481445e-10 ;  /* 0x2f00000013137423 */ /* 0x001fca000001001c */
[----:B------:R-:W-:Y:S01]  /*1890*/  FSETP.GTU.FTZ.AND P5, PT, R19, c[0x0][0x1e4], PT ;  /* 0x0000790013007a0b */ /* 0x000fe20003fbc000 */
[----:B------:R-:W-:-:S03]  /*18a0*/  @P3 HADD2.F32 R19, -RZ, R44.H0_H0 ;  /* 0x2000002cff133230 */ /* 0x000fc60000004100 */
[----:B------:R-:W-:Y:S02]  /*18b0*/  FSEL R24, R24, RZ, !P5 ;  /* 0x000000ff18187208 */ /* 0x000fe40006800000 */
[----:B------:R-:W-:-:S03]  /*18c0*/  SEL R25, RZ, 0x1, P5 ;  /* 0x00000001ff197807 */ /* 0x000fc60002800000 */
[----:B------:R-:W-:Y:S02]  /*18d0*/  @P3 FADD.FTZ R24, R19, R24 ;  /* 0x0000001813183221 */ /* 0x000fe40000010000 */
.L_x_5354:
[----:B------:R-:W-:Y:S05]  /*18e0*/  BSYNC B1 ;  /* 0x0000000000017941 */ /* 0x000fea0003800000 */
.L_x_5352:
[----:B------:R-:W-:Y:S01]  /*18f0*/  BSSY B1, `(.L_x_5362) ;  /* 0x000005e000017945 */ /* 0x000fe20003800000 */
[----:B------:R-:W-:Y:S05]  /*1900*/  @P4 BRA `(.L_x_5363) ;  /* 0x0000006000004947 */ /* 0x000fea0003800000 */
[----:B------:R-:W-:Y:S02]  /*1910*/  IMAD.MOV.U32 R26, RZ, RZ, RZ ;  /* 0x000000ffff1a7224 */ /* 0x000fe400078e00ff */
[----:B------:R-:W-:Y:S01]  /*1920*/  IMAD.MOV.U32 R19, RZ, RZ, R30 ;  /* 0x000000ffff137224 */ /* 0x000fe200078e001e */
[----:B------:R-:W-:Y:S05]  /*1930*/  @!P3 BRA `(.L_x_5364) ;  /* 0x000005900000b947 */ /* 0x000fea0003800000 */
[----:B------:R-:W-:Y:S01]  /*1940*/  IMAD.MOV.U32 R19, RZ, RZ, R30 ;  /* 0x000000ffff137224 */ /* 0x000fe200078e001e */
[----:B-----5:R-:W-:Y:S01]  /*1950*/  HADD2.F32 R26, -RZ, R44.H1_H1 ;  /* 0x3000002cff1a7230 */ /* 0x020fe20000004100 */
[----:B------:R-:W-:Y:S05]  /*1960*/  BRA `(.L_x_5364) ;  /* 0x0000056000007947 */ /* 0x000fea0003800000 */
.L_x_5363:
        /* <DEDUP_REMOVED lines=12> */
.L_x_5366:
[----:B------:R-:W-:Y:S02]  /*1a30*/  IMAD.MOV.U32 R28, RZ, RZ, R20 ;  /* 0x000000ffff1c7224 */ /* 0x000fe400078e0014 */
.L_x_5367:
[----:B------:R-:W-:Y:S05]  /*1a40*/  BSYNC B2 ;  /* 0x0000000000027941 */ /* 0x000fea0003800000 */
.L_x_5365:
        /* <DEDUP_REMOVED lines=16> */
.L_x_5371:
[----:B------:R-:W-:Y:S05]  /*1b50*/  BSYNC B3 ;  /* 0x0000000000037941 */ /* 0x000fea0003800000 */
.L_x_5370:
        /* <DEDUP_REMOVED lines=36> */
[----:B------:R-:W-:-:S04]  /*1da0*/  HFMA2.MMA R19, -RZ, RZ, 0, 0 ;  /* 0x00000000ff137435 */ /* 0x000fc800000001ff */
[----:B------:R-:W-:Y:S01]  /*1db0*/  LOP3.LUT R27, R27, UR23, R20, 0x96, !PT ;  /* 0x000000171b1b7c12 */ /* 0x000fe2000f8e9614 */
[----:B------:R-:W-:-:S05]  /*1dc0*/  IMAD.WIDE.U32 R20, R21, -0x326172a9, RZ ;  /* 0xcd9e8d5715147825 */ /* 0x000fca00078e00ff */
[----:B------:R-:W-:Y:S01]  /*1dd0*/  LOP3.LUT R16, R21, UR25, R26, 0x96, !PT ;  /* 0x0000001915107c12 */ /* 0x000fe2000f8e961a */
[----:B------:R-:W-:-:S04]  /*1de0*/  IMAD.WIDE.U32 R26, R27, -0x2daee0ad, RZ ;  /* 0xd2511f531b1a7825 */ /* 0x000fc800078e00ff */
[----:B------:R-:W-:Y:S01]  /*1df0*/  IMAD.MOV.U32 R21, RZ, RZ, R26 ;  /* 0x000000ffff157224 */ /* 0x000fe200078e001a */
[----:B------:R-:W-:Y:S02]  /*1e00*/  LOP3.LUT R18, R27, UR26, R18, 0x96, !PT ;  /* 0x0000001a1b127c12 */ /* 0x000fe4000f8e9612 */
.L_x_5369:
[----:B------:R-:W-:Y:S05]  /*1e10*/  BSYNC B2 ;  /* 0x0000000000027941 */ /* 0x000fea0003800000 */
.L_x_5368:
[----:B------:R-:W0:Y:S01]  /*1e20*/  I2F.U32 R26, R28 ;  /* 0x0000001c001a7306 */ /* 0x000e220000201000 */
[----:B-----5:R-:W-:Y:S01]  /*1e30*/  HADD2.F32 R27, -RZ, R40.H1_H1 ;  /* 0x30000028ff1b7230 */ /* 0x020fe20000004100 */
[----:B------:R-:W-:-:S04]  /*1e40*/  IMAD.MOV.U32 R49, RZ, RZ, 0x2f800000 ;  /* 0x2f800000ff317424 */ /* 0x000fc800078e00ff */
[----:B------:R-:W-:-:S04]  /*1e50*/  FMUL.FTZ R27, R27, c[0x0][0x1ec] ;  /* 0x00007b001b1b7a20 */ /* 0x000fc80000410000 */
[----:B------:R-:W-:Y:S02]  /*1e60*/  FMUL.FTZ R27, R27, c[0x0][0x1e8] ;  /* 0x00007a001b1b7a20 */ /* 0x000fe40000410000 */
[----:B0-----:R-:W-:Y:S01]  /*1e70*/  FFMA.FTZ R26, R26, R49, 1.1641532182693481445e-10 ;  /* 0x2f0000001a1a7423 */ /* 0x001fe20000010031 */
[----:B------:R-:W-:-:S04]  /*1e80*/  @P3 HADD2.F32 R49, -RZ, R44.H1_H1 ;  /* 0x3000002cff313230 */ /* 0x000fc80000004100 */
[----:B------:R-:W-:-:S04]  /*1e90*/  FSETP.GTU.FTZ.AND P5, PT, R26, c[0x0][0x1e4], PT ;  /* 0x000079001a007a0b */ /* 0x000fc80003fbc000 */
[----:B------:R-:W-:Y:S02]  /*1ea0*/  FSEL R26, R27, RZ, !P5 ;  /* 0x000000ff1b1a7208 */ /* 0x000fe40006800000 */
[----:B------:R-:W-:-:S03]  /*1eb0*/  SEL R27, RZ, 0x1, P5 ;  /* 0x00000001ff1b7807 */ /* 0x000fc60002800000 */
[----:B------:R-:W-:Y:S02]  /*1ec0*/  @P3 FADD.FTZ R26, R49, R26 ;  /* 0x0000001a311a3221 */ /* 0x000fe40000010000 */
.L_x_5364:
[----:B------:R-:W-:Y:S05]  /*1ed0*/  BSYNC B1 ;  /* 0x0000000000017941 */ /* 0x000fea0003800000 */
.L_x_5362:
[----:B------:R-:W-:Y:S01]  /*1ee0*/  BSSY B1, `(.L_x_5372) ;  /* 0x000005e000017945 */ /* 0x000fe20003800000 */
[----:B------:R-:W-:Y:S05]  /*1ef0*/  @P4 BRA `(.L_x_5373) ;  /* 0x0000006000004947 */ /* 0x000fea0003800000 */
[----:B------:R-:W-:Y:S02]  /*1f00*/  IMAD.MOV.U32 R28, RZ, RZ, RZ ;  /* 0x000000ffff1c7224 */ /* 0x000fe400078e00ff */
[----:B------:R-:W-:Y:S01]  /*1f10*/  IMAD.MOV.U32 R34, RZ, RZ, R19 ;  /* 0x000000ffff227224 */ /* 0x000fe200078e0013 */
[----:B------:R-:W-:Y:S05]  /*1f20*/  @!P3 BRA `(.L_x_5374) ;  /* 0x000005900000b947 */ /* 0x000fea0003800000 */
[----:B------:R-:W-:Y:S01]  /*1f30*/  MOV R34, R19 ;  /* 0x0000001300227202 */ /* 0x000fe20000000f00 */
[----:B-----5:R-:W-:Y:S01]  /*1f40*/  HADD2.F32 R28, -RZ, R45.H0_H0 ;  /* 0x2000002dff1c7230 */ /* 0x020fe20000004100 */
[----:B------:R-:W-:Y:S05]  /*1f50*/  BRA `(.L_x_5374) ;  /* 0x0000056000007947 */ /* 0x000fea0003800000 */
.L_x_5373:
        /* <DEDUP_REMOVED lines=12> */
.L_x_5376:
[----:B------:R-:W-:Y:S02]  /*2020*/  MOV R30, R20 ;  /* 0x00000014001e7202 */ /* 0x000fe40000000f00 */
.L_x_5377:
[----:B------:R-:W-:Y:S05]  /*2030*/  BSYNC B2 ;  /* 0x0000000000027941 */ /* 0x000fea0003800000 */
.L_x_5375:
        /* <DEDUP_REMOVED lines=16> */
.L_x_5381:
[----:B------:R-:W-:Y:S05]  /*2140*/  BSYNC B3 ;  /* 0x0000000000037941 */ /* 0x000fea0003800000 */
.L_x_5380:
[----:B------:R-:W-:Y:S01]  /*2150*/  LOP3.LUT R20, R19, UR5, R22, 0x96, !PT ;  /* 0x0000000513147c12 */ /* 0x000fe2000f8e9616 */
[----:B------:R-:W-:-:S04]  /*2160*/  IMAD.HI.U32 R19, R2, -0x326172a9, RZ ;  /* 0xcd9e8d5702137827 */ /* 0x000fc800078e00ff */
[----:B------:R-:W-:Y:S01]  /*2170*/  IMAD R29, R2, -0x326172a9, RZ ;  /* 0xcd9e8d57021d7824 */ /* 0x000fe200078e02ff */
[----:B------:R-:W-:Y:S01]  /*2180*/  LOP3.LUT R19, R19, UR4, R4, 0x96, !PT ;  /* 0x0000000413137c12 */ /* 0x000fe2000f8e9604 */
[----:B------:R-:W-:-:S04]  /*2190*/  IMAD.WIDE.U32 R20, R20, -0x326172a9, RZ ;  /* 0xcd9e8d5714147825 */ /* 0x000fc800078e00ff */
[----:B------:R-:W-:Y:S01]  /*21a0*/  IMAD.MOV.U32 R34, RZ, RZ, RZ ;  /* 0x000000ffff227224 */ /* 0x000fe200078e00ff */
        /* <DEDUP_REMOVED lines=36> */
[----:B------:R-:W-:Y:S02]  /*23f0*/  MOV R21, R28 ;  /* 0x0000001c00157202 */ /* 0x000fe40000000f00 */
.L_x_5379:
[----:B------:R-:W-:Y:S05]  /*2400*/  BSYNC B2 ;  /* 0x0000000000027941 */ /* 0x000fea0003800000 */
.L_x_5378:
[----:B------:R-:W0:Y:S01]  /*2410*/  I2F.U32 R19, R30 ;  /* 0x0000001e00137306 */ /* 0x000e220000201000 */
[----:B-----5:R-:W-:Y:S01]  /*2420*/  HADD2.F32 R28, -RZ, R41.H0_H0 ;  /* 0x20000029ff1c7230 */ /* 0x020fe20000004100 */
[----:B------:R-:W-:-:S04]  /*2430*/  IMAD.MOV.U32 R32, RZ, RZ, 0x2f800000 ;  /* 0x2f800000ff207424 */ /* 0x000fc800078e00ff */
        /* <DEDUP_REMOVED lines=8> */
.L_x_5374:
[----:B------:R-:W-:Y:S05]  /*24c0*/  BSYNC B1 ;  /* 0x0000000000017941 */ /* 0x000fea0003800000 */
.L_x_5372:
[----:B------:R-:W-:Y:S01]  /*24d0*/  BSSY B1, `(.L_x_5382) ;  /* 0x000005e000017945 */ /* 0x000fe20003800000 */
[----:B------:R-:W-:Y:S05]  /*24e0*/  @P4 BRA `(.L_x_5383) ;  /* 0x0000006000004947 */ /* 0x000fea0003800000 */
[----:B------:R-:W-:Y:S01]  /*24f0*/  IMAD.MOV.U32 R30, RZ, RZ, RZ ;  /* 0x000000ffff1e7224 */ /* 0x000fe200078e00ff */
[----:B------:R-:W-:Y:S01]  /*2500*/  MOV R19, R34 ;  /* 0x0000002200137202 */ /* 0x000fe20000000f00 */
[----:B------:R-:W-:Y:S05]  /*2510*/  @!P3 BRA `(.L_x_5384) ;  /* 0x000005900000b947 */ /* 0x000fea0003800000 */
[----:B------:R-:W-:Y:S01]  /*2520*/  IMAD.MOV.U32 R19, RZ, RZ, R34 ;  /* 0x000000ffff137224 */ /* 0x000fe200078e0022 */
[----:B-----5:R-:W-:Y:S01]  /*2530*/  HADD2.F32 R30, -RZ, R45.H1_H1 ;  /* 0x3000002dff1e7230 */ /* 0x020fe20000004100 */
[----:B------:R-:W-:Y:S05]  /*2540*/  BRA `(.L_x_5384) ;  /* 0x0000056000007947 */ /* 0x000fea0003800000 */
.L_x_5383:
        /* <DEDUP_REMOVED lines=12> */
.L_x_5386:
[----:B------:R-:W-:Y:S02]  /*2610*/  IMAD.MOV.U32 R32, RZ, RZ, R20 ;  /* 0x000000ffff207224 */ /* 0x000fe400078e0014 */
.L_x_5387:
[----:B------:R-:W-:Y:S05]  /*2620*/  BSYNC B2 ;  /* 0x0000000000027941 */ /* 0x000fea0003800000 */
.L_x_5385:
        /* <DEDUP_REMOVED lines=16> */
.L_x_5391:
[----:B------:R-:W-:Y:S05]  /*2730*/  BSYNC B3 ;  /* 0x0000000000037941 */ /* 0x000fea0003800000 */
.L_x_5390:
        /* <DEDUP_REMOVED lines=38> */
[----:B------:R-:W-:-:S05]  /*29a0*/  IMAD.WIDE.U32 R20, R21, -0x326172a9, RZ ;  /* 0xcd9e8d5715147825 */ /* 0x000fca00078e00ff */
[----:B------:R-:W-:Y:S01]  /*29b0*/  LOP3.LUT R16, R21, UR25, R30, 0x96, !PT ;  /* 0x0000001915107c12 */ /* 0x000fe2000f8e961e */
[----:B------:R-:W-:-:S04]  /*29c0*/  IMAD.WIDE.U32 R30, R31, -0x2daee0ad, RZ ;  /* 0xd2511f531f1e7825 */ /* 0x000fc800078e00ff */
[----:B------:R-:W-:Y:S01]  /*29d0*/  IMAD.MOV.U32 R21, RZ, RZ, R30 ;  /* 0x000000ffff157224 */ /* 0x000fe200078e001e */
[----:B------:R-:W-:Y:S02]  /*29e0*/  LOP3.LUT R18, R31, UR26, R18, 0x96, !PT ;  /* 0x0000001a1f127c12 */ /* 0x000fe4000f8e9612 */
.L_x_5389:
[----:B------:R-:W-:Y:S05]  /*29f0*/  BSYNC B2 ;  /* 0x0000000000027941 */ /* 0x000fea0003800000 */
.L_x_5388:
        /* <DEDUP_REMOVED lines=11> */
.L_x_5384:
[----:B------:R-:W-:Y:S05]  /*2ab0*/  BSYNC B1 ;  /* 0x0000000000017941 */ /* 0x000fea0003800000 */
.L_x_5382:
[----:B------:R-:W-:Y:S01]  /*2ac0*/  BSSY B1, `(.L_x_5392) ;  /* 0x000005e000017945 */ /* 0x000fe20003800000 */
[----:B------:R-:W-:Y:S05]  /*2ad0*/  @P4 BRA `(.L_x_5393) ;  /* 0x0000006000004947 */ /* 0x000fea0003800000 */
[----:B------:R-:W-:Y:S01]  /*2ae0*/  HFMA2.MMA R32, -RZ, RZ, 0, 0 ;  /* 0x00000000ff207435 */ /* 0x000fe200000001ff */
[----:B------:R-:W-:Y:S01]  /*2af0*/  IMAD.MOV.U32 R38, RZ, RZ, R19 ;  /* 0x000000ffff267224 */ /* 0x000fe200078e0013 */
[----:B------:R-:W-:Y:S05]  /*2b00*/  @!P3 BRA `(.L_x_5394) ;  /* 0x000005900000b947 */ /* 0x000fea0003800000 */
[----:B------:R-:W-:Y:S01]  /*2b10*/  IMAD.MOV.U32 R38, RZ, RZ, R19 ;  /* 0x000000ffff267224 */ /* 0x000fe200078e0013 */
[----:B-----5:R-:W-:Y:S01]  /*2b20*/  HADD2.F32 R32, -RZ, R46.H0_H0 ;  /* 0x2000002eff207230 */ /* 0x020fe20000004100 */
[----:B------:R-:W-:Y:S05]  /*2b30*/  BRA `(.L_x_5394) ;  /* 0x0000056000007947 */ /* 0x000fea0003800000 */
.L_x_5393:
        /* <DEDUP_REMOVED lines=12> */
.L_x_5396:
[----:B------:R-:W-:Y:S02]  /*2c00*/  MOV R34, R20 ;  /* 0x0000001400227202 */ /* 0x000fe40000000f00 */
.L_x_5397:
[----:B------:R-:W-:Y:S05]  /*2c10*/  BSYNC B2 ;  /* 0x0000000000027941 */ /* 0x000fea0003800000 */
.L_x_5395:
        /* <DEDUP_REMOVED lines=16> */
.L_x_5401:
[----:B------:R-:W-:Y:S05]  /*2d20*/  BSYNC B3 ;  /* 0x0000000000037941 */ /* 0x000fea0003800000 */
.L_x_5400:
        /* <DEDUP_REMOVED lines=42> */
[----:B------:R-:W-:Y:S02]  /*2fd0*/  LOP3.LUT R18, R33, UR26, R18, 0x96, !PT ;  /* 0x0000001a21127c12 */ /* 0x000fe4000f8e9612 */
.L_x_5399:
[----:B------:R-:W-:Y:S05]  /*2fe0*/  BSYNC B2 ;  /* 0x0000000000027941 */ /* 0x000fea0003800000 */
.L_x_5398:
        /* <DEDUP_REMOVED lines=11> */
.L_x_5394:
[----:B------:R-:W-:Y:S05]  /*30a0*/  BSYNC B1 ;  /* 0x0000000000017941 */ /* 0x000fea0003800000 */
.L_x_5392:
[----:B------:R-:W-:Y:S01]  /*30b0*/  BSSY B1, `(.L_x_5402) ;  /* 0x000005e000017945 */ /* 0x000fe20003800000 */
[----:B------:R-:W-:Y:S05]  /*30c0*/  @P4 BRA `(.L_x_5403) ;  /* 0x0000006000004947 */ /* 0x000fea0003800000 */
[----:B------:R-:W-:Y:S02]  /*30d0*/  IMAD.MOV.U32 R34, RZ, RZ, RZ ;  /* 0x000000ffff227224 */ /* 0x000fe400078e00ff */
[----:B------:R-:W-:Y:S01]  /*30e0*/  IMAD.MOV.U32 R19, RZ, RZ, R38 ;  /* 0x000000ffff137224 */ /* 0x000fe200078e0026 */
[----:B------:R-:W-:Y:S05]  /*30f0*/  @!P3 BRA `(.L_x_5404) ;  /* 0x000005900000b947 */ /* 0x000fea0003800000 */
[----:B------:R-:W-:Y:S01]  /*3100*/  MOV R19, R38 ;  /* 0x0000002600137202 */ /* 0x000fe20000000f00 */
[----:B-----5:R-:W-:Y:S01]  /*3110*/  HADD2.F32 R34, -RZ, R46.H1_H1 ;  /* 0x3000002eff227230 */ /* 0x020fe20000004100 */
[----:B------:R-:W-:Y:S05]  /*3120*/  BRA `(.L_x_5404) ;  /* 0x0000056000007947 */ /* 0x000fea0003800000 */
.L_x_5403:
        /* <DEDUP_REMOVED lines=12> */
.L_x_5406:
[----:B------:R-:W-:Y:S02]  /*31f0*/  IMAD.MOV.U32 R36, RZ, RZ, R20 ;  /* 0x000000ffff247224 */ /* 0x000fe400078e0014 */
.L_x_5407:
[----:B------:R-:W-:Y:S05]  /*3200*/  BSYNC B2 ;  /* 0x0000000000027941 */ /* 0x000fea0003800000 */
.L_x_5405:
        /* <DEDUP_REMOVED lines=16> */
.L_x_5411:
[----:B------:R-:W-:Y:S05]  /*3310*/  BSYNC B3 ;  /* 0x0000000000037941 */ /* 0x000fea0003800000 */
.L_x_5410:
        /* <DEDUP_REMOVED lines=43> */
.L_x_5409:
[----:B------:R-:W-:Y:S05]  /*35d0*/  BSYNC B2 ;  /* 0x0000000000027941 */ /* 0x000fea0003800000 */
.L_x_5408:
        /* <DEDUP_REMOVED lines=11> */
.L_x_5404:
[----:B------:R-:W-:Y:S05]  /*3690*/  BSYNC B1 ;  /* 0x0000000000017941 */ /* 0x000fea0003800000 */
.L_x_5402:
[----:B------:R-:W-:Y:S01]  /*36a0*/  BSSY B1, `(.L_x_5412) ;  /* 0x000005e000017945 */ /* 0x000fe20003800000 */
[----:B------:R-:W-:Y:S05]  /*36b0*/  @P4 BRA `(.L_x_5413) ;  /* 0x0000006000004947 */ /* 0x000fea0003800000 */
[----:B------:R-:W-:Y:S01]  /*36c0*/  IMAD.MOV.U32 R36, RZ, RZ, RZ ;  /* 0x000000ffff247224 */ /* 0x000fe200078e00ff */
[----:B------:R-:W-:Y:S01]  /*36d0*/  MOV R49, R19 ;  /* 0x0000001300317202 */ /* 0x000fe20000000f00 */
[----:B------:R-:W-:Y:S05]  /*36e0*/  @!P3 BRA `(.L_x_5414) ;  /* 0x000005900000b947 */ /* 0x000fea0003800000 */
[----:B------:R-:W-:Y:S01]  /*36f0*/  IMAD.MOV.U32 R49, RZ, RZ, R19 ;  /* 0x000000ffff317224 */ /* 0x000fe200078e0013 */
[----:B-----5:R-:W-:Y:S01]  /*3700*/  HADD2.F32 R36, -RZ, R47.H0_H0 ;  /* 0x2000002fff247230 */ /* 0x020fe20000004100 */
[----:B------:R-:W-:Y:S05]  /*3710*/  BRA `(.L_x_5414) ;  /* 0x0000056000007947 */ /* 0x000fea0003800000 */
.L_x_5413:
        /* <DEDUP_REMOVED lines=12> */
.L_x_5416:
[----:B------:R-:W-:Y:S02]  /*37e0*/  IMAD.MOV.U32 R38, RZ, RZ, R20 ;  /* 0x000000ffff267224 */ /* 0x000fe400078e0014 */
.L_x_5417:
[----:B------:R-:W-:Y:S05]  /*37f0*/  BSYNC B2 ;  /* 0x0000000000027941 */ /* 0x000fea0003800000 */
.L_x_5415:
        /* <DEDUP_REMOVED lines=16> */
.L_x_5421:
[----:B------:R-:W-:Y:S05]  /*3900*/  BSYNC B3 ;  /* 0x0000000000037941 */ /* 0x000fea0003800000 */
.L_x_5420:
        /* <DEDUP_REMOVED lines=43> */
.L_x_5419:
[----:B------:R-:W-:Y:S05]  /*3bc0*/  BSYNC B2 ;  /* 0x0000000000027941 */ /* 0x000fea0003800000 */
.L_x_5418:
        /* <DEDUP_REMOVED lines=11> */
.L_x_5414:
[----:B------:R-:W-:Y:S05]  /*3c80*/  BSYNC B1 ;  /* 0x0000000000017941 */ /* 0x000fea0003800000 */
.L_x_5412:
[----:B------:R-:W-:Y:S01]  /*3c90*/  BSSY B1, `(.L_x_5422) ;  /* 0x000005e000017945 */ /* 0x000fe20003800000 */
[----:B------:R-:W-:Y:S05]  /*3ca0*/  @P4 BRA `(.L_x_5423) ;  /* 0x0000006000004947 */ /* 0x000fea0003800000 */
[----:B------:R-:W-:Y:S01]  /*3cb0*/  HFMA2.MMA R38, -RZ, RZ, 0, 0 ;  /* 0x00000000ff267435 */ /* 0x000fe200000001ff */
[----:B------:R-:W-:Y:S01]  /*3cc0*/  IMAD.MOV.U32 R19, RZ, RZ, R49 ;  /* 0x000000ffff137224 */ /* 0x000fe200078e0031 */
[----:B------:R-:W-:Y:S05]  /*3cd0*/  @!P3 BRA `(.L_x_5424) ;  /* 0x000005900000b947 */ /* 0x000fea0003800000 */
[----:B------:R-:W-:Y:S01]  /*3ce0*/  IMAD.MOV.U32 R19, RZ, RZ, R49 ;  /* 0x000000ffff137224 */ /* 0x000fe200078e0031 */
[----:B-----5:R-:W-:Y:S01]  /*3cf0*/  HADD2.F32 R38, -RZ, R47.H1_H1 ;  /* 0x3000002fff267230 */ /* 0x020fe20000004100 */
[----:B------:R-:W-:Y:S05]  /*3d00*/  BRA `(.L_x_5424) ;  /* 0x0000056000007947 */ /* 0x000fea0003800000 */
.L_x_5423:
        /* <DEDUP_REMOVED lines=12> */
.L_x_5426:
[----:B------:R-:W-:Y:S02]  /*3dd0*/  MOV R48, R20 ;  /* 0x0000001400307202 */ /* 0x000fe40000000f00 */
.L_x_5427:
[----:B------:R-:W-:Y:S05]  /*3de0*/  BSYNC B2 ;  /* 0x0000000000027941 */ /* 0x000fea0003800000 */
.L_x_5425:
        /* <DEDUP_REMOVED lines=16> */
.L_x_5431:
[----:B------:R-:W-:Y:S05]  /*3ef0*/  BSYNC B3 ;  /* 0x0000000000037941 */ /* 0x000fea0003800000 */
.L_x_5430:
        /* <DEDUP_REMOVED lines=43> */
.L_x_5429:
[----:B------:R-:W-:Y:S05]  /*41b0*/  BSYNC B2 ;  /* 0x0000000000027941 */ /* 0x000fea0003800000 */
.L_x_5428:
[----:B------:R-:W0:Y:S01]  /*41c0*/  I2F.U32 R38, R48 ;  /* 0x0000003000267306 */ /* 0x000e220000201000 */
[----:B------:R-:W-:Y:S01]  /*41d0*/  HFMA2.MMA R49, -RZ, RZ, 0.1171875, 0 ;  /* 0x2f800000ff317435 */ /* 0x000fe200000001ff */
[----:B-----5:R-:W-:-:S05]  /*41e0*/  HADD2.F32 R39, -RZ, R43.H1_H1 ;  /* 0x3000002bff277230 */ /* 0x020fca0000004100 */
[----:B------:R-:W-:-:S04]  /*41f0*/  FMUL.FTZ R39, R39, c[0x0][0x1ec] ;  /* 0x00007b0027277a20 */ /* 0x000fc80000410000 */
[----:B------:R-:W-:Y:S02]  /*4200*/  FMUL.FTZ R39, R39, c[0x0][0x1e8] ;  /* 0x00007a0027277a20 */ /* 0x000fe40000410000 */
[----:B0-----:R-:W-:-:S05]  /*4210*/  FFMA.FTZ R38, R38, R49, 1.1641532182693481445e-10 ;  /* 0x2f00000026267423 */ /* 0x001fca0000010031 */
[----:B------:R-:W-:-:S04]  /*4220*/  FSETP.GTU.FTZ.AND P4, PT, R38, c[0x0][0x1e4], PT ;  /* 0x0000790026007a0b */ /* 0x000fc80003f9c000 */
[----:B------:R-:W-:Y:S01]  /*4230*/  FSEL R38, R39, RZ, !P4 ;  /* 0x000000ff27267208 */ /* 0x000fe20006000000 */
[----:B------:R-:W-:-:S05]  /*4240*/  @P3 HADD2.F32 R39, -RZ, R47.H1_H1 ;  /* 0x3000002fff273230 */ /* 0x000fca0000004100 */
[----:B------:R-:W-:Y:S01]  /*4250*/  @P3 FADD.FTZ R38, R39, R38 ;  /* 0x0000002627263221 */ /* 0x000fe20000010000 */
[----:B------:R-:W-:Y:S02]  /*4260*/  SEL R39, RZ, 0x1, P4 ;  /* 0x00000001ff277807 */ /* 0x000fe40002000000 */
.L_x_5424:
[----:B------:R-:W-:Y:S05]  /*4270*/  BSYNC B1 ;  /* 0x0000000000017941 */ /* 0x000fea0003800000 */
.L_x_5422:
[----:B------:R-:W-:Y:S01]  /*4280*/  IMAD.MOV.U32 R88, RZ, RZ, 0x10 ;  /* 0x00000010ff587424 */ /* 0x000fe200078e00ff */
[----:B------:R-:W-:Y:S01]  /*4290*/  F2FP.PACK_AB R51, R38, R36 ;  /* 0x000000242633723e */ /* 0x000fe200000000ff */
[----:B------:R-:W-:Y:S01]  /*42a0*/  BSSY B1, `(.L_x_5432) ;  /* 0x000001b000017945 */ /* 0x000fe20003800000 */
[----:B------:R-:W-:Y:S01]  /*42b0*/  F2FP.PACK_AB R50, R34, R32 ;  /* 0x000000202232723e */ /* 0x000fe200000000ff */
[----:B------:R-:W-:Y:S01]  /*42c0*/  IMAD.WIDE.U32 R88, R95, R88, c[0x0][0x188] ;  /* 0x000062005f587625 */ /* 0x000fe200078e0058 */
[----:B------:R-:W-:Y:S02]  /*42d0*/  F2FP.PACK_AB R49, R30, R28 ;  /* 0x0000001c1e31723e */ /* 0x000fe400000000ff */
[----:B------:R-:W-:-:S05]  /*42e0*/  F2FP.PACK_AB R48, R26, R24 ;  /* 0x000000181a30723e */ /* 0x000fca00000000ff */
        /* <DEDUP_REMOVED lines=16> */
[----:B------:R-:W-:Y:S02]  /*43f0*/  LOP3.LUT R48, R88, R48, R50, 0xfe, !PT ;  /* 0x0000003058307212 */ /* 0x000fe400078efe32 */
[----:B------:R-:W-:Y:S02]  /*4400*/  MOV R50, 0x8 ;  /* 0x0000000800327802 */ /* 0x000fe40000000f00 */
[----:B------:R-:W-:Y:S02]  /*4410*/  LOP3.LUT R88, R48, 0xff, R25, 0xf8, !PT ;  /* 0x000000ff30587812 */ /* 0x000fe400078ef819 */
[----:B------:R-:W-:Y:S01]  /*4420*/  LOP3.LUT R89, R165, R89, RZ, 0xfc, !PT ;  /* 0x00000059a5597212 */ /* 0x000fe200078efcff */
[----:B------:R-:W-:-:S05]  /*4430*/  IMAD.WIDE.U32 R48, R93, R50, c[0x0][0x190] ;  /* 0x000064005d307625 */ /* 0x000fca00078e0032 */
[----:B------:R0:W-:Y:S02]  /*4440*/  STG.E.64 [R48.64], R88 ;  /* 0x0000005830007986 */ /* 0x0001e4000c101b06 */
.L_x_5433:
[----:B------:R-:W-:Y:S05]  /*4450*/  BSYNC B1 ;  /* 0x0000000000017941 */ /* 0x000fea0003800000 */
.L_x_5432:
[----:B------:R-:W-:Y:S02]  /*4460*/  IADD3 R95, R95, 0x80, RZ ;  /* 0x000000805f5f7810 */ /* 0x000fe40007ffe0ff */
[----:B------:R-:W-:Y:S02]  /*4470*/  IADD3 R93, R93, 0x80, RZ ;  /* 0x000000805d5d7810 */ /* 0x000fe40007ffe0ff */
.L_x_5351:
[----:B0-----:R-:W-:Y:S05]  /*4480*/  BSYNC B0 ;  /* 0x0000000000007941 */ /* 0x001fea0003800000 */
.L_x_5350:
        /* <DEDUP_REMOVED lines=14> */
[----:B0-----:R-:W-:Y:S01]  /*4570*/  HFMA2.MMA R53, -RZ, RZ, 0, 0 ;  /* 0x00000000ff357435 */ /* 0x001fe200000001ff */
[----:B------:R-:W-:Y:S01]  /*4580*/  IMAD.MOV.U32 R48, RZ, RZ, R19 ;  /* 0x000000ffff307224 */ /* 0x000fe200078e0013 */
[----:B------:R-:W-:Y:S05]  /*4590*/  @!P3 BRA `(.L_x_5438) ;  /* 0x000005a00000b947 */ /* 0x000fea0003800000 */
[----:B------:R-:W-:Y:S01]  /*45a0*/  IMAD.MOV.U32 R48, RZ, RZ, R19 ;  /* 0x000000ffff307224 */ /* 0x000fe200078e0013 */
[----:B-----5:R-:W-:Y:S01]  /*45b0*/  HADD2.F32 R53, -RZ, R44.H0_H0 ;  /* 0x2000002cff357230 */ /* 0x020fe20000004100 */
[----:B------:R-:W-:Y:S05]  /*45c0*/  BRA `(.L_x_5438) ;  /* 0x0000057000007947 */ /* 0x000fea0003800000 */
.L_x_5437:
[C---:B0-----:R-:W-:Y:S01]  /*45d0*/  ISETP.NE.AND P5, PT, R19.reuse, 0x1, PT ;  /* 0x000000011300780c */ /* 0x041fe20003fa5270 */
        /* <DEDUP_REMOVED lines=11> */
.L_x_5440:
[----:B------:R-:W-:Y:S02]  /*4690*/  MOV R25, R20 ;  /* 0x0000001400197202 */ /* 0x000fe40000000f00 */
.L_x_5441:
[----:B------:R-:W-:Y:S05]  /*46a0*/  BSYNC B2 ;  /* 0x0000000000027941 */ /* 0x000fea0003800000 */
.L_x_5439:
        /* <DEDUP_REMOVED lines=16> */
.L_x_5445:
[----:B------:R-:W-:Y:S05]  /*47b0*/  BSYNC B3 ;  /* 0x0000000000037941 */ /* 0x000fea0003800000 */
.L_x_5444:
        /* <DEDUP_REMOVED lines=43> */
.L_x_5443:
[----:B------:R-:W-:Y:S05]  /*4a70*/  BSYNC B2 ;  /* 0x0000000000027941 */ /* 0x000fea0003800000 */
.L_x_5442:
[----:B------:R-:W0:Y:S01]  /*4a80*/  I2F.U32 R19, R25 ;  /* 0x0000001900137306 */ /* 0x000e220000201000 */
[----:B------:R-:W-:Y:S01]  /*4a90*/  HFMA2.MMA R50, -RZ, RZ, 0.1171875, 0 ;  /* 0x2f800000ff327435 */ /* 0x000fe200000001ff */
[----:B-----5:R-:W-:-:S05]  /*4aa0*/  HADD2.F32 R49, -RZ, R40.H0_H0 ;  /* 0x20000028ff317230 */ /* 0x020fca0000004100 */
[----:B------:R-:W-:-:S04]  /*4ab0*/  FMUL.FTZ R49, R49, c[0x0][0x1ec] ;  /* 0x00007b0031317a20 */ /* 0x000fc80000410000 */
[----:B------:R-:W-:Y:S02]  /*4ac0*/  FMUL.FTZ R49, R49, c[0x0][0x1e8] ;  /* 0x00007a0031317a20 */ /* 0x000fe40000410000 */
[----:B0-----:R-:W-:Y:S01]  /*4ad0*/  FFMA.FTZ R19, R19, R50, 1.1641532182693481445e-10 ;  /* 0x2f00000013137423 */ /* 0x001fe20000010032 */
[----:B------:R-:W-:-:S04]  /*4ae0*/  @P3 HADD2.F32 R50, -RZ, R44.H0_H0 ;  /* 0x2000002cff323230 */ /* 0x000fc80000004100 */
[----:B------:R-:W-:-:S04]  /*4af0*/  FSETP.GTU.FTZ.AND P5, PT, R19, c[0x0][0x1e4], PT ;  /* 0x0000790013007a0b */ /* 0x000fc80003fbc000 */
[----:B------:R-:W-:Y:S02]  /*4b00*/  FSEL R53, R49, RZ, !P5 ;  /* 0x000000ff31357208 */ /* 0x000fe40006800000 */
[----:B------:R-:W-:-:S03]  /*4b10*/  SEL R19, RZ, 0x1, P5 ;  /* 0x00000001ff137807 */ /* 0x000fc60002800000 */
[----:B------:R-:W-:Y:S01]  /*4b20*/  @P3 FADD.FTZ R53, R50, R53 ;  /* 0x0000003532353221 */ /* 0x000fe20000010000 */
[----:B------:R-:W-:Y:S02]  /*4b30*/  PRMT R25, R19, 0x7610, R25 ;  /* 0x0000761013197816 */ /* 0x000fe40000000019 */
.L_x_5438:
[----:B------:R-:W-:Y:S05]  /*4b40*/  BSYNC B1 ;  /* 0x0000000000017941 */ /* 0x000fea0003800000 */
.L_x_5436:
        /* <DEDUP_REMOVED lines=8> */
.L_x_5447:
        /* <DEDUP_REMOVED lines=12> */
.L_x_5450:
[----:B------:R-:W-:Y:S02]  /*4c90*/  IMAD.MOV.U32 R27, RZ, RZ, R20 ;  /* 0x000000ffff1b7224 */ /* 0x000fe400078e0014 */
.L_x_5451:
[----:B------:R-:W-:Y:S05]  /*4ca0*/  BSYNC B2 ;  /* 0x0000000000027941 */ /* 0x000fea0003800000 */
.L_x_5449:
        /* <DEDUP_REMOVED lines=16> */
.L_x_5455:
[----:B------:R-:W-:Y:S05]  /*4db0*/  BSYNC B3 ;  /* 0x0000000000037941 */ /* 0x000fea0003800000 */
.L_x_5454:
        /* <DEDUP_REMOVED lines=43> */
.L_x_5453:
[----:B------:R-:W-:Y:S05]  /*5070*/  BSYNC B2 ;  /* 0x0000000000027941 */ /* 0x000fea0003800000 */
.L_x_5452:
[----:B------:R-:W0:Y:S01]  /*5080*/  I2F.U32 R27, R27 ;  /* 0x0000001b001b7306 */ /* 0x000e220000201000 */
[----:B-----5:R-:W-:Y:S01]  /*5090*/  HADD2.F32 R49, -RZ, R40.H1_H1 ;  /* 0x30000028ff317230 */ /* 0x020fe20000004100 */
[----:B------:R-:W-:-:S04]  /*50a0*/  IMAD.MOV.U32 R48, RZ, RZ, 0x2f800000 ;  /* 0x2f800000ff307424 */ /* 0x000fc800078e00ff */
[----:B------:R-:W-:-:S04]  /*50b0*/  FMUL.FTZ R49, R49, c[0x0][0x1ec] ;  /* 0x00007b0031317a20 */ /* 0x000fc80000410000 */
[----:B------:R-:W-:Y:S02]  /*50c0*/  FMUL.FTZ R49, R49, c[0x0][0x1e8] ;  /* 0x00007a0031317a20 */ /* 0x000fe40000410000 */
[----:B0-----:R-:W-:-:S05]  /*50d0*/  FFMA.FTZ R48, R27, R48, 1.1641532182693481445e-10 ;  /* 0x2f0000001b307423 */ /* 0x001fca0000010030 */
[----:B------:R-:W-:-:S04]  /*50e0*/  FSETP.GTU.FTZ.AND P5, PT, R48, c[0x0][0x1e4], PT ;  /* 0x0000790030007a0b */ /* 0x000fc80003fbc000 */
[----:B------:R-:W-:Y:S01]  /*50f0*/  FSEL R54, R49, RZ, !P5 ;  /* 0x000000ff31367208 */ /* 0x000fe20006800000 */
[----:B------:R-:W-:Y:S01]  /*5100*/  @P3 HADD2.F32 R49, -RZ, R44.H1_H1 ;  /* 0x3000002cff313230 */ /* 0x000fe20000004100 */
[----:B------:R-:W-:-:S04]  /*5110*/  SEL R48, RZ, 0x1, P5 ;  /* 0x00000001ff307807 */ /* 0x000fc80002800000 */
[----:B------:R-:W-:Y:S01]  /*5120*/  @P3 FADD.FTZ R54, R49, R54 ;  /* 0x0000003631363221 */ /* 0x000fe20000010000 */
[----:B------:R-:W-:Y:S02]  /*5130*/  PRMT R27, R48, 0x7610, R27 ;  /* 0x00007610301b7816 */ /* 0x000fe4000000001b */
.L_x_5448:
[----:B------:R-:W-:Y:S05]  /*5140*/  BSYNC B1 ;  /* 0x0000000000017941 */ /* 0x000fea0003800000 */
.L_x_5446:
        /* <DEDUP_REMOVED lines=8> */
.L_x_5457:
        /* <DEDUP_REMOVED lines=12> */
.L_x_5460:
[----:B------:R-:W-:Y:S02]  /*5290*/  IMAD.MOV.U32 R29, RZ, RZ, R20 ;  /* 0x000000ffff1d7224 */ /* 0x000fe400078e0014 */
.L_x_5461:
[----:B------:R-:W-:Y:S05]  /*52a0*/  BSYNC B2 ;  /* 0x0000000000027941 */ /* 0x000fea0003800000 */
.L_x_5459:
        /* <DEDUP_REMOVED lines=16> */
.L_x_5465:
[----:B------:R-:W-:Y:S05]  /*53b0*/  BSYNC B3 ;  /* 0x0000000000037941 */ /* 0x000fea0003800000 */
.L_x_5464:
        /* <DEDUP_REMOVED lines=40> */
[----:B------:R-:W-:Y:S01]  /*5640*/  MOV R21, R48 ;  /* 0x0000003000157202 */ /* 0x000fe20000000f00 */
[----:B------:R-:W-:Y:S01]  /*5650*/  IMAD.MOV.U32 R48, RZ, RZ, RZ ;  /* 0x000000ffff307224 */ /* 0x000fe200078e00ff */
[----:B------:R-:W-:Y:S02]  /*5660*/  LOP3.LUT R18, R49, UR26, R18, 0x96, !PT ;  /* 0x0000001a31127c12 */ /* 0x000fe4000f8e9612 */
.L_x_5463:
[----:B------:R-:W-:Y:S05]  /*5670*/  BSYNC B2 ;  /* 0x0000000000027941 */ /* 0x000fea0003800000 */
.L_x_5462:
[----:B------:R-:W0:Y:S01]  /*5680*/  I2F.U32 R19, R29 ;  /* 0x0000001d00137306 */ /* 0x000e220000201000 */
[----:B-----5:R-:W-:Y:S01]  /*5690*/  HADD2.F32 R49, -RZ, R41.H0_H0 ;  /* 0x20000029ff317230 */ /* 0x020fe20000004100 */
[----:B------:R-:W-:-:S04]  /*56a0*/  IMAD.MOV.U32 R50, RZ, RZ, 0x2f800000 ;  /* 0x2f800000ff327424 */ /* 0x000fc800078e00ff */
        /* <DEDUP_REMOVED lines=9> */
.L_x_5458:
[----:B------:R-:W-:Y:S05]  /*5740*/  BSYNC B1 ;  /* 0x0000000000017941 */ /* 0x000fea0003800000 */
.L_x_5456:
        /* <DEDUP_REMOVED lines=8> */
.L_x_5467:
        /* <DEDUP_REMOVED lines=12> */
.L_x_5470:
[----:B------:R-:W-:Y:S02]  /*5890*/  MOV R31, R20 ;  /* 0x00000014001f7202 */ /* 0x000fe40000000f00 */
.L_x_5471:
[----:B------:R-:W-:Y:S05]  /*58a0*/  BSYNC B2 ;  /* 0x0000000000027941 */ /* 0x000fea0003800000 */
.L_x_5469:
        /* <DEDUP_REMOVED lines=16> */
.L_x_5475:
[----:B------:R-:W-:Y:S05]  /*59b0*/  BSYNC B3 ;  /* 0x0000000000037941 */ /* 0x000fea0003800000 */
.L_x_5474:
        /* <DEDUP_REMOVED lines=43> */
.L_x_5473:
[----:B------:R-:W-:Y:S05]  /*5c70*/  BSYNC B2 ;  /* 0x0000000000027941 */ /* 0x000fea0003800000 */
.L_x_5472:
        /* <DEDUP_REMOVED lines=12> */
.L_x_5468:
[----:B------:R-:W-:Y:S05]  /*5d40*/  BSYNC B1 ;  /* 0x0000000000017941 */ /* 0x000fea0003800000 */
.L_x_5466:
        /* <DEDUP_REMOVED lines=8> */
.L_x_5477:
        /* <DEDUP_REMOVED lines=12> */
.L_x_5480:
[----:B------:R-:W-:Y:S02]  /*5e90*/  IMAD.MOV.U32 R33, RZ, RZ, R20 ;  /* 0x000000ffff217224 */ /* 0x000fe400078e0014 */
.L_x_5481:
[----:B------:R-:W-:Y:S05]  /*5ea0*/  BSYNC B2 ;  /* 0x0000000000027941 */ /* 0x000fea0003800000 */
.L_x_5479:
        /* <DEDUP_REMOVED lines=16> */
.L_x_5485:
[----:B------:R-:W-:Y:S05]  /*5fb0*/  BSYNC B3 ;  /* 0x0000000000037941 */ /* 0x000fea0003800000 */
.L_x_5484:
        /* <DEDUP_REMOVED lines=41> */
[----:B------:R-:W-:Y:S01]  /*6250*/  HFMA2.MMA R48, -RZ, RZ, 0, 0 ;  /* 0x00000000ff307435 */ /* 0x000fe200000001ff */
[----:B------:R-:W-:-:S05]  /*6260*/  LOP3.LUT R18, R49, UR26, R18, 0x96, !PT ;  /* 0x0000001a31127c12 */ /* 0x000fca000f8e9612 */
.L_x_5483:
[----:B------:R-:W-:Y:S05]  /*6270*/  BSYNC B2 ;  /* 0x0000000000027941 */ /* 0x000fea0003800000 */
.L_x_5482:
        /* <DEDUP_REMOVED lines=12> */
.L_x_5478:
[----:B------:R-:W-:Y:S05]  /*6340*/  BSYNC B1 ;  /* 0x0000000000017941 */ /* 0x000fea0003800000 */
.L_x_5476:
        /* <DEDUP_REMOVED lines=8> */
.L_x_5487:
        /* <DEDUP_REMOVED lines=12> */
.L_x_5490:
[----:B------:R-:W-:Y:S02]  /*6490*/  IMAD.MOV.U32 R35, RZ, RZ, R20 ;  /* 0x000000ffff237224 */ /* 0x000fe400078e0014 */
.L_x_5491:
[----:B------:R-:W-:Y:S05]  /*64a0*/  BSYNC B2 ;  /* 0x0000000000027941 */ /* 0x000fea0003800000 */
.L_x_5489:
        /* <DEDUP_REMOVED lines=16> */
.L_x_5495:
[----:B------:R-:W-:Y:S05]  /*65b0*/  BSYNC B3 ;  /* 0x0000000000037941 */ /* 0x000fea0003800000 */
.L_x_5494:
        /* <DEDUP_REMOVED lines=40> */
[----:B------:R-:W-:-:S05]  /*6840*/  IMAD.WIDE.U32 R48, R49, -0x2daee0ad, RZ ;  /* 0xd2511f5331307825 */ /* 0x000fca00078e00ff */
[----:B------:R-:W-:Y:S02]  /*6850*/  LOP3.LUT R18, R49, UR26, R18, 0x96, !PT ;  /* 0x0000001a31127c12 */ /* 0x000fe4000f8e9612 */
[----:B------:R-:W-:Y:S02]  /*6860*/  MOV R21, R48 ;  /* 0x0000003000157202 */ /* 0x000fe40000000f00 */
.L_x_5493:
[----:B------:R-:W-:Y:S05]  /*6870*/  BSYNC B2 ;  /* 0x0000000000027941 */ /* 0x000fea0003800000 */
.L_x_5492:
        /* <DEDUP_REMOVED lines=12> */
.L_x_5488:
[----:B------:R-:W-:Y:S05]  /*6940*/  BSYNC B1 ;  /* 0x0000000000017941 */ /* 0x000fea0003800000 */
.L_x_5486:
        /* <DEDUP_REMOVED lines=8> */
.L_x_5497:
        /* <DEDUP_REMOVED lines=12> */
.L_x_5500:
[----:B------:R-:W-:Y:S02]  /*6a90*/  MOV R37, R20 ;  /* 0x0000001400257202 */ /* 0x000fe40000000f00 */
.L_x_5501:
[----:B------:R-:W-:Y:S05]  /*6aa0*/  BSYNC B2 ;  /* 0x0000000000027941 */ /* 0x000fea0003800000 */
.L_x_5499:
        /* <DEDUP_REMOVED lines=16> */
.L_x_5505:
[----:B------:R-:W-:Y:S05]  /*6bb0*/  BSYNC B3 ;  /* 0x0000000000037941 */ /* 0x000fea0003800000 */
.L_x_5504:
        /* <DEDUP_REMOVED lines=42> */
[----:B------:R-:W-:Y:S02]  /*6e60*/  IMAD.MOV.U32 R48, RZ, RZ, RZ ;  /* 0x000000ffff307224 */ /* 0x000fe400078e00ff */
.L_x_5503:
[----:B------:R-:W-:Y:S05]  /*6e70*/  BSYNC B2 ;  /* 0x0000000000027941 */ /* 0x000fea0003800000 */
.L_x_5502:
        /* <DEDUP_REMOVED lines=12> */
.L_x_5498:
[----:B------:R-:W-:Y:S05]  /*6f40*/  BSYNC B1 ;  /* 0x0000000000017941 */ /* 0x000fea0003800000 */
.L_x_5496:
        /* <DEDUP_REMOVED lines=8> */
.L_x_5507:
        /* <DEDUP_REMOVED lines=12> */
.L_x_5510:
[----:B------:R-:W-:Y:S02]  /*7090*/  IMAD.MOV.U32 R39, RZ, RZ, R20 ;  /* 0x000000ffff277224 */ /* 0x000fe400078e0014 */
.L_x_5511:
[----:B------:R-:W-:Y:S05]  /*70a0*/  BSYNC B2 ;  /* 0x0000000000027941 */ /* 0x000fea0003800000 */
.L_x_5509:
        /* <DEDUP_REMOVED lines=16> */
.L_x_5515:
[----:B------:R-:W-:Y:S05]  /*71b0*/  BSYNC B3 ;  /* 0x0000000000037941 */ /* 0x000fea0003800000 */
.L_x_5514:
        /* <DEDUP_REMOVED lines=43> */
.L_x_5513:
[----:B------:R-:W-:Y:S05]  /*7470*/  BSYNC B2 ;  /* 0x0000000000027941 */ /* 0x000fea0003800000 */
.L_x_5512:
        /* <DEDUP_REMOVED lines=12> */
.L_x_5508:
[----:B------:R-:W-:Y:S05]  /*7540*/  BSYNC B1 ;  /* 0x0000000000017941 */ /* 0x000fea0003800000 */
.L_x_5506:
        /* <DEDUP_REMOVED lines=29> */
.L_x_5517:
[----:B------:R-:W-:Y:S05]  /*7720*/  BSYNC B1 ;  /* 0x0000000000017941 */ /* 0x000fea0003800000 */
.L_x_5516:
[----:B------:R-:W-:Y:S02]  /*7730*/  IADD3 R95, R95, 0x80, RZ ;  /* 0x000000805f5f7810 */ /* 0x000fe40007ffe0ff */
[----:B------:R-:W-:Y:S02]  /*7740*/  IADD3 R93, R93, 0x80, RZ ;  /* 0x000000805d5d7810 */ /* 0x000fe40007ffe0ff */
.L_x_5435:
[----:B------:R-:W-:Y:S05]  /*7750*/  BSYNC B0 ;  /* 0x0000000000007941 */ /* 0x000fea0003800000 */
.L_x_5434:
        /* <DEDUP_REMOVED lines=17> */
[----:B------:R-:W-:Y:S01]  /*7870*/  MOV R48, R19 ;  /* 0x0000001300307202 */ /* 0x000fe20000000f00 */
[----:B-----5:R-:W-:Y:S01]  /*7880*/  HADD2.F32 R62, -RZ, R44.H0_H0 ;  /* 0x2000002cff3e7230 */ /* 0x020fe20000004100 */
[----:B------:R-:W-:Y:S05]  /*7890*/  BRA `(.L_x_5522) ;  /* 0x0000057000007947 */ /* 0x000fea0003800000 */
.L_x_5521:
        /* <DEDUP_REMOVED lines=12> */
.L_x_5524:
[----:B------:R-:W-:Y:S02]  /*7960*/  IMAD.MOV.U32 R25, RZ, RZ, R20 ;  /* 0x000000ffff197224 */ /* 0x000fe400078e0014 */
.L_x_5525:
[----:B------:R-:W-:Y:S05]  /*7970*/  BSYNC B2 ;  /* 0x0000000000027941 */ /* 0x000fea0003800000 */
.L_x_5523:
        /* <DEDUP_REMOVED lines=16> */
.L_x_5529:
[----:B------:R-:W-:Y:S05]  /*7a80*/  BSYNC B3 ;  /* 0x0000000000037941 */ /* 0x000fea0003800000 */
.L_x_5528:
        /* <DEDUP_REMOVED lines=43> */
.L_x_5527:
[----:B------:R-:W-:Y:S05]  /*7d40*/  BSYNC B2 ;  /* 0x0000000000027941 */ /* 0x000fea0003800000 */
.L_x_5526:
[----:B------:R-:W0:Y:S01]  /*7d50*/  I2F.U32 R19, R25 ;  /* 0x0000001900137306 */ /* 0x000e220000201000 */
[----:B-----5:R-:W-:Y:S01]  /*7d60*/  HADD2.F32 R49, -RZ, R40.H0_H0 ;  /* 0x20000028ff317230 */ /* 0x020fe20000004100 */
[----:B------:R-:W-:-:S04]  /*7d70*/  IMAD.MOV.U32 R50, RZ, RZ, 0x2f800000 ;  /* 0x2f800000ff327424 */ /* 0x000fc800078e00ff */
[----:B------:R-:W-:-:S04]  /*7d80*/  FMUL.FTZ R49, R49, c[0x0][0x1ec] ;  /* 0x00007b0031317a20 */ /* 0x000fc80000410000 */
[----:B------:R-:W-:Y:S02]  /*7d90*/  FMUL.FTZ R49, R49, c[0x0][0x1e8] ;  /* 0x00007a0031317a20 */ /* 0x000fe40000410000 */
[----:B0-----:R-:W-:-:S05]  /*7da0*/  FFMA.FTZ R19, R19, R50, 1.1641532182693481445e-10 ;  /* 0x2f00000013137423 */ /* 0x001fca0000010032 */
[----:B------:R-:W-:-:S04]  /*7db0*/  FSETP.GTU.FTZ.AND P5, PT, R19, c[0x0][0x1e4], PT ;  /* 0x0000790013007a0b */ /* 0x000fc80003fbc000 */
[----:B------:R-:W-:Y:S01]  /*7dc0*/  FSEL R62, R49, RZ, !P5 ;  /* 0x000000ff313e7208 */ /* 0x000fe20006800000 */
[----:B------:R-:W-:Y:S01]  /*7dd0*/  @P3 HADD2.F32 R49, -RZ, R44.H0_H0 ;  /* 0x2000002cff313230 */ /* 0x000fe20000004100 */
[----:B------:R-:W-:-:S04]  /*7de0*/  SEL R19, RZ, 0x1, P5 ;  /* 0x00000001ff137807 */ /* 0x000fc80002800000 */
[----:B------:R-:W-:Y:S01]  /*7df0*/  @P3 FADD.FTZ R62, R49, R62 ;  /* 0x0000003e313e3221 */ /* 0x000fe20000010000 */
[----:B------:R-:W-:Y:S02]  /*7e00*/  PRMT R25, R19, 0x7610, R25 ;  /* 0x0000761013197816 */ /* 0x000fe40000000019 */
.L_x_5522:
[----:B------:R-:W-:Y:S05]  /*7e10*/  BSYNC B1 ;  /* 0x0000000000017941 */ /* 0x000fea0003800000 */
.L_x_5520:
        /* <DEDUP_REMOVED lines=8> */
.L_x_5531:
        /* <DEDUP_REMOVED lines=12> */
.L_x_5534:
[----:B------:R-:W-:Y:S02]  /*7f60*/  IMAD.MOV.U32 R27, RZ, RZ, R20 ;  /* 0x000000ffff1b7224 */ /* 0x000fe400078e0014 */
.L_x_5535:
[----:B------:R-:W-:Y:S05]  /*7f70*/  BSYNC B2 ;  /* 0x0000000000027941 */ /* 0x000fea0003800000 */
.L_x_5533:
        /* <DEDUP_REMOVED lines=16> */
.L_x_5539:
[----:B------:R-:W-:Y:S05]  /*8080*/  BSYNC B3 ;  /* 0x0000000000037941 */ /* 0x000fea0003800000 */
.L_x_5538:
        /* <DEDUP_REMOVED lines=43> */
.L_x_5537:
[----:B------:R-:W-:Y:S05]  /*8340*/  BSYNC B2 ;  /* 0x0000000000027941 */ /* 0x000fea0003800000 */
.L_x_5536:
[----:B------:R-:W0:Y:S01]  /*8350*/  I2F.U32 R27, R27 ;  /* 0x0000001b001b7306 */ /* 0x000e220000201000 */
[----:B-----5:R-:W-:Y:S01]  /*8360*/  HADD2.F32 R49, -RZ, R40.H1_H1 ;  /* 0x30000028ff317230 */ /* 0x020fe20000004100 */
[----:B------:R-:W-:Y:S01]  /*8370*/  IMAD.MOV.U32 R48, RZ, RZ, 0x2f800000 ;  /* 0x2f800000ff307424 */ /* 0x000fe200078e00ff */
[----:B------:R-:W-:-:S03]  /*8380*/  @P3 HADD2.F32 R50, -RZ, R44.H1_H1 ;  /* 0x3000002cff323230 */ /* 0x000fc60000004100 */
[----:B------:R-:W-:-:S04]  /*8390*/  FMUL.FTZ R49, R49, c[0x0][0x1ec] ;  /* 0x00007b0031317a20 */ /* 0x000fc80000410000 */
[----:B------:R-:W-:Y:S02]  /*83a0*/  FMUL.FTZ R49, R49, c[0x0][0x1e8] ;  /* 0x00007a0031317a20 */ /* 0x000fe40000410000 */
[----:B0-----:R-:W-:-:S05]  /*83b0*/  FFMA.FTZ R48, R27, R48, 1.1641532182693481445e-10 ;  /* 0x2f0000001b307423 */ /* 0x001fca0000010030 */
[----:B------:R-:W-:-:S04]  /*83c0*/  FSETP.GTU.FTZ.AND P5, PT, R48, c[0x0][0x1e4], PT ;  /* 0x0000790030007a0b */ /* 0x000fc80003fbc000 */
[----:B------:R-:W-:Y:S02]  /*83d0*/  FSEL R63, R49, RZ, !P5 ;  /* 0x000000ff313f7208 */ /* 0x000fe40006800000 */
[----:B------:R-:W-:-:S03]  /*83e0*/  SEL R48, RZ, 0x1, P5 ;  /* 0x00000001ff307807 */ /* 0x000fc60002800000 */
[----:B------:R-:W-:Y:S01]  /*83f0*/  @P3 FADD.FTZ R63, R50, R63 ;  /* 0x0000003f323f3221 */ /* 0x000fe20000010000 */
[----:B------:R-:W-:Y:S02]  /*8400*/  PRMT R27, R48, 0x7610, R27 ;  /* 0x00007610301b7816 */ /* 0x000fe4000000001b */
.L_x_5532:
[----:B------:R-:W-:Y:S05]  /*8410*/  BSYNC B1 ;  /* 0x0000000000017941 */ /* 0x000fea0003800000 */
.L_x_5530:
        /* <DEDUP_REMOVED lines=8> */
.L_x_5541:
        /* <DEDUP_REMOVED lines=12> */
.L_x_5544:
[----:B------:R-:W-:Y:S02]  /*8560*/  MOV R29, R20 ;  /* 0x00000014001d7202 */ /* 0x000fe40000000f00 */
.L_x_5545:
[----:B------:R-:W-:Y:S05]  /*8570*/  BSYNC B2 ;  /* 0x0000000000027941 */ /* 0x000fea0003800000 */
.L_x_5543:
        /* <DEDUP_REMOVED lines=16> */
.L_x_5549:
[----:B------:R-:W-:Y:S05]  /*8680*/  BSYNC B3 ;  /* 0x0000000000037941 */ /* 0x000fea0003800000 */
.L_x_5548:
        /* <DEDUP_REMOVED lines=43> */
.L_x_5547:
[----:B------:R-:W-:Y:S05]  /*8940*/  BSYNC B2 ;  /* 0x0000000000027941 */ /* 0x000fea0003800000 */
.L_x_5546:
[----:B------:R-:W0:Y:S01]  /*8950*/  I2F.U32 R19, R29 ;  /* 0x0000001d00137306 */ /* 0x000e220000201000 */
[----:B------:R-:W-:Y:S01]  /*8960*/  HFMA2.MMA R50, -RZ, RZ, 0.1171875, 0 ;  /* 0x2f800000ff327435 */ /* 0x000fe200000001ff */
[----:B-----5:R-:W-:-:S05]  /*8970*/  HADD2.F32 R49, -RZ, R41.H0_H0 ;  /* 0x20000029ff317230 */ /* 0x020fca0000004100 */
        /* <DEDUP_REMOVED lines=9> */
.L_x_5542:
[----:B------:R-:W-:Y:S05]  /*8a10*/  BSYNC B1 ;  /* 0x0000000000017941 */ /* 0x000fea0003800000 */
.L_x_5540:
        /* <DEDUP_REMOVED lines=8> */
.L_x_5551:
        /* <DEDUP_REMOVED lines=12> */
.L_x_5554:
[----:B------:R-:W-:Y:S02]  /*8b60*/  IMAD.MOV.U32 R31, RZ, RZ, R20 ;  /* 0x000000ffff1f7224 */ /* 0x000fe400078e0014 */
.L_x_5555:
[----:B------:R-:W-:Y:S05]  /*8b70*/  BSYNC B2 ;  /* 0x0000000000027941 */ /* 0x000fea0003800000 */
.L_x_5553:
        /* <DEDUP_REMOVED lines=16> */
.L_x_5559:
[----:B------:R-:W-:Y:S05]  /*8c80*/  BSYNC B3 ;  /* 0x0000000000037941 */ /* 0x000fea0003800000 */
.L_x_5558:
        /* <DEDUP_REMOVED lines=43> */
.L_x_5557:
[----:B------:R-:W-:Y:S05]  /*8f40*/  BSYNC B2 ;  /* 0x0000000000027941 */ /* 0x000fea0003800000 */
.L_x_5556:
        /* <DEDUP_REMOVED lines=12> */
.L_x_5552:
[----:B------:R-:W-:Y:S05]  /*9010*/  BSYNC B1 ;  /* 0x0000000000017941 */ /* 0x000fea0003800000 */
.L_x_5550:
        /* <DEDUP_REMOVED lines=8> */
.L_x_5561:
        /* <DEDUP_REMOVED lines=12> */
.L_x_5564:
[----:B------:R-:W-:Y:S02]  /*9160*/  IMAD.MOV.U32 R33, RZ, RZ, R20 ;  /* 0x000000ffff217224 */ /* 0x000fe400078e0014 */
.L_x_5565:
[----:B------:R-:W-:Y:S05]  /*9170*/  BSYNC B2 ;  /* 0x0000000000027941 */ /* 0x000fea0003800000 */
.L_x_5563:
        /* <DEDUP_REMOVED lines=16> */
.L_x_5569:
[----:B------:R-:W-:Y:S05]  /*9280*/  BSYNC B3 ;  /* 0x0000000000037941 */ /* 0x000fea0003800000 */
.L_x_5568:
        /* <DEDUP_REMOVED lines=43> */
.L_x_5567:
[----:B------:R-:W-:Y:S05]  /*9540*/  BSYNC B2 ;  /* 0x0000000000027941 */ /* 0x000fea0003800000 */
.L_x_5566:
        /* <DEDUP_REMOVED lines=12> */
.L_x_5562:
[----:B------:R-:W-:Y:S05]  /*9610*/  BSYNC B1 ;  /* 0x0000000000017941 */ /* 0x000fea0003800000 */
.L_x_5560:
        /* <DEDUP_REMOVED lines=8> */
.L_x_5571:
        /* <DEDUP_REMOVED lines=12> */
.L_x_5574:
[----:B------:R-:W-:Y:S02]  /*9760*/  MOV R35, R20 ;  /* 0x0000001400237202 */ /* 0x000fe40000000f00 */
.L_x_5575:
[----:B------:R-:W-:Y:S05]  /*9770*/  BSYNC B2 ;  /* 0x0000000000027941 */ /* 0x000fea0003800000 */
.L_x_5573:
        /* <DEDUP_REMOVED lines=16> */
.L_x_5579:
[----:B------:R-:W-:Y:S05]  /*9880*/  BSYNC B3 ;  /* 0x0000000000037941 */ /* 0x000fea0003800000 */
.L_x_5578:
        /* <DEDUP_REMOVED lines=43> */
.L_x_5577:
[----:B------:R-:W-:Y:S05]  /*9b40*/  BSYNC B2 ;  /* 0x0000000000027941 */ /* 0x000fea0003800000 */
.L_x_5576:
[----:B------:R-:W0:Y:S01]  /*9b50*/  I2F.U32 R35, R35 ;  /* 0x0000002300237306 */ /* 0x000e220000201000 */
[----:B------:R-:W-:Y:S01]  /*9b60*/  HFMA2.MMA R48, -RZ, RZ, 0.1171875, 0 ;  /* 0x2f800000ff307435 */ /* 0x000fe200000001ff */
[----:B-----5:R-:W-:Y:S02]  /*9b70*/  HADD2.F32 R49, -RZ, R42.H1_H1 ;  /* 0x3000002aff317230 */ /* 0x020fe40000004100 */
        /* <DEDUP_REMOVED lines=9> */
.L_x_5572:
[----:B------:R-:W-:Y:S05]  /*9c10*/  BSYNC B1 ;  /* 0x0000000000017941 */ /* 0x000fea0003800000 */
.L_x_5570:
        /* <DEDUP_REMOVED lines=8> */
.L_x_5581:
        /* <DEDUP_REMOVED lines=12> */
.L_x_5584:
[----:B------:R-:W-:Y:S02]  /*9d60*/  IMAD.MOV.U32 R37, RZ, RZ, R20 ;  /* 0x000000ffff257224 */ /* 0x000fe400078e0014 */
.L_x_5585:
[----:B------:R-:W-:Y:S05]  /*9d70*/  BSYNC B2 ;  /* 0x0000000000027941 */ /* 0x000fea0003800000 */
.L_x_5583:
        /* <DEDUP_REMOVED lines=16> */
.L_x_5589:
[----:B------:R-:W-:Y:S05]  /*9e80*/  BSYNC B3 ;  /* 0x0000000000037941 */ /* 0x000fea0003800000 */
.L_x_5588:
        /* <DEDUP_REMOVED lines=43> */
.L_x_5587:
[----:B------:R-:W-:Y:S05]  /*a140*/  BSYNC B2 ;  /* 0x0000000000027941 */ /* 0x000fea0003800000 */
.L_x_5586:
        /* <DEDUP_REMOVED lines=12> */
.L_x_5582:
[----:B------:R-:W-:Y:S05]  /*a210*/  BSYNC B1 ;  /* 0x0000000000017941 */ /* 0x000fea0003800000 */
.L_x_5580:
        /* <DEDUP_REMOVED lines=8> */
.L_x_5591:
        /* <DEDUP_REMOVED lines=12> */
.L_x_5594:
[----:B------:R-:W-:Y:S02]  /*a360*/  IMAD.MOV.U32 R39, RZ, RZ, R20 ;  /* 0x000000ffff277224 */ /* 0x000fe400078e0014 */
.L_x_5595:
[----:B------:R-:W-:Y:S05]  /*a370*/  BSYNC B2 ;  /* 0x0000000000027941 */ /* 0x000fea0003800000 */
.L_x_5593:
        /* <DEDUP_REMOVED lines=16> */
.L_x_5599:
[----:B------:R-:W-:Y:S05]  /*a480*/  BSYNC B3 ;  /* 0x0000000000037941 */ /* 0x000fea0003800000 */
.L_x_5598:
        /* <DEDUP_REMOVED lines=43> */
.L_x_5597:
[----:B------:R-:W-:Y:S05]  /*a740*/  BSYNC B2 ;  /* 0x0000000000027941 */ /* 0x000fea0003800000 */
.L_x_5596:
[----:B------:R-:W0:Y:S01]  /*a750*/  I2F.U32 R39, R39 ;  /* 0x0000002700277306 */ /* 0x000e220000201000 */
[----:B-----5:R-:W-:Y:S01]  /*a760*/  HADD2.F32 R49, -RZ, R43.H1_H1 ;  /* 0x3000002bff317230 */ /* 0x020fe20000004100 */
[----:B------:R-:W-:-:S04]  /*a770*/  IMAD.MOV.U32 R48, RZ, RZ, 0x2f800000 ;  /* 0x2f800000ff307424 */ /* 0x000fc800078e00ff */
[----:B------:R-:W-:-:S04]  /*a780*/  FMUL.FTZ R49, R49, c[0x0][0x1ec] ;  /* 0x00007b0031317a20 */ /* 0x000fc80000410000 */
[----:B------:R-:W-:Y:S02]  /*a790*/  FMUL.FTZ R49, R49, c[0x0][0x1e8] ;  /* 0x00007a0031317a20 */ /* 0x000fe40000410000 */
[----:B0-----:R-:W-:-:S05]  /*a7a0*/  FFMA.FTZ R48, R39, R48, 1.1641532182693481445e-10 ;  /* 0x2f00000027307423 */ /* 0x001fca0000010030 */
[----:B------:R-:W-:Y:S01]  /*a7b0*/  FSETP.GTU.FTZ.AND P4, PT, R48, c[0x0][0x1e4], PT ;  /* 0x0000790030007a0b */ /* 0x000fe20003f9c000 */
[----:B------:R-:W-:-:S03]  /*a7c0*/  @P3 HADD2.F32 R48, -RZ, R47.H1_H1 ;  /* 0x3000002fff303230 */ /* 0x000fc60000004100 */
[----:B------:R-:W-:-:S05]  /*a7d0*/  FSEL R69, R49, RZ, !P4 ;  /* 0x000000ff31457208 */ /* 0x000fca0006000000 */
[----:B------:R-:W-:Y:S01]  /*a7e0*/  @P3 FADD.FTZ R69, R48, R69 ;  /* 0x0000004530453221 */ /* 0x000fe20000010000 */
[----:B------:R-:W-:-:S04]  /*a7f0*/  SEL R48, RZ, 0x1, P4 ;  /* 0x00000001ff307807 */ /* 0x000fc80002000000 */
[----:B------:R-:W-:Y:S02]  /*a800*/  PRMT R39, R48, 0x7610, R39 ;  /* 0x0000761030277816 */ /* 0x000fe40000000027 */
.L_x_5592:
[----:B------:R-:W-:Y:S05]  /*a810*/  BSYNC B1 ;  /* 0x0000000000017941 */ /* 0x000fea0003800000 */
.L_x_5590:
[----:B------:R-:W-:Y:S01]  /*a820*/  HFMA2.MMA R88, -RZ, RZ, 0, 9.5367431640625e-07 ;  /* 0x00000010ff587435 */ /* 0x000fe200000001ff */
[----:B------:R-:W-:Y:S01]  /*a830*/  F2FP.PACK_AB R51, R69, R68 ;  /* 0x000000444533723e */ /* 0x000fe200000000ff */
[----:B------:R-:W-:Y:S01]  /*a840*/  BSSY B1, `(.L_x_5600) ;  /* 0x000001b000017945 */ /* 0x000fe20003800000 */
[----:B------:R-:W-:Y:S02]  /*a850*/  F2FP.PACK_AB R50, R67, R66 ;  /* 0x000000424332723e */ /* 0x000fe400000000ff */
[----:B------:R-:W-:Y:S02]  /*a860*/  F2FP.PACK_AB R49, R65, R64 ;  /* 0x000000404131723e */ /* 0x000fe400000000ff */
[----:B------:R-:W-:-:S03]  /*a870*/  F2FP.PACK_AB R48, R63, R62 ;  /* 0x0000003e3f30723e */ /* 0x000fc600000000ff */
[----:B------:R-:W-:-:S05]  /*a880*/  IMAD.WIDE.U32 R88, R95, R88, c[0x0][0x188] ;  /* 0x000062005f587625 */ /* 0x000fca00078e0058 */
        /* <DEDUP_REMOVED lines=22> */
.L_x_5601:
[----:B------:R-:W-:Y:S05]  /*a9f0*/  BSYNC B1 ;  /* 0x0000000000017941 */ /* 0x000fea0003800000 */
.L_x_5600:
[----:B------:R-:W-:Y:S02]  /*aa00*/  IADD3 R95, R95, 0x80, RZ ;  /* 0x000000805f5f7810 */ /* 0x000fe40007ffe0ff */
[----:B------:R-:W-:Y:S02]  /*aa10*/  IADD3 R93, R93, 0x80, RZ ;  /* 0x000000805d5d7810 */ /* 0x000fe40007ffe0ff */
.L_x_5519:
[----:B------:R-:W-:Y:S05]  /*aa20*/  BSYNC B0 ;  /* 0x0000000000007941 */ /* 0x000fea0003800000 */
.L_x_5518:
[----:B------:R-:W-:Y:S01]  /*aa30*/  ISETP.NE.AND P3, PT, R70, RZ, PT ;  /* 0x000000ff4600720c */ /* 0x000fe20003f65270 */
[----:B------:R-:W-:-:S12]  /*aa40*/  BSSY B0, `(.L_x_5602) ;  /* 0x000032b000007945 */ /* 0x000fd80003800000 */
[----:B------:R-:W-:Y:S05]  /*aa50*/  @!P3 BRA `(.L_x_5603) ;  /* 0x000032900000b947 */ /* 0x000fea0003800000 */
[----:B------:R-:W-:Y:S02]  /*aa60*/  ISETP.NE.U32.AND P3, PT, RZ, c[0x0][0x180], PT ;  /* 0x00006000ff007a0c */ /* 0x000fe40003f65070 */
[----:B0-----:R-:W-:Y:S02]  /*aa70*/  @P2 MOV R48, 0x10 ;  /* 0x0000001000302802 */ /* 0x001fe40000000f00 */
[----:B------:R-:W-:-:S03]  /*aa80*/  ISETP.NE.AND.EX P3, PT, RZ, c[0x0][0x184], PT, P3 ;  /* 0x00006100ff007a0c */ /* 0x000fc60003f65330 */
[----:B------:R-:W-:-:S05]  /*aa90*/  @P2 IMAD.WIDE.U32 R48, R93, R48, c[0x0][0x170] ;  /* 0x00005c005d302625 */ /* 0x000fca00078e0030 */
[----:B-----5:R0:W5:Y:S05]  /*aaa0*/  @P2 LDG.E.128 R40, [R48.64] ;  /* 0x0000000630282981 */ /* 0x02016a000c1e1d00 */
        /* <DEDUP_REMOVED lines=10> */
[----:B-----5:R-:W-:Y:S01]  /*ab50*/  HADD2.F32 R71, -RZ, R44.H0_H0 ;  /* 0x2000002cff477230 */ /* 0x020fe20000004100 */
[----:B------:R-:W-:Y:S05]  /*ab60*/  BRA `(.L_x_5606) ;  /* 0x0000057000007947 */ /* 0x000fea0003800000 */
.L_x_5605:
        /* <DEDUP_REMOVED lines=12> */
.L_x_5608:
[----:B------:R-:W-:Y:S02]  /*ac30*/  IMAD.MOV.U32 R25, RZ, RZ, R20 ;  /* 0x000000ffff197224 */ /* 0x000fe400078e0014 */
.L_x_5609:
[----:B------:R-:W-:Y:S05]  /*ac40*/  BSYNC B2 ;  /* 0x0000000000027941 */ /* 0x000fea0003800000 */
.L_x_5607:
        /* <DEDUP_REMOVED lines=16> */
.L_x_5613:
[----:B------:R-:W-:Y:S05]  /*ad50*/  BSYNC B3 ;  /* 0x0000000000037941 */ /* 0x000fea0003800000 */
.L_x_5612:
        /* <DEDUP_REMOVED lines=40> */
[----:B------:R-:W-:Y:S01]  /*afe0*/  MOV R21, R48 ;  /* 0x0000003000157202 */ /* 0x000fe20000000f00 */
[----:B------:R-:W-:Y:S01]  /*aff0*/  IMAD.MOV.U32 R48, RZ, RZ, RZ ;  /* 0x000000ffff307224 */ /* 0x000fe200078e00ff */
[----:B------:R-:W-:Y:S02]  /*b000*/  LOP3.LUT R18, R49, UR26, R18, 0x96, !PT ;  /* 0x0000001a31127c12 */ /* 0x000fe4000f8e9612 */
.L_x_5611:
[----:B------:R-:W-:Y:S05]  /*b010*/  BSYNC B2 ;  /* 0x0000000000027941 */ /* 0x000fea0003800000 */
.L_x_5610:
        /* <DEDUP_REMOVED lines=12> */
.L_x_5606:
[----:B------:R-:W-:Y:S05]  /*b0e0*/  BSYNC B1 ;  /* 0x0000000000017941 */ /* 0x000fea0003800000 */
.L_x_5604:
        /* <DEDUP_REMOVED lines=8> */
.L_x_5615:
        /* <DEDUP_REMOVED lines=12> */
.L_x_5618:
[----:B------:R-:W-:Y:S02]  /*b230*/  MOV R27, R20 ;  /* 0x00000014001b7202 */ /* 0x000fe40000000f00 */
.L_x_5619:
[----:B------:R-:W-:Y:S05]  /*b240*/  BSYNC B2 ;  /* 0x0000000000027941 */ /* 0x000fea0003800000 */
.L_x_5617:
        /* <DEDUP_REMOVED lines=16> */
.L_x_5623:
[----:B------:R-:W-:Y:S05]  /*b350*/  BSYNC B3 ;  /* 0x0000000000037941 */ /* 0x000fea0003800000 */
.L_x_5622:
        /* <DEDUP_REMOVED lines=43> */
.L_x_5621:
[----:B------:R-:W-:Y:S05]  /*b610*/  BSYNC B2 ;  /* 0x0000000000027941 */ /* 0x000fea0003800000 */
.L_x_5620:
        /* <DEDUP_REMOVED lines=12> */
.L_x_5616:
[----:B------:R-:W-:Y:S05]  /*b6e0*/  BSYNC B1 ;  /* 0x0000000000017941 */ /* 0x000fea0003800000 */
.L_x_5614:
        /* <DEDUP_REMOVED lines=8> */
.L_x_5625:
        /* <DEDUP_REMOVED lines=12> */
.L_x_5628:
[----:B------:R-:W-:Y:S02]  /*b830*/  IMAD.MOV.U32 R29, RZ, RZ, R20 ;  /* 0x000000ffff1d7224 */ /* 0x000fe400078e0014 */
.L_x_5629:
[----:B------:R-:W-:Y:S05]  /*b840*/  BSYNC B2 ;  /* 0x0000000000027941 */ /* 0x000fea0003800000 */
.L_x_5627:
        /* <DEDUP_REMOVED lines=16> */
.L_x_5633:
[----:B------:R-:W-:Y:S05]  /*b950*/  BSYNC B3 ;  /* 0x0000000000037941 */ /* 0x000fea0003800000 */
.L_x_5632:
        /* <DEDUP_REMOVED lines=43> */
.L_x_5631:
[----:B------:R-:W-:Y:S05]  /*bc10*/  BSYNC B2 ;  /* 0x0000000000027941 */ /* 0x000fea0003800000 */
.L_x_5630:
        /* <DEDUP_REMOVED lines=12> */
.L_x_5626:
[----:B------:R-:W-:Y:S05]  /*bce0*/  BSYNC B1 ;  /* 0x0000000000017941 */ /* 0x000fea0003800000 */
.L_x_5624:
        /* <DEDUP_REMOVED lines=8> */
.L_x_5635:
        /* <DEDUP_REMOVED lines=12> */
.L_x_5638:
[----:B------:R-:W-:Y:S02]  /*be30*/  IMAD.MOV.U32 R31, RZ, RZ, R20 ;  /* 0x000000ffff1f7224 */ /* 0x000fe400078e0014 */
.L_x_5639:
[----:B------:R-:W-:Y:S05]  /*be40*/  BSYNC B2 ;  /* 0x0000000000027941 */ /* 0x000fea0003800000 */
.L_x_5637:
        /* <DEDUP_REMOVED lines=16> */
.L_x_5643:
[----:B------:R-:W-:Y:S05]  /*bf50*/  BSYNC B3 ;  /* 0x0000000000037941 */ /* 0x000fea0003800000 */
.L_x_5642:
        /* <DEDUP_REMOVED lines=43> */
.L_x_5641:
[----:B------:R-:W-:Y:S05]  /*c210*/  BSYNC B2 ;  /* 0x0000000000027941 */ /* 0x000fea0003800000 */
.L_x_5640:
        /* <DEDUP_REMOVED lines=12> */
.L_x_5636:
[----:B------:R-:W-:Y:S05]  /*c2e0*/  BSYNC B1 ;  /* 0x0000000000017941 */ /* 0x000fea0003800000 */
.L_x_5634:
        /* <DEDUP_REMOVED lines=8> */
.L_x_5645:
        /* <DEDUP_REMOVED lines=12> */
.L_x_5648:
[----:B------:R-:W-:Y:S02]  /*c430*/  MOV R33, R20 ;  /* 0x0000001400217202 */ /* 0x000fe40000000f00 */
.L_x_5649:
[----:B------:R-:W-:Y:S05]  /*c440*/  BSYNC B2 ;  /* 0x0000000000027941 */ /* 0x000fea0003800000 */
.L_x_5647:
        /* <DEDUP_REMOVED lines=16> */
.L_x_5653:
[----:B------:R-:W-:Y:S05]  /*c550*/  BSYNC B3 ;  /* 0x0000000000037941 */ /* 0x000fea0003800000 */
.L_x_5652:
        /* <DEDUP_REMOVED lines=43> */
.L_x_5651:
[----:B------:R-:W-:Y:S05]  /*c810*/  BSYNC B2 ;  /* 0x0000000000027941 */ /* 0x000fea0003800000 */
.L_x_5650:
        /* <DEDUP_REMOVED lines=12> */
.L_x_5646:
[----:B------:R-:W-:Y:S05]  /*c8e0*/  BSYNC B1 ;  /* 0x0000000000017941 */ /* 0x000fea0003800000 */
.L_x_5644:
        /* <DEDUP_REMOVED lines=8> */
.L_x_5655:
        /* <DEDUP_REMOVED lines=12> */
.L_x_5658:
[----:B------:R-:W-:Y:S02]  /*ca30*/  IMAD.MOV.U32 R35, RZ, RZ, R20 ;  /* 0x000000ffff237224 */ /* 0x000fe400078e0014 */
.L_x_5659:
[----:B------:R-:W-:Y:S05]  /*ca40*/  BSYNC B2 ;  /* 0x0000000000027941 */ /* 0x000fea0003800000 */
.L_x_5657:
        /* <DEDUP_REMOVED lines=16> */
.L_x_5663:
[----:B------:R-:W-:Y:S05]  /*cb50*/  BSYNC B3 ;  /* 0x0000000000037941 */ /* 0x000fea0003800000 */
.L_x_5662:
        /* <DEDUP_REMOVED lines=43> */
.L_x_5661:
[----:B------:R-:W-:Y:S05]  /*ce10*/  BSYNC B2 ;  /* 0x0000000000027941 */ /* 0x000fea0003800000 */
.L_x_5660:
        /* <DEDUP_REMOVED lines=12> */
.L_x_5656:
[----:B------:R-:W-:Y:S05]  /*cee0*/  BSYNC B1 ;  /* 0x0000000000017941 */ /* 0x000fea0003800000 */
.L_x_5654:
        /* <DEDUP_REMOVED lines=8> */
.L_x_5665:
        /* <DEDUP_REMOVED lines=12> */
.L_x_5668:
[----:B------:R-:W-:Y:S02]  /*d030*/  IMAD.MOV.U32 R37, RZ, RZ, R20 ;  /* 0x000000ffff257224 */ /* 0x000fe400078e0014 */
.L_x_5669:
[----:B------:R-:W-:Y:S05]  /*d040*/  BSYNC B2 ;  /* 0x0000000000027941 */ /* 0x000fea0003800000 */
.L_x_5667:
        /* <DEDUP_REMOVED lines=16> */
.L_x_5673:
[----:B------:R-:W-:Y:S05]  /*d150*/  BSYNC B3 ;  /* 0x0000000000037941 */ /* 0x000fea0003800000 */
.L_x_5672:
        /* <DEDUP_REMOVED lines=43> */
.L_x_5671:
[----:B------:R-:W-:Y:S05]  /*d410*/  BSYNC B2 ;  /* 0x0000000000027941 */ /* 0x000fea0003800000 */
.L_x_5670:
        /* <DEDUP_REMOVED lines=12> */
.L_x_5666:
[----:B------:R-:W-:Y:S05]  /*d4e0*/  BSYNC B1 ;  /* 0x0000000000017941 */ /* 0x000fea0003800000 */
.L_x_5664:
        /* <DEDUP_REMOVED lines=8> */
.L_x_5675:
        /* <DEDUP_REMOVED lines=12> */
.L_x_5678:
[----:B------:R-:W-:Y:S02]  /*d630*/  MOV R39, R20 ;  /* 0x0000001400277202 */ /* 0x000fe40000000f00 */
.L_x_5679:
[----:B------:R-:W-:Y:S05]  /*d640*/  BSYNC B2 ;  /* 0x0000000000027941 */ /* 0x000fea0003800000 */
.L_x_5677:
        /* <DEDUP_REMOVED lines=16> */
.L_x_5683:
[----:B------:R-:W-:Y:S05]  /*d750*/  BSYNC B3 ;  /* 0x0000000000037941 */ /* 0x000fea0003800000 */
.L_x_5682:
        /* <DEDUP_REMOVED lines=43> */
.L_x_5681:
[----:B------:R-:W-:Y:S05]  /*da10*/  BSYNC B2 ;  /* 0x0000000000027941 */ /* 0x000fea0003800000 */
.L_x_5680:
        /* <DEDUP_REMOVED lines=12> */
.L_x_5676:
[----:B------:R-:W-:Y:S05]  /*dae0*/  BSYNC B1 ;  /* 0x0000000000017941 */ /* 0x000fea0003800000 */
.L_x_5674:
        /* <DEDUP_REMOVED lines=22> */
[----:B------:R-:W-:Y:S02]  /*dc50*/  LOP3.LUT R48, R88, R48, R50, 0xfe, !PT ;  /* 0x0000003058307212 */ /* 0x000fe400078efe32 */
[----:B------:R-:W-:Y:S02]  /*dc60*/  MOV R50, 0x8 ;  /* 0x0000000800327802 */ /* 0x000fe40000000f00 */
[----:B------:R-:W-:Y:S02]  /*dc70*/  LOP3.LUT R165, R51, R165, R49, 0xfe, !PT ;  /* 0x000000a533a57212 */ /* 0x000fe400078efe31 */
[----:B------:R-:W-:Y:S01]  /*dc80*/  LOP3.LUT R88, R48, 0xff, R25, 0xf8, !PT ;  /* 0x000000ff30587812 */ /* 0x000fe200078ef819 */
[----:B------:R-:W-:Y:S01]  /*dc90*/  IMAD.WIDE.U32 R48, R93, R50, c[0x0][0x190] ;  /* 0x000064005d307625 */ /* 0x000fe200078e0032 */
[----:B------:R-:W-:-:S05]  /*dca0*/  LOP3.LUT R89, R165, R89, RZ, 0xfc, !PT ;  /* 0x00000059a5597212 */ /* 0x000fca00078efcff */
[----:B------:R0:W-:Y:S02]  /*dcb0*/  STG.E.64 [R48.64], R88 ;  /* 0x0000005830007986 */ /* 0x0001e4000c101b06 */
.L_x_5685:
[----:B------:R-:W-:Y:S05]  /*dcc0*/  BSYNC B1 ;  /* 0x0000000000017941 */ /* 0x000fea0003800000 */
.L_x_5684:
[----:B------:R-:W-:Y:S02]  /*dcd0*/  IADD3 R95, R95, 0x80, RZ ;  /* 0x000000805f5f7810 */ /* 0x000fe40007ffe0ff */
[----:B------:R-:W-:Y:S02]  /*dce0*/  IADD3 R93, R93, 0x80, RZ ;  /* 0x000000805d5d7810 */ /* 0x000fe40007ffe0ff */
.L_x_5603:
[----:B------:R-:W-:Y:S05]  /*dcf0*/  BSYNC B0 ;  /* 0x0000000000007941 */ /* 0x000fea0003800000 */
.L_x_5602:
        /* <DEDUP_REMOVED lines=19> */
.L_x_5689:
        /* <DEDUP_REMOVED lines=12> */
.L_x_5692:
[----:B------:R-:W-:Y:S02]  /*def0*/  MOV R25, R20 ;  /* 0x0000001400197202 */ /* 0x000fe40000000f00 */
.L_x_5693:
[----:B------:R-:W-:Y:S05]  /*df00*/  BSYNC B2 ;  /* 0x0000000000027941 */ /* 0x000fea0003800000 */
.L_x_5691:
        /* <DEDUP_REMOVED lines=16> */
.L_x_5697:
[----:B------:R-:W-:Y:S05]  /*e010*/  BSYNC B3 ;  /* 0x0000000000037941 */ /* 0x000fea0003800000 */
.L_x_5696:
        /* <DEDUP_REMOVED lines=43> */
.L_x_5695:
[----:B------:R-:W-:Y:S05]  /*e2d0*/  BSYNC B2 ;  /* 0x0000000000027941 */ /* 0x000fea0003800000 */
.L_x_5694:
        /* <DEDUP_REMOVED lines=12> */
.L_x_5690:
[----:B------:R-:W-:Y:S05]  /*e3a0*/  BSYNC B1 ;  /* 0x0000000000017941 */ /* 0x000fea0003800000 */
.L_x_5688:
        /* <DEDUP_REMOVED lines=8> */
.L_x_5699:
        /* <DEDUP_REMOVED lines=12> */
.L_x_5702:
[----:B------:R-:W-:Y:S02]  /*e4f0*/  IMAD.MOV.U32 R27, RZ, RZ, R20 ;  /* 0x000000ffff1b7224 */ /* 0x000fe400078e0014 */
.L_x_5703:
[----:B------:R-:W-:Y:S05]  /*e500*/  BSYNC B2 ;  /* 0x0000000000027941 */ /* 0x000fea0003800000 */
.L_x_5701:
        /* <DEDUP_REMOVED lines=16> */
.L_x_5707:
[----:B------:R-:W-:Y:S05]  /*e610*/  BSYNC B3 ;  /* 0x0000000000037941 */ /* 0x000fea0003800000 */
.L_x_5706:
        /* <DEDUP_REMOVED lines=43> */
.L_x_5705:
[----:B------:R-:W-:Y:S05]  /*e8d0*/  BSYNC B2 ;  /* 0x0000000000027941 */ /* 0x000fea0003800000 */
.L_x_5704:
        /* <DEDUP_REMOVED lines=12> */
.L_x_5700:
[----:B------:R-:W-:Y:S05]  /*e9a0*/  BSYNC B1 ;  /* 0x0000000000017941 */ /* 0x000fea0003800000 */
.L_x_5698:
        /* <DEDUP_REMOVED lines=8> */
.L_x_5709:
        /* <DEDUP_REMOVED lines=12> */
.L_x_5712:
[----:B------:R-:W-:Y:S02]  /*eaf0*/  IMAD.MOV.U32 R29, RZ, RZ, R20 ;  /* 0x000000ffff1d7224 */ /* 0x000fe400078e0014 */
.L_x_5713:
[----:B------:R-:W-:Y:S05]  /*eb00*/  BSYNC B2 ;  /* 0x0000000000027941 */ /* 0x000fea0003800000 */
.L_x_5711:
        /* <DEDUP_REMOVED lines=16> */
.L_x_5717:
[----:B------:R-:W-:Y:S05]  /*ec10*/  BSYNC B3 ;  /* 0x0000000000037941 */ /* 0x000fea0003800000 */
.L_x_5716:
        /* <DEDUP_REMOVED lines=43> */
.L_x_5715:
[----:B------:R-:W-:Y:S05]  /*eed0*/  BSYNC B2 ;  /* 0x0000000000027941 */ /* 0x000fea0003800000 */
.L_x_5714:
[----:B------:R-:W0:Y:S01]  /*eee0*/  I2F.U32 R29, R29 ;  /* 0x0000001d001d7306 */ /* 0x000e220000201000 */
[----:B-----5:R-:W-:Y:S01]  /*eef0*/  HADD2.F32 R49, -RZ, R41.H0_H0 ;  /* 0x20000029ff317230 */ /* 0x020fe20000004100 */
[----:B------:R-:W-:Y:S01]  /*ef00*/  IMAD.MOV.U32 R48, RZ, RZ, 0x2f800000 ;  /* 0x2f800000ff307424 */ /* 0x000fe200078e00ff */
[----:B------:R-:W-:-:S03]  /*ef10*/  @P3 HADD2.F32 R50, -RZ, R45.H0_H0 ;  /* 0x2000002dff323230 */ /* 0x000fc60000004100 */
        /* <DEDUP_REMOVED lines=8> */
.L_x_5710:
[----:B------:R-:W-:Y:S05]  /*efa0*/  BSYNC B1 ;  /* 0x0000000000017941 */ /* 0x000fea0003800000 */
.L_x_5708:
        /* <DEDUP_REMOVED lines=8> */
.L_x_5719:
        /* <DEDUP_REMOVED lines=12> */
.L_x_5722:
[----:B------:R-:W-:Y:S02]  /*f0f0*/  MOV R31, R20 ;  /* 0x00000014001f7202 */ /* 0x000fe40000000f00 */
.L_x_5723:
[----:B------:R-:W-:Y:S05]  /*f100*/  BSYNC B2 ;  /* 0x0000000000027941 */ /* 0x000fea0003800000 */
.L_x_5721:
        /* <DEDUP_REMOVED lines=16> */
.L_x_5727:
[----:B------:R-:W-:Y:S05]  /*f210*/  BSYNC B3 ;  /* 0x0000000000037941 */ /* 0x000fea0003800000 */
.L_x_5726:
        /* <DEDUP_REMOVED lines=43> */
.L_x_5725:
[----:B------:R-:W-:Y:S05]  /*f4d0*/  BSYNC B2 ;  /* 0x0000000000027941 */ /* 0x000fea0003800000 */
.L_x_5724:
        /* <DEDUP_REMOVED lines=12> */
.L_x_5720:
[----:B------:R-:W-:Y:S05]  /*f5a0*/  BSYNC B1 ;  /* 0x0000000000017941 */ /* 0x000fea0003800000 */
.L_x_5718:
        /* <DEDUP_REMOVED lines=8> */
.L_x_5729:
        /* <DEDUP_REMOVED lines=12> */
.L_x_5732:
[----:B------:R-:W-:Y:S02]  /*f6f0*/  IMAD.MOV.U32 R33, RZ, RZ, R20 ;  /* 0x000000ffff217224 */ /* 0x000fe400078e0014 */
.L_x_5733:
[----:B------:R-:W-:Y:S05]  /*f700*/  BSYNC B2 ;  /* 0x0000000000027941 */ /* 0x000fea0003800000 */
.L_x_5731:
        /* <DEDUP_REMOVED lines=16> */
.L_x_5737:
[----:B------:R-:W-:Y:S05]  /*f810*/  BSYNC B3 ;  /* 0x0000000000037941 */ /* 0x000fea0003800000 */
.L_x_5736:
        /* <DEDUP_REMOVED lines=43> */
.L_x_5735:
[----:B------:R-:W-:Y:S05]  /*fad0*/  BSYNC B2 ;  /* 0x0000000000027941 */ /* 0x000fea0003800000 */
.L_x_5734:
        /* <DEDUP_REMOVED lines=12> */
.L_x_5730:
[----:B------:R-:W-:Y:S05]  /*fba0*/  BSYNC B1 ;  /* 0x0000000000017941 */ /* 0x000fea0003800000 */
.L_x_5728:
        /* <DEDUP_REMOVED lines=8> */
.L_x_5739:
        /* <DEDUP_REMOVED lines=12> */
.L_x_5742:
[----:B------:R-:W-:Y:S02]  /*fcf0*/  IMAD.MOV.U32 R35, RZ, RZ, R20 ;  /* 0x000000ffff237224 */ /* 0x000fe400078e0014 */
.L_x_5743:
[----:B------:R-:W-:Y:S05]  /*fd00*/  BSYNC B2 ;  /* 0x0000000000027941 */ /* 0x000fea0003800000 */
.L_x_5741:
        /* <DEDUP_REMOVED lines=16> */
.L_x_5747:
[----:B------:R-:W-:Y:S05]  /*fe10*/  BSYNC B3 ;  /* 0x0000000000037941 */ /* 0x000fea0003800000 */
.L_x_5746:
        /* <DEDUP_REMOVED lines=43> */
.L_x_5745:
[----:B------:R-:W-:Y:S05]  /*100d0*/  BSYNC B2 ;  /* 0x0000000000027941 */ /* 0x000fea0003800000 */
.L_x_5744:
        /* <DEDUP_REMOVED lines=12> */
.L_x_5740:
[----:B------:R-:W-:Y:S05]  /*101a0*/  BSYNC B1 ;  /* 0x0000000000017941 */ /* 0x000fea0003800000 */
.L_x_5738:
        /* <DEDUP_REMOVED lines=8> */
.L_x_5749:
        /* <DEDUP_REMOVED lines=12> */
.L_x_5752:
[----:B------:R-:W-:Y:S02]  /*102f0*/  MOV R37, R20 ;  /* 0x0000001400257202 */ /* 0x000fe40000000f00 */
.L_x_5753:
[----:B------:R-:W-:Y:S05]  /*10300*/  BSYNC B2 ;  /* 0x0000000000027941 */ /* 0x000fea0003800000 */
.L_x_5751:
        /* <DEDUP_REMOVED lines=16> */
.L_x_5757:
[----:B------:R-:W-:Y:S05]  /*10410*/  BSYNC B3 ;  /* 0x0000000000037941 */ /* 0x000fea0003800000 */
.L_x_5756:
        /* <DEDUP_REMOVED lines=43> */
.L_x_5755:
[----:B------:R-:W-:Y:S05]  /*106d0*/  BSYNC B2 ;  /* 0x0000000000027941 */ /* 0x000fea0003800000 */
.L_x_5754:
        /* <DEDUP_REMOVED lines=12> */
.L_x_5750:
[----:B------:R-:W-:Y:S05]  /*107a0*/  BSYNC B1 ;  /* 0x0000000000017941 */ /* 0x000fea0003800000 */
.L_x_5748:
        /* <DEDUP_REMOVED lines=8> */
.L_x_5759:
        /* <DEDUP_REMOVED lines=12> */
.L_x_5762:
[----:B------:R-:W-:Y:S02]  /*108f0*/  IMAD.MOV.U32 R39, RZ, RZ, R20 ;  /* 0x000000ffff277224 */ /* 0x000fe400078e0014 */
.L_x_5763:
[----:B------:R-:W-:Y:S05]  /*10900*/  BSYNC B2 ;  /* 0x0000000000027941 */ /* 0x000fea0003800000 */
.L_x_5761:
        /* <DEDUP_REMOVED lines=16> */
.L_x_5767:
[----:B------:R-:W-:Y:S05]  /*10a10*/  BSYNC B3 ;  /* 0x0000000000037941 */ /* 0x000fea0003800000 */
.L_x_5766:
        /* <DEDUP_REMOVED lines=43> */
.L_x_5765:
[----:B------:R-:W-:Y:S05]  /*10cd0*/  BSYNC B2 ;  /* 0x0000000000027941 */ /* 0x000fea0003800000 */
.L_x_5764:
        /* <DEDUP_REMOVED lines=12> */
.L_x_5760:
[----:B------:R-:W-:Y:S05]  /*10da0*/  BSYNC B1 ;  /* 0x0000000000017941 */ /* 0x000fea0003800000 */
.L_x_5758:
[----:B------:R-:W-:Y:S01]  /*10db0*/  IMAD.MOV.U32 R88, RZ, RZ, 0x10 ;  /* 0x00000010ff587424 */ /* 0x000fe200078e00ff */
[----:B------:R-:W-:Y:S02]  /*10dc0*/  F2FP.PACK_AB R51, R86, R85 ;  /* 0x000000555633723e */ /* 0x000fe400000000ff */
        /* <DEDUP_REMOVED lines=26> */
.L_x_5687:
[----:B------:R-:W-:Y:S05]  /*10f70*/  BSYNC B0 ;  /* 0x0000000000007941 */ /* 0x000fea0003800000 */
.L_x_5686:
[----:B0-----:R-:W-:Y:S01]  /*10f80*/  FADD.FTZ R49, RZ, R24 ;  /* 0x00000018ff317221 */ /* 0x001fe20000010000 */
[----:B------:R-:W-:Y:S02]  /*10f90*/  ISETP.GT.U32.AND P2, PT, R5, 0xff, PT ;  /* 0x000000ff0500780c */ /* 0x000fe40003f44070 */
        /* <DEDUP_REMOVED lines=49> */
.L_x_5782:
        /* <DEDUP_REMOVED lines=101> */
.L_x_5783:
        /* <DEDUP_REMOVED lines=13> */
[----:B------:R-:W-:Y:S01]  /*119d0*/  LOP3.LUT P3, RZ, R51, 0x1f, R0, 0xf8, !PT ;  /* 0x0000001f33ff7812 */ /* 0x000fe2000786f800 */
        /* <DEDUP_REMOVED lines=78> */
[----:B------:R-:W-:Y:S01]  /*11ec0*/  F2FP.PACK_AB R48, R51, R48 ;  /* 0x000000303330723e */ /* 0x000fe200000000ff */
[----:B------:R-:W-:Y:S01]  /*11ed0*/  FADD.FTZ R51, R32, -R93 ;  /* 0x8000005d20337221 */ /* 0x000fe20000010000 */
[----:B------:R-:W-:Y:S01]  /*11ee0*/  F2FP.PACK_AB R49, R50, R49 ;  /* 0x000000313231723e */ /* 0x000fe200000000ff */
[----:B------:R-:W-:-:S02]  /*11ef0*/  FMUL.FTZ R88, R90, R89 ;  /* 0x000000595a587220 */ /* 0x000fc40000410000 */
[C---:B------:R-:W-:Y:S02]  /*11f00*/  FMUL.FTZ R51, R90.reuse, R51 ;  /* 0x000000335a337220 */ /* 0x040fe40000410000 */
[C---:B------:R-:W-:Y:S02]  /*11f10*/  FMUL.FTZ R50, R90.reuse, R165 ;  /* 0x000000a55a327220 */ /* 0x040fe40000410000 */
[----:B------:R-:W-:Y:S02]  /*11f20*/  FFMA.FTZ R51, R157, R51, R156 ;  /* 0x000000339d337223 */ /* 0x000fe4000001009c */
[----:B------:R-:W-:Y:S02]  /*11f30*/  FFMA.FTZ R88, R155, R88, R154 ;  /* 0x000000589b587223 */ /* 0x000fe4000001009a */
[----:B------:R-:W-:Y:S02]  /*11f40*/  FMUL.FTZ R89, R90, R95 ;  /* 0x0000005f5a597220 */ /* 0x000fe40000410000 */
[----:B------:R-:W-:Y:S01]  /*11f50*/  FFMA.FTZ R94, R151, R50, R150 ;  /* 0x00000032975e7223 */ /* 0x000fe20000010096 */
[----:B------:R-:W-:Y:S01]  /*11f60*/  F2FP.PACK_AB R50, R88, R51 ;  /* 0x000000335832723e */ /* 0x000fe200000000ff */
[----:B------:R-:W-:Y:S01]  /*11f70*/  FFMA.FTZ R89, R153, R89, R152 ;  /* 0x0000005999597223 */ /* 0x000fe20000010098 */
[----:B------:R-:W-:-:S04]  /*11f80*/  MOV R88, 0x10 ;  /* 0x0000001000587802 */ /* 0x000fc80000000f00 */
[----:B------:R-:W-:Y:S01]  /*11f90*/  F2FP.PACK_AB R51, R94, R89 ;  /* 0x000000595e33723e */ /* 0x000fe200000000ff */
[C---:B------:R-:W-:Y:S01]  /*11fa0*/  IMAD.WIDE.U32 R88, R87.reuse, R88, c[0x0][0x208] ;  /* 0x0000820057587625 */ /* 0x040fe200078e0058 */
[----:B------:R-:W-:-:S04]  /*11fb0*/  IADD3 R87, R87, 0x80, RZ ;  /* 0x0000008057577810 */ /* 0x000fc80007ffe0ff */
[----:B------:R0:W-:Y:S03]  /*11fc0*/  STG.E.128 [R88.64], R48 ;  /* 0x0000003058007986 */ /* 0x0001e6000c101d06 */
.L_x_5773:
[----:B------:R-:W-:Y:S05]  /*11fd0*/  BSYNC B1 ;  /* 0x0000000000017941 */ /* 0x000fea0003800000 */
.L_x_5772:
        /* <DEDUP_REMOVED lines=13> */
[----:B------:R-:W-:Y:S01]  /*120b0*/  F2FP.PACK_AB R48, R51, R48 ;  /* 0x000000303330723e */ /* 0x000fe200000000ff */
[----:B------:R-:W-:Y:S02]  /*120c0*/  FFMA.FTZ R49, R145, R89, R144 ;  /* 0x0000005991317223 */ /* 0x000fe40000010090 */
[----:B------:R-:W-:-:S02]  /*120d0*/  FADD.FTZ R51, R57, -R93 ;  /* 0x8000005d39337221 */ /* 0x000fc40000010000 */
[--C-:B------:R-:W-:Y:S02]  /*120e0*/  FADD.FTZ R89, R58, -R93.reuse ;  /* 0x8000005d3a597221 */ /* 0x100fe40000010000 */
[----:B------:R-:W-:Y:S02]  /*120f0*/  FFMA.FTZ R50, R143, R95, R142 ;  /* 0x0000005f8f327223 */ /* 0x000fe4000001008e */
[----:B------:R-:W-:Y:S02]  /*12100*/  FMUL.FTZ R51, R90, R51 ;  /* 0x000000335a337220 */ /* 0x000fe40000410000 */
[--C-:B------:R-:W-:Y:S01]  /*12110*/  FADD.FTZ R95, R59, -R93.reuse ;  /* 0x8000005d3b5f7221 */ /* 0x100fe20000010000 */
[----:B------:R-:W-:Y:S01]  /*12120*/  F2FP.PACK_AB R49, R50, R49 ;  /* 0x000000313231723e */ /* 0x000fe200000000ff */
        /* <DEDUP_REMOVED lines=14> */
.L_x_5775:
[----:B------:R-:W-:Y:S05]  /*12210*/  BSYNC B1 ;  /* 0x0000000000017941 */ /* 0x000fea0003800000 */
.L_x_5774:
        /* <DEDUP_REMOVED lines=35> */
.L_x_5777:
[----:B------:R-:W-:Y:S05]  /*12450*/  BSYNC B1 ;  /* 0x0000000000017941 */ /* 0x000fea0003800000 */
.L_x_5776:
[----:B------:R-:W-:Y:S01]  /*12460*/  ISETP.NE.AND P2, PT, R70, RZ, PT ;  /* 0x000000ff4600720c */ /* 0x000fe20003f45270 */
[----:B------:R-:W-:-:S12]  /*12470*/  BSSY B1, `(.L_x_5778) ;  /* 0x0000022000017945 */ /* 0x000fd80003800000 */
[----:B------:R-:W-:Y:S05]  /*12480*/  @!P2 BRA `(.L_x_5779) ;  /* 0x000002000000a947 */ /* 0x000fea0003800000 */
[--C-:B0-----:R-:W-:Y:S02]  /*12490*/  FADD.FTZ R49, R71, -R93.reuse ;  /* 0x8000005d47317221 */ /* 0x101fe40000010000 */
[--C-:B------:R-:W-:Y:S02]  /*124a0*/  FADD.FTZ R51, R73, -R93.reuse ;  /* 0x8000005d49337221 */ /* 0x100fe40000010000 */
[----:B------:R-:W-:Y:S02]  /*124b0*/  FMUL.FTZ R48, R90, R49 ;  /* 0x000000315a307220 */ /* 0x000fe40000410000 */
[--C-:B------:R-:W-:Y:S02]  /*124c0*/  FADD.FTZ R49, R72, -R93.reuse ;  /* 0x8000005d48317221 */ /* 0x100fe40000010000 */
        /* <DEDUP_REMOVED lines=9> */
[----:B------:R-:W-:-:S02]  /*12560*/  FADD.FTZ R89, R76, -R93 ;  /* 0x8000005d4c597221 */ /* 0x000fc40000010000 */
[--C-:B------:R-:W-:Y:S01]  /*12570*/  FADD.FTZ R165, R78, -R93.reuse ;  /* 0x8000005d4ea57221 */ /* 0x100fe20000010000 */
[----:B------:R-:W-:Y:S01]  /*12580*/  F2FP.PACK_AB R49, R50, R51 ;  /* 0x000000333231723e */ /* 0x000fe200000000ff */
[----:B------:R-:W-:Y:S02]  /*12590*/  FADD.FTZ R51, R75, -R93 ;  /* 0x8000005d4b337221 */ /* 0x000fe40000010000 */
[C---:B------:R-:W-:Y:S02]  /*125a0*/  FMUL.FTZ R88, R90.reuse, R89 ;  /* 0x000000595a587220 */ /* 0x040fe40000410000 */
[C---:B------:R-:W-:Y:S02]  /*125b0*/  FMUL.FTZ R51, R90.reuse, R51 ;  /* 0x000000335a337220 */ /* 0x040fe40000410000 */
[----:B------:R-:W-:Y:S02]  /*125c0*/  FMUL.FTZ R50, R90, R165 ;  /* 0x000000a55a327220 */ /* 0x000fe40000410000 */
[----:B------:R-:W-:-:S02]  /*125d0*/  FFMA.FTZ R51, R108, R51, R107 ;  /* 0x000000336c337223 */ /* 0x000fc4000001006b */
[----:B------:R-:W-:Y:S02]  /*125e0*/  FFMA.FTZ R88, R106, R88, R105 ;  /* 0x000000586a587223 */ /* 0x000fe40000010069 */
[----:B------:R-:W-:Y:S02]  /*125f0*/  FADD.FTZ R95, R77, -R93 ;  /* 0x8000005d4d5f7221 */ /* 0x000fe40000010000 */
[----:B------:R-:W-:Y:S01]  /*12600*/  FFMA.FTZ R94, R102, R50, R101 ;  /* 0x00000032665e7223 */ /* 0x000fe20000010065 */
[----:B------:R-:W-:Y:S01]  /*12610*/  F2FP.PACK_AB R50, R88, R51 ;  /* 0x000000335832723e */ /* 0x000fe200000000ff */
[----:B------:R-:W-:Y:S01]  /*12620*/  FMUL.FTZ R89, R90, R95 ;  /* 0x0000005f5a597220 */ /* 0x000fe20000410000 */
[----:B------:R-:W-:-:S03]  /*12630*/  HFMA2.MMA R88, -RZ, RZ, 0, 9.5367431640625e-07 ;  /* 0x00000010ff587435 */ /* 0x000fc600000001ff */
[----:B------:R-:W-:-:S05]  /*12640*/  FFMA.FTZ R89, R104, R89, R103 ;  /* 0x0000005968597223 */ /* 0x000fca0000010067 */
[----:B------:R-:W-:Y:S02]  /*12650*/  F2FP.PACK_AB R51, R94, R89 ;  /* 0x000000595e33723e */ /* 0x000fe400000000ff */
[C---:B------:R-:W-:Y:S01]  /*12660*/  IMAD.WIDE.U32 R88, R87.reuse, R88, c[0x0][0x208] ;  /* 0x0000820057587625 */ /* 0x040fe200078e0058 */
[----:B------:R-:W-:-:S04]  /*12670*/  IADD3 R87, R87, 0x80, RZ ;  /* 0x0000008057577810 */ /* 0x000fc80007ffe0ff */
[----:B------:R0:W-:Y:S03]  /*12680*/  STG.E.128 [R88.64], R48 ;  /* 0x0000003058007986 */ /* 0x0001e6000c101d06 */
.L_x_5779:
[----:B------:R-:W-:Y:S05]  /*12690*/  BSYNC B1 ;  /* 0x0000000000017941 */ /* 0x000fea0003800000 */
.L_x_5778:
        /* <DEDUP_REMOVED lines=23> */
[----:B------:R-:W-:Y:S01]  /*12810*/  F2FP.PACK_AB R50, R94, R49 ;  /* 0x000000315e32723e */ /* 0x000fe200000000ff */
[----:B------:R-:W-:Y:S01]  /*12820*/  FFMA.FTZ R48, R100, R48, R99 ;  /* 0x0000003064307223 */ /* 0x000fe20000010063 */
[----:B------:R-:W-:Y:S01]  /*12830*/  F2FP.PACK_AB R49, R88, R93 ;  /* 0x0000005d5831723e */ /* 0x000fe200000000ff */
[----:B------:R-:W-:-:S02]  /*12840*/  FFMA.FTZ R90, R10, R95, R15 ;  /* 0x0000005f0a5a7223 */ /* 0x000fc4000001000f */
[----:B------:R-:W-:Y:S01]  /*12850*/  IMAD.MOV.U32 R88, RZ, RZ, 0x10 ;  /* 0x00000010ff587424 */ /* 0x000fe200078e00ff */
[----:B------:R-:W-:Y:S02]  /*12860*/  F2FP.PACK_AB R48, R89, R48 ;  /* 0x000000305930723e */ /* 0x000fe400000000ff */
[----:B------:R-:W-:Y:S01]  /*12870*/  F2FP.PACK_AB R51, R90, R51 ;  /* 0x000000335a33723e */ /* 0x000fe200000000ff */
[----:B------:R-:W-:-:S05]  /*12880*/  IMAD.WIDE.U32 R88, R87, R88, c[0x0][0x208] ;  /* 0x0000820057587625 */ /* 0x000fca00078e0058 */
[----:B------:R0:W-:Y:S02]  /*12890*/  STG.E.128 [R88.64], R48 ;  /* 0x0000003058007986 */ /* 0x0001e4000c101d06 */
.L_x_5771:
[----:B-1----:R-:W-:Y:S05]  /*128a0*/  BSYNC B0 ;  /* 0x0000000000007941 */ /* 0x002fea0003800000 */
.L_x_5770:
[----:B------:R-:W-:Y:S02]  /*128b0*/  IADD3 R6, R6, c[0x0][0x160], RZ ;  /* 0x0000580006067a10 */ /* 0x000fe40007ffe0ff */
[----:B------:R-:W-:Y:S02]  /*128c0*/  LOP3.LUT P3, RZ, R23, 0xff, RZ, 0xc0, !PT ;  /* 0x000000ff17ff7812 */ /* 0x000fe4000786c0ff */
[----:B------:R-:W-:Y:S02]  /*128d0*/  ISETP.GE.AND P2, PT, R6, c[0x0][0x164], PT ;  /* 0x0000590006007a0c */ /* 0x000fe40003f46270 */
[----:B------:R-:W-:-:S11]  /*128e0*/  SEL R23, RZ, 0x1, P3 ;  /* 0x00000001ff177807 */ /* 0x000fd60001800000 */
[----:B0-----:R-:W-:Y:S01]  /*128f0*/  @P2 CALL.REL.NOINC `(.L_x_5780) ;  /* 0x0000001000002944 */ /* 0x001fe20003c00000 */
[----:B------:R-:W-:Y:S05]  /*12900*/  BRA `(.L_x_5781) ;  /* 0xfffee82000007947 */ /* 0x000fea000383ffff */
.L_x_5780:
[----:B------:R-:W-:Y:S05]  /*12910*/  EXIT ;  /* 0x000000000000794d */ /* 0x000fea0003800000 */
.L_x_5768:
[----:B------:R-:W-:Y:S01]  /*12920*/  IMAD.MOV.U32 R89, RZ, RZ, R48 ;  /* 0x000000ffff597224 */ /* 0x000fe200078e0030 */
[----:B------:R-:W-:Y:S01]  /*12930*/  MOV R49, 0x1 ;  /* 0x0000000100317802 */ /* 0x000fe20000000f00 */
[----:B------:R-:W-:Y:S01]  /*12940*/  IMAD.MOV.U32 R94, RZ, RZ, 0x1f ;  /* 0x0000001fff5e7424 */ /* 0x000fe200078e00ff */
[----:B------:R-:W-:Y:S01]  /*12950*/  MOV R50, 0x12980 ;  /* 0x0001298000327802 */ /* 0x000fe20000000f00 */
[----:B------:R-:W-:Y:S02]  /*12960*/  IMAD.MOV.U32 R51, RZ, RZ, -0x1 ;  /* 0xffffffffff337424 */ /* 0x000fe400078e00ff */
[----:B-----5:R-:W-:Y:S05]  /*12970*/  CALL.REL.NOINC `($__internal_26_$__cuda_sm70_shflsync_bfly_p) ;  /* 0x000008d000007944 */ /* 0x020fea0003c00000 */
[----:B-1----:R-:W-:Y:S05]  /*12980*/  BRA `(.L_x_5782) ;  /* 0xffffe92000007947 */ /* 0x002fea000383ffff */
.L_x_5769:
[----:B------:R-:W-:Y:S01]  /*12990*/  MOV R89, R48 ;  /* 0x0000003000597202 */ /* 0x000fe20000000f00 */
[----:B------:R-:W-:Y:S01]  /*129a0*/  IMAD.MOV.U32 R49, RZ, RZ, 0x2 ;  /* 0x00000002ff317424 */ /* 0x000fe200078e00ff */
[----:B------:R-:W-:Y:S01]  /*129b0*/  MOV R51, 0xffffffff ;  /* 0xffffffff00337802 */ /* 0x000fe20000000f00 */
[----:B------:R-:W-:Y:S01]  /*129c0*/  IMAD.MOV.U32 R94, RZ, RZ, 0x1f ;  /* 0x0000001fff5e7424 */ /* 0x000fe200078e00ff */
[----:B------:R-:W-:Y:S02]  /*129d0*/  MOV R50, 0x129f0 ;  /* 0x000129f000327802 */ /* 0x000fe40000000f00 */
[----:B-----5:R-:W-:Y:S05]  /*129e0*/  CALL.REL.NOINC `($__internal_26_$__cuda_sm70_shflsync_bfly_p) ;  /* 0x0000086000007944 */ /* 0x020fea0003c00000 */
[----:B-1----:R-:W-:Y:S01]  /*129f0*/  FADD.FTZ R48, R48, R49 ;  /* 0x0000003130307221 */ /* 0x002fe20000010000 */
[----:B------:R-:W-:Y:S01]  /*12a00*/  MOV R51, 0xffffffff ;  /* 0xffffffff00337802 */ /* 0x000fe20000000f00 */
[----:B------:R-:W-:Y:S01]  /*12a10*/  IMAD.MOV.U32 R49, RZ, RZ, 0x4 ;  /* 0x00000004ff317424 */ /* 0x000fe200078e00ff */
[----:B------:R-:W-:Y:S01]  /*12a20*/  MOV R50, 0x12a60 ;  /* 0x00012a6000327802 */ /* 0x000fe20000000f00 */
[----:B------:R-:W-:-:S02]  /*12a30*/  IMAD.MOV.U32 R94, RZ, RZ, 0x1f ;  /* 0x0000001fff5e7424 */ /* 0x000fc400078e00ff */
[----:B------:R-:W-:Y:S02]  /*12a40*/  IMAD.MOV.U32 R89, RZ, RZ, R48 ;  /* 0x000000ffff597224 */ /* 0x000fe400078e0030 */
[----:B------:R-:W-:Y:S05]  /*12a50*/  CALL.REL.NOINC `($__internal_26_$__cuda_sm70_shflsync_bfly_p) ;  /* 0x000007f000007944 */ /* 0x000fea0003c00000 */
[----:B-1----:R-:W-:Y:S01]  /*12a60*/  FADD.FTZ R48, R48, R49 ;  /* 0x0000003130307221 */ /* 0x002fe20000010000 */
[----:B------:R-:W-:Y:S01]  /*12a70*/  HFMA2.MMA R94, -RZ, RZ, 0, 1.847743988037109375e-06 ;  /* 0x0000001fff5e7435 */ /* 0x000fe200000001ff */
[----:B------:R-:W-:Y:S01]  /*12a80*/  IMAD.MOV.U32 R49, RZ, RZ, 0x8 ;  /* 0x00000008ff317424 */ /* 0x000fe200078e00ff */
[----:B------:R-:W-:Y:S01]  /*12a90*/  MOV R50, 0x12ad0 ;  /* 0x00012ad000327802 */ /* 0x000fe20000000f00 */
[----:B------:R-:W-:Y:S02]  /*12aa0*/  IMAD.MOV.U32 R51, RZ, RZ, -0x1 ;  /* 0xffffffffff337424 */ /* 0x000fe400078e00ff */
[----:B------:R-:W-:Y:S02]  /*12ab0*/  IMAD.MOV.U32 R89, RZ, RZ, R48 ;  /* 0x000000ffff597224 */ /* 0x000fe400078e0030 */
[----:B------:R-:W-:Y:S05]  /*12ac0*/  CALL.REL.NOINC `($__internal_26_$__cuda_sm70_shflsync_bfly_p) ;  /* 0x0000078000007944 */ /* 0x000fea0003c00000 */
[----:B-1----:R-:W-:Y:S01]  /*12ad0*/  FADD.FTZ R48, R48, R49 ;  /* 0x0000003130307221 */ /* 0x002fe20000010000 */
[----:B------:R-:W-:Y:S01]  /*12ae0*/  MOV R49, 0x10 ;  /* 0x0000001000317802 */ /* 0x000fe20000000f00 */
[----:B------:R-:W-:Y:S01]  /*12af0*/  IMAD.MOV.U32 R94, RZ, RZ, 0x1f ;  /* 0x0000001fff5e7424 */ /* 0x000fe200078e00ff */
[----:B------:R-:W-:Y:S01]  /*12b00*/  MOV R50, 0x12b40 ;  /* 0x00012b4000327802 */ /* 0x000fe20000000f00 */
[----:B------:R-:W-:Y:S01]  /*12b10*/  IMAD.MOV.U32 R51, RZ, RZ, -0x1 ;  /* 0xffffffffff337424 */ /* 0x000fe200078e00ff */
[----:B------:R-:W-:-:S02]  /*12b20*/  MOV R89, R48 ;  /* 0x0000003000597202 */ /* 0x000fc40000000f00 */
[----:B------:R-:W-:Y:S05]  /*12b30*/  CALL.REL.NOINC `($__internal_26_$__cuda_sm70_shflsync_bfly_p) ;  /* 0x0000071000007944 */ /* 0x000fea0003c00000 */
[----:B-1----:R-:W-:Y:S01]  /*12b40*/  FADD.FTZ R48, R48, R49 ;  /* 0x0000003130307221 */ /* 0x002fe20000010000 */
[----:B------:R-:W-:Y:S01]  /*12b50*/  MOV R51, 0xffffffff ;  /* 0xffffffff00337802 */ /* 0x000fe20000000f00 */
[----:B------:R-:W-:-:S02]  /*12b60*/  IMAD.MOV.U32 R94, RZ, RZ, 0x1f ;  /* 0x0000001fff5e7424 */ /* 0x000fc400078e00ff */
        /* <DEDUP_REMOVED lines=84> */
[----:B------:R-:W-:Y:S05]  /*130b0*/  CALL.REL.NOINC `($__internal_26_$__cuda_sm70_shflsync_bfly_p) ;  /* 0x0000019000007944 */ /* 0x000fea0003c00000 */
[----:B-1----:R-:W-:Y:S01]  /*130c0*/  FADD.FTZ R89, R89, R49 ;  /* 0x0000003159597221 */ /* 0x002fe20000010000 */
[----:B------:R-:W-:Y:S01]  /*130d0*/  MOV R51, 0xffffffff ;  /* 0xffffffff00337802 */ /* 0x000fe20000000f00 */
[----:B------:R-:W-:Y:S01]  /*130e0*/  IMAD.MOV.U32 R49, RZ, RZ, 0x2 ;  /* 0x00000002ff317424 */ /* 0x000fe200078e00ff */
[----:B------:R-:W-:Y:S01]  /*130f0*/  MOV R50, 0x13120 ;  /* 0x0001312000327802 */ /* 0x000fe20000000f00 */
[----:B------:R-:W-:Y:S02]  /*13100*/  IMAD.MOV.U32 R94, RZ, RZ, 0x1f ;  /* 0x0000001fff5e7424 */ /* 0x000fe400078e00ff */
[----:B------:R-:W-:Y:S05]  /*13110*/  CALL.REL.NOINC `($__internal_26_$__cuda_sm70_shflsync_bfly_p) ;  /* 0x0000013000007944 */ /* 0x000fea0003c00000 */
[----:B-1----:R-:W-:Y:S01]  /*13120*/  FADD.FTZ R89, R89, R49 ;  /* 0x0000003159597221 */ /* 0x002fe20000010000 */
[----:B------:R-:W-:Y:S01]  /*13130*/  MOV R51, 0xffffffff ;  /* 0xffffffff00337802 */ /* 0x000fe20000000f00 */
[----:B------:R-:W-:Y:S01]  /*13140*/  IMAD.MOV.U32 R49, RZ, RZ, 0x4 ;  /* 0x00000004ff317424 */ /* 0x000fe200078e00ff */
[----:B------:R-:W-:Y:S01]  /*13150*/  MOV R50, 0x13180 ;  /* 0x0001318000327802 */ /* 0x000fe20000000f00 */
[----:B------:R-:W-:-:S02]  /*13160*/  IMAD.MOV.U32 R94, RZ, RZ, 0x1f ;  /* 0x0000001fff5e7424 */ /* 0x000fc400078e00ff */
        /* <DEDUP_REMOVED lines=13> */
[----:B-1----:R-:W-:Y:S05]  /*13240*/  BRA `(.L_x_5783) ;  /* 0xffffe6b000007947 */ /* 0x002fea000383ffff */
        .weak           $__internal_26_$__cuda_sm70_shflsync_bfly_p
        .type           $__internal_26_$__cuda_sm70_shflsync_bfly_p,@function
        .size           $__internal_26_$__cuda_sm70_shflsync_bfly_p,(.L_x_36066 - $__internal_26_$__cuda_sm70_shflsync_bfly_p)
$__internal_26_$__cuda_sm70_shflsync_bfly_p:
[----:B------:R-:W-:Y:S04]  /*13250*/  WARPSYNC R51 ;  /* 0x0000003300007348 */ /* 0x000fe80003800000 */
[----:B------:R0:W1:Y:S02]  /*13260*/  SHFL.BFLY PT, R49, R89, R49, R94 ;  /* 0x0c00003159317389 */ /* 0x00006400000e005e */
[----:B0-----:R-:W-:-:S04]  /*13270*/  IMAD.MOV.U32 R51, RZ, RZ, 0x0 ;  /* 0x00000000ff337424 */ /* 0x001fc800078e00ff */
[----:B------:R-:W-:Y:S05]  /*13280*/  RET.REL.NODEC R50 `(_ZN10layer_norm13ln_fwd_kernelINS_13Kernel_traitsI6__halfS2_S2_S2_fjLj5120ELj1ELj1ELj4ELj16ENS_18Kernel_traits_baseILj5120ES2_S2_S2_S2_fjLj128EEEEELb1ELb0ELb1ELb0EEEvNS_9FwdParamsE) ;  /* 0xfffecd7032007950 */ /* 0x000fea0003c3ffff */
.L_x_5784:
        /* <DEDUP_REMOVED lines=15> */
.L_x_36066:


//--------------------- .text._ZN10layer_norm13ln_fwd_kernelINS_13Kernel_traitsI6__halfS2_S2_S2_fjLj5120ELj1ELj1ELj4ELj16ENS_18Kernel_traits_baseILj5120ES2_S2_S2_S2_fjLj128EEEEELb1ELb0ELb1ELb1EEEvNS_9FwdParamsE --------------------------
	.section	.text._ZN10layer_norm13ln_fwd_kernelINS_13Kernel_traitsI6__halfS2_S2_S2_fjLj5120ELj1ELj1ELj4ELj16ENS_18Kernel_traits_baseILj5120ES2_S2_S2_S2_fjLj128EEEEELb1ELb0ELb1ELb1EEEvNS_9FwdParamsE,"ax",@progbits
	.sectioninfo	@"SHI_REGISTERS=168"
	.align	128
        .global         _ZN10layer_norm13ln_fwd_kernelINS_13Kernel_traitsI6__halfS2_S2_S2_fjLj5120ELj1ELj1ELj4ELj16ENS_18Kernel_traits_baseILj5120ES2_S2_S2_S2_fjLj128EEEEELb1ELb0ELb1ELb1EEEvNS_9FwdParamsE
        .type           _ZN10layer_norm13ln_fwd_kernelINS_13Kernel_traitsI6__halfS2_S2_S2_fjLj5120ELj1ELj1ELj4ELj16ENS_18Kernel_traits_baseILj5120ES2_S2_S2_S2_fjLj128EEEEELb1ELb0ELb1ELb1EEEvNS_9FwdParamsE,@function
        .size           _ZN10layer_norm13ln_fwd_kernelINS_13Kernel_traitsI6__halfS2_S2_S2_fjLj5120ELj1ELj1ELj4ELj16ENS_18Kernel_traits_baseILj5120ES2_S2_S2_S2_fjLj128EEEEELb1ELb0ELb1ELb1EEEvNS_9FwdParamsE,(.L_x_36067 - _ZN10layer_norm13ln_fwd_kernelINS_13Kernel_traitsI6__halfS2_S2_S2_fjLj5120ELj1ELj1ELj4ELj16ENS_18Kernel_traits_baseILj5120ES2_S2_S2_S2_fjLj128EEEEELb1ELb0ELb1ELb1EEEvNS_9FwdParamsE)
        .other          _ZN10layer_norm13ln_fwd_kernelINS_13Kernel_traitsI6__halfS2_S2_S2_fjLj5120ELj1ELj1ELj4ELj16ENS_18Kernel_traits_baseILj5120ES2_S2_S2_S2_fjLj128EEEEELb1ELb0ELb1ELb1EEEvNS_9FwdParamsE,@"STO_CUDA_ENTRY STV_DEFAULT"
_ZN10layer_norm13ln_fwd_kernelINS_13Kernel_traitsI6__halfS2_S2_S2_fjLj5120ELj1ELj1ELj4ELj16ENS_18Kernel_traits_baseILj5120ES2_S2_S2_S2_fjLj128EEEEELb1ELb0ELb1ELb1EEEvNS_9FwdParamsE:
.text._ZN10layer_norm13ln_fwd_kernelINS_13Kernel_traitsI6__halfS2_S2_S2_fjLj5120ELj1ELj1ELj4ELj16ENS_18Kernel_traits_baseILj5120ES2_S2_S2_S2_fjLj128EEEEELb1ELb0ELb1ELb1EEEvNS_9FwdParamsE:
        /* <DEDUP_REMOVED lines=100> */
[--C-:B------:R-:W-:Y:S01]  /*0640*/  HADD2.F32 R5, -RZ, R9.reuse.H0_H0 ;  /* 0x20000009ff057230 */ /* 0x100fe20000004100 */
[----:B------:R-:W-:Y:S01]  /*0650*/  UIADD3 UR26, UR5, -0x695add53, URZ ;  /* 0x96a522ad051a7890 */ /* 0x000fe2000fffe03f */
[----:B------:R-:W-:Y:S01]  /*0660*/  HADD2.F32 R6, -RZ, R9.H1_H1 ;  /* 0x30000009ff067230 */ /* 0x000fe20000004100 */
[----:B------:R0:W5:Y:S01]  /*0670*/  LDG.E.128 R44, [R12.64+0x800] ;  /* 0x000800060c2c7981 */ /* 0x000162000c1e1d00 */
[----:B------:R-:W-:-:S02]  /*0680*/  HADD2.F32 R7, -RZ, R10.H0_H0 ;  /* 0x2000000aff077230 */ /* 0x000fc40000004100 */
        /* <DEDUP_REMOVED lines=10> */
[--C-:B------:R-:W-:Y:S01]  /*0730*/  HADD2.F32 R83, -RZ, R52.reuse.H0_H0 ;  /* 0x20000034ff537230 */ /* 0x100fe20000004100 */
[----:B------:R-:W-:Y:S01]  /*0740*/  UIADD3 UR25, UR4, -0x700cb87f, URZ ;  /* 0x8ff3478104197890 */ /* 0x000fe2000fffe03f */
[----:B------:R-:W-:Y:S01]  /*0750*/  HADD2.F32 R84, -RZ, R52.H1_H1 ;  /* 0x30000034ff547230 */ /* 0x000fe20000004100 */
[----:B------:R-:W-:Y:S01]  /*0760*/  IMAD R105, R105, -0x2daee0ad, RZ ;  /* 0xd2511f5369697824 */ /* 0x000fe200078e02ff */
[--C-:B------:R-:W-:Y:S01]  /*0770*/  HADD2.F32 R14, -RZ, R17.reuse.H1_H1 ;  /* 0x30000011ff0e7230 */ /* 0x100fe20000004100 */
[----:B------:R-:W-:Y:S01]  /*0780*/  IMAD.WIDE.U32 R108, R108, -0x2daee0ad, RZ ;  /* 0xd2511f536c6c7825 */ /* 0x000fe200078e00ff */
[----:B------:R-:W-:Y:S01]  /*0790*/  HADD2.F32 R15, -RZ, R18.H0_H0 ;  /* 0x20000012ff0f7230 */ /* 0x000fe20000004100 */
[----:B------:R-:W-:Y:S01]  /*07a0*/  HFMA2.MMA R95, -RZ, RZ, 0, 5.9604644775390625e-08 ;  /* 0x00000001ff5f7435 */ /* 0x000fe200000001ff */
[----:B------:R-:W-:Y:S01]  /*07b0*/  HADD2.F32 R20, -RZ, R24.H1_H1 ;  /* 0x30000018ff147230 */ /* 0x000fe20000004100 */
[----:B------:R-:W-:Y:S01]  /*07c0*/  IMAD R52, R61, -0x326172a9, RZ ;  /* 0xcd9e8d573d347824 */ /* 0x000fe200078e02ff */
[----:B0-----:R-:W-:Y:S01]  /*07d0*/  HADD2.F32 R12, -RZ, R16.H1_H1 ;  /* 0x30000010ff0c7230 */ /* 0x001fe20000004100 */
[----:B------:R-:W-:Y:S01]  /*07e0*/  IMAD.HI.U32 R103, R104, -0x326172a9, RZ ;  /* 0xcd9e8d5768677827 */ /* 0x000fe200078e00ff */
[----:B------:R-:W-:Y:S01]  /*07f0*/  HADD2.F32 R13, -RZ, R17.H0_H0 ;  /* 0x20000011ff0d7230 */ /* 0x000fe20000004100 */
[----:B------:R-:W-:Y:S01]  /*0800*/  LOP3.LUT R105, R109, UR26, R105, 0x96, !PT ;  /* 0x0000001a6d697c12 */ /* 0x000fe2000f8e9669 */
[----:B------:R-:W-:Y:S01]  /*0810*/  HADD2.F32 R16, -RZ, R18.H1_H1 ;  /* 0x30000012ff107230 */ /* 0x000fe20000004100 */
[----:B------:R-:W-:Y:S01]  /*0820*/  LOP3.LUT R109, R60, 0x3, RZ, 0xc0, !PT ;  /* 0x000000033c6d7812 */ /* 0x000fe200078ec0ff */
[--C-:B------:R-:W-:Y:S01]  /*0830*/  HADD2.F32 R17, -RZ, R19.reuse.H0_H0 ;  /* 0x20000013ff117230 */ /* 0x100fe20000004100 */
[----:B------:R-:W-:Y:S01]  /*0840*/  LOP3.LUT R103, R103, UR25, R52, 0x96, !PT ;  /* 0x0000001967677c12 */ /* 0x000fe2000f8e9634 */
[----:B------:R-:W-:Y:S01]  /*0850*/  HADD2.F32 R18, -RZ, R19.H1_H1 ;  /* 0x30000013ff127230 */ /* 0x000fe20000004100 */
[----:B------:R-:W-:Y:S01]  /*0860*/  IMAD R104, R104, -0x326172a9, RZ ;  /* 0xcd9e8d5768687824 */ /* 0x000fe200078e02ff */
[----:B------:R-:W-:Y:S01]  /*0870*/  HADD2.F32 R19, -RZ, R24.H0_H0 ;  /* 0x20000018ff137230 */ /* 0x000fe20000004100 */
        /* <DEDUP_REMOVED lines=22> */
.L_x_6200:
[----:B------:R-:W-:-:S04]  /*09e0*/  IMAD.MOV.U32 R67, RZ, RZ, 0x4 ;  /* 0x00000004ff437424 */ /* 0x000fc800078e00ff */
[----:B------:R-:W-:-:S05]  /*09f0*/  IMAD.WIDE R60, R2, R67, c[0x0][0x1d0] ;  /* 0x00007400023c7625 */ /* 0x000fca00078e0243 */
[----:B------:R0:W2:Y:S01]  /*0a00*/  LDG.E R66, [R60.64] ;  /* 0x000000063c427981 */ /* 0x0000a2000c1e1900 */
[----:B------:R-:W-:Y:S01]  /*0a10*/  ISETP.NE.U32.AND P0, PT, RZ, c[0x0][0x180], PT ;  /* 0x00006000ff007a0c */ /* 0x000fe20003f05070 */
[----:B------:R-:W-:Y:S01]  /*0a20*/  IMAD R62, R2, c[0x0][0x168], RZ ;  /* 0x00005a00023e7a24 */ /* 0x000fe200078e02ff */
[----:B------:R-:W-:Y:S02]  /*0a30*/  MOV R110, RZ ;  /* 0x000000ff006e7202 */ /* 0x000fe40000000f00 */
[----:B------:R-:W-:Y:S02]  /*0a40*/  ISETP.NE.AND.EX P0, PT, RZ, c[0x0][0x184], PT, P0 ;  /* 0x00006100ff007a0c */ /* 0x000fe40003f05300 */
[----:B0-----:R-:W-:Y:S02]  /*0a50*/  LOP3.LUT R60, R0, 0x7f, RZ, 0xc0, !PT ;  /* 0x0000007f003c7812 */ /* 0x001fe400078ec0ff */
[----:B--2---:R-:W-:-:S13]  /*0a60*/  ISETP.GE.AND P1, PT, R66, 0x1, PT ;  /* 0x000000014200780c */ /* 0x004fda0003f26270 */
[----:B------:R-:W-:-:S05]  /*0a70*/  @P1 IADD3 R63, R66, -0x1, RZ ;  /* 0xffffffff423f1810 */ /* 0x000fca0007ffe0ff */
[----:B------:R-:W-:Y:S01]  /*0a80*/  @P1 IMAD R64, R63, c[0x0][0x168], RZ ;  /* 0x00005a003f401a24 */ /* 0x000fe200078e02ff */
[----:B------:R-:W-:-:S04]  /*0a90*/  SHF.R.S32.HI R63, RZ, 0x1f, R62 ;  /* 0x0000001fff3f7819 */ /* 0x000fc8000001143e */
[----:B------:R-:W-:Y:S02]  /*0aa0*/  @P1 SHF.R.S32.HI R65, RZ, 0x1f, R64 ;  /* 0x0000001fff411819 */ /* 0x000fe40000011440 */
[----:B------:R-:W-:Y:S02]  /*0ab0*/  LEA.HI R63, R63, R62, RZ, 0x3 ;  /* 0x0000003e3f3f7211 */ /* 0x000fe400078f18ff */
[----:B------:R-:W-:Y:S01]  /*0ac0*/  @P1 LEA.HI R65, R65, R64, RZ, 0x3 ;  /* 0x0000004041411211 */ /* 0x000fe200078f18ff */
[----:B------:R-:W-:Y:S01]  /*0ad0*/  @P0 IMAD.MOV.U32 R64, RZ, RZ, 0x10 ;  /* 0x00000010ff400424 */ /* 0x000fe200078e00ff */
        /* <DEDUP_REMOVED lines=14> */
[----:B------:R-:W-:Y:S01]  /*0bc0*/  IMAD.MOV.U32 R60, RZ, RZ, R109 ;  /* 0x000000ffff3c7224 */ /* 0x000fe200078e006d */
[----:B------:R-:W-:Y:S05]  /*0bd0*/  @!P0 BRA `(.L_x_5787) ;  /* 0x0000058000008947 */ /* 0x000fea0003800000 */
[----:B------:R-:W-:Y:S01]  /*0be0*/  IMAD.MOV.U32 R60, RZ, RZ, R109 ;  /* 0x000000ffff3c7224 */ /* 0x000fe200078e006d */
[----:B-----5:R-:W-:Y:S01]  /*0bf0*/  HADD2.F32 R73, -RZ, R52.H0_H0 ;  /* 0x20000034ff497230 */ /* 0x020fe20000004100 */
[----:B------:R-:W-:Y:S05]  /*0c00*/  BRA `(.L_x_5787) ;  /* 0x0000055000007947 */ /* 0x000fea0003800000 */
.L_x_5786:
        /* <DEDUP_REMOVED lines=12> */
.L_x_5789:
[----:B------:R-:W-:Y:S02]  /*0cd0*/  MOV R70, R104 ;  /* 0x0000006800467202 */ /* 0x000fe40000000f00 */
.L_x_5790:
[----:B------:R-:W-:Y:S05]  /*0ce0*/  BSYNC B1 ;  /* 0x0000000000017941 */ /* 0x000fea0003800000 */
.L_x_5788:
        /* <DEDUP_REMOVED lines=16> */
.L_x_5794:
[----:B------:R-:W-:Y:S05]  /*0df0*/  BSYNC B2 ;  /* 0x0000000000027941 */ /* 0x000fea0003800000 */
.L_x_5793:
        /* <DEDUP_REMOVED lines=42> */
.L_x_5792:
[----:B------:R-:W-:Y:S05]  /*10a0*/  BSYNC B1 ;  /* 0x0000000000017941 */ /* 0x000fea0003800000 */
.L_x_5791:
        /* <DEDUP_REMOVED lines=10> */
[----:B------:R-:W-:Y:S02]  /*1150*/  @P0 FADD.FTZ R73, R73, R64 ;  /* 0x0000004049490221 */ /* 0x000fe40000010000 */
.L_x_5787:
[----:B------:R-:W-:Y:S05]  /*1160*/  BSYNC B0 ;  /* 0x0000000000007941 */ /* 0x000fea0003800000 */
.L_x_5785:
        /* <DEDUP_REMOVED lines=8> */
.L_x_5796:
        /* <DEDUP_REMOVED lines=12> */
.L_x_5799:
[----:B------:R-:W-:Y:S02]  /*12b0*/  MOV R68, R104 ;  /* 0x0000006800447202 */ /* 0x000fe40000000f00 */
.L_x_5800:
[----:B------:R-:W-:Y:S05]  /*12c0*/  BSYNC B1 ;  /* 0x0000000000017941 */ /* 0x000fea0003800000 */
.L_x_5798:
        /* <DEDUP_REMOVED lines=16> */
.L_x_5804:
[----:B------:R-:W-:Y:S05]  /*13d0*/  BSYNC B2 ;  /* 0x0000000000027941 */ /* 0x000fea0003800000 */
.L_x_5803:
        /* <DEDUP_REMOVED lines=42> */
.L_x_5802:
[----:B------:R-:W-:Y:S05]  /*1680*/  BSYNC B1 ;  /* 0x0000000000017941 */ /* 0x000fea0003800000 */
.L_x_5801:
        /* <DEDUP_REMOVED lines=11> */
.L_x_5797:
[----:B------:R-:W-:Y:S05]  /*1740*/  BSYNC B0 ;  /* 0x0000000000007941 */ /* 0x000fea0003800000 */
.L_x_5795:
        /* <DEDUP_REMOVED lines=8> */
.L_x_5806:
        /* <DEDUP_REMOVED lines=12> */
.L_x_5809:
[----:B------:R-:W-:Y:S02]  /*1890*/  MOV R70, R104 ;  /* 0x0000006800467202 */ /* 0x000fe40000000f00 */
.L_x_5810:
[----:B------:R-:W-:Y:S05]  /*18a0*/  BSYNC B1 ;  /* 0x0000000000017941 */ /* 0x000fea0003800000 */
.L_x_5808:
        /* <DEDUP_REMOVED lines=16> */
.L_x_5814:
[----:B------:R-:W-:Y:S05]  /*19b0*/  BSYNC B2 ;  /* 0x0000000000027941 */ /* 0x000fea0003800000 */
.L_x_5813:
        /* <DEDUP_REMOVED lines=42> */
.L_x_5812:
[----:B------:R-:W-:Y:S05]  /*1c60*/  BSYNC B1 ;  /* 0x0000000000017941 */ /* 0x000fea0003800000 */
.L_x_5811:
        /* <DEDUP_REMOVED lines=11> */
.L_x_5807:
[----:B------:R-:W-:Y:S05]  /*1d20*/  BSYNC B0 ;  /* 0x0000000000007941 */ /* 0x000fea0003800000 */
.L_x_5805:
        /* <DEDUP_REMOVED lines=8> */
.L_x_5816:
        /* <DEDUP_REMOVED lines=12> */
.L_x_5819:
[----:B------:R-:W-:Y:S02]  /*1e70*/  MOV R76, R104 ;  /* 0x00000068004c7202 */ /* 0x000fe40000000f00 */
.L_x_5820:
[----:B------:R-:W-:Y:S05]  /*1e80*/  BSYNC B1 ;  /* 0x0000000000017941 */ /* 0x000fea0003800000 */
.L_x_5818:
        /* <DEDUP_REMOVED lines=16> */
.L_x_5824:
[----:B------:R-:W-:Y:S05]  /*1f90*/  BSYNC B2 ;  /* 0x0000000000027941 */ /* 0x000fea0003800000 */
.L_x_5823:
        /* <DEDUP_REMOVED lines=42> */
.L_x_5822:
[----:B------:R-:W-:Y:S05]  /*2240*/  BSYNC B1 ;  /* 0x0000000000017941 */ /* 0x000fea0003800000 */
.L_x_5821:
        /* <DEDUP_REMOVED lines=11> */
.L_x_5817:
[----:B------:R-:W-:Y:S05]  /*2300*/  BSYNC B0 ;  /* 0x0000000000007941 */ /* 0x000fea0003800000 */
.L_x_5815:
        /* <DEDUP_REMOVED lines=8> */
.L_x_5826:
        /* <DEDUP_REMOVED lines=12> */
.L_x_5829:
[----:B------:R-:W-:Y:S02]  /*2450*/  MOV R70, R104 ;  /* 0x0000006800467202 */ /* 0x000fe40000000f00 */
.L_x_5830:
[----:B------:R-:W-:Y:S05]  /*2460*/  BSYNC B1 ;  /* 0x0000000000017941 */ /* 0x000fea0003800000 */
.L_x_5828:
        /* <DEDUP_REMOVED lines=16> */
.L_x_5834:
[----:B------:R-:W-:Y:S05]  /*2570*/  BSYNC B2 ;  /* 0x0000000000027941 */ /* 0x000fea0003800000 */
.L_x_5833:
        /* <DEDUP_REMOVED lines=42> */
.L_x_5832:
[----:B------:R-:W-:Y:S05]  /*2820*/  BSYNC B1 ;  /* 0x0000000000017941 */ /* 0x000fea0003800000 */
.L_x_5831:
        /* <DEDUP_REMOVED lines=11> */
.L_x_5827:
[----:B------:R-:W-:Y:S05]  /*28e0*/  BSYNC B0 ;  /* 0x0000000000007941 */ /* 0x000fea0003800000 */
.L_x_5825:
        /* <DEDUP_REMOVED lines=8> */
.L_x_5836:
        /* <DEDUP_REMOVED lines=12> */
.L_x_5839:
[----:B------:R-:W-:Y:S02]  /*2a30*/  MOV R78, R104 ;  /* 0x00000068004e7202 */ /* 0x000fe40000000f00 */
.L_x_5840:
[----:B------:R-:W-:Y:S05]  /*2a40*/  BSYNC B1 ;  /* 0x0000000000017941 */ /* 0x000fea0003800000 */
.L_x_5838:
        /* <DEDUP_REMOVED lines=16> */
.L_x_5844:
[----:B------:R-:W-:Y:S05]  /*2b50*/  BSYNC B2 ;  /* 0x0000000000027941 */ /* 0x000fea0003800000 */
.L_x_5843:
        /* <DEDUP_REMOVED lines=42> */
.L_x_5842:
[----:B------:R-:W-:Y:S05]  /*2e00*/  BSYNC B1 ;  /* 0x0000000000017941 */ /* 0x000fea0003800000 */
.L_x_5841:
        /* <DEDUP_REMOVED lines=11> */
.L_x_5837:
[----:B------:R-:W-:Y:S05]  /*2ec0*/  BSYNC B0 ;  /* 0x0000000000007941 */ /* 0x000fea0003800000 */
.L_x_5835:
        /* <DEDUP_REMOVED lines=8> */
.L_x_5846:
        /* <DEDUP_REMOVED lines=12> */
.L_x_5849:
[----:B------:R-:W-:Y:S02]  /*3010*/  MOV R76, R104 ;  /* 0x00000068004c7202 */ /* 0x000fe40000000f00 */
.L_x_5850:
[----:B------:R-:W-:Y:S05]  /*3020*/  BSYNC B1 ;  /* 0x0000000000017941 */ /* 0x000fea0003800000 */
.L_x_5848:
        /* <DEDUP_REMOVED lines=16> */
.L_x_5854:
[----:B------:R-:W-:Y:S05]  /*3130*/  BSYNC B2 ;  /* 0x0000000000027941 */ /* 0x000fea0003800000 */
.L_x_5853:
        /* <DEDUP_REMOVED lines=42> */
.L_x_5852:
[----:B------:R-:W-:Y:S05]  /*33e0*/  BSYNC B1 ;  /* 0x0000000000017941 */ /* 0x000fea0003800000 */
.L_x_5851:
        /* <DEDUP_REMOVED lines=11> */
.L_x_5847:
[----:B------:R-:W-:Y:S05]  /*34a0*/  BSYNC B0 ;  /* 0x0000000000007941 */ /* 0x000fea0003800000 */
.L_x_5845:
        /* <DEDUP_REMOVED lines=8> */
.L_x_5856:
        /* <DEDUP_REMOVED lines=12> */
.L_x_5859:
[----:B------:R-:W-:Y:S02]  /*35f0*/  MOV R78, R104 ;  /* 0x00000068004e7202 */ /* 0x000fe40000000f00 */
.L_x_5860:
[----:B------:R-:W-:Y:S05]  /*3600*/  BSYNC B1 ;  /* 0x0000000000017941 */ /* 0x000fea0003800000 */
.L_x_5858:
        /* <DEDUP_REMOVED lines=16> */
.L_x_5864:
[----:B------:R-:W-:Y:S05]  /*3710*/  BSYNC B2 ;  /* 0x0000000000027941 */ /* 0x000fea0003800000 */
.L_x_5863:
        /* <DEDUP_REMOVED lines=42> */
.L_x_5862:
[----:B------:R-:W-:Y:S05]  /*39c0*/  BSYNC B1 ;  /* 0x0000000000017941 */ /* 0x000fea0003800000 */
.L_x_5861:
        /* <DEDUP_REMOVED lines=11> */
.L_x_5857:
[----:B------:R-:W-:Y:S05]  /*3a80*/  BSYNC B0 ;  /* 0x0000000000007941 */ /* 0x000fea0003800000 */
.L_x_5855:
[----:B------:R-:W-:Y:S01]  /*3a90*/  HFMA2.MMA R112, -RZ, RZ, 0, 9.5367431640625e-07 ;  /* 0x00000010ff707435 */ /* 0x000fe200000001ff */
[----:B------:R-:W-:Y:S01]  /*3aa0*/  F2FP.PACK_AB R63, R64, R65 ;  /* 0x00000041403f723e */ /* 0x000fe200000000ff */
[----:B------:R-:W-:Y:S01]  /*3ab0*/  BSSY B0, `(.L_x_5865) ;  /* 0x000001f000007945 */ /* 0x000fe20003800000 */
[----:B------:R-:W-:Y:S02]  /*3ac0*/  F2FP.PACK_AB R62, R66, R67 ;  /* 0x00000043423e723e */ /* 0x000fe400000000ff */
[----:B------:R-:W-:Y:S02]  /*3ad0*/  F2FP.PACK_AB R61, R68, R69 ;  /* 0x00000045443d723e */ /* 0x000fe400000000ff */
[----:B------:R-:W-:Y:S02]  /*3ae0*/  F2FP.PACK_AB R60, R72, R73 ;  /* 0x00000049483c723e */ /* 0x000fe400000000ff */
        /* <DEDUP_REMOVED lines=27> */
.L_x_5866:
[----:B------:R-:W-:Y:S05]  /*3ca0*/  BSYNC B0 ;  /* 0x0000000000007941 */ /* 0x000fea0003800000 */
.L_x_5865:
        /* <DEDUP_REMOVED lines=8> */
[----:B-----5:R-:W-:Y:S01]  /*3d30*/  HADD2.F32 R121, -RZ, R52.H0_H0 ;  /* 0x20000034ff797230 */ /* 0x020fe20000004100 */
[----:B------:R-:W-:Y:S05]  /*3d40*/  BRA `(.L_x_5869) ;  /* 0x0000055000007947 */ /* 0x000fea0003800000 */
.L_x_5868:
        /* <DEDUP_REMOVED lines=12> */
.L_x_5871:
[----:B------:R-:W-:Y:S02]  /*3e10*/  MOV R78, R104 ;  /* 0x00000068004e7202 */ /* 0x000fe40000000f00 */
.L_x_5872:
[----:B------:R-:W-:Y:S05]  /*3e20*/  BSYNC B1 ;  /* 0x0000000000017941 */ /* 0x000fea0003800000 */
.L_x_5870:
        /* <DEDUP_REMOVED lines=16> */
.L_x_5876:
[----:B------:R-:W-:Y:S05]  /*3f30*/  BSYNC B2 ;  /* 0x0000000000027941 */ /* 0x000fea0003800000 */
.L_x_5875:
[----:B------:R-:W-:Y:S01]  /*3f40*/  IMAD.HI.U32 R60, R91, -0x326172a9, RZ ;  /* 0xcd9e8d575b3c7827 */ /* 0x000fe200078e00ff */
[----:B------:R-:W-:-:S03]  /*3f50*/  LOP3.LUT R61, R61, UR5, R94, 0x96, !PT ;  /* 0x000000053d3d7c12 */ /* 0x000fc6000f8e965e */
[----:B------:R-:W-:Y:S01]  /*3f60*/  IMAD R63, R91, -0x326172a9, RZ ;  /* 0xcd9e8d575b3f7824 */ /* 0x000fe200078e02ff */
[----:B------:R-:W-:Y:S01]  /*3f70*/  LOP3.LUT R60, R60, UR4, R93, 0x96, !PT ;  /* 0x000000043c3c7c12 */ /* 0x000fe2000f8e965d */
[----:B-1----:R-:W-:-:S04]  /*3f80*/  IMAD.WIDE.U32 R70, R61, -0x326172a9, RZ ;  /* 0xcd9e8d573d467825 */ /* 0x002fc800078e00ff */
        /* <DEDUP_REMOVED lines=37> */
.L_x_5874:
[----:B------:R-:W-:Y:S05]  /*41e0*/  BSYNC B1 ;  /* 0x0000000000017941 */ /* 0x000fea0003800000 */
.L_x_5873:
        /* <DEDUP_REMOVED lines=11> */
.L_x_5869:
[----:B------:R-:W-:Y:S05]  /*42a0*/  BSYNC B0 ;  /* 0x0000000000007941 */ /* 0x000fea0003800000 */
.L_x_5867:
        /* <DEDUP_REMOVED lines=8> */
.L_x_5878:
        /* <DEDUP_REMOVED lines=12> */
.L_x_5881:
[----:B------:R-:W-:Y:S02]  /*43f0*/  MOV R78, R104 ;  /* 0x00000068004e7202 */ /* 0x000fe40000000f00 */
.L_x_5882:
[----:B------:R-:W-:Y:S05]  /*4400*/  BSYNC B1 ;  /* 0x0000000000017941 */ /* 0x000fea0003800000 */
.L_x_5880:
        /* <DEDUP_REMOVED lines=16> */
.L_x_5886:
[----:B------:R-:W-:Y:S05]  /*4510*/  BSYNC B2 ;  /* 0x0000000000027941 */ /* 0x000fea0003800000 */
.L_x_5885:
        /* <DEDUP_REMOVED lines=42> */
.L_x_5884:
[----:B------:R-:W-:Y:S05]  /*47c0*/  BSYNC B1 ;  /* 0x0000000000017941 */ /* 0x000fea0003800000 */
.L_x_5883:
        /* <DEDUP_REMOVED lines=8> */
[----:B------:R-:W-:Y:S02]  /*4850*/  FSEL R119, R62, RZ, !P3 ;  /* 0x000000ff3e777208 */ /* 0x000fe40005800000 */
[----:B------:R-:W-:-:S03]  /*4860*/  SEL R97, RZ, 0x1, P3 ;  /* 0x00000001ff617807 */ /* 0x000fc60001800000 */
[----:B------:R-:W-:Y:S02]  /*4870*/  @P0 FADD.FTZ R119, R60, R119 ;  /* 0x000000773c770221 */ /* 0x000fe40000010000 */
.L_x_5879:
[----:B------:R-:W-:Y:S05]  /*4880*/  BSYNC B0 ;  /* 0x0000000000007941 */ /* 0x000fea0003800000 */
.L_x_5877:
        /* <DEDUP_REMOVED lines=8> */
.L_x_5888:
        /* <DEDUP_REMOVED lines=12> */
.L_x_5891:
[----:B------:R-:W-:Y:S02]  /*49d0*/  MOV R78, R104 ;  /* 0x00000068004e7202 */ /* 0x000fe40000000f00 */
.L_x_5892:
[----:B------:R-:W-:Y:S05]  /*49e0*/  BSYNC B1 ;  /* 0x0000000000017941 */ /* 0x000fea0003800000 */
.L_x_5890:
        /* <DEDUP_REMOVED lines=16> */
.L_x_5896:
[----:B------:R-:W-:Y:S05]  /*4af0*/  BSYNC B2 ;  /* 0x0000000000027941 */ /* 0x000fea0003800000 */
.L_x_5895:
        /* <DEDUP_REMOVED lines=42> */
.L_x_5894:
[----:B------:R-:W-:Y:S05]  /*4da0*/  BSYNC B1 ;  /* 0x0000000000017941 */ /* 0x000fea0003800000 */
.L_x_5893:
        /* <DEDUP_REMOVED lines=11> */
.L_x_5889:
[----:B------:R-:W-:Y:S05]  /*4e60*/  BSYNC B0 ;  /* 0x0000000000007941 */ /* 0x000fea0003800000 */
.L_x_5887:
        /* <DEDUP_REMOVED lines=8> */
.L_x_5898:
        /* <DEDUP_REMOVED lines=12> */
.L_x_5901:
[----:B------:R-:W-:Y:S02]  /*4fb0*/  MOV R78, R104 ;  /* 0x00000068004e7202 */ /* 0x000fe40000000f00 */
.L_x_5902:
[----:B------:R-:W-:Y:S05]  /*4fc0*/  BSYNC B1 ;  /* 0x0000000000017941 */ /* 0x000fea0003800000 */
.L_x_5900:
        /* <DEDUP_REMOVED lines=16> */
.L_x_5906:
[----:B------:R-:W-:Y:S05]  /*50d0*/  BSYNC B2 ;  /* 0x0000000000027941 */ /* 0x000fea0003800000 */
.L_x_5905:
        /* <DEDUP_REMOVED lines=42> */
.L_x_5904:
[----:B------:R-:W-:Y:S05]  /*5380*/  BSYNC B1 ;  /* 0x0000000000017941 */ /* 0x000fea0003800000 */
.L_x_5903:
        /* <DEDUP_REMOVED lines=11> */
.L_x_5899:
[----:B------:R-:W-:Y:S05]  /*5440*/  BSYNC B0 ;  /* 0x0000000000007941 */ /* 0x000fea0003800000 */
.L_x_5897:
        /* <DEDUP_REMOVED lines=8> */
.L_x_5908:
        /* <DEDUP_REMOVED lines=12> */
.L_x_5911:
[----:B------:R-:W-:Y:S02]  /*5590*/  MOV R78, R104 ;  /* 0x00000068004e7202 */ /* 0x000fe40000000f00 */
.L_x_5912:
[----:B------:R-:W-:Y:S05]  /*55a0*/  BSYNC B1 ;  /* 0x0000000000017941 */ /* 0x000fea0003800000 */
.L_x_5910:
        /* <DEDUP_REMOVED lines=16> */
.L_x_5916:
[----:B------:R-:W-:Y:S05]  /*56b0*/  BSYNC B2 ;  /* 0x0000000000027941 */ /* 0x000fea0003800000 */
.L_x_5915:
        /* <DEDUP_REMOVED lines=42> */
.L_x_5914:
[----:B------:R-:W-:Y:S05]  /*5960*/  BSYNC B1 ;  /* 0x0000000000017941 */ /* 0x000fea0003800000 */
.L_x_5913:
        /* <DEDUP_REMOVED lines=11> */
.L_x_5909:
[----:B------:R-:W-:Y:S05]  /*5a20*/  BSYNC B0 ;  /* 0x0000000000007941 */ /* 0x000fea0003800000 */
.L_x_5907:
        /* <DEDUP_REMOVED lines=8> */
.L_x_5918:
        /* <DEDUP_REMOVED lines=12> */
.L_x_5921:
[----:B------:R-:W-:Y:S02]  /*5b70*/  MOV R78, R104 ;  /* 0x00000068004e7202 */ /* 0x000fe40000000f00 */
.L_x_5922:
[----:B------:R-:W-:Y:S05]  /*5b80*/  BSYNC B1 ;  /* 0x0000000000017941 */ /* 0x000fea0003800000 */
.L_x_5920:
        /* <DEDUP_REMOVED lines=16> */
.L_x_5926:
[----:B------:R-:W-:Y:S05]  /*5c90*/  BSYNC B2 ;  /* 0x0000000000027941 */ /* 0x000fea0003800000 */
.L_x_5925:
        /* <DEDUP_REMOVED lines=42> */
.L_x_5924:
[----:B------:R-:W-:Y:S05]  /*5f40*/  BSYNC B1 ;  /* 0x0000000000017941 */ /* 0x000fea0003800000 */
.L_x_5923:
        /* <DEDUP_REMOVED lines=11> */
.L_x_5919:
[----:B------:R-:W-:Y:S05]  /*6000*/  BSYNC B0 ;  /* 0x0000000000007941 */ /* 0x000fea0003800000 */
.L_x_5917:
        /* <DEDUP_REMOVED lines=8> */
.L_x_5928:
        /* <DEDUP_REMOVED lines=12> */
.L_x_5931:
[----:B------:R-:W-:Y:S02]  /*6150*/  MOV R78, R104 ;  /* 0x00000068004e7202 */ /* 0x000fe40000000f00 */
.L_x_5932:
[----:B------:R-:W-:Y:S05]  /*6160*/  BSYNC B1 ;  /* 0x0000000000017941 */ /* 0x000fea0003800000 */
.L_x_5930:
        /* <DEDUP_REMOVED lines=16> */
.L_x_5936:
[----:B------:R-:W-:Y:S05]  /*6270*/  BSYNC B2 ;  /* 0x0000000000027941 */ /* 0x000fea0003800000 */
.L_x_5935:
        /* <DEDUP_REMOVED lines=42> */
.L_x_5934:
[----:B------:R-:W-:Y:S05]  /*6520*/  BSYNC B1 ;  /* 0x0000000000017941 */ /* 0x000fea0003800000 */
.L_x_5933:
        /* <DEDUP_REMOVED lines=11> */
.L_x_5929:
[----:B------:R-:W-:Y:S05]  /*65e0*/  BSYNC B0 ;  /* 0x0000000000007941 */ /* 0x000fea0003800000 */
.L_x_5927:
        /* <DEDUP_REMOVED lines=8> */
.L_x_5938:
        /* <DEDUP_REMOVED lines=12> */
.L_x_5941:
[----:B------:R-:W-:Y:S02]  /*6730*/  MOV R78, R104 ;  /* 0x00000068004e7202 */ /* 0x000fe40000000f00 */
.L_x_5942:
[----:B------:R-:W-:Y:S05]  /*6740*/  BSYNC B1 ;  /* 0x0000000000017941 */ /* 0x000fea0003800000 */
.L_x_5940:
        /* <DEDUP_REMOVED lines=16> */
.L_x_5946:
[----:B------:R-:W-:Y:S05]  /*6850*/  BSYNC B2 ;  /* 0x0000000000027941 */ /* 0x000fea0003800000 */
.L_x_5945:
        /* <DEDUP_REMOVED lines=42> */
.L_x_5944:
[----:B------:R-:W-:Y:S05]  /*6b00*/  BSYNC B1 ;  /* 0x0000000000017941 */ /* 0x000fea0003800000 */
.L_x_5943:
        /* <DEDUP_REMOVED lines=11> */
.L_x_5939:
[----:B------:R-:W-:Y:S05]  /*6bc0*/  BSYNC B0 ;  /* 0x0000000000007941 */ /* 0x000fea0003800000 */
.L_x_5937:
[-C--:B------:R-:W-:Y:S01]  /*6bd0*/  IMAD.WIDE.U32 R122, R123, R112.reuse, c[0x0][0x188] ;  /* 0x000062007b7a7625 */ /* 0x080fe200078e0070 */
[----:B------:R-:W-:Y:S01]  /*6be0*/  F2FP.PACK_AB R63, R79, R107 ;  /* 0x0000006b4f3f723e */ /* 0x000fe200000000ff */
[----:B------:R-:W-:Y:S01]  /*6bf0*/  BSSY B0, `(.L_x_5947) ;  /* 0x000001e000007945 */ /* 0x000fe20003800000 */
[----:B------:R-:W-:Y:S02]  /*6c00*/  F2FP.PACK_AB R62, R111, R113 ;  /* 0x000000716f3e723e */ /* 0x000fe400000000ff */
[----:B------:R-:W-:Y:S02]  /*6c10*/  F2FP.PACK_AB R61, R115, R117 ;  /* 0x00000075733d723e */ /* 0x000fe400000000ff */
[----:B------:R-:W-:Y:S02]  /*6c20*/  F2FP.PACK_AB R60, R119, R121 ;  /* 0x00000079773c723e */ /* 0x000fe400000000ff */
[----:B------:R-:W-:Y:S02]  /*6c30*/  IADD3 R141, R110, 0x100, RZ ;  /* 0x000001006e8d7810 */ /* 0x000fe40007ffe0ff */
[----:B------:R-:W-:Y:S01]  /*6c40*/  IADD3 R139, R155, 0x100, RZ ;  /* 0x000001009b8b7810 */ /* 0x000fe20007ffe0ff */
[----:B------:R0:W-:Y:S02]  /*6c50*/  STG.E.128 [R122.64], R60 ;  /* 0x0000003c7a007986 */ /* 0x0001e4000c101d06 */
[----:B-1----:R-:W-:-:S04]  /*6c60*/  @P1 IMAD.WIDE.U32 R76, R141, R112, c[0x0][0x170] ;  /* 0x00005c008d4c1625 */ /* 0x002fc800078e0070 */
[----:B------:R-:W-:Y:S01]  /*6c70*/  @P0 IMAD.WIDE.U32 R70, R139, R112, c[0x0][0x180] ;  /* 0x000060008b460625 */ /* 0x000fe200078e0070 */
        /* <DEDUP_REMOVED lines=21> */
.L_x_5948:
[----:B------:R-:W-:Y:S05]  /*6dd0*/  BSYNC B0 ;  /* 0x0000000000007941 */ /* 0x000fea0003800000 */
.L_x_5947:
[----:B-----5:R1:W5:Y:S04]  /*6de0*/  @P1 LDG.E.128 R56, [R76.64] ;  /* 0x000000064c381981 */ /* 0x020368000c1e1d00 */
[----:B------:R1:W5:Y:S01]  /*6df0*/  @P0 LDG.E.128 R52, [R70.64] ;  /* 0x0000000646340981 */ /* 0x000362000c1e1d00 */
[----:B------:R-:W-:Y:S01]  /*6e00*/  BSSY B0, `(.L_x_5949) ;  /* 0x000005d000007945 */ /* 0x000fe20003800000 */
[----:B------:R-:W-:Y:S05]  /*6e10*/  @P2 BRA `(.L_x_5950) ;  /* 0x0000006000002947 */ /* 0x000fea0003800000 */
[----:B0-----:R-:W-:Y:S01]  /*6e20*/  IMAD.MOV.U32 R123, RZ, RZ, RZ ;  /* 0x000000ffff7b7224 */ /* 0x001fe200078e00ff */
[----:B------:R-:W-:Y:S01]  /*6e30*/  MOV R60, R109 ;  /* 0x0000006d003c7202 */ /* 0x000fe20000000f00 */
[----:B------:R-:W-:Y:S05]  /*6e40*/  @!P0 BRA `(.L_x_5951) ;  /* 0x0000058000008947 */ /* 0x000fea0003800000 */
[----:B------:R-:W-:Y:S01]  /*6e50*/  IMAD.MOV.U32 R60, RZ, RZ, R109 ;  /* 0x000000ffff3c7224 */ /* 0x000fe200078e006d */
[----:B-----5:R-:W-:Y:S01]  /*6e60*/  HADD2.F32 R123, -RZ, R52.H0_H0 ;  /* 0x20000034ff7b7230 */ /* 0x020fe20000004100 */
[----:B------:R-:W-:Y:S05]  /*6e70*/  BRA `(.L_x_5951) ;  /* 0x0000055000007947 */ /* 0x000fea0003800000 */
.L_x_5950:
        /* <DEDUP_REMOVED lines=12> */
.L_x_5953:
[----:B------:R-:W-:Y:S02]  /*6f40*/  IMAD.MOV.U32 R78, RZ, RZ, R104 ;  /* 0x000000ffff4e7224 */ /* 0x000fe400078e0068 */
.L_x_5954:
[----:B------:R-:W-:Y:S05]  /*6f50*/  BSYNC B1 ;  /* 0x0000000000017941 */ /* 0x000fea0003800000 */
.L_x_5952:
        /* <DEDUP_REMOVED lines=16> */
.L_x_5958:
[----:B------:R-:W-:Y:S05]  /*7060*/  BSYNC B2 ;  /* 0x0000000000027941 */ /* 0x000fea0003800000 */
.L_x_5957:
        /* <DEDUP_REMOVED lines=42> */
.L_x_5956:
[----:B------:R-:W-:Y:S05]  /*7310*/  BSYNC B1 ;  /* 0x0000000000017941 */ /* 0x000fea0003800000 */
.L_x_5955:
        /* <DEDUP_REMOVED lines=11> */
.L_x_5951:
[----:B------:R-:W-:Y:S05]  /*73d0*/  BSYNC B0 ;  /* 0x0000000000007941 */ /* 0x000fea0003800000 */
.L_x_5949:
        /* <DEDUP_REMOVED lines=8> */
.L_x_5960:
        /* <DEDUP_REMOVED lines=12> */
.L_x_5963:
[----:B------:R-:W-:Y:S02]  /*7520*/  IMAD.MOV.U32 R78, RZ, RZ, R104 ;  /* 0x000000ffff4e7224 */ /* 0x000fe400078e0068 */
.L_x_5964:
[----:B------:R-:W-:Y:S05]  /*7530*/  BSYNC B1 ;  /* 0x0000000000017941 */ /* 0x000fea0003800000 */
.L_x_5962:
        /* <DEDUP_REMOVED lines=16> */
.L_x_5968:
[----:B------:R-:W-:Y:S05]  /*7640*/  BSYNC B2 ;  /* 0x0000000000027941 */ /* 0x000fea0003800000 */
.L_x_5967:
        /* <DEDUP_REMOVED lines=42> */
.L_x_5966:
[----:B------:R-:W-:Y:S05]  /*78f0*/  BSYNC B1 ;  /* 0x0000000000017941 */ /* 0x000fea0003800000 */
.L_x_5965:
        /* <DEDUP_REMOVED lines=11> */
.L_x_5961:
[----:B------:R-:W-:Y:S05]  /*79b0*/  BSYNC B0 ;  /* 0x0000000000007941 */ /* 0x000fea0003800000 */
.L_x_5959:
        /* <DEDUP_REMOVED lines=8> */
.L_x_5970:
        /* <DEDUP_REMOVED lines=12> */
.L_x_5973:
[----:B------:R-:W-:Y:S02]  /*7b00*/  IMAD.MOV.U32 R78, RZ, RZ, R104 ;  /* 0x000000ffff4e7224 */ /* 0x000fe400078e0068 */
.L_x_5974:
[----:B------:R-:W-:Y:S05]  /*7b10*/  BSYNC B1 ;  /* 0x0000000000017941 */ /* 0x000fea0003800000 */
.L_x_5972:
        /* <DEDUP_REMOVED lines=16> */
.L_x_5978:
[----:B------:R-:W-:Y:S05]  /*7c20*/  BSYNC B2 ;  /* 0x0000000000027941 */ /* 0x000fea0003800000 */
.L_x_5977:
        /* <DEDUP_REMOVED lines=42> */
.L_x_5976:
[----:B------:R-:W-:Y:S05]  /*7ed0*/  BSYNC B1 ;  /* 0x0000000000017941 */ /* 0x000fea0003800000 */
.L_x_5975:
        /* <DEDUP_REMOVED lines=11> */
.L_x_5971:
[----:B------:R-:W-:Y:S05]  /*7f90*/  BSYNC B0 ;  /* 0x0000000000007941 */ /* 0x000fea0003800000 */
.L_x_5969:
        /* <DEDUP_REMOVED lines=8> */
.L_x_5980:
        /* <DEDUP_REMOVED lines=12> */
.L_x_5983:
[----:B------:R-:W-:Y:S02]  /*80e0*/  IMAD.MOV.U32 R78, RZ, RZ, R104 ;  /* 0x000000ffff4e7224 */ /* 0x000fe400078e0068 */
.L_x_5984:
[----:B------:R-:W-:Y:S05]  /*80f0*/  BSYNC B1 ;  /* 0x0000000000017941 */ /* 0x000fea0003800000 */
.L_x_5982:
        /* <DEDUP_REMOVED lines=16> */
.L_x_5988:
[----:B------:R-:W-:Y:S05]  /*8200*/  BSYNC B2 ;  /* 0x0000000000027941 */ /* 0x000fea0003800000 */
.L_x_5987:
        /* <DEDUP_REMOVED lines=42> */
.L_x_5986:
[----:B------:R-:W-:Y:S05]  /*84b0*/  BSYNC B1 ;  /* 0x0000000000017941 */ /* 0x000fea0003800000 */
.L_x_5985:
        /* <DEDUP_REMOVED lines=11> */
.L_x_5981:
[----:B------:R-:W-:Y:S05]  /*8570*/  BSYNC B0 ;  /* 0x0000000000007941 */ /* 0x000fea0003800000 */
.L_x_5979:
        /* <DEDUP_REMOVED lines=8> */
.L_x_5990:
        /* <DEDUP_REMOVED lines=12> */
.L_x_5993:
[----:B------:R-:W-:Y:S02]  /*86c0*/  IMAD.MOV.U32 R78, RZ, RZ, R104 ;  /* 0x000000ffff4e7224 */ /* 0x000fe400078e0068 */
.L_x_5994:
[----:B------:R-:W-:Y:S05]  /*86d0*/  BSYNC B1 ;  /* 0x0000000000017941 */ /* 0x000fea0003800000 */
.L_x_5992:
        /* <DEDUP_REMOVED lines=16> */
.L_x_5998:
[----:B------:R-:W-:Y:S05]  /*87e0*/  BSYNC B2 ;  /* 0x0000000000027941 */ /* 0x000fea0003800000 */
.L_x_5997:
        /* <DEDUP_REMOVED lines=42> */
.L_x_5996:
[----:B------:R-:W-:Y:S05]  /*8a90*/  BSYNC B1 ;  /* 0x0000000000017941 */ /* 0x000fea0003800000 */
.L_x_5995:
        /* <DEDUP_REMOVED lines=11> */
.L_x_5991:
[----:B------:R-:W-:Y:S05]  /*8b50*/  BSYNC B0 ;  /* 0x0000000000007941 */ /* 0x000fea0003800000 */
.L_x_5989:
        /* <DEDUP_REMOVED lines=8> */
.L_x_6000:
        /* <DEDUP_REMOVED lines=12> */
.L_x_6003:
[----:B------:R-:W-:Y:S02]  /*8ca0*/  IMAD.MOV.U32 R78, RZ, RZ, R104 ;  /* 0x000000ffff4e7224 */ /* 0x000fe400078e0068 */
.L_x_6004:
[----:B------:R-:W-:Y:S05]  /*8cb0*/  BSYNC B1 ;  /* 0x0000000000017941 */ /* 0x000fea0003800000 */
.L_x_6002:
        /* <DEDUP_REMOVED lines=16> */
.L_x_6008:
[----:B------:R-:W-:Y:S05]  /*8dc0*/  BSYNC B2 ;  /* 0x0000000000027941 */ /* 0x000fea0003800000 */
.L_x_6007:
        /* <DEDUP_REMOVED lines=42> */
.L_x_6006:
[----:B------:R-:W-:Y:S05]  /*9070*/  BSYNC B1 ;  /* 0x0000000000017941 */ /* 0x000fea0003800000 */
.L_x_6005:
        /* <DEDUP_REMOVED lines=11> */
.L_x_6001:
[----:B------:R-:W-:Y:S05]  /*9130*/  BSYNC B0 ;  /* 0x0000000000007941 */ /* 0x000fea0003800000 */
.L_x_5999:
        /* <DEDUP_REMOVED lines=8> */
.L_x_6010:
        /* <DEDUP_REMOVED lines=12> */
.L_x_6013:
[----:B------:R-:W-:Y:S02]  /*9280*/  IMAD.MOV.U32 R78, RZ, RZ, R104 ;  /* 0x000000ffff4e7224 */ /* 0x000fe400078e0068 */
.L_x_6014:
[----:B------:R-:W-:Y:S05]  /*9290*/  BSYNC B1 ;  /* 0x0000000000017941 */ /* 0x000fea0003800000 */
.L_x_6012:
        /* <DEDUP_REMOVED lines=16> */
.L_x_6018:
[----:B------:R-:W-:Y:S05]  /*93a0*/  BSYNC B2 ;  /* 0x0000000000027941 */ /* 0x000fea0003800000 */
.L_x_6017:
        /* <DEDUP_REMOVED lines=42> */
.L_x_6016:
[----:B------:R-:W-:Y:S05]  /*9650*/  BSYNC B1 ;  /* 0x0000000000017941 */ /* 0x000fea0003800000 */
.L_x_6015:
        /* <DEDUP_REMOVED lines=11> */
.L_x_6011:
[----:B------:R-:W-:Y:S05]  /*9710*/  BSYNC B0 ;  /* 0x0000000000007941 */ /* 0x000fea0003800000 */
.L_x_6009:
        /* <DEDUP_REMOVED lines=8> */
.L_x_6020:
        /* <DEDUP_REMOVED lines=12> */
.L_x_6023:
[----:B------:R-:W-:Y:S02]  /*9860*/  IMAD.MOV.U32 R78, RZ, RZ, R104 ;  /* 0x000000ffff4e7224 */ /* 0x000fe400078e0068 */
.L_x_6024:
[----:B------:R-:W-:Y:S05]  /*9870*/  BSYNC B1 ;  /* 0x0000000000017941 */ /* 0x000fea0003800000 */
.L_x_6022:
        /* <DEDUP_REMOVED lines=16> */
.L_x_6028:
[----:B------:R-:W-:Y:S05]  /*9980*/  BSYNC B2 ;  /* 0x0000000000027941 */ /* 0x000fea0003800000 */
.L_x_6027:
        /* <DEDUP_REMOVED lines=42> */
.L_x_6026:
[----:B------:R-:W-:Y:S05]  /*9c30*/  BSYNC B1 ;  /* 0x0000000000017941 */ /* 0x000fea0003800000 */
.L_x_6025:
        /* <DEDUP_REMOVED lines=11> */
.L_x_6021:
[----:B------:R-:W-:Y:S05]  /*9cf0*/  BSYNC B0 ;  /* 0x0000000000007941 */ /* 0x000fea0003800000 */
.L_x_6019:
        /* <DEDUP_REMOVED lines=12> */
[----:B0-----:R-:W-:Y:S01]  /*9dc0*/  IMAD.U32 R61, R102, 0x10000, RZ ;  /* 0x00010000663d7824 */ /* 0x001fe200078e00ff */
[----:B------:R-:W-:Y:S02]  /*9dd0*/  LOP3.LUT R60, R106, 0xffff, RZ, 0xc0, !PT ;  /* 0x0000ffff6a3c7812 */ /* 0x000fe400078ec0ff */
        /* <DEDUP_REMOVED lines=8> */
[----:B------:R-:W-:Y:S01]  /*9e60*/  IMAD.WIDE.U32 R62, R62, 0x10000, RZ ;  /* 0x000100003e3e7825 */ /* 0x000fe200078e00ff */
[----:B------:R-:W-:Y:S02]  /*9e70*/  MOV R78, 0x8 ;  /* 0x00000008004e7802 */ /* 0x000fe40000000f00 */
        /* <DEDUP_REMOVED lines=8> */
.L_x_6030:
[----:B------:R-:W-:Y:S05]  /*9f00*/  BSYNC B0 ;  /* 0x0000000000007941 */ /* 0x000fea0003800000 */
.L_x_6029:
[----:B-----5:R1:W5:Y:S04]  /*9f10*/  @P1 LDG.E.128 R56, [R76.64] ;  /* 0x000000064c381981 */ /* 0x020368000c1e1d00 */
[----:B------:R1:W5:Y:S01]  /*9f20*/  @P0 LDG.E.128 R52, [R70.64] ;  /* 0x0000000646340981 */ /* 0x000362000c1e1d00 */
[----:B------:R-:W-:Y:S01]  /*9f30*/  BSSY B0, `(.L_x_6031) ;  /* 0x000005d000007945 */ /* 0x000fe20003800000 */
[----:B------:R-:W-:Y:S05]  /*9f40*/  @P2 BRA `(.L_x_6032) ;  /* 0x0000006000002947 */ /* 0x000fea0003800000 */
[----:B------:R-:W-:Y:S02]  /*9f50*/  IMAD.MOV.U32 R153, RZ, RZ, RZ ;  /* 0x000000ffff997224 */ /* 0x000fe400078e00ff */
[----:B0-----:R-:W-:Y:S01]  /*9f60*/  IMAD.MOV.U32 R60, RZ, RZ, R109 ;  /* 0x000000ffff3c7224 */ /* 0x001fe200078e006d */
[----:B------:R-:W-:Y:S05]  /*9f70*/  @!P0 BRA `(.L_x_6033) ;  /* 0x0000058000008947 */ /* 0x000fea0003800000 */
[----:B------:R-:W-:Y:S01]  /*9f80*/  MOV R60, R109 ;  /* 0x0000006d003c7202 */ /* 0x000fe20000000f00 */
[----:B-----5:R-:W-:Y:S01]  /*9f90*/  HADD2.F32 R153, -RZ, R52.H0_H0 ;  /* 0x20000034ff997230 */ /* 0x020fe20000004100 */
[----:B------:R-:W-:Y:S05]  /*9fa0*/  BRA `(.L_x_6033) ;  /* 0x0000055000007947 */ /* 0x000fea0003800000 */
.L_x_6032:
        /* <DEDUP_REMOVED lines=12> */
.L_x_6035:
[----:B------:R-:W-:Y:S02]  /*a070*/  IMAD.MOV.U32 R78, RZ, RZ, R104 ;  /* 0x000000ffff4e7224 */ /* 0x000fe400078e0068 */
.L_x_6036:
[----:B------:R-:W-:Y:S05]  /*a080*/  BSYNC B1 ;  /* 0x0000000000017941 */ /* 0x000fea0003800000 */
.L_x_6034:
        /* <DEDUP_REMOVED lines=16> */
.L_x_6040:
[----:B------:R-:W-:Y:S05]  /*a190*/  BSYNC B2 ;  /* 0x0000000000027941 */ /* 0x000fea0003800000 */
.L_x_6039:
        /* <DEDUP_REMOVED lines=42> */
.L_x_6038:
[----:B------:R-:W-:Y:S05]  /*a440*/  BSYNC B1 ;  /* 0x0000000000017941 */ /* 0x000fea0003800000 */
.L_x_6037:
        /* <DEDUP_REMOVED lines=11> */
.L_x_6033:
[----:B------:R-:W-:Y:S05]  /*a500*/  BSYNC B0 ;  /* 0x0000000000007941 */ /* 0x000fea0003800000 */
.L_x_6031:
        /* <DEDUP_REMOVED lines=8> */
.L_x_6042:
        /* <DEDUP_REMOVED lines=12> */
.L_x_6045:
[----:B------:R-:W-:Y:S02]  /*a650*/  IMAD.MOV.U32 R78, RZ, RZ, R104 ;  /* 0x000000ffff4e7224 */ /* 0x000fe400078e0068 */
.L_x_6046:
[----:B------:R-:W-:Y:S05]  /*a660*/  BSYNC B1 ;  /* 0x0000000000017941 */ /* 0x000fea0003800000 */
.L_x_6044:
        /* <DEDUP_REMOVED lines=16> */
.L_x_6050:
[----:B------:R-:W-:Y:S05]  /*a770*/  BSYNC B2 ;  /* 0x0000000000027941 */ /* 0x000fea0003800000 */
.L_x_6049:
        /* <DEDUP_REMOVED lines=42> */
.L_x_6048:
[----:B------:R-:W-:Y:S05]  /*aa20*/  BSYNC B1 ;  /* 0x0000000000017941 */ /* 0x000fea0003800000 */
.L_x_6047:
[----:B------:R-:W0:Y:S01]  /*aa30*/  I2F.U32 R60, R78 ;  /* 0x0000004e003c7306 */ /* 0x000e220000201000 */
[----:B------:R-:W-:Y:S01]  /*aa40*/  HFMA2.MMA R63, -RZ, RZ, 0.1171875, 0 ;  /* 0x2f800000ff3f7435 */ /* 0x000fe200000001ff */
[----:B-----5:R-:W-:-:S05]  /*aa50*/  HADD2.F32 R62, -RZ, R56.H1_H1 ;  /* 0x30000038ff3e7230 */ /* 0x020fca0000004100 */
        /* <DEDUP_REMOVED lines=8> */
.L_x_6043:
[----:B------:R-:W-:Y:S05]  /*aae0*/  BSYNC B0 ;  /* 0x0000000000007941 */ /* 0x000fea0003800000 */
.L_x_6041:
        /* <DEDUP_REMOVED lines=8> */
.L_x_6052:
        /* <DEDUP_REMOVED lines=12> */
.L_x_6055:
[----:B------:R-:W-:Y:S02]  /*ac30*/  IMAD.MOV.U32 R78, RZ, RZ, R104 ;  /* 0x000000ffff4e7224 */ /* 0x000fe400078e0068 */
.L_x_6056:
[----:B------:R-:W-:Y:S05]  /*ac40*/  BSYNC B1 ;  /* 0x0000000000017941 */ /* 0x000fea0003800000 */
.L_x_6054:
        /* <DEDUP_REMOVED lines=16> */
.L_x_6060:
[----:B------:R-:W-:Y:S05]  /*ad50*/  BSYNC B2 ;  /* 0x0000000000027941 */ /* 0x000fea0003800000 */
.L_x_6059:
        /* <DEDUP_REMOVED lines=42> */
.L_x_6058:
[----:B------:R-:W-:Y:S05]  /*b000*/  BSYNC B1 ;  /* 0x0000000000017941 */ /* 0x000fea0003800000 */
.L_x_6057:
        /* <DEDUP_REMOVED lines=11> */
.L_x_6053:
[----:B------:R-:W-:Y:S05]  /*b0c0*/  BSYNC B0 ;  /* 0x0000000000007941 */ /* 0x000fea0003800000 */
.L_x_6051:
        /* <DEDUP_REMOVED lines=8> */
.L_x_6062:
        /* <DEDUP_REMOVED lines=12> */
.L_x_6065:
[----:B------:R-:W-:Y:S02]  /*b210*/  IMAD.MOV.U32 R78, RZ, RZ, R104 ;  /* 0x000000ffff4e7224 */ /* 0x000fe400078e0068 */
.L_x_6066:
[----:B------:R-:W-:Y:S05]  /*b220*/  BSYNC B1 ;  /* 0x0000000000017941 */ /* 0x000fea0003800000 */
.L_x_6064:
        /* <DEDUP_REMOVED lines=16> */
.L_x_6070:
[----:B------:R-:W-:Y:S05]  /*b330*/  BSYNC B2 ;  /* 0x0000000000027941 */ /* 0x000fea0003800000 */
.L_x_6069:
        /* <DEDUP_REMOVED lines=42> */
.L_x_6068:
[----:B------:R-:W-:Y:S05]  /*b5e0*/  BSYNC B1 ;  /* 0x0000000000017941 */ /* 0x000fea0003800000 */
.L_x_6067:
        /* <DEDUP_REMOVED lines=11> */
.L_x_6063:
[----:B------:R-:W-:Y:S05]  /*b6a0*/  BSYNC B0 ;  /* 0x0000000000007941 */ /* 0x000fea0003800000 */
.L_x_6061:
        /* <DEDUP_REMOVED lines=8> */
.L_x_6072:
        /* <DEDUP_REMOVED lines=12> */
.L_x_6075:
[----:B------:R-:W-:Y:S02]  /*b7f0*/  IMAD.MOV.U32 R78, RZ, RZ, R104 ;  /* 0x000000ffff4e7224 */ /* 0x000fe400078e0068 */
.L_x_6076:
[----:B------:R-:W-:Y:S05]  /*b800*/  BSYNC B1 ;  /* 0x0000000000017941 */ /* 0x000fea0003800000 */
.L_x_6074:
        /* <DEDUP_REMOVED lines=16> */
.L_x_6080:
[----:B------:R-:W-:Y:S05]  /*b910*/  BSYNC B2 ;  /* 0x0000000000027941 */ /* 0x000fea0003800000 */
.L_x_6079:
        /* <DEDUP_REMOVED lines=42> */
.L_x_6078:
[----:B------:R-:W-:Y:S05]  /*bbc0*/  BSYNC B1 ;  /* 0x0000000000017941 */ /* 0x000fea0003800000 */
.L_x_6077:
        /* <DEDUP_REMOVED lines=11> */
.L_x_6073:
[----:B------:R-:W-:Y:S05]  /*bc80*/  BSYNC B0 ;  /* 0x0000000000007941 */ /* 0x000fea0003800000 */
.L_x_6071:
        /* <DEDUP_REMOVED lines=8> */
.L_x_6082:
        /* <DEDUP_REMOVED lines=12> */
.L_x_6085:
[----:B------:R-:W-:Y:S02]  /*bdd0*/  IMAD.MOV.U32 R78, RZ, RZ, R104 ;  /* 0x000000ffff4e7224 */ /* 0x000fe400078e0068 */
.L_x_6086:
[----:B------:R-:W-:Y:S05]  /*bde0*/  BSYNC B1 ;  /* 0x0000000000017941 */ /* 0x000fea0003800000 */
.L_x_6084:
        /* <DEDUP_REMOVED lines=16> */
.L_x_6090:
[----:B------:R-:W-:Y:S05]  /*bef0*/  BSYNC B2 ;  /* 0x0000000000027941 */ /* 0x000fea0003800000 */
.L_x_6089:
        /* <DEDUP_REMOVED lines=42> */
.L_x_6088:
[----:B------:R-:W-:Y:S05]  /*c1a0*/  BSYNC B1 ;  /* 0x0000000000017941 */ /* 0x000fea0003800000 */
.L_x_6087:
        /* <DEDUP_REMOVED lines=11> */
.L_x_6083:
[----:B------:R-:W-:Y:S05]  /*c260*/  BSYNC B0 ;  /* 0x0000000000007941 */ /* 0x000fea0003800000 */
.L_x_6081:
        /* <DEDUP_REMOVED lines=8> */
.L_x_6092:
        /* <DEDUP_REMOVED lines=12> */
.L_x_6095:
[----:B------:R-:W-:Y:S02]  /*c3b0*/  IMAD.MOV.U32 R78, RZ, RZ, R104 ;  /* 0x000000ffff4e7224 */ /* 0x000fe400078e0068 */
.L_x_6096:
[----:B------:R-:W-:Y:S05]  /*c3c0*/  BSYNC B1 ;  /* 0x0000000000017941 */ /* 0x000fea0003800000 */
.L_x_6094:
        /* <DEDUP_REMOVED lines=16> */
.L_x_6100:
[----:B------:R-:W-:Y:S05]  /*c4d0*/  BSYNC B2 ;  /* 0x0000000000027941 */ /* 0x000fea0003800000 */
.L_x_6099:
        /* <DEDUP_REMOVED lines=42> */
.L_x_6098:
[----:B------:R-:W-:Y:S05]  /*c780*/  BSYNC B1 ;  /* 0x0000000000017941 */ /* 0x000fea0003800000 */
.L_x_6097:
        /* <DEDUP_REMOVED lines=11> */
.L_x_6093:
[----:B------:R-:W-:Y:S05]  /*c840*/  BSYNC B0 ;  /* 0x0000000000007941 */ /* 0x000fea0003800000 */
.L_x_6091:
        /* <DEDUP_REMOVED lines=8> */
.L_x_6102:
        /* <DEDUP_REMOVED lines=12> */
.L_x_6105:
[----:B------:R-:W-:Y:S02]  /*c990*/  IMAD.MOV.U32 R78, RZ, RZ, R104 ;  /* 0x000000ffff4e7224 */ /* 0x000fe400078e0068 */
.L_x_6106:
[----:B------:R-:W-:Y:S05]  /*c9a0*/  BSYNC B1 ;  /* 0x0000000000017941 */ /* 0x000fea0003800000 */
.L_x_6104:
        /* <DEDUP_REMOVED lines=16> */
.L_x_6110:
[----:B------:R-:W-:Y:S05]  /*cab0*/  BSYNC B2 ;  /* 0x0000000000027941 */ /* 0x000fea0003800000 */
.L_x_6109:
        /* <DEDUP_REMOVED lines=42> */
.L_x_6108:
[----:B------:R-:W-:Y:S05]  /*cd60*/  BSYNC B1 ;  /* 0x0000000000017941 */ /* 0x000fea0003800000 */
.L_x_6107:
        /* <DEDUP_REMOVED lines=11> */
.L_x_6103:
[----:B------:R-:W-:Y:S05]  /*ce20*/  BSYNC B0 ;  /* 0x0000000000007941 */ /* 0x000fea0003800000 */
.L_x_6101:
[----:B------:R-:W-:Y:S01]  /*ce30*/  IADD3 R114, R155, 0x200, RZ ;  /* 0x000002009b727810 */ /* 0x000fe20007ffe0ff */
[-C--:B------:R-:W-:Y:S01]  /*ce40*/  IMAD.WIDE.U32 R154, R159, R112.reuse, c[0x0][0x188] ;  /* 0x000062009f9a7625 */ /* 0x080fe200078e0070 */
[----:B------:R-:W-:Y:S01]  /*ce50*/  F2FP.PACK_AB R63, R139, R141 ;  /* 0x0000008d8b3f723e */ /* 0x000fe200000000ff */
[----:B------:R-:W-:Y:S01]  /*ce60*/  BSSY B0, `(.L_x_6111) ;  /* 0x000001d000007945 */ /* 0x000fe20003800000 */
[----:B------:R-:W-:Y:S01]  /*ce70*/  F2FP.PACK_AB R62, R143, R145 ;  /* 0x000000918f3e723e */ /* 0x000fe200000000ff */
[----:B-1----:R-:W-:Y:S01]  /*ce80*/  @P0 IMAD.WIDE.U32 R70, R114, R112, c[0x0][0x180] ;  /* 0x0000600072460625 */ /* 0x002fe200078e0070 */
[----:B------:R-:W-:Y:S02]  /*ce90*/  F2FP.PACK_AB R61, R147, R149 ;  /* 0x00000095933d723e */ /* 0x000fe400000000ff */
[----:B------:R-:W-:Y:S02]  /*cea0*/  F2FP.PACK_AB R60, R151, R153 ;  /* 0x00000099973c723e */ /* 0x000fe400000000ff */
[----:B------:R-:W-:-:S03]  /*ceb0*/  IADD3 R110, R110, 0x200, RZ ;  /* 0x000002006e6e7810 */ /* 0x000fc60007ffe0ff */
[----:B------:R0:W-:Y:S02]  /*cec0*/  STG.E.128 [R154.64], R60 ;  /* 0x0000003c9a007986 */ /* 0x0001e4000c101d06 */
[----:B------:R-:W-:Y:S01]  /*ced0*/  @P1 IMAD.WIDE.U32 R76, R110, R112, c[0x0][0x170] ;  /* 0x00005c006e4c1625 */ /* 0x000fe200078e0070 */
[----:B------:R-:W-:Y:S05]  /*cee0*/  @!P1 BRA `(.L_x_6112) ;  /* 0x0000014000009947 */ /* 0x000fea0003800000 */
[----:B0-----:R-:W-:Y:S01]  /*cef0*/  IMAD.U32 R61, R102, 0x10000, RZ ;  /* 0x00010000663d7824 */ /* 0x001fe200078e00ff */
[----:B------:R-:W-:Y:S02]  /*cf00*/  LOP3.LUT R60, R106, 0xffff, RZ, 0xc0, !PT ;  /* 0x0000ffff6a3c7812 */ /* 0x000fe400078ec0ff */
        /* <DEDUP_REMOVED lines=18> */
.L_x_6112:
[----:B------:R-:W-:Y:S05]  /*d030*/  BSYNC B0 ;  /* 0x0000000000007941 */ /* 0x000fea0003800000 */
.L_x_6111:
        /* <DEDUP_REMOVED lines=10> */
.L_x_6114:
        /* <DEDUP_REMOVED lines=12> */
.L_x_6117:
[----:B------:R-:W-:Y:S02]  /*d1a0*/  IMAD.MOV.U32 R78, RZ, RZ, R104 ;  /* 0x000000ffff4e7224 */ /* 0x000fe400078e0068 */
.L_x_6118:
[----:B------:R-:W-:Y:S05]  /*d1b0*/  BSYNC B1 ;  /* 0x0000000000017941 */ /* 0x000fea0003800000 */
.L_x_6116:
        /* <DEDUP_REMOVED lines=16> */
.L_x_6122:
[----:B------:R-:W-:Y:S05]  /*d2c0*/  BSYNC B2 ;  /* 0x0000000000027941 */ /* 0x000fea0003800000 */
.L_x_6121:
        /* <DEDUP_REMOVED lines=42> */
.L_x_6120:
[----:B------:R-:W-:Y:S05]  /*d570*/  BSYNC B1 ;  /* 0x0000000000017941 */ /* 0x000fea0003800000 */
.L_x_6119:
        /* <DEDUP_REMOVED lines=11> */
.L_x_6115:
[----:B------:R-:W-:Y:S05]  /*d630*/  BSYNC B0 ;  /* 0x0000000000007941 */ /* 0x000fea0003800000 */
.L_x_6113:
        /* <DEDUP_REMOVED lines=8> */
.L_x_6124:
        /* <DEDUP_REMOVED lines=12> */
.L_x_6127:
[----:B------:R-:W-:Y:S02]  /*d780*/  IMAD.MOV.U32 R78, RZ, RZ, R104 ;  /* 0x000000ffff4e7224 */ /* 0x000fe400078e0068 */
.L_x_6128:
[----:B------:R-:W-:Y:S05]  /*d790*/  BSYNC B1 ;  /* 0x0000000000017941 */ /* 0x000fea0003800000 */
.L_x_6126:
        /* <DEDUP_REMOVED lines=16> */
.L_x_6132:
[----:B------:R-:W-:Y:S05]  /*d8a0*/  BSYNC B2 ;  /* 0x0000000000027941 */ /* 0x000fea0003800000 */
.L_x_6131:
        /* <DEDUP_REMOVED lines=42> */
.L_x_6130:
[----:B------:R-:W-:Y:S05]  /*db50*/  BSYNC B1 ;  /* 0x0000000000017941 */ /* 0x000fea0003800000 */
.L_x_6129:
        /* <DEDUP_REMOVED lines=11> */
.L_x_6125:
[----:B------:R-:W-:Y:S05]  /*dc10*/  BSYNC B0 ;  /* 0x0000000000007941 */ /* 0x000fea0003800000 */
.L_x_6123:
        /* <DEDUP_REMOVED lines=8> */
.L_x_6134:
        /* <DEDUP_REMOVED lines=12> */
.L_x_6137:
[----:B------:R-:W-:Y:S02]  /*dd60*/  IMAD.MOV.U32 R78, RZ, RZ, R104 ;  /* 0x000000ffff4e7224 */ /* 0x000fe400078e0068 */
.L_x_6138:
[----:B------:R-:W-:Y:S05]  /*dd70*/  BSYNC B1 ;  /* 0x0000000000017941 */ /* 0x000fea0003800000 */
.L_x_6136:
        /* <DEDUP_REMOVED lines=16> */
.L_x_6142:
[----:B------:R-:W-:Y:S05]  /*de80*/  BSYNC B2 ;  /* 0x0000000000027941 */ /* 0x000fea0003800000 */
.L_x_6141:
        /* <DEDUP_REMOVED lines=42> */
.L_x_6140:
[----:B------:R-:W-:Y:S05]  /*e130*/  BSYNC B1 ;  /* 0x0000000000017941 */ /* 0x000fea0003800000 */
.L_x_6139:
        /* <DEDUP_REMOVED lines=11> */
.L_x_6135:
[----:B------:R-:W-:Y:S05]  /*e1f0*/  BSYNC B0 ;  /* 0x0000000000007941 */ /* 0x000fea0003800000 */
.L_x_6133:
        /* <DEDUP_REMOVED lines=8> */
.L_x_6144:
        /* <DEDUP_REMOVED lines=12> */
.L_x_6147:
[----:B------:R-:W-:Y:S02]  /*e340*/  IMAD.MOV.U32 R78, RZ, RZ, R104 ;  /* 0x000000ffff4e7224 */ /* 0x000fe400078e0068 */
.L_x_6148:
[----:B------:R-:W-:Y:S05]  /*e350*/  BSYNC B1 ;  /* 0x0000000000017941 */ /* 0x000fea0003800000 */
.L_x_6146:
        /* <DEDUP_REMOVED lines=16> */
.L_x_6152:
[----:B------:R-:W-:Y:S05]  /*e460*/  BSYNC B2 ;  /* 0x0000000000027941 */ /* 0x000fea0003800000 */
.L_x_6151:
        /* <DEDUP_REMOVED lines=42> */
.L_x_6150:
[----:B------:R-:W-:Y:S05]  /*e710*/  BSYNC B1 ;  /* 0x0000000000017941 */ /* 0x000fea0003800000 */
.L_x_6149:
        /* <DEDUP_REMOVED lines=11> */
.L_x_6145:
[----:B------:R-:W-:Y:S05]  /*e7d0*/  BSYNC B0 ;  /* 0x0000000000007941 */ /* 0x000fea0003800000 */
.L_x_6143:
        /* <DEDUP_REMOVED lines=8> */
.L_x_6154:
        /* <DEDUP_REMOVED lines=12> */
.L_x_6157:
[----:B------:R-:W-:Y:S02]  /*e920*/  IMAD.MOV.U32 R78, RZ, RZ, R104 ;  /* 0x000000ffff4e7224 */ /* 0x000fe400078e0068 */
.L_x_6158:
[----:B------:R-:W-:Y:S05]  /*e930*/  BSYNC B1 ;  /* 0x0000000000017941 */ /* 0x000fea0003800000 */
.L_x_6156:
        /* <DEDUP_REMOVED lines=16> */
.L_x_6162:
[----:B------:R-:W-:Y:S05]  /*ea40*/  BSYNC B2 ;  /* 0x0000000000027941 */ /* 0x000fea0003800000 */
.L_x_6161:
        /* <DEDUP_REMOVED lines=42> */
.L_x_6160:
[----:B------:R-:W-:Y:S05]  /*ecf0*/  BSYNC B1 ;  /* 0x0000000000017941 */ /* 0x000fea0003800000 */
.L_x_6159:
        /* <DEDUP_REMOVED lines=11> */
.L_x_6155:
[----:B------:R-:W-:Y:S05]  /*edb0*/  BSYNC B0 ;  /* 0x0000000000007941 */ /* 0x000fea0003800000 */
.L_x_6153:
        /* <DEDUP_REMOVED lines=8> */
.L_x_6164:
        /* <DEDUP_REMOVED lines=12> */
.L_x_6167:
[----:B------:R-:W-:Y:S02]  /*ef00*/  IMAD.MOV.U32 R78, RZ, RZ, R104 ;  /* 0x000000ffff4e7224 */ /* 0x000fe400078e0068 */
.L_x_6168:
[----:B------:R-:W-:Y:S05]  /*ef10*/  BSYNC B1 ;  /* 0x0000000000017941 */ /* 0x000fea0003800000 */
.L_x_6166:
        /* <DEDUP_REMOVED lines=16> */
.L_x_6172:
[----:B------:R-:W-:Y:S05]  /*f020*/  BSYNC B2 ;  /* 0x0000000000027941 */ /* 0x000fea0003800000 */
.L_x_6171:
        /* <DEDUP_REMOVED lines=42> */
.L_x_6170:
[----:B------:R-:W-:Y:S05]  /*f2d0*/  BSYNC B1 ;  /* 0x0000000000017941 */ /* 0x000fea0003800000 */
.L_x_6169:
        /* <DEDUP_REMOVED lines=11> */
.L_x_6165:
[----:B------:R-:W-:Y:S05]  /*f390*/  BSYNC B0 ;  /* 0x0000000000007941 */ /* 0x000fea0003800000 */
.L_x_6163:
        /* <DEDUP_REMOVED lines=8> */
.L_x_6174:
        /* <DEDUP_REMOVED lines=12> */
.L_x_6177:
[----:B------:R-:W-:Y:S02]  /*f4e0*/  IMAD.MOV.U32 R102, RZ, RZ, R104 ;  /* 0x000000ffff667224 */ /* 0x000fe400078e0068 */
.L_x_6178:
[----:B------:R-:W-:Y:S05]  /*f4f0*/  BSYNC B1 ;  /* 0x0000000000017941 */ /* 0x000fea0003800000 */
.L_x_6176:
        /* <DEDUP_REMOVED lines=16> */
.L_x_6182:
[----:B------:R-:W-:Y:S05]  /*f600*/  BSYNC B2 ;  /* 0x0000000000027941 */ /* 0x000fea0003800000 */
.L_x_6181:
        /* <DEDUP_REMOVED lines=42> */
.L_x_6180:
[----:B------:R-:W-:Y:S05]  /*f8b0*/  BSYNC B1 ;  /* 0x0000000000017941 */ /* 0x000fea0003800000 */
.L_x_6179:
[----:B------:R-:W0:Y:S01]  /*f8c0*/  I2F.U32 R61, R102 ;  /* 0x00000066003d7306 */ /* 0x000e220000201000 */
[----:B------:R-:W-:Y:S01]  /*f8d0*/  HFMA2.MMA R62, -RZ, RZ, 0.1171875, 0 ;  /* 0x2f800000ff3e7435 */ /* 0x000fe200000001ff */
[----:B-----5:R-:W-:Y:S02]  /*f8e0*/  HADD2.F32 R63, -RZ, R59.H0_H0 ;  /* 0x2000003bff3f7230 */ /* 0x020fe40000004100 */
[----:B-1----:R-:W-:-:S03]  /*f8f0*/  @P0 HADD2.F32 R71, -RZ, R55.H0_H0 ;  /* 0x20000037ff470230 */ /* 0x002fc60000004100 */
        /* <DEDUP_REMOVED lines=8> */
.L_x_6175:
[----:B------:R-:W-:Y:S05]  /*f980*/  BSYNC B0 ;  /* 0x0000000000007941 */ /* 0x000fea0003800000 */
.L_x_6173:
[----:B------:R-:W-:Y:S01]  /*f990*/  BSSY B0, `(.L_x_6183) ;  /* 0x000005e000007945 */ /* 0x000fe20003800000 */
[----:B------:R-:W-:Y:S05]  /*f9a0*/  @P2 BRA `(.L_x_6184) ;  /* 0x0000006000002947 */ /* 0x000fea0003800000 */
[----:B-1----:R-:W-:Y:S01]  /*f9b0*/  IMAD.MOV.U32 R77, RZ, RZ, RZ ;  /* 0x000000ffff4d7224 */ /* 0x002fe200078e00ff */
[----:B------:R-:W-:Y:S01]  /*f9c0*/  MOV R109, R60 ;  /* 0x0000003c006d7202 */ /* 0x000fe20000000f00 */
[----:B------:R-:W-:Y:S05]  /*f9d0*/  @!P0 BRA `(.L_x_6185) ;  /* 0x0000059000008947 */ /* 0x000fea0003800000 */
[----:B------:R-:W-:Y:S01]  /*f9e0*/  IMAD.MOV.U32 R109, RZ, RZ, R60 ;  /* 0x000000ffff6d7224 */ /* 0x000fe200078e003c */
[----:B-----5:R-:W-:Y:S01]  /*f9f0*/  HADD2.F32 R77, -RZ, R55.H1_H1 ;  /* 0x30000037ff4d7230 */ /* 0x020fe20000004100 */
[----:B------:R-:W-:Y:S05]  /*fa00*/  BRA `(.L_x_6185) ;  /* 0x0000056000007947 */ /* 0x000fea0003800000 */
.L_x_6184:
        /* <DEDUP_REMOVED lines=12> */
.L_x_6187:
[----:B------:R-:W-:Y:S02]  /*fad0*/  IMAD.MOV.U32 R106, RZ, RZ, R104 ;  /* 0x000000ffff6a7224 */ /* 0x000fe400078e0068 */
.L_x_6188:
[----:B------:R-:W-:Y:S05]  /*fae0*/  BSYNC B1 ;  /* 0x0000000000017941 */ /* 0x000fea0003800000 */
.L_x_6186:
        /* <DEDUP_REMOVED lines=16> */
.L_x_6192:
[----:B------:R-:W-:Y:S05]  /*fbf0*/  BSYNC B2 ;  /* 0x0000000000027941 */ /* 0x000fea0003800000 */
.L_x_6191:
        /* <DEDUP_REMOVED lines=42> */
.L_x_6190:
[----:B------:R-:W-:Y:S05]  /*fea0*/  BSYNC B1 ;  /* 0x0000000000017941 */ /* 0x000fea0003800000 */
.L_x_6189:
[----:B------:R-:W0:Y:S01]  /*feb0*/  I2F.U32 R60, R106 ;  /* 0x0000006a003c7306 */ /* 0x000e220000201000 */
[----:B------:R-:W-:Y:S01]  /*fec0*/  HFMA2.MMA R61, -RZ, RZ, 0.1171875, 0 ;  /* 0x2f800000ff3d7435 */ /* 0x000fe200000001ff */
[----:B-----5:R-:W-:Y:S02]  /*fed0*/  HADD2.F32 R62, -RZ, R59.H1_H1 ;  /* 0x3000003bff3e7230 */ /* 0x020fe40000004100 */
[----:B-1----:R-:W-:-:S03]  /*fee0*/  @P0 HADD2.F32 R70, -RZ, R55.H1_H1 ;  /* 0x30000037ff460230 */ /* 0x002fc60000004100 */
        /* <DEDUP_REMOVED lines=8> */
.L_x_6185:
[----:B------:R-:W-:Y:S05]  /*ff70*/  BSYNC B0 ;  /* 0x0000000000007941 */ /* 0x000fea0003800000 */
.L_x_6183:
[----:B------:R-:W-:Y:S01]  /*ff80*/  FADD.FTZ R61, RZ, R73 ;  /* 0x00000049ff3d7221 */ /* 0x000fe20000010000 */
[----:B------:R-:W-:Y:S01]  /*ff90*/  F2FP.PACK_AB R63, R77, R78 ;  /* 0x0000004e4d3f723e */ /* 0x000fe200000000ff */
[----:B------:R-:W-:Y:S01]  /*ffa0*/  IMAD.WIDE.U32 R70, R114, R112, c[0x0][0x188] ;  /* 0x0000620072467625 */ /* 0x000fe200078e0070 */
[----:B------:R-:W-:Y:S01]  /*ffb0*/  F2FP.PACK_AB R62, R165, R163 ;  /* 0x000000a3a53e723e */ /* 0x000fe200000000ff */
[----:B------:R-:W-:Y:S01]  /*ffc0*/  BSSY B0, `(.L_x_6193) ;  /* 0x0000043000007945 */ /* 0x000fe20003800000 */
[----:B------:R-:W-:Y:S01]  /*ffd0*/  LOP3.LUT P0, RZ, R0, 0x1f, RZ, 0xc0, !PT ;  /* 0x0000001f00ff7812 */ /* 0x000fe2000780c0ff */
[----:B------:R-:W-:Y:S01]  /*ffe0*/  FADD.FTZ R60, R61, R72 ;  /* 0x000000483d3c7221 */ /* 0x000fe20000010000 */
[----:B------:R-:W-:-:S03]  /*fff0*/  LOP3.LUT P2, RZ, R95, 0xff, RZ, 0xc0, !PT ;  /* 0x000000ff5fff7812 */ /* 0x000fc6000784c0ff */
        /* <DEDUP_REMOVED lines=44> */
[----:B------:R-:W-:Y:S02]  /*102c0*/  LOP3.LUT R60, R106, 0xffff, RZ, 0xc0, !PT ;  /* 0x0000ffff6a3c7812 */ /* 0x000fe400078ec0ff */
[----:B------:R-:W-:Y:S02]  /*102d0*/  PRMT R63, R101, 0x7104, RZ ;  /* 0x00007104653f7816 */ /* 0x000fe400000000ff */
[----:B------:R-:W-:Y:S02]  /*102e0*/  LOP3.LUT R61, R61, 0xff0000, RZ, 0xc0, !PT ;  /* 0x00ff00003d3d7812 */ /* 0x000fe400078ec0ff */
[----:B------:R-:W-:Y:S02]  /*102f0*/  LOP3.LUT R62, R99, 0xff, RZ, 0xc0, !PT ;  /* 0x000000ff633e7812 */ /* 0x000fe400078ec0ff */
[----:B------:R-:W-:-:S02]  /*10300*/  PRMT R60, R61, 0x4210, R60 ;  /* 0x000042103d3c7816 */ /* 0x000fc4000000003c */
[----:B------:R-:W-:Y:S02]  /*10310*/  LOP3.LUT R70, R98, 0xff, RZ, 0xc0, !PT ;  /* 0x000000ff62467812 */ /* 0x000fe400078ec0ff */
[----:B------:R-:W-:Y:S02]  /*10320*/  LOP3.LUT R71, R97, 0xff, RZ, 0xc0, !PT ;  /* 0x000000ff61477812 */ /* 0x000fe400078ec0ff */
[----:B------:R-:W-:Y:S01]  /*10330*/  LOP3.LUT R114, R60, 0xff00, R63, 0xf8, !PT ;  /* 0x0000ff003c727812 */ /* 0x000fe200078ef83f */
[----:B------:R-:W-:Y:S01]  /*10340*/  IMAD.WIDE.U32 R60, R62, 0x1000000, RZ ;  /* 0x010000003e3c7825 */ /* 0x000fe200078e00ff */
[----:B------:R-:W-:Y:S02]  /*10350*/  MOV R116, 0x8 ;  /* 0x0000000800747802 */ /* 0x000fe40000000f00 */
        /* <DEDUP_REMOVED lines=9> */
.L_x_6194:
[----:B------:R-:W-:Y:S05]  /*103f0*/  BSYNC B0 ;  /* 0x0000000000007941 */ /* 0x000fea0003800000 */
.L_x_6193:
[----:B------:R-:W-:Y:S01]  /*10400*/  @!P2 IADD3 R76, R76, 0x4, RZ ;  /* 0x000000044c4ca810 */ /* 0x000fe20007ffe0ff */
[----:B------:R-:W-:Y:S01]  /*10410*/  FADD.FTZ R110, R112, R77 ;  /* 0x0000004d706e7221 */ /* 0x000fe20000010000 */
[----:B------:R-:W-:Y:S05]  /*10420*/  BRA.DIV ~URZ, `(.L_x_6195) ;  /* 0x000017927f007947 */ /* 0x000fea000b800000 */
[----:B0-----:R0:W1:Y:S02]  /*10430*/  SHFL.BFLY PT, R60, R110, 0x1, 0x1f ;  /* 0x0c201f006e3c7f89 */ /* 0x00106400000e0000 */
.L_x_6201:
        /* <DEDUP_REMOVED lines=100> */
.L_x_6202:
        /* <DEDUP_REMOVED lines=12> */
[----:B------:R-:W-:Y:S02]  /*10b40*/  @!P0 MOV R62, 0x500 ;  /* 0x00000500003e8802 */ /* 0x000fe40000000f00 */
[----:B------:R-:W-:Y:S01]  /*10b50*/  ISETP.NE.AND P1, PT, RZ, UR8, PT ;  /* 0x00000008ff007c0c */ /* 0x000fe2000bf25270 */
[----:B------:R-:W-:Y:S01]  /*10b60*/  BSSY B0, `(.L_x_6197) ;  /* 0x00000fe000007945 */ /* 0x000fe20003800000 */
        /* <DEDUP_REMOVED lines=10> */
[----:B------:R-:W1:Y:S06]  /*10c10*/  SHFL.DOWN PT, R76, R60, 0x2, 0x1f ;  /* 0x08401f003c4c7f89 */ /* 0x000e6c00000e0000 */
[----:B------:R-:W-:Y:S01]  /*10c20*/  I2F R120, R120 ;  /* 0x0000007800787306 */ /* 0x000fe20000201400 */
[----:B0-----:R-:W0:Y:S07]  /*10c30*/  SHFL.DOWN PT, R110, R61, 0x2, 0x1f ;  /* 0x08401f003d6e7f89 */ /* 0x001e2e00000e0000 */
[----:B------:R-:W3:Y:S01]  /*10c40*/  I2F R62, R62 ;  /* 0x0000003e003e7306 */ /* 0x000ee20000201400 */
        /* <DEDUP_REMOVED lines=13> */
[----:B------:R-:W-:Y:S02]  /*10d20*/  FMUL.FTZ R60, R60, R120 ;  /* 0x000000783c3c7220 */ /* 0x000fe40000410000 */
        /* <DEDUP_REMOVED lines=25> */
[----:B------:R-:W-:Y:S01]  /*10ec0*/  IADD3 R74, R74, -0x1, RZ ;  /* 0xffffffff4a4a7810 */ /* 0x000fe20007ffe0ff */
[----:B------:R-:W-:Y:S02]  /*10ed0*/  HADD2.F32 R61, -RZ, R50.H0_H0 ;  /* 0x20000032ff3d7230 */ /* 0x000fe40000004100 */
[C---:B------:R-:W-:Y:S02]  /*10ee0*/  FADD.FTZ R68, -R60.reuse, R68 ;  /* 0x000000443c447221 */ /* 0x040fe40000010100 */
[C---:B------:R-:W-:Y:S02]  /*10ef0*/  FADD.FTZ R72, -R60.reuse, R72 ;  /* 0x000000483c487221 */ /* 0x040fe40000010100 */
[C---:B------:R-:W-:Y:S02]  /*10f00*/  FADD.FTZ R70, -R60.reuse, R69 ;  /* 0x000000453c467221 */ /* 0x040fe40000010100 */
[----:B------:R-:W-:-:S02]  /*10f10*/  FADD.FTZ R66, -R60, R66 ;  /* 0x000000423c427221 */ /* 0x000fc40000010100 */
[C---:B------:R-:W-:Y:S02]  /*10f20*/  FADD.FTZ R62, -R60.reuse, R73 ;  /* 0x000000493c3e7221 */ /* 0x040fe40000010100 */
[C---:B------:R-:W-:Y:S02]  /*10f30*/  FADD.FTZ R76, -R60.reuse, R67 ;  /* 0x000000433c4c7221 */ /* 0x040fe40000010100 */
[C---:B------:R-:W-:Y:S01]  /*10f40*/  FADD.FTZ R110, -R60.reuse, R65 ;  /* 0x000000413c6e7221 */ /* 0x040fe20000010100 */
[----:B------:R-:W-:Y:S01]  /*10f50*/  HADD2.F32 R65, -RZ, R51.H1_H1 ;  /* 0x30000033ff417230 */ /* 0x000fe20000004100 */
        /* <DEDUP_REMOVED lines=12> */
[----:B------:R-:W-:Y:S01]  /*11020*/  FADD.FTZ R134, -R60, R129 ;  /* 0x000000813c867221 */ /* 0x000fe20000010100 */
[----:B------:R-:W-:Y:S01]  /*11030*/  LOP3.LUT R129, R0, 0x7f, RZ, 0xc0, !PT ;  /* 0x0000007f00817812 */ /* 0x000fe200078ec0ff */
        /* <DEDUP_REMOVED lines=20> */
[C---:B------:R-:W-:Y:S01]  /*11180*/  FMUL.FTZ R69, R71.reuse, R68 ;  /* 0x0000004447457220 */ /* 0x040fe20000410000 */
[--C-:B------:R-:W-:Y:S01]  /*11190*/  HADD2.F32 R68, -RZ, R49.reuse.H0_H0 ;  /* 0x20000031ff447230 */ /* 0x100fe20000004100 */
[C---:B------:R-:W-:Y:S01]  /*111a0*/  FMUL.FTZ R67, R71.reuse, R72 ;  /* 0x0000004847437220 */ /* 0x040fe20000410000 */
[----:B------:R-:W-:Y:S01]  /*111b0*/  HADD2.F32 R72, -RZ, R49.H1_H1 ;  /* 0x30000031ff487230 */ /* 0x000fe20000004100 */
        /* <DEDUP_REMOVED lines=8> */
[--C-:B------:R-:W-:Y:S01]  /*11240*/  HADD2.F32 R114, -RZ, R34.reuse.H0_H0 ;  /* 0x20000022ff727230 */ /* 0x100fe20000004100 */
[C---:B------:R-:W-:Y:S02]  /*11250*/  FMUL.FTZ R116, R71.reuse, R116 ;  /* 0x0000007447747220 */ /* 0x040fe40000410000 */
[C---:B------:R-:W-:Y:S01]  /*11260*/  FMUL.FTZ R77, R71.reuse, R118 ;  /* 0x00000076474d7220 */ /* 0x040fe20000410000 */
[----:B------:R-:W-:Y:S01]  /*11270*/  HADD2.F32 R118, -RZ, R34.H1_H1 ;  /* 0x30000022ff767230 */ /* 0x000fe20000004100 */
[----:B------:R-:W-:-:S02]  /*11280*/  FMUL.FTZ R120, R71, R120 ;  /* 0x0000007847787220 */ /* 0x000fc40000410000 */
[C---:B------:R-:W-:Y:S01]  /*11290*/  FMUL.FTZ R79, R71.reuse, R122 ;  /* 0x0000007a474f7220 */ /* 0x040fe20000410000 */
[----:B------:R-:W-:Y:S01]  /*112a0*/  HADD2.F32 R122, -RZ, R35.H1_H1 ;  /* 0x30000023ff7a7230 */ /* 0x000fe20000004100 */
        /* <DEDUP_REMOVED lines=25> */
[----:B------:R-:W-:Y:S01]  /*11440*/  FMUL.FTZ R71, R71, R60 ;  /* 0x0000003c47477220 */ /* 0x000fe20000410000 */
[----:B------:R-:W-:Y:S01]  /*11450*/  HADD2.F32 R60, -RZ, R50.H1_H1 ;  /* 0x30000032ff3c7230 */ /* 0x000fe20000004100 */
[----:B------:R-:W-:Y:S01]  /*11460*/  FFMA.FTZ R70, R70, R68, R5 ;  /* 0x0000004446467223 */ /* 0x000fe20000010005 */
[--C-:B------:R-:W-:Y:S01]  /*11470*/  HADD2.F32 R68, -RZ, R48.reuse.H1_H1 ;  /* 0x30000030ff447230 */ /* 0x100fe20000004100 */
[----:B------:R-:W-:Y:S02]  /*11480*/  IMAD R74, R74, c[0x0][0x168], RZ ;  /* 0x00005a004a4a7a24 */ /* 0x000fe400078e02ff */
[----:B------:R-:W-:Y:S01]  /*11490*/  FFMA.FTZ R69, R69, R72, R6 ;  /* 0x0000004845457223 */ /* 0x000fe20000010006 */
[--C-:B------:R-:W-:Y:S01]  /*114a0*/  HADD2.F32 R72, -RZ, R47.reuse.H0_H0 ;  /* 0x2000002fff487230 */ /* 0x100fe20000004100 */
[----:B------:R-:W-:Y:S01]  /*114b0*/  FFMA.FTZ R63, R110, R63, R9 ;  /* 0x0000003f6e3f7223 */ /* 0x000fe20000010009 */
[----:B------:R-:W-:Y:S01]  /*114c0*/  HADD2.F32 R110, -RZ, R47.H1_H1 ;  /* 0x3000002fff6e7230 */ /* 0x000fe20000004100 */
[----:B------:R-:W-:Y:S01]  /*114d0*/  FFMA.FTZ R64, R64, R65, R10 ;  /* 0x0000004140407223 */ /* 0x000fe2000001000a */
[----:B------:R-:W-:Y:S01]  /*114e0*/  HADD2.F32 R65, -RZ, R48.H0_H0 ;  /* 0x20000030ff417230 */ /* 0x000fe20000004100 */
[----:B------:R-:W-:Y:S01]  /*114f0*/  FFMA.FTZ R60, R73, R60, R8 ;  /* 0x0000003c493c7223 */ /* 0x000fe20000010008 */
[----:B------:R-:W-:Y:S01]  /*11500*/  SHF.R.S32.HI R73, RZ, 0x1f, R74 ;  /* 0x0000001fff497819 */ /* 0x000fe2000001144a */
[----:B------:R-:W-:Y:S01]  /*11510*/  FFMA.FTZ R68, R67, R68, R4 ;  /* 0x0000004443447223 */ /* 0x000fe20000010004 */
[----:B------:R-:W-:Y:S01]  /*11520*/  F2FP.PACK_AB R63, R64, R63 ;  /* 0x0000003f403f723e */ /* 0x000fe200000000ff */
[----:B------:R-:W-:-:S02]  /*11530*/  FFMA.FTZ R67, R124, R72, R17 ;  /* 0x000000487c437223 */ /* 0x000fc40000010011 */
[----:B------:R-:W-:Y:S01]  /*11540*/  FFMA.FTZ R65, R62, R65, R3 ;  /* 0x000000413e417223 */ /* 0x000fe20000010003 */
[----:B------:R-:W-:Y:S01]  /*11550*/  LEA.HI R62, R73, R74, RZ, 0x3 ;  /* 0x0000004a493e7211 */ /* 0x000fe200078f18ff */
        /* <DEDUP_REMOVED lines=11> */
[----:B------:R-:W-:Y:S01]  /*11610*/  HADD2.F32 R74, -RZ, R44.H1_H1 ;  /* 0x3000002cff4a7230 */ /* 0x000fe20000004100 */
[----:B------:R-:W-:Y:S01]  /*11620*/  FFMA.FTZ R120, R120, R76, R15 ;  /* 0x0000004c78787223 */ /* 0x000fe2000001000f */
[----:B------:R-:W-:Y:S01]  /*11630*/  HADD2.F32 R73, -RZ, R43.H0_H0 ;  /* 0x2000002bff497230 */ /* 0x000fe20000004100 */
[----:B------:R-:W-:Y:S01]  /*11640*/  FFMA.FTZ R117, R117, R107, R26 ;  /* 0x0000006b75757223 */ /* 0x000fe2000001001a */
[----:B------:R-:W-:Y:S01]  /*11650*/  HADD2.F32 R76, -RZ, R45.H0_H0 ;  /* 0x2000002dff4c7230 */ /* 0x000fe20000004100 */
[----:B------:R-:W-:Y:S01]  /*11660*/  FFMA.FTZ R75, R75, R74, R12 ;  /* 0x0000004a4b4b7223 */ /* 0x000fe2000001000c */
        /* <DEDUP_REMOVED lines=22> */
[----:B------:R-:W-:Y:S01]  /*117d0*/  LEA.HI.SX32 R118, R62, R129, 0x1d ;  /* 0x000000813e767211 */ /* 0x000fe200078feaff */
[----:B------:R-:W-:Y:S01]  /*117e0*/  FFMA.FTZ R113, R113, R76, R22 ;  /* 0x0000004c71717223 */ /* 0x000fe20000010016 */
[----:B------:R-:W-:Y:S01]  /*117f0*/  HADD2.F32 R76, -RZ, R39.H1_H1 ;  /* 0x30000027ff4c7230 */ /* 0x000fe20000004100 */
[----:B------:R-:W-:Y:S01]  /*11800*/  F2FP.PACK_AB R62, R60, R61 ;  /* 0x0000003d3c3e723e */ /* 0x000fe200000000ff */
[----:B------:R-:W-:Y:S01]  /*11810*/  HADD2.F32 R73, -RZ, R37.H0_H0 ;  /* 0x20000025ff497230 */ /* 0x000fe20000004100 */
[----:B------:R-:W-:Y:S01]  /*11820*/  F2FP.PACK_AB R60, R68, R65 ;  /* 0x00000041443c723e */ /* 0x000fe200000000ff */
[----:B------:R-:W-:Y:S01]  /*11830*/  FFMA.FTZ R107, R119, R107, R28 ;  /* 0x0000006b776b7223 */ /* 0x000fe2000001001c */
[----:B------:R-:W-:Y:S01]  /*11840*/  F2FP.PACK_AB R68, R111, R128 ;  /* 0x000000806f44723e */ /* 0x000fe200000000ff */
[----:B------:R-:W-:Y:S01]  /*11850*/  FFMA.FTZ R119, R66, R114, R87 ;  /* 0x0000007242777223 */ /* 0x000fe20000010057 */
[----:B------:R-:W-:Y:S01]  /*11860*/  HFMA2.MMA R111, -RZ, RZ, 0, 9.5367431640625e-07 ;  /* 0x00000010ff6f7435 */ /* 0x000fe200000001ff */
[--C-:B------:R-:W-:Y:S01]  /*11870*/  HADD2.F32 R114, -RZ, R33.reuse.H1_H1 ;  /* 0x30000021ff727230 */ /* 0x100fe20000004100 */
[----:B------:R-:W-:Y:S01]  /*11880*/  FFMA.FTZ R125, R125, R76, R82 ;  /* 0x0000004c7d7d7223 */ /* 0x000fe20000010052 */
[----:B------:R-:W-:Y:S01]  /*11890*/  HADD2.F32 R74, -RZ, R38.H0_H0 ;  /* 0x20000026ff4a7230 */ /* 0x000fe20000004100 */
[----:B------:R-:W-:Y:S01]  /*118a0*/  FFMA.FTZ R121, R78, R121, R89 ;  /* 0x000000794e797223 */ /* 0x000fe20000010059 */
[----:B------:R-:W-:Y:S01]  /*118b0*/  HADD2.F32 R76, -RZ, R36.H0_H0 ;  /* 0x20000024ff4c7230 */ /* 0x000fe20000004100 */
[----:B------:R-:W-:Y:S01]  /*118c0*/  FFMA.FTZ R73, R148, R73, R29 ;  /* 0x0000004994497223 */ /* 0x000fe2000001001d */
[----:B------:R-:W-:Y:S01]  /*118d0*/  HADD2.F32 R78, -RZ, R33.H0_H0 ;  /* 0x20000021ff4e7230 */ /* 0x000fe20000004100 */
[----:B------:R-:W-:Y:S01]  /*118e0*/  F2FP.PACK_AB R65, R77, R116 ;  /* 0x000000744d41723e */ /* 0x000fe200000000ff */
[--C-:B------:R-:W-:Y:S01]  /*118f0*/  HADD2.F32 R66, -RZ, R32.reuse.H0_H0 ;  /* 0x20000020ff427230 */ /* 0x100fe20000004100 */
[----:B------:R-:W-:Y:S01]  /*11900*/  FFMA.FTZ R161, R161, R114, R86 ;  /* 0x00000072a1a17223 */ /* 0x000fe20000010056 */
[----:B------:R-:W-:Y:S01]  /*11910*/  HADD2.F32 R71, -RZ, R32.H1_H1 ;  /* 0x30000020ff477230 */ /* 0x000fe20000004100 */
        /* <DEDUP_REMOVED lines=10> */
[----:B------:R-:W-:-:S02]  /*119c0*/  F2FP.PACK_AB R78, R122, R119 ;  /* 0x000000777a4e723e */ /* 0x000fc400000000ff */
[C---:B------:R-:W-:Y:S01]  /*119d0*/  IADD3 R110, R118.reuse, 0x200, RZ ;  /* 0x00000200766e7810 */ /* 0x040fe20007ffe0ff */
[-C--:B------:R-:W-:Y:S01]  /*119e0*/  IMAD.WIDE.U32 R118, R118, R111.reuse, c[0x0][0x208] ;  /* 0x0000820076767625 */ /* 0x080fe200078e006f */
[----:B------:R-:W-:Y:S02]  /*119f0*/  F2FP.PACK_AB R61, R69, R70 ;  /* 0x00000046453d723e */ /* 0x000fe400000000ff */
[----:B------:R-:W-:Y:S01]  /*11a00*/  F2FP.PACK_AB R71, R117, R140 ;  /* 0x0000008c7547723e */ /* 0x000fe200000000ff */
[----:B------:R-:W-:Y:S01]  /*11a10*/  IMAD.WIDE.U32 R116, R116, R111, c[0x0][0x208] ;  /* 0x0000820074747625 */ /* 0x000fe200078e006f */
[----:B------:R-:W-:Y:S01]  /*11a20*/  F2FP.PACK_AB R67, R72, R67 ;  /* 0x000000434843723e */ /* 0x000fe200000000ff */
[----:B------:R0:W-:Y:S01]  /*11a30*/  STG.E.128 [R118.64], R60 ;  /* 0x0000003c76007986 */ /* 0x0001e2000c101d06 */
[----:B------:R-:W-:Y:S02]  /*11a40*/  F2FP.PACK_AB R66, R79, R120 ;  /* 0x000000784f42723e */ /* 0x000fe400000000ff */
[----:B------:R-:W-:Y:S01]  /*11a50*/  F2FP.PACK_AB R70, R115, R136 ;  /* 0x000000887346723e */ /* 0x000fe200000000ff */
[-C--:B------:R-:W-:Y:S01]  /*11a60*/  IMAD.WIDE.U32 R114, R114, R111.reuse, c[0x0][0x208] ;  /* 0x0000820072727625 */ /* 0x080fe200078e006f */
[----:B------:R-:W-:Y:S01]  /*11a70*/  F2FP.PACK_AB R69, R113, R132 ;  /* 0x000000847145723e */ /* 0x000fe200000000ff */
[----:B------:R0:W-:Y:S01]  /*11a80*/  STG.E.128 [R116.64], R64 ;  /* 0x0000004074007986 */ /* 0x0001e2000c101d06 */
[----:B------:R-:W-:Y:S01]  /*11a90*/  F2FP.PACK_AB R75, R125, R156 ;  /* 0x0000009c7d4b723e */ /* 0x000fe200000000ff */
[-C--:B------:R-:W-:Y:S01]  /*11aa0*/  IMAD.WIDE.U32 R112, R112, R111.reuse, c[0x0][0x208] ;  /* 0x0000820070707625 */ /* 0x080fe200078e006f */
[----:B------:R-:W-:Y:S01]  /*11ab0*/  F2FP.PACK_AB R74, R123, R74 ;  /* 0x0000004a7b4a723e */ /* 0x000fe200000000ff */
[----:B------:R0:W-:Y:S01]  /*11ac0*/  STG.E.128 [R114.64], R68 ;  /* 0x0000004472007986 */ /* 0x0001e2000c101d06 */
[----:B------:R-:W-:Y:S01]  /*11ad0*/  F2FP.PACK_AB R72, R107, R76 ;  /* 0x0000004c6b48723e */ /* 0x000fe200000000ff */
[----:B------:R-:W-:Y:S01]  /*11ae0*/  IMAD.WIDE.U32 R110, R110, R111, c[0x0][0x208] ;  /* 0x000082006e6e7625 */ /* 0x000fe200078e006f */
[----:B------:R-:W-:-:S02]  /*11af0*/  F2FP.PACK_AB R79, R124, R121 ;  /* 0x000000797c4f723e */ /* 0x000fc400000000ff */
[----:B------:R-:W-:Y:S01]  /*11b00*/  F2FP.PACK_AB R77, R161, R164 ;  /* 0x000000a4a14d723e */ /* 0x000fe200000000ff */
[----:B------:R0:W-:Y:S01]  /*11b10*/  STG.E.128 [R112.64], R72 ;  /* 0x0000004870007986 */ /* 0x0001e2000c101d06 */
[----:B------:R-:W-:-:S05]  /*11b20*/  F2FP.PACK_AB R76, R127, R160 ;  /* 0x000000a07f4c723e */ /* 0x000fca00000000ff */
[----:B------:R0:W-:Y:S02]  /*11b30*/  STG.E.128 [R110.64], R76 ;  /* 0x0000004c6e007986 */ /* 0x0001e4000c101d06 */
.L_x_6198:
[----:B-1----:R-:W-:Y:S05]  /*11b40*/  BSYNC B0 ;  /* 0x0000000000007941 */ /* 0x002fea0003800000 */
.L_x_6197:
[----:B------:R-:W-:Y:S02]  /*11b50*/  IADD3 R2, R2, c[0x0][0x160], RZ ;  /* 0x0000580002027a10 */ /* 0x000fe40007ffe0ff */
[----:B------:R-:W-:Y:S02]  /*11b60*/  LOP3.LUT P1, RZ, R95, 0xff, RZ, 0xc0, !PT ;  /* 0x000000ff5fff7812 */ /* 0x000fe4000782c0ff */
[----:B------:R-:W-:Y:S02]  /*11b70*/  ISETP.GE.AND P0, PT, R2, c[0x0][0x164], PT ;  /* 0x0000590002007a0c */ /* 0x000fe40003f06270 */
[----:B------:R-:W-:-:S11]  /*11b80*/  SEL R95, RZ, 0x1, P1 ;  /* 0x00000001ff5f7807 */ /* 0x000fd60000800000 */
[----:B0----5:R-:W-:Y:S01]  /*11b90*/  @P0 CALL.REL.NOINC `(.L_x_6199) ;  /* 0x0000001000000944 */ /* 0x021fe20003c00000 */
[----:B------:R-:W-:Y:S05]  /*11ba0*/  BRA `(.L_x_6200) ;  /* 0xfffeee3000007947 */ /* 0x000fea000383ffff */
.L_x_6199:
[----:B------:R-:W-:Y:S05]  /*11bb0*/  EXIT ;  /* 0x000000000000794d */ /* 0x000fea0003800000 */
.L_x_6195:
[----:B0-----:R-:W-:Y:S01]  /*11bc0*/  IMAD.MOV.U32 R71, RZ, RZ, 0x1 ;  /* 0x00000001ff477424 */ /* 0x001fe200078e00ff */
[----:B------:R-:W-:Y:S01]  /*11bd0*/  MOV R61, 0x1f ;  /* 0x0000001f003d7802 */ /* 0x000fe20000000f00 */
[----:B------:R-:W-:Y:S01]  /*11be0*/  IMAD.MOV.U32 R70, RZ, RZ, -0x1 ;  /* 0xffffffffff467424 */ /* 0x000fe200078e00ff */
[----:B------:R-:W-:Y:S02]  /*11bf0*/  MOV R62, 0x11c10 ;  /* 0x00011c10003e7802 */ /* 0x000fe40000000f00 */
[----:B-----5:R-:W-:Y:S05]  /*11c00*/  CALL.REL.NOINC `($__internal_27_$__cuda_sm70_shflsync_bfly_p) ;  /* 0x0000089000007944 */ /* 0x020fea0003c00000 */
[----:B-1----:R-:W-:Y:S01]  /*11c10*/  MOV R60, R71 ;  /* 0x00000047003c7202 */ /* 0x002fe20000000f00 */
[----:B0-----:R-:W-:Y:S05]  /*11c20*/  BRA `(.L_x_6201) ;  /* 0xffffe81000007947 */ /* 0x001fea000383ffff */
.L_x_6196:
[----:B------:R-:W-:Y:S01]  /*11c30*/  HFMA2.MMA R61, -RZ, RZ, 0, 1.847743988037109375e-06 ;  /* 0x0000001fff3d7435 */ /* 0x000fe200000001ff */
[----:B------:R-:W-:Y:S01]  /*11c40*/  IMAD.MOV.U32 R71, RZ, RZ, 0x2 ;  /* 0x00000002ff477424 */ /* 0x000fe200078e00ff */
[----:B------:R-:W-:Y:S01]  /*11c50*/  MOV R62, 0x11c80 ;  /* 0x00011c80003e7802 */ /* 0x000fe20000000f00 */
[----:B------:R-:W-:-:S03]  /*11c60*/  IMAD.MOV.U32 R70, RZ, RZ, -0x1 ;  /* 0xffffffffff467424 */ /* 0x000fc600078e00ff */
[----:B-----5:R-:W-:Y:S05]  /*11c70*/  CALL.REL.NOINC `($__internal_27_$__cuda_sm70_shflsync_bfly_p) ;  /* 0x0000082000007944 */ /* 0x020fea0003c00000 */
[----:B01----:R-:W-:Y:S01]  /*11c80*/  FADD.FTZ R110, R110, R71 ;  /* 0x000000476e6e7221 */ /* 0x003fe20000010000 */
[----:B------:R-:W-:Y:S01]  /*11c90*/  MOV R71, 0x4 ;  /* 0x0000000400477802 */ /* 0x000fe20000000f00 */
[----:B------:R-:W-:Y:S01]  /*11ca0*/  IMAD.MOV.U32 R61, RZ, RZ, 0x1f ;  /* 0x0000001fff3d7424 */ /* 0x000fe200078e00ff */
[----:B------:R-:W-:-:S02]  /*11cb0*/  MOV R70, 0xffffffff ;  /* 0xffffffff00467802 */ /* 0x000fc40000000f00 */
[----:B------:R-:W-:Y:S02]  /*11cc0*/  MOV R62, 0x11ce0 ;  /* 0x00011ce0003e7802 */ /* 0x000fe40000000f00 */
[----:B------:R-:W-:Y:S05]  /*11cd0*/  CALL.REL.NOINC `($__internal_27_$__cuda_sm70_shflsync_bfly_p) ;  /* 0x000007c000007944 */ /* 0x000fea0003c00000 */
[----:B0-----:R-:W-:Y:S01]  /*11ce0*/  HFMA2.MMA R61, -RZ, RZ, 0, 1.847743988037109375e-06 ;  /* 0x0000001fff3d7435 */ /* 0x001fe200000001ff */
[----:B-1----:R-:W-:Y:S01]  /*11cf0*/  FADD.FTZ R110, R110, R71 ;  /* 0x000000476e6e7221 */ /* 0x002fe20000010000 */
[----:B------:R-:W-:Y:S01]  /*11d00*/  MOV R62, 0x11d40 ;  /* 0x00011d40003e7802 */ /* 0x000fe20000000f00 */
[----:B------:R-:W-:Y:S02]  /*11d10*/  IMAD.MOV.U32 R71, RZ, RZ, 0x8 ;  /* 0x00000008ff477424 */ /* 0x000fe400078e00ff */
[----:B------:R-:W-:Y:S02]  /*11d20*/  IMAD.MOV.U32 R70, RZ, RZ, -0x1 ;  /* 0xffffffffff467424 */ /* 0x000fe400078e00ff */
[----:B------:R-:W-:Y:S05]  /*11d30*/  CALL.REL.NOINC `($__internal_27_$__cuda_sm70_shflsync_bfly_p) ;  /* 0x0000076000007944 */ /* 0x000fea0003c00000 */
[----:B01----:R-:W-:Y:S01]  /*11d40*/  FADD.FTZ R110, R110, R71 ;  /* 0x000000476e6e7221 */ /* 0x003fe20000010000 */
[----:B------:R-:W-:Y:S01]  /*11d50*/  MOV R71, 0x10 ;  /* 0x0000001000477802 */ /* 0x000fe20000000f00 */
[----:B------:R-:W-:Y:S01]  /*11d60*/  IMAD.MOV.U32 R61, RZ, RZ, 0x1f ;  /* 0x0000001fff3d7424 */ /* 0x000fe200078e00ff */
[----:B------:R-:W-:Y:S02]  /*11d70*/  MOV R70, 0xffffffff ;  /* 0xffffffff00467802 */ /* 0x000fe40000000f00 */
[----:B------:R-:W-:-:S02]  /*11d80*/  MOV R62, 0x11da0 ;  /* 0x00011da0003e7802 */ /* 0x000fc40000000f00 */
[----:B------:R-:W-:Y:S05]  /*11d90*/  CALL.REL.NOINC `($__internal_27_$__cuda_sm70_shflsync_bfly_p) ;  /* 0x0000070000007944 */ /* 0x000fea0003c00000 */
        /* <DEDUP_REMOVED lines=86> */
[----:B------:R-:W-:Y:S05]  /*12300*/  CALL.REL.NOINC `($__internal_27_$__cuda_sm70_shflsync_bfly_p) ;  /* 0x0000019000007944 */ /* 0x000fea0003c00000 */
[----:B01----:R-:W-:Y:S01]  /*12310*/  FADD.FTZ R110, R110, R71 ;  /* 0x000000476e6e7221 */ /* 0x003fe20000010000 */
[----:B------:R-:W-:Y:S01]  /*12320*/  MOV R71, 0x2 ;  /* 0x0000000200477802 */ /* 0x000fe20000000f00 */
[----:B------:R-:W-:Y:S01]  /*12330*/  IMAD.MOV.U32 R61, RZ, RZ, 0x1f ;  /* 0x0000001fff3d7424 */ /* 0x000fe200078e00ff */
[----:B------:R-:W-:Y:S02]  /*12340*/  MOV R70, 0xffffffff ;  /* 0xffffffff00467802 */ /* 0x000fe40000000f00 */
[----:B------:R-:W-:-:S02]  /*12350*/  MOV R62, 0x12370 ;  /* 0x00012370003e7802 */ /* 0x000fc40000000f00 */
[----:B------:R-:W-:Y:S05]  /*12360*/  CALL.REL.NOINC `($__internal_27_$__cuda_sm70_shflsync_bfly_p) ;  /* 0x0000013000007944 */ /* 0x000fea0003c00000 */
[----:B0-----:R-:W-:Y:S01]  /*12370*/  HFMA2.MMA R61, -RZ, RZ, 0, 1.847743988037109375e-06 ;  /* 0x0000001fff3d7435 */ /* 0x001fe200000001ff */
[----:B-1----:R-:W-:Y:S01]  /*12380*/  FADD.FTZ R110, R110, R71 ;  /* 0x000000476e6e7221 */ /* 0x002fe20000010000 */
[----:B------:R-:W-:Y:S01]  /*12390*/  MOV R62, 0x123d0 ;  /* 0x000123d0003e7802 */ /* 0x000fe20000000f00 */
[----:B------:R-:W-:-:S02]  /*123a0*/  IMAD.MOV.U32 R71, RZ, RZ, 0x4 ;  /* 0x00000004ff477424 */ /* 0x000fc400078e00ff */
[----:B------:R-:W-:Y:S02]  /*123b0*/  IMAD.MOV.U32 R70, RZ, RZ, -0x1 ;  /* 0xffffffffff467424 */ /* 0x000fe400078e00ff */
[----:B------:R-:W-:Y:S05]  /*123c0*/  CALL.REL.NOINC `($__internal_27_$__cuda_sm70_shflsync_bfly_p) ;  /* 0x000000d000007944 */ /* 0x000fea0003c00000 */
[----:B01----:R-:W-:Y:S01]  /*123d0*/  FADD.FTZ R110, R110, R71 ;  /* 0x000000476e6e7221 */ /* 0x003fe20000010000 */
[----:B------:R-:W-:Y:S01]  /*123e0*/  MOV R71, 0x8 ;  /* 0x0000000800477802 */ /* 0x000fe20000000f00 */
[----:B------:R-:W-:Y:S01]  /*123f0*/  IMAD.MOV.U32 R61, RZ, RZ, 0x1f ;  /* 0x0000001fff3d7424 */ /* 0x000fe200078e00ff */
[----:B------:R-:W-:Y:S02]  /*12400*/  MOV R70, 0xffffffff ;  /* 0xffffffff00467802 */ /* 0x000fe40000000f00 */
[----:B------:R-:W-:Y:S02]  /*12410*/  MOV R62, 0x12430 ;  /* 0x00012430003e7802 */ /* 0x000fe40000000f00 */
[----:B------:R-:W-:Y:S05]  /*12420*/  CALL.REL.NOINC `($__internal_27_$__cuda_sm70_shflsync_bfly_p) ;  /* 0x0000007000007944 */ /* 0x000fea0003c00000 */
[----:B0-----:R-:W-:Y:S01]  /*12430*/  HFMA2.MMA R61, -RZ, RZ, 0, 1.847743988037109375e-06 ;  /* 0x0000001fff3d7435 */ /* 0x001fe200000001ff */
[----:B-1----:R-:W-:Y:S01]  /*12440*/  FADD.FTZ R110, R110, R71 ;  /* 0x000000476e6e7221 */ /* 0x002fe20000010000 */
[----:B------:R-:W-:Y:S01]  /*12450*/  MOV R62, 0x12490 ;  /* 0x00012490003e7802 */ /* 0x000fe20000000f00 */
[----:B------:R-:W-:Y:S02]  /*12460*/  IMAD.MOV.U32 R71, RZ, RZ, 0x10 ;  /* 0x00000010ff477424 */ /* 0x000fe400078e00ff */
[----:B------:R-:W-:-:S02]  /*12470*/  IMAD.MOV.U32 R70, RZ, RZ, -0x1 ;  /* 0xffffffffff467424 */ /* 0x000fc400078e00ff */
[----:B------:R-:W-:Y:S05]  /*12480*/  CALL.REL.NOINC `($__internal_27_$__cuda_sm70_shflsync_bfly_p) ;  /* 0x0000001000007944 */ /* 0x000fea0003c00000 */
[----:B01----:R-:W-:Y:S05]  /*12490*/  BRA `(.L_x_6202) ;  /* 0xffffe5e000007947 */ /* 0x003fea000383ffff */
        .weak           $__internal_27_$__cuda_sm70_shflsync_bfly_p
        .type           $__internal_27_$__cuda_sm70_shflsync_bfly_p,@function
        .size           $__internal_27_$__cuda_sm70_shflsync_bfly_p,(.L_x_36067 - $__internal_27_$__cuda_sm70_shflsync_bfly_p)
$__internal_27_$__cuda_sm70_shflsync_bfly_p:
[----:B------:R-:W-:Y:S01]  /*124a0*/  MOV R63, 0x0 ;  /* 0x00000000003f7802 */ /* 0x000fe20000000f00 */
[----:B------:R-:W-:Y:S04]  /*124b0*/  WARPSYNC R70 ;  /* 0x0000004600007348 */ /* 0x000fe80003800000 */
[----:B------:R0:W1:Y:S01]  /*124c0*/  SHFL.BFLY PT, R71, R110, R71, R61 ;  /* 0x0c0000476e477389 */ /* 0x00006200000e003d */
[----:B------:R-:W-:Y:S05]  /*124d0*/  RET.REL.NODEC R62 `(_ZN10layer_norm13ln_fwd_kernelINS_13Kernel_traitsI6__halfS2_S2_S2_fjLj5120ELj1ELj1ELj4ELj16ENS_18Kernel_traits_baseILj5120ES2_S2_S2_S2_fjLj128EEEEELb1ELb0ELb1ELb1EEEvNS_9FwdParamsE) ;  /* 0xfffedb203e007950 */ /* 0x000fea0003c3ffff */
.L_x_6203:
        /* <DEDUP_REMOVED lines=10> */
.L_x_36067:


//--------------------- .text._ZN10layer_norm13ln_fwd_kernelINS_13Kernel_traitsI6__halfS2_S2_S2_fjLj5120ELj1ELj1ELj4ELj16ENS_18Kernel_traits_baseILj5120ES2_S2_S2_S2_fjLj128EEEEELb1ELb1ELb0ELb0EEEvNS_9FwdParamsE --------------------------
	.section	.text._ZN10layer_norm13ln_fwd_kernelINS_13Kernel_traitsI6__halfS2_S2_S2_fjLj5120ELj1ELj1ELj4ELj16ENS_18Kernel_traits_baseILj5120ES2_S2_S2_S2_fjLj128EEEEELb1ELb1ELb0ELb0EEEvNS_9FwdParamsE,"ax",@progbits
	.sectioninfo	@"SHI_REGISTERS=254"
	.align	128
        .global         _ZN10layer_norm13ln_fwd_kernelINS_13Kernel_traitsI6__halfS2_S2_S2_fjLj5120ELj1ELj1ELj4ELj16ENS_18Kernel_traits_baseILj5120ES2_S2_S2_S2_fjLj128EEEEELb1ELb1ELb0ELb0EEEvNS_9FwdParamsE
        .type           _ZN10layer_norm13ln_fwd_kernelINS_13Kernel_traitsI6__halfS2_S2_S2_fjLj5120ELj1ELj1ELj4ELj16ENS_18Kernel_traits_baseILj5120ES2_S2_S2_S2_fjLj128EEEEELb1ELb1ELb0ELb0EEEvNS_9FwdParamsE,@function
        .size           _ZN10layer_norm13ln_fwd_kernelINS_13Kernel_traitsI6__halfS2_S2_S2_fjLj5120ELj1ELj1ELj4ELj16ENS_18Kernel_traits_baseILj5120ES2_S2_S2_S2_fjLj128EEEEELb1ELb1ELb0ELb0EEEvNS_9FwdParamsE,(.L_x_36068 - _ZN10layer_norm13ln_fwd_kernelINS_13Kernel_traitsI6__halfS2_S2_S2_fjLj5120ELj1ELj1ELj4ELj16ENS_18Kernel_traits_baseILj5120ES2_S2_S2_S2_fjLj128EEEEELb1ELb1ELb0ELb0EEEvNS_9FwdParamsE)
        .other          _ZN10layer_norm13ln_fwd_kernelINS_13Kernel_traitsI6__halfS2_S2_S2_fjLj5120ELj1ELj1ELj4ELj16ENS_18Kernel_traits_baseILj5120ES2_S2_S2_S2_fjLj128EEEEELb1ELb1ELb0ELb0EEEvNS_9FwdParamsE,@"STO_CUDA_ENTRY STV_DEFAULT"
_ZN10layer_norm13ln_fwd_kernelINS_13Kernel_traitsI6__halfS2_S2_S2_fjLj5120ELj1ELj1ELj4ELj16ENS_18Kernel_traits_baseILj5120ES2_S2_S2_S2_fjLj128EEEEELb1ELb1ELb0ELb0EEEvNS_9FwdParamsE:
.text._ZN10layer_norm13ln_fwd_kernelINS_13Kernel_traitsI6__halfS2_S2_S2_fjLj5120ELj1ELj1ELj4ELj16ENS_18Kernel_traits_baseILj5120ES2_S2_S2_S2_fjLj128EEEEELb1ELb1ELb0ELb0EEEvNS_9FwdParamsE:
[----:B------:R-:W-:Y:S02]  /*0000*/  IMAD.MOV.U32 R1, RZ, RZ, c[0x0][0x28] ;  /* 0x00000a00ff017624 */ /* 0x000fe400078e00ff */
[----:B------:R-:W-:Y:S01]  /*0010*/  ULDC.U8 UR4, c[0x0][0x244] ;  /* 0x0000910000047ab9 */ /* 0x000fe20000000000 */
[----:B------:R-:W-:Y:S01]  /*0020*/  IMAD.MOV.U32 R152, RZ, RZ, c[0x0][0x238] ;  /* 0x00008e00ff987624 */ /* 0x000fe200078e00ff */
[----:B------:R-:W-:Y:S01]  /*0030*/  ISETP.NE.AND P0, PT, RZ, UR4, PT ;  /* 0x00000004ff007c0c */ /* 0x000fe2000bf05270 */
[----:B------:R-:W-:Y:S01]  /*0040*/  IMAD.MOV.U32 R153, RZ, RZ, c[0x0][0x23c] ;  /* 0x00008f00ff997624 */ /* 0x000fe200078e00ff */
[----:B------:R-:W-:-:S11]  /*0050*/  ULDC.64 UR4, c[0x0][0x118] ;  /* 0x0000460000047ab9 */ /* 0x000fd60000000a00 */
[----:B------:R-:W-:Y:S01]  /*0060*/  @P0 MOV R2, R152 ;  /* 0x0000009800020202 */ /* 0x000fe20000000f00 */
        /* <DEDUP_REMOVED lines=12> */
[----:B0-----:R-:W-:-:S04]  /*0130*/  LOP3.LUT R56, R49, 0x7f, RZ, 0xc0, !PT ;  /* 0x0000007f31387812 */ /* 0x001fc800078ec0ff */
[----:B------:R-:W-:Y:S01]  /*0140*/  LOP3.LUT R40, R56, 0x7f, RZ, 0x3c, !PT ;  /* 0x0000007f38287812 */ /* 0x000fe200078e3cff */
[----:B-1----:R-:W-:Y:S01]  /*0150*/  IMAD R48, R10, c[0x0][0x0], R49 ;  /* 0x000000000a307a24 */ /* 0x002fe200078e0231 */
[----:B------:R-:W-:Y:S02]  /*0160*/  LEA.HI R37, R49, R10, RZ, 0x19 ;  /* 0x0000000a31257211 */ /* 0x000fe400078fc8ff */
[----:B------:R-:W-:Y:S01]  /*0170*/  LEA.HI.SX32 R40, R137, R40, 0x1d ;  /* 0x0000002889287211 */ /* 0x000fe200078feaff */
[----:B------:R-:W-:-:S03]  /*0180*/  IMAD.WIDE.U32 R4, R48, -0x326172a9, RZ ;  /* 0xcd9e8d5730047825 */ /* 0x000fc600078e00ff */
[C---:B------:R-:W-:Y:S02]  /*0190*/  LOP3.LUT P6, RZ, R40.reuse, 0xffffff80, RZ, 0xc0, !PT ;  /* 0xffffff8028ff7812 */ /* 0x040fe400078cc0ff */
[C---:B------:R-:W-:Y:S02]  /*01a0*/  ISETP.GE.U32.AND P5, PT, R40.reuse, 0x100, PT ;  /* 0x000001002800780c */ /* 0x040fe40003fa6070 */
[C---:B------:R-:W-:Y:S02]  /*01b0*/  ISETP.GE.U32.AND P4, PT, R40.reuse, 0x180, PT ;  /* 0x000001802800780c */ /* 0x040fe40003f86070 */
[C---:B------:R-:W-:Y:S02]  /*01c0*/  ISETP.GE.U32.AND P3, PT, R40.reuse, 0x200, PT ;  /* 0x000002002800780c */ /* 0x040fe40003f66070 */
[----:B------:R-:W-:-:S05]  /*01d0*/  ISETP.GE.U32.AND P2, PT, R40, 0x280, PT ;  /* 0x000002802800780c */ /* 0x000fca0003f46070 */
[----:B------:R-:W-:-:S04]  /*01e0*/  @P6 LOP3.LUT R50, R50, 0x8, RZ, 0xfc, !PT ;  /* 0x0000000832326812 */ /* 0x000fc800078efcff */
[----:B------:R-:W-:-:S04]  /*01f0*/  LOP3.LUT R50, R50, 0xffffff7f, RZ, 0xc0, !PT ;  /* 0xffffff7f32327812 */ /* 0x000fc800078ec0ff */
[----:B------:R-:W-:-:S04]  /*0200*/  @P5 LOP3.LUT R50, R50, 0x80, RZ, 0xfc, !PT ;  /* 0x0000008032325812 */ /* 0x000fc800078efcff */
[----:B------:R-:W-:-:S04]  /*0210*/  LOP3.LUT R50, R50, 0xffffffbf, RZ, 0xc0, !PT ;  /* 0xffffffbf32327812 */ /* 0x000fc800078ec0ff */
[----:B------:R-:W-:-:S04]  /*0220*/  @P4 LOP3.LUT R50, R50, 0x40, RZ, 0xfc, !PT ;  /* 0x0000004032324812 */ /* 0x000fc800078efcff */
[----:B------:R-:W-:-:S04]  /*0230*/  LOP3.LUT R50, R50, 0xffffffdf, RZ, 0xc0, !PT ;  /* 0xffffffdf32327812 */ /* 0x000fc800078ec0ff */
[----:B------:R-:W-:-:S04]  /*0240*/  @P3 LOP3.LUT R50, R50, 0x20, RZ, 0xfc, !PT ;  /* 0x0000002032323812 */ /* 0x000fc800078efcff */
[----:B------:R-:W-:-:S04]  /*0250*/  LOP3.LUT R50, R50, 0xffffffef, RZ, 0xc0, !PT ;  /* 0xffffffef32327812 */ /* 0x000fc800078ec0ff */
[----:B------:R-:W-:Y:S02]  /*0260*/  @P2 LOP3.LUT R50, R50, 0x10, RZ, 0xfc, !PT ;  /* 0x0000001032322812 */ /* 0x000fe400078efcff */
[----:B--2---:R-:W-:-:S04]  /*0270*/  @P0 IADD3 R152, P1, R2, c[0x0][0x240], RZ ;  /* 0x0000900002980a10 */ /* 0x004fc80007f3e0ff */
[----:B------:R-:W-:-:S04]  /*0280*/  @P0 IADD3.X R153, RZ, R3, RZ, P1, !PT ;  /* 0x00000003ff990210 */ /* 0x000fc80000ffe4ff */
[--C-:B------:R-:W-:Y:S02]  /*0290*/  SHF.R.U32.HI R47, RZ, 0x2, R153.reuse ;  /* 0x00000002ff2f7819 */ /* 0x100fe40000011699 */
[----:B------:R-:W-:Y:S02]  /*02a0*/  SHF.R.U64 R46, R152, 0x2, R153 ;  /* 0x00000002982e7819 */ /* 0x000fe40000001299 */
[----:B---3--:R-:W-:Y:S02]  /*02b0*/  LOP3.LUT R6, R5, R47, R242, 0x96, !PT ;  /* 0x0000002f05067212 */ /* 0x008fe400078e96f2 */
[----:B------:R-:W-:Y:S01]  /*02c0*/  IADD3 R45, R243, -0x4498517b, RZ ;  /* 0xbb67ae85f32d7810 */ /* 0x000fe20007ffe0ff */
[----:B------:R-:W-:Y:S01]  /*02d0*/  IMAD.WIDE.U32 R2, R46, -0x2daee0ad, RZ ;  /* 0xd2511f532e027825 */ /* 0x000fe200078e00ff */
[C---:B------:R-:W-:Y:S02]  /*02e0*/  IADD3 R44, R242.reuse, -0x61c88647, RZ ;  /* 0x9e3779b9f22c7810 */ /* 0x040fe40007ffe0ff */
[----:B------:R-:W-:Y:S01]  /*02f0*/  IADD3 R43, R242, 0x3c6ef372, RZ ;  /* 0x3c6ef372f22b7810 */ /* 0x000fe20007ffe0ff */
[----:B------:R-:W-:Y:S01]  /*0300*/  IMAD.WIDE.U32 R6, R6, -0x2daee0ad, RZ ;  /* 0xd2511f5306067825 */ /* 0x000fe200078e00ff */
[----:B------:R-:W-:-:S02]  /*0310*/  LOP3.LUT R3, R3, R243, RZ, 0x3c, !PT ;  /* 0x000000f303037212 */ /* 0x000fc400078e3cff */
[----:B------:R-:W-:Y:S02]  /*0320*/  IADD3 R42, R243, 0x76cf5d0a, RZ ;  /* 0x76cf5d0af32a7810 */ /* 0x000fe40007ffe0ff */
[----:B------:R-:W-:Y:S01]  /*0330*/  LOP3.LUT R8, R7, R2, R45, 0x96, !PT ;  /* 0x0000000207087212 */ /* 0x000fe200078e962d */
[----:B------:R-:W-:Y:S01]  /*0340*/  IMAD.WIDE.U32 R2, R3, -0x326172a9, RZ ;  /* 0xcd9e8d5703027825 */ /* 0x000fe200078e00ff */
[----:B------:R-:W-:Y:S02]  /*0350*/  IADD3 R41, R243, 0x32370b8f, RZ ;  /* 0x32370b8ff3297810 */ /* 0x000fe40007ffe0ff */
[----:B------:R-:W-:Y:S01]  /*0360*/  IADD3 R39, R242, -0x255992d5, RZ ;  /* 0xdaa66d2bf2277810 */ /* 0x000fe20007ffe0ff */
[----:B------:R-:W-:Y:S01]  /*0370*/  IMAD.WIDE.U32 R8, R8, -0x326172a9, RZ ;  /* 0xcd9e8d5708087825 */ /* 0x000fe200078e00ff */
[----:B------:R-:W-:Y:S02]  /*0380*/  LOP3.LUT R3, R3, R44, R4, 0x96, !PT ;  /* 0x0000002c03037212 */ /* 0x000fe400078e9604 */
[----:B------:R-:W-:-:S02]  /*0390*/  IADD3 R38, R242, 0x78dde6e4, RZ ;  /* 0x78dde6e4f2267810 */ /* 0x000fc40007ffe0ff */
        /* <DEDUP_REMOVED lines=24> */
.L_x_6205:
[----:B0-----:R-:W-:Y:S05]  /*0520*/  BSYNC B0 ;  /* 0x0000000000007941 */ /* 0x001fea0003800000 */
.L_x_6204:
        /* <DEDUP_REMOVED lines=16> */
.L_x_6207:
[----:B0-----:R-:W-:Y:S05]  /*0630*/  BSYNC B0 ;  /* 0x0000000000007941 */ /* 0x001fea0003800000 */
.L_x_6206:
        /* <DEDUP_REMOVED lines=16> */
.L_x_6209:
[----:B0-----:R-:W-:Y:S05]  /*0740*/  BSYNC B0 ;  /* 0x0000000000007941 */ /* 0x001fea0003800000 */
.L_x_6208:
        /* <DEDUP_REMOVED lines=16> */
.L_x_6211:
[----:B0-----:R-:W-:Y:S05]  /*0850*/  BSYNC B0 ;  /* 0x0000000000007941 */ /* 0x001fea0003800000 */
.L_x_6210:
        /* <DEDUP_REMOVED lines=15> */
.L_x_6213:
[----:B0-----:R-:W-:Y:S05]  /*0950*/  BSYNC B0 ;  /* 0x0000000000007941 */ /* 0x001fea0003800000 */
.L_x_6212:
        /* <DEDUP_REMOVED lines=10> */
[----:B------:R-:W-:Y:S01]  /*0a00*/  SHF.R.S32.HI R137, RZ, 0x3, R137 ;  /* 0x00000003ff897819 */ /* 0x000fe20000011489 */
[--C-:B-----5:R-:W-:Y:S01]  /*0a10*/  HADD2.F32 R131, -RZ, R57.reuse.H0_H0 ;  /* 0x20000039ff837230 */ /* 0x120fe20000004100 */
[----:B------:R-:W-:Y:S01]  /*0a20*/  LOP3.LUT R150, R49, 0x60, RZ, 0xc0, !PT ;  /* 0x0000006031967812 */ /* 0x000fe200078ec0ff */
[----:B------:R-:W-:Y:S01]  /*0a30*/  HADD2.F32 R134, -RZ, R57.H1_H1 ;  /* 0x30000039ff867230 */ /* 0x000fe20000004100 */
[----:B------:R-:W-:Y:S01]  /*0a40*/  LOP3.LUT R57, R137, 0x7f, RZ, 0xc0, !PT ;  /* 0x0000007f89397812 */ /* 0x000fe200078ec0ff */
[----:B------:R-:W-:Y:S01]  /*0a50*/  IMAD.WIDE.U32 R146, R146, -0x326172a9, RZ ;  /* 0xcd9e8d5792927825 */ /* 0x000fe200078e00ff */
[----:B------:R-:W-:Y:S01]  /*0a60*/  SHF.R.U32.HI R137, RZ, 0x2, R137 ;  /* 0x00000002ff897819 */ /* 0x000fe20000011689 */
[--C-:B------:R-:W-:Y:S01]  /*0a70*/  HADD2.F32 R129, -RZ, R71.reuse.H0_H0 ;  /* 0x20000047ff817230 */ /* 0x100fe20000004100 */
[----:B------:R-:W-:Y:S01]  /*0a80*/  IADD3 R150, R57, -R150, RZ ;  /* 0x8000009639967210 */ /* 0x000fe20007ffe0ff */
[----:B------:R-:W-:Y:S01]  /*0a90*/  HADD2.F32 R130, -RZ, R71.H1_H1 ;  /* 0x30000047ff827230 */ /* 0x000fe20000004100 */
[----:B------:R-:W-:Y:S01]  /*0aa0*/  LOP3.LUT R151, R137, 0x3fffffe0, RZ, 0xc0, !PT ;  /* 0x3fffffe089977812 */ /* 0x000fe200078ec0ff */
[--C-:B------:R-:W-:Y:S01]  /*0ab0*/  HADD2.F32 R71, -RZ, R56.reuse.H0_H0 ;  /* 0x20000038ff477230 */ /* 0x100fe20000004100 */
[----:B------:R-:W-:Y:S01]  /*0ac0*/  IMNMX R150, RZ, R150, !PT ;  /* 0x00000096ff967217 */ /* 0x000fe20007800200 */
[----:B------:R-:W-:Y:S01]  /*0ad0*/  HADD2.F32 R132, -RZ, R56.H1_H1 ;  /* 0x30000038ff847230 */ /* 0x000fe20000004100 */
[----:B------:R-:W-:Y:S01]  /*0ae0*/  LOP3.LUT R148, R139, R18, R34, 0x96, !PT ;  /* 0x000000128b947212 */ /* 0x000fe200078e9622 */
[--C-:B------:R-:W-:Y:S01]  /*0af0*/  HADD2.F32 R133, -RZ, R58.reuse.H0_H0 ;  /* 0x2000003aff857230 */ /* 0x100fe20000004100 */
[----:B------:R-:W-:Y:S01]  /*0b00*/  IMNMX R150, R150, 0x20, PT ;  /* 0x0000002096967817 */ /* 0x000fe20003800200 */
[----:B------:R-:W-:Y:S01]  /*0b10*/  HADD2.F32 R136, -RZ, R58.H1_H1 ;  /* 0x3000003aff887230 */ /* 0x000fe20000004100 */
[----:B------:R-:W-:Y:S01]  /*0b20*/  IADD3 R142, R242, -0x4ab325aa, RZ ;  /* 0xb54cda56f28e7810 */ /* 0x000fe20007ffe0ff */
[----:B------:R-:W-:Y:S01]  /*0b30*/  IMAD.SHL.U32 R56, R49, 0x20, RZ ;  /* 0x0000002031387824 */ /* 0x000fe200078e00ff */
[--C-:B------:R-:W-:Y:S01]  /*0b40*/  HADD2.F32 R145, -RZ, R60.reuse.H1_H1 ;  /* 0x3000003cff917230 */ /* 0x100fe20000004100 */
[----:B------:R-:W-:Y:S01]  /*0b50*/  IMAD.IADD R150, R150, 0x1, R151 ;  /* 0x0000000196967824 */ /* 0x000fe200078e0297 */
[----:B------:R-:W-:Y:S01]  /*0b60*/  LOP3.LUT R58, R147, R138, R142, 0x96, !PT ;  /* 0x0000008a933a7212 */ /* 0x000fe200078e968e */
[----:B------:R-:W-:Y:S01]  /*0b70*/  IMAD.WIDE.U32 R148, R148, -0x2daee0ad, RZ ;  /* 0xd2511f5394947825 */ /* 0x000fe200078e00ff */
[----:B------:R-:W-:Y:S01]  /*0b80*/  HADD2.F32 R138, -RZ, R60.H0_H0 ;  /* 0x2000003cff8a7230 */ /* 0x000fe20000004100 */
[----:B------:R-:W-:Y:S01]  /*0b90*/  IADD3 R143, R243, 0x646e171e, RZ ;  /* 0x646e171ef38f7810 */ /* 0x000fe20007ffe0ff */
[--C-:B------:R-:W-:Y:S01]  /*0ba0*/  HADD2.F32 R135, -RZ, R59.reuse.H0_H0 ;  /* 0x2000003bff877230 */ /* 0x100fe20000004100 */
[----:B------:R-:W-:Y:S01]  /*0bb0*/  IMAD.SHL.U32 R60, R150, 0x8, RZ ;  /* 0x00000008963c7824 */ /* 0x000fe200078e00ff */
[----:B------:R-:W-:Y:S01]  /*0bc0*/  LOP3.LUT R154, R56, 0x3e0, RZ, 0xc0, !PT ;  /* 0x000003e0389a7812 */ /* 0x000fe200078ec0ff */
[----:B------:R-:W-:Y:S01]  /*0bd0*/  HADD2.F32 R144, -RZ, R59.H1_H1 ;  /* 0x3000003bff907230 */ /* 0x000fe20000004100 */
[----:B------:R-:W-:Y:S01]  /*0be0*/  LOP3.LUT R56, R149, R140, R143, 0x96, !PT ;  /* 0x0000008c95387212 */ /* 0x000fe200078e968f */
[----:B------:R-:W-:Y:S01]  /*0bf0*/  IMAD.WIDE.U32 R58, R58, -0x2daee0ad, RZ ;  /* 0xd2511f533a3a7825 */ /* 0x000fe200078e00ff */
[----:B------:R-:W-:Y:S01]  /*0c00*/  IADD3 R141, R243, 0x1fd5c5a3, RZ ;  /* 0x1fd5c5a3f38d7810 */ /* 0x000fe20007ffe0ff */
[----:B------:R-:W0:Y:S01]  /*0c10*/  I2F.U32 R60, R60 ;  /* 0x0000003c003c7306 */ /* 0x000e220000201000 */
[----:B------:R-:W-:Y:S01]  /*0c20*/  IADD3 R140, R242, 0x5384540f, RZ ;  /* 0x5384540ff28c7810 */ /* 0x000fe20007ffe0ff */
[----:B------:R-:W-:Y:S01]  /*0c30*/  IMAD.IADD R154, R57, 0x1, -R154 ;  /* 0x00000001399a7824 */ /* 0x000fe200078e0a9a */
[----:B------:R-:W-:Y:S01]  /*0c40*/  LOP3.LUT R155, R59, R148, R141, 0x96, !PT ;  /* 0x000000943b9b7212 */ /* 0x000fe200078e968d */
[----:B------:R-:W-:Y:S01]  /*0c50*/  IMAD.WIDE.U32 R56, R56, -0x326172a9, RZ ;  /* 0xcd9e8d5738387825 */ /* 0x000fe200078e00ff */
[----:B------:R-:W-:Y:S01]  /*0c60*/  IADD3 R139, R243, -0x24c28bd8, RZ ;  /* 0xdb3d7428f38b7810 */ /* 0x000fe20007ffe0ff */
[--C-:B------:R-:W-:Y:S01]  /*0c70*/  HADD2.F32 R33, -RZ, R12.reuse.H0_H0 ;  /* 0x2000000cff217230 */ /* 0x100fe20000004100 */
[----:B------:R-:W-:Y:S01]  /*0c80*/  IADD3 R137, R242, -0xe443238, RZ ;  /* 0xf1bbcdc8f2897810 */ /* 0x000fe20007ffe0ff */
[----:B------:R-:W-:Y:S01]  /*0c90*/  IMAD.HI.U32 R59, R155, -0x326172a9, RZ ;  /* 0xcd9e8d579b3b7827 */ /* 0x000fe200078e00ff */
[----:B------:R-:W-:Y:S01]  /*0ca0*/  LOP3.LUT R153, R57, R146, R140, 0x96, !PT ;  /* 0x0000009239997212 */ /* 0x000fe200078e968c */
[----:B------:R-:W-:Y:S01]  /*0cb0*/  HADD2.F32 R32, -RZ, R12.H1_H1 ;  /* 0x3000000cff207230 */ /* 0x000fe20000004100 */
[----:B------:R-:W-:Y:S01]  /*0cc0*/  IMNMX R154, RZ, R154, !PT ;  /* 0x0000009aff9a7217 */ /* 0x000fe20007800200 */
[--C-:B------:R-:W-:Y:S01]  /*0cd0*/  HADD2.F32 R31, -RZ, R13.reuse.H0_H0 ;  /* 0x2000000dff1f7230 */ /* 0x100fe20000004100 */
[----:B------:R-:W-:Y:S01]  /*0ce0*/  LOP3.LUT R59, R59, R56, R137, 0x96, !PT ;  /* 0x000000383b3b7212 */ /* 0x000fe200078e9689 */
[C---:B------:R-:W-:Y:S01]  /*0cf0*/  IMAD.HI.U32 R57, R153.reuse, -0x2daee0ad, RZ ;  /* 0xd2511f5399397827 */ /* 0x040fe200078e00ff */
[----:B------:R-:W-:Y:S01]  /*0d00*/  IMNMX R154, R154, 0x20, PT ;  /* 0x000000209a9a7817 */ /* 0x000fe20003800200 */
[----:B0-----:R0:W1:Y:S01]  /*0d10*/  MUFU.RCP R162, R60 ;  /* 0x0000003c00a27308 */ /* 0x0010620000001000 */
[----:B------:R-:W-:Y:S01]  /*0d20*/  HADD2.F32 R30, -RZ, R13.H1_H1 ;  /* 0x3000000dff1e7230 */ /* 0x000fe20000004100 */
[----:B------:R-:W-:Y:S01]  /*0d30*/  IMAD R56, R153, -0x2daee0ad, RZ ;  /* 0xd2511f5399387824 */ /* 0x000fe200078e02ff */
[----:B------:R-:W-:Y:S01]  /*0d40*/  LOP3.LUT R58, R57, R58, R139, 0x96, !PT ;  /* 0x0000003a393a7212 */ /* 0x000fe200078e968b */
[--C-:B------:R-:W-:Y:S01]  /*0d50*/  HADD2.F32 R25, -RZ, R8.reuse.H0_H0 ;  /* 0x20000008ff197230 */ /* 0x100fe20000004100 */
[----:B------:R-:W-:Y:S01]  /*0d60*/  IADD3 R154, R151, R154, RZ ;  /* 0x0000009a979a7210 */ /* 0x000fe20007ffe0ff */
[----:B------:R-:W-:Y:S01]  /*0d70*/  HADD2.F32 R24, -RZ, R8.H1_H1 ;  /* 0x30000008ff187230 */ /* 0x000fe20000004100 */
[----:B------:R-:W-:Y:S01]  /*0d80*/  IMAD.HI.U32 R161, R59, -0x2daee0ad, RZ ;  /* 0xd2511f533ba17827 */ /* 0x000fe200078e00ff */
[--C-:B------:R-:W-:Y:S01]  /*0d90*/  HADD2.F32 R23, -RZ, R9.reuse.H0_H0 ;  /* 0x20000009ff177230 */ /* 0x100fe20000004100 */
[----:B------:R-:W-:Y:S01]  /*0da0*/  IADD3 R164, R243, -0x695add53, RZ ;  /* 0x96a522adf3a47810 */ /* 0x000fe20007ffe0ff */
[----:B------:R-:W-:Y:S01]  /*0db0*/  HADD2.F32 R22, -RZ, R9.H1_H1 ;  /* 0x30000009ff167230 */ /* 0x000fe20000004100 */
[----:B------:R-:W-:Y:S01]  /*0dc0*/  IMAD R57, R155, -0x326172a9, RZ ;  /* 0xcd9e8d579b397824 */ /* 0x000fe200078e02ff */
[--C-:B------:R-:W-:Y:S01]  /*0dd0*/  HADD2.F32 R21, -RZ, R10.reuse.H0_H0 ;  /* 0x2000000aff157230 */ /* 0x100fe20000004100 */
[----:B------:R-:W-:Y:S01]  /*0de0*/  IMAD.HI.U32 R160, R58, -0x326172a9, RZ ;  /* 0xcd9e8d573aa07827 */ /* 0x000fe200078e00ff */
[----:B------:R-:W-:Y:S01]  /*0df0*/  HADD2.F32 R20, -RZ, R10.H1_H1 ;  /* 0x3000000aff147230 */ /* 0x000fe20000004100 */
[----:B------:R-:W-:Y:S01]  /*0e00*/  IADD3 R163, R242, -0x700cb87f, RZ ;  /* 0x8ff34781f2a37810 */ /* 0x000fe20007ffe0ff */
[--C-:B------:R-:W-:Y:S01]  /*0e10*/  HADD2.F32 R19, -RZ, R11.reuse.H0_H0 ;  /* 0x2000000bff137230 */ /* 0x100fe20000004100 */
[----:B------:R-:W-:Y:S01]  /*0e20*/  IMAD.SHL.U32 R155, R154, 0x8, RZ ;  /* 0x000000089a9b7824 */ /* 0x000fe200078e00ff */
[----:B------:R-:W-:Y:S01]  /*0e30*/  HADD2.F32 R18, -RZ, R11.H1_H1 ;  /* 0x3000000bff127230 */ /* 0x000fe20000004100 */
[----:B------:R-:W-:Y:S01]  /*0e40*/  LOP3.LUT R161, R161, R56, R164, 0x96, !PT ;  /* 0x00000038a1a17212 */ /* 0x000fe200078e96a4 */
[--C-:B------:R-:W-:Y:S01]  /*0e50*/  HADD2.F32 R29, -RZ, R14.reuse.H0_H0 ;  /* 0x2000000eff1d7230 */ /* 0x100fe20000004100 */
[----:B------:R-:W-:Y:S01]  /*0e60*/  IMAD.MOV.U32 R157, RZ, RZ, 0x1 ;  /* 0x00000001ff9d7424 */ /* 0x000fe200078e00ff */
[----:B------:R-:W-:Y:S01]  /*0e70*/  HADD2.F32 R28, -RZ, R14.H1_H1 ;  /* 0x3000000eff1c7230 */ /* 0x000fe20000004100 */
[----:B------:R-:W-:Y:S01]  /*0e80*/  LOP3.LUT R160, R160, R57, R163, 0x96, !PT ;  /* 0x00000039a0a07212 */ /* 0x000fe200078e96a3 */
[--C-:B------:R-:W-:Y:S01]  /*0e90*/  HADD2.F32 R27, -RZ, R15.reuse.H0_H0 ;  /* 0x2000000fff1b7230 */ /* 0x100fe20000004100 */
[----:B------:R-:W-:Y:S01]  /*0ea0*/  LOP3.LUT R159, R152, 0x3, RZ, 0xc0, !PT ;  /* 0x00000003989f7812 */ /* 0x000fe200078ec0ff */
[----:B------:R-:W-:Y:S01]  /*0eb0*/  HADD2.F32 R26, -RZ, R15.H1_H1 ;  /* 0x3000000fff1a7230 */ /* 0x000fe20000004100 */
[----:B------:R-:W-:Y:S01]  /*0ec0*/  IMAD.MOV.U32 R158, RZ, RZ, RZ ;  /* 0x000000ffff9e7224 */ /* 0x000fe200078e00ff */
[--C-:B------:R-:W-:Y:S01]  /*0ed0*/  HADD2.F32 R13, -RZ, R6.reuse.H0_H0 ;  /* 0x20000006ff0d7230 */ /* 0x100fe20000004100 */
[----:B------:R-:W-:Y:S01]  /*0ee0*/  IMAD R156, R59, -0x2daee0ad, RZ ;  /* 0xd2511f533b9c7824 */ /* 0x000fe200078e02ff */
[----:B------:R-:W-:Y:S01]  /*0ef0*/  HADD2.F32 R12, -RZ, R6.H1_H1 ;  /* 0x30000006ff0c7230 */ /* 0x000fe20000004100 */
[----:B------:R-:W-:Y:S01]  /*0f00*/  IMAD R154, R58, -0x326172a9, RZ ;  /* 0xcd9e8d573a9a7824 */ /* 0x000fe200078e02ff */
        /* <DEDUP_REMOVED lines=54> */
[----:B------:R-:W-:Y:S02]  /*1270*/  HADD2.F32 R103, -RZ, R93.H0_H0 ;  /* 0x2000005dff677230 */ /* 0x000fe40000004100 */
[----:B------:R-:W-:Y:S02]  /*1280*/  HADD2.F32 R104, -RZ, R94.H0_H0 ;  /* 0x2000005eff687230 */ /* 0x000fe40000004100 */
[----:B------:R-:W-:-:S02]  /*1290*/  HADD2.F32 R82, -RZ, R83.H0_H0 ;  /* 0x20000053ff527230 */ /* 0x000fc40000004100 */
        /* <DEDUP_REMOVED lines=11> */
[----:B------:R-:W-:-:S02]  /*1350*/  HADD2.F32 R52, -RZ, R52.H1_H1 ;  /* 0x30000034ff347230 */ /* 0x000fc40000004100 */
[----:B------:R-:W-:Y:S02]  /*1360*/  HADD2.F32 R91, -RZ, R91.H1_H1 ;  /* 0x3000005bff5b7230 */ /* 0x000fe40000004100 */
[----:B------:R-:W-:Y:S02]  /*1370*/  HADD2.F32 R92, -RZ, R92.H1_H1 ;  /* 0x3000005cff5c7230 */ /* 0x000fe40000004100 */
[----:B------:R-:W-:Y:S02]  /*1380*/  HADD2.F32 R93, -RZ, R93.H1_H1 ;  /* 0x3000005dff5d7230 */ /* 0x000fe40000004100 */
[----:B------:R-:W-:Y:S02]  /*1390*/  HADD2.F32 R94, -RZ, R94.H1_H1 ;  /* 0x3000005eff5e7230 */ /* 0x000fe40000004100 */
[----:B------:R-:W-:Y:S02]  /*13a0*/  HADD2.F32 R83, -RZ, R83.H1_H1 ;  /* 0x30000053ff537230 */ /* 0x000fe40000004100 */
        /* <DEDUP_REMOVED lines=11> */
[--C-:B------:R-:W-:Y:S02]  /*1460*/  HADD2.F32 R146, -RZ, R61.reuse.H0_H0 ;  /* 0x2000003dff927230 */ /* 0x100fe40000004100 */
[----:B------:R-:W-:-:S02]  /*1470*/  HADD2.F32 R147, -RZ, R61.H1_H1 ;  /* 0x3000003dff937230 */ /* 0x000fc40000004100 */
[--C-:B------:R-:W-:Y:S02]  /*1480*/  HADD2.F32 R148, -RZ, R62.reuse.H0_H0 ;  /* 0x2000003eff947230 */ /* 0x100fe40000004100 */
[----:B------:R-:W-:Y:S02]  /*1490*/  HADD2.F32 R149, -RZ, R62.H1_H1 ;  /* 0x3000003eff957230 */ /* 0x000fe40000004100 */
[--C-:B------:R-:W-:Y:S02]  /*14a0*/  HADD2.F32 R150, -RZ, R63.reuse.H0_H0 ;  /* 0x2000003fff967230 */ /* 0x100fe40000004100 */
[----:B01----:R-:W-:Y:S02]  /*14b0*/  HADD2.F32 R165, -RZ, R63.H1_H1 ;  /* 0x3000003fffa57230 */ /* 0x003fe40000004100 */
.L_x_6517:
        /* <DEDUP_REMOVED lines=36> */
.L_x_6217:
[----:B0-----:R-:W-:Y:S02]  /*1700*/  IMAD.MOV.U32 R170, RZ, RZ, R154 ;  /* 0x000000ffffaa7224 */ /* 0x001fe400078e009a */
.L_x_6218:
[----:B------:R-:W-:Y:S05]  /*1710*/  BSYNC B1 ;  /* 0x0000000000017941 */ /* 0x000fea0003800000 */
.L_x_6216:
        /* <DEDUP_REMOVED lines=16> */
.L_x_6222:
[----:B------:R-:W-:Y:S05]  /*1820*/  BSYNC B2 ;  /* 0x0000000000027941 */ /* 0x000fea0003800000 */
.L_x_6221:
        /* <DEDUP_REMOVED lines=44> */
.L_x_6220:
[----:B------:R-:W-:Y:S05]  /*1af0*/  BSYNC B1 ;  /* 0x0000000000017941 */ /* 0x000fea0003800000 */
.L_x_6219:
        /* <DEDUP_REMOVED lines=9> */
[----:B------:R-:W-:-:S04]  /*1b90*/  FSETP.GTU.FTZ.AND P1, PT, R153, c[0x0][0x1e4], PT ;  /* 0x0000790099007a0b */ /* 0x000fc80003f3c000 */
[----:B------:R-:W-:-:S05]  /*1ba0*/  FSEL R172, R159, RZ, !P1 ;  /* 0x000000ff9fac7208 */ /* 0x000fca0004800000 */
[----:B------:R-:W-:Y:S01]  /*1bb0*/  FMUL.FTZ R153, R33, R172 ;  /* 0x000000ac21997220 */ /* 0x000fe20000410000 */
[----:B------:R-:W-:-:S03]  /*1bc0*/  IADD3 R172, R174, 0x1, RZ ;  /* 0x00000001aeac7810 */ /* 0x000fc60007ffe0ff */
[----:B------:R-:W-:Y:S01]  /*1bd0*/  @P1 LOP3.LUT R50, R50, 0x4, RZ, 0xfc, !PT ;  /* 0x0000000432321812 */ /* 0x000fe200078efcff */
[----:B------:R-:W-:Y:S01]  /*1be0*/  @P0 FADD.FTZ R153, R176, R153 ;  /* 0x00000099b0990221 */ /* 0x000fe20000010000 */
        /* <DEDUP_REMOVED lines=10> */
.L_x_6224:
[----:B------:R-:W-:Y:S02]  /*1c90*/  IMAD.MOV.U32 R159, RZ, RZ, R154 ;  /* 0x000000ffff9f7224 */ /* 0x000fe400078e009a */
.L_x_6225:
[----:B------:R-:W-:Y:S05]  /*1ca0*/  BSYNC B1 ;  /* 0x0000000000017941 */ /* 0x000fea0003800000 */
.L_x_6223:
        /* <DEDUP_REMOVED lines=16> */
.L_x_6229:
[----:B------:R-:W-:Y:S05]  /*1db0*/  BSYNC B2 ;  /* 0x0000000000027941 */ /* 0x000fea0003800000 */
.L_x_6228:
        /* <DEDUP_REMOVED lines=44> */
.L_x_6227:
[----:B------:R-:W-:Y:S05]  /*2080*/  BSYNC B1 ;  /* 0x0000000000017941 */ /* 0x000fea0003800000 */
.L_x_6226:
[----:B------:R-:W0:Y:S01]  /*2090*/  I2F.U32 R159, R159 ;  /* 0x0000009f009f7306 */ /* 0x000e220000201000 */
[----:B------:R-:W-:Y:S01]  /*20a0*/  HADD2.F32 R173, -RZ, R60.H1_H1 ;  /* 0x3000003cffad7230 */ /* 0x000fe20000004100 */
[----:B------:R-:W-:Y:S01]  /*20b0*/  LOP3.LUT R50, R50, 0xfffffffd, RZ, 0xc0, !PT ;  /* 0xfffffffd32327812 */ /* 0x000fe200078ec0ff */
        /* <DEDUP_REMOVED lines=21> */
.L_x_6231:
[----:B------:R-:W-:Y:S02]  /*2210*/  MOV R60, R154 ;  /* 0x0000009a003c7202 */ /* 0x000fe40000000f00 */
.L_x_6232:
[----:B------:R-:W-:Y:S05]  /*2220*/  BSYNC B1 ;  /* 0x0000000000017941 */ /* 0x000fea0003800000 */
.L_x_6230:
        /* <DEDUP_REMOVED lines=16> */
.L_x_6236:
[----:B------:R-:W-:Y:S05]  /*2330*/  BSYNC B2 ;  /* 0x0000000000027941 */ /* 0x000fea0003800000 */
.L_x_6235:
        /* <DEDUP_REMOVED lines=44> */
.L_x_6234:
[----:B------:R-:W-:Y:S05]  /*2600*/  BSYNC B1 ;  /* 0x0000000000017941 */ /* 0x000fea0003800000 */
.L_x_6233:
        /* <DEDUP_REMOVED lines=22> */
.L_x_6238:
[----:B------:R-:W-:Y:S02]  /*2770*/  IMAD.MOV.U32 R60, RZ, RZ, R154 ;  /* 0x000000ffff3c7224 */ /* 0x000fe400078e009a */
.L_x_6239:
[----:B------:R-:W-:Y:S05]  /*2780*/  BSYNC B1 ;  /* 0x0000000000017941 */ /* 0x000fea0003800000 */
.L_x_6237:
        /* <DEDUP_REMOVED lines=16> */
.L_x_6243:
[----:B------:R-:W-:Y:S05]  /*2890*/  BSYNC B2 ;  /* 0x0000000000027941 */ /* 0x000fea0003800000 */
.L_x_6242:
        /* <DEDUP_REMOVED lines=44> */
.L_x_6241:
[----:B------:R-:W-:Y:S05]  /*2b60*/  BSYNC B1 ;  /* 0x0000000000017941 */ /* 0x000fea0003800000 */
.L_x_6240:
        /* <DEDUP_REMOVED lines=22> */
.L_x_6245:
[----:B------:R-:W-:Y:S02]  /*2cd0*/  MOV R159, R154 ;  /* 0x0000009a009f7202 */ /* 0x000fe40000000f00 */
.L_x_6246:
[----:B------:R-:W-:Y:S05]  /*2ce0*/  BSYNC B1 ;  /* 0x0000000000017941 */ /* 0x000fea0003800000 */
.L_x_6244:
        /* <DEDUP_REMOVED lines=16> */
.L_x_6250:
[----:B------:R-:W-:Y:S05]  /*2df0*/  BSYNC B2 ;  /* 0x0000000000027941 */ /* 0x000fea0003800000 */
.L_x_6249:
        /* <DEDUP_REMOVED lines=44> */
.L_x_6248:
[----:B------:R-:W-:Y:S05]  /*30c0*/  BSYNC B1 ;  /* 0x0000000000017941 */ /* 0x000fea0003800000 */
.L_x_6247:
        /* <DEDUP_REMOVED lines=22> */
.L_x_6252:
[----:B------:R-:W-:Y:S02]  /*3230*/  IMAD.MOV.U32 R159, RZ, RZ, R154 ;  /* 0x000000ffff9f7224 */ /* 0x000fe400078e009a */
.L_x_6253:
[----:B------:R-:W-:Y:S05]  /*3240*/  BSYNC B1 ;  /* 0x0000000000017941 */ /* 0x000fea0003800000 */
.L_x_6251:
        /* <DEDUP_REMOVED lines=16> */
.L_x_6257:
[----:B------:R-:W-:Y:S05]  /*3350*/  BSYNC B2 ;  /* 0x0000000000027941 */ /* 0x000fea0003800000 */
.L_x_6256:
        /* <DEDUP_REMOVED lines=44> */
.L_x_6255:
[----:B------:R-:W-:Y:S05]  /*3620*/  BSYNC B1 ;  /* 0x0000000000017941 */ /* 0x000fea0003800000 */
.L_x_6254:
        /* <DEDUP_REMOVED lines=22> */
.L_x_6259:
[----:B------:R-:W-:Y:S02]  /*3790*/  MOV R62, R154 ;  /* 0x0000009a003e7202 */ /* 0x000fe40000000f00 */
.L_x_6260:
[----:B------:R-:W-:Y:S05]  /*37a0*/  BSYNC B1 ;  /* 0x0000000000017941 */ /* 0x000fea0003800000 */
.L_x_6258:
        /* <DEDUP_REMOVED lines=16> */
.L_x_6264:
[----:B------:R-:W-:Y:S05]  /*38b0*/  BSYNC B2 ;  /* 0x0000000000027941 */ /* 0x000fea0003800000 */
.L_x_6263:
        /* <DEDUP_REMOVED lines=44> */
.L_x_6262:
[----:B------:R-:W-:Y:S05]  /*3b80*/  BSYNC B1 ;  /* 0x0000000000017941 */ /* 0x000fea0003800000 */
.L_x_6261:
        /* <DEDUP_REMOVED lines=22> */
.L_x_6266:
[----:B------:R-:W-:Y:S02]  /*3cf0*/  IMAD.MOV.U32 R62, RZ, RZ, R154 ;  /* 0x000000ffff3e7224 */ /* 0x000fe400078e009a */
.L_x_6267:
[----:B------:R-:W-:Y:S05]  /*3d00*/  BSYNC B1 ;  /* 0x0000000000017941 */ /* 0x000fea0003800000 */
.L_x_6265:
        /* <DEDUP_REMOVED lines=18> */
.L_x_6271:
[----:B------:R-:W-:Y:S05]  /*3e30*/  BSYNC B2 ;  /* 0x0000000000027941 */ /* 0x000fea0003800000 */
.L_x_6270:
        /* <DEDUP_REMOVED lines=9> */
[----:B------:R-:W-:Y:S01]  /*3ed0*/  LOP3.LUT R154, R245, R154, R45, 0x96, !PT ;  /* 0x0000009af59a7212 */ /* 0x000fe200078e962d */
[----:B------:R-:W-:-:S03]  /*3ee0*/  HFMA2.MMA R159, -RZ, RZ, 0, 0 ;  /* 0x00000000ff9f7435 */ /* 0x000fc600000001ff */
        /* <DEDUP_REMOVED lines=33> */
.L_x_6269:
[----:B------:R-:W-:Y:S05]  /*4100*/  BSYNC B1 ;  /* 0x0000000000017941 */ /* 0x000fea0003800000 */
.L_x_6268:
[----:B------:R-:W0:Y:S01]  /*4110*/  I2F.U32 R61, R62 ;  /* 0x0000003e003d7306 */ /* 0x000e220000201000 */
[----:B------:R-:W-:Y:S01]  /*4120*/  HADD2.F32 R63, -RZ, R63.H1_H1 ;  /* 0x3000003fff3f7230 */ /* 0x000fe20000004100 */
[----:B------:R-:W-:Y:S02]  /*4130*/  SEL R233, RZ, 0x10000, P5 ;  /* 0x00010000ffe97807 */ /* 0x000fe40002800000 */
[----:B------:R-:W-:Y:S02]  /*4140*/  LOP3.LUT P5, RZ, R50, 0x2, RZ, 0xc0, !PT ;  /* 0x0000000232ff7812 */ /* 0x000fe400078ac0ff */
[----:B------:R-:W-:Y:S01]  /*4150*/  FMUL.FTZ R63, R63, R166 ;  /* 0x000000a63f3f7220 */ /* 0x000fe20000410000 */
[----:B------:R-:W-:Y:S02]  /*4160*/  SEL R60, RZ, 0x1, P2 ;  /* 0x00000001ff3c7807 */ /* 0x000fe40001000000 */
[----:B------:R-:W-:Y:S01]  /*4170*/  SEL R250, RZ, 0x1, P1 ;  /* 0x00000001fffa7807 */ /* 0x000fe20000800000 */
[----:B------:R-:W-:Y:S01]  /*4180*/  FMUL.FTZ R63, R63, c[0x0][0x1e8] ;  /* 0x00007a003f3f7a20 */ /* 0x000fe20000410000 */
[----:B------:R-:W-:-:S02]  /*4190*/  SEL R248, RZ, 0x1, P5 ;  /* 0x00000001fff87807 */ /* 0x000fc40002800000 */
[----:B------:R-:W-:Y:S01]  /*41a0*/  SEL R170, RZ, 0x100, P4 ;  /* 0x00000100ffaa7807 */ /* 0x000fe20002000000 */
[----:B------:R-:W-:Y:S01]  /*41b0*/  IMAD.WIDE.U32 R250, R250, 0x10000, RZ ;  /* 0x00010000fafa7825 */ /* 0x000fe200078e00ff */
[----:B------:R-:W-:Y:S02]  /*41c0*/  LOP3.LUT P6, RZ, R50, 0x4, RZ, 0xc0, !PT ;  /* 0x0000000432ff7812 */ /* 0x000fe400078cc0ff */
[----:B------:R-:W-:Y:S01]  /*41d0*/  SEL R247, RZ, 0x1, P3 ;  /* 0x00000001fff77807 */ /* 0x000fe20001800000 */
[----:B0-----:R-:W-:Y:S01]  /*41e0*/  FFMA.FTZ R61, R61, R168, 1.1641532182693481445e-10 ;  /* 0x2f0000003d3d7423 */ /* 0x001fe200000100a8 */
[----:B------:R-:W-:Y:S01]  /*41f0*/  SEL R245, RZ, 0x1, P6 ;  /* 0x00000001fff57807 */ /* 0x000fe20003000000 */
[----:B------:R-:W-:-:S03]  /*4200*/  IMAD.WIDE.U32 R248, R248, 0x100, RZ ;  /* 0x00000100f8f87825 */ /* 0x000fc600078e00ff */
[----:B------:R-:W-:Y:S01]  /*4210*/  FSETP.GTU.FTZ.AND P1, PT, R61, c[0x0][0x1e4], PT ;  /* 0x000079003d007a0b */ /* 0x000fe20003f3c000 */
[----:B------:R-:W-:-:S03]  /*4220*/  IMAD.WIDE.U32 R60, R60, 0x1000000, RZ ;  /* 0x010000003c3c7825 */ /* 0x000fc600078e00ff */
[----:B------:R-:W-:Y:S02]  /*4230*/  FSEL R63, R63, RZ, !P1 ;  /* 0x000000ff3f3f7208 */ /* 0x000fe40004800000 */
[----:B------:R-:W-:Y:S02]  /*4240*/  SEL R168, RZ, 0x1000000, P1 ;  /* 0x01000000ffa87807 */ /* 0x000fe40000800000 */
[----:B------:R-:W-:Y:S01]  /*4250*/  LOP3.LUT R248, R248, R60, R250, 0xfe, !PT ;  /* 0x0000003cf8f87212 */ /* 0x000fe200078efefa */
[----:B------:R-:W-:Y:S01]  /*4260*/  @P0 HADD2.F32 R60, -RZ, R59.H1_H1 ;  /* 0x3000003bff3c0230 */ /* 0x000fe20000004100 */
[----:B------:R-:W-:Y:S01]  /*4270*/  LOP3.LUT R62, R170, R168, R233, 0xfe, !PT ;  /* 0x000000a8aa3e7212 */ /* 0x000fe200078efee9 */
[----:B------:R-:W-:Y:S01]  /*4280*/  FMUL.FTZ R233, R26, R63 ;  /* 0x0000003f1ae97220 */ /* 0x000fe20000410000 */
[----:B------:R-:W-:Y:S02]  /*4290*/  LEA R244, P1, R152, c[0x0][0x190], 0x3 ;  /* 0x0000640098f47a11 */ /* 0x000fe400078218ff */
[----:B------:R-:W-:Y:S01]  /*42a0*/  LOP3.LUT R250, R61, R62, R247, 0xfe, !PT ;  /* 0x0000003e3dfa7212 */ /* 0x000fe200078efef7 */
[----:B------:R-:W-:Y:S01]  /*42b0*/  @P0 FADD.FTZ R233, R60, R233 ;  /* 0x000000e93ce90221 */ /* 0x000fe20000010000 */
[----:B------:R-:W-:-:S02]  /*42c0*/  LEA R246, P0, R152, c[0x0][0x188], 0x4 ;  /* 0x0000620098f67a11 */ /* 0x000fc400078020ff */
[----:B------:R-:W-:Y:S02]  /*42d0*/  LOP3.LUT R248, R248, R245, RZ, 0xfc, !PT ;  /* 0x000000f5f8f87212 */ /* 0x000fe400078efcff */
[----:B------:R-:W-:Y:S02]  /*42e0*/  F2FP.PACK_AB R62, R225, R193 ;  /* 0x000000c1e13e723e */ /* 0x000fe400000000ff */
[----:B------:R-:W-:Y:S02]  /*42f0*/  F2FP.PACK_AB R61, R195, R173 ;  /* 0x000000adc33d723e */ /* 0x000fe400000000ff */
[----:B------:R-:W-:Y:S02]  /*4300*/  F2FP.PACK_AB R60, R175, R153 ;  /* 0x00000099af3c723e */ /* 0x000fe400000000ff */
[----:B------:R-:W-:Y:S02]  /*4310*/  LEA.HI.X R247, R152, c[0x0][0x18c], RZ, 0x4, P0 ;  /* 0x0000630098f77a11 */ /* 0x000fe400000f24ff */
[----:B------:R-:W-:-:S02]  /*4320*/  F2FP.PACK_AB R63, R233, R223 ;  /* 0x000000dfe93f723e */ /* 0x000fc400000000ff */
[C---:B------:R-:W-:Y:S02]  /*4330*/  LEA.HI.X R245, R152.reuse, c[0x0][0x194], RZ, 0x3, P1 ;  /* 0x0000650098f57a11 */ /* 0x040fe400008f1cff */
[----:B------:R-:W-:Y:S01]  /*4340*/  LOP3.LUT R249, R249, R250, R251, 0xfe, !PT ;  /* 0x000000faf9f97212 */ /* 0x000fe200078efefb */
[----:B------:R0:W-:Y:S01]  /*4350*/  STG.E.128 [R246.64], R60 ;  /* 0x0000003cf6007986 */ /* 0x0001e2000c101d04 */
[----:B------:R-:W-:-:S03]  /*4360*/  IADD3 R168, R152, 0x80, RZ ;  /* 0x0000008098a87810 */ /* 0x000fc60007ffe0ff */
[----:B------:R0:W-:Y:S04]  /*4370*/  STG.E.64 [R244.64], R248 ;  /* 0x000000f8f4007986 */ /* 0x0001e8000c101b04 */
.L_x_6215:
[----:B------:R-:W-:Y:S05]  /*4380*/  BSYNC B0 ;  /* 0x0000000000007941 */ /* 0x000fea0003800000 */
.L_x_6214:
        /* <DEDUP_REMOVED lines=23> */
.L_x_6275:
[----:B0-----:R-:W-:Y:S02]  /*4500*/  IMAD.MOV.U32 R172, RZ, RZ, R154 ;  /* 0x000000ffffac7224 */ /* 0x001fe400078e009a */
.L_x_6276:
[----:B------:R-:W-:Y:S05]  /*4510*/  BSYNC B1 ;  /* 0x0000000000017941 */ /* 0x000fea0003800000 */
.L_x_6274:
        /* <DEDUP_REMOVED lines=16> */
.L_x_6280:
[----:B------:R-:W-:Y:S05]  /*4620*/  BSYNC B2 ;  /* 0x0000000000027941 */ /* 0x000fea0003800000 */
.L_x_6279:
        /* <DEDUP_REMOVED lines=44> */
.L_x_6278:
[----:B------:R-:W-:Y:S05]  /*48f0*/  BSYNC B1 ;  /* 0x0000000000017941 */ /* 0x000fea0003800000 */
.L_x_6277:
[----:B------:R-:W0:Y:S01]  /*4900*/  I2F.U32 R151, R172 ;  /* 0x000000ac00977306 */ /* 0x000e220000201000 */
[----:B------:R-:W-:Y:S01]  /*4910*/  HFMA2.MMA R170, -RZ, RZ, 0.1171875, 0 ;  /* 0x2f800000ffaa7435 */ /* 0x000fe200000001ff */
        /* <DEDUP_REMOVED lines=23> */
.L_x_6282:
[----:B------:R-:W-:Y:S02]  /*4a90*/  MOV R159, R154 ;  /* 0x0000009a009f7202 */ /* 0x000fe40000000f00 */
.L_x_6283:
[----:B------:R-:W-:Y:S05]  /*4aa0*/  BSYNC B1 ;  /* 0x0000000000017941 */ /* 0x000fea0003800000 */
.L_x_6281:
        /* <DEDUP_REMOVED lines=16> */
.L_x_6287:
[----:B------:R-:W-:Y:S05]  /*4bb0*/  BSYNC B2 ;  /* 0x0000000000027941 */ /* 0x000fea0003800000 */
.L_x_6286:
        /* <DEDUP_REMOVED lines=44> */
.L_x_6285:
[----:B------:R-:W-:Y:S05]  /*4e80*/  BSYNC B1 ;  /* 0x0000000000017941 */ /* 0x000fea0003800000 */
.L_x_6284:
[----:B------:R-:W0:Y:S01]  /*4e90*/  I2F.U32 R159, R159 ;  /* 0x0000009f009f7306 */ /* 0x000e220000201000 */
[----:B------:R-:W-:Y:S01]  /*4ea0*/  HADD2.F32 R177, -RZ, R60.H1_H1 ;  /* 0x3000003cffb17230 */ /* 0x000fe20000004100 */
[----:B------:R-:W-:Y:S01]  /*4eb0*/  LOP3.LUT R50, R50, 0xfffffffd, RZ, 0xc0, !PT ;  /* 0xfffffffd32327812 */ /* 0x000fe200078ec0ff */
[----:B------:R-:W-:Y:S01]  /*4ec0*/  BSSY B1, `(.L_x_6288) ;  /* 0x0000016000017945 */ /* 0x000fe20003800000 */
[----:B------:R-:W-:-:S02]  /*4ed0*/  IADD3 R172, R176, 0x1, RZ ;  /* 0x00000001b0ac7810 */ /* 0x000fc40007ffe0ff */
        /* <DEDUP_REMOVED lines=19> */
.L_x_6289:
[----:B------:R-:W-:Y:S02]  /*5010*/  IMAD.MOV.U32 R60, RZ, RZ, R154 ;  /* 0x000000ffff3c7224 */ /* 0x000fe400078e009a */
.L_x_6290:
[----:B------:R-:W-:Y:S05]  /*5020*/  BSYNC B1 ;  /* 0x0000000000017941 */ /* 0x000fea0003800000 */
.L_x_6288:
        /* <DEDUP_REMOVED lines=16> */
.L_x_6294:
[----:B------:R-:W-:Y:S05]  /*5130*/  BSYNC B2 ;  /* 0x0000000000027941 */ /* 0x000fea0003800000 */
.L_x_6293:
        /* <DEDUP_REMOVED lines=44> */
.L_x_6292:
[----:B------:R-:W-:Y:S05]  /*5400*/  BSYNC B1 ;  /* 0x0000000000017941 */ /* 0x000fea0003800000 */
.L_x_6291:
        /* <DEDUP_REMOVED lines=22> */
.L_x_6296:
[----:B------:R-:W-:Y:S02]  /*5570*/  MOV R60, R154 ;  /* 0x0000009a003c7202 */ /* 0x000fe40000000f00 */
.L_x_6297:
[----:B------:R-:W-:Y:S05]  /*5580*/  BSYNC B1 ;  /* 0x0000000000017941 */ /* 0x000fea0003800000 */
.L_x_6295:
        /* <DEDUP_REMOVED lines=16> */
.L_x_6301:
[----:B------:R-:W-:Y:S05]  /*5690*/  BSYNC B2 ;  /* 0x0000000000027941 */ /* 0x000fea0003800000 */
.L_x_6300:
        /* <DEDUP_REMOVED lines=44> */
.L_x_6299:
[----:B------:R-:W-:Y:S05]  /*5960*/  BSYNC B1 ;  /* 0x0000000000017941 */ /* 0x000fea0003800000 */
.L_x_6298:
        /* <DEDUP_REMOVED lines=22> */
.L_x_6303:
[----:B------:R-:W-:Y:S02]  /*5ad0*/  IMAD.MOV.U32 R159, RZ, RZ, R154 ;  /* 0x000000ffff9f7224 */ /* 0x000fe400078e009a */
.L_x_6304:
[----:B------:R-:W-:Y:S05]  /*5ae0*/  BSYNC B1 ;  /* 0x0000000000017941 */ /* 0x000fea0003800000 */
.L_x_6302:
        /* <DEDUP_REMOVED lines=16> */
.L_x_6308:
[----:B------:R-:W-:Y:S05]  /*5bf0*/  BSYNC B2 ;  /* 0x0000000000027941 */ /* 0x000fea0003800000 */
.L_x_6307:
        /* <DEDUP_REMOVED lines=44> */
.L_x_6306:
[----:B------:R-:W-:Y:S05]  /*5ec0*/  BSYNC B1 ;  /* 0x0000000000017941 */ /* 0x000fea0003800000 */
.L_x_6305:
        /* <DEDUP_REMOVED lines=22> */
.L_x_6310:
[----:B------:R-:W-:Y:S02]  /*6030*/  MOV R159, R154 ;  /* 0x0000009a009f7202 */ /* 0x000fe40000000f00 */
.L_x_6311:
[----:B------:R-:W-:Y:S05]  /*6040*/  BSYNC B1 ;  /* 0x0000000000017941 */ /* 0x000fea0003800000 */
.L_x_6309:
        /* <DEDUP_REMOVED lines=16> */
.L_x_6315:
[----:B------:R-:W-:Y:S05]  /*6150*/  BSYNC B2 ;  /* 0x0000000000027941 */ /* 0x000fea0003800000 */
.L_x_6314:
        /* <DEDUP_REMOVED lines=44> */
.L_x_6313:
[----:B------:R-:W-:Y:S05]  /*6420*/  BSYNC B1 ;  /* 0x0000000000017941 */ /* 0x000fea0003800000 */
.L_x_6312:
        /* <DEDUP_REMOVED lines=22> */
.L_x_6317:
[----:B------:R-:W-:Y:S02]  /*6590*/  IMAD.MOV.U32 R62, RZ, RZ, R154 ;  /* 0x000000ffff3e7224 */ /* 0x000fe400078e009a */
.L_x_6318:
[----:B------:R-:W-:Y:S05]  /*65a0*/  BSYNC B1 ;  /* 0x0000000000017941 */ /* 0x000fea0003800000 */
.L_x_6316:
        /* <DEDUP_REMOVED lines=16> */
.L_x_6322:
[----:B------:R-:W-:Y:S05]  /*66b0*/  BSYNC B2 ;  /* 0x0000000000027941 */ /* 0x000fea0003800000 */
.L_x_6321:
        /* <DEDUP_REMOVED lines=44> */
.L_x_6320:
[----:B------:R-:W-:Y:S05]  /*6980*/  BSYNC B1 ;  /* 0x0000000000017941 */ /* 0x000fea0003800000 */
.L_x_6319:
        /* <DEDUP_REMOVED lines=22> */
.L_x_6324:
[----:B------:R-:W-:Y:S02]  /*6af0*/  MOV R62, R154 ;  /* 0x0000009a003e7202 */ /* 0x000fe40000000f00 */
.L_x_6325:
[----:B------:R-:W-:Y:S05]  /*6b00*/  BSYNC B1 ;  /* 0x0000000000017941 */ /* 0x000fea0003800000 */
.L_x_6323:
        /* <DEDUP_REMOVED lines=18> */
.L_x_6329:
[----:B------:R-:W-:Y:S05]  /*6c30*/  BSYNC B2 ;  /* 0x0000000000027941 */ /* 0x000fea0003800000 */
.L_x_6328:
        /* <DEDUP_REMOVED lines=44> */
.L_x_6327:
[----:B------:R-:W-:Y:S05]  /*6f00*/  BSYNC B1 ;  /* 0x0000000000017941 */ /* 0x000fea0003800000 */
.L_x_6326:
[----:B------:R-:W0:Y:S01]  /*6f10*/  I2F.U32 R61, R62 ;  /* 0x0000003e003d7306 */ /* 0x000e220000201000 */
[----:B------:R-:W-:Y:S01]  /*6f20*/  HADD2.F32 R63, -RZ, R63.H1_H1 ;  /* 0x3000003fff3f7230 */ /* 0x000fe20000004100 */
[----:B------:R-:W-:Y:S02]  /*6f30*/  SEL R235, RZ, 0x10000, P5 ;  /* 0x00010000ffeb7807 */ /* 0x000fe40002800000 */
[----:B------:R-:W-:Y:S02]  /*6f40*/  LOP3.LUT P5, RZ, R50, 0x2, RZ, 0xc0, !PT ;  /* 0x0000000232ff7812 */ /* 0x000fe400078ac0ff */
[----:B------:R-:W-:Y:S01]  /*6f50*/  FMUL.FTZ R63, R63, R166 ;  /* 0x000000a63f3f7220 */ /* 0x000fe20000410000 */
[----:B------:R-:W-:-:S02]  /*6f60*/  SEL R60, RZ, 0x1, P2 ;  /* 0x00000001ff3c7807 */ /* 0x000fc40001000000 */
[----:B------:R-:W-:Y:S01]  /*6f70*/  SEL R250, RZ, 0x1, P1 ;  /* 0x00000001fffa7807 */ /* 0x000fe20000800000 */
[----:B------:R-:W-:Y:S01]  /*6f80*/  FMUL.FTZ R63, R63, c[0x0][0x1e8] ;  /* 0x00007a003f3f7a20 */ /* 0x000fe20000410000 */
[----:B------:R-:W-:Y:S02]  /*6f90*/  SEL R248, RZ, 0x1, P5 ;  /* 0x00000001fff87807 */ /* 0x000fe40002800000 */
        /* <DEDUP_REMOVED lines=30> */
.L_x_6273:
[----:B------:R-:W-:Y:S05]  /*7180*/  BSYNC B0 ;  /* 0x0000000000007941 */ /* 0x000fea0003800000 */
.L_x_6272:
        /* <DEDUP_REMOVED lines=23> */
.L_x_6333:
[----:B0-----:R-:W-:Y:S02]  /*7300*/  IMAD.MOV.U32 R172, RZ, RZ, R154 ;  /* 0x000000ffffac7224 */ /* 0x001fe400078e009a */
.L_x_6334:
[----:B------:R-:W-:Y:S05]  /*7310*/  BSYNC B1 ;  /* 0x0000000000017941 */ /* 0x000fea0003800000 */
.L_x_6332:
        /* <DEDUP_REMOVED lines=16> */
.L_x_6338:
[----:B------:R-:W-:Y:S05]  /*7420*/  BSYNC B2 ;  /* 0x0000000000027941 */ /* 0x000fea0003800000 */
.L_x_6337:
        /* <DEDUP_REMOVED lines=44> */
.L_x_6336:
[----:B------:R-:W-:Y:S05]  /*76f0*/  BSYNC B1 ;  /* 0x0000000000017941 */ /* 0x000fea0003800000 */
.L_x_6335:
        /* <DEDUP_REMOVED lines=25> */
.L_x_6340:
[----:B------:R-:W-:Y:S02]  /*7890*/  IMAD.MOV.U32 R159, RZ, RZ, R154 ;  /* 0x000000ffff9f7224 */ /* 0x000fe400078e009a */
.L_x_6341:
[----:B------:R-:W-:Y:S05]  /*78a0*/  BSYNC B1 ;  /* 0x0000000000017941 */ /* 0x000fea0003800000 */
.L_x_6339:
        /* <DEDUP_REMOVED lines=16> */
.L_x_6345:
[----:B------:R-:W-:Y:S05]  /*79b0*/  BSYNC B2 ;  /* 0x0000000000027941 */ /* 0x000fea0003800000 */
.L_x_6344:
        /* <DEDUP_REMOVED lines=44> */
.L_x_6343:
[----:B------:R-:W-:Y:S05]  /*7c80*/  BSYNC B1 ;  /* 0x0000000000017941 */ /* 0x000fea0003800000 */
.L_x_6342:
        /* <DEDUP_REMOVED lines=24> */
.L_x_6347:
[----:B------:R-:W-:Y:S02]  /*7e10*/  MOV R60, R154 ;  /* 0x0000009a003c7202 */ /* 0x000fe40000000f00 */
.L_x_6348:
[----:B------:R-:W-:Y:S05]  /*7e20*/  BSYNC B1 ;  /* 0x0000000000017941 */ /* 0x000fea0003800000 */
.L_x_6346:
        /* <DEDUP_REMOVED lines=16> */
.L_x_6352:
[----:B------:R-:W-:Y:S05]  /*7f30*/  BSYNC B2 ;  /* 0x0000000000027941 */ /* 0x000fea0003800000 */
.L_x_6351:
        /* <DEDUP_REMOVED lines=44> */
.L_x_6350:
[----:B------:R-:W-:Y:S05]  /*8200*/  BSYNC B1 ;  /* 0x0000000000017941 */ /* 0x000fea0003800000 */
.L_x_6349:
        /* <DEDUP_REMOVED lines=22> */
.L_x_6354:
[----:B------:R-:W-:Y:S02]  /*8370*/  IMAD.MOV.U32 R60, RZ, RZ, R154 ;  /* 0x000000ffff3c7224 */ /* 0x000fe400078e009a */
.L_x_6355:
[----:B------:R-:W-:Y:S05]  /*8380*/  BSYNC B1 ;  /* 0x0000000000017941 */ /* 0x000fea0003800000 */
.L_x_6353:
        /* <DEDUP_REMOVED lines=16> */
.L_x_6359:
[----:B------:R-:W-:Y:S05]  /*8490*/  BSYNC B2 ;  /* 0x0000000000027941 */ /* 0x000fea0003800000 */
.L_x_6358:
        /* <DEDUP_REMOVED lines=44> */
.L_x_6357:
[----:B------:R-:W-:Y:S05]  /*8760*/  BSYNC B1 ;  /* 0x0000000000017941 */ /* 0x000fea0003800000 */
.L_x_6356:
        /* <DEDUP_REMOVED lines=22> */
.L_x_6361:
[----:B------:R-:W-:Y:S02]  /*88d0*/  MOV R159, R154 ;  /* 0x0000009a009f7202 */ /* 0x000fe40000000f00 */
.L_x_6362:
[----:B------:R-:W-:Y:S05]  /*88e0*/  BSYNC B1 ;  /* 0x0000000000017941 */ /* 0x000fea0003800000 */
.L_x_6360:
        /* <DEDUP_REMOVED lines=16> */
.L_x_6366:
[----:B------:R-:W-:Y:S05]  /*89f0*/  BSYNC B2 ;  /* 0x0000000000027941 */ /* 0x000fea0003800000 */
.L_x_6365:
        /* <DEDUP_REMOVED lines=44> */
.L_x_6364:
[----:B------:R-:W-:Y:S05]  /*8cc0*/  BSYNC B1 ;  /* 0x0000000000017941 */ /* 0x000fea0003800000 */
.L_x_6363:
        /* <DEDUP_REMOVED lines=22> */
.L_x_6368:
[----:B------:R-:W-:Y:S02]  /*8e30*/  IMAD.MOV.U32 R159, RZ, RZ, R154 ;  /* 0x000000ffff9f7224 */ /* 0x000fe400078e009a */
.L_x_6369:
[----:B------:R-:W-:Y:S05]  /*8e40*/  BSYNC B1 ;  /* 0x0000000000017941 */ /* 0x000fea0003800000 */
.L_x_6367:
        /* <DEDUP_REMOVED lines=16> */
.L_x_6373:
[----:B------:R-:W-:Y:S05]  /*8f50*/  BSYNC B2 ;  /* 0x0000000000027941 */ /* 0x000fea0003800000 */
.L_x_6372:
        /* <DEDUP_REMOVED lines=44> */
.L_x_6371:
[----:B------:R-:W-:Y:S05]  /*9220*/  BSYNC B1 ;  /* 0x0000000000017941 */ /* 0x000fea0003800000 */
.L_x_6370:
        /* <DEDUP_REMOVED lines=22> */
.L_x_6375:
[----:B------:R-:W-:Y:S02]  /*9390*/  MOV R62, R154 ;  /* 0x0000009a003e7202 */ /* 0x000fe40000000f00 */
.L_x_6376:
[----:B------:R-:W-:Y:S05]  /*93a0*/  BSYNC B1 ;  /* 0x0000000000017941 */ /* 0x000fea0003800000 */
.L_x_6374:
        /* <DEDUP_REMOVED lines=16> */
.L_x_6380:
[----:B------:R-:W-:Y:S05]  /*94b0*/  BSYNC B2 ;  /* 0x0000000000027941 */ /* 0x000fea0003800000 */
.L_x_6379:
        /* <DEDUP_REMOVED lines=44> */
.L_x_6378:
[----:B------:R-:W-:Y:S05]  /*9780*/  BSYNC B1 ;  /* 0x0000000000017941 */ /* 0x000fea0003800000 */
.L_x_6377:
        /* <DEDUP_REMOVED lines=22> */
.L_x_6382:
[----:B------:R-:W-:Y:S02]  /*98f0*/  IMAD.MOV.U32 R62, RZ, RZ, R154 ;  /* 0x000000ffff3e7224 */ /* 0x000fe400078e009a */
.L_x_6383:
[----:B------:R-:W-:Y:S05]  /*9900*/  BSYNC B1 ;  /* 0x0000000000017941 */ /* 0x000fea0003800000 */
.L_x_6381:
        /* <DEDUP_REMOVED lines=18> */
.L_x_6387:
[----:B------:R-:W-:Y:S05]  /*9a30*/  BSYNC B2 ;  /* 0x0000000000027941 */ /* 0x000fea0003800000 */
.L_x_6386:
        /* <DEDUP_REMOVED lines=44> */
.L_x_6385:
[----:B------:R-:W-:Y:S05]  /*9d00*/  BSYNC B1 ;  /* 0x0000000000017941 */ /* 0x000fea0003800000 */
.L_x_6384:
        /* <DEDUP_REMOVED lines=39> */
.L_x_6331:
[----:B------:R-:W-:Y:S05]  /*9f80*/  BSYNC B0 ;  /* 0x0000000000007941 */ /* 0x000fea0003800000 */
.L_x_6330:
        /* <DEDUP_REMOVED lines=23> */
.L_x_6391:
[----:B0-----:R-:W-:Y:S02]  /*a100*/  IMAD.MOV.U32 R172, RZ, RZ, R154 ;  /* 0x000000ffffac7224 */ /* 0x001fe400078e009a */
.L_x_6392:
[----:B------:R-:W-:Y:S05]  /*a110*/  BSYNC B1 ;  /* 0x0000000000017941 */ /* 0x000fea0003800000 */
.L_x_6390:
        /* <DEDUP_REMOVED lines=16> */
.L_x_6396:
[----:B------:R-:W-:Y:S05]  /*a220*/  BSYNC B2 ;  /* 0x0000000000027941 */ /* 0x000fea0003800000 */
.L_x_6395:
        /* <DEDUP_REMOVED lines=44> */
.L_x_6394:
[----:B------:R-:W-:Y:S05]  /*a4f0*/  BSYNC B1 ;  /* 0x0000000000017941 */ /* 0x000fea0003800000 */
.L_x_6393:
        /* <DEDUP_REMOVED lines=25> */
.L_x_6398:
[----:B------:R-:W-:Y:S02]  /*a690*/  MOV R159, R154 ;  /* 0x0000009a009f7202 */ /* 0x000fe40000000f00 */
.L_x_6399:
[----:B------:R-:W-:Y:S05]  /*a6a0*/  BSYNC B1 ;  /* 0x0000000000017941 */ /* 0x000fea0003800000 */
.L_x_6397:
        /* <DEDUP_REMOVED lines=16> */
.L_x_6403:
[----:B------:R-:W-:Y:S05]  /*a7b0*/  BSYNC B2 ;  /* 0x0000000000027941 */ /* 0x000fea0003800000 */
.L_x_6402:
        /* <DEDUP_REMOVED lines=44> */
.L_x_6401:
[----:B------:R-:W-:Y:S05]  /*aa80*/  BSYNC B1 ;  /* 0x0000000000017941 */ /* 0x000fea0003800000 */
.L_x_6400:
        /* <DEDUP_REMOVED lines=24> */
.L_x_6405:
[----:B------:R-:W-:Y:S02]  /*ac10*/  IMAD.MOV.U32 R60, RZ, RZ, R154 ;  /* 0x000000ffff3c7224 */ /* 0x000fe400078e009a */
.L_x_6406:
[----:B------:R-:W-:Y:S05]  /*ac20*/  BSYNC B1 ;  /* 0x0000000000017941 */ /* 0x000fea0003800000 */
.L_x_6404:
        /* <DEDUP_REMOVED lines=16> */
.L_x_6410:
[----:B------:R-:W-:Y:S05]  /*ad30*/  BSYNC B2 ;  /* 0x0000000000027941 */ /* 0x000fea0003800000 */
.L_x_6409:
        /* <DEDUP_REMOVED lines=44> */
.L_x_6408:
[----:B------:R-:W-:Y:S05]  /*b000*/  BSYNC B1 ;  /* 0x0000000000017941 */ /* 0x000fea0003800000 */
.L_x_6407:
        /* <DEDUP_REMOVED lines=22> */
.L_x_6412:
[----:B------:R-:W-:Y:S02]  /*b170*/  IMAD.MOV.U32 R60, RZ, RZ, R154 ;  /* 0x000000ffff3c7224 */ /* 0x000fe400078e009a */
.L_x_6413:
[----:B------:R-:W-:Y:S05]  /*b180*/  BSYNC B1 ;  /* 0x0000000000017941 */ /* 0x000fea0003800000 */
.L_x_6411:
        /* <DEDUP_REMOVED lines=16> */
.L_x_6417:
[----:B------:R-:W-:Y:S05]  /*b290*/  BSYNC B2 ;  /* 0x0000000000027941 */ /* 0x000fea0003800000 */
.L_x_6416:
        /* <DEDUP_REMOVED lines=44> */
.L_x_6415:
[----:B------:R-:W-:Y:S05]  /*b560*/  BSYNC B1 ;  /* 0x0000000000017941 */ /* 0x000fea0003800000 */
.L_x_6414:
        /* <DEDUP_REMOVED lines=22> */
.L_x_6419:
[----:B------:R-:W-:Y:S02]  /*b6d0*/  MOV R159, R154 ;  /* 0x0000009a009f7202 */ /* 0x000fe40000000f00 */
.L_x_6420:
[----:B------:R-:W-:Y:S05]  /*b6e0*/  BSYNC B1 ;  /* 0x0000000000017941 */ /* 0x000fea0003800000 */
.L_x_6418:
        /* <DEDUP_REMOVED lines=16> */
.L_x_6424:
[----:B------:R-:W-:Y:S05]  /*b7f0*/  BSYNC B2 ;  /* 0x0000000000027941 */ /* 0x000fea0003800000 */
.L_x_6423:
        /* <DEDUP_REMOVED lines=44> */
.L_x_6422:
[----:B------:R-:W-:Y:S05]  /*bac0*/  BSYNC B1 ;  /* 0x0000000000017941 */ /* 0x000fea0003800000 */
.L_x_6421:
        /* <DEDUP_REMOVED lines=22> */
.L_x_6426:
[----:B------:R-:W-:Y:S02]  /*bc30*/  IMAD.MOV.U32 R159, RZ, RZ, R154 ;  /* 0x000000ffff9f7224 */ /* 0x000fe400078e009a */
.L_x_6427:
[----:B------:R-:W-:Y:S05]  /*bc40*/  BSYNC B1 ;  /* 0x0000000000017941 */ /* 0x000fea0003800000 */
.L_x_6425:
        /* <DEDUP_REMOVED lines=16> */
.L_x_6431:
[----:B------:R-:W-:Y:S05]  /*bd50*/  BSYNC B2 ;  /* 0x0000000000027941 */ /* 0x000fea0003800000 */
.L_x_6430:
        /* <DEDUP_REMOVED lines=44> */
.L_x_6429:
[----:B------:R-:W-:Y:S05]  /*c020*/  BSYNC B1 ;  /* 0x0000000000017941 */ /* 0x000fea0003800000 */
.L_x_6428:
        /* <DEDUP_REMOVED lines=22> */
.L_x_6433:
[----:B------:R-:W-:Y:S02]  /*c190*/  IMAD.MOV.U32 R62, RZ, RZ, R154 ;  /* 0x000000ffff3e7224 */ /* 0x000fe400078e009a */
.L_x_6434:
[----:B------:R-:W-:Y:S05]  /*c1a0*/  BSYNC B1 ;  /* 0x0000000000017941 */ /* 0x000fea0003800000 */
.L_x_6432:
        /* <DEDUP_REMOVED lines=16> */
.L_x_6438:
[----:B------:R-:W-:Y:S05]  /*c2b0*/  BSYNC B2 ;  /* 0x0000000000027941 */ /* 0x000fea0003800000 */
.L_x_6437:
        /* <DEDUP_REMOVED lines=44> */
.L_x_6436:
[----:B------:R-:W-:Y:S05]  /*c580*/  BSYNC B1 ;  /* 0x0000000000017941 */ /* 0x000fea0003800000 */
.L_x_6435:
        /* <DEDUP_REMOVED lines=22> */
.L_x_6440:
[----:B------:R-:W-:Y:S02]  /*c6f0*/  MOV R62, R154 ;  /* 0x0000009a003e7202 */ /* 0x000fe40000000f00 */
.L_x_6441:
[----:B------:R-:W-:Y:S05]  /*c700*/  BSYNC B1 ;  /* 0x0000000000017941 */ /* 0x000fea0003800000 */
.L_x_6439:
        /* <DEDUP_REMOVED lines=18> */
.L_x_6445:
[----:B------:R-:W-:Y:S05]  /*c830*/  BSYNC B2 ;  /* 0x0000000000027941 */ /* 0x000fea0003800000 */
.L_x_6444:
        /* <DEDUP_REMOVED lines=44> */
.L_x_6443:
[----:B------:R-:W-:Y:S05]  /*cb00*/  BSYNC B1 ;  /* 0x0000000000017941 */ /* 0x000fea0003800000 */
.L_x_6442:
        /* <DEDUP_REMOVED lines=39> */
.L_x_6389:
[----:B------:R-:W-:Y:S05]  /*cd80*/  BSYNC B0 ;  /* 0x0000000000007941 */ /* 0x000fea0003800000 */
.L_x_6388:
        /* <DEDUP_REMOVED lines=23> */
.L_x_6449:
[----:B0-----:R-:W-:Y:S02]  /*cf00*/  IMAD.MOV.U32 R172, RZ, RZ, R154 ;  /* 0x000000ffffac7224 */ /* 0x001fe400078e009a */
.L_x_6450:
[----:B------:R-:W-:Y:S05]  /*cf10*/  BSYNC B1 ;  /* 0x0000000000017941 */ /* 0x000fea0003800000 */
.L_x_6448:
        /* <DEDUP_REMOVED lines=16> */
.L_x_6454:
[----:B------:R-:W-:Y:S05]  /*d020*/  BSYNC B2 ;  /* 0x0000000000027941 */ /* 0x000fea0003800000 */
.L_x_6453:
        /* <DEDUP_REMOVED lines=44> */
.L_x_6452:
[----:B------:R-:W-:Y:S05]  /*d2f0*/  BSYNC B1 ;  /* 0x0000000000017941 */ /* 0x000fea0003800000 */
.L_x_6451:
[----:B------:R-:W0:Y:S01]  /*d300*/  I2F.U32 R159, R172 ;  /* 0x000000ac009f7306 */ /* 0x000e220000201000 */
[----:B------:R-:W-:Y:S01]  /*d310*/  HFMA2.MMA R170, -RZ, RZ, 0.1171875, 0 ;  /* 0x2f800000ffaa7435 */ /* 0x000fe200000001ff */
[----:B-----5:R-:W-:Y:S01]  /*d320*/  HADD2.F32 R171, -RZ, R60.H0_H0 ;  /* 0x2000003cffab7230 */ /* 0x020fe20000004100 */
[----:B------:R-:W-:Y:S01]  /*d330*/  LOP3.LUT R50, R50, 0xfffffffb, RZ, 0xc0, !PT ;  /* 0xfffffffb32327812 */ /* 0x000fe200078ec0ff */
        /* <DEDUP_REMOVED lines=21> */
.L_x_6456:
[----:B------:R-:W-:Y:S02]  /*d490*/  IMAD.MOV.U32 R159, RZ, RZ, R154 ;  /* 0x000000ffff9f7224 */ /* 0x000fe400078e009a */
.L_x_6457:
[----:B------:R-:W-:Y:S05]  /*d4a0*/  BSYNC B1 ;  /* 0x0000000000017941 */ /* 0x000fea0003800000 */
.L_x_6455:
        /* <DEDUP_REMOVED lines=16> */
.L_x_6461:
[----:B------:R-:W-:Y:S05]  /*d5b0*/  BSYNC B2 ;  /* 0x0000000000027941 */ /* 0x000fea0003800000 */
.L_x_6460:
        /* <DEDUP_REMOVED lines=44> */
.L_x_6459:
[----:B------:R-:W-:Y:S05]  /*d880*/  BSYNC B1 ;  /* 0x0000000000017941 */ /* 0x000fea0003800000 */
.L_x_6458:
        /* <DEDUP_REMOVED lines=24> */
.L_x_6463:
[----:B------:R-:W-:Y:S02]  /*da10*/  IMAD.MOV.U32 R60, RZ, RZ, R154 ;  /* 0x000000ffff3c7224 */ /* 0x000fe400078e009a */
.L_x_6464:
[----:B------:R-:W-:Y:S05]  /*da20*/  BSYNC B1 ;  /* 0x0000000000017941 */ /* 0x000fea0003800000 */
.L_x_6462:
        /* <DEDUP_REMOVED lines=16> */
.L_x_6468:
[----:B------:R-:W-:Y:S05]  /*db30*/  BSYNC B2 ;  /* 0x0000000000027941 */ /* 0x000fea0003800000 */
.L_x_6467:
        /* <DEDUP_REMOVED lines=44> */
.L_x_6466:
[----:B------:R-:W-:Y:S05]  /*de00*/  BSYNC B1 ;  /* 0x0000000000017941 */ /* 0x000fea0003800000 */
.L_x_6465:
        /* <DEDUP_REMOVED lines=22> */
.L_x_6470:
[----:B------:R-:W-:Y:S02]  /*df70*/  MOV R60, R154 ;  /* 0x0000009a003c7202 */ /* 0x000fe40000000f00 */
.L_x_6471:
[----:B------:R-:W-:Y:S05]  /*df80*/  BSYNC B1 ;  /* 0x0000000000017941 */ /* 0x000fea0003800000 */
.L_x_6469:
        /* <DEDUP_REMOVED lines=16> */
.L_x_6475:
[----:B------:R-:W-:Y:S05]  /*e090*/  BSYNC B2 ;  /* 0x0000000000027941 */ /* 0x000fea0003800000 */
.L_x_6474:
        /* <DEDUP_REMOVED lines=44> */
.L_x_6473:
[----:B------:R-:W-:Y:S05]  /*e360*/  BSYNC B1 ;  /* 0x0000000000017941 */ /* 0x000fea0003800000 */
.L_x_6472:
        /* <DEDUP_REMOVED lines=22> */
.L_x_6477:
[----:B------:R-:W-:Y:S02]  /*e4d0*/  IMAD.MOV.U32 R159, RZ, RZ, R154 ;  /* 0x000000ffff9f7224 */ /* 0x000fe400078e009a */
.L_x_6478:
[----:B------:R-:W-:Y:S05]  /*e4e0*/  BSYNC B1 ;  /* 0x0000000000017941 */ /* 0x000fea0003800000 */
.L_x_6476:
        /* <DEDUP_REMOVED lines=16> */
.L_x_6482:
[----:B------:R-:W-:Y:S05]  /*e5f0*/  BSYNC B2 ;  /* 0x0000000000027941 */ /* 0x000fea0003800000 */
.L_x_6481:
        /* <DEDUP_REMOVED lines=44> */
.L_x_6480:
[----:B------:R-:W-:Y:S05]  /*e8c0*/  BSYNC B1 ;  /* 0x0000000000017941 */ /* 0x000fea0003800000 */
.L_x_6479:
        /* <DEDUP_REMOVED lines=22> */
.L_x_6484:
[----:B------:R-:W-:Y:S02]  /*ea30*/  IMAD.MOV.U32 R159, RZ, RZ, R154 ;  /* 0x000000ffff9f7224 */ /* 0x000fe400078e009a */
.L_x_6485:
[----:B------:R-:W-:Y:S05]  /*ea40*/  BSYNC B1 ;  /* 0x0000000000017941 */ /* 0x000fea0003800000 */
.L_x_6483:
        /* <DEDUP_REMOVED lines=16> */
.L_x_6489:
[----:B------:R-:W-:Y:S05]  /*eb50*/  BSYNC B2 ;  /* 0x0000000000027941 */ /* 0x000fea0003800000 */
.L_x_6488:
        /* <DEDUP_REMOVED lines=44> */
.L_x_6487:
[----:B------:R-:W-:Y:S05]  /*ee20*/  BSYNC B1 ;  /* 0x0000000000017941 */ /* 0x000fea0003800000 */
.L_x_6486:
        /* <DEDUP_REMOVED lines=22> */
.L_x_6491:
[----:B------:R-:W-:Y:S02]  /*ef90*/  MOV R62, R154 ;  /* 0x0000009a003e7202 */ /* 0x000fe40000000f00 */
.L_x_6492:
[----:B------:R-:W-:Y:S05]  /*efa0*/  BSYNC B1 ;  /* 0x0000000000017941 */ /* 0x000fea0003800000 */
.L_x_6490:
        /* <DEDUP_REMOVED lines=16> */
.L_x_6496:
[----:B------:R-:W-:Y:S05]  /*f0b0*/  BSYNC B2 ;  /* 0x0000000000027941 */ /* 0x000fea0003800000 */
.L_x_6495:
        /* <DEDUP_REMOVED lines=44> */
.L_x_6494:
[----:B------:R-:W-:Y:S05]  /*f380*/  BSYNC B1 ;  /* 0x0000000000017941 */ /* 0x000fea0003800000 */
.L_x_6493:
        /* <DEDUP_REMOVED lines=22> */
.L_x_6498:
[----:B------:R-:W-:Y:S02]  /*f4f0*/  IMAD.MOV.U32 R62, RZ, RZ, R154 ;  /* 0x000000ffff3e7224 */ /* 0x000fe400078e009a */
.L_x_6499:
[----:B------:R-:W-:Y:S05]  /*f500*/  BSYNC B1 ;  /* 0x0000000000017941 */ /* 0x000fea0003800000 */
.L_x_6497:
        /* <DEDUP_REMOVED lines=18> */
.L_x_6503:
[----:B------:R-:W-:Y:S05]  /*f630*/  BSYNC B2 ;  /* 0x0000000000027941 */ /* 0x000fea0003800000 */
.L_x_6502:
        /* <DEDUP_REMOVED lines=44> */
.L_x_6501:
[----:B------:R-:W-:Y:S05]  /*f900*/  BSYNC B1 ;  /* 0x0000000000017941 */ /* 0x000fea0003800000 */
.L_x_6500:
        /* <DEDUP_REMOVED lines=34> */
[----:B------:R-:W-:Y:S02]  /*fb30*/  LEA.HI.X R245, R168, c[0x0][0x194], RZ, 0x3, P1 ;  /* 0x00006500a8f57a11 */ /* 0x000fe400008f1cff */
[----:B------:R-:W-:Y:S01]  /*fb40*/  LOP3.LUT R249, R249, R250, R251, 0xfe, !PT ;  /* 0x000000faf9f97212 */ /* 0x000fe200078efefb */
[----:B------:R0:W-:Y:S04]  /*fb50*/  STG.E.128 [R246.64], R60 ;  /* 0x0000003cf6007986 */ /* 0x0001e8000c101d04 */
[----:B------:R0:W-:Y:S02]  /*fb60*/  STG.E.64 [R244.64], R248 ;  /* 0x000000f8f4007986 */ /* 0x0001e4000c101b04 */
.L_x_6447:
[----:B------:R-:W-:Y:S05]  /*fb70*/  BSYNC B0 ;  /* 0x0000000000007941 */ /* 0x000fea0003800000 */
.L_x_6446:
        /* <DEDUP_REMOVED lines=52> */
.L_x_6518:
        /* <DEDUP_REMOVED lines=102> */
.L_x_6519:
        /* <DEDUP_REMOVED lines=21> */
[----:B0-----:R-:W-:Y:S02]  /*10670*/  IADD3 R172, R168, R63, RZ ;  /* 0x0000003fa8ac7210 */ /* 0x001fe40007ffe0ff */
        /* <DEDUP_REMOVED lines=38> */
[----:B------:R-:W-:Y:S01]  /*108e0*/  FADD.FTZ R247, R61, R62 ;  /* 0x0000003e3df77221 */ /* 0x000fe20000010000 */
[----:B------:R-:W-:Y:S01]  /*108f0*/  @!P0 MOV R62, 0x4 ;  /* 0x00000004003e8802 */ /* 0x000fe20000000f00 */
[----:B------:R-:W-:-:S04]  /*10900*/  @!P0 IMAD.WIDE R60, R37, R60, c[0x0][0x1a8] ;  /* 0x00006a00253c8625 */ /* 0x000fc800078e023c */
[----:B------:R-:W0:Y:S01]  /*10910*/  MUFU.RSQ R247, R247 ;  /* 0x000000f700f77308 */ /* 0x000e220000001400 */
        /* <DEDUP_REMOVED lines=31> */
[----:B------:R-:W-:-:S03]  /*10b10*/  IMAD.MOV.U32 R251, RZ, RZ, 0x10 ;  /* 0x00000010fffb7424 */ /* 0x000fc600078e00ff */
[----:B------:R-:W-:Y:S01]  /*10b20*/  F2FP.PACK_AB R63, R249, R176 ;  /* 0x000000b0f93f723e */ /* 0x000fe200000000ff */
[C---:B------:R-:W-:Y:S01]  /*10b30*/  IMAD.WIDE.U32 R244, R152.reuse, R251, c[0x0][0x208] ;  /* 0x0000820098f47625 */ /* 0x040fe200078e00fb */
[----:B------:R-:W-:-:S04]  /*10b40*/  IADD3 R152, R152, 0x80, RZ ;  /* 0x0000008098987810 */ /* 0x000fc80007ffe0ff */
[----:B------:R0:W-:Y:S03]  /*10b50*/  STG.E.128 [R244.64], R60 ;  /* 0x0000003cf4007986 */ /* 0x0001e6000c101d04 */
.L_x_6507:
[----:B------:R-:W-:Y:S05]  /*10b60*/  BSYNC B0 ;  /* 0x0000000000007941 */ /* 0x000fea0003800000 */
.L_x_6506:
        /* <DEDUP_REMOVED lines=35> */
.L_x_6509:
[----:B------:R-:W-:Y:S05]  /*10da0*/  BSYNC B0 ;  /* 0x0000000000007941 */ /* 0x000fea0003800000 */
.L_x_6508:
        /* <DEDUP_REMOVED lines=35> */
.L_x_6511:
[----:B------:R-:W-:Y:S05]  /*10fe0*/  BSYNC B0 ;  /* 0x0000000000007941 */ /* 0x000fea0003800000 */
.L_x_6510:
        /* <DEDUP_REMOVED lines=35> */
.L_x_6513:
[----:B------:R-:W-:Y:S05]  /*11220*/  BSYNC B0 ;  /* 0x0000000000007941 */ /* 0x000fea0003800000 */
.L_x_6512:
[----:B------:R-:W-:Y:S01]  /*11230*/  LOP3.LUT P0, RZ, R50, 0x10, RZ, 0xc0, !PT ;  /* 0x0000001032ff7812 */ /* 0x000fe2000780c0ff */
        /* <DEDUP_REMOVED lines=33> */
.L_x_6515:
[----:B------:R-:W-:Y:S05]  /*11450*/  BSYNC B0 ;  /* 0x0000000000007941 */ /* 0x000fea0003800000 */
.L_x_6514:
[----:B------:R-:W-:Y:S02]  /*11460*/  IADD3 R37, R37, c[0x0][0x160], RZ ;  /* 0x0000580025257a10 */ /* 0x000fe40007ffe0ff */
[----:B------:R-:W-:Y:S02]  /*11470*/  LOP3.LUT P1, RZ, R157, 0xff, RZ, 0xc0, !PT ;  /* 0x000000ff9dff7812 */ /* 0x000fe4000782c0ff */
[----:B------:R-:W-:Y:S02]  /*11480*/  ISETP.GE.AND P0, PT, R37, c[0x0][0x164], PT ;  /* 0x0000590025007a0c */ /* 0x000fe40003f06270 */
[----:B------:R-:W-:-:S11]  /*11490*/  SEL R157, RZ, 0x1, P1 ;  /* 0x00000001ff9d7807 */ /* 0x000fd60000800000 */
[----:B01----:R-:W-:Y:S01]  /*114a0*/  @P0 CALL.REL.NOINC `(.L_x_6516) ;  /* 0x0000001000000944 */ /* 0x003fe20003c00000 */
[----:B------:R-:W-:Y:S05]  /*114b0*/  BRA `(.L_x_6517) ;  /* 0xffff000000007947 */ /* 0x000fea000383ffff */
.L_x_6516:
[----:B------:R-:W-:Y:S05]  /*114c0*/  EXIT ;  /* 0x000000000000794d */ /* 0x000fea0003800000 */
.L_x_6504:
[----:B------:R-:W-:Y:S01]  /*114d0*/  HFMA2.MMA R168, -RZ, RZ, 0, 1.847743988037109375e-06 ;  /* 0x0000001fffa87435 */ /* 0x000fe200000001ff */
[----:B------:R-:W-:Y:S01]  /*114e0*/  IMAD.MOV.U32 R61, RZ, RZ, R60 ;  /* 0x000000ffff3d7224 */ /* 0x000fe200078e003c */
[----:B------:R-:W-:Y:S01]  /*114f0*/  MOV R62, 0x11530 ;  /* 0x00011530003e7802 */ /* 0x000fe20000000f00 */
[----:B------:R-:W-:Y:S02]  /*11500*/  IMAD.MOV.U32 R170, RZ, RZ, 0x1 ;  /* 0x00000001ffaa7424 */ /* 0x000fe400078e00ff */
[----:B------:R-:W-:Y:S02]  /*11510*/  IMAD.MOV.U32 R247, RZ, RZ, -0x1 ;  /* 0xfffffffffff77424 */ /* 0x000fe400078e00ff */
[----:B------:R-:W-:Y:S05]  /*11520*/  CALL.REL.NOINC `($__internal_28_$__cuda_sm70_shflsync_bfly_p) ;  /* 0x000008c000007944 */ /* 0x000fea0003c00000 */
[----:B01----:R-:W-:Y:S01]  /*11530*/  IMAD.MOV.U32 R61, RZ, RZ, R170 ;  /* 0x000000ffff3d7224 */ /* 0x003fe200078e00aa */
[----:B------:R-:W-:Y:S05]  /*11540*/  BRA `(.L_x_6518) ;  /* 0xffffe97000007947 */ /* 0x000fea000383ffff */
.L_x_6505:
[----:B------:R-:W-:Y:S01]  /*11550*/  MOV R170, 0x2 ;  /* 0x0000000200aa7802 */ /* 0x000fe20000000f00 */
[----:B------:R-:W-:Y:S01]  /*11560*/  IMAD.MOV.U32 R168, RZ, RZ, 0x1f ;  /* 0x0000001fffa87424 */ /* 0x000fe200078e00ff */
[----:B------:R-:W-:Y:S01]  /*11570*/  MOV R62, 0x115a0 ;  /* 0x000115a0003e7802 */ /* 0x000fe20000000f00 */
[----:B------:R-:W-:Y:S02]  /*11580*/  IMAD.MOV.U32 R247, RZ, RZ, -0x1 ;  /* 0xfffffffffff77424 */ /* 0x000fe400078e00ff */
[----:B0-----:R-:W-:Y:S05]  /*11590*/  CALL.REL.NOINC `($__internal_28_$__cuda_sm70_shflsync_bfly_p) ;  /* 0x0000085000007944 */ /* 0x001fea0003c00000 */
[----:B01----:R-:W-:Y:S01]  /*115a0*/  FADD.FTZ R61, R61, R170 ;  /* 0x000000aa3d3d7221 */ /* 0x003fe20000010000 */
[----:B------:R-:W-:Y:S01]  /*115b0*/  HFMA2.MMA R170, -RZ, RZ, 0, 2.384185791015625e-07 ;  /* 0x00000004ffaa7435 */ /* 0x000fe200000001ff */
[----:B------:R-:W-:Y:S01]  /*115c0*/  IMAD.MOV.U32 R168, RZ, RZ, 0x1f ;  /* 0x0000001fffa87424 */ /* 0x000fe200078e00ff */
[----:B------:R-:W-:Y:S01]  /*115d0*/  MOV R62, 0x11600 ;  /* 0x00011600003e7802 */ /* 0x000fe20000000f00 */
[----:B------:R-:W-:-:S03]  /*115e0*/  IMAD.MOV.U32 R247, RZ, RZ, -0x1 ;  /* 0xfffffffffff77424 */ /* 0x000fc600078e00ff */
[----:B------:R-:W-:Y:S05]  /*115f0*/  CALL.REL.NOINC `($__internal_28_$__cuda_sm70_shflsync_bfly_p) ;  /* 0x000007f000007944 */ /* 0x000fea0003c00000 */
[----:B01----:R-:W-:Y:S01]  /*11600*/  FADD.FTZ R61, R61, R170 ;  /* 0x000000aa3d3d7221 */ /* 0x003fe20000010000 */
[----:B------:R-:W-:Y:S01]  /*11610*/  MOV R170, 0x8 ;  /* 0x0000000800aa7802 */ /* 0x000fe20000000f00 */
[----:B------:R-:W-:Y:S01]  /*11620*/  IMAD.MOV.U32 R168, RZ, RZ, 0x1f ;  /* 0x0000001fffa87424 */ /* 0x000fe200078e00ff */
[----:B------:R-:W-:Y:S01]  /*11630*/  MOV R62, 0x11660 ;  /* 0x00011660003e7802 */ /* 0x000fe20000000f00 */
[----:B------:R-:W-:-:S02]  /*11640*/  IMAD.MOV.U32 R247, RZ, RZ, -0x1 ;  /* 0xfffffffffff77424 */ /* 0x000fc400078e00ff */
[----:B------:R-:W-:Y:S05]  /*11650*/  CALL.REL.NOINC `($__internal_28_$__cuda_sm70_shflsync_bfly_p) ;  /* 0x0000079000007944 */ /* 0x000fea0003c00000 */
[----:B01----:R-:W-:Y:S01]  /*11660*/  FADD.FTZ R61, R61, R170 ;  /* 0x000000aa3d3d7221 */ /* 0x003fe20000010000 */
[----:B------:R-:W-:Y:S01]  /*11670*/  HFMA2.MMA R170, -RZ, RZ, 0, 9.5367431640625e-07 ;  /* 0x00000010ffaa7435 */ /* 0x000fe200000001ff */
[----:B------:R-:W-:Y:S01]  /*11680*/  IMAD.MOV.U32 R168, RZ, RZ, 0x1f ;  /* 0x0000001fffa87424 */ /* 0x000fe200078e00ff */
[----:B------:R-:W-:Y:S01]  /*11690*/  MOV R62, 0x116c0 ;  /* 0x000116c0003e7802 */ /* 0x000fe20000000f00 */
[----:B------:R-:W-:-:S03]  /*116a0*/  IMAD.MOV.U32 R247, RZ, RZ, -0x1 ;  /* 0xfffffffffff77424 */ /* 0x000fc600078e00ff */
[----:B------:R-:W-:Y:S05]  /*116b0*/  CALL.REL.NOINC `($__internal_28_$__cuda_sm70_shflsync_bfly_p) ;  /* 0x0000073000007944 */ /* 0x000fea0003c00000 */
        /* <DEDUP_REMOVED lines=88> */
[----:B------:R-:W-:Y:S05]  /*11c40*/  CALL.REL.NOINC `($__internal_28_$__cuda_sm70_shflsync_bfly_p) ;  /* 0x000001a000007944 */ /* 0x000fea0003c00000 */
[----:B01----:R-:W-:Y:S01]  /*11c50*/  FADD.FTZ R61, R61, R170 ;  /* 0x000000aa3d3d7221 */ /* 0x003fe20000010000 */
[----:B------:R-:W-:Y:S01]  /*11c60*/  HFMA2.MMA R170, -RZ, RZ, 0, 1.1920928955078125e-07 ;  /* 0x00000002ffaa7435 */ /* 0x000fe200000001ff */
        /* <DEDUP_REMOVED lines=11> */
[----:B------:R-:W-:Y:S01]  /*11d20*/  HFMA2.MMA R170, -RZ, RZ, 0, 4.76837158203125e-07 ;  /* 0x00000008ffaa7435 */ /* 0x000fe200000001ff */
[----:B------:R-:W-:Y:S01]  /*11d30*/  IMAD.MOV.U32 R168, RZ, RZ, 0x1f ;  /* 0x0000001fffa87424 */ /* 0x000fe200078e00ff */
[----:B------:R-:W-:Y:S01]  /*11d40*/  MOV R62, 0x11d70 ;  /* 0x00011d70003e7802 */ /* 0x000fe20000000f00 */
[----:B------:R-:W-:-:S03]  /*11d50*/  IMAD.MOV.U32 R247, RZ, RZ, -0x1 ;  /* 0xfffffffffff77424 */ /* 0x000fc600078e00ff */
[----:B------:R-:W-:Y:S05]  /*11d60*/  CALL.REL.NOINC `($__internal_28_$__cuda_sm70_shflsync_bfly_p) ;  /* 0x0000008000007944 */ /* 0x000fea0003c00000 */
[----:B-1----:R-:W-:Y:S01]  /*11d70*/  FADD.FTZ R245, R61, R170 ;  /* 0x000000aa3df57221 */ /* 0x002fe20000010000 */
[----:B------:R-:W-:Y:S01]  /*11d80*/  MOV R170, 0x10 ;  /* 0x0000001000aa7802 */ /* 0x000fe20000000f00 */
[----:B0-----:R-:W-:Y:S01]  /*11d90*/  IMAD.MOV.U32 R168, RZ, RZ, 0x1f ;  /* 0x0000001fffa87424 */ /* 0x001fe200078e00ff */
[----:B------:R-:W-:Y:S01]  /*11da0*/  MOV R62, 0x11de0 ;  /* 0x00011de0003e7802 */ /* 0x000fe20000000f00 */
[----:B------:R-:W-:Y:S01]  /*11db0*/  IMAD.MOV.U32 R247, RZ, RZ, -0x1 ;  /* 0xfffffffffff77424 */ /* 0x000fe200078e00ff */
[----:B------:R-:W-:-:S02]  /*11dc0*/  MOV R61, R245 ;  /* 0x000000f5003d7202 */ /* 0x000fc40000000f00 */
[----:B------:R-:W-:Y:S05]  /*11dd0*/  CALL.REL.NOINC `($__internal_28_$__cuda_sm70_shflsync_bfly_p) ;  /* 0x0000001000007944 */ /* 0x000fea0003c00000 */
[----:B01----:R-:W-:Y:S05]  /*11de0*/  BRA `(.L_x_6519) ;  /* 0xffffe73000007947 */ /* 0x003fea000383ffff */
        .weak           $__internal_28_$__cuda_sm70_shflsync_bfly_p
        .type           $__internal_28_$__cuda_sm70_shflsync_bfly_p,@function
        .size           $__internal_28_$__cuda_sm70_shflsync_bfly_p,(.L_x_36068 - $__internal_28_$__cuda_sm70_shflsync_bfly_p)
$__internal_28_$__cuda_sm70_shflsync_bfly_p:
[----:B------:R-:W-:Y:S01]  /*11df0*/  IMAD.MOV.U32 R63, RZ, RZ, 0x0 ;  /* 0x00000000ff3f7424 */ /* 0x000fe200078e00ff */
[----:B------:R-:W-:Y:S04]  /*11e00*/  WARPSYNC R247 ;  /* 0x000000f700007348 */ /* 0x000fe80003800000 */
[----:B------:R0:W1:Y:S01]  /*11e10*/  SHFL.BFLY PT, R170, R61, R170, R168 ;  /* 0x0c0000aa3daa7389 */ /* 0x00006200000e00a8 */
[----:B------:R-:W-:Y:S05]  /*11e20*/  RET.REL.NODEC R62 `(_ZN10layer_norm13ln_fwd_kernelINS_13Kernel_traitsI6__halfS2_S2_S2_fjLj5120ELj1ELj1ELj4ELj16ENS_18Kernel_traits_baseILj5120ES2_S2_S2_S2_fjLj128EEEEELb1ELb1ELb0ELb0EEEvNS_9FwdParamsE) ;  /* 0xfffee1d03e007950 */ /* 0x000fea0003c3ffff */
.L_x_6520:
        /* <DEDUP_REMOVED lines=13> */
.L_x_36068:


//--------------------- .text._ZN10layer_norm13ln_fwd_kernelINS_13Kernel_traitsI6__halfS2_S2_S2_fjLj5120ELj1ELj1ELj4ELj16ENS_18Kernel_traits_baseILj5120ES2_S2_S2_S2_fjLj128EEEEELb1ELb1ELb0ELb1EEEvNS_9FwdParamsE --------------------------
	.section	.text._ZN10layer_norm13ln_fwd_kernelINS_13Kernel_traitsI6__halfS2_S2_S2_fjLj5120ELj1ELj1ELj4ELj16ENS_18Kernel_traits_baseILj5120ES2_S2_S2_S2_fjLj128EEEEELb1ELb1ELb0ELb1EEEvNS_9FwdParamsE,"ax",@progbits
	.sectioninfo	@"SHI_REGISTERS=166"
	.align	128
        .global         _ZN10layer_norm13ln_fwd_kernelINS_13Kernel_traitsI6__halfS2_S2_S2_fjLj5120ELj1ELj1ELj4ELj16ENS_18Kernel_traits_baseILj5120ES2_S2_S2_S2_fjLj128EEEEELb1ELb1ELb0ELb1EEEvNS_9FwdParamsE
        .type           _ZN10layer_norm13ln_fwd_kernelINS_13Kernel_traitsI6__halfS2_S2_S2_fjLj5120ELj1ELj1ELj4ELj16ENS_18Kernel_traits_baseILj5120ES2_S2_S2_S2_fjLj128EEEEELb1ELb1ELb0ELb1EEEvNS_9FwdParamsE,@function
        .size           _ZN10layer_norm13ln_fwd_kernelINS_13Kernel_traitsI6__halfS2_S2_S2_fjLj5120ELj1ELj1ELj4ELj16ENS_18Kernel_traits_baseILj5120ES2_S2_S2_S2_fjLj128EEEEELb1ELb1ELb0ELb1EEEvNS_9FwdParamsE,(.L_x_36069 - _ZN10layer_norm13ln_fwd_kernelINS_13Kernel_traitsI6__halfS2_S2_S2_fjLj5120ELj1ELj1ELj4ELj16ENS_18Kernel_traits_baseILj5120ES2_S2_S2_S2_fjLj128EEEEELb1ELb1ELb0ELb1EEEvNS_9FwdParamsE)
        .other          _ZN10layer_norm13ln_fwd_kernelINS_13Kernel_traitsI6__halfS2_S2_S2_fjLj5120ELj1ELj1ELj4ELj16ENS_18Kernel_traits_baseILj5120ES2_S2_S2_S2_fjLj128EEEEELb1ELb1ELb0ELb1EEEvNS_9FwdParamsE,@"STO_CUDA_ENTRY STV_DEFAULT"
_ZN10layer_norm13ln_fwd_kernelINS_13Kernel_traitsI6__halfS2_S2_S2_fjLj5120ELj1ELj1ELj4ELj16ENS_18Kernel_traits_baseILj5120ES2_S2_S2_S2_fjLj128EEEEELb1ELb1ELb0ELb1EEEvNS_9FwdParamsE:
.text._ZN10layer_norm13ln_fwd_kernelINS_13Kernel_traitsI6__halfS2_S2_S2_fjLj5120ELj1ELj1ELj4ELj16ENS_18Kernel_traits_baseILj5120ES2_S2_S2_S2_fjLj128EEEEELb1ELb1ELb0ELb1EEEvNS_9FwdParamsE:
        /* <DEDUP_REMOVED lines=9> */
[----:B------:R-:W2:Y:S01]  /*0090*/  @P0 LDG.E.64 R2, [R2.64] ;  /* 0x0000000602020981 */ /* 0x000ea2000c1e1b00 */
[----:B------:R-:W-:Y:S01]  /*00a0*/  @P0 MOV R8, R138 ;  /* 0x0000008a00080202 */ /* 0x000fe20000000f00 */
[----:B------:R-:W-:-:S05]  /*00b0*/  @P0 IMAD.MOV.U32 R9, RZ, RZ, R139 ;  /* 0x000000ffff090224 */ /* 0x000fca00078e008b */
[----:B------:R-:W3:Y:S01]  /*00c0*/  @P0 LDG.E.64 R4, [R8.64] ;  /* 0x0000000608040981 */ /* 0x000ee2000c1e1b00 */
[----:B------:R-:W-:-:S03]  /*00d0*/  HFMA2.MMA R21, -RZ, RZ, 0, 9.5367431640625e-07 ;  /* 0x00000010ff157435 */ /* 0x000fc600000001ff */
        /* <DEDUP_REMOVED lines=38> */
[----:B------:R-:W-:Y:S01]  /*0340*/  UIADD3 UR20, UR5, 0x646e171e, URZ ;  /* 0x646e171e05147890 */ /* 0x000fe2000fffe03f */
[----:B------:R-:W-:Y:S01]  /*0350*/  ISETP.GE.AND P1, PT, R113, c[0x0][0x164], PT ;  /* 0x0000590071007a0c */ /* 0x000fe20003f26270 */
[----:B------:R-:W-:Y:S01]  /*0360*/  UIADD3 UR21, UR4, 0x5384540f, URZ ;  /* 0x5384540f04157890 */ /* 0x000fe2000fffe03f */
[----:B------:R-:W-:Y:S01]  /*0370*/  IMAD.WIDE.U32 R14, R14, -0x326172a9, RZ ;  /* 0xcd9e8d570e0e7825 */ /* 0x000fe200078e00ff */
[----:B------:R-:W-:Y:S01]  /*0380*/  LOP3.LUT R18, R13, UR14, R4, 0x96, !PT ;  /* 0x0000000e0d127c12 */ /* 0x000fe2000f8e9604 */
[----:B------:R-:W-:Y:S01]  /*0390*/  UIADD3 UR22, UR5, 0x1fd5c5a3, URZ ;  /* 0x1fd5c5a305167890 */ /* 0x000fe2000fffe03f */
[----:B------:R0:W5:Y:S02]  /*03a0*/  @P0 LDG.E.128 R8, [R2.64] ;  /* 0x0000000602080981 */ /* 0x000164000c1e1d00 */
        /* <DEDUP_REMOVED lines=23> */
[----:B------:R-:W-:-:S03]  /*0520*/  UIADD3 UR24, UR5, -0x24c28bd8, URZ ;  /* 0xdb3d742805187890 */ /* 0x000fc6000fffe03f */
[----:B0-----:R-:W-:Y:S01]  /*0530*/  IMAD.HI.U32 R3, R76, -0x2daee0ad, RZ ;  /* 0xd2511f534c037827 */ /* 0x001fe200078e00ff */
[----:B------:R-:W-:-:S04]  /*0540*/  LOP3.LUT R98, R13, UR23, R14, 0x96, !PT ;  /* 0x000000170d627c12 */ /* 0x000fc8000f8e960e */
[----:B------:R-:W-:Y:S01]  /*0550*/  LOP3.LUT R108, R3, UR24, R12, 0x96, !PT ;  /* 0x00000018036c7c12 */ /* 0x000fe2000f8e960c */
[----:B------:R-:W-:Y:S06]  /*0560*/  @P1 EXIT ;  /* 0x000000000000194d */ /* 0x000fec0003800000 */
[----:B------:R-:W-:-:S06]  /*0570*/  IMAD.WIDE.U32 R68, R26, R21, c[0x0][0x1c8] ;  /* 0x000072001a447625 */ /* 0x000fcc00078e0015 */
[----:B------:R-:W2:Y:S01]  /*0580*/  LDG.E.128 R68, [R68.64+0x2000] ;  /* 0x0020000644447981 */ /* 0x000ea2000c1e1d00 */
[C---:B------:R-:W-:Y:S01]  /*0590*/  LEA R12, P1, R26.reuse, c[0x0][0x1c8], 0x4 ;  /* 0x000072001a0c7a11 */ /* 0x040fe200078220ff */
[----:B-----5:R-:W-:Y:S01]  /*05a0*/  @!P0 CS2R R10, SRZ ;  /* 0x00000000000a8805 */ /* 0x020fe2000001ff00 */
[----:B------:R-:W-:Y:S01]  /*05b0*/  @!P0 CS2R R6, SRZ ;  /* 0x0000000000068805 */ /* 0x000fe2000001ff00 */
[----:B------:R-:W-:Y:S01]  /*05c0*/  @!P0 CS2R R72, SRZ ;  /* 0x0000000000488805 */ /* 0x000fe2000001ff00 */
[----:B------:R-:W-:Y:S01]  /*05d0*/  @!P0 CS2R R64, SRZ ;  /* 0x0000000000408805 */ /* 0x000fe2000001ff00 */
[----:B------:R-:W-:Y:S01]  /*05e0*/  IMAD.X R13, RZ, RZ, c[0x0][0x1cc], P1 ;  /* 0x00007300ff0d7624 */ /* 0x000fe200008e06ff */
[----:B------:R-:W-:Y:S01]  /*05f0*/  @!P0 CS2R R84, SRZ ;  /* 0x0000000000548805 */ /* 0x000fe2000001ff00 */
[----:B------:R-:W-:Y:S01]  /*0600*/  IMAD.WIDE.U32 R2, R26, R21, c[0x0][0x1b0] ;  /* 0x00006c001a027625 */ /* 0x000fe200078e0015 */
[--C-:B------:R-:W-:Y:S01]  /*0610*/  HADD2.F32 R21, -RZ, R10.reuse.H0_H0 ;  /* 0x2000000aff157230 */ /* 0x100fe20000004100 */
[----:B------:R-:W-:Y:S01]  /*0620*/  @!P0 CS2R R86, SRZ ;  /* 0x0000000000568805 */ /* 0x000fe2000001ff00 */
[----:B------:R0:W5:Y:S01]  /*0630*/  LDG.E.128 R60, [R12.64] ;  /* 0x000000060c3c7981 */ /* 0x000162000c1e1d00 */
[----:B------:R-:W-:Y:S01]  /*0640*/  HADD2.F32 R20, -RZ, R10.H1_H1 ;  /* 0x3000000aff147230 */ /* 0x000fe20000004100 */
[----:B------:R-:W-:Y:S01]  /*0650*/  @!P0 CS2R R8, SRZ ;  /* 0x0000000000088805 */ /* 0x000fe2000001ff00 */
[--C-:B------:R-:W-:Y:S01]  /*0660*/  HADD2.F32 R19, -RZ, R11.reuse.H0_H0 ;  /* 0x2000000bff137230 */ /* 0x100fe20000004100 */
[----:B------:R0:W5:Y:S01]  /*0670*/  LDG.E.128 R56, [R12.64+0x800] ;  /* 0x000800060c387981 */ /* 0x000162000c1e1d00 */
[----:B------:R-:W-:Y:S01]  /*0680*/  HADD2.F32 R18, -RZ, R11.H1_H1 ;  /* 0x3000000bff127230 */ /* 0x000fe20000004100 */
[----:B------:R-:W-:Y:S01]  /*0690*/  @!P0 CS2R R4, SRZ ;  /* 0x0000000000048805 */ /* 0x000fe2000001ff00 */
[--C-:B------:R-:W-:Y:S01]  /*06a0*/  HADD2.F32 R11, -RZ, R7.reuse.H0_H0 ;  /* 0x20000007ff0b7230 */ /* 0x100fe20000004100 */
[----:B------:R0:W5:Y:S01]  /*06b0*/  LDG.E.128 R52, [R12.64+0x1000] ;  /* 0x001000060c347981 */ /* 0x000162000c1e1d00 */
[----:B------:R-:W-:Y:S01]  /*06c0*/  HADD2.F32 R10, -RZ, R7.H1_H1 ;  /* 0x30000007ff0a7230 */ /* 0x000fe20000004100 */
[----:B------:R-:W-:-:S02]  /*06d0*/  @!P0 CS2R R74, SRZ ;  /* 0x00000000004a8805 */ /* 0x000fc4000001ff00 */
[----:B------:R0:W5:Y:S01]  /*06e0*/  LDG.E.128 R48, [R12.64+0x1800] ;  /* 0x001800060c307981 */ /* 0x000162000c1e1d00 */
[----:B------:R-:W-:Y:S01]  /*06f0*/  HADD2.F32 R7, -RZ, R73.H0_H0 ;  /* 0x20000049ff077230 */ /* 0x000fe20000004100 */
[----:B------:R-:W-:Y:S01]  /*0700*/  @!P0 CS2R R66, SRZ ;  /* 0x0000000000428805 */ /* 0x000fe2000001ff00 */
[----:B------:R-:W-:Y:S01]  /*0710*/  UIADD3 UR25, UR4, -0x700cb87f, URZ ;  /* 0x8ff3478104197890 */ /* 0x000fe2000fffe03f */
[--C-:B------:R-:W-:Y:S01]  /*0720*/  HADD2.F32 R92, -RZ, R65.reuse.H0_H0 ;  /* 0x20000041ff5c7230 */ /* 0x100fe20000004100 */
[----:B------:R-:W-:Y:S01]  /*0730*/  UIADD3 UR26, UR5, -0x695add53, URZ ;  /* 0x96a522ad051a7890 */ /* 0x000fe2000fffe03f */
[----:B------:R-:W-:Y:S01]  /*0740*/  HADD2.F32 R94, -RZ, R65.H1_H1 ;  /* 0x30000041ff5e7230 */ /* 0x000fe20000004100 */
[----:B------:R-:W-:Y:S02]  /*0750*/  IMAD R65, R76, -0x2daee0ad, RZ ;  /* 0xd2511f534c417824 */ /* 0x000fe400078e02ff */
[----:B------:R-:W-:Y:S01]  /*0760*/  IMAD.HI.U32 R100, R108, -0x326172a9, RZ ;  /* 0xcd9e8d576c647827 */ /* 0x000fe200078e00ff */
[--C-:B0-----:R-:W-:Y:S01]  /*0770*/  HADD2.F32 R13, -RZ, R6.reuse.H0_H0 ;  /* 0x20000006ff0d7230 */ /* 0x101fe20000004100 */
[----:B------:R0:W5:Y:S01]  /*0780*/  LDG.E.128 R44, [R2.64] ;  /* 0x00000006022c7981 */ /* 0x000162000c1e1d00 */
[----:B------:R-:W-:Y:S01]  /*0790*/  HADD2.F32 R12, -RZ, R6.H1_H1 ;  /* 0x30000006ff0c7230 */ /* 0x000fe20000004100 */
[----:B------:R-:W-:Y:S01]  /*07a0*/  IMAD.WIDE.U32 R98, R98, -0x2daee0ad, RZ ;  /* 0xd2511f5362627825 */ /* 0x000fe200078e00ff */
[----:B------:R-:W-:Y:S01]  /*07b0*/  HADD2.F32 R6, -RZ, R73.H1_H1 ;  /* 0x30000049ff067230 */ /* 0x000fe20000004100 */
[----:B------:R0:W5:Y:S02]  /*07c0*/  LDG.E.128 R40, [R2.64+0x800] ;  /* 0x0008000602287981 */ /* 0x000164000c1e1d00 */
[----:B------:R-:W-:Y:S01]  /*07d0*/  IMAD R73, R77, -0x326172a9, RZ ;  /* 0xcd9e8d574d497824 */ /* 0x000fe200078e02ff */
[--C-:B------:R-:W-:Y:S01]  /*07e0*/  HADD2.F32 R27, -RZ, R85.reuse.H0_H0 ;  /* 0x20000055ff1b7230 */ /* 0x100fe20000004100 */
[----:B------:R0:W5:Y:S01]  /*07f0*/  LDG.E.128 R36, [R2.64+0x1000] ;  /* 0x0010000602247981 */ /* 0x000162000c1e1d00 */
[----:B------:R-:W-:-:S02]  /*0800*/  HADD2.F32 R88, -RZ, R85.H1_H1 ;  /* 0x30000055ff587230 */ /* 0x000fc40000004100 */
[--C-:B------:R-:W-:Y:S01]  /*0810*/  HADD2.F32 R85, -RZ, R86.reuse.H0_H0 ;  /* 0x20000056ff557230 */ /* 0x100fe20000004100 */
[----:B------:R0:W5:Y:S01]  /*0820*/  LDG.E.128 R32, [R2.64+0x1800] ;  /* 0x0018000602207981 */ /* 0x000162000c1e1d00 */
[----:B------:R-:W-:Y:S01]  /*0830*/  HADD2.F32 R89, -RZ, R86.H1_H1 ;  /* 0x30000056ff597230 */ /* 0x000fe20000004100 */
[----:B------:R-:W-:Y:S01]  /*0840*/  LOP3.LUT R100, R100, UR25, R73, 0x96, !PT ;  /* 0x0000001964647c12 */ /* 0x000fe2000f8e9649 */
[--C-:B------:R-:W-:Y:S01]  /*0850*/  HADD2.F32 R25, -RZ, R8.reuse.H0_H0 ;  /* 0x20000008ff197230 */ /* 0x100fe20000004100 */
[----:B------:R0:W5:Y:S01]  /*0860*/  LDG.E.128 R28, [R2.64+0x2000] ;  /* 0x00200006021c7981 */ /* 0x000162000c1e1d00 */
[----:B------:R-:W-:Y:S01]  /*0870*/  HADD2.F32 R24, -RZ, R8.H1_H1 ;  /* 0x30000008ff187230 */ /* 0x000fe20000004100 */
[----:B------:R-:W-:Y:S01]  /*0880*/  LOP3.LUT R99, R99, UR26, R65, 0x96, !PT ;  /* 0x0000001a63637c12 */ /* 0x000fe2000f8e9641 */
[--C-:B------:R-:W-:Y:S01]  /*0890*/  HADD2.F32 R23, -RZ, R9.reuse.H0_H0 ;  /* 0x20000009ff177230 */ /* 0x100fe20000004100 */
[----:B------:R-:W-:Y:S01]  /*08a0*/  IMAD.MOV.U32 R115, RZ, RZ, 0x1 ;  /* 0x00000001ff737424 */ /* 0x000fe200078e00ff */
[----:B------:R-:W-:Y:S01]  /*08b0*/  HADD2.F32 R22, -RZ, R9.H1_H1 ;  /* 0x30000009ff167230 */ /* 0x000fe20000004100 */
[----:B------:R-:W-:Y:S01]  /*08c0*/  LOP3.LUT R138, R138, 0x3, RZ, 0xc0, !PT ;  /* 0x000000038a8a7812 */ /* 0x000fe200078ec0ff */
[--C-:B------:R-:W-:Y:S01]  /*08d0*/  HADD2.F32 R17, -RZ, R4.reuse.H0_H0 ;  /* 0x20000004ff117230 */ /* 0x100fe20000004100 */
[----:B------:R-:W-:Y:S01]  /*08e0*/  IMAD R108, R108, -0x326172a9, RZ ;  /* 0xcd9e8d576c6c7824 */ /* 0x000fe200078e02ff */
[----:B------:R-:W-:Y:S01]  /*08f0*/  HADD2.F32 R16, -RZ, R4.H1_H1 ;  /* 0x30000004ff107230 */ /* 0x000fe20000004100 */
[----:B------:R-:W-:Y:S01]  /*0900*/  MOV R114, RZ ;  /* 0x000000ff00727202 */ /* 0x000fe20000000f00 */
[----:B------:R-:W-:-:S02]  /*0910*/  HADD2.F32 R15, -RZ, R5.H0_H0 ;  /* 0x20000005ff0f7230 */ /* 0x000fc40000004100 */
[----:B------:R-:W-:Y:S02]  /*0920*/  HADD2.F32 R14, -RZ, R5.H1_H1 ;  /* 0x30000005ff0e7230 */ /* 0x000fe40000004100 */
[----:B------:R-:W-:Y:S02]  /*0930*/  HADD2.F32 R0, -RZ, R84.H0_H0 ;  /* 0x20000054ff007230 */ /* 0x000fe40000004100 */
[--C-:B------:R-:W-:Y:S02]  /*0940*/  HADD2.F32 R86, -RZ, R87.reuse.H0_H0 ;  /* 0x20000057ff567230 */ /* 0x100fe40000004100 */
[----:B------:R-:W-:Y:S02]  /*0950*/  HADD2.F32 R90, -RZ, R87.H1_H1 ;  /* 0x30000057ff5a7230 */ /* 0x000fe40000004100 */
[--C-:B------:R-:W-:Y:S02]  /*0960*/  HADD2.F32 R9, -RZ, R72.reuse.H0_H0 ;  /* 0x20000048ff097230 */ /* 0x100fe40000004100 */
[----:B------:R-:W-:-:S02]  /*0970*/  HADD2.F32 R8, -RZ, R72.H1_H1 ;  /* 0x30000048ff087230 */ /* 0x000fc40000004100 */
[--C-:B------:R-:W-:Y:S02]  /*0980*/  HADD2.F32 R5, -RZ, R74.reuse.H0_H0 ;  /* 0x2000004aff057230 */ /* 0x100fe40000004100 */
[----:B------:R-:W-:Y:S02]  /*0990*/  HADD2.F32 R4, -RZ, R74.H1_H1 ;  /* 0x3000004aff047230 */ /* 0x000fe40000004100 */
[--C-:B0-----:R-:W-:Y:S02]  /*09a0*/  HADD2.F32 R3, -RZ, R75.reuse.H0_H0 ;  /* 0x2000004bff037230 */ /* 0x101fe40000004100 */
[----:B------:R-:W-:Y:S02]  /*09b0*/  HADD2.F32 R2, -RZ, R75.H1_H1 ;  /* 0x3000004bff027230 */ /* 0x000fe40000004100 */
[----:B------:R-:W-:Y:S02]  /*09c0*/  HADD2.F32 R84, -RZ, R84.H1_H1 ;  /* 0x30000054ff547230 */ /* 0x000fe40000004100 */
[----:B------:R-:W-:-:S02]  /*09d0*/  HADD2.F32 R87, -RZ, R64.H0_H0 ;  /* 0x20000040ff577230 */ /* 0x000fc40000004100 */
[----:B------:R-:W-:Y:S02]  /*09e0*/  HADD2.F32 R91, -RZ, R64.H1_H1 ;  /* 0x30000040ff5b7230 */ /* 0x000fe40000004100 */
[--C-:B------:R-:W-:Y:S02]  /*09f0*/  HADD2.F32 R93, -RZ, R66.reuse.H0_H0 ;  /* 0x20000042ff5d7230 */ /* 0x100fe40000004100 */
[----:B------:R-:W-:Y:S02]  /*0a00*/  HADD2.F32 R95, -RZ, R66.H1_H1 ;  /* 0x30000042ff5f7230 */ /* 0x000fe40000004100 */
[--C-:B------:R-:W-:Y:S02]  /*0a10*/  HADD2.F32 R96, -RZ, R67.reuse.H0_H0 ;  /* 0x20000043ff607230 */ /* 0x100fe40000004100 */
[----:B------:R-:W-:Y:S02]  /*0a20*/  HADD2.F32 R101, -RZ, R67.H1_H1 ;  /* 0x30000043ff657230 */ /* 0x000fe40000004100 */
[----:B--2---:R-:W-:-:S02]  /*0a30*/  HADD2.F32 R97, -RZ, R68.H0_H0 ;  /* 0x20000044ff617230 */ /* 0x004fc40000004100 */
[----:B------:R-:W-:Y:S02]  /*0a40*/  HADD2.F32 R102, -RZ, R68.H1_H1 ;  /* 0x30000044ff667230 */ /* 0x000fe40000004100 */
[--C-:B------:R-:W-:Y:S02]  /*0a50*/  HADD2.F32 R103, -RZ, R69.reuse.H0_H0 ;  /* 0x20000045ff677230 */ /* 0x100fe40000004100 */
[----:B------:R-:W-:Y:S02]  /*0a60*/  HADD2.F32 R104, -RZ, R69.H1_H1 ;  /* 0x30000045ff687230 */ /* 0x000fe40000004100 */
[--C-:B------:R-:W-:Y:S02]  /*0a70*/  HADD2.F32 R105, -RZ, R70.reuse.H0_H0 ;  /* 0x20000046ff697230 */ /* 0x100fe40000004100 */
[----:B------:R-:W-:Y:S02]  /*0a80*/  HADD2.F32 R107, -RZ, R70.H1_H1 ;  /* 0x30000046ff6b7230 */ /* 0x000fe40000004100 */
[----:B------:R-:W-:-:S02]  /*0a90*/  HADD2.F32 R106, -RZ, R71.H0_H0 ;  /* 0x20000047ff6a7230 */ /* 0x000fc40000004100 */
[----:B------:R-:W-:Y:S02]  /*0aa0*/  HADD2.F32 R109, -RZ, R71.H1_H1 ;  /* 0x30000047ff6d7230 */ /* 0x000fe40000004100 */
.L_x_6804:
[----:B------:R-:W-:Y:S01]  /*0ab0*/  ISETP.NE.U32.AND P1, PT, RZ, c[0x0][0x1c0], PT ;  /* 0x00007000ff007a0c */ /* 0x000fe20003f25070 */
[----:B------:R-:W-:Y:S01]  /*0ac0*/  IMAD R68, R113, c[0x0][0x168], RZ ;  /* 0x00005a0071447a24 */ /* 0x000fe200078e02ff */
[----:B------:R-:W-:Y:S01]  /*0ad0*/  ISETP.NE.U32.AND P0, PT, RZ, c[0x0][0x180], PT ;  /* 0x00006000ff007a0c */ /* 0x000fe20003f05070 */
[----:B------:R-:W-:Y:S01]  /*0ae0*/  IMAD.MOV.U32 R121, RZ, RZ, 0x10 ;  /* 0x00000010ff797424 */ /* 0x000fe200078e00ff */
[----:B------:R-:W-:Y:S02]  /*0af0*/  ISETP.NE.AND.EX P1, PT, RZ, c[0x0][0x1c4], PT, P1 ;  /* 0x00007100ff007a0c */ /* 0x000fe40003f25310 */
[----:B------:R-:W-:Y:S02]  /*0b00*/  ISETP.NE.AND.EX P0, PT, RZ, c[0x0][0x184], PT, P0 ;  /* 0x00006100ff007a0c */ /* 0x000fe40003f05300 */
[----:B------:R-:W-:-:S04]  /*0b10*/  SHF.R.S32.HI R69, RZ, 0x1f, R68 ;  /* 0x0000001fff457819 */ /* 0x000fc80000011444 */
[----:B------:R-:W-:-:S04]  /*0b20*/  LEA.HI R69, R69, R68, RZ, 0x3 ;  /* 0x0000004445457211 */ /* 0x000fc800078f18ff */
[----:B------:R-:W-:Y:S01]  /*0b30*/  LEA.HI.SX32 R116, R69, R26, 0x1d ;  /* 0x0000001a45747211 */ /* 0x000fe200078feaff */
[----:B------:R-:W-:-:S04]  /*0b40*/  @P1 IMAD.MOV.U32 R72, RZ, RZ, 0x2 ;  /* 0x00000002ff481424 */ /* 0x000fc800078e00ff */
[----:B------:R-:W-:-:S04]  /*0b50*/  @P1 IMAD.WIDE R72, R113, R72, c[0x0][0x1c0] ;  /* 0x0000700071481625 */ /* 0x000fc800078e0248 */
[CC--:B------:R-:W-:Y:S02]  /*0b60*/  @P0 IMAD.WIDE.U32 R68, R116.reuse, R121.reuse, c[0x0][0x180] ;  /* 0x0000600074440625 */ /* 0x0c0fe400078e0079 */
[----:B------:R-:W2:Y:S02]  /*0b70*/  @P1 LDG.E.U16 R72, [R72.64] ;  /* 0x0000000648481981 */ /* 0x000ea4000c1e1500 */
[----:B------:R-:W-:Y:S02]  /*0b80*/  IMAD.WIDE.U32 R70, R116, R121, c[0x0][0x170] ;  /* 0x00005c0074467625 */ /* 0x000fe400078e0079 */
[----:B-----5:R0:W5:Y:S04]  /*0b90*/  @P0 LDG.E.128 R64, [R68.64] ;  /* 0x0000000644400981 */ /* 0x020168000c1e1d00 */
[----:B0-----:R-:W5:Y:S01]  /*0ba0*/  LDG.E.128 R68, [R70.64] ;  /* 0x0000000646447981 */ /* 0x001f62000c1e1d00 */
[----:B------:R-:W-:Y:S01]  /*0bb0*/  ISETP.NE.AND P2, PT, R138, 0x1, PT ;  /* 0x000000018a00780c */ /* 0x000fe20003f45270 */
[----:B------:R-:W-:Y:S01]  /*0bc0*/  BSSY B0, `(.L_x_6521) ;  /* 0x000000e000007945 */ /* 0x000fe20003800000 */
[----:B------:R-:W-:-:S02]  /*0bd0*/  MOV R120, 0x3f800000 ;  /* 0x3f80000000787802 */ /* 0x000fc40000000f00 */
[----:B------:R-:W-:Y:S01]  /*0be0*/  IADD3 R74, R138, 0x1, RZ ;  /* 0x000000018a4a7810 */ /* 0x000fe20007ffe0ff */
[----:B--2---:R-:W-:-:S08]  /*0bf0*/  @P1 HADD2.F32 R120, -RZ, R72.H0_H0 ;  /* 0x20000048ff781230 */ /* 0x004fd00000004100 */
        /* <DEDUP_REMOVED lines=9> */
.L_x_6522:
[----:B------:R-:W-:Y:S02]  /*0c90*/  IMAD.MOV.U32 R80, RZ, RZ, R108 ;  /* 0x000000ffff507224 */ /* 0x000fe400078e006c */
.L_x_6523:
[----:B------:R-:W-:Y:S05]  /*0ca0*/  BSYNC B0 ;  /* 0x0000000000007941 */ /* 0x000fea0003800000 */
.L_x_6521:
        /* <DEDUP_REMOVED lines=16> */
.L_x_6527:
[----:B------:R-:W-:Y:S05]  /*0db0*/  BSYNC B1 ;  /* 0x0000000000017941 */ /* 0x000fea0003800000 */
.L_x_6526:
        /* <DEDUP_REMOVED lines=43> */
.L_x_6525:
[----:B------:R-:W-:Y:S05]  /*1070*/  BSYNC B0 ;  /* 0x0000000000007941 */ /* 0x000fea0003800000 */
.L_x_6524:
[----:B------:R-:W0:Y:S01]  /*1080*/  I2F.U32 R72, R80 ;  /* 0x0000005000487306 */ /* 0x000e220000201000 */
[----:B-----5:R-:W-:Y:S01]  /*1090*/  HADD2.F32 R73, -RZ, R68.H0_H0 ;  /* 0x20000044ff497230 */ /* 0x020fe20000004100 */
[----:B------:R-:W-:Y:S01]  /*10a0*/  IMAD.MOV.U32 R119, RZ, RZ, 0x2f800000 ;  /* 0x2f800000ff777424 */ /* 0x000fe200078e00ff */
[----:B------:R-:W-:Y:S01]  /*10b0*/  @P0 HADD2.F32 R75, -RZ, R64.H0_H0 ;  /* 0x20000040ff4b0230 */ /* 0x000fe20000004100 */
[----:B------:R-:W-:Y:S01]  /*10c0*/  BSSY B0, `(.L_x_6528) ;  /* 0x0000016000007945 */ /* 0x000fe20003800000 */
[----:B------:R-:W-:Y:S01]  /*10d0*/  IADD3 R76, R74, 0x1, RZ ;  /* 0x000000014a4c7810 */ /* 0x000fe20007ffe0ff */
[----:B------:R-:W-:-:S04]  /*10e0*/  FMUL.FTZ R73, R73, R120 ;  /* 0x0000007849497220 */ /* 0x000fc80000410000 */
[----:B------:R-:W-:Y:S02]  /*10f0*/  FMUL.FTZ R73, R73, c[0x0][0x1e8] ;  /* 0x00007a0049497a20 */ /* 0x000fe40000410000 */
[----:B0-----:R-:W-:-:S05]  /*1100*/  FFMA.FTZ R72, R72, R119, 1.1641532182693481445e-10 ;  /* 0x2f00000048487423 */ /* 0x001fca0000010077 */
[----:B------:R-:W-:Y:S01]  /*1110*/  FSETP.GTU.FTZ.AND P1, PT, R72, c[0x0][0x1e4], PT ;  /* 0x0000790048007a0b */ /* 0x000fe20003f3c000 */
[----:B------:R-:W-:-:S03]  /*1120*/  HADD2.F32 R72, -RZ, R60.H0_H0 ;  /* 0x2000003cff487230 */ /* 0x000fc60000004100 */
        /* <DEDUP_REMOVED lines=14> */
.L_x_6529:
[----:B------:R-:W-:Y:S02]  /*1210*/  IMAD.MOV.U32 R82, RZ, RZ, R108 ;  /* 0x000000ffff527224 */ /* 0x000fe400078e006c */
.L_x_6530:
[----:B------:R-:W-:Y:S05]  /*1220*/  BSYNC B0 ;  /* 0x0000000000007941 */ /* 0x000fea0003800000 */
.L_x_6528:
        /* <DEDUP_REMOVED lines=16> */
.L_x_6534:
[----:B------:R-:W-:Y:S05]  /*1330*/  BSYNC B1 ;  /* 0x0000000000017941 */ /* 0x000fea0003800000 */
.L_x_6533:
        /* <DEDUP_REMOVED lines=41> */
[----:B------:R-:W-:Y:S01]  /*15d0*/  IMAD.MOV.U32 R76, RZ, RZ, RZ ;  /* 0x000000ffff4c7224 */ /* 0x000fe200078e00ff */
[----:B------:R-:W-:Y:S02]  /*15e0*/  LOP3.LUT R99, R99, UR26, R74, 0x96, !PT ;  /* 0x0000001a63637c12 */ /* 0x000fe4000f8e964a */
.L_x_6532:
[----:B------:R-:W-:Y:S05]  /*15f0*/  BSYNC B0 ;  /* 0x0000000000007941 */ /* 0x000fea0003800000 */
.L_x_6531:
[----:B------:R-:W0:Y:S01]  /*1600*/  I2F.U32 R74, R82 ;  /* 0x00000052004a7306 */ /* 0x000e220000201000 */
[----:B------:R-:W-:Y:S01]  /*1610*/  HADD2.F32 R73, -RZ, R68.H1_H1 ;  /* 0x30000044ff497230 */ /* 0x000fe20000004100 */
[----:B------:R-:W-:Y:S01]  /*1620*/  BSSY B0, `(.L_x_6535) ;  /* 0x0000017000007945 */ /* 0x000fe20003800000 */
[----:B------:R-:W-:Y:S01]  /*1630*/  HADD2.F32 R68, -RZ, R60.H1_H1 ;  /* 0x3000003cff447230 */ /* 0x000fe20000004100 */
[----:B------:R-:W-:Y:S02]  /*1640*/  IADD3 R79, R76, 0x1, RZ ;  /* 0x000000014c4f7810 */ /* 0x000fe40007ffe0ff */
[----:B------:R-:W-:-:S04]  /*1650*/  FMUL.FTZ R73, R73, R120 ;  /* 0x0000007849497220 */ /* 0x000fc80000410000 */
[----:B------:R-:W-:Y:S02]  /*1660*/  FMUL.FTZ R73, R73, c[0x0][0x1e8] ;  /* 0x00007a0049497a20 */ /* 0x000fe40000410000 */
[----:B0-----:R-:W-:-:S05]  /*1670*/  FFMA.FTZ R74, R74, R119, 1.1641532182693481445e-10 ;  /* 0x2f0000004a4a7423 */ /* 0x001fca0000010077 */
[----:B------:R-:W-:Y:S01]  /*1680*/  FSETP.GTU.FTZ.AND P1, PT, R74, c[0x0][0x1e4], PT ;  /* 0x000079004a007a0b */ /* 0x000fe20003f3c000 */
[----:B------:R-:W-:-:S03]  /*1690*/  @P0 HADD2.F32 R74, -RZ, R64.H1_H1 ;  /* 0x30000040ff4a0230 */ /* 0x000fc60000004100 */
        /* <DEDUP_REMOVED lines=14> */
.L_x_6536:
[----:B------:R-:W-:Y:S02]  /*1780*/  IMAD.MOV.U32 R68, RZ, RZ, R108 ;  /* 0x000000ffff447224 */ /* 0x000fe400078e006c */
.L_x_6537:
[----:B------:R-:W-:Y:S05]  /*1790*/  BSYNC B0 ;  /* 0x0000000000007941 */ /* 0x000fea0003800000 */
.L_x_6535:
        /* <DEDUP_REMOVED lines=16> */
.L_x_6541:
[----:B------:R-:W-:Y:S05]  /*18a0*/  BSYNC B1 ;  /* 0x0000000000017941 */ /* 0x000fea0003800000 */
.L_x_6540:
        /* <DEDUP_REMOVED lines=41> */
[----:B------:R-:W-:Y:S01]  /*1b40*/  IMAD.MOV.U32 R79, RZ, RZ, RZ ;  /* 0x000000ffff4f7224 */ /* 0x000fe200078e00ff */
[----:B------:R-:W-:Y:S02]  /*1b50*/  LOP3.LUT R99, R99, UR26, R74, 0x96, !PT ;  /* 0x0000001a63637c12 */ /* 0x000fe4000f8e964a */
.L_x_6539:
[----:B------:R-:W-:Y:S05]  /*1b60*/  BSYNC B0 ;  /* 0x0000000000007941 */ /* 0x000fea0003800000 */
.L_x_6538:
[----:B------:R-:W0:Y:S01]  /*1b70*/  I2F.U32 R68, R68 ;  /* 0x0000004400447306 */ /* 0x000e220000201000 */
[----:B------:R-:W-:Y:S01]  /*1b80*/  HADD2.F32 R75, -RZ, R69.H0_H0 ;  /* 0x20000045ff4b7230 */ /* 0x000fe20000004100 */
[----:B------:R-:W-:Y:S01]  /*1b90*/  ISETP.NE.AND P2, PT, R79, 0x1, PT ;  /* 0x000000014f00780c */ /* 0x000fe20003f45270 */
[----:B------:R-:W-:Y:S01]  /*1ba0*/  HADD2.F32 R78, -RZ, R61.H0_H0 ;  /* 0x2000003dff4e7230 */ /* 0x000fe20000004100 */
[----:B------:R-:W-:Y:S01]  /*1bb0*/  BSSY B0, `(.L_x_6542) ;  /* 0x0000014000007945 */ /* 0x000fe20003800000 */
[----:B------:R-:W-:Y:S01]  /*1bc0*/  @P0 HADD2.F32 R77, -RZ, R65.H0_H0 ;  /* 0x20000041ff4d0230 */ /* 0x000fe20000004100 */
        /* <DEDUP_REMOVED lines=17> */
.L_x_6543:
[----:B------:R-:W-:Y:S02]  /*1ce0*/  IMAD.MOV.U32 R68, RZ, RZ, R108 ;  /* 0x000000ffff447224 */ /* 0x000fe400078e006c */
.L_x_6544:
[----:B------:R-:W-:Y:S05]  /*1cf0*/  BSYNC B0 ;  /* 0x0000000000007941 */ /* 0x000fea0003800000 */
.L_x_6542:
        /* <DEDUP_REMOVED lines=16> */
.L_x_6548:
[----:B------:R-:W-:Y:S05]  /*1e00*/  BSYNC B1 ;  /* 0x0000000000017941 */ /* 0x000fea0003800000 */
.L_x_6547:
        /* <DEDUP_REMOVED lines=43> */
.L_x_6546:
[----:B------:R-:W-:Y:S05]  /*20c0*/  BSYNC B0 ;  /* 0x0000000000007941 */ /* 0x000fea0003800000 */
.L_x_6545:
[----:B------:R-:W0:Y:S01]  /*20d0*/  I2F.U32 R68, R68 ;  /* 0x0000004400447306 */ /* 0x000e220000201000 */
[----:B------:R-:W-:Y:S01]  /*20e0*/  HADD2.F32 R75, -RZ, R69.H1_H1 ;  /* 0x30000045ff4b7230 */ /* 0x000fe20000004100 */
[----:B------:R-:W-:Y:S01]  /*20f0*/  ISETP.NE.AND P3, PT, R74, 0x1, PT ;  /* 0x000000014a00780c */ /* 0x000fe20003f65270 */
[----:B------:R-:W-:Y:S01]  /*2100*/  HADD2.F32 R80, -RZ, R61.H1_H1 ;  /* 0x3000003dff507230 */ /* 0x000fe20000004100 */
[----:B------:R-:W-:Y:S02]  /*2110*/  BSSY B0, `(.L_x_6549) ;  /* 0x0000014000007945 */ /* 0x000fe40003800000 */
[----:B------:R-:W-:-:S04]  /*2120*/  FMUL.FTZ R75, R75, R120 ;  /* 0x000000784b4b7220 */ /* 0x000fc80000410000 */
[----:B------:R-:W-:Y:S02]  /*2130*/  FMUL.FTZ R75, R75, c[0x0][0x1e8] ;  /* 0x00007a004b4b7a20 */ /* 0x000fe40000410000 */
[----:B0-----:R-:W-:-:S05]  /*2140*/  FFMA.FTZ R69, R68, R119, 1.1641532182693481445e-10 ;  /* 0x2f00000044457423 */ /* 0x001fca0000010077 */
[----:B------:R-:W-:Y:S01]  /*2150*/  FSETP.GTU.FTZ.AND P2, PT, R69, c[0x0][0x1e4], PT ;  /* 0x0000790045007a0b */ /* 0x000fe20003f5c000 */
[----:B------:R-:W-:-:S03]  /*2160*/  @P0 HADD2.F32 R69, -RZ, R65.H1_H1 ;  /* 0x30000041ff450230 */ /* 0x000fc60000004100 */
        /* <DEDUP_REMOVED lines=13> */
.L_x_6550:
[----:B------:R-:W-:Y:S02]  /*2240*/  IMAD.MOV.U32 R81, RZ, RZ, R108 ;  /* 0x000000ffff517224 */ /* 0x000fe400078e006c */
.L_x_6551:
[----:B------:R-:W-:Y:S05]  /*2250*/  BSYNC B0 ;  /* 0x0000000000007941 */ /* 0x000fea0003800000 */
.L_x_6549:
        /* <DEDUP_REMOVED lines=16> */
.L_x_6555:
[----:B------:R-:W-:Y:S05]  /*2360*/  BSYNC B1 ;  /* 0x0000000000017941 */ /* 0x000fea0003800000 */
.L_x_6554:
        /* <DEDUP_REMOVED lines=43> */
.L_x_6553:
[----:B------:R-:W-:Y:S05]  /*2620*/  BSYNC B0 ;  /* 0x0000000000007941 */ /* 0x000fea0003800000 */
.L_x_6552:
        /* <DEDUP_REMOVED lines=23> */
.L_x_6557:
[----:B------:R-:W-:Y:S02]  /*27a0*/  IMAD.MOV.U32 R81, RZ, RZ, R108 ;  /* 0x000000ffff517224 */ /* 0x000fe400078e006c */
.L_x_6558:
[----:B------:R-:W-:Y:S05]  /*27b0*/  BSYNC B0 ;  /* 0x0000000000007941 */ /* 0x000fea0003800000 */
.L_x_6556:
        /* <DEDUP_REMOVED lines=16> */
.L_x_6562:
[----:B------:R-:W-:Y:S05]  /*28c0*/  BSYNC B1 ;  /* 0x0000000000017941 */ /* 0x000fea0003800000 */
.L_x_6561:
        /* <DEDUP_REMOVED lines=43> */
.L_x_6560:
[----:B------:R-:W-:Y:S05]  /*2b80*/  BSYNC B0 ;  /* 0x0000000000007941 */ /* 0x000fea0003800000 */
.L_x_6559:
[----:B------:R-:W0:Y:S01]  /*2b90*/  I2F.U32 R68, R81 ;  /* 0x0000005100447306 */ /* 0x000e220000201000 */
[----:B------:R-:W-:Y:S01]  /*2ba0*/  HADD2.F32 R69, -RZ, R70.H1_H1 ;  /* 0x30000046ff457230 */ /* 0x000fe20000004100 */
[----:B------:R-:W-:Y:S01]  /*2bb0*/  ISETP.NE.AND P5, PT, R76, 0x1, PT ;  /* 0x000000014c00780c */ /* 0x000fe20003fa5270 */
[----:B------:R-:W-:Y:S01]  /*2bc0*/  HADD2.F32 R82, -RZ, R62.H1_H1 ;  /* 0x3000003eff527230 */ /* 0x000fe20000004100 */
[----:B------:R-:W-:Y:S01]  /*2bd0*/  BSSY B0, `(.L_x_6563) ;  /* 0x0000014000007945 */ /* 0x000fe20003800000 */
[----:B------:R-:W-:Y:S01]  /*2be0*/  @P0 HADD2.F32 R75, -RZ, R66.H1_H1 ;  /* 0x30000042ff4b0230 */ /* 0x000fe20000004100 */
        /* <DEDUP_REMOVED lines=17> */
.L_x_6564:
[----:B------:R-:W-:Y:S02]  /*2d00*/  IMAD.MOV.U32 R70, RZ, RZ, R108 ;  /* 0x000000ffff467224 */ /* 0x000fe400078e006c */
.L_x_6565:
[----:B------:R-:W-:Y:S05]  /*2d10*/  BSYNC B0 ;  /* 0x0000000000007941 */ /* 0x000fea0003800000 */
.L_x_6563:
        /* <DEDUP_REMOVED lines=16> */
.L_x_6569:
[----:B------:R-:W-:Y:S05]  /*2e20*/  BSYNC B1 ;  /* 0x0000000000017941 */ /* 0x000fea0003800000 */
.L_x_6568:
        /* <DEDUP_REMOVED lines=43> */
.L_x_6567:
[----:B------:R-:W-:Y:S05]  /*30e0*/  BSYNC B0 ;  /* 0x0000000000007941 */ /* 0x000fea0003800000 */
.L_x_6566:
[----:B------:R-:W0:Y:S01]  /*30f0*/  I2F.U32 R70, R70 ;  /* 0x0000004600467306 */ /* 0x000e220000201000 */
[----:B------:R-:W-:Y:S01]  /*3100*/  HADD2.F32 R75, -RZ, R71.H0_H0 ;  /* 0x20000047ff4b7230 */ /* 0x000fe20000004100 */
[C---:B------:R-:W-:Y:S01]  /*3110*/  ISETP.NE.AND P6, PT, R68.reuse, 0x1, PT ;  /* 0x000000014400780c */ /* 0x040fe20003fc5270 */
[----:B------:R-:W-:Y:S01]  /*3120*/  HADD2.F32 R74, -RZ, R63.H0_H0 ;  /* 0x2000003fff4a7230 */ /* 0x000fe20000004100 */
[----:B------:R-:W-:Y:S01]  /*3130*/  BSSY B0, `(.L_x_6570) ;  /* 0x0000014000007945 */ /* 0x000fe20003800000 */
[----:B------:R-:W-:Y:S01]  /*3140*/  @P0 HADD2.F32 R76, -RZ, R67.H0_H0 ;  /* 0x20000043ff4c0230 */ /* 0x000fe20000004100 */
        /* <DEDUP_REMOVED lines=17> */
.L_x_6571:
[----:B------:R-:W-:Y:S02]  /*3260*/  IMAD.MOV.U32 R70, RZ, RZ, R108 ;  /* 0x000000ffff467224 */ /* 0x000fe400078e006c */
.L_x_6572:
[----:B------:R-:W-:Y:S05]  /*3270*/  BSYNC B0 ;  /* 0x0000000000007941 */ /* 0x000fea0003800000 */
.L_x_6570:
        /* <DEDUP_REMOVED lines=18> */
.L_x_6576:
[----:B------:R-:W-:Y:S05]  /*33a0*/  BSYNC B1 ;  /* 0x0000000000017941 */ /* 0x000fea0003800000 */
.L_x_6575:
        /* <DEDUP_REMOVED lines=42> */
[----:B------:R-:W-:Y:S02]  /*3650*/  LOP3.LUT R99, R99, UR26, R68, 0x96, !PT ;  /* 0x0000001a63637c12 */ /* 0x000fe4000f8e9644 */
.L_x_6574:
[----:B------:R-:W-:Y:S05]  /*3660*/  BSYNC B0 ;  /* 0x0000000000007941 */ /* 0x000fea0003800000 */
.L_x_6573:
[----:B------:R0:W1:Y:S01]  /*3670*/  I2F.U32 R68, R70 ;  /* 0x0000004600447306 */ /* 0x0000620000201000 */
[----:B------:R-:W-:Y:S01]  /*3680*/  HADD2.F32 R71, -RZ, R71.H1_H1 ;  /* 0x30000047ff477230 */ /* 0x000fe20000004100 */
[----:B------:R-:W-:Y:S01]  /*3690*/  SEL R118, RZ, 0x10000, P5 ;  /* 0x00010000ff767807 */ /* 0x000fe20002800000 */
[----:B------:R-:W-:Y:S01]  /*36a0*/  IMAD.WIDE.U32 R126, R116, R121, c[0x0][0x188] ;  /* 0x00006200747e7625 */ /* 0x000fe200078e0079 */
[----:B------:R-:W-:Y:S02]  /*36b0*/  SEL R123, RZ, 0x100, P4 ;  /* 0x00000100ff7b7807 */ /* 0x000fe40002000000 */
[----:B------:R-:W-:Y:S01]  /*36c0*/  ISETP.NE.AND P5, PT, R117, RZ, PT ;  /* 0x000000ff7500720c */ /* 0x000fe20003fa5270 */
[----:B------:R-:W-:Y:S01]  /*36d0*/  FMUL.FTZ R71, R71, R120 ;  /* 0x0000007847477220 */ /* 0x000fe20000410000 */
[----:B------:R-:W-:Y:S01]  /*36e0*/  SEL R76, RZ, 0x1, P1 ;  /* 0x00000001ff4c7807 */ /* 0x000fe20000800000 */
[----:B0-----:R-:W-:Y:S01]  /*36f0*/  HADD2.F32 R70, -RZ, R63.H1_H1 ;  /* 0x3000003fff467230 */ /* 0x001fe20000004100 */
[----:B------:R-:W-:Y:S01]  /*3700*/  SEL R74, RZ, 0x1, P5 ;  /* 0x00000001ff4a7807 */ /* 0x000fe20002800000 */
[----:B------:R-:W-:Y:S01]  /*3710*/  FMUL.FTZ R71, R71, c[0x0][0x1e8] ;  /* 0x00007a0047477a20 */ /* 0x000fe20000410000 */
[----:B------:R-:W-:Y:S01]  /*3720*/  ISETP.NE.AND P6, PT, R83, RZ, PT ;  /* 0x000000ff5300720c */ /* 0x000fe20003fc5270 */
[----:B------:R-:W-:Y:S01]  /*3730*/  IMAD.WIDE.U32 R76, R76, 0x10000, RZ ;  /* 0x000100004c4c7825 */ /* 0x000fe200078e00ff */
[----:B------:R-:W-:-:S02]  /*3740*/  IADD3 R132, R116, 0x80, RZ ;  /* 0x0000008074847810 */ /* 0x000fc40007ffe0ff */
[----:B------:R-:W-:Y:S01]  /*3750*/  SEL R117, RZ, 0x1, P6 ;  /* 0x00000001ff757807 */ /* 0x000fe20003000000 */
[----:B-1----:R-:W-:Y:S02]  /*3760*/  FFMA.FTZ R68, R68, R119, 1.1641532182693481445e-10 ;  /* 0x2f00000044447423 */ /* 0x002fe40000010077 */
[----:B------:R-:W-:-:S03]  /*3770*/  IMAD.WIDE.U32 R74, R74, 0x100, RZ ;  /* 0x000001004a4a7825 */ /* 0x000fc600078e00ff */
[----:B------:R-:W-:Y:S02]  /*3780*/  FSETP.GTU.FTZ.AND P4, PT, R68, c[0x0][0x1e4], PT ;  /* 0x0000790044007a0b */ /* 0x000fe40003f9c000 */
[----:B------:R-:W-:Y:S02]  /*3790*/  SEL R68, RZ, 0x1, P2 ;  /* 0x00000001ff447807 */ /* 0x000fe40001000000 */
[----:B------:R-:W-:Y:S02]  /*37a0*/  SEL R69, RZ, 0x1000000, P4 ;  /* 0x01000000ff457807 */ /* 0x000fe40002000000 */
[----:B------:R-:W-:Y:S02]  /*37b0*/  FSEL R71, R71, RZ, !P4 ;  /* 0x000000ff47477208 */ /* 0x000fe40006000000 */
[----:B------:R-:W-:Y:S01]  /*37c0*/  LOP3.LUT R123, R123, R69, R118, 0xfe, !PT ;  /* 0x000000457b7b7212 */ /* 0x000fe200078efe76 */
[----:B------:R-:W-:Y:S01]  /*37d0*/  IMAD.WIDE.U32 R68, R68, 0x1000000, RZ ;  /* 0x0100000044447825 */ /* 0x000fe200078e00ff */
[----:B------:R-:W-:-:S03]  /*37e0*/  @P0 HADD2.F32 R118, -RZ, R67.H1_H1 ;  /* 0x30000043ff760230 */ /* 0x000fc60000004100 */
[----:B------:R-:W-:Y:S01]  /*37f0*/  FMUL.FTZ R83, R71, R70 ;  /* 0x0000004647537220 */ /* 0x000fe20000410000 */
[----:B------:R-:W-:Y:S02]  /*3800*/  LOP3.LUT R74, R74, R68, R76, 0xfe, !PT ;  /* 0x000000444a4a7212 */ /* 0x000fe400078efe4c */
[----:B------:R-:W-:Y:S01]  /*3810*/  SEL R68, RZ, 0x1, P3 ;  /* 0x00000001ff447807 */ /* 0x000fe20001800000 */
[----:B------:R-:W-:Y:S01]  /*3820*/  @P0 FADD.FTZ R83, R83, R118 ;  /* 0x0000007653530221 */ /* 0x000fe20000010000 */
[----:B------:R-:W-:Y:S01]  /*3830*/  LOP3.LUT R74, R74, R117, RZ, 0xfc, !PT ;  /* 0x000000754a4a7212 */ /* 0x000fe200078efcff */
[----:B------:R-:W-:Y:S01]  /*3840*/  IMAD.MOV.U32 R118, RZ, RZ, 0x8 ;  /* 0x00000008ff767424 */ /* 0x000fe200078e00ff */
[----:B------:R-:W-:Y:S01]  /*3850*/  LOP3.LUT R117, R69, R123, R68, 0xfe, !PT ;  /* 0x0000007b45757212 */ /* 0x000fe200078efe44 */
[----:B------:R-:W-:Y:S01]  /*3860*/  IMAD.WIDE.U32 R122, R132, R121, c[0x0][0x170] ;  /* 0x00005c00847a7625 */ /* 0x000fe200078e0079 */
[----:B------:R-:W-:Y:S02]  /*3870*/  F2FP.PACK_AB R70, R82, R79 ;  /* 0x0000004f5246723e */ /* 0x000fe400000000ff */
[----:B------:R-:W-:Y:S01]  /*3880*/  F2FP.PACK_AB R69, R80, R78 ;  /* 0x0000004e5045723e */ /* 0x000fe200000000ff */
[----:B------:R-:W-:Y:S01]  /*3890*/  IMAD.WIDE.U32 R124, R116, R118, c[0x0][0x190] ;  /* 0x00006400747c7625 */ /* 0x000fe200078e0076 */
[----:B------:R-:W-:-:S02]  /*38a0*/  F2FP.PACK_AB R68, R73, R72 ;  /* 0x000000484944723e */ /* 0x000fc400000000ff */
[----:B------:R-:W-:Y:S02]  /*38b0*/  F2FP.PACK_AB R71, R83, R81 ;  /* 0x000000515347723e */ /* 0x000fe400000000ff */
[----:B------:R-:W-:Y:S01]  /*38c0*/  LOP3.LUT R75, R75, R117, R77, 0xfe, !PT ;  /* 0x000000754b4b7212 */ /* 0x000fe200078efe4d */
[----:B------:R-:W-:Y:S02]  /*38d0*/  @P0 IMAD.WIDE.U32 R76, R132, R121, c[0x0][0x180] ;  /* 0x00006000844c0625 */ /* 0x000fe400078e0079 */
[----:B------:R0:W-:Y:S04]  /*38e0*/  STG.E.128 [R126.64], R68 ;  /* 0x000000447e007986 */ /* 0x0001e8000c101d06 */
[----:B------:R1:W-:Y:S04]  /*38f0*/  STG.E.64 [R124.64], R74 ;  /* 0x0000004a7c007986 */ /* 0x0003e8000c101b06 */
[----:B------:R1:W5:Y:S04]  /*3900*/  @P0 LDG.E.128 R64, [R76.64] ;  /* 0x000000064c400981 */ /* 0x000368000c1e1d00 */
[----:B0-----:R1:W5:Y:S01]  /*3910*/  LDG.E.128 R68, [R122.64] ;  /* 0x000000067a447981 */ /* 0x001362000c1e1d00 */
[C---:B------:R-:W-:Y:S01]  /*3920*/  ISETP.NE.AND P1, PT, R128.reuse, 0x1, PT ;  /* 0x000000018000780c */ /* 0x040fe20003f25270 */
[----:B------:R-:W-:Y:S01]  /*3930*/  BSSY B0, `(.L_x_6577) ;  /* 0x000000c000007945 */ /* 0x000fe20003800000 */
[----:B------:R-:W-:-:S11]  /*3940*/  IADD3 R129, R128, 0x1, RZ ;  /* 0x0000000180817810 */ /* 0x000fd60007ffe0ff */
[----:B------:R-:W-:Y:S05]  /*3950*/  @!P1 BRA `(.L_x_6578) ;  /* 0x0000008000009947 */ /* 0x000fea0003800000 */
[----:B-1----:R-:W-:Y:S02]  /*3960*/  ISETP.NE.AND P1, PT, R128, 0x2, PT ;  /* 0x000000028000780c */ /* 0x002fe40003f25270 */
[----:B------:R-:W-:-:S11]  /*3970*/  MOV R124, R99 ;  /* 0x00000063007c7202 */ /* 0x000fd60000000f00 */
[----:B------:R-:W-:Y:S05]  /*3980*/  @!P1 BRA `(.L_x_6579) ;  /* 0x0000006000009947 */ /* 0x000fea0003800000 */
[----:B------:R-:W-:Y:S01]  /*3990*/  ISETP.NE.AND P1, PT, R128, 0x3, PT ;  /* 0x000000038000780c */ /* 0x000fe20003f25270 */
[----:B------:R-:W-:-:S12]  /*39a0*/  IMAD.MOV.U32 R124, RZ, RZ, R100 ;  /* 0x000000ffff7c7224 */ /* 0x000fd800078e0064 */
[----:B------:R-:W-:Y:S05]  /*39b0*/  @P1 BRA `(.L_x_6579) ;  /* 0x0000003000001947 */ /* 0x000fea0003800000 */
[----:B------:R-:W-:Y:S01]  /*39c0*/  IMAD.MOV.U32 R124, RZ, RZ, R98 ;  /* 0x000000ffff7c7224 */ /* 0x000fe200078e0062 */
[----:B------:R-:W-:Y:S05]  /*39d0*/  BRA `(.L_x_6579) ;  /* 0x0000001000007947 */ /* 0x000fea0003800000 */
.L_x_6578:
[----:B-1----:R-:W-:Y:S02]  /*39e0*/  MOV R124, R108 ;  /* 0x0000006c007c7202 */ /* 0x002fe40000000f00 */
.L_x_6579:
[----:B------:R-:W-:Y:S05]  /*39f0*/  BSYNC B0 ;  /* 0x0000000000007941 */ /* 0x000fea0003800000 */
.L_x_6577:
        /* <DEDUP_REMOVED lines=16> */
.L_x_6583:
[----:B------:R-:W-:Y:S05]  /*3b00*/  BSYNC B1 ;  /* 0x0000000000017941 */ /* 0x000fea0003800000 */
.L_x_6582:
        /* <DEDUP_REMOVED lines=43> */
.L_x_6581:
[----:B------:R-:W-:Y:S05]  /*3dc0*/  BSYNC B0 ;  /* 0x0000000000007941 */ /* 0x000fea0003800000 */
.L_x_6580:
[----:B------:R-:W0:Y:S01]  /*3dd0*/  I2F.U32 R74, R124 ;  /* 0x0000007c004a7306 */ /* 0x000e220000201000 */
[----:B-----5:R-:W-:Y:S01]  /*3de0*/  HADD2.F32 R75, -RZ, R68.H0_H0 ;  /* 0x20000044ff4b7230 */ /* 0x020fe20000004100 */
[----:B------:R-:W-:Y:S01]  /*3df0*/  BSSY B0, `(.L_x_6584) ;  /* 0x0000017000007945 */ /* 0x000fe20003800000 */
[----:B------:R-:W-:Y:S01]  /*3e00*/  @P0 HADD2.F32 R76, -RZ, R64.H0_H0 ;  /* 0x20000040ff4c0230 */ /* 0x000fe20000004100 */
[----:B------:R-:W-:Y:S02]  /*3e10*/  IADD3 R77, R129, 0x1, RZ ;  /* 0x00000001814d7810 */ /* 0x000fe40007ffe0ff */
        /* <DEDUP_REMOVED lines=19> */
.L_x_6585:
[----:B------:R-:W-:Y:S02]  /*3f50*/  MOV R125, R108 ;  /* 0x0000006c007d7202 */ /* 0x000fe40000000f00 */
.L_x_6586:
[----:B------:R-:W-:Y:S05]  /*3f60*/  BSYNC B0 ;  /* 0x0000000000007941 */ /* 0x000fea0003800000 */
.L_x_6584:
        /* <DEDUP_REMOVED lines=16> */
.L_x_6590:
[----:B------:R-:W-:Y:S05]  /*4070*/  BSYNC B1 ;  /* 0x0000000000017941 */ /* 0x000fea0003800000 */
.L_x_6589:
        /* <DEDUP_REMOVED lines=43> */
.L_x_6588:
[----:B------:R-:W-:Y:S05]  /*4330*/  BSYNC B0 ;  /* 0x0000000000007941 */ /* 0x000fea0003800000 */
.L_x_6587:
        /* <DEDUP_REMOVED lines=24> */
.L_x_6592:
[----:B------:R-:W-:Y:S02]  /*44c0*/  MOV R68, R108 ;  /* 0x0000006c00447202 */ /* 0x000fe40000000f00 */
.L_x_6593:
[----:B------:R-:W-:Y:S05]  /*44d0*/  BSYNC B0 ;  /* 0x0000000000007941 */ /* 0x000fea0003800000 */
.L_x_6591:
        /* <DEDUP_REMOVED lines=16> */
.L_x_6597:
[----:B------:R-:W-:Y:S05]  /*45e0*/  BSYNC B1 ;  /* 0x0000000000017941 */ /* 0x000fea0003800000 */
.L_x_6596:
        /* <DEDUP_REMOVED lines=43> */
.L_x_6595:
[----:B------:R-:W-:Y:S05]  /*48a0*/  BSYNC B0 ;  /* 0x0000000000007941 */ /* 0x000fea0003800000 */
.L_x_6594:
        /* <DEDUP_REMOVED lines=23> */
.L_x_6599:
[----:B------:R-:W-:Y:S02]  /*4a20*/  MOV R68, R108 ;  /* 0x0000006c00447202 */ /* 0x000fe40000000f00 */
.L_x_6600:
[----:B------:R-:W-:Y:S05]  /*4a30*/  BSYNC B0 ;  /* 0x0000000000007941 */ /* 0x000fea0003800000 */
.L_x_6598:
        /* <DEDUP_REMOVED lines=16> */
.L_x_6604:
[----:B------:R-:W-:Y:S05]  /*4b40*/  BSYNC B1 ;  /* 0x0000000000017941 */ /* 0x000fea0003800000 */
.L_x_6603:
        /* <DEDUP_REMOVED lines=43> */
.L_x_6602:
[----:B------:R-:W-:Y:S05]  /*4e00*/  BSYNC B0 ;  /* 0x0000000000007941 */ /* 0x000fea0003800000 */
.L_x_6601:
        /* <DEDUP_REMOVED lines=23> */
.L_x_6606:
[----:B------:R-:W-:Y:S02]  /*4f80*/  MOV R127, R108 ;  /* 0x0000006c007f7202 */ /* 0x000fe40000000f00 */
.L_x_6607:
[----:B------:R-:W-:Y:S05]  /*4f90*/  BSYNC B0 ;  /* 0x0000000000007941 */ /* 0x000fea0003800000 */
.L_x_6605:
        /* <DEDUP_REMOVED lines=16> */
.L_x_6611:
[----:B------:R-:W-:Y:S05]  /*50a0*/  BSYNC B1 ;  /* 0x0000000000017941 */ /* 0x000fea0003800000 */
.L_x_6610:
        /* <DEDUP_REMOVED lines=43> */
.L_x_6609:
[----:B------:R-:W-:Y:S05]  /*5360*/  BSYNC B0 ;  /* 0x0000000000007941 */ /* 0x000fea0003800000 */
.L_x_6608:
        /* <DEDUP_REMOVED lines=23> */
.L_x_6613:
[----:B------:R-:W-:Y:S02]  /*54e0*/  MOV R127, R108 ;  /* 0x0000006c007f7202 */ /* 0x000fe40000000f00 */
.L_x_6614:
[----:B------:R-:W-:Y:S05]  /*54f0*/  BSYNC B0 ;  /* 0x0000000000007941 */ /* 0x000fea0003800000 */
.L_x_6612:
        /* <DEDUP_REMOVED lines=16> */
.L_x_6618:
[----:B------:R-:W-:Y:S05]  /*5600*/  BSYNC B1 ;  /* 0x0000000000017941 */ /* 0x000fea0003800000 */
.L_x_6617:
        /* <DEDUP_REMOVED lines=43> */
.L_x_6616:
[----:B------:R-:W-:Y:S05]  /*58c0*/  BSYNC B0 ;  /* 0x0000000000007941 */ /* 0x000fea0003800000 */
.L_x_6615:
        /* <DEDUP_REMOVED lines=23> */
.L_x_6620:
[----:B------:R-:W-:Y:S02]  /*5a40*/  MOV R70, R108 ;  /* 0x0000006c00467202 */ /* 0x000fe40000000f00 */
.L_x_6621:
[----:B------:R-:W-:Y:S05]  /*5a50*/  BSYNC B0 ;  /* 0x0000000000007941 */ /* 0x000fea0003800000 */
.L_x_6619:
        /* <DEDUP_REMOVED lines=16> */
.L_x_6625:
[----:B------:R-:W-:Y:S05]  /*5b60*/  BSYNC B1 ;  /* 0x0000000000017941 */ /* 0x000fea0003800000 */
.L_x_6624:
        /* <DEDUP_REMOVED lines=43> */
.L_x_6623:
[----:B------:R-:W-:Y:S05]  /*5e20*/  BSYNC B0 ;  /* 0x0000000000007941 */ /* 0x000fea0003800000 */
.L_x_6622:
        /* <DEDUP_REMOVED lines=23> */
.L_x_6627:
[----:B------:R-:W-:Y:S02]  /*5fa0*/  MOV R70, R108 ;  /* 0x0000006c00467202 */ /* 0x000fe40000000f00 */
.L_x_6628:
[----:B------:R-:W-:Y:S05]  /*5fb0*/  BSYNC B0 ;  /* 0x0000000000007941 */ /* 0x000fea0003800000 */
.L_x_6626:
        /* <DEDUP_REMOVED lines=18> */
.L_x_6632:
[----:B------:R-:W-:Y:S05]  /*60e0*/  BSYNC B1 ;  /* 0x0000000000017941 */ /* 0x000fea0003800000 */
.L_x_6631:
        /* <DEDUP_REMOVED lines=43> */
.L_x_6630:
[----:B------:R-:W-:Y:S05]  /*63a0*/  BSYNC B0 ;  /* 0x0000000000007941 */ /* 0x000fea0003800000 */
.L_x_6629:
[----:B------:R0:W1:Y:S01]  /*63b0*/  I2F.U32 R68, R70 ;  /* 0x0000004600447306 */ /* 0x0000620000201000 */
[----:B------:R-:W-:Y:S01]  /*63c0*/  HADD2.F32 R71, -RZ, R71.H1_H1 ;  /* 0x30000047ff477230 */ /* 0x000fe20000004100 */
[----:B------:R-:W-:Y:S01]  /*63d0*/  ISETP.NE.AND P6, PT, R124, RZ, PT ;  /* 0x000000ff7c00720c */ /* 0x000fe20003fc5270 */
[----:B------:R-:W-:Y:S01]  /*63e0*/  IMAD.WIDE.U32 R134, R132, R121, c[0x0][0x188] ;  /* 0x0000620084867625 */ /* 0x000fe200078e0079 */
[----:B------:R-:W-:Y:S02]  /*63f0*/  SEL R124, RZ, 0x10000, P5 ;  /* 0x00010000ff7c7807 */ /* 0x000fe40002800000 */
[----:B------:R-:W-:Y:S01]  /*6400*/  SEL R133, RZ, 0x100, P4 ;  /* 0x00000100ff857807 */ /* 0x000fe20002000000 */
[----:B------:R-:W-:Y:S01]  /*6410*/  FMUL.FTZ R71, R71, R120 ;  /* 0x0000007847477220 */ /* 0x000fe20000410000 */
[----:B------:R-:W-:Y:S01]  /*6420*/  ISETP.NE.AND P5, PT, R129, RZ, PT ;  /* 0x000000ff8100720c */ /* 0x000fe20003fa5270 */
[----:B0-----:R-:W-:Y:S01]  /*6430*/  HADD2.F32 R70, -RZ, R59.H1_H1 ;  /* 0x3000003bff467230 */ /* 0x001fe20000004100 */
[----:B------:R-:W-:Y:S01]  /*6440*/  SEL R76, RZ, 0x1, P1 ;  /* 0x00000001ff4c7807 */ /* 0x000fe20000800000 */
[----:B------:R-:W-:Y:S01]  /*6450*/  FMUL.FTZ R71, R71, c[0x0][0x1e8] ;  /* 0x00007a0047477a20 */ /* 0x000fe20000410000 */
[----:B------:R-:W-:-:S02]  /*6460*/  SEL R74, RZ, 0x1, P5 ;  /* 0x00000001ff4a7807 */ /* 0x000fc40002800000 */
[----:B------:R-:W-:Y:S01]  /*6470*/  SEL R131, RZ, 0x1, P6 ;  /* 0x00000001ff837807 */ /* 0x000fe20003000000 */
[----:B------:R-:W-:Y:S01]  /*6480*/  IMAD.WIDE.U32 R76, R76, 0x10000, RZ ;  /* 0x000100004c4c7825 */ /* 0x000fe200078e00ff */
[----:B------:R-:W-:-:S03]  /*6490*/  IADD3 R142, R116, 0x100, RZ ;  /* 0x00000100748e7810 */ /* 0x000fc60007ffe0ff */
        /* <DEDUP_REMOVED lines=13> */
[----:B------:R-:W-:Y:S02]  /*6570*/  LOP3.LUT R74, R74, R131, RZ, 0xfc, !PT ;  /* 0x000000834a4a7212 */ /* 0x000fe400078efcff */
[----:B------:R-:W-:Y:S01]  /*6580*/  LOP3.LUT R131, R69, R133, R68, 0xfe, !PT ;  /* 0x0000008545837212 */ /* 0x000fe200078efe44 */
[----:B------:R-:W-:Y:S01]  /*6590*/  IMAD.WIDE.U32 R132, R132, R118, c[0x0][0x190] ;  /* 0x0000640084847625 */ /* 0x000fe200078e0076 */
[----:B------:R-:W-:Y:S02]  /*65a0*/  F2FP.PACK_AB R70, R128, R125 ;  /* 0x0000007d8046723e */ /* 0x000fe400000000ff */
[----:B------:R-:W-:-:S02]  /*65b0*/  F2FP.PACK_AB R69, R126, R122 ;  /* 0x0000007a7e45723e */ /* 0x000fc400000000ff */
[----:B------:R-:W-:Y:S02]  /*65c0*/  F2FP.PACK_AB R68, R123, R117 ;  /* 0x000000757b44723e */ /* 0x000fe400000000ff */
[----:B------:R-:W-:Y:S02]  /*65d0*/  F2FP.PACK_AB R71, R129, R127 ;  /* 0x0000007f8147723e */ /* 0x000fe400000000ff */
[----:B------:R-:W-:Y:S01]  /*65e0*/  LOP3.LUT R75, R75, R131, R77, 0xfe, !PT ;  /* 0x000000834b4b7212 */ /* 0x000fe200078efe4d */
[CC--:B------:R-:W-:Y:S02]  /*65f0*/  @P0 IMAD.WIDE.U32 R76, R142.reuse, R121.reuse, c[0x0][0x180] ;  /* 0x000060008e4c0625 */ /* 0x0c0fe400078e0079 */
[----:B------:R0:W-:Y:S02]  /*6600*/  STG.E.128 [R134.64], R68 ;  /* 0x0000004486007986 */ /* 0x0001e4000c101d06 */
[----:B------:R-:W-:Y:S02]  /*6610*/  IMAD.WIDE.U32 R130, R142, R121, c[0x0][0x170] ;  /* 0x00005c008e827625 */ /* 0x000fe400078e0079 */
        /* <DEDUP_REMOVED lines=15> */
.L_x_6634:
[----:B-1----:R-:W-:Y:S02]  /*6710*/  MOV R124, R108 ;  /* 0x0000006c007c7202 */ /* 0x002fe40000000f00 */
.L_x_6635:
[----:B------:R-:W-:Y:S05]  /*6720*/  BSYNC B0 ;  /* 0x0000000000007941 */ /* 0x000fea0003800000 */
.L_x_6633:
        /* <DEDUP_REMOVED lines=16> */
.L_x_6639:
[----:B------:R-:W-:Y:S05]  /*6830*/  BSYNC B1 ;  /* 0x0000000000017941 */ /* 0x000fea0003800000 */
.L_x_6638:
        /* <DEDUP_REMOVED lines=43> */
.L_x_6637:
[----:B------:R-:W-:Y:S05]  /*6af0*/  BSYNC B0 ;  /* 0x0000000000007941 */ /* 0x000fea0003800000 */
.L_x_6636:
[----:B------:R-:W0:Y:S01]  /*6b00*/  I2F.U32 R74, R124 ;  /* 0x0000007c004a7306 */ /* 0x000e220000201000 */
[----:B-----5:R-:W-:Y:S01]  /*6b10*/  HADD2.F32 R75, -RZ, R68.H0_H0 ;  /* 0x20000044ff4b7230 */ /* 0x020fe20000004100 */
[----:B------:R-:W-:Y:S01]  /*6b20*/  BSSY B0, `(.L_x_6640) ;  /* 0x0000017000007945 */ /* 0x000fe20003800000 */
[----:B------:R-:W-:Y:S01]  /*6b30*/  HADD2.F32 R130, -RZ, R52.H0_H0 ;  /* 0x20000034ff827230 */ /* 0x000fe20000004100 */
[----:B------:R-:W-:Y:S01]  /*6b40*/  IADD3 R76, R137, 0x1, RZ ;  /* 0x00000001894c7810 */ /* 0x000fe20007ffe0ff */
[----:B------:R-:W-:Y:S01]  /*6b50*/  @P0 HADD2.F32 R77, -RZ, R64.H0_H0 ;  /* 0x20000040ff4d0230 */ /* 0x000fe20000004100 */
[----:B------:R-:W-:-:S04]  /*6b60*/  FMUL.FTZ R75, R75, R120 ;  /* 0x000000784b4b7220 */ /* 0x000fc80000410000 */
[----:B------:R-:W-:Y:S02]  /*6b70*/  FMUL.FTZ R75, R75, c[0x0][0x1e8] ;  /* 0x00007a004b4b7a20 */ /* 0x000fe40000410000 */
[----:B0-----:R-:W-:-:S05]  /*6b80*/  FFMA.FTZ R74, R74, R119, 1.1641532182693481445e-10 ;  /* 0x2f0000004a4a7423 */ /* 0x001fca0000010077 */
[----:B------:R-:W-:-:S04]  /*6b90*/  FSETP.GTU.FTZ.AND P1, PT, R74, c[0x0][0x1e4], PT ;  /* 0x000079004a007a0b */ /* 0x000fc80003f3c000 */
        /* <DEDUP_REMOVED lines=14> */
.L_x_6641:
[----:B------:R-:W-:Y:S02]  /*6c80*/  MOV R131, R108 ;  /* 0x0000006c00837202 */ /* 0x000fe40000000f00 */
.L_x_6642:
[----:B------:R-:W-:Y:S05]  /*6c90*/  BSYNC B0 ;  /* 0x0000000000007941 */ /* 0x000fea0003800000 */
.L_x_6640:
        /* <DEDUP_REMOVED lines=16> */
.L_x_6646:
[----:B------:R-:W-:Y:S05]  /*6da0*/  BSYNC B1 ;  /* 0x0000000000017941 */ /* 0x000fea0003800000 */
.L_x_6645:
        /* <DEDUP_REMOVED lines=43> */
.L_x_6644:
[----:B------:R-:W-:Y:S05]  /*7060*/  BSYNC B0 ;  /* 0x0000000000007941 */ /* 0x000fea0003800000 */
.L_x_6643:
[----:B------:R-:W0:Y:S01]  /*7070*/  I2F.U32 R74, R131 ;  /* 0x00000083004a7306 */ /* 0x000e220000201000 */
[----:B------:R-:W-:Y:S01]  /*7080*/  HADD2.F32 R75, -RZ, R68.H1_H1 ;  /* 0x30000044ff4b7230 */ /* 0x000fe20000004100 */
[----:B------:R-:W-:Y:S01]  /*7090*/  BSSY B0, `(.L_x_6647) ;  /* 0x0000017000007945 */ /* 0x000fe20003800000 */
[----:B------:R-:W-:Y:S01]  /*70a0*/  HADD2.F32 R132, -RZ, R52.H1_H1 ;  /* 0x30000034ff847230 */ /* 0x000fe20000004100 */
[----:B------:R-:W-:Y:S01]  /*70b0*/  IADD3 R133, R76, 0x1, RZ ;  /* 0x000000014c857810 */ /* 0x000fe20007ffe0ff */
[----:B------:R-:W-:Y:S01]  /*70c0*/  @P0 HADD2.F32 R77, -RZ, R64.H1_H1 ;  /* 0x30000040ff4d0230 */ /* 0x000fe20000004100 */
        /* <DEDUP_REMOVED lines=18> */
.L_x_6648:
[----:B------:R-:W-:Y:S02]  /*71f0*/  IMAD.MOV.U32 R68, RZ, RZ, R108 ;  /* 0x000000ffff447224 */ /* 0x000fe400078e006c */
.L_x_6649:
[----:B------:R-:W-:Y:S05]  /*7200*/  BSYNC B0 ;  /* 0x0000000000007941 */ /* 0x000fea0003800000 */
.L_x_6647:
        /* <DEDUP_REMOVED lines=16> */
.L_x_6653:
[----:B------:R-:W-:Y:S05]  /*7310*/  BSYNC B1 ;  /* 0x0000000000017941 */ /* 0x000fea0003800000 */
.L_x_6652:
        /* <DEDUP_REMOVED lines=43> */
.L_x_6651:
[----:B------:R-:W-:Y:S05]  /*75d0*/  BSYNC B0 ;  /* 0x0000000000007941 */ /* 0x000fea0003800000 */
.L_x_6650:
        /* <DEDUP_REMOVED lines=23> */
.L_x_6655:
[----:B------:R-:W-:Y:S02]  /*7750*/  MOV R68, R108 ;  /* 0x0000006c00447202 */ /* 0x000fe40000000f00 */
.L_x_6656:
[----:B------:R-:W-:Y:S05]  /*7760*/  BSYNC B0 ;  /* 0x0000000000007941 */ /* 0x000fea0003800000 */
.L_x_6654:
        /* <DEDUP_REMOVED lines=16> */
.L_x_6660:
[----:B------:R-:W-:Y:S05]  /*7870*/  BSYNC B1 ;  /* 0x0000000000017941 */ /* 0x000fea0003800000 */
.L_x_6659:
        /* <DEDUP_REMOVED lines=43> */
.L_x_6658:
[----:B------:R-:W-:Y:S05]  /*7b30*/  BSYNC B0 ;  /* 0x0000000000007941 */ /* 0x000fea0003800000 */
.L_x_6657:
        /* <DEDUP_REMOVED lines=23> */
.L_x_6662:
[----:B------:R-:W-:Y:S02]  /*7cb0*/  IMAD.MOV.U32 R134, RZ, RZ, R108 ;  /* 0x000000ffff867224 */ /* 0x000fe400078e006c */
.L_x_6663:
[----:B------:R-:W-:Y:S05]  /*7cc0*/  BSYNC B0 ;  /* 0x0000000000007941 */ /* 0x000fea0003800000 */
.L_x_6661:
        /* <DEDUP_REMOVED lines=16> */
.L_x_6667:
[----:B------:R-:W-:Y:S05]  /*7dd0*/  BSYNC B1 ;  /* 0x0000000000017941 */ /* 0x000fea0003800000 */
.L_x_6666:
        /* <DEDUP_REMOVED lines=43> */
.L_x_6665:
[----:B------:R-:W-:Y:S05]  /*8090*/  BSYNC B0 ;  /* 0x0000000000007941 */ /* 0x000fea0003800000 */
.L_x_6664:
        /* <DEDUP_REMOVED lines=23> */
.L_x_6669:
[----:B------:R-:W-:Y:S02]  /*8210*/  MOV R135, R108 ;  /* 0x0000006c00877202 */ /* 0x000fe40000000f00 */
.L_x_6670:
[----:B------:R-:W-:Y:S05]  /*8220*/  BSYNC B0 ;  /* 0x0000000000007941 */ /* 0x000fea0003800000 */
.L_x_6668:
        /* <DEDUP_REMOVED lines=16> */
.L_x_6674:
[----:B------:R-:W-:Y:S05]  /*8330*/  BSYNC B1 ;  /* 0x0000000000017941 */ /* 0x000fea0003800000 */
.L_x_6673:
        /* <DEDUP_REMOVED lines=43> */
.L_x_6672:
[----:B------:R-:W-:Y:S05]  /*85f0*/  BSYNC B0 ;  /* 0x0000000000007941 */ /* 0x000fea0003800000 */
.L_x_6671:
        /* <DEDUP_REMOVED lines=23> */
.L_x_6676:
[----:B------:R-:W-:Y:S02]  /*8770*/  IMAD.MOV.U32 R70, RZ, RZ, R108 ;  /* 0x000000ffff467224 */ /* 0x000fe400078e006c */
.L_x_6677:
[----:B------:R-:W-:Y:S05]  /*8780*/  BSYNC B0 ;  /* 0x0000000000007941 */ /* 0x000fea0003800000 */
.L_x_6675:
        /* <DEDUP_REMOVED lines=16> */
.L_x_6681:
[----:B------:R-:W-:Y:S05]  /*8890*/  BSYNC B1 ;  /* 0x0000000000017941 */ /* 0x000fea0003800000 */
.L_x_6680:
        /* <DEDUP_REMOVED lines=43> */
.L_x_6679:
[----:B------:R-:W-:Y:S05]  /*8b50*/  BSYNC B0 ;  /* 0x0000000000007941 */ /* 0x000fea0003800000 */
.L_x_6678:
        /* <DEDUP_REMOVED lines=23> */
.L_x_6683:
[----:B------:R-:W-:Y:S02]  /*8cd0*/  MOV R70, R108 ;  /* 0x0000006c00467202 */ /* 0x000fe40000000f00 */
.L_x_6684:
[----:B------:R-:W-:Y:S05]  /*8ce0*/  BSYNC B0 ;  /* 0x0000000000007941 */ /* 0x000fea0003800000 */
.L_x_6682:
        /* <DEDUP_REMOVED lines=18> */
.L_x_6688:
[----:B------:R-:W-:Y:S05]  /*8e10*/  BSYNC B1 ;  /* 0x0000000000017941 */ /* 0x000fea0003800000 */
.L_x_6687:
        /* <DEDUP_REMOVED lines=43> */
.L_x_6686:
[----:B------:R-:W-:Y:S05]  /*90d0*/  BSYNC B0 ;  /* 0x0000000000007941 */ /* 0x000fea0003800000 */
.L_x_6685:
        /* <DEDUP_REMOVED lines=52> */
[----:B------:R-:W-:Y:S01]  /*9420*/  MOV R124, R98 ;  /* 0x00000062007c7202 */ /* 0x000fe20000000f00 */
[----:B------:R-:W-:Y:S05]  /*9430*/  BRA `(.L_x_6691) ;  /* 0x0000001000007947 */ /* 0x000fea0003800000 */
.L_x_6690:
[----:B-1----:R-:W-:Y:S02]  /*9440*/  IMAD.MOV.U32 R124, RZ, RZ, R108 ;  /* 0x000000ffff7c7224 */ /* 0x002fe400078e006c */
.L_x_6691:
[----:B------:R-:W-:Y:S05]  /*9450*/  BSYNC B0 ;  /* 0x0000000000007941 */ /* 0x000fea0003800000 */
.L_x_6689:
        /* <DEDUP_REMOVED lines=16> */
.L_x_6695:
[----:B------:R-:W-:Y:S05]  /*9560*/  BSYNC B1 ;  /* 0x0000000000017941 */ /* 0x000fea0003800000 */
.L_x_6694:
        /* <DEDUP_REMOVED lines=43> */
.L_x_6693:
[----:B------:R-:W-:Y:S05]  /*9820*/  BSYNC B0 ;  /* 0x0000000000007941 */ /* 0x000fea0003800000 */
.L_x_6692:
        /* <DEDUP_REMOVED lines=24> */
.L_x_6697:
[----:B------:R-:W-:Y:S02]  /*99b0*/  MOV R142, R108 ;  /* 0x0000006c008e7202 */ /* 0x000fe40000000f00 */
.L_x_6698:
[----:B------:R-:W-:Y:S05]  /*99c0*/  BSYNC B0 ;  /* 0x0000000000007941 */ /* 0x000fea0003800000 */
.L_x_6696:
        /* <DEDUP_REMOVED lines=16> */
.L_x_6702:
[----:B------:R-:W-:Y:S05]  /*9ad0*/  BSYNC B1 ;  /* 0x0000000000017941 */ /* 0x000fea0003800000 */
.L_x_6701:
        /* <DEDUP_REMOVED lines=43> */
.L_x_6700:
[----:B------:R-:W-:Y:S05]  /*9d90*/  BSYNC B0 ;  /* 0x0000000000007941 */ /* 0x000fea0003800000 */
.L_x_6699:
        /* <DEDUP_REMOVED lines=24> */
.L_x_6704:
[----:B------:R-:W-:Y:S02]  /*9f20*/  IMAD.MOV.U32 R68, RZ, RZ, R108 ;  /* 0x000000ffff447224 */ /* 0x000fe400078e006c */
.L_x_6705:
[----:B------:R-:W-:Y:S05]  /*9f30*/  BSYNC B0 ;  /* 0x0000000000007941 */ /* 0x000fea0003800000 */
.L_x_6703:
        /* <DEDUP_REMOVED lines=16> */
.L_x_6709:
[----:B------:R-:W-:Y:S05]  /*a040*/  BSYNC B1 ;  /* 0x0000000000017941 */ /* 0x000fea0003800000 */
.L_x_6708:
        /* <DEDUP_REMOVED lines=43> */
.L_x_6707:
[----:B------:R-:W-:Y:S05]  /*a300*/  BSYNC B0 ;  /* 0x0000000000007941 */ /* 0x000fea0003800000 */
.L_x_6706:
        /* <DEDUP_REMOVED lines=23> */
.L_x_6711:
[----:B------:R-:W-:Y:S02]  /*a480*/  MOV R68, R108 ;  /* 0x0000006c00447202 */ /* 0x000fe40000000f00 */
.L_x_6712:
[----:B------:R-:W-:Y:S05]  /*a490*/  BSYNC B0 ;  /* 0x0000000000007941 */ /* 0x000fea0003800000 */
.L_x_6710:
        /* <DEDUP_REMOVED lines=16> */
.L_x_6716:
[----:B------:R-:W-:Y:S05]  /*a5a0*/  BSYNC B1 ;  /* 0x0000000000017941 */ /* 0x000fea0003800000 */
.L_x_6715:
        /* <DEDUP_REMOVED lines=43> */
.L_x_6714:
[----:B------:R-:W-:Y:S05]  /*a860*/  BSYNC B0 ;  /* 0x0000000000007941 */ /* 0x000fea0003800000 */
.L_x_6713:
        /* <DEDUP_REMOVED lines=23> */
.L_x_6718:
[----:B------:R-:W-:Y:S02]  /*a9e0*/  IMAD.MOV.U32 R142, RZ, RZ, R108 ;  /* 0x000000ffff8e7224 */ /* 0x000fe400078e006c */
.L_x_6719:
[----:B------:R-:W-:Y:S05]  /*a9f0*/  BSYNC B0 ;  /* 0x0000000000007941 */ /* 0x000fea0003800000 */
.L_x_6717:
        /* <DEDUP_REMOVED lines=16> */
.L_x_6723:
[----:B------:R-:W-:Y:S05]  /*ab00*/  BSYNC B1 ;  /* 0x0000000000017941 */ /* 0x000fea0003800000 */
.L_x_6722:
        /* <DEDUP_REMOVED lines=43> */
.L_x_6721:
[----:B------:R-:W-:Y:S05]  /*adc0*/  BSYNC B0 ;  /* 0x0000000000007941 */ /* 0x000fea0003800000 */
.L_x_6720:
        /* <DEDUP_REMOVED lines=23> */
.L_x_6725:
[----:B------:R-:W-:Y:S02]  /*af40*/  MOV R144, R108 ;  /* 0x0000006c00907202 */ /* 0x000fe40000000f00 */
.L_x_6726:
[----:B------:R-:W-:Y:S05]  /*af50*/  BSYNC B0 ;  /* 0x0000000000007941 */ /* 0x000fea0003800000 */
.L_x_6724:
        /* <DEDUP_REMOVED lines=16> */
.L_x_6730:
[----:B------:R-:W-:Y:S05]  /*b060*/  BSYNC B1 ;  /* 0x0000000000017941 */ /* 0x000fea0003800000 */
.L_x_6729:
        /* <DEDUP_REMOVED lines=43> */
.L_x_6728:
[----:B------:R-:W-:Y:S05]  /*b320*/  BSYNC B0 ;  /* 0x0000000000007941 */ /* 0x000fea0003800000 */
.L_x_6727:
        /* <DEDUP_REMOVED lines=8> */
[----:B------:R-:W-:Y:S01]  /*b3b0*/  FSETP.GTU.FTZ.AND P4, PT, R68, c[0x0][0x1e4], PT ;  /* 0x0000790044007a0b */ /* 0x000fe20003f9c000 */
[----:B------:R-:W-:-:S03]  /*b3c0*/  HADD2.F32 R68, -RZ, R50.H1_H1 ;  /* 0x30000032ff447230 */ /* 0x000fc60000004100 */
        /* <DEDUP_REMOVED lines=13> */
.L_x_6732:
[----:B------:R-:W-:Y:S02]  /*b4a0*/  IMAD.MOV.U32 R70, RZ, RZ, R108 ;  /* 0x000000ffff467224 */ /* 0x000fe400078e006c */
.L_x_6733:
[----:B------:R-:W-:Y:S05]  /*b4b0*/  BSYNC B0 ;  /* 0x0000000000007941 */ /* 0x000fea0003800000 */
.L_x_6731:
        /* <DEDUP_REMOVED lines=16> */
.L_x_6737:
[----:B------:R-:W-:Y:S05]  /*b5c0*/  BSYNC B1 ;  /* 0x0000000000017941 */ /* 0x000fea0003800000 */
.L_x_6736:
        /* <DEDUP_REMOVED lines=43> */
.L_x_6735:
[----:B------:R-:W-:Y:S05]  /*b880*/  BSYNC B0 ;  /* 0x0000000000007941 */ /* 0x000fea0003800000 */
.L_x_6734:
[----:B------:R-:W0:Y:S01]  /*b890*/  I2F.U32 R70, R70 ;  /* 0x0000004600467306 */ /* 0x000e220000201000 */
[----:B------:R-:W-:Y:S01]  /*b8a0*/  HADD2.F32 R75, -RZ, R71.H0_H0 ;  /* 0x20000047ff4b7230 */ /* 0x000fe20000004100 */
[C---:B------:R-:W-:Y:S01]  /*b8b0*/  ISETP.NE.AND P6, PT, R68.reuse, 0x1, PT ;  /* 0x000000014400780c */ /* 0x040fe20003fc5270 */
[----:B------:R-:W-:Y:S01]  /*b8c0*/  HADD2.F32 R144, -RZ, R51.H0_H0 ;  /* 0x20000033ff907230 */ /* 0x000fe20000004100 */
[----:B------:R-:W-:Y:S01]  /*b8d0*/  BSSY B0, `(.L_x_6738) ;  /* 0x0000014000007945 */ /* 0x000fe20003800000 */
[----:B------:R-:W-:Y:S01]  /*b8e0*/  IADD3 R147, R68, 0x1, RZ ;  /* 0x0000000144937810 */ /* 0x000fe20007ffe0ff */
[----:B------:R-:W-:-:S04]  /*b8f0*/  FMUL.FTZ R75, R75, R120 ;  /* 0x000000784b4b7220 */ /* 0x000fc80000410000 */
[----:B------:R-:W-:Y:S02]  /*b900*/  FMUL.FTZ R75, R75, c[0x0][0x1e8] ;  /* 0x00007a004b4b7a20 */ /* 0x000fe40000410000 */
[----:B0-----:R-:W-:-:S05]  /*b910*/  FFMA.FTZ R69, R70, R119, 1.1641532182693481445e-10 ;  /* 0x2f00000046457423 */ /* 0x001fca0000010077 */
[----:B------:R-:W-:Y:S01]  /*b920*/  FSETP.GTU.FTZ.AND P5, PT, R69, c[0x0][0x1e4], PT ;  /* 0x0000790045007a0b */ /* 0x000fe20003fbc000 */
[----:B------:R-:W-:-:S03]  /*b930*/  @P0 HADD2.F32 R69, -RZ, R67.H0_H0 ;  /* 0x20000043ff450230 */ /* 0x000fc60000004100 */
        /* <DEDUP_REMOVED lines=12> */
.L_x_6739:
[----:B------:R-:W-:Y:S02]  /*ba00*/  MOV R70, R108 ;  /* 0x0000006c00467202 */ /* 0x000fe40000000f00 */
.L_x_6740:
[----:B------:R-:W-:Y:S05]  /*ba10*/  BSYNC B0 ;  /* 0x0000000000007941 */ /* 0x000fea0003800000 */
.L_x_6738:
        /* <DEDUP_REMOVED lines=18> */
.L_x_6744:
[----:B------:R-:W-:Y:S05]  /*bb40*/  BSYNC B1 ;  /* 0x0000000000017941 */ /* 0x000fea0003800000 */
.L_x_6743:
        /* <DEDUP_REMOVED lines=43> */
.L_x_6742:
[----:B------:R-:W-:Y:S05]  /*be00*/  BSYNC B0 ;  /* 0x0000000000007941 */ /* 0x000fea0003800000 */
.L_x_6741:
[----:B------:R-:W0:Y:S01]  /*be10*/  I2F.U32 R68, R70 ;  /* 0x0000004600447306 */ /* 0x000e220000201000 */
[----:B------:R-:W-:Y:S01]  /*be20*/  HADD2.F32 R71, -RZ, R71.H1_H1 ;  /* 0x30000047ff477230 */ /* 0x000fe20000004100 */
[----:B------:R-:W-:Y:S01]  /*be30*/  SEL R76, RZ, 0x100, P4 ;  /* 0x00000100ff4c7807 */ /* 0x000fe20002000000 */
[----:B------:R-:W-:Y:S01]  /*be40*/  HADD2.F32 R77, -RZ, R51.H1_H1 ;  /* 0x30000033ff4d7230 */ /* 0x000fe20000004100 */
[----:B------:R-:W-:Y:S01]  /*be50*/  SEL R69, RZ, 0x10000, P5 ;  /* 0x00010000ff457807 */ /* 0x000fe20002800000 */
[----:B------:R-:W-:Y:S01]  /*be60*/  @P0 HADD2.F32 R151, -RZ, R67.H1_H1 ;  /* 0x30000043ff970230 */ /* 0x000fe20000004100 */
[----:B------:R-:W-:Y:S01]  /*be70*/  FMUL.FTZ R71, R71, R120 ;  /* 0x0000007847477220 */ /* 0x000fe20000410000 */
[----:B------:R-:W-:-:S02]  /*be80*/  ISETP.NE.AND P5, PT, R146, RZ, PT ;  /* 0x000000ff9200720c */ /* 0x000fc40003fa5270 */
[----:B------:R-:W-:Y:S01]  /*be90*/  SEL R149, RZ, 0x1, P3 ;  /* 0x00000001ff957807 */ /* 0x000fe20001800000 */
[----:B------:R-:W-:Y:S01]  /*bea0*/  FMUL.FTZ R71, R71, c[0x0][0x1e8] ;  /* 0x00007a0047477a20 */ /* 0x000fe20000410000 */
[----:B------:R-:W-:Y:S02]  /*beb0*/  SEL R74, RZ, 0x1, P5 ;  /* 0x00000001ff4a7807 */ /* 0x000fe40002800000 */
[----:B------:R-:W-:Y:S02]  /*bec0*/  ISETP.NE.AND P6, PT, R124, RZ, PT ;  /* 0x000000ff7c00720c */ /* 0x000fe40003fc5270 */
[----:B------:R-:W-:Y:S01]  /*bed0*/  IADD3 R124, R116, 0x200, RZ ;  /* 0x00000200747c7810 */ /* 0x000fe20007ffe0ff */
[----:B0-----:R-:W-:Y:S02]  /*bee0*/  FFMA.FTZ R68, R68, R119, 1.1641532182693481445e-10 ;  /* 0x2f00000044447423 */ /* 0x001fe40000010077 */
[----:B------:R-:W-:-:S03]  /*bef0*/  IMAD.WIDE.U32 R74, R74, 0x100, RZ ;  /* 0x000001004a4a7825 */ /* 0x000fc600078e00ff */
[----:B------:R-:W-:-:S04]  /*bf00*/  FSETP.GTU.FTZ.AND P4, PT, R68, c[0x0][0x1e4], PT ;  /* 0x0000790044007a0b */ /* 0x000fc80003f9c000 */
[----:B------:R-:W-:Y:S02]  /*bf10*/  SEL R68, RZ, 0x1000000, P4 ;  /* 0x01000000ff447807 */ /* 0x000fe40002000000 */
[----:B------:R-:W-:Y:S02]  /*bf20*/  FSEL R146, R71, RZ, !P4 ;  /* 0x000000ff47927208 */ /* 0x000fe40006000000 */
[----:B------:R-:W-:Y:S02]  /*bf30*/  LOP3.LUT R76, R76, R68, R69, 0xfe, !PT ;  /* 0x000000444c4c7212 */ /* 0x000fe400078efe45 */
[----:B------:R-:W-:Y:S01]  /*bf40*/  SEL R68, RZ, 0x1, P2 ;  /* 0x00000001ff447807 */ /* 0x000fe20001000000 */
[----:B------:R-:W-:Y:S01]  /*bf50*/  FMUL.FTZ R146, R146, R77 ;  /* 0x0000004d92927220 */ /* 0x000fe20000410000 */
[----:B------:R-:W-:-:S03]  /*bf60*/  SEL R69, RZ, 0x1, P1 ;  /* 0x00000001ff457807 */ /* 0x000fc60000800000 */
[----:B------:R-:W-:-:S04]  /*bf70*/  IMAD.WIDE.U32 R70, R68, 0x1000000, RZ ;  /* 0x0100000044467825 */ /* 0x000fc800078e00ff */
[----:B------:R-:W-:Y:S01]  /*bf80*/  IMAD.WIDE.U32 R68, R69, 0x10000, RZ ;  /* 0x0001000045447825 */ /* 0x000fe200078e00ff */
[----:B------:R-:W-:Y:S02]  /*bf90*/  LOP3.LUT R71, R71, R76, R149, 0xfe, !PT ;  /* 0x0000004c47477212 */ /* 0x000fe400078efe95 */
[----:B------:R-:W-:Y:S01]  /*bfa0*/  SEL R149, RZ, 0x1, P6 ;  /* 0x00000001ff957807 */ /* 0x000fe20003000000 */
[----:B------:R-:W-:Y:S01]  /*bfb0*/  @P0 FADD.FTZ R146, R151, R146 ;  /* 0x0000009297920221 */ /* 0x000fe20000010000 */
[----:B------:R-:W-:Y:S01]  /*bfc0*/  LOP3.LUT R74, R74, R70, R68, 0xfe, !PT ;  /* 0x000000464a4a7212 */ /* 0x000fe200078efe44 */
[----:B------:R-:W-:Y:S01]  /*bfd0*/  IMAD.WIDE.U32 R76, R138, R121, c[0x0][0x188] ;  /* 0x000062008a4c7625 */ /* 0x000fe200078e0079 */
[----:B------:R-:W-:Y:S02]  /*bfe0*/  LOP3.LUT R75, R75, R71, R69, 0xfe, !PT ;  /* 0x000000474b4b7212 */ /* 0x000fe400078efe45 */
[----:B------:R-:W-:Y:S02]  /*bff0*/  F2FP.PACK_AB R70, R145, R142 ;  /* 0x0000008e9146723e */ /* 0x000fe400000000ff */
[----:B------:R-:W-:-:S02]  /*c000*/  F2FP.PACK_AB R69, R143, R140 ;  /* 0x0000008c8f45723e */ /* 0x000fc400000000ff */
[----:B------:R-:W-:Y:S02]  /*c010*/  F2FP.PACK_AB R68, R141, R139 ;  /* 0x0000008b8d44723e */ /* 0x000fe400000000ff */
[----:B------:R-:W-:Y:S02]  /*c020*/  F2FP.PACK_AB R71, R146, R144 ;  /* 0x000000909247723e */ /* 0x000fe400000000ff */
[----:B------:R-:W-:-:S03]  /*c030*/  LOP3.LUT R74, R74, R149, RZ, 0xfc, !PT ;  /* 0x000000954a4a7212 */ /* 0x000fc600078efcff */
[----:B------:R0:W-:Y:S02]  /*c040*/  STG.E.128 [R76.64], R68 ;  /* 0x000000444c007986 */ /* 0x0001e4000c101d06 */
[----:B0-----:R-:W-:-:S04]  /*c050*/  IMAD.WIDE.U32 R76, R138, R118, c[0x0][0x190] ;  /* 0x000064008a4c7625 */ /* 0x001fc800078e0076 */
[----:B------:R-:W-:Y:S01]  /*c060*/  @P0 IMAD.WIDE.U32 R68, R121, R124, c[0x0][0x180] ;  /* 0x0000600079440625 */ /* 0x000fe200078e007c */
[----:B------:R0:W-:Y:S03]  /*c070*/  STG.E.64 [R76.64], R74 ;  /* 0x0000004a4c007986 */ /* 0x0001e6000c101b06 */
[----:B------:R-:W-:Y:S01]  /*c080*/  IMAD.WIDE.U32 R70, R124, R121, c[0x0][0x170] ;  /* 0x00005c007c467625 */ /* 0x000fe200078e0079 */
[----:B------:R1:W5:Y:S05]  /*c090*/  @P0 LDG.E.128 R64, [R68.64] ;  /* 0x0000000644400981 */ /* 0x00036a000c1e1d00 */
[----:B-1----:R-:W5:Y:S01]  /*c0a0*/  LDG.E.128 R68, [R70.64] ;  /* 0x0000000646447981 */ /* 0x002f62000c1e1d00 */
        /* <DEDUP_REMOVED lines=10> */
[----:B------:R-:W-:Y:S01]  /*c150*/  MOV R138, R98 ;  /* 0x00000062008a7202 */ /* 0x000fe20000000f00 */
[----:B------:R-:W-:Y:S05]  /*c160*/  BRA `(.L_x_6747) ;  /* 0x0000001000007947 */ /* 0x000fea0003800000 */
.L_x_6746:
[----:B0-----:R-:W-:Y:S02]  /*c170*/  IMAD.MOV.U32 R138, RZ, RZ, R108 ;  /* 0x000000ffff8a7224 */ /* 0x001fe400078e006c */
.L_x_6747:
[----:B------:R-:W-:Y:S05]  /*c180*/  BSYNC B0 ;  /* 0x0000000000007941 */ /* 0x000fea0003800000 */
.L_x_6745:
        /* <DEDUP_REMOVED lines=16> */
.L_x_6751:
[----:B------:R-:W-:Y:S05]  /*c290*/  BSYNC B1 ;  /* 0x0000000000017941 */ /* 0x000fea0003800000 */
.L_x_6750:
        /* <DEDUP_REMOVED lines=40> */
[----:B------:R-:W-:Y:S02]  /*c520*/  HFMA2.MMA R148, -RZ, RZ, 0, 0 ;  /* 0x00000000ff947435 */ /* 0x000fe400000001ff */
[----:B------:R-:W-:Y:S01]  /*c530*/  IMAD.MOV.U32 R108, RZ, RZ, R76 ;  /* 0x000000ffff6c7224 */ /* 0x000fe200078e004c */
[----:B------:R-:W-:-:S03]  /*c540*/  LOP3.LUT R99, R99, UR26, R74, 0x96, !PT ;  /* 0x0000001a63637c12 */ /* 0x000fc6000f8e964a */
.L_x_6749:
[----:B------:R-:W-:Y:S05]  /*c550*/  BSYNC B0 ;  /* 0x0000000000007941 */ /* 0x000fea0003800000 */
.L_x_6748:
[----:B------:R-:W0:Y:S01]  /*c560*/  I2F.U32 R74, R138 ;  /* 0x0000008a004a7306 */ /* 0x000e220000201000 */
[----:B-----5:R-:W-:Y:S01]  /*c570*/  HADD2.F32 R75, -RZ, R68.H0_H0 ;  /* 0x20000044ff4b7230 */ /* 0x020fe20000004100 */
[----:B------:R-:W-:Y:S01]  /*c580*/  BSSY B0, `(.L_x_6752) ;  /* 0x0000016000007945 */ /* 0x000fe20003800000 */
[----:B------:R-:W-:-:S03]  /*c590*/  @P0 HADD2.F32 R76, -RZ, R64.H0_H0 ;  /* 0x20000040ff4c0230 */ /* 0x000fc60000004100 */
        /* <DEDUP_REMOVED lines=8> */
[----:B------:R-:W-:-:S03]  /*c620*/  IADD3 R74, R148, 0x1, RZ ;  /* 0x00000001944a7810 */ /* 0x000fc60007ffe0ff */
        /* <DEDUP_REMOVED lines=10> */
.L_x_6753:
[----:B------:R-:W-:Y:S02]  /*c6d0*/  MOV R138, R108 ;  /* 0x0000006c008a7202 */ /* 0x000fe40000000f00 */
.L_x_6754:
[----:B------:R-:W-:Y:S05]  /*c6e0*/  BSYNC B0 ;  /* 0x0000000000007941 */ /* 0x000fea0003800000 */
.L_x_6752:
        /* <DEDUP_REMOVED lines=16> */
.L_x_6758:
[----:B------:R-:W-:Y:S05]  /*c7f0*/  BSYNC B1 ;  /* 0x0000000000017941 */ /* 0x000fea0003800000 */
.L_x_6757:
        /* <DEDUP_REMOVED lines=43> */
.L_x_6756:
[----:B------:R-:W-:Y:S05]  /*cab0*/  BSYNC B0 ;  /* 0x0000000000007941 */ /* 0x000fea0003800000 */
.L_x_6755:
[----:B------:R-:W0:Y:S01]  /*cac0*/  I2F.U32 R76, R138 ;  /* 0x0000008a004c7306 */ /* 0x000e220000201000 */
[----:B------:R-:W-:Y:S01]  /*cad0*/  HADD2.F32 R75, -RZ, R68.H1_H1 ;  /* 0x30000044ff4b7230 */ /* 0x000fe20000004100 */
[----:B------:R-:W-:Y:S01]  /*cae0*/  BSSY B0, `(.L_x_6759) ;  /* 0x0000016000007945 */ /* 0x000fe20003800000 */
[----:B------:R-:W-:-:S03]  /*caf0*/  @P0 HADD2.F32 R68, -RZ, R64.H1_H1 ;  /* 0x30000040ff440230 */ /* 0x000fc60000004100 */
        /* <DEDUP_REMOVED lines=19> */
.L_x_6760:
[----:B------:R-:W-:Y:S02]  /*cc30*/  IMAD.MOV.U32 R68, RZ, RZ, R108 ;  /* 0x000000ffff447224 */ /* 0x000fe400078e006c */
.L_x_6761:
[----:B------:R-:W-:Y:S05]  /*cc40*/  BSYNC B0 ;  /* 0x0000000000007941 */ /* 0x000fea0003800000 */
.L_x_6759:
        /* <DEDUP_REMOVED lines=16> */
.L_x_6765:
[----:B------:R-:W-:Y:S05]  /*cd50*/  BSYNC B1 ;  /* 0x0000000000017941 */ /* 0x000fea0003800000 */
.L_x_6764:
        /* <DEDUP_REMOVED lines=43> */
.L_x_6763:
[----:B------:R-:W-:Y:S05]  /*d010*/  BSYNC B0 ;  /* 0x0000000000007941 */ /* 0x000fea0003800000 */
.L_x_6762:
[----:B------:R-:W0:Y:S01]  /*d020*/  I2F.U32 R68, R68 ;  /* 0x0000004400447306 */ /* 0x000e220000201000 */
[----:B------:R-:W-:Y:S01]  /*d030*/  HADD2.F32 R77, -RZ, R69.H0_H0 ;  /* 0x20000045ff4d7230 */ /* 0x000fe20000004100 */
[----:B------:R-:W-:Y:S01]  /*d040*/  ISETP.NE.AND P2, PT, R75, 0x1, PT ;  /* 0x000000014b00780c */ /* 0x000fe20003f45270 */
[----:B------:R-:W-:Y:S03]  /*d050*/  BSSY B0, `(.L_x_6766) ;  /* 0x0000014000007945 */ /* 0x000fe60003800000 */
[----:B------:R-:W-:-:S04]  /*d060*/  FMUL.FTZ R77, R77, R120 ;  /* 0x000000784d4d7220 */ /* 0x000fc80000410000 */
[----:B------:R-:W-:Y:S02]  /*d070*/  FMUL.FTZ R77, R77, c[0x0][0x1e8] ;  /* 0x00007a004d4d7a20 */ /* 0x000fe40000410000 */
[----:B0-----:R-:W-:-:S05]  /*d080*/  FFMA.FTZ R74, R68, R119, 1.1641532182693481445e-10 ;  /* 0x2f000000444a7423 */ /* 0x001fca0000010077 */
[----:B------:R-:W-:Y:S02]  /*d090*/  FSETP.GTU.FTZ.AND P1, PT, R74, c[0x0][0x1e4], PT ;  /* 0x000079004a007a0b */ /* 0x000fe40003f3c000 */
[----:B------:R-:W-:Y:S02]  /*d0a0*/  IADD3 R74, R75, 0x1, RZ ;  /* 0x000000014b4a7810 */ /* 0x000fe40007ffe0ff */
[----:B------:R-:W-:Y:S01]  /*d0b0*/  FSEL R148, R77, RZ, !P1 ;  /* 0x000000ff4d947208 */ /* 0x000fe20004800000 */
[----:B------:R-:W-:-:S04]  /*d0c0*/  @P0 HADD2.F32 R77, -RZ, R65.H0_H0 ;  /* 0x20000041ff4d0230 */ /* 0x000fc80000004100 */
        /* <DEDUP_REMOVED lines=11> */
.L_x_6767:
[----:B------:R-:W-:Y:S02]  /*d180*/  MOV R68, R108 ;  /* 0x0000006c00447202 */ /* 0x000fe40000000f00 */
.L_x_6768:
[----:B------:R-:W-:Y:S05]  /*d190*/  BSYNC B0 ;  /* 0x0000000000007941 */ /* 0x000fea0003800000 */
.L_x_6766:
        /* <DEDUP_REMOVED lines=16> */
.L_x_6772:
[----:B------:R-:W-:Y:S05]  /*d2a0*/  BSYNC B1 ;  /* 0x0000000000017941 */ /* 0x000fea0003800000 */
.L_x_6771:
        /* <DEDUP_REMOVED lines=43> */
.L_x_6770:
[----:B------:R-:W-:Y:S05]  /*d560*/  BSYNC B0 ;  /* 0x0000000000007941 */ /* 0x000fea0003800000 */
.L_x_6769:
        /* <DEDUP_REMOVED lines=22> */
.L_x_6774:
[----:B------:R-:W-:Y:S02]  /*d6d0*/  IMAD.MOV.U32 R138, RZ, RZ, R108 ;  /* 0x000000ffff8a7224 */ /* 0x000fe400078e006c */
.L_x_6775:
[----:B------:R-:W-:Y:S05]  /*d6e0*/  BSYNC B0 ;  /* 0x0000000000007941 */ /* 0x000fea0003800000 */
.L_x_6773:
        /* <DEDUP_REMOVED lines=16> */
.L_x_6779:
[----:B------:R-:W-:Y:S05]  /*d7f0*/  BSYNC B1 ;  /* 0x0000000000017941 */ /* 0x000fea0003800000 */
.L_x_6778:
        /* <DEDUP_REMOVED lines=43> */
.L_x_6777:
[----:B------:R-:W-:Y:S05]  /*dab0*/  BSYNC B0 ;  /* 0x0000000000007941 */ /* 0x000fea0003800000 */
.L_x_6776:
        /* <DEDUP_REMOVED lines=22> */
.L_x_6781:
[----:B------:R-:W-:Y:S02]  /*dc20*/  MOV R138, R108 ;  /* 0x0000006c008a7202 */ /* 0x000fe40000000f00 */
.L_x_6782:
[----:B------:R-:W-:Y:S05]  /*dc30*/  BSYNC B0 ;  /* 0x0000000000007941 */ /* 0x000fea0003800000 */
.L_x_6780:
        /* <DEDUP_REMOVED lines=16> */
.L_x_6786:
[----:B------:R-:W-:Y:S05]  /*dd40*/  BSYNC B1 ;  /* 0x0000000000017941 */ /* 0x000fea0003800000 */
.L_x_6785:
        /* <DEDUP_REMOVED lines=43> */
.L_x_6784:
[----:B------:R-:W-:Y:S05]  /*e000*/  BSYNC B0 ;  /* 0x0000000000007941 */ /* 0x000fea0003800000 */
.L_x_6783:
        /* <DEDUP_REMOVED lines=22> */
.L_x_6788:
[----:B------:R-:W-:Y:S02]  /*e170*/  IMAD.MOV.U32 R70, RZ, RZ, R108 ;  /* 0x000000ffff467224 */ /* 0x000fe400078e006c */
.L_x_6789:
[----:B------:R-:W-:Y:S05]  /*e180*/  BSYNC B0 ;  /* 0x0000000000007941 */ /* 0x000fea0003800000 */
.L_x_6787:
        /* <DEDUP_REMOVED lines=16> */
.L_x_6793:
[----:B------:R-:W-:Y:S05]  /*e290*/  BSYNC B1 ;  /* 0x0000000000017941 */ /* 0x000fea0003800000 */
.L_x_6792:
        /* <DEDUP_REMOVED lines=43> */
.L_x_6791:
[----:B------:R-:W-:Y:S05]  /*e550*/  BSYNC B0 ;  /* 0x0000000000007941 */ /* 0x000fea0003800000 */
.L_x_6790:
        /* <DEDUP_REMOVED lines=22> */
.L_x_6795:
[----:B------:R-:W-:Y:S02]  /*e6c0*/  MOV R70, R108 ;  /* 0x0000006c00467202 */ /* 0x000fe40000000f00 */
.L_x_6796:
[----:B------:R-:W-:Y:S05]  /*e6d0*/  BSYNC B0 ;  /* 0x0000000000007941 */ /* 0x000fea0003800000 */
.L_x_6794:
        /* <DEDUP_REMOVED lines=18> */
.L_x_6800:
[----:B------:R-:W-:Y:S05]  /*e800*/  BSYNC B1 ;  /* 0x0000000000017941 */ /* 0x000fea0003800000 */
.L_x_6799:
        /* <DEDUP_REMOVED lines=43> */
.L_x_6798:
[----:B------:R-:W-:Y:S05]  /*eac0*/  BSYNC B0 ;  /* 0x0000000000007941 */ /* 0x000fea0003800000 */
.L_x_6797:
[----:B------:R0:W1:Y:S01]  /*ead0*/  I2F.U32 R68, R70 ;  /* 0x0000004600447306 */ /* 0x0000620000201000 */
[----:B------:R-:W-:Y:S01]  /*eae0*/  HADD2.F32 R71, -RZ, R71.H1_H1 ;  /* 0x30000047ff477230 */ /* 0x000fe20000004100 */
[----:B------:R-:W-:Y:S01]  /*eaf0*/  SEL R77, RZ, 0x10000, P5 ;  /* 0x00010000ff4d7807 */ /* 0x000fe20002800000 */
[----:B------:R-:W-:Y:S01]  /*eb00*/  @P0 HADD2.F32 R69, -RZ, R67.H1_H1 ;  /* 0x30000043ff450230 */ /* 0x000fe20000004100 */
[----:B------:R-:W-:Y:S01]  /*eb10*/  IMAD.WIDE.U32 R74, R124, R121, c[0x0][0x188] ;  /* 0x000062007c4a7625 */ /* 0x000fe200078e0079 */
[----:B------:R-:W-:-:S03]  /*eb20*/  ISETP.NE.AND P6, PT, R154, RZ, PT ;  /* 0x000000ff9a00720c */ /* 0x000fc60003fc5270 */
[----:B------:R-:W-:Y:S01]  /*eb30*/  FMUL.FTZ R71, R71, R120 ;  /* 0x0000007847477220 */ /* 0x000fe20000410000 */
[----:B0-----:R-:W-:Y:S01]  /*eb40*/  F2FP.PACK_AB R70, R152, R151 ;  /* 0x000000979846723e */ /* 0x001fe200000000ff */
[----:B------:R-:W-:Y:S02]  /*eb50*/  FADD.FTZ R120, RZ, R72 ;  /* 0x00000048ff787221 */ /* 0x000fe40000010000 */
[----:B------:R-:W-:Y:S02]  /*eb60*/  FMUL.FTZ R71, R71, c[0x0][0x1e8] ;  /* 0x00007a0047477a20 */ /* 0x000fe40000410000 */
[----:B-1----:R-:W-:Y:S02]  /*eb70*/  FFMA.FTZ R68, R68, R119, 1.1641532182693481445e-10 ;  /* 0x2f00000044447423 */ /* 0x002fe40000010077 */
[----:B------:R-:W-:-:S03]  /*eb80*/  FADD.FTZ R119, R120, R73 ;  /* 0x0000004978777221 */ /* 0x000fc60000010000 */
[----:B------:R-:W-:Y:S01]  /*eb90*/  FSETP.GTU.FTZ.AND P5, PT, R68, c[0x0][0x1e4], PT ;  /* 0x0000790044007a0b */ /* 0x000fe20003fbc000 */
[----:B------:R-:W-:Y:S01]  /*eba0*/  FADD.FTZ R119, R119, R78 ;  /* 0x0000004e77777221 */ /* 0x000fe20000010000 */
[----:B------:R-:W-:Y:S02]  /*ebb0*/  F2FP.PACK_AB R68, R149, R147 ;  /* 0x000000939544723e */ /* 0x000fe400000000ff */
[----:B------:R-:W-:Y:S01]  /*ebc0*/  FSEL R76, R71, RZ, !P5 ;  /* 0x000000ff474c7208 */ /* 0x000fe20006800000 */
[----:B------:R-:W-:Y:S01]  /*ebd0*/  FADD.FTZ R120, R119, R80 ;  /* 0x0000005077787221 */ /* 0x000fe20000010000 */
[----:B------:R-:W-:-:S03]  /*ebe0*/  SEL R121, RZ, 0x1000000, P5 ;  /* 0x01000000ff797807 */ /* 0x000fc60002800000 */
[----:B------:R-:W-:Y:S02]  /*ebf0*/  FADD.FTZ R119, R120, R79 ;  /* 0x0000004f78777221 */ /* 0x000fe40000010000 */
[----:B------:R-:W-:Y:S02]  /*ec00*/  FMUL.FTZ R76, R109, R76 ;  /* 0x0000004c6d4c7220 */ /* 0x000fe40000410000 */
[----:B------:R-:W-:Y:S02]  /*ec10*/  FADD.FTZ R120, R119, R82 ;  /* 0x0000005277787221 */ /* 0x000fe40000010000 */
[----:B------:R-:W-:Y:S01]  /*ec20*/  @P0 FADD.FTZ R76, R69, R76 ;  /* 0x0000004c454c0221 */ /* 0x000fe20000010000 */
[----:B------:R-:W-:Y:S01]  /*ec30*/  F2FP.PACK_AB R69, R150, R148 ;  /* 0x000000949645723e */ /* 0x000fe200000000ff */
[----:B------:R-:W-:Y:S01]  /*ec40*/  FADD.FTZ R120, R120, R81 ;  /* 0x0000005178787221 */ /* 0x000fe20000010000 */
[----:B------:R-:W-:Y:S02]  /*ec50*/  ISETP.NE.AND P0, PT, R155, RZ, PT ;  /* 0x000000ff9b00720c */ /* 0x000fe40003f05270 */
[----:B------:R-:W-:Y:S01]  /*ec60*/  F2FP.PACK_AB R71, R76, R153 ;  /* 0x000000994c47723e */ /* 0x000fe200000000ff */
[----:B------:R-:W-:-:S04]  /*ec70*/  FADD.FTZ R120, R120, R83 ;  /* 0x0000005378787221 */ /* 0x000fc80000010000 */
[----:B------:R-:W-:Y:S01]  /*ec80*/  FADD.FTZ R120, R120, R117 ;  /* 0x0000007578787221 */ /* 0x000fe20000010000 */
[----:B------:R0:W-:Y:S03]  /*ec90*/  STG.E.128 [R74.64], R68 ;  /* 0x000000444a007986 */ /* 0x0001e6000c101d06 */
[----:B------:R-:W-:-:S04]  /*eca0*/  FADD.FTZ R119, R120, R123 ;  /* 0x0000007b78777221 */ /* 0x000fc80000010000 */
[----:B------:R-:W-:-:S04]  /*ecb0*/  FADD.FTZ R119, R119, R122 ;  /* 0x0000007a77777221 */ /* 0x000fc80000010000 */
[----:B0-----:R-:W-:Y:S01]  /*ecc0*/  FADD.FTZ R68, R119, R126 ;  /* 0x0000007e77447221 */ /* 0x001fe20000010000 */
[----:B------:R-:W-:Y:S02]  /*ecd0*/  SEL R70, RZ, 0x100, P4 ;  /* 0x00000100ff467807 */ /* 0x000fe40002000000 */
[----:B------:R-:W-:Y:S01]  /*ece0*/  SEL R74, RZ, 0x1, P2 ;  /* 0x00000001ff4a7807 */ /* 0x000fe20001000000 */
[----:B------:R-:W-:Y:S01]  /*ecf0*/  FADD.FTZ R69, R68, R125 ;  /* 0x0000007d44457221 */ /* 0x000fe20000010000 */
[----:B------:R-:W-:Y:S02]  /*ed00*/  LOP3.LUT R121, R70, R121, R77, 0xfe, !PT ;  /* 0x0000007946797212 */ /* 0x000fe400078efe4d */
[----:B------:R-:W-:Y:S01]  /*ed10*/  SEL R70, RZ, 0x1, P1 ;  /* 0x00000001ff467807 */ /* 0x000fe20000800000 */
[----:B------:R-:W-:Y:S01]  /*ed20*/  FADD.FTZ R68, R69, R128 ;  /* 0x0000008045447221 */ /* 0x000fe20000010000 */
[----:B------:R-:W-:Y:S01]  /*ed30*/  SEL R119, RZ, 0x1, P3 ;  /* 0x00000001ff777807 */ /* 0x000fe20001800000 */
[----:B------:R-:W-:Y:S01]  /*ed40*/  IMAD.WIDE.U32 R74, R74, 0x1000000, RZ ;  /* 0x010000004a4a7825 */ /* 0x000fe200078e00ff */
[----:B------:R-:W-:-:S03]  /*ed50*/  LOP3.LUT P1, RZ, R115, 0xff, RZ, 0xc0, !PT ;  /* 0x000000ff73ff7812 */ /* 0x000fc6000782c0ff */
        /* <DEDUP_REMOVED lines=25> */
[----:B------:R-:W-:Y:S02]  /*eef0*/  FADD.FTZ R68, R77, R146 ;  /* 0x000000924d447221 */ /* 0x000fe40000010000 */
[----:B------:R-:W-:-:S04]  /*ef00*/  IMAD.WIDE.U32 R118, R124, R118, c[0x0][0x190] ;  /* 0x000064007c767625 */ /* 0x000fc800078e0076 */
[----:B------:R-:W-:-:S04]  /*ef10*/  FADD.FTZ R68, R68, R147 ;  /* 0x0000009344447221 */ /* 0x000fc80000010000 */
[----:B------:R-:W-:Y:S01]  /*ef20*/  FADD.FTZ R71, R68, R149 ;  /* 0x0000009544477221 */ /* 0x000fe20000010000 */
[----:B------:R-:W-:-:S03]  /*ef30*/  LOP3.LUT R68, R75, R70, RZ, 0xfc, !PT ;  /* 0x000000464b447212 */ /* 0x000fc600078efcff */
[----:B------:R-:W-:Y:S02]  /*ef40*/  FADD.FTZ R71, R71, R148 ;  /* 0x0000009447477221 */ /* 0x000fe40000010000 */
[----:B------:R1:W-:Y:S02]  /*ef50*/  STG.E.64 [R118.64], R68 ;  /* 0x0000004476007986 */ /* 0x0003e4000c101b06 */
        /* <DEDUP_REMOVED lines=11> */
.L_x_6805:
        /* <DEDUP_REMOVED lines=100> */
.L_x_6806:
[----:B------:R-:W2:Y:S01]  /*f650*/  S2R R77, SR_TID.X ;  /* 0x00000000004d7919 */ /* 0x000ea20000002100 */
[----:B------:R-:W-:Y:S01]  /*f660*/  @!P0 SHF.R.U32.HI R70, RZ, 0x5, R74 ;  /* 0x00000005ff468819 */ /* 0x000fe2000001164a */
[----:B-1----:R-:W-:Y:S01]  /*f670*/  FADD.FTZ R69, R120, R119 ;  /* 0x0000007778457221 */ /* 0x002fe20000010000 */
[----:B------:R-:W-:Y:S01]  /*f680*/  WARPSYNC 0xffffffff ;  /* 0xffffffff00007948 */ /* 0x000fe20003800000 */
[----:B------:R-:W-:Y:S01]  /*f690*/  ULDC.U8 UR8, c[0x0][0x1f0] ;  /* 0x00007c0000087ab9 */ /* 0x000fe20000000000 */
[----:B------:R-:W-:Y:S01]  /*f6a0*/  @!P0 LOP3.LUT R70, R70, 0x3, RZ, 0xc0, !PT ;  /* 0x0000000346468812 */ /* 0x000fe200078ec0ff */
[----:B------:R-:W-:-:S03]  /*f6b0*/  HADD2.F32 R161, -RZ, R47.H1_H1 ;  /* 0x3000002fffa17230 */ /* 0x000fc60000004100 */
[----:B------:R-:W-:Y:S02]  /*f6c0*/  @!P0 IADD3 R118, R75, R70, RZ ;  /* 0x000000464b768210 */ /* 0x000fe40007ffe0ff */
[----:B------:R-:W-:-:S03]  /*f6d0*/  CS2R R70, SRZ ;  /* 0x0000000000467805 */ /* 0x000fc6000001ff00 */
[----:B------:R-:W-:Y:S01]  /*f6e0*/  @!P0 STS.64 [R118.X8], R68 ;  /* 0x0000004476008388 */ /* 0x000fe20000008a00 */
[----:B--2---:R-:W-:-:S03]  /*f6f0*/  LOP3.LUT R154, R77, 0x1f, RZ, 0xc0, !PT ;  /* 0x0000001f4d9a7812 */ /* 0x004fc600078ec0ff */
[----:B------:R-:W-:Y:S01]  /*f700*/  BAR.SYNC.DEFER_BLOCKING 0x0 ;  /* 0x0000000000007b1d */ /* 0x000fe20000010000 */
[----:B------:R-:W-:-:S13]  /*f710*/  ISETP.GT.U32.AND P1, PT, R154, 0x3, PT ;  /* 0x000000039a00780c */ /* 0x000fda0003f24070 */
[----:B------:R-:W-:Y:S01]  /*f720*/  @!P1 IMAD.IADD R154, R75, 0x1, R154 ;  /* 0x000000014b9a9824 */ /* 0x000fe200078e029a */
[----:B------:R-:W-:-:S06]  /*f730*/  HFMA2.MMA R75, -RZ, RZ, 0, 0 ;  /* 0x00000000ff4b7435 */ /* 0x000fcc00000001ff */
[----:B------:R-:W-:Y:S01]  /*f740*/  @!P1 IMAD.MOV.U32 R75, RZ, RZ, 0x500 ;  /* 0x00000500ff4b9424 */ /* 0x000fe200078e00ff */
[----:B------:R1:W-:Y:S01]  /*f750*/  @!P1 LDS.64 R70, [R154.X8] ;  /* 0x000000009a469984 */ /* 0x0003e20000008a00 */
[----:B------:R-:W-:Y:S02]  /*f760*/  ISETP.NE.AND P1, PT, RZ, UR8, PT ;  /* 0x00000008ff007c0c */ /* 0x000fe4000bf25270 */
[----:B------:R-:W-:Y:S01]  /*f770*/  I2F R155, R75 ;  /* 0x0000004b009b7306 */ /* 0x000fe20000201400 */
[----:B------:R-:W2:Y:S01]  /*f780*/  SHFL.DOWN PT, R120, R75, 0x2, 0x1f ;  /* 0x08401f004b787f89 */ /* 0x000ea200000e0000 */
[----:B-1----:R-:W-:Y:S01]  /*f790*/  HADD2.F32 R154, -RZ, R31.H1_H1 ;  /* 0x3000001fff9a7230 */ /* 0x002fe20000004100 */
[----:B--2---:R-:W-:-:S05]  /*f7a0*/  IADD3 R121, R120, R75, RZ ;  /* 0x0000004b78797210 */ /* 0x004fca0007ffe0ff */
[----:B------:R-:W-:Y:S01]  /*f7b0*/  I2F R120, R120 ;  /* 0x0000007800787306 */ /* 0x000fe20000201400 */
[----:B------:R-:W-:Y:S07]  /*f7c0*/  SHFL.DOWN PT, R156, R121, 0x1, 0x1f ;  /* 0x08201f00799c7f89 */ /* 0x000fee00000e0000 */
[----:B------:R-:W1:Y:S01]  /*f7d0*/  I2F R74, R121 ;  /* 0x00000079004a7306 */ /* 0x000e620000201400 */
[----:B0-----:R-:W0:Y:S04]  /*f7e0*/  SHFL.DOWN PT, R119, R70, 0x2, 0x1f ;  /* 0x08401f0046777f89 */ /* 0x001e2800000e0000 */
[----:B------:R-:W2:Y:S03]  /*f7f0*/  SHFL.DOWN PT, R68, R71, 0x2, 0x1f ;  /* 0x08401f0047447f89 */ /* 0x000ea600000e0000 */
[----:B-1----:R-:W1:Y:S01]  /*f800*/  MUFU.RCP R69, R74 ;  /* 0x0000004a00457308 */ /* 0x002e620000001000 */
[----:B0-----:R-:W-:-:S02]  /*f810*/  FADD.FTZ R118, -R119, R70 ;  /* 0x0000004677767221 */ /* 0x001fc40000010100 */
[----:B------:R-:W-:Y:S02]  /*f820*/  FMUL.FTZ R119, R119, R120 ;  /* 0x0000007877777220 */ /* 0x000fe40000410000 */
[----:B------:R-:W-:Y:S02]  /*f830*/  FMUL.FTZ R118, R118, R118 ;  /* 0x0000007676767220 */ /* 0x000fe40000410000 */
[----:B------:R-:W-:Y:S02]  /*f840*/  FFMA.FTZ R70, R155, R70, R119 ;  /* 0x000000469b467223 */ /* 0x000fe40000010077 */
[----:B------:R-:W-:Y:S02]  /*f850*/  IMAD.IADD R119, R121, 0x1, R156 ;  /* 0x0000000179777824 */ /* 0x000fe400078e029c */
[----:B-1----:R-:W-:Y:S01]  /*f860*/  FMUL.FTZ R75, R69, R70 ;  /* 0x00000046454b7220 */ /* 0x002fe20000410000 */
[----:B------:R-:W-:Y:S01]  /*f870*/  I2F R156, R156 ;  /* 0x0000009c009c7306 */ /* 0x000fe20000201400 */
[----:B------:R-:W-:-:S02]  /*f880*/  FMUL.FTZ R118, R118, R155 ;  /* 0x0000009b76767220 */ /* 0x000fc40000410000 */
[----:B--2---:R-:W-:Y:S01]  /*f890*/  FADD.FTZ R68, R68, R71 ;  /* 0x0000004744447221 */ /* 0x004fe20000010000 */
[----:B------:R-:W0:Y:S01]  /*f8a0*/  SHFL.DOWN PT, R70, R75, 0x1, 0x1f ;  /* 0x08201f004b467f89 */ /* 0x000e2200000e0000 */
[----:B------:R-:W-:-:S03]  /*f8b0*/  FMUL.FTZ R118, R118, R120 ;  /* 0x0000007876767220 */ /* 0x000fc60000410000 */
[----:B------:R-:W1:Y:S01]  /*f8c0*/  I2F R119, R119 ;  /* 0x0000007700777306 */ /* 0x000e620000201400 */
[----:B------:R-:W-:-:S05]  /*f8d0*/  FFMA.FTZ R68, R69, R118, R68 ;  /* 0x0000007645447223 */ /* 0x000fca0000010044 */
[----:B------:R-:W2:Y:S02]  /*f8e0*/  SHFL.DOWN PT, R69, R68, 0x1, 0x1f ;  /* 0x08201f0044457f89 */ /* 0x000ea400000e0000 */
[----:B-1----:R-:W1:Y:S01]  /*f8f0*/  MUFU.RCP R71, R119 ;  /* 0x0000007700477308 */ /* 0x002e620000001000 */
[----:B0-----:R-:W-:Y:S02]  /*f900*/  FMUL.FTZ R118, R70, R156 ;  /* 0x0000009c46767220 */ /* 0x001fe40000410000 */
[----:B------:R-:W-:Y:S02]  /*f910*/  FADD.FTZ R70, R75, -R70 ;  /* 0x800000464b467221 */ /* 0x000fe40000010000 */
[----:B------:R-:W-:Y:S01]  /*f920*/  FFMA.FTZ R118, R74, R75, R118 ;  /* 0x0000004b4a767223 */ /* 0x000fe20000010076 */
[----:B------:R-:W-:Y:S01]  /*f930*/  MOV R75, c[0x0][0x1e0] ;  /* 0x00007800004b7a02 */ /* 0x000fe20000000f00 */
[----:B------:R-:W-:-:S04]  /*f940*/  FMUL.FTZ R121, R70, R70 ;  /* 0x0000004646797220 */ /* 0x000fc80000410000 */
[----:B------:R-:W-:Y:S02]  /*f950*/  FMUL.FTZ R121, R74, R121 ;  /* 0x000000794a797220 */ /* 0x000fe40000410000 */
[----:B-1----:R-:W-:Y:S02]  /*f960*/  FMUL.FTZ R118, R71, R118 ;  /* 0x0000007647767220 */ /* 0x002fe40000410000 */
[----:B--2---:R-:W-:Y:S01]  /*f970*/  FADD.FTZ R70, R68, R69 ;  /* 0x0000004544467221 */ /* 0x004fe20000010000 */
[----:B------:R-:W-:Y:S01]  /*f980*/  SHF.R.U32.HI R69, RZ, 0x5, R77 ;  /* 0x00000005ff457819 */ /* 0x000fe2000001164d */
[----:B------:R-:W-:Y:S01]  /*f990*/  FMUL.FTZ R121, R121, R156 ;  /* 0x0000009c79797220 */ /* 0x000fe20000410000 */
[----:B------:R0:W1:Y:S02]  /*f9a0*/  SHFL.IDX PT, R155, R118, RZ, 0x1f ;  /* 0x00001fff769b7589 */ /* 0x00006400000e0000 */
[----:B------:R-:W-:Y:S01]  /*f9b0*/  LOP3.LUT R68, R69, 0x3, RZ, 0xc0, !PT ;  /* 0x0000000345447812 */ /* 0x000fe200078ec0ff */
[----:B------:R-:W-:-:S03]  /*f9c0*/  FFMA.FTZ R70, R71, R121, R70 ;  /* 0x0000007947467223 */ /* 0x000fc60000010046 */
[----:B------:R-:W-:-:S03]  /*f9d0*/  LOP3.LUT P0, RZ, R68, 0x1f, R77, 0xf8, !PT ;  /* 0x0000001f44ff7812 */ /* 0x000fc6000780f84d */
[----:B------:R-:W2:Y:S10]  /*f9e0*/  SHFL.IDX PT, R70, R70, RZ, 0x1f ;  /* 0x00001fff46467589 */ /* 0x000eb400000e0000 */
[----:B------:R-:W-:Y:S01]  /*f9f0*/  @!P0 IMAD.MOV.U32 R68, RZ, RZ, 0x4 ;  /* 0x00000004ff448424 */ /* 0x000fe200078e00ff */
[----:B0-----:R-:W-:-:S03]  /*fa00*/  @!P0 MOV R118, 0x4 ;  /* 0x0000000400768802 */ /* 0x001fc60000000f00 */
[----:B------:R-:W-:-:S04]  /*fa10*/  @!P0 IMAD.WIDE R68, R113, R68, c[0x0][0x1a0] ;  /* 0x0000680071448625 */ /* 0x000fc800078e0244 */
[----:B-1----:R-:W-:Y:S01]  /*fa20*/  FMUL.FTZ R71, R155, R155 ;  /* 0x0000009b9b477220 */ /* 0x002fe20000410000 */
[----:B------:R0:W-:Y:S04]  /*fa30*/  @!P0 STG.E [R68.64], R155 ;  /* 0x0000009b44008986 */ /* 0x0001e8000c101906 */
[----:B------:R-:W-:Y:S01]  /*fa40*/  FSEL R74, R71, RZ, P1 ;  /* 0x000000ff474a7208 */ /* 0x000fe20000800000 */
[----:B--2---:R-:W-:Y:S01]  /*fa50*/  FFMA.FTZ R71, R70, R75, c[0x0][0x228] ;  /* 0x00008a0046477623 */ /* 0x004fe2000001004b */
[----:B------:R-:W-:Y:S02]  /*fa60*/  FSEL R70, R155, RZ, !P1 ;  /* 0x000000ff9b467208 */ /* 0x000fe40004800000 */
[----:B------:R-:W-:Y:S01]  /*fa70*/  LOP3.LUT P1, RZ, R115, 0xff, RZ, 0xc0, !PT ;  /* 0x000000ff73ff7812 */ /* 0x000fe2000782c0ff */
[----:B------:R-:W-:-:S02]  /*fa80*/  FADD.FTZ R71, R71, R74 ;  /* 0x0000004a47477221 */ /* 0x000fc40000010000 */
[C---:B------:R-:W-:Y:S01]  /*fa90*/  FADD.FTZ R79, -R70.reuse, R79 ;  /* 0x0000004f464f7221 */ /* 0x040fe20000010100 */
[----:B------:R-:W-:Y:S01]  /*faa0*/  SEL R115, RZ, 0x1, P1 ;  /* 0x00000001ff737807 */ /* 0x000fe20000800000 */
[----:B------:R-:W1:Y:S01]  /*fab0*/  MUFU.RSQ R74, R71 ;  /* 0x00000047004a7308 */ /* 0x000e620000001400 */
[C---:B------:R-:W-:Y:S02]  /*fac0*/  FADD.FTZ R82, -R70.reuse, R82 ;  /* 0x0000005246527221 */ /* 0x040fe40000010100 */
[C---:B------:R-:W-:Y:S02]  /*fad0*/  FADD.FTZ R127, -R70.reuse, R127 ;  /* 0x0000007f467f7221 */ /* 0x040fe40000010100 */
[C---:B------:R-:W-:Y:S02]  /*fae0*/  FADD.FTZ R136, -R70.reuse, R136 ;  /* 0x0000008846887221 */ /* 0x040fe40000010100 */
[C---:B------:R-:W-:Y:S02]  /*faf0*/  FADD.FTZ R159, -R70.reuse, R76 ;  /* 0x0000004c469f7221 */ /* 0x040fe40000010100 */
[----:B------:R-:W-:-:S02]  /*fb00*/  FADD.FTZ R77, -R70, R142 ;  /* 0x0000008e464d7221 */ /* 0x000fc40000010100 */
[C---:B0-----:R-:W-:Y:S01]  /*fb10*/  @!P0 IMAD.WIDE R68, R113.reuse, R118, c[0x0][0x1a8] ;  /* 0x00006a0071448625 */ /* 0x041fe200078e0276 */
[----:B------:R-:W-:-:S03]  /*fb20*/  IADD3 R113, R113, c[0x0][0x160], RZ ;  /* 0x0000580071717a10 */ /* 0x000fc60007ffe0ff */
[----:B------:R-:W-:Y:S01]  /*fb30*/  FADD.FTZ R78, -R70, R78 ;  /* 0x0000004e464e7221 */ /* 0x000fe20000010100 */
[----:B-1----:R0:W-:Y:S01]  /*fb40*/  @!P0 STG.E [R68.64], R74 ;  /* 0x0000004a44008986 */ /* 0x0021e2000c101906 */
[C---:B------:R-:W-:Y:S02]  /*fb50*/  FMUL.FTZ R76, R74.reuse, R79 ;  /* 0x0000004f4a4c7220 */ /* 0x040fe40000410000 */
[C---:B------:R-:W-:Y:S02]  /*fb60*/  FMUL.FTZ R79, R74.reuse, R82 ;  /* 0x000000524a4f7220 */ /* 0x040fe40000410000 */
[----:B------:R-:W-:Y:S02]  /*fb70*/  FMUL.FTZ R82, R74, R127 ;  /* 0x0000007f4a527220 */ /* 0x000fe40000410000 */
[----:B------:R-:W-:Y:S02]  /*fb80*/  FADD.FTZ R117, -R70, R117 ;  /* 0x0000007546757221 */ /* 0x000fe40000010100 */
[----:B------:R-:W-:-:S02]  /*fb90*/  FMUL.FTZ R127, R74, R136 ;  /* 0x000000884a7f7220 */ /* 0x000fc40000410000 */
[C---:B------:R-:W-:Y:S02]  /*fba0*/  FADD.FTZ R128, -R70.reuse, R128 ;  /* 0x0000008046807221 */ /* 0x040fe40000010100 */
[----:B------:R-:W-:Y:S02]  /*fbb0*/  FADD.FTZ R129, -R70, R129 ;  /* 0x0000008146817221 */ /* 0x000fe40000010100 */
[----:B------:R-:W-:Y:S01]  /*fbc0*/  FMUL.FTZ R136, R74, R77 ;  /* 0x0000004d4a887220 */ /* 0x000fe20000410000 */
[----:B------:R-:W-:Y:S01]  /*fbd0*/  HADD2.F32 R77, -RZ, R45.H0_H0 ;  /* 0x2000002dff4d7230 */ /* 0x000fe20000004100 */
[C---:B------:R-:W-:Y:S02]  /*fbe0*/  FADD.FTZ R75, -R70.reuse, R140 ;  /* 0x0000008c464b7221 */ /* 0x040fe40000010100 */
[C---:B------:R-:W-:Y:S02]  /*fbf0*/  FADD.FTZ R131, -R70.reuse, R131 ;  /* 0x0000008346837221 */ /* 0x040fe40000010100 */
[----:B------:R-:W-:Y:S01]  /*fc00*/  FADD.FTZ R121, -R70, R146 ;  /* 0x0000009246797221 */ /* 0x000fe20000010100 */
[----:B------:R-:W-:Y:S01]  /*fc10*/  HADD2.F32 R146, -RZ, R43.H1_H1 ;  /* 0x3000002bff927230 */ /* 0x000fe20000004100 */
[----:B------:R-:W-:-:S02]  /*fc20*/  FMUL.FTZ R78, R74, R78 ;  /* 0x0000004e4a4e7220 */ /* 0x000fc40000410000 */
[C---:B------:R-:W-:Y:S02]  /*fc30*/  FADD.FTZ R72, -R70.reuse, R72 ;  /* 0x0000004846487221 */ /* 0x040fe40000010100 */
[----:B------:R-:W-:Y:S02]  /*fc40*/  FADD.FTZ R80, -R70, R80 ;  /* 0x0000005046507221 */ /* 0x000fe40000010100 */
[----:B0-----:R-:W-:Y:S02]  /*fc50*/  FMUL.FTZ R68, R74, R117 ;  /* 0x000000754a447220 */ /* 0x001fe40000410000 */
[----:B------:R-:W-:Y:S02]  /*fc60*/  FADD.FTZ R125, -R70, R125 ;  /* 0x0000007d467d7221 */ /* 0x000fe40000010100 */
[C---:B------:R-:W-:Y:S02]  /*fc70*/  FMUL.FTZ R117, R74.reuse, R128 ;  /* 0x000000804a757220 */ /* 0x040fe40000410000 */
[----:B------:R-:W-:-:S02]  /*fc80*/  FMUL.FTZ R129, R74, R129 ;  /* 0x000000814a817220 */ /* 0x000fc40000410000 */
[----:B------:R-:W-:Y:S01]  /*fc90*/  FMUL.FTZ R128, R74, R75 ;  /* 0x0000004b4a807220 */ /* 0x000fe20000410000 */
[----:B------:R-:W-:Y:S01]  /*fca0*/  HADD2.F32 R75, -RZ, R44.H0_H0 ;  /* 0x2000002cff4b7230 */ /* 0x000fe20000004100 */
[----:B------:R-:W-:Y:S01]  /*fcb0*/  FADD.FTZ R155, -R70, R148 ;  /* 0x00000094469b7221 */ /* 0x000fe20000010100 */
[----:B------:R-:W-:Y:S01]  /*fcc0*/  HADD2.F32 R148, -RZ, R42.H1_H1 ;  /* 0x3000002aff947230 */ /* 0x000fe20000004100 */
[----:B------:R-:W-:Y:S01]  /*fcd0*/  FMUL.FTZ R118, R74, R131 ;  /* 0x000000834a767220 */ /* 0x000fe20000410000 */
[----:B------:R-:W-:Y:S01]  /*fce0*/  HADD2.F32 R131, -RZ, R46.H0_H0 ;  /* 0x2000002eff837230 */ /* 0x000fe20000004100 */
[----:B------:R-:W-:Y:S01]  /*fcf0*/  FFMA.FTZ R78, R78, R77, R23 ;  /* 0x0000004d4e4e7223 */ /* 0x000fe20000010017 */
[----:B------:R-:W-:Y:S01]  /*fd00*/  HADD2.F32 R77, -RZ, R42.H0_H0 ;  /* 0x2000002aff4d7230 */ /* 0x000fe20000004100 */
[C---:B------:R-:W-:Y:S02]  /*fd10*/  FMUL.FTZ R72, R74.reuse, R72 ;  /* 0x000000484a487220 */ /* 0x040fe40000410000 */
[----:B------:R-:W-:-:S02]  /*fd20*/  FMUL.FTZ R163, R74, R80 ;  /* 0x000000504aa37220 */ /* 0x000fc40000410000 */
[----:B------:R-:W-:Y:S02]  /*fd30*/  FMUL.FTZ R80, R74, R125 ;  /* 0x0000007d4a507220 */ /* 0x000fe40000410000 */
[----:B------:R-:W-:Y:S01]  /*fd40*/  FFMA.FTZ R146, R129, R146, R10 ;  /* 0x0000009281927223 */ /* 0x000fe2000001000a */
[----:B------:R-:W-:Y:S01]  /*fd50*/  HADD2.F32 R129, -RZ, R40.H0_H0 ;  /* 0x20000028ff817230 */ /* 0x000fe20000004100 */
[C---:B------:R-:W-:Y:S02]  /*fd60*/  FADD.FTZ R73, -R70.reuse, R73 ;  /* 0x0000004946497221 */ /* 0x040fe40000010100 */
[C---:B------:R-:W-:Y:S02]  /*fd70*/  FADD.FTZ R122, -R70.reuse, R122 ;  /* 0x0000007a467a7221 */ /* 0x040fe40000010100 */
[----:B------:R-:W-:Y:S02]  /*fd80*/  FADD.FTZ R126, -R70, R126 ;  /* 0x0000007e467e7221 */ /* 0x000fe40000010100 */
[----:B------:R-:W-:Y:S01]  /*fd90*/  FFMA.FTZ R72, R72, R75, R25 ;  /* 0x0000004b48487223 */ /* 0x000fe20000010019 */
[----:B------:R-:W-:Y:S01]  /*fda0*/  HADD2.F32 R75, -RZ, R44.H1_H1 ;  /* 0x3000002cff4b7230 */ /* 0x000fe20000004100 */
[----:B------:R-:W-:Y:S01]  /*fdb0*/  FFMA.FTZ R76, R76, R131, R21 ;  /* 0x000000834c4c7223 */ /* 0x000fe20000010015 */
[----:B------:R-:W-:Y:S01]  /*fdc0*/  HADD2.F32 R131, -RZ, R43.H0_H0 ;  /* 0x2000002bff837230 */ /* 0x000fe20000004100 */
[----:B------:R-:W-:Y:S01]  /*fdd0*/  FFMA.FTZ R77, R80, R77, R13 ;  /* 0x0000004d504d7223 */ /* 0x000fe2000001000d */
[--C-:B------:R-:W-:Y:S01]  /*fde0*/  HADD2.F32 R80, -RZ, R41.reuse.H0_H0 ;  /* 0x20000029ff507230 */ /* 0x100fe20000004100 */
[----:B------:R-:W-:Y:S01]  /*fdf0*/  FFMA.FTZ R148, R117, R148, R12 ;  /* 0x0000009475947223 */ /* 0x000fe2000001000c */
[----:B------:R-:W-:Y:S01]  /*fe00*/  HADD2.F32 R117, -RZ, R41.H1_H1 ;  /* 0x30000029ff757230 */ /* 0x000fe20000004100 */
[----:B------:R-:W-:-:S02]  /*fe10*/  FMUL.FTZ R73, R74, R73 ;  /* 0x000000494a497220 */ /* 0x000fc40000410000 */
[C---:B------:R-:W-:Y:S02]  /*fe20*/  FMUL.FTZ R122, R74.reuse, R122 ;  /* 0x0000007a4a7a7220 */ /* 0x040fe40000410000 */
[----:B------:R-:W-:Y:S02]  /*fe30*/  FMUL.FTZ R69, R74, R126 ;  /* 0x0000007e4a457220 */ /* 0x000fe40000410000 */
[----:B------:R-:W-:Y:S01]  /*fe40*/  FFMA.FTZ R129, R68, R129, R17 ;  /* 0x0000008144817223 */ /* 0x000fe20000010011 */
[----:B------:R-:W-:Y:S01]  /*fe50*/  HADD2.F32 R68, -RZ, R37.H0_H0 ;  /* 0x20000025ff447230 */ /* 0x000fe20000004100 */
[C---:B------:R-:W-:Y:S02]  /*fe60*/  FADD.FTZ R133, -R70.reuse, R133 ;  /* 0x0000008546857221 */ /* 0x040fe40000010100 */
[C---:B------:R-:W-:Y:S02]  /*fe70*/  FADD.FTZ R134, -R70.reuse, R134 ;  /* 0x0000008646867221 */ /* 0x040fe40000010100 */
[----:B------:R-:W-:-:S02]  /*fe80*/  FADD.FTZ R135, -R70, R135 ;  /* 0x0000008746877221 */ /* 0x000fc40000010100 */
[----:B------:R-:W-:Y:S02]  /*fe90*/  FFMA.FTZ R73, R73, R75, R24 ;  /* 0x0000004b49497223 */ /* 0x000fe40000010018 */
[----:B------:R-:W-:Y:S02]  /*fea0*/  FADD.FTZ R130, -R70, R130 ;  /* 0x0000008246827221 */ /* 0x000fe40000010100 */
[----:B------:R-:W-:Y:S01]  /*feb0*/  FFMA.FTZ R75, R82, R131, R11 ;  /* 0x00000083524b7223 */ /* 0x000fe2000001000b */
[----:B------:R-:W-:Y:S01]  /*fec0*/  HADD2.F32 R82, -RZ, R39.H0_H0 ;  /* 0x20000027ff527230 */ /* 0x000fe20000004100 */
[----:B------:R-:W-:Y:S01]  /*fed0*/  FFMA.FTZ R122, R122, R80, R15 ;  /* 0x000000507a7a7223 */ /* 0x000fe2000001000f */
[----:B------:R-:W-:Y:S01]  /*fee0*/  HADD2.F32 R80, -RZ, R38.H0_H0 ;  /* 0x20000026ff507230 */ /* 0x000fe20000004100 */
[----:B------:R-:W-:Y:S01]  /*fef0*/  FFMA.FTZ R117, R69, R117, R14 ;  /* 0x0000007545757223 */ /* 0x000fe2000001000e */
[----:B------:R-:W-:Y:S01]  /*ff00*/  HADD2.F32 R69, -RZ, R37.H1_H1 ;  /* 0x30000025ff457230 */ /* 0x000fe20000004100 */
[C---:B------:R-:W-:Y:S01]  /*ff10*/  FMUL.FTZ R133, R74.reuse, R133 ;  /* 0x000000854a857220 */ /* 0x040fe20000410000 */
[----:B------:R-:W-:Y:S01]  /*ff20*/  HADD2.F32 R131, -RZ, R28.H1_H1 ;  /* 0x3000001cff837230 */ /* 0x000fe20000004100 */
[----:B------:R-:W-:-:S02]  /*ff30*/  FMUL.FTZ R134, R74, R134 ;  /* 0x000000864a867220 */ /* 0x000fc40000410000 */
[----:B------:R-:W-:Y:S01]  /*ff40*/  FMUL.FTZ R120, R74, R135 ;  /* 0x000000874a787220 */ /* 0x000fe20000410000 */
[----:B------:R-:W-:Y:S01]  /*ff50*/  HADD2.F32 R135, -RZ, R46.H1_H1 ;  /* 0x3000002eff877230 */ /* 0x000fe20000004100 */
[----:B------:R-:W-:Y:S01]  /*ff60*/  FFMA.FTZ R118, R118, R68, R7 ;  /* 0x0000004476767223 */ /* 0x000fe20000010007 */
[----:B------:R-:W-:Y:S01]  /*ff70*/  HADD2.F32 R68, -RZ, R36.H0_H0 ;  /* 0x20000024ff447230 */ /* 0x000fe20000004100 */
[----:B------:R-:W-:Y:S02]  /*ff80*/  FADD.FTZ R132, -R70, R132 ;  /* 0x0000008446847221 */ /* 0x000fe40000010100 */
[----:B------:R-:W-:Y:S02]  /*ff90*/  FMUL.FTZ R130, R74, R130 ;  /* 0x000000824a827220 */ /* 0x000fe40000410000 */
[C---:B------:R-:W-:Y:S01]  /*ffa0*/  FADD.FTZ R157, -R70.reuse, R152 ;  /* 0x00000098469d7221 */ /* 0x040fe20000010100 */
[----:B------:R-:W-:Y:S01]  /*ffb0*/  HADD2.F32 R152, -RZ, R35.H1_H1 ;  /* 0x30000023ff987230 */ /* 0x000fe20000004100 */
[----:B------:R-:W-:-:S02]  /*ffc0*/  FADD.FTZ R81, -R70, R81 ;  /* 0x0000005146517221 */ /* 0x000fc40000010100 */
[----:B------:R-:W-:Y:S02]  /*ffd0*/  FADD.FTZ R139, -R70, R139 ;  /* 0x0000008b468b7221 */ /* 0x000fe40000010100 */
[----:B------:R-:W-:Y:S01]  /*ffe0*/  FFMA.FTZ R120, R120, R82, R3 ;  /* 0x0000005278787223 */ /* 0x000fe20000010003 */
[----:B------:R-:W-:Y:S01]  /*fff0*/  HADD2.F32 R82, -RZ, R38.H1_H1 ;  /* 0x30000026ff527230 */ /* 0x000fe20000004100 */
[----:B------:R-:W-:Y:S01]  /*10000*/  FFMA.FTZ R134, R134, R80, R5 ;  /* 0x0000005086867223 */ /* 0x000fe20000010005 */
[----:B------:R-:W-:Y:S01]  /*10010*/  HADD2.F32 R80, -RZ, R34.H0_H0 ;  /* 0x20000022ff507230 */ /* 0x000fe20000004100 */
[----:B------:R-:W-:Y:S01]  /*10020*/  FFMA.FTZ R133, R133, R69, R6 ;  /* 0x0000004585857223 */ /* 0x000fe20000010006 */
[----:B------:R-:W-:Y:S01]  /*10030*/  HADD2.F32 R69, -RZ, R36.H1_H1 ;  /* 0x30000024ff457230 */ /* 0x000fe20000004100 */
        /* <DEDUP_REMOVED lines=13> */
[----:B------:R-:W-:Y:S01]  /*10110*/  FADD.FTZ R153, -R70, R153 ;  /* 0x0000009946997221 */ /* 0x000fe20000010100 */
[----:B------:R-:W-:Y:S01]  /*10120*/  HADD2.F32 R70, -RZ, R47.H0_H0 ;  /* 0x2000002fff467230 */ /* 0x000fe20000004100 */
[----:B------:R-:W-:-:S02]  /*10130*/  FMUL.FTZ R125, R74, R132 ;  /* 0x000000844a7d7220 */ /* 0x000fc40000410000 */
[----:B------:R-:W-:Y:S01]  /*10140*/  FFMA.FTZ R130, R130, R68, R9 ;  /* 0x0000004482827223 */ /* 0x000fe20000010009 */
[----:B------:R-:W-:Y:S01]  /*10150*/  HADD2.F32 R68, -RZ, R32.H0_H0 ;  /* 0x20000020ff447230 */ /* 0x000fe20000004100 */
[C---:B------:R-:W-:Y:S02]  /*10160*/  FMUL.FTZ R81, R74.reuse, R81 ;  /* 0x000000514a517220 */ /* 0x040fe40000410000 */
[----:B------:R-:W-:Y:S02]  /*10170*/  FMUL.FTZ R139, R74, R139 ;  /* 0x0000008b4a8b7220 */ /* 0x000fe40000410000 */
[----:B------:R-:W-:Y:S01]  /*10180*/  FFMA.FTZ R152, R121, R152, R90 ;  /* 0x0000009879987223 */ /* 0x000fe2000001005a */
[----:B------:R-:W-:Y:S01]  /*10190*/  HADD2.F32 R121, -RZ, R34.H1_H1 ;  /* 0x30000022ff797230 */ /* 0x000fe20000004100 */
[----:B------:R-:W-:Y:S01]  /*101a0*/  FFMA.FTZ R127, R127, R82, R4 ;  /* 0x000000527f7f7223 */ /* 0x000fe20000010004 */
[----:B------:R-:W-:Y:S01]  /*101b0*/  HADD2.F32 R82, -RZ, R35.H0_H0 ;  /* 0x20000023ff527230 */ /* 0x000fe20000004100 */
[----:B------:R-:W-:Y:S01]  /*101c0*/  FFMA.FTZ R125, R125, R69, R8 ;  /* 0x000000457d7d7223 */ /* 0x000fe20000010008 */
[----:B------:R-:W-:Y:S01]  /*101d0*/  HADD2.F32 R69, -RZ, R32.H1_H1 ;  /* 0x30000020ff457230 */ /* 0x000fe20000004100 */
[----:B------:R-:W-:Y:S01]  /*101e0*/  FFMA.FTZ R136, R136, R80, R85 ;  /* 0x0000005088887223 */ /* 0x000fe20000010055 */
[----:B------:R-:W-:Y:S01]  /*101f0*/  HADD2.F32 R80, -RZ, R33.H0_H0 ;  /* 0x20000021ff507230 */ /* 0x000fe20000004100 */
[----:B------:R-:W-:-:S02]  /*10200*/  FMUL.FTZ R123, R74, R123 ;  /* 0x0000007b4a7b7220 */ /* 0x000fc40000410000 */
[C---:B------:R-:W-:Y:S02]  /*10210*/  FMUL.FTZ R140, R74.reuse, R145 ;  /* 0x000000914a8c7220 */ /* 0x040fe40000410000 */
[C---:B------:R-:W-:Y:S02]  /*10220*/  FMUL.FTZ R141, R74.reuse, R141 ;  /* 0x0000008d4a8d7220 */ /* 0x040fe40000410000 */
[C---:B------:R-:W-:Y:S02]  /*10230*/  FMUL.FTZ R119, R74.reuse, R119 ;  /* 0x000000774a777220 */ /* 0x040fe40000410000 */
[----:B------:R-:W-:Y:S01]  /*10240*/  FFMA.FTZ R70, R81, R70, R19 ;  /* 0x0000004651467223 */ /* 0x000fe20000010013 */
[----:B------:R-:W-:Y:S01]  /*10250*/  HADD2.F32 R81, -RZ, R45.H1_H1 ;  /* 0x3000002dff517230 */ /* 0x000fe20000004100 */
[----:B------:R-:W-:Y:S01]  /*10260*/  FFMA.FTZ R139, R139, R68, R0 ;  /* 0x000000448b8b7223 */ /* 0x000fe20000010000 */
[----:B------:R-:W-:Y:S01]  /*10270*/  HADD2.F32 R68, -RZ, R29.H0_H0 ;  /* 0x2000001dff447230 */ /* 0x000fe20000004100 */
[----:B------:R-:W-:-:S02]  /*10280*/  FMUL.FTZ R83, R74, R83 ;  /* 0x000000534a537220 */ /* 0x000fc40000410000 */
[----:B------:R-:W-:Y:S02]  /*10290*/  FMUL.FTZ R155, R74, R155 ;  /* 0x0000009b4a9b7220 */ /* 0x000fe40000410000 */
[----:B------:R-:W-:Y:S01]  /*102a0*/  FFMA.FTZ R150, R123, R150, R16 ;  /* 0x000000967b967223 */ /* 0x000fe20000010010 */
[----:B------:R-:W-:Y:S01]  /*102b0*/  HADD2.F32 R123, -RZ, R39.H1_H1 ;  /* 0x30000027ff7b7230 */ /* 0x000fe20000004100 */
[----:B------:R-:W-:Y:S02]  /*102c0*/  FFMA.FTZ R121, R140, R121, R89 ;  /* 0x000000798c797223 */ /* 0x000fe40000010059 */
[----:B------:R-:W-:Y:S01]  /*102d0*/  FFMA.FTZ R119, R119, R82, R86 ;  /* 0x0000005277777223 */ /* 0x000fe20000010056 */
[----:B------:R-:W-:Y:S01]  /*102e0*/  HADD2.F32 R82, -RZ, R33.H1_H1 ;  /* 0x30000021ff527230 */ /* 0x000fe20000004100 */
[----:B------:R-:W-:Y:S01]  /*102f0*/  FFMA.FTZ R128, R128, R80, R27 ;  /* 0x0000005080807223 */ /* 0x000fe2000001001b */
[----:B------:R-:W-:Y:S01]  /*10300*/  HADD2.F32 R80, -RZ, R31.H0_H0 ;  /* 0x2000001fff507230 */ /* 0x000fe20000004100 */
[----:B------:R-:W-:Y:S01]  /*10310*/  FFMA.FTZ R140, R141, R69, R84 ;  /* 0x000000458d8c7223 */ /* 0x000fe20000010054 */
[----:B------:R-:W-:Y:S01]  /*10320*/  HADD2.F32 R69, -RZ, R30.H0_H0 ;  /* 0x2000001eff457230 */ /* 0x000fe20000004100 */
        /* <DEDUP_REMOVED lines=11> */
[----:B------:R-:W-:Y:S01]  /*103e0*/  FFMA.FTZ R81, R163, R81, R22 ;  /* 0x00000051a3517223 */ /* 0x000fe20000010016 */
[----:B------:R-:W-:Y:S01]  /*103f0*/  F2FP.PACK_AB R83, R83, R70 ;  /* 0x000000465353723e */ /* 0x000fe200000000ff */
[----:B------:R-:W-:Y:S01]  /*10400*/  FFMA.FTZ R155, R155, R68, R92 ;  /* 0x000000449b9b7223 */ /* 0x000fe2000001005c */
[----:B------:R-:W-:Y:S01]  /*10410*/  LEA R68, P0, R116, c[0x0][0x208], 0x4 ;  /* 0x0000820074447a11 */ /* 0x000fe200078020ff */
[----:B------:R-:W-:Y:S01]  /*10420*/  FFMA.FTZ R137, R137, R123, R2 ;  /* 0x0000007b89897223 */ /* 0x000fe20000010002 */
[----:B------:R-:W-:Y:S01]  /*10430*/  HADD2.F32 R123, -RZ, R30.H1_H1 ;  /* 0x3000001eff7b7230 */ /* 0x000fe20000004100 */
[----:B------:R-:W-:Y:S01]  /*10440*/  FFMA.FTZ R143, R143, R82, R88 ;  /* 0x000000528f8f7223 */ /* 0x000fe20000010058 */
[----:B------:R-:W-:Y:S01]  /*10450*/  F2FP.PACK_AB R82, R79, R76 ;  /* 0x0000004c4f52723e */ /* 0x000fe200000000ff */
[----:B------:R-:W-:Y:S01]  /*10460*/  FFMA.FTZ R153, R153, R80, R96 ;  /* 0x0000005099997223 */ /* 0x000fe20000010060 */
[----:B------:R-:W-:Y:S01]  /*10470*/  F2FP.PACK_AB R81, R81, R78 ;  /* 0x0000004e5151723e */ /* 0x000fe200000000ff */
[----:B------:R-:W-:Y:S01]  /*10480*/  FFMA.FTZ R154, R74, R154, R101 ;  /* 0x0000009a4a9a7223 */ /* 0x000fe20000010065 */
[----:B------:R-:W-:Y:S01]  /*10490*/  HADD2.F32 R74, -RZ, R29.H1_H1 ;  /* 0x3000001dff4a7230 */ /* 0x000fe20000004100 */
[----:B------:R-:W-:Y:S01]  /*104a0*/  FFMA.FTZ R142, R142, R69, R93 ;  /* 0x000000458e8e7223 */ /* 0x000fe2000001005d */
[----:B------:R-:W-:Y:S01]  /*104b0*/  LEA.HI.X R69, R116, c[0x0][0x20c], RZ, 0x4, P0 ;  /* 0x0000830074457a11 */ /* 0x000fe200000f24ff */
[----:B------:R-:W-:Y:S01]  /*104c0*/  FFMA.FTZ R123, R144, R123, R95 ;  /* 0x0000007b907b7223 */ /* 0x000fe2000001005f */
[----:B------:R-:W-:Y:S01]  /*104d0*/  F2FP.PACK_AB R80, R73, R72 ;  /* 0x000000484950723e */ /* 0x000fe200000000ff */
[----:B------:R-:W-:Y:S01]  /*104e0*/  HADD2.F32 R70, -RZ, R28.H0_H0 ;  /* 0x2000001cff467230 */ /* 0x000fe20000004100 */
[----:B------:R-:W-:Y:S01]  /*104f0*/  FFMA.FTZ R144, R71, R74, R94 ;  /* 0x0000004a47907223 */ /* 0x000fe2000001005e */
[----:B------:R-:W-:Y:S01]  /*10500*/  F2FP.PACK_AB R71, R146, R75 ;  /* 0x0000004b9247723e */ /* 0x000fe200000000ff */
[----:B------:R-:W-:Y:S01]  /*10510*/  FFMA.FTZ R131, R132, R131, R91 ;  /* 0x0000008384837223 */ /* 0x000fe2000001005b */
[----:B------:R0:W-:Y:S01]  /*10520*/  STG.E.128 [R68.64], R80 ;  /* 0x0000005044007986 */ /* 0x0001e2000c101d06 */
[----:B------:R-:W-:Y:S01]  /*10530*/  F2FP.PACK_AB R75, R137, R120 ;  /* 0x00000078894b723e */ /* 0x000fe200000000ff */
[----:B------:R-:W-:Y:S01]  /*10540*/  FFMA.FTZ R126, R126, R70, R87 ;  /* 0x000000467e7e7223 */ /* 0x000fe20000010057 */
[----:B------:R-:W-:Y:S01]  /*10550*/  F2FP.PACK_AB R79, R152, R119 ;  /* 0x00000077984f723e */ /* 0x000fe200000000ff */
[----:B------:R-:W-:Y:S01]  /*10560*/  IMAD.MOV.U32 R119, RZ, RZ, 0x10 ;  /* 0x00000010ff777424 */ /* 0x000fe200078e00ff */
[----:B------:R-:W-:-:S02]  /*10570*/  F2FP.PACK_AB R73, R133, R118 ;  /* 0x000000768549723e */ /* 0x000fc400000000ff */
[C---:B------:R-:W-:Y:S02]  /*10580*/  IADD3 R120, R116.reuse, 0x100, RZ ;  /* 0x0000010074787810 */ /* 0x040fe40007ffe0ff */
[----:B------:R-:W-:Y:S02]  /*10590*/  IADD3 R118, R116, 0x180, RZ ;  /* 0x0000018074767810 */ /* 0x000fe40007ffe0ff */
[----:B------:R-:W-:Y:S02]  /*105a0*/  F2FP.PACK_AB R70, R148, R77 ;  /* 0x0000004d9446723e */ /* 0x000fe400000000ff */
[----:B------:R-:W-:Y:S01]  /*105b0*/  F2FP.PACK_AB R78, R121, R136 ;  /* 0x00000088794e723e */ /* 0x000fe200000000ff */
[----:B------:R-:W-:Y:S01]  /*105c0*/  IMAD.WIDE.U32 R120, R120, R119, c[0x0][0x208] ;  /* 0x0000820078787625 */ /* 0x000fe200078e0077 */
[----:B------:R-:W-:Y:S02]  /*105d0*/  F2FP.PACK_AB R74, R127, R134 ;  /* 0x000000867f4a723e */ /* 0x000fe400000000ff */
[----:B------:R-:W-:-:S02]  /*105e0*/  F2FP.PACK_AB R72, R125, R130 ;  /* 0x000000827d48723e */ /* 0x000fc400000000ff */
[----:B0-----:R-:W-:Y:S02]  /*105f0*/  F2FP.PACK_AB R69, R117, R122 ;  /* 0x0000007a7545723e */ /* 0x001fe400000000ff */
[----:B------:R-:W-:Y:S02]  /*10600*/  IADD3 R122, R116, 0x80, RZ ;  /* 0x00000080747a7810 */ /* 0x000fe40007ffe0ff */
[----:B------:R-:W-:Y:S02]  /*10610*/  F2FP.PACK_AB R82, R123, R142 ;  /* 0x0000008e7b52723e */ /* 0x000fe400000000ff */
[----:B------:R-:W-:Y:S01]  /*10620*/  LEA R116, P0, R124, c[0x0][0x208], 0x4 ;  /* 0x000082007c747a11 */ /* 0x000fe200078020ff */
[----:B------:R-:W-:Y:S01]  /*10630*/  IMAD.WIDE.U32 R122, R122, R119, c[0x0][0x208] ;  /* 0x000082007a7a7625 */ /* 0x000fe200078e0077 */
[----:B------:R-:W-:Y:S02]  /*10640*/  F2FP.PACK_AB R68, R150, R129 ;  /* 0x000000819644723e */ /* 0x000fe400000000ff */
[----:B------:R-:W-:Y:S01]  /*10650*/  F2FP.PACK_AB R77, R143, R128 ;  /* 0x000000808f4d723e */ /* 0x000fe200000000ff */
[----:B------:R-:W-:Y:S01]  /*10660*/  IMAD.WIDE.U32 R118, R118, R119, c[0x0][0x208] ;  /* 0x0000820076767625 */ /* 0x000fe200078e0077 */
[----:B------:R-:W-:Y:S01]  /*10670*/  F2FP.PACK_AB R76, R140, R139 ;  /* 0x0000008b8c4c723e */ /* 0x000fe200000000ff */
[----:B------:R0:W-:Y:S01]  /*10680*/  STG.E.128 [R122.64], R68 ;  /* 0x000000447a007986 */ /* 0x0001e2000c101d06 */
[----:B------:R-:W-:-:S02]  /*10690*/  F2FP.PACK_AB R83, R154, R153 ;  /* 0x000000999a53723e */ /* 0x000fc400000000ff */
[----:B------:R-:W-:Y:S01]  /*106a0*/  F2FP.PACK_AB R81, R144, R155 ;  /* 0x0000009b9051723e */ /* 0x000fe200000000ff */
[----:B------:R0:W-:Y:S01]  /*106b0*/  STG.E.128 [R120.64], R72 ;  /* 0x0000004878007986 */ /* 0x0001e2000c101d06 */
[----:B------:R-:W-:Y:S02]  /*106c0*/  LEA.HI.X R117, R124, c[0x0][0x20c], RZ, 0x4, P0 ;  /* 0x000083007c757a11 */ /* 0x000fe400000f24ff */
[----:B------:R-:W-:Y:S01]  /*106d0*/  F2FP.PACK_AB R80, R131, R126 ;  /* 0x0000007e8350723e */ /* 0x000fe200000000ff */
[----:B------:R0:W-:Y:S01]  /*106e0*/  STG.E.128 [R118.64], R76 ;  /* 0x0000004c76007986 */ /* 0x0001e2000c101d06 */
[----:B------:R-:W-:-:S03]  /*106f0*/  ISETP.GE.AND P0, PT, R113, c[0x0][0x164], PT ;  /* 0x0000590071007a0c */ /* 0x000fc60003f06270 */
[----:B------:R0:W-:Y:S10]  /*10700*/  STG.E.128 [R116.64], R80 ;  /* 0x0000005074007986 */ /* 0x0001f4000c101d06 */
[----:B0-----:R-:W-:Y:S01]  /*10710*/  @P0 CALL.REL.NOINC `(.L_x_6803) ;  /* 0x0000001000000944 */ /* 0x001fe20003c00000 */
[----:B------:R-:W-:Y:S05]  /*10720*/  BRA `(.L_x_6804) ;  /* 0xffff038000007947 */ /* 0x000fea000383ffff */
.L_x_6803:
[----:B------:R-:W-:Y:S05]  /*10730*/  EXIT ;  /* 0x000000000000794d */ /* 0x000fea0003800000 */
.L_x_6801:
[----:B-1----:R-:W-:Y:S01]  /*10740*/  HFMA2.MMA R69, -RZ, RZ, 0, 1.847743988037109375e-06 ;  /* 0x0000001fff457435 */ /* 0x002fe200000001ff */
[----:B------:R-:W-:Y:S01]  /*10750*/  MOV R119, R77 ;  /* 0x0000004d00777202 */ /* 0x000fe20000000f00 */
[----:B------:R-:W-:Y:S01]  /*10760*/  IMAD.MOV.U32 R120, RZ, RZ, 0x1 ;  /* 0x00000001ff787424 */ /* 0x000fe200078e00ff */
[----:B------:R-:W-:Y:S01]  /*10770*/  MOV R70, 0x107a0 ;  /* 0x000107a000467802 */ /* 0x000fe20000000f00 */
[----:B------:R-:W-:-:S02]  /*10780*/  IMAD.MOV.U32 R118, RZ, RZ, -0x1 ;  /* 0xffffffffff767424 */ /* 0x000fc400078e00ff */
[----:B------:R-:W-:Y:S05]  /*10790*/  CALL.REL.NOINC `($__internal_29_$__cuda_sm70_shflsync_bfly_p) ;  /* 0x0000089000007944 */ /* 0x000fea0003c00000 */
[----:B-1----:R-:W-:Y:S01]  /*107a0*/  MOV R68, R120 ;  /* 0x0000007800447202 */ /* 0x002fe20000000f00 */
[----:B0-----:R-:W-:Y:S05]  /*107b0*/  BRA `(.L_x_6805) ;  /* 0xffffe85000007947 */ /* 0x001fea000383ffff */
.L_x_6802:
[----:B------:R-:W-:Y:S01]  /*107c0*/  HFMA2.MMA R69, -RZ, RZ, 0, 1.847743988037109375e-06 ;  /* 0x0000001fff457435 */ /* 0x000fe200000001ff */
[----:B------:R-:W-:Y:S01]  /*107d0*/  IMAD.MOV.U32 R120, RZ, RZ, 0x2 ;  /* 0x00000002ff787424 */ /* 0x000fe200078e00ff */
[----:B------:R-:W-:Y:S01]  /*107e0*/  MOV R70, 0x10810 ;  /* 0x0001081000467802 */ /* 0x000fe20000000f00 */
[----:B------:R-:W-:-:S03]  /*107f0*/  IMAD.MOV.U32 R118, RZ, RZ, -0x1 ;  /* 0xffffffffff767424 */ /* 0x000fc600078e00ff */
[----:B0-----:R-:W-:Y:S05]  /*10800*/  CALL.REL.NOINC `($__internal_29_$__cuda_sm70_shflsync_bfly_p) ;  /* 0x0000082000007944 */ /* 0x001fea0003c00000 */
[----:B01----:R-:W-:Y:S01]  /*10810*/  FADD.FTZ R119, R119, R120 ;  /* 0x0000007877777221 */ /* 0x003fe20000010000 */
[----:B------:R-:W-:Y:S01]  /*10820*/  MOV R120, 0x4 ;  /* 0x0000000400787802 */ /* 0x000fe20000000f00 */
[----:B------:R-:W-:Y:S01]  /*10830*/  IMAD.MOV.U32 R69, RZ, RZ, 0x1f ;  /* 0x0000001fff457424 */ /* 0x000fe200078e00ff */
[----:B------:R-:W-:-:S02]  /*10840*/  MOV R118, 0xffffffff ;  /* 0xffffffff00767802 */ /* 0x000fc40000000f00 */
[----:B------:R-:W-:Y:S02]  /*10850*/  MOV R70, 0x10870 ;  /* 0x0001087000467802 */ /* 0x000fe40000000f00 */
[----:B------:R-:W-:Y:S05]  /*10860*/  CALL.REL.NOINC `($__internal_29_$__cuda_sm70_shflsync_bfly_p) ;  /* 0x000007c000007944 */ /* 0x000fea0003c00000 */
[----:B0-----:R-:W-:Y:S01]  /*10870*/  HFMA2.MMA R69, -RZ, RZ, 0, 1.847743988037109375e-06 ;  /* 0x0000001fff457435 */ /* 0x001fe200000001ff */
[----:B-1----:R-:W-:Y:S01]  /*10880*/  FADD.FTZ R119, R119, R120 ;  /* 0x0000007877777221 */ /* 0x002fe20000010000 */
[----:B------:R-:W-:Y:S01]  /*10890*/  MOV R70, 0x108d0 ;  /* 0x000108d000467802 */ /* 0x000fe20000000f00 */
[----:B------:R-:W-:Y:S02]  /*108a0*/  IMAD.MOV.U32 R120, RZ, RZ, 0x8 ;  /* 0x00000008ff787424 */ /* 0x000fe400078e00ff */
[----:B------:R-:W-:Y:S02]  /*108b0*/  IMAD.MOV.U32 R118, RZ, RZ, -0x1 ;  /* 0xffffffffff767424 */ /* 0x000fe400078e00ff */
[----:B------:R-:W-:Y:S05]  /*108c0*/  CALL.REL.NOINC `($__internal_29_$__cuda_sm70_shflsync_bfly_p) ;  /* 0x0000076000007944 */ /* 0x000fea0003c00000 */
[----:B01----:R-:W-:Y:S01]  /*108d0*/  FADD.FTZ R119, R119, R120 ;  /* 0x0000007877777221 */ /* 0x003fe20000010000 */
[----:B------:R-:W-:Y:S01]  /*108e0*/  MOV R120, 0x10 ;  /* 0x0000001000787802 */ /* 0x000fe20000000f00 */
[----:B------:R-:W-:Y:S01]  /*108f0*/  IMAD.MOV.U32 R69, RZ, RZ, 0x1f ;  /* 0x0000001fff457424 */ /* 0x000fe200078e00ff */
[----:B------:R-:W-:Y:S02]  /*10900*/  MOV R118, 0xffffffff ;  /* 0xffffffff00767802 */ /* 0x000fe40000000f00 */
[----:B------:R-:W-:-:S02]  /*10910*/  MOV R70, 0x10930 ;  /* 0x0001093000467802 */ /* 0x000fc40000000f00 */
[----:B------:R-:W-:Y:S05]  /*10920*/  CALL.REL.NOINC `($__internal_29_$__cuda_sm70_shflsync_bfly_p) ;  /* 0x0000070000007944 */ /* 0x000fea0003c00000 */
        /* <DEDUP_REMOVED lines=86> */
[----:B------:R-:W-:Y:S05]  /*10e90*/  CALL.REL.NOINC `($__internal_29_$__cuda_sm70_shflsync_bfly_p) ;  /* 0x0000019000007944 */ /* 0x000fea0003c00000 */
[----:B01----:R-:W-:Y:S01]  /*10ea0*/  FADD.FTZ R119, R119, R120 ;  /* 0x0000007877777221 */ /* 0x003fe20000010000 */
[----:B------:R-:W-:Y:S01]  /*10eb0*/  MOV R120, 0x2 ;  /* 0x0000000200787802 */ /* 0x000fe20000000f00 */
[----:B------:R-:W-:Y:S01]  /*10ec0*/  IMAD.MOV.U32 R69, RZ, RZ, 0x1f ;  /* 0x0000001fff457424 */ /* 0x000fe200078e00ff */
[----:B------:R-:W-:Y:S02]  /*10ed0*/  MOV R118, 0xffffffff ;  /* 0xffffffff00767802 */ /* 0x000fe40000000f00 */
[----:B------:R-:W-:-:S02]  /*10ee0*/  MOV R70, 0x10f00 ;  /* 0x00010f0000467802 */ /* 0x000fc40000000f00 */
[----:B------:R-:W-:Y:S05]  /*10ef0*/  CALL.REL.NOINC `($__internal_29_$__cuda_sm70_shflsync_bfly_p) ;  /* 0x0000013000007944 */ /* 0x000fea0003c00000 */
[----:B0-----:R-:W-:Y:S01]  /*10f00*/  HFMA2.MMA R69, -RZ, RZ, 0, 1.847743988037109375e-06 ;  /* 0x0000001fff457435 */ /* 0x001fe200000001ff */
[----:B-1----:R-:W-:Y:S01]  /*10f10*/  FADD.FTZ R119, R119, R120 ;  /* 0x0000007877777221 */ /* 0x002fe20000010000 */
[----:B------:R-:W-:Y:S01]  /*10f20*/  MOV R70, 0x10f60 ;  /* 0x00010f6000467802 */ /* 0x000fe20000000f00 */
[----:B------:R-:W-:-:S02]  /*10f30*/  IMAD.MOV.U32 R120, RZ, RZ, 0x4 ;  /* 0x00000004ff787424 */ /* 0x000fc400078e00ff */
[----:B------:R-:W-:Y:S02]  /*10f40*/  IMAD.MOV.U32 R118, RZ, RZ, -0x1 ;  /* 0xffffffffff767424 */ /* 0x000fe400078e00ff */
[----:B------:R-:W-:Y:S05]  /*10f50*/  CALL.REL.NOINC `($__internal_29_$__cuda_sm70_shflsync_bfly_p) ;  /* 0x000000d000007944 */ /* 0x000fea0003c00000 */
[----:B01----:R-:W-:Y:S01]  /*10f60*/  FADD.FTZ R119, R119, R120 ;  /* 0x0000007877777221 */ /* 0x003fe20000010000 */
[----:B------:R-:W-:Y:S01]  /*10f70*/  MOV R120, 0x8 ;  /* 0x0000000800787802 */ /* 0x000fe20000000f00 */
[----:B------:R-:W-:Y:S01]  /*10f80*/  IMAD.MOV.U32 R69, RZ, RZ, 0x1f ;  /* 0x0000001fff457424 */ /* 0x000fe200078e00ff */
[----:B------:R-:W-:Y:S02]  /*10f90*/  MOV R118, 0xffffffff ;  /* 0xffffffff00767802 */ /* 0x000fe40000000f00 */
[----:B------:R-:W-:Y:S02]  /*10fa0*/  MOV R70, 0x10fc0 ;  /* 0x00010fc000467802 */ /* 0x000fe40000000f00 */
[----:B------:R-:W-:Y:S05]  /*10fb0*/  CALL.REL.NOINC `($__internal_29_$__cuda_sm70_shflsync_bfly_p) ;  /* 0x0000007000007944 */ /* 0x000fea0003c00000 */
[----:B0-----:R-:W-:Y:S01]  /*10fc0*/  HFMA2.MMA R69, -RZ, RZ, 0, 1.847743988037109375e-06 ;  /* 0x0000001fff457435 */ /* 0x001fe200000001ff */
[----:B-1----:R-:W-:Y:S01]  /*10fd0*/  FADD.FTZ R119, R119, R120 ;  /* 0x0000007877777221 */ /* 0x002fe20000010000 */
[----:B------:R-:W-:Y:S01]  /*10fe0*/  MOV R70, 0x11020 ;  /* 0x0001102000467802 */ /* 0x000fe20000000f00 */
[----:B------:R-:W-:Y:S02]  /*10ff0*/  IMAD.MOV.U32 R120, RZ, RZ, 0x10 ;  /* 0x00000010ff787424 */ /* 0x000fe400078e00ff */
[----:B------:R-:W-:-:S02]  /*11000*/  IMAD.MOV.U32 R118, RZ, RZ, -0x1 ;  /* 0xffffffffff767424 */ /* 0x000fc400078e00ff */
[----:B------:R-:W-:Y:S05]  /*11010*/  CALL.REL.NOINC `($__internal_29_$__cuda_sm70_shflsync_bfly_p) ;  /* 0x0000001000007944 */ /* 0x000fea0003c00000 */
[----:B01----:R-:W-:Y:S05]  /*11020*/  BRA `(.L_x_6806) ;  /* 0xffffe62000007947 */ /* 0x003fea000383ffff */
        .weak           $__internal_29_$__cuda_sm70_shflsync_bfly_p
        .type           $__internal_29_$__cuda_sm70_shflsync_bfly_p,@function
        .size           $__internal_29_$__cuda_sm70_shflsync_bfly_p,(.L_x_36069 - $__internal_29_$__cuda_sm70_shflsync_bfly_p)
$__internal_29_$__cuda_sm70_shflsync_bfly_p:
[----:B------:R-:W-:Y:S01]  /*11030*/  MOV R71, 0x0 ;  /* 0x0000000000477802 */ /* 0x000fe20000000f00 */
[----:B------:R-:W-:Y:S04]  /*11040*/  WARPSYNC R118 ;  /* 0x0000007600007348 */ /* 0x000fe80003800000 */
[----:B------:R0:W1:Y:S01]  /*11050*/  SHFL.BFLY PT, R120, R119, R120, R69 ;  /* 0x0c00007877787389 */ /* 0x00006200000e0045 */
[----:B------:R-:W-:Y:S05]  /*11060*/  RET.REL.NODEC R70 `(_ZN10layer_norm13ln_fwd_kernelINS_13Kernel_traitsI6__halfS2_S2_S2_fjLj5120ELj1ELj1ELj4ELj16ENS_18Kernel_traits_baseILj5120ES2_S2_S2_S2_fjLj128EEEEELb1ELb1ELb0ELb1EEEvNS_9FwdParamsE) ;  /* 0xfffeef9046007950 */ /* 0x000fea0003c3ffff */
.L_x_6807:
        /* <DEDUP_REMOVED lines=9> */
.L_x_36069:


//--------------------- .text._ZN10layer_norm13ln_fwd_kernelINS_13Kernel_traitsI6__halfS2_S2_S2_fjLj5120ELj1ELj1ELj4ELj16ENS_18Kernel_traits_baseILj5120ES2_S2_S2_S2_fjLj128EEEEELb1ELb1ELb1ELb0EEEvNS_9FwdParamsE --------------------------
	.section	.text._ZN10layer_norm13ln_fwd_kernelINS_13Kernel_traitsI6__halfS2_S2_S2_fjLj5120ELj1ELj1ELj4ELj16ENS_18Kernel_traits_baseILj5120ES2_S2_S2_S2_fjLj128EEEEELb1ELb1ELb1ELb0EEEvNS_9FwdParamsE,"ax",@progbits
	.sectioninfo	@"SHI_REGISTERS=254"
	.align	128
        .global         _ZN10layer_norm13ln_fwd_kernelINS_13Kernel_traitsI6__halfS2_S2_S2_fjLj5120ELj1ELj1ELj4ELj16ENS_18Kernel_traits_baseILj5120ES2_S2_S2_S2_fjLj128EEEEELb1ELb1ELb1ELb0EEEvNS_9FwdParamsE
        .type           _ZN10layer_norm13ln_fwd_kernelINS_13Kernel_traitsI6__halfS2_S2_S2_fjLj5120ELj1ELj1ELj4ELj16ENS_18Kernel_traits_baseILj5120ES2_S2_S2_S2_fjLj128EEEEELb1ELb1ELb1ELb0EEEvNS_9FwdParamsE,@function
        .size           _ZN10layer_norm13ln_fwd_kernelINS_13Kernel_traitsI6__halfS2_S2_S2_fjLj5120ELj1ELj1ELj4ELj16ENS_18Kernel_traits_baseILj5120ES2_S2_S2_S2_fjLj128EEEEELb1ELb1ELb1ELb0EEEvNS_9FwdParamsE,(.L_x_36070 - _ZN10layer_norm13ln_fwd_kernelINS_13Kernel_traitsI6__halfS2_S2_S2_fjLj5120ELj1ELj1ELj4ELj16ENS_18Kernel_traits_baseILj5120ES2_S2_S2_S2_fjLj128EEEEELb1ELb1ELb1ELb0EEEvNS_9FwdParamsE)
        .other          _ZN10layer_norm13ln_fwd_kernelINS_13Kernel_traitsI6__halfS2_S2_S2_fjLj5120ELj1ELj1ELj4ELj16ENS_18Kernel_traits_baseILj5120ES2_S2_S2_S2_fjLj128EEEEELb1ELb1ELb1ELb0EEEvNS_9FwdParamsE,@"STO_CUDA_ENTRY STV_DEFAULT"
_ZN10layer_norm13ln_fwd_kernelINS_13Kernel_traitsI6__halfS2_S2_S2_fjLj5120ELj1ELj1ELj4ELj16ENS_18Kernel_traits_baseILj5120ES2_S2_S2_S2_fjLj128EEEEELb1ELb1ELb1ELb0EEEvNS_9FwdParamsE:
.text._ZN10layer_norm13ln_fwd_kernelINS_13Kernel_traitsI6__halfS2_S2_S2_fjLj5120ELj1ELj1ELj4ELj16ENS_18Kernel_traits_baseILj5120ES2_S2_S2_S2_fjLj128EEEEELb1ELb1ELb1ELb0EEEvNS_9FwdParamsE:
[----:B------:R-:W-:Y:S02]  /*0000*/  IMAD.MOV.U32 R1, RZ, RZ, c[0x0][0x28] ;  /* 0x00000a00ff017624 */ /* 0x000fe400078e00ff */
[----:B------:R-:W-:Y:S01]  /*0010*/  ULDC.U8 UR4, c[0x0][0x244] ;  /* 0x0000910000047ab9 */ /* 0x000fe20000000000 */
[----:B------:R-:W-:Y:S01]  /*0020*/  MOV R159, c[0x0][0x23c] ;  /* 0x00008f00009f7a02 */ /* 0x000fe20000000f00 */
[----:B------:R-:W-:Y:S01]  /*0030*/  IMAD.MOV.U32 R158, RZ, RZ, c[0x0][0x238] ;  /* 0x00008e00ff9e7624 */ /* 0x000fe200078e00ff */
[----:B------:R-:W-:Y:S01]  /*0040*/  ISETP.NE.AND P0, PT, RZ, UR4, PT ;  /* 0x00000004ff007c0c */ /* 0x000fe2000bf05270 */
[----:B------:R-:W-:-:S12]  /*0050*/  ULDC.64 UR4, c[0x0][0x118] ;  /* 0x0000460000047ab9 */ /* 0x000fd80000000a00 */
[----:B------:R-:W-:Y:S02]  /*0060*/  @P0 IMAD.MOV.U32 R2, RZ, RZ, R158 ;  /* 0x000000ffff020224 */ /* 0x000fe400078e009e */
[----:B------:R-:W-:-:S06]  /*0070*/  @P0 IMAD.MOV.U32 R3, RZ, RZ, R159 ;  /* 0x000000ffff030224 */ /* 0x000fcc00078e009f */
[----:B------:R-:W2:Y:S01]  /*0080*/  @P0 LDG.E.64 R2, [R2.64] ;  /* 0x0000000402020981 */ /* 0x000ea2000c1e1b00 */
[----:B------:R-:W-:Y:S01]  /*0090*/  MOV R246, c[0x0][0x230] ;  /* 0x00008c0000f67a02 */ /* 0x000fe20000000f00 */
[----:B------:R-:W-:-:S06]  /*00a0*/  IMAD.MOV.U32 R247, RZ, RZ, c[0x0][0x234] ;  /* 0x00008d00fff77624 */ /* 0x000fcc00078e00ff */
[----:B------:R-:W3:Y:S01]  /*00b0*/  @P0 LDG.E.64 R246, [R246.64] ;  /* 0x00000004f6f60981 */ /* 0x000ee2000c1e1b00 */
[----:B------:R-:W-:Y:S01]  /*00c0*/  MOV R143, c[0x0][0x168] ;  /* 0x00005a00008f7a02 */ /* 0x000fe20000000f00 */
[----:B------:R-:W-:Y:S02]  /*00d0*/  BSSY B0, `(.L_x_6808) ;  /* 0x000003e000007945 */ /* 0x000fe40003800000 */
[----:B------:R-:W0:Y:S01]  /*00e0*/  S2R R49, SR_TID.X ;  /* 0x0000000000317919 */ /* 0x000e220000002100 */
[----:B------:R-:W-:-:S03]  /*00f0*/  SHF.R.S32.HI R143, RZ, 0x1f, R143 ;  /* 0x0000001fff8f7819 */ /* 0x000fc6000001148f */
[----:B------:R-:W1:Y:S01]  /*0100*/  S2R R10, SR_CTAID.X ;  /* 0x00000000000a7919 */ /* 0x000e620000002500 */
[----:B------:R-:W-:Y:S02]  /*0110*/  LEA.HI R143, R143, c[0x0][0x168], RZ, 0x3 ;  /* 0x00005a008f8f7a11 */ /* 0x000fe400078f18ff */
[----:B0-----:R-:W-:Y:S01]  /*0120*/  LOP3.LUT R56, R49, 0x7f, RZ, 0xc0, !PT ;  /* 0x0000007f31387812 */ /* 0x001fe200078ec0ff */
[----:B-1----:R-:W-:-:S03]  /*0130*/  IMAD R48, R10, c[0x0][0x0], R49 ;  /* 0x000000000a307a24 */ /* 0x002fc600078e0231 */
[----:B------:R-:W-:Y:S02]  /*0140*/  LOP3.LUT R40, R56, 0x7f, RZ, 0x3c, !PT ;  /* 0x0000007f38287812 */ /* 0x000fe400078e3cff */
[----:B------:R-:W-:Y:S01]  /*0150*/  LEA.HI R37, R49, R10, RZ, 0x19 ;  /* 0x0000000a31257211 */ /* 0x000fe200078fc8ff */
[----:B------:R-:W-:Y:S01]  /*0160*/  IMAD.WIDE.U32 R4, R48, -0x326172a9, RZ ;  /* 0xcd9e8d5730047825 */ /* 0x000fe200078e00ff */
[----:B------:R-:W-:-:S04]  /*0170*/  LEA.HI.SX32 R40, R143, R40, 0x1d ;  /* 0x000000288f287211 */ /* 0x000fc800078feaff */
[C---:B------:R-:W-:Y:S02]  /*0180*/  ISETP.GE.U32.AND P6, PT, R40.reuse, 0x100, PT ;  /* 0x000001002800780c */ /* 0x040fe40003fc6070 */
[C---:B------:R-:W-:Y:S02]  /*0190*/  ISETP.GE.U32.AND P5, PT, R40.reuse, 0x180, PT ;  /* 0x000001802800780c */ /* 0x040fe40003fa6070 */
[----:B------:R-:W-:Y:S02]  /*01a0*/  ISETP.GE.U32.AND P4, PT, R40, 0x200, PT ;  /* 0x000002002800780c */ /* 0x000fe40003f86070 */
[----:B------:R-:W-:Y:S02]  /*01b0*/  P2R R50, PR, RZ, 0x40 ;  /* 0x00000040ff327803 */ /* 0x000fe40000000000 */
[----:B------:R-:W-:Y:S02]  /*01c0*/  P2R R51, PR, RZ, 0x20 ;  /* 0x00000020ff337803 */ /* 0x000fe40000000000 */
[----:B------:R-:W-:-:S02]  /*01d0*/  P2R R96, PR, RZ, 0x10 ;  /* 0x00000010ff607803 */ /* 0x000fc40000000000 */
[----:B--2---:R-:W-:-:S05]  /*01e0*/  @P0 IADD3 R158, P1, R2, c[0x0][0x240], RZ ;  /* 0x00009000029e0a10 */ /* 0x004fca0007f3e0ff */
[----:B------:R-:W-:Y:S01]  /*01f0*/  @P0 IMAD.X R159, RZ, RZ, R3, P1 ;  /* 0x000000ffff9f0224 */ /* 0x000fe200008e0603 */
[----:B------:R-:W-:Y:S02]  /*0200*/  LOP3.LUT P0, RZ, R40, 0xffffff80, RZ, 0xc0, !PT ;  /* 0xffffff8028ff7812 */ /* 0x000fe4000780c0ff */
[----:B---3--:R-:W-:Y:S02]  /*0210*/  IADD3 R45, R247, -0x4498517b, RZ ;  /* 0xbb67ae85f72d7810 */ /* 0x008fe40007ffe0ff */
[--C-:B------:R-:W-:Y:S02]  /*0220*/  SHF.R.U32.HI R47, RZ, 0x2, R159.reuse ;  /* 0x00000002ff2f7819 */ /* 0x100fe4000001169f */
[----:B------:R-:W-:Y:S02]  /*0230*/  SHF.R.U64 R46, R158, 0x2, R159 ;  /* 0x000000029e2e7819 */ /* 0x000fe4000000129f */
[----:B------:R-:W-:Y:S02]  /*0240*/  LOP3.LUT R6, R5, R47, R246, 0x96, !PT ;  /* 0x0000002f05067212 */ /* 0x000fe400078e96f6 */
[----:B------:R-:W-:Y:S01]  /*0250*/  IADD3 R44, R246, -0x61c88647, RZ ;  /* 0x9e3779b9f62c7810 */ /* 0x000fe20007ffe0ff */
[----:B------:R-:W-:Y:S01]  /*0260*/  IMAD.WIDE.U32 R2, R46, -0x2daee0ad, RZ ;  /* 0xd2511f532e027825 */ /* 0x000fe200078e00ff */
[----:B------:R-:W-:-:S02]  /*0270*/  IADD3 R43, R246, 0x3c6ef372, RZ ;  /* 0x3c6ef372f62b7810 */ /* 0x000fc40007ffe0ff */
[----:B------:R-:W-:Y:S01]  /*0280*/  IADD3 R42, R247, 0x76cf5d0a, RZ ;  /* 0x76cf5d0af72a7810 */ /* 0x000fe20007ffe0ff */
[----:B------:R-:W-:Y:S01]  /*0290*/  IMAD.WIDE.U32 R6, R6, -0x2daee0ad, RZ ;  /* 0xd2511f5306067825 */ /* 0x000fe200078e00ff */
[----:B------:R-:W-:Y:S02]  /*02a0*/  LOP3.LUT R3, R3, R247, RZ, 0x3c, !PT ;  /* 0x000000f703037212 */ /* 0x000fe400078e3cff */
[----:B------:R-:W-:Y:S02]  /*02b0*/  IADD3 R41, R247, 0x32370b8f, RZ ;  /* 0x32370b8ff7297810 */ /* 0x000fe40007ffe0ff */
[----:B------:R-:W-:Y:S01]  /*02c0*/  LOP3.LUT R8, R7, R2, R45, 0x96, !PT ;  /* 0x0000000207087212 */ /* 0x000fe200078e962d */
[----:B------:R-:W-:Y:S01]  /*02d0*/  IMAD.WIDE.U32 R2, R3, -0x326172a9, RZ ;  /* 0xcd9e8d5703027825 */ /* 0x000fe200078e00ff */
[C---:B------:R-:W-:Y:S02]  /*02e0*/  IADD3 R39, R246.reuse, -0x255992d5, RZ ;  /* 0xdaa66d2bf6277810 */ /* 0x040fe40007ffe0ff */
[----:B------:R-:W-:Y:S01]  /*02f0*/  IADD3 R38, R246, 0x78dde6e4, RZ ;  /* 0x78dde6e4f6267810 */ /* 0x000fe20007ffe0ff */
[----:B------:R-:W-:Y:S01]  /*0300*/  IMAD.WIDE.U32 R8, R8, -0x326172a9, RZ ;  /* 0xcd9e8d5708087825 */ /* 0x000fe200078e00ff */
[----:B------:R-:W-:-:S02]  /*0310*/  LOP3.LUT R3, R3, R44, R4, 0x96, !PT ;  /* 0x0000002c03037212 */ /* 0x000fc400078e9604 */
[----:B------:R-:W-:Y:S02]  /*0320*/  ISETP.GE.U32.AND P1, PT, R40, 0x280, PT ;  /* 0x000002802800780c */ /* 0x000fe40003f26070 */
        /* <DEDUP_REMOVED lines=24> */
.L_x_6809:
[----:B0-----:R-:W-:Y:S05]  /*04b0*/  BSYNC B0 ;  /* 0x0000000000007941 */ /* 0x001fea0003800000 */
.L_x_6808:
        /* <DEDUP_REMOVED lines=16> */
.L_x_6811:
[----:B0-----:R-:W-:Y:S05]  /*05c0*/  BSYNC B0 ;  /* 0x0000000000007941 */ /* 0x001fea0003800000 */
.L_x_6810:
        /* <DEDUP_REMOVED lines=16> */
.L_x_6813:
[----:B0-----:R-:W-:Y:S05]  /*06d0*/  BSYNC B0 ;  /* 0x0000000000007941 */ /* 0x001fea0003800000 */
.L_x_6812:
        /* <DEDUP_REMOVED lines=16> */
.L_x_6815:
[----:B0-----:R-:W-:Y:S05]  /*07e0*/  BSYNC B0 ;  /* 0x0000000000007941 */ /* 0x001fea0003800000 */
.L_x_6814:
        /* <DEDUP_REMOVED lines=15> */
.L_x_6817:
[----:B0-----:R-:W-:Y:S05]  /*08e0*/  BSYNC B0 ;  /* 0x0000000000007941 */ /* 0x001fea0003800000 */
.L_x_6816:
        /* <DEDUP_REMOVED lines=12> */
[----:B------:R-:W-:Y:S01]  /*09b0*/  LOP3.LUT R145, R145, R18, R34, 0x96, !PT ;  /* 0x0000001291917212 */ /* 0x000fe200078e9622 */
[----:B------:R-:W-:Y:S01]  /*09c0*/  HADD2.F32 R135, -RZ, R70.H1_H1 ;  /* 0x30000046ff877230 */ /* 0x000fe20000004100 */
[----:B------:R-:W-:Y:S01]  /*09d0*/  LOP3.LUT R152, R49, 0x60, RZ, 0xc0, !PT ;  /* 0x0000006031987812 */ /* 0x000fe200078ec0ff */
[--C-:B------:R-:W-:Y:S01]  /*09e0*/  HADD2.F32 R137, -RZ, R57.reuse.H0_H0 ;  /* 0x20000039ff897230 */ /* 0x100fe20000004100 */
[----:B------:R-:W-:Y:S01]  /*09f0*/  IADD3 R149, R247, 0x646e171e, RZ ;  /* 0x646e171ef7957810 */ /* 0x000fe20007ffe0ff */
[----:B------:R-:W-:Y:S01]  /*0a00*/  HADD2.F32 R140, -RZ, R57.H1_H1 ;  /* 0x30000039ff8c7230 */ /* 0x000fe20000004100 */
[----:B------:R-:W-:Y:S01]  /*0a10*/  LOP3.LUT R57, R143, 0x7f, RZ, 0xc0, !PT ;  /* 0x0000007f8f397812 */ /* 0x000fe200078ec0ff */
[--C-:B------:R-:W-:Y:S01]  /*0a20*/  HADD2.F32 R70, -RZ, R71.reuse.H0_H0 ;  /* 0x20000047ff467230 */ /* 0x100fe20000004100 */
[----:B------:R-:W-:Y:S01]  /*0a30*/  IADD3 R148, R246, -0x4ab325aa, RZ ;  /* 0xb54cda56f6947810 */ /* 0x000fe20007ffe0ff */
[----:B------:R-:W-:Y:S01]  /*0a40*/  HADD2.F32 R136, -RZ, R71.H1_H1 ;  /* 0x30000047ff887230 */ /* 0x000fe20000004100 */
[----:B------:R-:W-:Y:S01]  /*0a50*/  SHF.R.U32.HI R143, RZ, 0x2, R143 ;  /* 0x00000002ff8f7819 */ /* 0x000fe2000001168f */
[--C-:B------:R-:W-:Y:S01]  /*0a60*/  HADD2.F32 R127, -RZ, R66.reuse.H0_H0 ;  /* 0x20000042ff7f7230 */ /* 0x100fe20000004100 */
[----:B------:R-:W-:Y:S01]  /*0a70*/  IMAD.IADD R152, R57, 0x1, -R152 ;  /* 0x0000000139987824 */ /* 0x000fe200078e0a98 */
[----:B------:R-:W-:Y:S01]  /*0a80*/  HADD2.F32 R130, -RZ, R66.H1_H1 ;  /* 0x30000042ff827230 */ /* 0x000fe20000004100 */
[C---:B------:R-:W-:Y:S01]  /*0a90*/  IADD3 R147, R247.reuse, 0x1fd5c5a3, RZ ;  /* 0x1fd5c5a3f7937810 */ /* 0x040fe20007ffe0ff */
[--C-:B------:R-:W-:Y:S01]  /*0aa0*/  HADD2.F32 R129, -RZ, R67.reuse.H0_H0 ;  /* 0x20000043ff817230 */ /* 0x100fe20000004100 */
[----:B------:R-:W-:Y:S01]  /*0ab0*/  IADD3 R163, R247, -0x695add53, RZ ;  /* 0x96a522adf7a37810 */ /* 0x000fe20007ffe0ff */
[----:B------:R-:W-:Y:S01]  /*0ac0*/  HADD2.F32 R131, -RZ, R67.H1_H1 ;  /* 0x30000043ff837230 */ /* 0x000fe20000004100 */
[----:B------:R-:W-:Y:S01]  /*0ad0*/  IMAD.WIDE.U32 R66, R145, -0x2daee0ad, RZ ;  /* 0xd2511f5391427825 */ /* 0x000fe200078e00ff */
[--C-:B------:R-:W-:Y:S01]  /*0ae0*/  HADD2.F32 R71, -RZ, R56.reuse.H0_H0 ;  /* 0x20000038ff477230 */ /* 0x100fe20000004100 */
[----:B------:R-:W-:Y:S01]  /*0af0*/  IMNMX R152, RZ, R152, !PT ;  /* 0x00000098ff987217 */ /* 0x000fe20007800200 */
[----:B------:R-:W-:Y:S01]  /*0b00*/  HADD2.F32 R138, -RZ, R56.H1_H1 ;  /* 0x30000038ff8a7230 */ /* 0x000fe20000004100 */
[----:B------:R-:W-:Y:S01]  /*0b10*/  SHF.L.U32 R56, R49, 0x5, RZ ;  /* 0x0000000531387819 */ /* 0x000fe200000006ff */
[--C-:B------:R-:W-:Y:S01]  /*0b20*/  HADD2.F32 R123, -RZ, R79.reuse.H0_H0 ;  /* 0x2000004fff7b7230 */ /* 0x100fe20000004100 */
[----:B------:R-:W-:Y:S01]  /*0b30*/  IMNMX R152, R152, 0x20, PT ;  /* 0x0000002098987817 */ /* 0x000fe20003800200 */
[----:B------:R-:W-:Y:S01]  /*0b40*/  HADD2.F32 R124, -RZ, R79.H1_H1 ;  /* 0x3000004fff7c7230 */ /* 0x000fe20000004100 */
[----:B------:R-:W-:Y:S01]  /*0b50*/  LOP3.LUT R154, R56, 0x3e0, RZ, 0xc0, !PT ;  /* 0x000003e0389a7812 */ /* 0x000fe200078ec0ff */
[--C-:B------:R-:W-:Y:S01]  /*0b60*/  HADD2.F32 R79, -RZ, R64.reuse.H0_H0 ;  /* 0x20000040ff4f7230 */ /* 0x100fe20000004100 */
[----:B------:R-:W-:Y:S01]  /*0b70*/  LOP3.LUT R56, R67, R146, R149, 0x96, !PT ;  /* 0x0000009243387212 */ /* 0x000fe200078e9695 */
[----:B------:R-:W-:Y:S01]  /*0b80*/  HADD2.F32 R126, -RZ, R64.H1_H1 ;  /* 0x30000040ff7e7230 */ /* 0x000fe20000004100 */
[----:B------:R-:W-:Y:S01]  /*0b90*/  IADD3 R146, R246, 0x5384540f, RZ ;  /* 0x5384540ff6927810 */ /* 0x000fe20007ffe0ff */
[--C-:B------:R-:W-:Y:S01]  /*0ba0*/  HADD2.F32 R125, -RZ, R65.reuse.H0_H0 ;  /* 0x20000041ff7d7230 */ /* 0x100fe20000004100 */
[----:B------:R-:W-:Y:S01]  /*0bb0*/  IMAD.IADD R67, R57, 0x1, -R154 ;  /* 0x0000000139437824 */ /* 0x000fe200078e0a9a */
[----:B------:R-:W-:Y:S01]  /*0bc0*/  HADD2.F32 R128, -RZ, R65.H1_H1 ;  /* 0x30000041ff807230 */ /* 0x000fe20000004100 */
[----:B------:R-:W-:Y:S01]  /*0bd0*/  IMAD.WIDE.U32 R64, R151, -0x326172a9, RZ ;  /* 0xcd9e8d5797407825 */ /* 0x000fe200078e00ff */
[--C-:B------:R-:W-:Y:S01]  /*0be0*/  HADD2.F32 R139, -RZ, R58.reuse.H0_H0 ;  /* 0x2000003aff8b7230 */ /* 0x100fe20000004100 */
[----:B------:R-:W-:Y:S01]  /*0bf0*/  IADD3 R145, R247, -0x24c28bd8, RZ ;  /* 0xdb3d7428f7917810 */ /* 0x000fe20007ffe0ff */
[----:B------:R-:W-:Y:S01]  /*0c00*/  HADD2.F32 R142, -RZ, R58.H1_H1 ;  /* 0x3000003aff8e7230 */ /* 0x000fe20000004100 */
[----:B------:R-:W-:Y:S01]  /*0c10*/  IMAD.WIDE.U32 R56, R56, -0x326172a9, RZ ;  /* 0xcd9e8d5738387825 */ /* 0x000fe200078e00ff */
[----:B------:R-:W-:Y:S01]  /*0c20*/  LOP3.LUT R58, R65, R144, R148, 0x96, !PT ;  /* 0x00000090413a7212 */ /* 0x000fe200078e9694 */
[--C-:B------:R-:W-:Y:S01]  /*0c30*/  HADD2.F32 R144, -RZ, R60.reuse.H0_H0 ;  /* 0x2000003cff907230 */ /* 0x100fe20000004100 */
[----:B------:R-:W-:Y:S01]  /*0c40*/  LOP3.LUT R65, R143, 0x3fffffe0, RZ, 0xc0, !PT ;  /* 0x3fffffe08f417812 */ /* 0x000fe200078ec0ff */
[----:B------:R-:W-:Y:S01]  /*0c50*/  HADD2.F32 R151, -RZ, R60.H1_H1 ;  /* 0x3000003cff977230 */ /* 0x000fe20000004100 */
[----:B------:R-:W-:Y:S01]  /*0c60*/  LOP3.LUT R64, R57, R64, R146, 0x96, !PT ;  /* 0x0000004039407212 */ /* 0x000fe200078e9692 */
[--C-:B------:R-:W-:Y:S01]  /*0c70*/  HADD2.F32 R141, -RZ, R59.reuse.H0_H0 ;  /* 0x2000003bff8d7230 */ /* 0x100fe20000004100 */
[----:B------:R-:W-:Y:S01]  /*0c80*/  IADD3 R57, R152, R65, RZ ;  /* 0x0000004198397210 */ /* 0x000fe20007ffe0ff */
[----:B------:R-:W-:Y:S01]  /*0c90*/  HADD2.F32 R150, -RZ, R59.H1_H1 ;  /* 0x3000003bff967230 */ /* 0x000fe20000004100 */
[----:B------:R-:W-:Y:S01]  /*0ca0*/  IMAD.WIDE.U32 R58, R58, -0x2daee0ad, RZ ;  /* 0xd2511f533a3a7825 */ /* 0x000fe200078e00ff */
[----:B------:R-:W-:Y:S01]  /*0cb0*/  IADD3 R143, R246, -0xe443238, RZ ;  /* 0xf1bbcdc8f68f7810 */ /* 0x000fe20007ffe0ff */
[--C-:B------:R-:W-:Y:S01]  /*0cc0*/  HADD2.F32 R154, -RZ, R62.reuse.H0_H0 ;  /* 0x2000003eff9a7230 */ /* 0x100fe20000004100 */
[----:B------:R-:W-:Y:S01]  /*0cd0*/  IMNMX R67, RZ, R67, !PT ;  /* 0x00000043ff437217 */ /* 0x000fe20007800200 */
[----:B------:R-:W-:Y:S01]  /*0ce0*/  IMAD.SHL.U32 R60, R57, 0x8, RZ ;  /* 0x00000008393c7824 */ /* 0x000fe200078e00ff */
[----:B------:R-:W-:Y:S01]  /*0cf0*/  LOP3.LUT R66, R59, R66, R147, 0x96, !PT ;  /* 0x000000423b427212 */ /* 0x000fe200078e9693 */
[----:B------:R-:W-:Y:S01]  /*0d00*/  IMAD.HI.U32 R57, R64, -0x2daee0ad, RZ ;  /* 0xd2511f5340397827 */ /* 0x000fe200078e00ff */
[----:B------:R-:W-:Y:S01]  /*0d10*/  HADD2.F32 R155, -RZ, R62.H1_H1 ;  /* 0x3000003eff9b7230 */ /* 0x000fe20000004100 */
[----:B------:R-:W-:Y:S01]  /*0d20*/  IMNMX R62, R67, 0x20, PT ;  /* 0x00000020433e7817 */ /* 0x000fe20003800200 */
[--C-:B------:R-:W-:Y:S01]  /*0d30*/  HADD2.F32 R106, -RZ, R94.reuse.H0_H0 ;  /* 0x2000005eff6a7230 */ /* 0x100fe20000004100 */
[----:B------:R-:W0:Y:S01]  /*0d40*/  I2F.U32 R60, R60 ;  /* 0x0000003c003c7306 */ /* 0x000e220000201000 */
[----:B------:R-:W-:Y:S01]  /*0d50*/  IMAD.HI.U32 R59, R66, -0x326172a9, RZ ;  /* 0xcd9e8d57423b7827 */ /* 0x000fe200078e00ff */
[----:B------:R-:W-:Y:S01]  /*0d60*/  LOP3.LUT R58, R57, R58, R145, 0x96, !PT ;  /* 0x0000003a393a7212 */ /* 0x000fe200078e9691 */
[----:B------:R-:W-:Y:S01]  /*0d70*/  HADD2.F32 R107, -RZ, R94.H1_H1 ;  /* 0x3000005eff6b7230 */ /* 0x000fe20000004100 */
[----:B------:R-:W-:Y:S01]  /*0d80*/  IADD3 R162, R246, -0x700cb87f, RZ ;  /* 0x8ff34781f6a27810 */ /* 0x000fe20007ffe0ff */
[--C-:B------:R-:W-:Y:S01]  /*0d90*/  HADD2.F32 R33, -RZ, R12.reuse.H0_H0 ;  /* 0x2000000cff217230 */ /* 0x100fe20000004100 */
[----:B------:R-:W-:Y:S01]  /*0da0*/  LOP3.LUT R59, R59, R56, R143, 0x96, !PT ;  /* 0x000000383b3b7212 */ /* 0x000fe200078e968f */
[----:B------:R-:W-:Y:S01]  /*0db0*/  HADD2.F32 R32, -RZ, R12.H1_H1 ;  /* 0x3000000cff207230 */ /* 0x000fe20000004100 */
[----:B------:R-:W-:Y:S01]  /*0dc0*/  IMAD R161, R64, -0x2daee0ad, RZ ;  /* 0xd2511f5340a17824 */ /* 0x000fe200078e02ff */
[--C-:B------:R-:W-:Y:S01]  /*0dd0*/  HADD2.F32 R31, -RZ, R13.reuse.H0_H0 ;  /* 0x2000000dff1f7230 */ /* 0x100fe20000004100 */
[----:B------:R-:W-:Y:S01]  /*0de0*/  IMAD R160, R66, -0x326172a9, RZ ;  /* 0xcd9e8d5742a07824 */ /* 0x000fe200078e02ff */
[----:B------:R-:W-:Y:S01]  /*0df0*/  HADD2.F32 R30, -RZ, R13.H1_H1 ;  /* 0x3000000dff1e7230 */ /* 0x000fe20000004100 */
[----:B------:R-:W-:Y:S01]  /*0e00*/  IMAD.HI.U32 R56, R59, -0x2daee0ad, RZ ;  /* 0xd2511f533b387827 */ /* 0x000fe200078e00ff */
[--C-:B------:R-:W-:Y:S01]  /*0e10*/  HADD2.F32 R29, -RZ, R14.reuse.H0_H0 ;  /* 0x2000000eff1d7230 */ /* 0x100fe20000004100 */
[----:B------:R-:W-:Y:S01]  /*0e20*/  LOP3.LUT R159, R158, 0x3, RZ, 0xc0, !PT ;  /* 0x000000039e9f7812 */ /* 0x000fe200078ec0ff */
[----:B------:R-:W-:Y:S01]  /*0e30*/  HADD2.F32 R28, -RZ, R14.H1_H1 ;  /* 0x3000000eff1c7230 */ /* 0x000fe20000004100 */
[----:B0-----:R0:W1:Y:S01]  /*0e40*/  MUFU.RCP R186, R60 ;  /* 0x0000003c00ba7308 */ /* 0x0010620000001000 */
[--C-:B------:R-:W-:Y:S01]  /*0e50*/  HADD2.F32 R27, -RZ, R15.reuse.H0_H0 ;  /* 0x2000000fff1b7230 */ /* 0x100fe20000004100 */
[----:B------:R-:W-:Y:S01]  /*0e60*/  IMAD.HI.U32 R57, R58, -0x326172a9, RZ ;  /* 0xcd9e8d573a397827 */ /* 0x000fe200078e00ff */
[----:B------:R-:W-:Y:S01]  /*0e70*/  HADD2.F32 R26, -RZ, R15.H1_H1 ;  /* 0x3000000fff1a7230 */ /* 0x000fe20000004100 */
[----:B------:R-:W-:Y:S01]  /*0e80*/  LOP3.LUT R161, R56, R161, R163, 0x96, !PT ;  /* 0x000000a138a17212 */ /* 0x000fe200078e96a3 */
[--C-:B------:R-:W-:Y:S01]  /*0e90*/  HADD2.F32 R21, -RZ, R10.reuse.H0_H0 ;  /* 0x2000000aff157230 */ /* 0x100fe20000004100 */
[----:B------:R-:W-:Y:S01]  /*0ea0*/  IMAD.IADD R62, R65, 0x1, R62 ;  /* 0x00000001413e7824 */ /* 0x000fe200078e023e */
[----:B------:R-:W-:Y:S01]  /*0eb0*/  HADD2.F32 R20, -RZ, R10.H1_H1 ;  /* 0x3000000aff147230 */ /* 0x000fe20000004100 */
[----:B------:R-:W-:Y:S01]  /*0ec0*/  MOV R157, 0x1 ;  /* 0x00000001009d7802 */ /* 0x000fe20000000f00 */
[--C-:B------:R-:W-:Y:S01]  /*0ed0*/  HADD2.F32 R19, -RZ, R11.reuse.H0_H0 ;  /* 0x2000000bff137230 */ /* 0x100fe20000004100 */
[----:B------:R-:W-:Y:S01]  /*0ee0*/  LOP3.LUT R160, R57, R160, R162, 0x96, !PT ;  /* 0x000000a039a07212 */ /* 0x000fe200078e96a2 */
[----:B------:R-:W-:Y:S01]  /*0ef0*/  HADD2.F32 R18, -RZ, R11.H1_H1 ;  /* 0x3000000bff127230 */ /* 0x000fe20000004100 */
[----:B------:R-:W-:Y:S01]  /*0f00*/  IMAD.MOV.U32 R158, RZ, RZ, RZ ;  /* 0x000000ffff9e7224 */ /* 0x000fe200078e00ff */
[--C-:B------:R-:W-:Y:S01]  /*0f10*/  HADD2.F32 R94, -RZ, R95.reuse.H0_H0 ;  /* 0x2000005fff5e7230 */ /* 0x100fe20000004100 */
[----:B------:R-:W-:Y:S01]  /*0f20*/  IMAD.SHL.U32 R184, R62, 0x8, RZ ;  /* 0x000000083eb87824 */ /* 0x000fe200078e00ff */
[----:B------:R-:W-:Y:S01]  /*0f30*/  HADD2.F32 R108, -RZ, R95.H1_H1 ;  /* 0x3000005fff6c7230 */ /* 0x000fe20000004100 */
[----:B------:R-:W-:Y:S01]  /*0f40*/  IMAD R180, R59, -0x2daee0ad, RZ ;  /* 0xd2511f533bb47824 */ /* 0x000fe200078e02ff */
[--C-:B------:R-:W-:Y:S01]  /*0f50*/  HADD2.F32 R115, -RZ, R87.reuse.H0_H0 ;  /* 0x20000057ff737230 */ /* 0x100fe20000004100 */
[----:B------:R-:W-:Y:S01]  /*0f60*/  IMAD R182, R58, -0x326172a9, RZ ;  /* 0xcd9e8d573ab67824 */ /* 0x000fe200078e02ff */
[----:B------:R-:W-:Y:S01]  /*0f70*/  HADD2.F32 R116, -RZ, R87.H1_H1 ;  /* 0x30000057ff747230 */ /* 0x000fe20000004100 */
[----:B------:R-:W-:Y:S01]  /*0f80*/  ULDC.U8 UR6, c[0x0][0x1f0] ;  /* 0x00007c0000067ab9 */ /* 0x000fe20000000000 */
        /* <DEDUP_REMOVED lines=72> */
[----:B------:R-:W-:-:S02]  /*1410*/  HADD2.F32 R152, -RZ, R61.H0_H0 ;  /* 0x2000003dff987230 */ /* 0x000fc40000004100 */
[----:B------:R-:W-:Y:S02]  /*1420*/  HADD2.F32 R153, -RZ, R61.H1_H1 ;  /* 0x3000003dff997230 */ /* 0x000fe40000004100 */
[--C-:B------:R-:W-:Y:S02]  /*1430*/  HADD2.F32 R156, -RZ, R63.reuse.H0_H0 ;  /* 0x2000003fff9c7230 */ /* 0x100fe40000004100 */
[----:B01----:R-:W-:Y:S02]  /*1440*/  HADD2.F32 R165, -RZ, R63.H1_H1 ;  /* 0x3000003fffa57230 */ /* 0x003fe40000004100 */
.L_x_7249:
[----:B------:R-:W-:-:S10]  /*1450*/  HFMA2.MMA R64, -RZ, RZ, 0, 2.384185791015625e-07 ;  /* 0x00000004ff407435 */ /* 0x000fd400000001ff */
[----:B------:R-:W-:-:S05]  /*1460*/  IMAD.WIDE R66, R37, R64, c[0x0][0x1d0] ;  /* 0x0000740025427625 */ /* 0x000fca00078e0240 */
[----:B------:R0:W2:Y:S01]  /*1470*/  LDG.E R196, [R66.64] ;  /* 0x0000000442c47981 */ /* 0x0000a2000c1e1900 */
[----:B------:R-:W-:-:S05]  /*1480*/  IMAD.WIDE R64, R37, R64, c[0x0][0x1d8] ;  /* 0x0000760025407625 */ /* 0x000fca00078e0240 */
[----:B------:R1:W5:Y:S01]  /*1490*/  LDG.E R188, [R64.64] ;  /* 0x0000000440bc7981 */ /* 0x000362000c1e1900 */
[----:B------:R-:W-:Y:S01]  /*14a0*/  IMAD R190, R37, c[0x0][0x168], RZ ;  /* 0x00005a0025be7a24 */ /* 0x000fe200078e02ff */
[----:B------:R-:W-:Y:S01]  /*14b0*/  BSSY B0, `(.L_x_6818) ;  /* 0x0000339000007945 */ /* 0x000fe20003800000 */
[----:B0-----:R-:W-:-:S03]  /*14c0*/  LOP3.LUT R66, R49, 0x7f, RZ, 0xc0, !PT ;  /* 0x0000007f31427812 */ /* 0x001fc600078ec0ff */
[----:B------:R-:W-:-:S04]  /*14d0*/  SHF.R.S32.HI R249, RZ, 0x1f, R190 ;  /* 0x0000001ffff97819 */ /* 0x000fc800000114be */
[----:B------:R-:W-:Y:S02]  /*14e0*/  LEA.HI R249, R249, R190, RZ, 0x3 ;  /* 0x000000bef9f97211 */ /* 0x000fe400078f18ff */
[----:B------:R-:W-:Y:S02]  /*14f0*/  SHF.R.S32.HI R190, RZ, 0x1f, R37 ;  /* 0x0000001fffbe7819 */ /* 0x000fe40000011425 */
[----:B------:R-:W-:Y:S02]  /*1500*/  LEA.HI.SX32 R194, R249, R66, 0x1d ;  /* 0x00000042f9c27211 */ /* 0x000fe400078feaff */
[----:B--2---:R-:W-:-:S13]  /*1510*/  ISETP.GE.AND P2, PT, R196, 0x1, PT ;  /* 0x00000001c400780c */ /* 0x004fda0003f46270 */
[----:B------:R-:W-:-:S05]  /*1520*/  @P2 IADD3 R192, R196, -0x1, RZ ;  /* 0xffffffffc4c02810 */ /* 0x000fca0007ffe0ff */
[----:B------:R-:W-:-:S05]  /*1530*/  @P2 IMAD R192, R192, c[0x0][0x168], RZ ;  /* 0x00005a00c0c02a24 */ /* 0x000fca00078e02ff */
[----:B------:R-:W-:-:S04]  /*1540*/  @P2 SHF.R.S32.HI R251, RZ, 0x1f, R192 ;  /* 0x0000001ffffb2819 */ /* 0x000fc800000114c0 */
[----:B------:R-:W-:Y:S01]  /*1550*/  @P2 LEA.HI R251, R251, R192, RZ, 0x3 ;  /* 0x000000c0fbfb2211 */ /* 0x000fe200078f18ff */
[----:B------:R-:W-:-:S03]  /*1560*/  IMAD.MOV.U32 R192, RZ, RZ, RZ ;  /* 0x000000ffffc07224 */ /* 0x000fc600078e00ff */
[----:B------:R-:W-:Y:S01]  /*1570*/  @P2 LEA.HI.SX32 R192, R251, R66, 0x1d ;  /* 0x00000042fbc02211 */ /* 0x000fe200078feaff */
[----:B------:R-:W-:Y:S05]  /*1580*/  @!P0 BRA `(.L_x_6819) ;  /* 0x000032b000008947 */ /* 0x000fea0003800000 */
[----:B-1----:R-:W-:Y:S01]  /*1590*/  ISETP.NE.U32.AND P3, PT, RZ, c[0x0][0x180], PT ;  /* 0x00006000ff007a0c */ /* 0x002fe20003f65070 */
[----:B------:R-:W-:-:S03]  /*15a0*/  @P2 IMAD.MOV.U32 R67, RZ, RZ, 0x10 ;  /* 0x00000010ff432424 */ /* 0x000fc600078e00ff */
[----:B------:R-:W-:Y:S01]  /*15b0*/  ISETP.NE.AND.EX P3, PT, RZ, c[0x0][0x184], PT, P3 ;  /* 0x00006100ff007a0c */ /* 0x000fe20003f65330 */
[----:B------:R-:W-:-:S05]  /*15c0*/  @P2 IMAD.WIDE.U32 R66, R192, R67, c[0x0][0x170] ;  /* 0x00005c00c0422625 */ /* 0x000fca00078e0043 */
[----:B------:R0:W5:Y:S07]  /*15d0*/  @P2 LDG.E.128 R56, [R66.64] ;  /* 0x0000000442382981 */ /* 0x00016e000c1e1d00 */
        /* <DEDUP_REMOVED lines=12> */
.L_x_6821:
        /* <DEDUP_REMOVED lines=12> */
.L_x_6824:
[----:B------:R-:W-:Y:S02]  /*1760*/  IMAD.MOV.U32 R164, RZ, RZ, R182 ;  /* 0x000000ffffa47224 */ /* 0x000fe400078e00b6 */
.L_x_6825:
[----:B------:R-:W-:Y:S05]  /*1770*/  BSYNC B2 ;  /* 0x0000000000027941 */ /* 0x000fea0003800000 */
.L_x_6823:
        /* <DEDUP_REMOVED lines=16> */
.L_x_6829:
[----:B------:R-:W-:Y:S05]  /*1880*/  BSYNC B3 ;  /* 0x0000000000037941 */ /* 0x000fea0003800000 */
.L_x_6828:
        /* <DEDUP_REMOVED lines=42> */
[----:B------:R-:W-:-:S06]  /*1b30*/  HFMA2.MMA R64, -RZ, RZ, 0, 0 ;  /* 0x00000000ff407435 */ /* 0x000fcc00000001ff */
.L_x_6827:
[----:B------:R-:W-:Y:S05]  /*1b40*/  BSYNC B2 ;  /* 0x0000000000027941 */ /* 0x000fea0003800000 */
.L_x_6826:
        /* <DEDUP_REMOVED lines=10> */
[----:B------:R-:W-:Y:S01]  /*1bf0*/  FMUL.FTZ R167, R33, R66 ;  /* 0x0000004221a77220 */ /* 0x000fe20000410000 */
[----:B------:R-:W-:-:S03]  /*1c00*/  PRMT R164, R65, 0x7610, R164 ;  /* 0x0000761041a47816 */ /* 0x000fc600000000a4 */
[----:B------:R-:W-:Y:S02]  /*1c10*/  @P3 FADD.FTZ R167, R198, R167 ;  /* 0x000000a7c6a73221 */ /* 0x000fe40000010000 */
.L_x_6822:
[----:B------:R-:W-:Y:S05]  /*1c20*/  BSYNC B1 ;  /* 0x0000000000017941 */ /* 0x000fea0003800000 */
.L_x_6820:
        /* <DEDUP_REMOVED lines=8> */
.L_x_6831:
        /* <DEDUP_REMOVED lines=12> */
.L_x_6834:
[----:B------:R-:W-:Y:S02]  /*1d70*/  IMAD.MOV.U32 R159, RZ, RZ, R182 ;  /* 0x000000ffff9f7224 */ /* 0x000fe400078e00b6 */
.L_x_6835:
[----:B------:R-:W-:Y:S05]  /*1d80*/  BSYNC B2 ;  /* 0x0000000000027941 */ /* 0x000fea0003800000 */
.L_x_6833:
        /* <DEDUP_REMOVED lines=16> */
.L_x_6839:
[----:B------:R-:W-:Y:S05]  /*1e90*/  BSYNC B3 ;  /* 0x0000000000037941 */ /* 0x000fea0003800000 */
.L_x_6838:
        /* <DEDUP_REMOVED lines=36> */
[----:B------:R-:W-:Y:S01]  /*20e0*/  IMAD.MOV.U32 R65, RZ, RZ, RZ ;  /* 0x000000ffff417224 */ /* 0x000fe200078e00ff */
[----:B------:R-:W-:Y:S01]  /*20f0*/  LOP3.LUT R180, R161, R66, R143, 0x96, !PT ;  /* 0x00000042a1b47212 */ /* 0x000fe200078e968f */
[----:B------:R-:W-:-:S04]  /*2100*/  IMAD.WIDE.U32 R66, R67, -0x326172a9, RZ ;  /* 0xcd9e8d5743427825 */ /* 0x000fc800078e00ff */
[----:B------:R-:W-:Y:S01]  /*2110*/  IMAD.WIDE.U32 R180, R180, -0x2daee0ad, RZ ;  /* 0xd2511f53b4b47825 */ /* 0x000fe200078e00ff */
[----:B------:R-:W-:Y:S02]  /*2120*/  LOP3.LUT R160, R67, R160, R162, 0x96, !PT ;  /* 0x000000a043a07212 */ /* 0x000fe400078e96a2 */
[----:B------:R-:W-:Y:S02]  /*2130*/  MOV R182, R66 ;  /* 0x0000004200b67202 */ /* 0x000fe40000000f00 */
[----:B------:R-:W-:Y:S02]  /*2140*/  LOP3.LUT R161, R181, R64, R163, 0x96, !PT ;  /* 0x00000040b5a17212 */ /* 0x000fe400078e96a3 */
.L_x_6837:
[----:B------:R-:W-:Y:S05]  /*2150*/  BSYNC B2 ;  /* 0x0000000000027941 */ /* 0x000fea0003800000 */
.L_x_6836:
        /* <DEDUP_REMOVED lines=10> */
[----:B------:R-:W-:-:S04]  /*2200*/  FMUL.FTZ R169, R32, R169 ;  /* 0x000000a920a97220 */ /* 0x000fc80000410000 */
[----:B------:R-:W-:Y:S02]  /*2210*/  @P3 FADD.FTZ R169, R64, R169 ;  /* 0x000000a940a93221 */ /* 0x000fe40000010000 */
.L_x_6832:
[----:B------:R-:W-:Y:S05]  /*2220*/  BSYNC B1 ;  /* 0x0000000000017941 */ /* 0x000fea0003800000 */
.L_x_6830:
        /* <DEDUP_REMOVED lines=8> */
.L_x_6841:
        /* <DEDUP_REMOVED lines=12> */
.L_x_6844:
[----:B------:R-:W-:Y:S02]  /*2370*/  MOV R159, R182 ;  /* 0x000000b6009f7202 */ /* 0x000fe40000000f00 */
.L_x_6845:
[----:B------:R-:W-:Y:S05]  /*2380*/  BSYNC B2 ;  /* 0x0000000000027941 */ /* 0x000fea0003800000 */
.L_x_6843:
        /* <DEDUP_REMOVED lines=16> */
.L_x_6849:
[----:B------:R-:W-:Y:S05]  /*2490*/  BSYNC B3 ;  /* 0x0000000000037941 */ /* 0x000fea0003800000 */
.L_x_6848:
        /* <DEDUP_REMOVED lines=42> */
[----:B------:R-:W-:Y:S02]  /*2740*/  IMAD.MOV.U32 R64, RZ, RZ, RZ ;  /* 0x000000ffff407224 */ /* 0x000fe400078e00ff */
.L_x_6847:
[----:B------:R-:W-:Y:S05]  /*2750*/  BSYNC B2 ;  /* 0x0000000000027941 */ /* 0x000fea0003800000 */
.L_x_6846:
[----:B------:R-:W0:Y:S01]  /*2760*/  I2F.U32 R65, R159 ;  /* 0x0000009f00417306 */ /* 0x000e220000201000 */
[----:B------:R-:W-:Y:S01]  /*2770*/  HFMA2.MMA R168, -RZ, RZ, 0.1171875, 0 ;  /* 0x2f800000ffa87435 */ /* 0x000fe200000001ff */
[----:B-----5:R-:W-:Y:S02]  /*2780*/  HADD2.F32 R66, -RZ, R57.H0_H0 ;  /* 0x20000039ff427230 */ /* 0x020fe40000004100 */
[----:B------:R-:W-:-:S03]  /*2790*/  @P3 HADD2.F32 R198, -RZ, R61.H0_H0 ;  /* 0x2000003dffc63230 */ /* 0x000fc60000004100 */
[----:B------:R-:W-:-:S04]  /*27a0*/  FMUL.FTZ R66, R66, c[0x0][0x1ec] ;  /* 0x00007b0042427a20 */ /* 0x000fc80000410000 */
[----:B------:R-:W-:Y:S02]  /*27b0*/  FMUL.FTZ R66, R66, c[0x0][0x1e8] ;  /* 0x00007a0042427a20 */ /* 0x000fe40000410000 */
[----:B0-----:R-:W-:-:S05]  /*27c0*/  FFMA.FTZ R65, R65, R168, 1.1641532182693481445e-10 ;  /* 0x2f00000041417423 */ /* 0x001fca00000100a8 */
[----:B------:R-:W-:-:S04]  /*27d0*/  FSETP.GTU.FTZ.AND P5, PT, R65, c[0x0][0x1e4], PT ;  /* 0x0000790041007a0b */ /* 0x000fc80003fbc000 */
[----:B------:R-:W-:Y:S02]  /*27e0*/  FSEL R66, R66, RZ, !P5 ;  /* 0x000000ff42427208 */ /* 0x000fe40006800000 */
[----:B------:R-:W-:-:S03]  /*27f0*/  SEL R168, RZ, 0x1, P5 ;  /* 0x00000001ffa87807 */ /* 0x000fc60002800000 */
[----:B------:R-:W-:-:S04]  /*2800*/  FMUL.FTZ R171, R31, R66 ;  /* 0x000000421fab7220 */ /* 0x000fc80000410000 */
[----:B------:R-:W-:Y:S02]  /*2810*/  @P3 FADD.FTZ R171, R198, R171 ;  /* 0x000000abc6ab3221 */ /* 0x000fe40000010000 */
.L_x_6842:
[----:B------:R-:W-:Y:S05]  /*2820*/  BSYNC B1 ;  /* 0x0000000000017941 */ /* 0x000fea0003800000 */
.L_x_6840:
        /* <DEDUP_REMOVED lines=8> */
.L_x_6851:
        /* <DEDUP_REMOVED lines=12> */
.L_x_6854:
[----:B------:R-:W-:Y:S02]  /*2970*/  IMAD.MOV.U32 R159, RZ, RZ, R182 ;  /* 0x000000ffff9f7224 */ /* 0x000fe400078e00b6 */
.L_x_6855:
[----:B------:R-:W-:Y:S05]  /*2980*/  BSYNC B2 ;  /* 0x0000000000027941 */ /* 0x000fea0003800000 */
.L_x_6853:
        /* <DEDUP_REMOVED lines=16> */
.L_x_6859:
[----:B------:R-:W-:Y:S05]  /*2a90*/  BSYNC B3 ;  /* 0x0000000000037941 */ /* 0x000fea0003800000 */
.L_x_6858:
        /* <DEDUP_REMOVED lines=35> */
[----:B------:R-:W-:Y:S01]  /*2cd0*/  LOP3.LUT R67, R65, R180, R145, 0x96, !PT ;  /* 0x000000b441437212 */ /* 0x000fe200078e9691 */
[----:B------:R-:W-:-:S03]  /*2ce0*/  HFMA2.MMA R65, -RZ, RZ, 0, 0 ;  /* 0x00000000ff417435 */ /* 0x000fc600000001ff */
[----:B------:R-:W-:Y:S01]  /*2cf0*/  LOP3.LUT R180, R161, R66, R143, 0x96, !PT ;  /* 0x00000042a1b47212 */ /* 0x000fe200078e968f */
[----:B------:R-:W-:-:S04]  /*2d00*/  IMAD.WIDE.U32 R66, R67, -0x326172a9, RZ ;  /* 0xcd9e8d5743427825 */ /* 0x000fc800078e00ff */
[----:B------:R-:W-:Y:S01]  /*2d10*/  IMAD.WIDE.U32 R180, R180, -0x2daee0ad, RZ ;  /* 0xd2511f53b4b47825 */ /* 0x000fe200078e00ff */
[----:B------:R-:W-:-:S03]  /*2d20*/  LOP3.LUT R160, R67, R160, R162, 0x96, !PT ;  /* 0x000000a043a07212 */ /* 0x000fc600078e96a2 */
[----:B------:R-:W-:Y:S01]  /*2d30*/  IMAD.MOV.U32 R182, RZ, RZ, R66 ;  /* 0x000000ffffb67224 */ /* 0x000fe200078e0042 */
[----:B------:R-:W-:Y:S02]  /*2d40*/  LOP3.LUT R161, R181, R64, R163, 0x96, !PT ;  /* 0x00000040b5a17212 */ /* 0x000fe400078e96a3 */
.L_x_6857:
[----:B------:R-:W-:Y:S05]  /*2d50*/  BSYNC B2 ;  /* 0x0000000000027941 */ /* 0x000fea0003800000 */
.L_x_6856:
        /* <DEDUP_REMOVED lines=12> */
.L_x_6852:
[----:B------:R-:W-:Y:S05]  /*2e20*/  BSYNC B1 ;  /* 0x0000000000017941 */ /* 0x000fea0003800000 */
.L_x_6850:
        /* <DEDUP_REMOVED lines=8> */
.L_x_6861:
        /* <DEDUP_REMOVED lines=12> */
.L_x_6864:
[----:B------:R-:W-:Y:S02]  /*2f70*/  IMAD.MOV.U32 R159, RZ, RZ, R182 ;  /* 0x000000ffff9f7224 */ /* 0x000fe400078e00b6 */
.L_x_6865:
[----:B------:R-:W-:Y:S05]  /*2f80*/  BSYNC B2 ;  /* 0x0000000000027941 */ /* 0x000fea0003800000 */
.L_x_6863:
        /* <DEDUP_REMOVED lines=16> */
.L_x_6869:
[----:B------:R-:W-:Y:S05]  /*3090*/  BSYNC B3 ;  /* 0x0000000000037941 */ /* 0x000fea0003800000 */
.L_x_6868:
        /* <DEDUP_REMOVED lines=40> */
[----:B------:R-:W-:Y:S02]  /*3320*/  MOV R182, R66 ;  /* 0x0000004200b67202 */ /* 0x000fe40000000f00 */
[----:B------:R-:W-:Y:S01]  /*3330*/  LOP3.LUT R161, R181, R64, R163, 0x96, !PT ;  /* 0x00000040b5a17212 */ /* 0x000fe200078e96a3 */
[----:B------:R-:W-:Y:S02]  /*3340*/  IMAD.MOV.U32 R64, RZ, RZ, RZ ;  /* 0x000000ffff407224 */ /* 0x000fe400078e00ff */
.L_x_6867:
[----:B------:R-:W-:Y:S05]  /*3350*/  BSYNC B2 ;  /* 0x0000000000027941 */ /* 0x000fea0003800000 */
.L_x_6866:
        /* <DEDUP_REMOVED lines=12> */
.L_x_6862:
[----:B------:R-:W-:Y:S05]  /*3420*/  BSYNC B1 ;  /* 0x0000000000017941 */ /* 0x000fea0003800000 */
.L_x_6860:
        /* <DEDUP_REMOVED lines=8> */
.L_x_6871:
        /* <DEDUP_REMOVED lines=12> */
.L_x_6874:
[----:B------:R-:W-:Y:S02]  /*3570*/  MOV R159, R182 ;  /* 0x000000b6009f7202 */ /* 0x000fe40000000f00 */
.L_x_6875:
[----:B------:R-:W-:Y:S05]  /*3580*/  BSYNC B2 ;  /* 0x0000000000027941 */ /* 0x000fea0003800000 */
.L_x_6873:
        /* <DEDUP_REMOVED lines=16> */
.L_x_6879:
[----:B------:R-:W-:Y:S05]  /*3690*/  BSYNC B3 ;  /* 0x0000000000037941 */ /* 0x000fea0003800000 */
.L_x_6878:
        /* <DEDUP_REMOVED lines=40> */
[----:B------:R-:W-:-:S03]  /*3920*/  LOP3.LUT R160, R67, R160, R162, 0x96, !PT ;  /* 0x000000a043a07212 */ /* 0x000fc600078e96a2 */
[----:B------:R-:W-:Y:S01]  /*3930*/  IMAD.MOV.U32 R182, RZ, RZ, R66 ;  /* 0x000000ffffb67224 */ /* 0x000fe200078e0042 */
[----:B------:R-:W-:Y:S02]  /*3940*/  LOP3.LUT R161, R181, R64, R163, 0x96, !PT ;  /* 0x00000040b5a17212 */ /* 0x000fe400078e96a3 */
.L_x_6877:
[----:B------:R-:W-:Y:S05]  /*3950*/  BSYNC B2 ;  /* 0x0000000000027941 */ /* 0x000fea0003800000 */
.L_x_6876:
        /* <DEDUP_REMOVED lines=12> */
.L_x_6872:
[----:B------:R-:W-:Y:S05]  /*3a20*/  BSYNC B1 ;  /* 0x0000000000017941 */ /* 0x000fea0003800000 */
.L_x_6870:
        /* <DEDUP_REMOVED lines=8> */
.L_x_6881:
        /* <DEDUP_REMOVED lines=12> */
.L_x_6884:
[----:B------:R-:W-:Y:S02]  /*3b70*/  IMAD.MOV.U32 R159, RZ, RZ, R182 ;  /* 0x000000ffff9f7224 */ /* 0x000fe400078e00b6 */
.L_x_6885:
[----:B------:R-:W-:Y:S05]  /*3b80*/  BSYNC B2 ;  /* 0x0000000000027941 */ /* 0x000fea0003800000 */
.L_x_6883:
        /* <DEDUP_REMOVED lines=16> */
.L_x_6889:
[----:B------:R-:W-:Y:S05]  /*3c90*/  BSYNC B3 ;  /* 0x0000000000037941 */ /* 0x000fea0003800000 */
.L_x_6888:
        /* <DEDUP_REMOVED lines=43> */
.L_x_6887:
[----:B------:R-:W-:Y:S05]  /*3f50*/  BSYNC B2 ;  /* 0x0000000000027941 */ /* 0x000fea0003800000 */
.L_x_6886:
        /* <DEDUP_REMOVED lines=12> */
.L_x_6882:
[----:B------:R-:W-:Y:S05]  /*4020*/  BSYNC B1 ;  /* 0x0000000000017941 */ /* 0x000fea0003800000 */
.L_x_6880:
        /* <DEDUP_REMOVED lines=8> */
.L_x_6891:
        /* <DEDUP_REMOVED lines=12> */
.L_x_6894:
[----:B------:R-:W-:Y:S02]  /*4170*/  IMAD.MOV.U32 R178, RZ, RZ, R182 ;  /* 0x000000ffffb27224 */ /* 0x000fe400078e00b6 */
.L_x_6895:
[----:B------:R-:W-:Y:S05]  /*4180*/  BSYNC B2 ;  /* 0x0000000000027941 */ /* 0x000fea0003800000 */
.L_x_6893:
        /* <DEDUP_REMOVED lines=16> */
.L_x_6899:
[----:B------:R-:W-:Y:S05]  /*4290*/  BSYNC B3 ;  /* 0x0000000000037941 */ /* 0x000fea0003800000 */
.L_x_6898:
        /* <DEDUP_REMOVED lines=42> */
[----:B------:R-:W-:Y:S02]  /*4540*/  LOP3.LUT R161, R181, R64, R163, 0x96, !PT ;  /* 0x00000040b5a17212 */ /* 0x000fe400078e96a3 */
.L_x_6897:
[----:B------:R-:W-:Y:S05]  /*4550*/  BSYNC B2 ;  /* 0x0000000000027941 */ /* 0x000fea0003800000 */
.L_x_6896:
        /* <DEDUP_REMOVED lines=10> */
[----:B------:R-:W-:Y:S01]  /*4600*/  FMUL.FTZ R181, R26, R65 ;  /* 0x000000411ab57220 */ /* 0x000fe20000410000 */
[----:B------:R-:W-:-:S03]  /*4610*/  PRMT R178, R64, 0x7610, R178 ;  /* 0x0000761040b27816 */ /* 0x000fc600000000b2 */
[----:B------:R-:W-:Y:S02]  /*4620*/  @P3 FADD.FTZ R181, R66, R181 ;  /* 0x000000b542b53221 */ /* 0x000fe40000010000 */
.L_x_6892:
[----:B------:R-:W-:Y:S05]  /*4630*/  BSYNC B1 ;  /* 0x0000000000017941 */ /* 0x000fea0003800000 */
.L_x_6890:
        /* <DEDUP_REMOVED lines=29> */
.L_x_6901:
[----:B------:R-:W-:Y:S05]  /*4810*/  BSYNC B1 ;  /* 0x0000000000017941 */ /* 0x000fea0003800000 */
.L_x_6900:
[----:B------:R-:W-:Y:S02]  /*4820*/  IADD3 R194, R194, 0x80, RZ ;  /* 0x00000080c2c27810 */ /* 0x000fe40007ffe0ff */
[----:B------:R-:W-:Y:S02]  /*4830*/  IADD3 R192, R192, 0x80, RZ ;  /* 0x00000080c0c07810 */ /* 0x000fe40007ffe0ff */
.L_x_6819:
[----:B-1----:R-:W-:Y:S05]  /*4840*/  BSYNC B0 ;  /* 0x0000000000007941 */ /* 0x002fea0003800000 */
.L_x_6818:
        /* <DEDUP_REMOVED lines=20> */
.L_x_6905:
        /* <DEDUP_REMOVED lines=12> */
.L_x_6908:
[----:B------:R-:W-:Y:S02]  /*4a50*/  IMAD.MOV.U32 R164, RZ, RZ, R182 ;  /* 0x000000ffffa47224 */ /* 0x000fe400078e00b6 */
.L_x_6909:
[----:B------:R-:W-:Y:S05]  /*4a60*/  BSYNC B2 ;  /* 0x0000000000027941 */ /* 0x000fea0003800000 */
.L_x_6907:
        /* <DEDUP_REMOVED lines=16> */
.L_x_6913:
[----:B------:R-:W-:Y:S05]  /*4b70*/  BSYNC B3 ;  /* 0x0000000000037941 */ /* 0x000fea0003800000 */
.L_x_6912:
        /* <DEDUP_REMOVED lines=40> */
[----:B------:R-:W-:Y:S01]  /*4e00*/  MOV R180, R64 ;  /* 0x0000004000b47202 */ /* 0x000fe20000000f00 */
[----:B------:R-:W-:Y:S01]  /*4e10*/  IMAD.MOV.U32 R64, RZ, RZ, RZ ;  /* 0x000000ffff407224 */ /* 0x000fe200078e00ff */
[----:B------:R-:W-:Y:S02]  /*4e20*/  LOP3.LUT R161, R65, R66, R163, 0x96, !PT ;  /* 0x0000004241a17212 */ /* 0x000fe400078e96a3 */
.L_x_6911:
[----:B------:R-:W-:Y:S05]  /*4e30*/  BSYNC B2 ;  /* 0x0000000000027941 */ /* 0x000fea0003800000 */
.L_x_6910:
[----:B------:R-:W0:Y:S01]  /*4e40*/  I2F.U32 R65, R164 ;  /* 0x000000a400417306 */ /* 0x000e220000201000 */
[----:B-----5:R-:W-:Y:S01]  /*4e50*/  HADD2.F32 R67, -RZ, R56.H0_H0 ;  /* 0x20000038ff437230 */ /* 0x020fe20000004100 */
[----:B------:R-:W-:Y:S01]  /*4e60*/  IMAD.MOV.U32 R66, RZ, RZ, 0x2f800000 ;  /* 0x2f800000ff427424 */ /* 0x000fe200078e00ff */
[----:B------:R-:W-:-:S03]  /*4e70*/  @P3 HADD2.F32 R198, -RZ, R60.H0_H0 ;  /* 0x2000003cffc63230 */ /* 0x000fc60000004100 */
[----:B------:R-:W-:Y:S02]  /*4e80*/  FMUL.FTZ R67, R67, c[0x0][0x1ec] ;  /* 0x00007b0043437a20 */ /* 0x000fe40000410000 */
[----:B0-----:R-:W-:Y:S02]  /*4e90*/  FFMA.FTZ R65, R65, R66, 1.1641532182693481445e-10 ;  /* 0x2f00000041417423 */ /* 0x001fe40000010042 */
[----:B------:R-:W-:-:S03]  /*4ea0*/  FMUL.FTZ R66, R67, c[0x0][0x1e8] ;  /* 0x00007a0043427a20 */ /* 0x000fc60000410000 */
[----:B------:R-:W-:-:S04]  /*4eb0*/  FSETP.GTU.FTZ.AND P5, PT, R65, c[0x0][0x1e4], PT ;  /* 0x0000790041007a0b */ /* 0x000fc80003fbc000 */
[----:B------:R-:W-:Y:S02]  /*4ec0*/  FSEL R66, R66, RZ, !P5 ;  /* 0x000000ff42427208 */ /* 0x000fe40006800000 */
[----:B------:R-:W-:-:S03]  /*4ed0*/  SEL R65, RZ, 0x1, P5 ;  /* 0x00000001ff417807 */ /* 0x000fc60002800000 */
[----:B------:R-:W-:Y:S01]  /*4ee0*/  FMUL.FTZ R183, R25, R66 ;  /* 0x0000004219b77220 */ /* 0x000fe20000410000 */
[----:B------:R-:W-:-:S03]  /*4ef0*/  PRMT R164, R65, 0x7610, R164 ;  /* 0x0000761041a47816 */ /* 0x000fc600000000a4 */
[----:B------:R-:W-:Y:S02]  /*4f00*/  @P3 FADD.FTZ R183, R198, R183 ;  /* 0x000000b7c6b73221 */ /* 0x000fe40000010000 */
.L_x_6906:
[----:B------:R-:W-:Y:S05]  /*4f10*/  BSYNC B1 ;  /* 0x0000000000017941 */ /* 0x000fea0003800000 */
.L_x_6904:
        /* <DEDUP_REMOVED lines=8> */
.L_x_6915:
        /* <DEDUP_REMOVED lines=12> */
.L_x_6918:
[----:B------:R-:W-:Y:S02]  /*5060*/  MOV R159, R182 ;  /* 0x000000b6009f7202 */ /* 0x000fe40000000f00 */
.L_x_6919:
[----:B------:R-:W-:Y:S05]  /*5070*/  BSYNC B2 ;  /* 0x0000000000027941 */ /* 0x000fea0003800000 */
.L_x_6917:
        /* <DEDUP_REMOVED lines=16> */
.L_x_6923:
[----:B------:R-:W-:Y:S05]  /*5180*/  BSYNC B3 ;  /* 0x0000000000037941 */ /* 0x000fea0003800000 */
.L_x_6922:
        /* <DEDUP_REMOVED lines=44> */
.L_x_6921:
[----:B------:R-:W-:Y:S05]  /*5450*/  BSYNC B2 ;  /* 0x0000000000027941 */ /* 0x000fea0003800000 */
.L_x_6920:
        /* <DEDUP_REMOVED lines=12> */
.L_x_6916:
[----:B------:R-:W-:Y:S05]  /*5520*/  BSYNC B1 ;  /* 0x0000000000017941 */ /* 0x000fea0003800000 */
.L_x_6914:
        /* <DEDUP_REMOVED lines=8> */
.L_x_6925:
        /* <DEDUP_REMOVED lines=12> */
.L_x_6928:
[----:B------:R-:W-:Y:S02]  /*5670*/  IMAD.MOV.U32 R159, RZ, RZ, R182 ;  /* 0x000000ffff9f7224 */ /* 0x000fe400078e00b6 */
.L_x_6929:
[----:B------:R-:W-:Y:S05]  /*5680*/  BSYNC B2 ;  /* 0x0000000000027941 */ /* 0x000fea0003800000 */
.L_x_6927:
        /* <DEDUP_REMOVED lines=16> */
.L_x_6933:
[----:B------:R-:W-:Y:S05]  /*5790*/  BSYNC B3 ;  /* 0x0000000000037941 */ /* 0x000fea0003800000 */
.L_x_6932:
        /* <DEDUP_REMOVED lines=44> */
.L_x_6931:
[----:B------:R-:W-:Y:S05]  /*5a60*/  BSYNC B2 ;  /* 0x0000000000027941 */ /* 0x000fea0003800000 */
.L_x_6930:
[----:B------:R-:W0:Y:S01]  /*5a70*/  I2F.U32 R65, R159 ;  /* 0x0000009f00417306 */ /* 0x000e220000201000 */
[----:B------:R-:W-:Y:S01]  /*5a80*/  HFMA2.MMA R66, -RZ, RZ, 0.1171875, 0 ;  /* 0x2f800000ff427435 */ /* 0x000fe200000001ff */
[----:B-----5:R-:W-:Y:S02]  /*5a90*/  HADD2.F32 R67, -RZ, R57.H0_H0 ;  /* 0x20000039ff437230 */ /* 0x020fe40000004100 */
[----:B------:R-:W-:-:S03]  /*5aa0*/  @P3 HADD2.F32 R198, -RZ, R61.H0_H0 ;  /* 0x2000003dffc63230 */ /* 0x000fc60000004100 */
[----:B------:R-:W-:-:S04]  /*5ab0*/  FMUL.FTZ R67, R67, c[0x0][0x1ec] ;  /* 0x00007b0043437a20 */ /* 0x000fc80000410000 */
[----:B0-----:R-:W-:Y:S02]  /*5ac0*/  FFMA.FTZ R65, R65, R66, 1.1641532182693481445e-10 ;  /* 0x2f00000041417423 */ /* 0x001fe40000010042 */
[----:B------:R-:W-:-:S03]  /*5ad0*/  FMUL.FTZ R66, R67, c[0x0][0x1e8] ;  /* 0x00007a0043427a20 */ /* 0x000fc60000410000 */
[----:B------:R-:W-:-:S04]  /*5ae0*/  FSETP.GTU.FTZ.AND P5, PT, R65, c[0x0][0x1e4], PT ;  /* 0x0000790041007a0b */ /* 0x000fc80003fbc000 */
[----:B------:R-:W-:Y:S02]  /*5af0*/  FSEL R66, R66, RZ, !P5 ;  /* 0x000000ff42427208 */ /* 0x000fe40006800000 */
[----:B------:R-:W-:-:S03]  /*5b00*/  SEL R168, RZ, 0x1, P5 ;  /* 0x00000001ffa87807 */ /* 0x000fc60002800000 */
[----:B------:R-:W-:-:S04]  /*5b10*/  FMUL.FTZ R187, R23, R66 ;  /* 0x0000004217bb7220 */ /* 0x000fc80000410000 */
[----:B------:R-:W-:Y:S02]  /*5b20*/  @P3 FADD.FTZ R187, R198, R187 ;  /* 0x000000bbc6bb3221 */ /* 0x000fe40000010000 */
.L_x_6926:
[----:B------:R-:W-:Y:S05]  /*5b30*/  BSYNC B1 ;  /* 0x0000000000017941 */ /* 0x000fea0003800000 */
.L_x_6924:
        /* <DEDUP_REMOVED lines=8> */
.L_x_6935:
        /* <DEDUP_REMOVED lines=12> */
.L_x_6938:
[----:B------:R-:W-:Y:S02]  /*5c80*/  IMAD.MOV.U32 R159, RZ, RZ, R182 ;  /* 0x000000ffff9f7224 */ /* 0x000fe400078e00b6 */
.L_x_6939:
[----:B------:R-:W-:Y:S05]  /*5c90*/  BSYNC B2 ;  /* 0x0000000000027941 */ /* 0x000fea0003800000 */
.L_x_6937:
        /* <DEDUP_REMOVED lines=16> */
.L_x_6943:
[----:B------:R-:W-:Y:S05]  /*5da0*/  BSYNC B3 ;  /* 0x0000000000037941 */ /* 0x000fea0003800000 */
.L_x_6942:
        /* <DEDUP_REMOVED lines=44> */
.L_x_6941:
[----:B------:R-:W-:Y:S05]  /*6070*/  BSYNC B2 ;  /* 0x0000000000027941 */ /* 0x000fea0003800000 */
.L_x_6940:
        /* <DEDUP_REMOVED lines=12> */
.L_x_6936:
[----:B------:R-:W-:Y:S05]  /*6140*/  BSYNC B1 ;  /* 0x0000000000017941 */ /* 0x000fea0003800000 */
.L_x_6934:
        /* <DEDUP_REMOVED lines=8> */
.L_x_6945:
        /* <DEDUP_REMOVED lines=12> */
.L_x_6948:
[----:B------:R-:W-:Y:S02]  /*6290*/  MOV R159, R182 ;  /* 0x000000b6009f7202 */ /* 0x000fe40000000f00 */
.L_x_6949:
[----:B------:R-:W-:Y:S05]  /*62a0*/  BSYNC B2 ;  /* 0x0000000000027941 */ /* 0x000fea0003800000 */
.L_x_6947:
        /* <DEDUP_REMOVED lines=16> */
.L_x_6953:
[----:B------:R-:W-:Y:S05]  /*63b0*/  BSYNC B3 ;  /* 0x0000000000037941 */ /* 0x000fea0003800000 */
.L_x_6952:
        /* <DEDUP_REMOVED lines=44> */
.L_x_6951:
[----:B------:R-:W-:Y:S05]  /*6680*/  BSYNC B2 ;  /* 0x0000000000027941 */ /* 0x000fea0003800000 */
.L_x_6950:
        /* <DEDUP_REMOVED lines=10> */
[----:B------:R-:W-:-:S04]  /*6730*/  FMUL.FTZ R191, R21, R66 ;  /* 0x0000004215bf7220 */ /* 0x000fc80000410000 */
[----:B------:R-:W-:Y:S02]  /*6740*/  @P3 FADD.FTZ R191, R198, R191 ;  /* 0x000000bfc6bf3221 */ /* 0x000fe40000010000 */
.L_x_6946:
[----:B------:R-:W-:Y:S05]  /*6750*/  BSYNC B1 ;  /* 0x0000000000017941 */ /* 0x000fea0003800000 */
.L_x_6944:
        /* <DEDUP_REMOVED lines=8> */
.L_x_6955:
        /* <DEDUP_REMOVED lines=12> */
.L_x_6958:
[----:B------:R-:W-:Y:S02]  /*68a0*/  IMAD.MOV.U32 R159, RZ, RZ, R182 ;  /* 0x000000ffff9f7224 */ /* 0x000fe400078e00b6 */
.L_x_6959:
[----:B------:R-:W-:Y:S05]  /*68b0*/  BSYNC B2 ;  /* 0x0000000000027941 */ /* 0x000fea0003800000 */
.L_x_6957:
        /* <DEDUP_REMOVED lines=16> */
.L_x_6963:
[----:B------:R-:W-:Y:S05]  /*69c0*/  BSYNC B3 ;  /* 0x0000000000037941 */ /* 0x000fea0003800000 */
.L_x_6962:
        /* <DEDUP_REMOVED lines=44> */
.L_x_6961:
[----:B------:R-:W-:Y:S05]  /*6c90*/  BSYNC B2 ;  /* 0x0000000000027941 */ /* 0x000fea0003800000 */
.L_x_6960:
        /* <DEDUP_REMOVED lines=12> */
.L_x_6956:
[----:B------:R-:W-:Y:S05]  /*6d60*/  BSYNC B1 ;  /* 0x0000000000017941 */ /* 0x000fea0003800000 */
.L_x_6954:
        /* <DEDUP_REMOVED lines=8> */
.L_x_6965:
        /* <DEDUP_REMOVED lines=12> */
.L_x_6968:
[----:B------:R-:W-:Y:S02]  /*6eb0*/  IMAD.MOV.U32 R159, RZ, RZ, R182 ;  /* 0x000000ffff9f7224 */ /* 0x000fe400078e00b6 */
.L_x_6969:
[----:B------:R-:W-:Y:S05]  /*6ec0*/  BSYNC B2 ;  /* 0x0000000000027941 */ /* 0x000fea0003800000 */
.L_x_6967:
        /* <DEDUP_REMOVED lines=16> */
.L_x_6973:
[----:B------:R-:W-:Y:S05]  /*6fd0*/  BSYNC B3 ;  /* 0x0000000000037941 */ /* 0x000fea0003800000 */
.L_x_6972:
        /* <DEDUP_REMOVED lines=44> */
.L_x_6971:
[----:B------:R-:W-:Y:S05]  /*72a0*/  BSYNC B2 ;  /* 0x0000000000027941 */ /* 0x000fea0003800000 */
.L_x_6970:
        /* <DEDUP_REMOVED lines=12> */
.L_x_6966:
[----:B------:R-:W-:Y:S05]  /*7370*/  BSYNC B1 ;  /* 0x0000000000017941 */ /* 0x000fea0003800000 */
.L_x_6964:
        /* <DEDUP_REMOVED lines=8> */
.L_x_6975:
        /* <DEDUP_REMOVED lines=12> */
.L_x_6978:
[----:B------:R-:W-:Y:S02]  /*74c0*/  MOV R178, R182 ;  /* 0x000000b600b27202 */ /* 0x000fe40000000f00 */
.L_x_6979:
[----:B------:R-:W-:Y:S05]  /*74d0*/  BSYNC B2 ;  /* 0x0000000000027941 */ /* 0x000fea0003800000 */
.L_x_6977:
        /* <DEDUP_REMOVED lines=16> */
.L_x_6983:
[----:B------:R-:W-:Y:S05]  /*75e0*/  BSYNC B3 ;  /* 0x0000000000037941 */ /* 0x000fea0003800000 */
.L_x_6982:
        /* <DEDUP_REMOVED lines=44> */
.L_x_6981:
[----:B------:R-:W-:Y:S05]  /*78b0*/  BSYNC B2 ;  /* 0x0000000000027941 */ /* 0x000fea0003800000 */
.L_x_6980:
        /* <DEDUP_REMOVED lines=9> */
[----:B------:R-:W-:-:S03]  /*7950*/  SEL R64, RZ, 0x1, P4 ;  /* 0x00000001ff407807 */ /* 0x000fc60002000000 */
[----:B------:R-:W-:Y:S01]  /*7960*/  FMUL.FTZ R197, R18, R197 ;  /* 0x000000c512c57220 */ /* 0x000fe20000410000 */
[----:B------:R-:W-:-:S03]  /*7970*/  PRMT R178, R64, 0x7610, R178 ;  /* 0x0000761040b27816 */ /* 0x000fc600000000b2 */
[----:B------:R-:W-:Y:S02]  /*7980*/  @P3 FADD.FTZ R197, R66, R197 ;  /* 0x000000c542c53221 */ /* 0x000fe40000010000 */
.L_x_6976:
[----:B------:R-:W-:Y:S05]  /*7990*/  BSYNC B1 ;  /* 0x0000000000017941 */ /* 0x000fea0003800000 */
.L_x_6974:
        /* <DEDUP_REMOVED lines=29> */
.L_x_6985:
[----:B------:R-:W-:Y:S05]  /*7b70*/  BSYNC B1 ;  /* 0x0000000000017941 */ /* 0x000fea0003800000 */
.L_x_6984:
[----:B------:R-:W-:Y:S02]  /*7b80*/  IADD3 R194, R194, 0x80, RZ ;  /* 0x00000080c2c27810 */ /* 0x000fe40007ffe0ff */
[----:B------:R-:W-:Y:S02]  /*7b90*/  IADD3 R192, R192, 0x80, RZ ;  /* 0x00000080c0c07810 */ /* 0x000fe40007ffe0ff */
.L_x_6903:
[----:B------:R-:W-:Y:S05]  /*7ba0*/  BSYNC B0 ;  /* 0x0000000000007941 */ /* 0x000fea0003800000 */
.L_x_6902:
        /* <DEDUP_REMOVED lines=20> */
.L_x_6989:
        /* <DEDUP_REMOVED lines=12> */
.L_x_6992:
[----:B------:R-:W-:Y:S02]  /*7db0*/  IMAD.MOV.U32 R164, RZ, RZ, R182 ;  /* 0x000000ffffa47224 */ /* 0x000fe400078e00b6 */
.L_x_6993:
[----:B------:R-:W-:Y:S05]  /*7dc0*/  BSYNC B2 ;  /* 0x0000000000027941 */ /* 0x000fea0003800000 */
.L_x_6991:
        /* <DEDUP_REMOVED lines=16> */
.L_x_6997:
[----:B------:R-:W-:Y:S05]  /*7ed0*/  BSYNC B3 ;  /* 0x0000000000037941 */ /* 0x000fea0003800000 */
.L_x_6996:
        /* <DEDUP_REMOVED lines=44> */
.L_x_6995:
[----:B------:R-:W-:Y:S05]  /*81a0*/  BSYNC B2 ;  /* 0x0000000000027941 */ /* 0x000fea0003800000 */
.L_x_6994:
        /* <DEDUP_REMOVED lines=13> */
.L_x_6990:
[----:B------:R-:W-:Y:S05]  /*8280*/  BSYNC B1 ;  /* 0x0000000000017941 */ /* 0x000fea0003800000 */
.L_x_6988:
        /* <DEDUP_REMOVED lines=8> */
.L_x_6999:
        /* <DEDUP_REMOVED lines=12> */
.L_x_7002:
[----:B------:R-:W-:Y:S02]  /*83d0*/  MOV R159, R182 ;  /* 0x000000b6009f7202 */ /* 0x000fe40000000f00 */
.L_x_7003:
[----:B------:R-:W-:Y:S05]  /*83e0*/  BSYNC B2 ;  /* 0x0000000000027941 */ /* 0x000fea0003800000 */
.L_x_7001:
        /* <DEDUP_REMOVED lines=16> */
.L_x_7007:
[----:B------:R-:W-:Y:S05]  /*84f0*/  BSYNC B3 ;  /* 0x0000000000037941 */ /* 0x000fea0003800000 */
.L_x_7006:
        /* <DEDUP_REMOVED lines=44> */
.L_x_7005:
[----:B------:R-:W-:Y:S05]  /*87c0*/  BSYNC B2 ;  /* 0x0000000000027941 */ /* 0x000fea0003800000 */
.L_x_7004:
        /* <DEDUP_REMOVED lines=12> */
.L_x_7000:
[----:B------:R-:W-:Y:S05]  /*8890*/  BSYNC B1 ;  /* 0x0000000000017941 */ /* 0x000fea0003800000 */
.L_x_6998:
        /* <DEDUP_REMOVED lines=8> */
.L_x_7009:
        /* <DEDUP_REMOVED lines=12> */
.L_x_7012:
[----:B------:R-:W-:Y:S02]  /*89e0*/  IMAD.MOV.U32 R159, RZ, RZ, R182 ;  /* 0x000000ffff9f7224 */ /* 0x000fe400078e00b6 */
.L_x_7013:
[----:B------:R-:W-:Y:S05]  /*89f0*/  BSYNC B2 ;  /* 0x0000000000027941 */ /* 0x000fea0003800000 */
.L_x_7011:
        /* <DEDUP_REMOVED lines=16> */
.L_x_7017:
[----:B------:R-:W-:Y:S05]  /*8b00*/  BSYNC B3 ;  /* 0x0000000000037941 */ /* 0x000fea0003800000 */
.L_x_7016:
        /* <DEDUP_REMOVED lines=44> */
.L_x_7015:
[----:B------:R-:W-:Y:S05]  /*8dd0*/  BSYNC B2 ;  /* 0x0000000000027941 */ /* 0x000fea0003800000 */
.L_x_7014:
        /* <DEDUP_REMOVED lines=12> */
.L_x_7010:
[----:B------:R-:W-:Y:S05]  /*8ea0*/  BSYNC B1 ;  /* 0x0000000000017941 */ /* 0x000fea0003800000 */
.L_x_7008:
        /* <DEDUP_REMOVED lines=8> */
.L_x_7019:
        /* <DEDUP_REMOVED lines=12> */
.L_x_7022:
[----:B------:R-:W-:Y:S02]  /*8ff0*/  IMAD.MOV.U32 R159, RZ, RZ, R182 ;  /* 0x000000ffff9f7224 */ /* 0x000fe400078e00b6 */
.L_x_7023:
[----:B------:R-:W-:Y:S05]  /*9000*/  BSYNC B2 ;  /* 0x0000000000027941 */ /* 0x000fea0003800000 */
.L_x_7021:
        /* <DEDUP_REMOVED lines=16> */
.L_x_7027:
[----:B------:R-:W-:Y:S05]  /*9110*/  BSYNC B3 ;  /* 0x0000000000037941 */ /* 0x000fea0003800000 */
.L_x_7026:
        /* <DEDUP_REMOVED lines=44> */
.L_x_7025:
[----:B------:R-:W-:Y:S05]  /*93e0*/  BSYNC B2 ;  /* 0x0000000000027941 */ /* 0x000fea0003800000 */
.L_x_7024:
        /* <DEDUP_REMOVED lines=12> */
.L_x_7020:
[----:B------:R-:W-:Y:S05]  /*94b0*/  BSYNC B1 ;  /* 0x0000000000017941 */ /* 0x000fea0003800000 */
.L_x_7018:
        /* <DEDUP_REMOVED lines=8> */
.L_x_7029:
        /* <DEDUP_REMOVED lines=12> */
.L_x_7032:
[----:B------:R-:W-:Y:S02]  /*9600*/  MOV R159, R182 ;  /* 0x000000b6009f7202 */ /* 0x000fe40000000f00 */
.L_x_7033:
[----:B------:R-:W-:Y:S05]  /*9610*/  BSYNC B2 ;  /* 0x0000000000027941 */ /* 0x000fea0003800000 */
.L_x_7031:
        /* <DEDUP_REMOVED lines=16> */
.L_x_7037:
[----:B------:R-:W-:Y:S05]  /*9720*/  BSYNC B3 ;  /* 0x0000000000037941 */ /* 0x000fea0003800000 */
.L_x_7036:
        /* <DEDUP_REMOVED lines=44> */
.L_x_7035:
[----:B------:R-:W-:Y:S05]  /*99f0*/  BSYNC B2 ;  /* 0x0000000000027941 */ /* 0x000fea0003800000 */
.L_x_7034:
        /* <DEDUP_REMOVED lines=12> */
.L_x_7030:
[----:B------:R-:W-:Y:S05]  /*9ac0*/  BSYNC B1 ;  /* 0x0000000000017941 */ /* 0x000fea0003800000 */
.L_x_7028:
        /* <DEDUP_REMOVED lines=8> */
.L_x_7039:
        /* <DEDUP_REMOVED lines=12> */
.L_x_7042:
[----:B------:R-:W-:Y:S02]  /*9c10*/  IMAD.MOV.U32 R159, RZ, RZ, R182 ;  /* 0x000000ffff9f7224 */ /* 0x000fe400078e00b6 */
.L_x_7043:
[----:B------:R-:W-:Y:S05]  /*9c20*/  BSYNC B2 ;  /* 0x0000000000027941 */ /* 0x000fea0003800000 */
.L_x_7041:
        /* <DEDUP_REMOVED lines=16> */
.L_x_7047:
[----:B------:R-:W-:Y:S05]  /*9d30*/  BSYNC B3 ;  /* 0x0000000000037941 */ /* 0x000fea0003800000 */
.L_x_7046:
        /* <DEDUP_REMOVED lines=44> */
.L_x_7045:
[----:B------:R-:W-:Y:S05]  /*a000*/  BSYNC B2 ;  /* 0x0000000000027941 */ /* 0x000fea0003800000 */
.L_x_7044:
        /* <DEDUP_REMOVED lines=12> */
.L_x_7040:
[----:B------:R-:W-:Y:S05]  /*a0d0*/  BSYNC B1 ;  /* 0x0000000000017941 */ /* 0x000fea0003800000 */
.L_x_7038:
        /* <DEDUP_REMOVED lines=8> */
.L_x_7049:
        /* <DEDUP_REMOVED lines=12> */
.L_x_7052:
[----:B------:R-:W-:Y:S02]  /*a220*/  IMAD.MOV.U32 R159, RZ, RZ, R182 ;  /* 0x000000ffff9f7224 */ /* 0x000fe400078e00b6 */
.L_x_7053:
[----:B------:R-:W-:Y:S05]  /*a230*/  BSYNC B2 ;  /* 0x0000000000027941 */ /* 0x000fea0003800000 */
.L_x_7051:
        /* <DEDUP_REMOVED lines=16> */
.L_x_7057:
[----:B------:R-:W-:Y:S05]  /*a340*/  BSYNC B3 ;  /* 0x0000000000037941 */ /* 0x000fea0003800000 */
.L_x_7056:
        /* <DEDUP_REMOVED lines=44> */
.L_x_7055:
[----:B------:R-:W-:Y:S05]  /*a610*/  BSYNC B2 ;  /* 0x0000000000027941 */ /* 0x000fea0003800000 */
.L_x_7054:
        /* <DEDUP_REMOVED lines=12> */
.L_x_7050:
[----:B------:R-:W-:Y:S05]  /*a6e0*/  BSYNC B1 ;  /* 0x0000000000017941 */ /* 0x000fea0003800000 */
.L_x_7048:
        /* <DEDUP_REMOVED lines=8> */
.L_x_7059:
        /* <DEDUP_REMOVED lines=12> */
.L_x_7062:
[----:B------:R-:W-:Y:S02]  /*a830*/  MOV R178, R182 ;  /* 0x000000b600b27202 */ /* 0x000fe40000000f00 */
.L_x_7063:
[----:B------:R-:W-:Y:S05]  /*a840*/  BSYNC B2 ;  /* 0x0000000000027941 */ /* 0x000fea0003800000 */
.L_x_7061:
        /* <DEDUP_REMOVED lines=16> */
.L_x_7067:
[----:B------:R-:W-:Y:S05]  /*a950*/  BSYNC B3 ;  /* 0x0000000000037941 */ /* 0x000fea0003800000 */
.L_x_7066:
        /* <DEDUP_REMOVED lines=44> */
.L_x_7065:
[----:B------:R-:W-:Y:S05]  /*ac20*/  BSYNC B2 ;  /* 0x0000000000027941 */ /* 0x000fea0003800000 */
.L_x_7064:
        /* <DEDUP_REMOVED lines=13> */
.L_x_7060:
[----:B------:R-:W-:Y:S05]  /*ad00*/  BSYNC B1 ;  /* 0x0000000000017941 */ /* 0x000fea0003800000 */
.L_x_7058:
        /* <DEDUP_REMOVED lines=29> */
.L_x_7069:
[----:B------:R-:W-:Y:S05]  /*aee0*/  BSYNC B1 ;  /* 0x0000000000017941 */ /* 0x000fea0003800000 */
.L_x_7068:
[----:B------:R-:W-:Y:S02]  /*aef0*/  IADD3 R194, R194, 0x80, RZ ;  /* 0x00000080c2c27810 */ /* 0x000fe40007ffe0ff */
[----:B------:R-:W-:Y:S02]  /*af00*/  IADD3 R192, R192, 0x80, RZ ;  /* 0x00000080c0c07810 */ /* 0x000fe40007ffe0ff */
.L_x_6987:
[----:B------:R-:W-:Y:S05]  /*af10*/  BSYNC B0 ;  /* 0x0000000000007941 */ /* 0x000fea0003800000 */
.L_x_6986:
        /* <DEDUP_REMOVED lines=20> */
.L_x_7073:
        /* <DEDUP_REMOVED lines=12> */
.L_x_7076:
[----:B------:R-:W-:Y:S02]  /*b120*/  IMAD.MOV.U32 R164, RZ, RZ, R182 ;  /* 0x000000ffffa47224 */ /* 0x000fe400078e00b6 */
.L_x_7077:
[----:B------:R-:W-:Y:S05]  /*b130*/  BSYNC B2 ;  /* 0x0000000000027941 */ /* 0x000fea0003800000 */
.L_x_7075:
        /* <DEDUP_REMOVED lines=16> */
.L_x_7081:
[----:B------:R-:W-:Y:S05]  /*b240*/  BSYNC B3 ;  /* 0x0000000000037941 */ /* 0x000fea0003800000 */
.L_x_7080:
        /* <DEDUP_REMOVED lines=44> */
.L_x_7079:
[----:B------:R-:W-:Y:S05]  /*b510*/  BSYNC B2 ;  /* 0x0000000000027941 */ /* 0x000fea0003800000 */
.L_x_7078:
        /* <DEDUP_REMOVED lines=13> */
.L_x_7074:
[----:B------:R-:W-:Y:S05]  /*b5f0*/  BSYNC B1 ;  /* 0x0000000000017941 */ /* 0x000fea0003800000 */
.L_x_7072:
        /* <DEDUP_REMOVED lines=8> */
.L_x_7083:
        /* <DEDUP_REMOVED lines=12> */
.L_x_7086:
[----:B------:R-:W-:Y:S02]  /*b740*/  MOV R159, R182 ;  /* 0x000000b6009f7202 */ /* 0x000fe40000000f00 */
.L_x_7087:
[----:B------:R-:W-:Y:S05]  /*b750*/  BSYNC B2 ;  /* 0x0000000000027941 */ /* 0x000fea0003800000 */
.L_x_7085:
        /* <DEDUP_REMOVED lines=16> */
.L_x_7091:
[----:B------:R-:W-:Y:S05]  /*b860*/  BSYNC B3 ;  /* 0x0000000000037941 */ /* 0x000fea0003800000 */
.L_x_7090:
        /* <DEDUP_REMOVED lines=44> */
.L_x_7089:
[----:B------:R-:W-:Y:S05]  /*bb30*/  BSYNC B2 ;  /* 0x0000000000027941 */ /* 0x000fea0003800000 */
.L_x_7088:
        /* <DEDUP_REMOVED lines=12> */
.L_x_7084:
[----:B------:R-:W-:Y:S05]  /*bc00*/  BSYNC B1 ;  /* 0x0000000000017941 */ /* 0x000fea0003800000 */
.L_x_7082:
        /* <DEDUP_REMOVED lines=8> */
.L_x_7093:
        /* <DEDUP_REMOVED lines=12> */
.L_x_7096:
[----:B------:R-:W-:Y:S02]  /*bd50*/  IMAD.MOV.U32 R159, RZ, RZ, R182 ;  /* 0x000000ffff9f7224 */ /* 0x000fe400078e00b6 */
.L_x_7097:
[----:B------:R-:W-:Y:S05]  /*bd60*/  BSYNC B2 ;  /* 0x0000000000027941 */ /* 0x000fea0003800000 */
.L_x_7095:
        /* <DEDUP_REMOVED lines=16> */
.L_x_7101:
[----:B------:R-:W-:Y:S05]  /*be70*/  BSYNC B3 ;  /* 0x0000000000037941 */ /* 0x000fea0003800000 */
.L_x_7100:
        /* <DEDUP_REMOVED lines=44> */
.L_x_7099:
[----:B------:R-:W-:Y:S05]  /*c140*/  BSYNC B2 ;  /* 0x0000000000027941 */ /* 0x000fea0003800000 */
.L_x_7098:
        /* <DEDUP_REMOVED lines=12> */
.L_x_7094:
[----:B------:R-:W-:Y:S05]  /*c210*/  BSYNC B1 ;  /* 0x0000000000017941 */ /* 0x000fea0003800000 */
.L_x_7092:
        /* <DEDUP_REMOVED lines=8> */
.L_x_7103:
        /* <DEDUP_REMOVED lines=12> */
.L_x_7106:
[----:B------:R-:W-:Y:S02]  /*c360*/  IMAD.MOV.U32 R159, RZ, RZ, R182 ;  /* 0x000000ffff9f7224 */ /* 0x000fe400078e00b6 */
.L_x_7107:
[----:B------:R-:W-:Y:S05]  /*c370*/  BSYNC B2 ;  /* 0x0000000000027941 */ /* 0x000fea0003800000 */
.L_x_7105:
        /* <DEDUP_REMOVED lines=16> */
.L_x_7111:
[----:B------:R-:W-:Y:S05]  /*c480*/  BSYNC B3 ;  /* 0x0000000000037941 */ /* 0x000fea0003800000 */
.L_x_7110:
        /* <DEDUP_REMOVED lines=44> */
.L_x_7109:
[----:B------:R-:W-:Y:S05]  /*c750*/  BSYNC B2 ;  /* 0x0000000000027941 */ /* 0x000fea0003800000 */
.L_x_7108:
        /* <DEDUP_REMOVED lines=12> */
.L_x_7104:
[----:B------:R-:W-:Y:S05]  /*c820*/  BSYNC B1 ;  /* 0x0000000000017941 */ /* 0x000fea0003800000 */
.L_x_7102:
        /* <DEDUP_REMOVED lines=8> */
.L_x_7113:
        /* <DEDUP_REMOVED lines=12> */
.L_x_7116:
[----:B------:R-:W-:Y:S02]  /*c970*/  MOV R159, R182 ;  /* 0x000000b6009f7202 */ /* 0x000fe40000000f00 */
.L_x_7117:
[----:B------:R-:W-:Y:S05]  /*c980*/  BSYNC B2 ;  /* 0x0000000000027941 */ /* 0x000fea0003800000 */
.L_x_7115:
        /* <DEDUP_REMOVED lines=16> */
.L_x_7121:
[----:B------:R-:W-:Y:S05]  /*ca90*/  BSYNC B3 ;  /* 0x0000000000037941 */ /* 0x000fea0003800000 */
.L_x_7120:
        /* <DEDUP_REMOVED lines=44> */
.L_x_7119:
[----:B------:R-:W-:Y:S05]  /*cd60*/  BSYNC B2 ;  /* 0x0000000000027941 */ /* 0x000fea0003800000 */
.L_x_7118:
        /* <DEDUP_REMOVED lines=12> */
.L_x_7114:
[----:B------:R-:W-:Y:S05]  /*ce30*/  BSYNC B1 ;  /* 0x0000000000017941 */ /* 0x000fea0003800000 */
.L_x_7112:
        /* <DEDUP_REMOVED lines=8> */
.L_x_7123:
        /* <DEDUP_REMOVED lines=12> */
.L_x_7126:
[----:B------:R-:W-:Y:S02]  /*cf80*/  IMAD.MOV.U32 R159, RZ, RZ, R182 ;  /* 0x000000ffff9f7224 */ /* 0x000fe400078e00b6 */
.L_x_7127:
[----:B------:R-:W-:Y:S05]  /*cf90*/  BSYNC B2 ;  /* 0x0000000000027941 */ /* 0x000fea0003800000 */
.L_x_7125:
        /* <DEDUP_REMOVED lines=16> */
.L_x_7131:
[----:B------:R-:W-:Y:S05]  /*d0a0*/  BSYNC B3 ;  /* 0x0000000000037941 */ /* 0x000fea0003800000 */
.L_x_7130:
        /* <DEDUP_REMOVED lines=44> */
.L_x_7129:
[----:B------:R-:W-:Y:S05]  /*d370*/  BSYNC B2 ;  /* 0x0000000000027941 */ /* 0x000fea0003800000 */
.L_x_7128:
        /* <DEDUP_REMOVED lines=12> */
.L_x_7124:
[----:B------:R-:W-:Y:S05]  /*d440*/  BSYNC B1 ;  /* 0x0000000000017941 */ /* 0x000fea0003800000 */
.L_x_7122:
        /* <DEDUP_REMOVED lines=8> */
.L_x_7133:
        /* <DEDUP_REMOVED lines=12> */
.L_x_7136:
[----:B------:R-:W-:Y:S02]  /*d590*/  IMAD.MOV.U32 R159, RZ, RZ, R182 ;  /* 0x000000ffff9f7224 */ /* 0x000fe400078e00b6 */
.L_x_7137:
[----:B------:R-:W-:Y:S05]  /*d5a0*/  BSYNC B2 ;  /* 0x0000000000027941 */ /* 0x000fea0003800000 */
.L_x_7135:
        /* <DEDUP_REMOVED lines=16> */
.L_x_7141:
[----:B------:R-:W-:Y:S05]  /*d6b0*/  BSYNC B3 ;  /* 0x0000000000037941 */ /* 0x000fea0003800000 */
.L_x_7140:
        /* <DEDUP_REMOVED lines=44> */
.L_x_7139:
[----:B------:R-:W-:Y:S05]  /*d980*/  BSYNC B2 ;  /* 0x0000000000027941 */ /* 0x000fea0003800000 */
.L_x_7138:
        /* <DEDUP_REMOVED lines=12> */
.L_x_7134:
[----:B------:R-:W-:Y:S05]  /*da50*/  BSYNC B1 ;  /* 0x0000000000017941 */ /* 0x000fea0003800000 */
.L_x_7132:
        /* <DEDUP_REMOVED lines=8> */
.L_x_7143:
        /* <DEDUP_REMOVED lines=12> */
.L_x_7146:
[----:B------:R-:W-:Y:S02]  /*dba0*/  MOV R178, R182 ;  /* 0x000000b600b27202 */ /* 0x000fe40000000f00 */
.L_x_7147:
[----:B------:R-:W-:Y:S05]  /*dbb0*/  BSYNC B2 ;  /* 0x0000000000027941 */ /* 0x000fea0003800000 */
.L_x_7145:
        /* <DEDUP_REMOVED lines=16> */
.L_x_7151:
[----:B------:R-:W-:Y:S05]  /*dcc0*/  BSYNC B3 ;  /* 0x0000000000037941 */ /* 0x000fea0003800000 */
.L_x_7150:
        /* <DEDUP_REMOVED lines=44> */
.L_x_7149:
[----:B------:R-:W-:Y:S05]  /*df90*/  BSYNC B2 ;  /* 0x0000000000027941 */ /* 0x000fea0003800000 */
.L_x_7148:
        /* <DEDUP_REMOVED lines=13> */
.L_x_7144:
[----:B------:R-:W-:Y:S05]  /*e070*/  BSYNC B1 ;  /* 0x0000000000017941 */ /* 0x000fea0003800000 */
.L_x_7142:
        /* <DEDUP_REMOVED lines=29> */
.L_x_7153:
[----:B------:R-:W-:Y:S05]  /*e250*/  BSYNC B1 ;  /* 0x0000000000017941 */ /* 0x000fea0003800000 */
.L_x_7152:
[----:B------:R-:W-:Y:S02]  /*e260*/  IADD3 R194, R194, 0x80, RZ ;  /* 0x00000080c2c27810 */ /* 0x000fe40007ffe0ff */
[----:B------:R-:W-:Y:S02]  /*e270*/  IADD3 R192, R192, 0x80, RZ ;  /* 0x00000080c0c07810 */ /* 0x000fe40007ffe0ff */
.L_x_7071:
[----:B------:R-:W-:Y:S05]  /*e280*/  BSYNC B0 ;  /* 0x0000000000007941 */ /* 0x000fea0003800000 */
.L_x_7070:
        /* <DEDUP_REMOVED lines=19> */
.L_x_7157:
        /* <DEDUP_REMOVED lines=12> */
.L_x_7160:
[----:B------:R-:W-:Y:S02]  /*e480*/  IMAD.MOV.U32 R164, RZ, RZ, R182 ;  /* 0x000000ffffa47224 */ /* 0x000fe400078e00b6 */
.L_x_7161:
[----:B------:R-:W-:Y:S05]  /*e490*/  BSYNC B2 ;  /* 0x0000000000027941 */ /* 0x000fea0003800000 */
.L_x_7159:
        /* <DEDUP_REMOVED lines=16> */
.L_x_7165:
[----:B------:R-:W-:Y:S05]  /*e5a0*/  BSYNC B3 ;  /* 0x0000000000037941 */ /* 0x000fea0003800000 */
.L_x_7164:
        /* <DEDUP_REMOVED lines=44> */
.L_x_7163:
[----:B------:R-:W-:Y:S05]  /*e870*/  BSYNC B2 ;  /* 0x0000000000027941 */ /* 0x000fea0003800000 */
.L_x_7162:
        /* <DEDUP_REMOVED lines=13> */
.L_x_7158:
[----:B------:R-:W-:Y:S05]  /*e950*/  BSYNC B1 ;  /* 0x0000000000017941 */ /* 0x000fea0003800000 */
.L_x_7156:
        /* <DEDUP_REMOVED lines=8> */
.L_x_7167:
        /* <DEDUP_REMOVED lines=12> */
.L_x_7170:
[----:B------:R-:W-:Y:S02]  /*eaa0*/  MOV R159, R182 ;  /* 0x000000b6009f7202 */ /* 0x000fe40000000f00 */
.L_x_7171:
[----:B------:R-:W-:Y:S05]  /*eab0*/  BSYNC B2 ;  /* 0x0000000000027941 */ /* 0x000fea0003800000 */
.L_x_7169:
        /* <DEDUP_REMOVED lines=16> */
.L_x_7175:
[----:B------:R-:W-:Y:S05]  /*ebc0*/  BSYNC B3 ;  /* 0x0000000000037941 */ /* 0x000fea0003800000 */
.L_x_7174:
        /* <DEDUP_REMOVED lines=44> */
.L_x_7173:
[----:B------:R-:W-:Y:S05]  /*ee90*/  BSYNC B2 ;  /* 0x0000000000027941 */ /* 0x000fea0003800000 */
.L_x_7172:
        /* <DEDUP_REMOVED lines=12> */
.L_x_7168:
[----:B------:R-:W-:Y:S05]  /*ef60*/  BSYNC B1 ;  /* 0x0000000000017941 */ /* 0x000fea0003800000 */
.L_x_7166:
        /* <DEDUP_REMOVED lines=8> */
.L_x_7177:
        /* <DEDUP_REMOVED lines=12> */
.L_x_7180:
[----:B------:R-:W-:Y:S02]  /*f0b0*/  IMAD.MOV.U32 R159, RZ, RZ, R182 ;  /* 0x000000ffff9f7224 */ /* 0x000fe400078e00b6 */
.L_x_7181:
[----:B------:R-:W-:Y:S05]  /*f0c0*/  BSYNC B2 ;  /* 0x0000000000027941 */ /* 0x000fea0003800000 */
.L_x_7179:
        /* <DEDUP_REMOVED lines=16> */
.L_x_7185:
[----:B------:R-:W-:Y:S05]  /*f1d0*/  BSYNC B3 ;  /* 0x0000000000037941 */ /* 0x000fea0003800000 */
.L_x_7184:
        /* <DEDUP_REMOVED lines=44> */
.L_x_7183:
[----:B------:R-:W-:Y:S05]  /*f4a0*/  BSYNC B2 ;  /* 0x0000000000027941 */ /* 0x000fea0003800000 */
.L_x_7182:
        /* <DEDUP_REMOVED lines=12> */
.L_x_7178:
[----:B------:R-:W-:Y:S05]  /*f570*/  BSYNC B1 ;  /* 0x0000000000017941 */ /* 0x000fea0003800000 */
.L_x_7176:
        /* <DEDUP_REMOVED lines=8> */
.L_x_7187:
        /* <DEDUP_REMOVED lines=12> */
.L_x_7190:
[----:B------:R-:W-:Y:S02]  /*f6c0*/  IMAD.MOV.U32 R159, RZ, RZ, R182 ;  /* 0x000000ffff9f7224 */ /* 0x000fe400078e00b6 */
.L_x_7191:
[----:B------:R-:W-:Y:S05]  /*f6d0*/  BSYNC B2 ;  /* 0x0000000000027941 */ /* 0x000fea0003800000 */
.L_x_7189:
        /* <DEDUP_REMOVED lines=16> */
.L_x_7195:
[----:B------:R-:W-:Y:S05]  /*f7e0*/  BSYNC B3 ;  /* 0x0000000000037941 */ /* 0x000fea0003800000 */
.L_x_7194:
        /* <DEDUP_REMOVED lines=44> */
.L_x_7193:
[----:B------:R-:W-:Y:S05]  /*fab0*/  BSYNC B2 ;  /* 0x0000000000027941 */ /* 0x000fea0003800000 */
.L_x_7192:
        /* <DEDUP_REMOVED lines=12> */
.L_x_7188:
[----:B------:R-:W-:Y:S05]  /*fb80*/  BSYNC B1 ;  /* 0x0000000000017941 */ /* 0x000fea0003800000 */
.L_x_7186:
        /* <DEDUP_REMOVED lines=8> */
.L_x_7197:
        /* <DEDUP_REMOVED lines=12> */
.L_x_7200:
[----:B------:R-:W-:Y:S02]  /*fcd0*/  MOV R159, R182 ;  /* 0x000000b6009f7202 */ /* 0x000fe40000000f00 */
.L_x_7201:
[----:B------:R-:W-:Y:S05]  /*fce0*/  BSYNC B2 ;  /* 0x0000000000027941 */ /* 0x000fea0003800000 */
.L_x_7199:
        /* <DEDUP_REMOVED lines=16> */
.L_x_7205:
[----:B------:R-:W-:Y:S05]  /*fdf0*/  BSYNC B3 ;  /* 0x0000000000037941 */ /* 0x000fea0003800000 */
.L_x_7204:
        /* <DEDUP_REMOVED lines=44> */
.L_x_7203:
[----:B------:R-:W-:Y:S05]  /*100c0*/  BSYNC B2 ;  /* 0x0000000000027941 */ /* 0x000fea0003800000 */
.L_x_7202:
        /* <DEDUP_REMOVED lines=12> */
.L_x_7198:
[----:B------:R-:W-:Y:S05]  /*10190*/  BSYNC B1 ;  /* 0x0000000000017941 */ /* 0x000fea0003800000 */
.L_x_7196:
[----:B------:R-:W-:Y:S01]  /*101a0*/  BSSY B1, `(.L_x_7206) ;  /* 0x0000060000017945 */ /* 0x000fe20003800000 */
[----:B------:R-:W-:Y:S05]  /*101b0*/  @P4 BRA `(.L_x_7207) ;  /* 0x0000006000004947 */ /* 0x000fea0003800000 */
[----:B------:R-:W-:Y:S01]  /*101c0*/  MOV R241, RZ ;  /* 0x000000ff00f17202 */ /* 0x000fe20000000f00 */
[----:B------:R-:W-:Y:S01]  /*101d0*/  IMAD.MOV.U32 R65, RZ, RZ, R64 ;  /* 0x000000ffff417224 */ /* 0x000fe200078e0040 */
[----:B------:R-:W-:Y:S05]  /*101e0*/  @!P3 BRA `(.L_x_7208) ;  /* 0x000005b00000b947 */ /* 0x000fea0003800000 */
[----:B------:R-:W-:Y:S01]  /*101f0*/  MOV R65, R64 ;  /* 0x0000004000417202 */ /* 0x000fe20000000f00 */
[----:B-----5:R-:W-:Y:S01]  /*10200*/  HADD2.F32 R241, -RZ, R62.H1_H1 ;  /* 0x3000003efff17230 */ /* 0x020fe20000004100 */
[----:B------:R-:W-:Y:S05]  /*10210*/  BRA `(.L_x_7208) ;  /* 0x0000058000007947 */ /* 0x000fea0003800000 */
.L_x_7207:
        /* <DEDUP_REMOVED lines=12> */
.L_x_7210:
[----:B------:R-:W-:Y:S02]  /*102e0*/  MOV R159, R182 ;  /* 0x000000b6009f7202 */ /* 0x000fe40000000f00 */
.L_x_7211:
[----:B------:R-:W-:Y:S05]  /*102f0*/  BSYNC B2 ;  /* 0x0000000000027941 */ /* 0x000fea0003800000 */
.L_x_7209:
        /* <DEDUP_REMOVED lines=16> */
.L_x_7215:
[----:B------:R-:W-:Y:S05]  /*10400*/  BSYNC B3 ;  /* 0x0000000000037941 */ /* 0x000fea0003800000 */
.L_x_7214:
        /* <DEDUP_REMOVED lines=43> */
[----:B------:R-:W-:-:S06]  /*106c0*/  HFMA2.MMA R65, -RZ, RZ, 0, 0 ;  /* 0x00000000ff417435 */ /* 0x000fcc00000001ff */
.L_x_7213:
[----:B------:R-:W-:Y:S05]  /*106d0*/  BSYNC B2 ;  /* 0x0000000000027941 */ /* 0x000fea0003800000 */
.L_x_7212:
        /* <DEDUP_REMOVED lines=12> */
.L_x_7208:
[----:B------:R-:W-:Y:S05]  /*107a0*/  BSYNC B1 ;  /* 0x0000000000017941 */ /* 0x000fea0003800000 */
.L_x_7206:
[----:B------:R-:W-:Y:S01]  /*107b0*/  BSSY B1, `(.L_x_7216) ;  /* 0x0000060000017945 */ /* 0x000fe20003800000 */
[----:B------:R-:W-:Y:S05]  /*107c0*/  @P4 BRA `(.L_x_7217) ;  /* 0x0000006000004947 */ /* 0x000fea0003800000 */
[----:B------:R-:W-:Y:S01]  /*107d0*/  MOV R243, RZ ;  /* 0x000000ff00f37202 */ /* 0x000fe20000000f00 */
[----:B------:R-:W-:Y:S01]  /*107e0*/  IMAD.MOV.U32 R64, RZ, RZ, R65 ;  /* 0x000000ffff407224 */ /* 0x000fe200078e0041 */
[----:B------:R-:W-:Y:S05]  /*107f0*/  @!P3 BRA `(.L_x_7218) ;  /* 0x000005b00000b947 */ /* 0x000fea0003800000 */
[----:B------:R-:W-:Y:S01]  /*10800*/  MOV R64, R65 ;  /* 0x0000004100407202 */ /* 0x000fe20000000f00 */
[----:B-----5:R-:W-:Y:S01]  /*10810*/  HADD2.F32 R243, -RZ, R63.H0_H0 ;  /* 0x2000003ffff37230 */ /* 0x020fe20000004100 */
[----:B------:R-:W-:Y:S05]  /*10820*/  BRA `(.L_x_7218) ;  /* 0x0000058000007947 */ /* 0x000fea0003800000 */
.L_x_7217:
        /* <DEDUP_REMOVED lines=12> */
.L_x_7220:
[----:B------:R-:W-:Y:S02]  /*108f0*/  MOV R159, R182 ;  /* 0x000000b6009f7202 */ /* 0x000fe40000000f00 */
.L_x_7221:
[----:B------:R-:W-:Y:S05]  /*10900*/  BSYNC B2 ;  /* 0x0000000000027941 */ /* 0x000fea0003800000 */
.L_x_7219:
        /* <DEDUP_REMOVED lines=16> */
.L_x_7225:
[----:B------:R-:W-:Y:S05]  /*10a10*/  BSYNC B3 ;  /* 0x0000000000037941 */ /* 0x000fea0003800000 */
.L_x_7224:
        /* <DEDUP_REMOVED lines=42> */
[----:B------:R-:W-:Y:S01]  /*10cc0*/  HFMA2.MMA R64, -RZ, RZ, 0, 0 ;  /* 0x00000000ff407435 */ /* 0x000fe200000001ff */
[----:B------:R-:W-:-:S05]  /*10cd0*/  LOP3.LUT R161, R65, R66, R163, 0x96, !PT ;  /* 0x0000004241a17212 */ /* 0x000fca00078e96a3 */
.L_x_7223:
[----:B------:R-:W-:Y:S05]  /*10ce0*/  BSYNC B2 ;  /* 0x0000000000027941 */ /* 0x000fea0003800000 */
.L_x_7222:
        /* <DEDUP_REMOVED lines=12> */
.L_x_7218:
[----:B------:R-:W-:Y:S05]  /*10db0*/  BSYNC B1 ;  /* 0x0000000000017941 */ /* 0x000fea0003800000 */
.L_x_7216:
        /* <DEDUP_REMOVED lines=8> */
.L_x_7227:
        /* <DEDUP_REMOVED lines=12> */
.L_x_7230:
[----:B------:R-:W-:Y:S02]  /*10f00*/  MOV R178, R182 ;  /* 0x000000b600b27202 */ /* 0x000fe40000000f00 */
.L_x_7231:
[----:B------:R-:W-:Y:S05]  /*10f10*/  BSYNC B2 ;  /* 0x0000000000027941 */ /* 0x000fea0003800000 */
.L_x_7229:
        /* <DEDUP_REMOVED lines=16> */
.L_x_7235:
[----:B------:R-:W-:Y:S05]  /*11020*/  BSYNC B3 ;  /* 0x0000000000037941 */ /* 0x000fea0003800000 */
.L_x_7234:
        /* <DEDUP_REMOVED lines=44> */
.L_x_7233:
[----:B------:R-:W-:Y:S05]  /*112f0*/  BSYNC B2 ;  /* 0x0000000000027941 */ /* 0x000fea0003800000 */
.L_x_7232:
        /* <DEDUP_REMOVED lines=13> */
.L_x_7228:
[----:B------:R-:W-:Y:S05]  /*113d0*/  BSYNC B1 ;  /* 0x0000000000017941 */ /* 0x000fea0003800000 */
.L_x_7226:
[----:B------:R-:W-:Y:S02]  /*113e0*/  MOV R249, 0x10 ;  /* 0x0000001000f97802 */ /* 0x000fe40000000f00 */
[----:B------:R-:W-:Y:S02]  /*113f0*/  F2FP.PACK_AB R67, R245, R243 ;  /* 0x000000f3f543723e */ /* 0x000fe400000000ff */
[----:B------:R-:W-:Y:S01]  /*11400*/  F2FP.PACK_AB R66, R241, R239 ;  /* 0x000000eff142723e */ /* 0x000fe200000000ff */
[----:B------:R-:W-:Y:S01]  /*11410*/  IMAD.WIDE.U32 R248, R194, R249, c[0x0][0x188] ;  /* 0x00006200c2f87625 */ /* 0x000fe200078e00f9 */
[----:B------:R-:W-:Y:S02]  /*11420*/  F2FP.PACK_AB R65, R237, R235 ;  /* 0x000000ebed41723e */ /* 0x000fe400000000ff */
[----:B------:R-:W-:-:S05]  /*11430*/  F2FP.PACK_AB R64, R233, R231 ;  /* 0x000000e7e940723e */ /* 0x000fca00000000ff */
        /* <DEDUP_REMOVED lines=22> */
.L_x_7155:
[----:B------:R-:W-:Y:S05]  /*115a0*/  BSYNC B0 ;  /* 0x0000000000007941 */ /* 0x000fea0003800000 */
.L_x_7154:
        /* <DEDUP_REMOVED lines=51> */
.L_x_7250:
        /* <DEDUP_REMOVED lines=101> */
.L_x_7251:
        /* <DEDUP_REMOVED lines=13> */
[----:B------:R-:W-:Y:S02]  /*12000*/  @!P2 MOV R67, R184 ;  /* 0x000000b80043a202 */ /* 0x000fe40000000f00 */
[----:B------:R-:W-:Y:S01]  /*12010*/  LOP3.LUT P3, RZ, R66, 0x1f, R49, 0xf8, !PT ;  /* 0x0000001f42ff7812 */ /* 0x000fe2000786f831 */
[----:B------:R-:W-:Y:S01]  /*12020*/  BSSY B0, `(.L_x_7238) ;  /* 0x00000ea000007945 */ /* 0x000fe20003800000 */
[----:B------:R-:W-:Y:S01]  /*12030*/  I2F R202, R67 ;  /* 0x0000004300ca7306 */ /* 0x000fe20000201400 */
[----:B------:R-:W0:Y:S04]  /*12040*/  SHFL.DOWN PT, R194, R67, 0x2, 0x1f ;  /* 0x08401f0043c27f89 */ /* 0x000e2800000e0000 */
[----:B------:R1:W2:Y:S06]  /*12050*/  @!P2 LDS.64 R64, [R192.X8] ;  /* 0x00000000c040a984 */ /* 0x0002ac0000008a00 */
        /* <DEDUP_REMOVED lines=13> */
[----:B------:R-:W-:Y:S01]  /*12130*/  FMUL.FTZ R249, R249, R202 ;  /* 0x000000caf9f97220 */ /* 0x000fe20000410000 */
[----:B------:R-:W-:Y:S01]  /*12140*/  IADD3 R202, R198, R204, RZ ;  /* 0x000000ccc6ca7210 */ /* 0x000fe20007ffe0ff */
[----:B--2---:R-:W-:Y:S01]  /*12150*/  FADD.FTZ R67, R196, R65 ;  /* 0x00000041c4437221 */ /* 0x004fe20000010000 */
        /* <DEDUP_REMOVED lines=14> */
[----:B------:R-:W-:Y:S01]  /*12240*/  @!P3 LEA.HI.X R67, R37, c[0x0][0x1a4], R190, 0x2, P2 ;  /* 0x000069002543ba11 */ /* 0x000fe200010f14be */
[----:B------:R-:W-:-:S02]  /*12250*/  FMUL.FTZ R249, R249, R204 ;  /* 0x000000ccf9f97220 */ /* 0x000fc40000410000 */
[----:B0-----:R-:W-:Y:S01]  /*12260*/  FMUL.FTZ R194, R65, R64 ;  /* 0x0000004041c27220 */ /* 0x001fe20000410000 */
[----:B------:R-:W-:Y:S01]  /*12270*/  @!P3 LEA R64, P2, R37, c[0x0][0x1a8], 0x2 ;  /* 0x00006a002540ba11 */ /* 0x000fe200078410ff */
[----:B------:R-:W-:-:S03]  /*12280*/  FFMA.FTZ R192, R65, R249, R192 ;  /* 0x000000f941c07223 */ /* 0x000fc600000100c0 */
[----:B------:R-:W-:Y:S01]  /*12290*/  @!P3 LEA.HI.X R65, R37, c[0x0][0x1ac], R190, 0x2, P2 ;  /* 0x00006b002541ba11 */ /* 0x000fe200010f14be */
[----:B------:R-:W0:Y:S01]  /*122a0*/  SHFL.IDX PT, R194, R194, RZ, 0x1f ;  /* 0x00001fffc2c27589 */ /* 0x000e2200000e0000 */
[----:B------:R-:W-:-:S03]  /*122b0*/  ISETP.NE.AND P2, PT, RZ, UR6, PT ;  /* 0x00000006ff007c0c */ /* 0x000fc6000bf45270 */
[----:B------:R-:W1:Y:S01]  /*122c0*/  SHFL.IDX PT, R251, R192, RZ, 0x1f ;  /* 0x00001fffc0fb7589 */ /* 0x000e6200000e0000 */
[----:B0-----:R-:W-:-:S03]  /*122d0*/  FMUL.FTZ R190, R194, R194 ;  /* 0x000000c2c2be7220 */ /* 0x001fc60000410000 */
[----:B------:R0:W-:Y:S02]  /*122e0*/  @!P3 STG.E [R66.64], R194 ;  /* 0x000000c24200b986 */ /* 0x0001e4000c101904 */
        /* <DEDUP_REMOVED lines=48> */
.L_x_7241:
[----:B------:R-:W-:Y:S05]  /*125f0*/  BSYNC B1 ;  /* 0x0000000000017941 */ /* 0x000fea0003800000 */
.L_x_7240:
        /* <DEDUP_REMOVED lines=35> */
.L_x_7243:
[----:B------:R-:W-:Y:S05]  /*12830*/  BSYNC B1 ;  /* 0x0000000000017941 */ /* 0x000fea0003800000 */
.L_x_7242:
[----:B------:R-:W-:Y:S01]  /*12840*/  ISETP.NE.AND P2, PT, R51, RZ, PT ;  /* 0x000000ff3300720c */ /* 0x000fe20003f45270 */
        /* <DEDUP_REMOVED lines=34> */
.L_x_7245:
[----:B------:R-:W-:Y:S05]  /*12a70*/  BSYNC B1 ;  /* 0x0000000000017941 */ /* 0x000fea0003800000 */
.L_x_7244:
        /* <DEDUP_REMOVED lines=35> */
.L_x_7247:
[----:B------:R-:W-:Y:S05]  /*12cb0*/  BSYNC B1 ;  /* 0x0000000000017941 */ /* 0x000fea0003800000 */
.L_x_7246:
        /* <DEDUP_REMOVED lines=32> */
.L_x_7239:
[----:B0-----:R-:W-:Y:S05]  /*12ec0*/  BSYNC B0 ;  /* 0x0000000000007941 */ /* 0x001fea0003800000 */
.L_x_7238:
[----:B------:R-:W-:Y:S02]  /*12ed0*/  IADD3 R37, R37, c[0x0][0x160], RZ ;  /* 0x0000580025257a10 */ /* 0x000fe40007ffe0ff */
[----:B------:R-:W-:Y:S02]  /*12ee0*/  LOP3.LUT P3, RZ, R157, 0xff, RZ, 0xc0, !PT ;  /* 0x000000ff9dff7812 */ /* 0x000fe4000786c0ff */
[----:B------:R-:W-:Y:S02]  /*12ef0*/  ISETP.GE.AND P2, PT, R37, c[0x0][0x164], PT ;  /* 0x0000590025007a0c */ /* 0x000fe40003f46270 */
[----:B------:R-:W-:-:S11]  /*12f00*/  SEL R157, RZ, 0x1, P3 ;  /* 0x00000001ff9d7807 */ /* 0x000fd60001800000 */
[----:B------:R-:W-:Y:S01]  /*12f10*/  @P2 CALL.REL.NOINC `(.L_x_7248) ;  /* 0x0000001000002944 */ /* 0x000fe20003c00000 */
[----:B------:R-:W-:Y:S05]  /*12f20*/  BRA `(.L_x_7249) ;  /* 0xfffee52000007947 */ /* 0x000fea000383ffff */
.L_x_7248:
[----:B------:R-:W-:Y:S05]  /*12f30*/  EXIT ;  /* 0x000000000000794d */ /* 0x000fea0003800000 */
.L_x_7236:
[----:B------:R-:W-:Y:S01]  /*12f40*/  IMAD.MOV.U32 R65, RZ, RZ, R64 ;  /* 0x000000ffff417224 */ /* 0x000fe200078e0040 */
[----:B------:R-:W-:Y:S01]  /*12f50*/  MOV R196, 0x1 ;  /* 0x0000000100c47802 */ /* 0x000fe20000000f00 */
[----:B------:R-:W-:Y:S01]  /*12f60*/  IMAD.MOV.U32 R194, RZ, RZ, 0x1f ;  /* 0x0000001fffc27424 */ /* 0x000fe200078e00ff */
[----:B------:R-:W-:Y:S02]  /*12f70*/  MOV R251, 0xffffffff ;  /* 0xffffffff00fb7802 */ /* 0x000fe40000000f00 */
[----:B------:R-:W-:Y:S02]  /*12f80*/  MOV R66, 0x12fa0 ;  /* 0x00012fa000427802 */ /* 0x000fe40000000f00 */
[----:B-----5:R-:W-:Y:S05]  /*12f90*/  CALL.REL.NOINC `($__internal_30_$__cuda_sm70_shflsync_bfly_p) ;  /* 0x000008b000007944 */ /* 0x020fea0003c00000 */
[----:B01----:R-:W-:Y:S01]  /*12fa0*/  IMAD.MOV.U32 R65, RZ, RZ, R196 ;  /* 0x000000ffff417224 */ /* 0x003fe200078e00c4 */
[----:B------:R-:W-:Y:S05]  /*12fb0*/  BRA `(.L_x_7250) ;  /* 0xffffe92000007947 */ /* 0x000fea000383ffff */
.L_x_7237:
[----:B------:R-:W-:Y:S01]  /*12fc0*/  HFMA2.MMA R196, -RZ, RZ, 0, 1.1920928955078125e-07 ;  /* 0x00000002ffc47435 */ /* 0x000fe200000001ff */
[----:B------:R-:W-:Y:S01]  /*12fd0*/  IMAD.MOV.U32 R194, RZ, RZ, 0x1f ;  /* 0x0000001fffc27424 */ /* 0x000fe200078e00ff */
[----:B------:R-:W-:Y:S02]  /*12fe0*/  MOV R251, 0xffffffff ;  /* 0xffffffff00fb7802 */ /* 0x000fe40000000f00 */
[----:B------:R-:W-:-:S02]  /*12ff0*/  MOV R66, 0x13010 ;  /* 0x0001301000427802 */ /* 0x000fc40000000f00 */
[----:B0----5:R-:W-:Y:S05]  /*13000*/  CALL.REL.NOINC `($__internal_30_$__cuda_sm70_shflsync_bfly_p) ;  /* 0x0000084000007944 */ /* 0x021fea0003c00000 */
[----:B0-----:R-:W-:Y:S01]  /*13010*/  HFMA2.MMA R194, -RZ, RZ, 0, 1.847743988037109375e-06 ;  /* 0x0000001fffc27435 */ /* 0x001fe200000001ff */
[----:B-1----:R-:W-:Y:S01]  /*13020*/  FADD.FTZ R65, R65, R196 ;  /* 0x000000c441417221 */ /* 0x002fe20000010000 */
[----:B------:R-:W-:Y:S01]  /*13030*/  MOV R66, 0x13070 ;  /* 0x0001307000427802 */ /* 0x000fe20000000f00 */
[----:B------:R-:W-:-:S02]  /*13040*/  IMAD.MOV.U32 R196, RZ, RZ, 0x4 ;  /* 0x00000004ffc47424 */ /* 0x000fc400078e00ff */
[----:B------:R-:W-:Y:S02]  /*13050*/  IMAD.MOV.U32 R251, RZ, RZ, -0x1 ;  /* 0xfffffffffffb7424 */ /* 0x000fe400078e00ff */
[----:B------:R-:W-:Y:S05]  /*13060*/  CALL.REL.NOINC `($__internal_30_$__cuda_sm70_shflsync_bfly_p) ;  /* 0x000007e000007944 */ /* 0x000fea0003c00000 */
[----:B01----:R-:W-:Y:S01]  /*13070*/  FADD.FTZ R65, R65, R196 ;  /* 0x000000c441417221 */ /* 0x003fe20000010000 */
[----:B------:R-:W-:Y:S01]  /*13080*/  MOV R196, 0x8 ;  /* 0x0000000800c47802 */ /* 0x000fe20000000f00 */
[----:B------:R-:W-:Y:S01]  /*13090*/  IMAD.MOV.U32 R194, RZ, RZ, 0x1f ;  /* 0x0000001fffc27424 */ /* 0x000fe200078e00ff */
[----:B------:R-:W-:Y:S02]  /*130a0*/  MOV R251, 0xffffffff ;  /* 0xffffffff00fb7802 */ /* 0x000fe40000000f00 */
[----:B------:R-:W-:Y:S02]  /*130b0*/  MOV R66, 0x130d0 ;  /* 0x000130d000427802 */ /* 0x000fe40000000f00 */
[----:B------:R-:W-:Y:S05]  /*130c0*/  CALL.REL.NOINC `($__internal_30_$__cuda_sm70_shflsync_bfly_p) ;  /* 0x0000078000007944 */ /* 0x000fea0003c00000 */
[----:B0-----:R-:W-:Y:S01]  /*130d0*/  HFMA2.MMA R194, -RZ, RZ, 0, 1.847743988037109375e-06 ;  /* 0x0000001fffc27435 */ /* 0x001fe200000001ff */
[----:B-1----:R-:W-:Y:S01]  /*130e0*/  FADD.FTZ R65, R65, R196 ;  /* 0x000000c441417221 */ /* 0x002fe20000010000 */
[----:B------:R-:W-:Y:S01]  /*130f0*/  MOV R66, 0x13130 ;  /* 0x0001313000427802 */ /* 0x000fe20000000f00 */
[----:B------:R-:W-:Y:S02]  /*13100*/  IMAD.MOV.U32 R196, RZ, RZ, 0x10 ;  /* 0x00000010ffc47424 */ /* 0x000fe400078e00ff */
[----:B------:R-:W-:-:S02]  /*13110*/  IMAD.MOV.U32 R251, RZ, RZ, -0x1 ;  /* 0xfffffffffffb7424 */ /* 0x000fc400078e00ff */
[----:B------:R-:W-:Y:S05]  /*13120*/  CALL.REL.NOINC `($__internal_30_$__cuda_sm70_shflsync_bfly_p) ;  /* 0x0000072000007944 */ /* 0x000fea0003c00000 */
[----:B01----:R-:W-:Y:S01]  /*13130*/  FADD.FTZ R65, R65, R196 ;  /* 0x000000c441417221 */ /* 0x003fe20000010000 */
[----:B------:R-:W-:-:S02]  /*13140*/  MOV R196, 0x1 ;  /* 0x0000000100c47802 */ /* 0x000fc40000000f00 */
        /* <DEDUP_REMOVED lines=85> */
[----:B------:R-:W-:Y:S05]  /*136a0*/  CALL.REL.NOINC `($__internal_30_$__cuda_sm70_shflsync_bfly_p) ;  /* 0x000001a000007944 */ /* 0x000fea0003c00000 */
[----:B0-----:R-:W-:Y:S01]  /*136b0*/  HFMA2.MMA R194, -RZ, RZ, 0, 1.847743988037109375e-06 ;  /* 0x0000001fffc27435 */ /* 0x001fe200000001ff */
[----:B-1----:R-:W-:Y:S01]  /*136c0*/  FADD.FTZ R65, R65, R196 ;  /* 0x000000c441417221 */ /* 0x002fe20000010000 */
[----:B------:R-:W-:Y:S01]  /*136d0*/  MOV R66, 0x13710 ;  /* 0x0001371000427802 */ /* 0x000fe20000000f00 */
[----:B------:R-:W-:Y:S02]  /*136e0*/  IMAD.MOV.U32 R196, RZ, RZ, 0x2 ;  /* 0x00000002ffc47424 */ /* 0x000fe400078e00ff */
[----:B------:R-:W-:Y:S02]  /*136f0*/  IMAD.MOV.U32 R251, RZ, RZ, -0x1 ;  /* 0xfffffffffffb7424 */ /* 0x000fe400078e00ff */
[----:B------:R-:W-:Y:S05]  /*13700*/  CALL.REL.NOINC `($__internal_30_$__cuda_sm70_shflsync_bfly_p) ;  /* 0x0000014000007944 */ /* 0x000fea0003c00000 */
[----:B01----:R-:W-:Y:S01]  /*13710*/  FADD.FTZ R65, R65, R196 ;  /* 0x000000c441417221 */ /* 0x003fe20000010000 */
[----:B------:R-:W-:Y:S01]  /*13720*/  MOV R196, 0x4 ;  /* 0x0000000400c47802 */ /* 0x000fe20000000f00 */
[----:B------:R-:W-:Y:S01]  /*13730*/  IMAD.MOV.U32 R194, RZ, RZ, 0x1f ;  /* 0x0000001fffc27424 */ /* 0x000fe200078e00ff */
[----:B------:R-:W-:-:S02]  /*13740*/  MOV R251, 0xffffffff ;  /* 0xffffffff00fb7802 */ /* 0x000fc40000000f00 */
[----:B------:R-:W-:Y:S02]  /*13750*/  MOV R66, 0x13770 ;  /* 0x0001377000427802 */ /* 0x000fe40000000f00 */
[----:B------:R-:W-:Y:S05]  /*13760*/  CALL.REL.NOINC `($__internal_30_$__cuda_sm70_shflsync_bfly_p) ;  /* 0x000000e000007944 */ /* 0x000fea0003c00000 */
[----:B0-----:R-:W-:Y:S01]  /*13770*/  HFMA2.MMA R194, -RZ, RZ, 0, 1.847743988037109375e-06 ;  /* 0x0000001fffc27435 */ /* 0x001fe200000001ff */
[----:B-1----:R-:W-:Y:S01]  /*13780*/  FADD.FTZ R65, R65, R196 ;  /* 0x000000c441417221 */ /* 0x002fe20000010000 */
[----:B------:R-:W-:Y:S01]  /*13790*/  MOV R66, 0x137d0 ;  /* 0x000137d000427802 */ /* 0x000fe20000000f00 */
[----:B------:R-:W-:Y:S02]  /*137a0*/  IMAD.MOV.U32 R196, RZ, RZ, 0x8 ;  /* 0x00000008ffc47424 */ /* 0x000fe400078e00ff */
[----:B------:R-:W-:Y:S02]  /*137b0*/  IMAD.MOV.U32 R251, RZ, RZ, -0x1 ;  /* 0xfffffffffffb7424 */ /* 0x000fe400078e00ff */
[----:B------:R-:W-:Y:S05]  /*137c0*/  CALL.REL.NOINC `($__internal_30_$__cuda_sm70_shflsync_bfly_p) ;  /* 0x0000008000007944 */ /* 0x000fea0003c00000 */
[----:B-1----:R-:W-:Y:S01]  /*137d0*/  FADD.FTZ R249, R65, R196 ;  /* 0x000000c441f97221 */ /* 0x002fe20000010000 */
[----:B------:R-:W-:Y:S01]  /*137e0*/  MOV R196, 0x10 ;  /* 0x0000001000c47802 */ /* 0x000fe20000000f00 */
[----:B0-----:R-:W-:Y:S01]  /*137f0*/  IMAD.MOV.U32 R194, RZ, RZ, 0x1f ;  /* 0x0000001fffc27424 */ /* 0x001fe200078e00ff */
[----:B------:R-:W-:Y:S01]  /*13800*/  MOV R251, 0xffffffff ;  /* 0xffffffff00fb7802 */ /* 0x000fe20000000f00 */
[----:B------:R-:W-:Y:S01]  /*13810*/  IMAD.MOV.U32 R65, RZ, RZ, R249 ;  /* 0x000000ffff417224 */ /* 0x000fe200078e00f9 */
[----:B------:R-:W-:-:S02]  /*13820*/  MOV R66, 0x13840 ;  /* 0x0001384000427802 */ /* 0x000fc40000000f00 */
[----:B------:R-:W-:Y:S05]  /*13830*/  CALL.REL.NOINC `($__internal_30_$__cuda_sm70_shflsync_bfly_p) ;  /* 0x0000001000007944 */ /* 0x000fea0003c00000 */
[----:B01----:R-:W-:Y:S05]  /*13840*/  BRA `(.L_x_7251) ;  /* 0xffffe6e000007947 */ /* 0x003fea000383ffff */
        .weak           $__internal_30_$__cuda_sm70_shflsync_bfly_p
        .type           $__internal_30_$__cuda_sm70_shflsync_bfly_p,@function
        .size           $__internal_30_$__cuda_sm70_shflsync_bfly_p,(.L_x_36070 - $__internal_30_$__cuda_sm70_shflsync_bfly_p)
$__internal_30_$__cuda_sm70_shflsync_bfly_p:
[----:B------:R-:W-:Y:S01]  /*13850*/  HFMA2.MMA R67, -RZ, RZ, 0, 0 ;  /* 0x00000000ff437435 */ /* 0x000fe200000001ff */
[----:B------:R-:W-:Y:S04]  /*13860*/  WARPSYNC R251 ;  /* 0x000000fb00007348 */ /* 0x000fe80003800000 */
[----:B------:R0:W1:Y:S01]  /*13870*/  SHFL.BFLY PT, R196, R65, R196, R194 ;  /* 0x0c0000c441c47389 */ /* 0x00006200000e00c2 */
[----:B------:R-:W-:Y:S05]  /*13880*/  RET.REL.NODEC R66 `(_ZN10layer_norm13ln_fwd_kernelINS_13Kernel_traitsI6__halfS2_S2_S2_fjLj5120ELj1ELj1ELj4ELj16ENS_18Kernel_traits_baseILj5120ES2_S2_S2_S2_fjLj128EEEEELb1ELb1ELb1ELb0EEEvNS_9FwdParamsE) ;  /* 0xfffec77042007950 */ /* 0x000fea0003c3ffff */
.L_x_7252:
        /* <DEDUP_REMOVED lines=15> */
.L_x_36070:


//--------------------- .text._ZN10layer_norm13ln_fwd_kernelINS_13Kernel_traitsI6__halfS2_S2_S2_fjLj5120ELj1ELj1ELj4ELj16ENS_18Kernel_traits_baseILj5120ES2_S2_S2_S2_fjLj128EEEEELb1ELb1ELb1ELb1EEEvNS_9FwdParamsE --------------------------
	.section	.text._ZN10layer_norm13ln_fwd_kernelINS_13Kernel_traitsI6__halfS2_S2_S2_fjLj5120ELj1ELj1ELj4ELj16ENS_18Kernel_traits_baseILj5120ES2_S2_S2_S2_fjLj128EEEEELb1ELb1ELb1ELb1EEEvNS_9FwdParamsE,"ax",@progbits
	.sectioninfo	@"SHI_REGISTERS=167"
	.align	128
        .global         _ZN10layer_norm13ln_fwd_kernelINS_13Kernel_traitsI6__halfS2_S2_S2_fjLj5120ELj1ELj1ELj4ELj16ENS_18Kernel_traits_baseILj5120ES2_S2_S2_S2_fjLj128EEEEELb1ELb1ELb1ELb1EEEvNS_9FwdParamsE
        .type           _ZN10layer_norm13ln_fwd_kernelINS_13Kernel_traitsI6__halfS2_S2_S2_fjLj5120ELj1ELj1ELj4ELj16ENS_18Kernel_traits_baseILj5120ES2_S2_S2_S2_fjLj128EEEEELb1ELb1ELb1ELb1EEEvNS_9FwdParamsE,@function
        .size           _ZN10layer_norm13ln_fwd_kernelINS_13Kernel_traitsI6__halfS2_S2_S2_fjLj5120ELj1ELj1ELj4ELj16ENS_18Kernel_traits_baseILj5120ES2_S2_S2_S2_fjLj128EEEEELb1ELb1ELb1ELb1EEEvNS_9FwdParamsE,(.L_x_36071 - _ZN10layer_norm13ln_fwd_kernelINS_13Kernel_traitsI6__halfS2_S2_S2_fjLj5120ELj1ELj1ELj4ELj16ENS_18Kernel_traits_baseILj5120ES2_S2_S2_S2_fjLj128EEEEELb1ELb1ELb1ELb1EEEvNS_9FwdParamsE)
        .other          _ZN10layer_norm13ln_fwd_kernelINS_13Kernel_traitsI6__halfS2_S2_S2_fjLj5120ELj1ELj1ELj4ELj16ENS_18Kernel_traits_baseILj5120ES2_S2_S2_S2_fjLj128EEEEELb1ELb1ELb1ELb1EEEvNS_9FwdParamsE,@"STO_CUDA_ENTRY STV_DEFAULT"
_ZN10layer_norm13ln_fwd_kernelINS_13Kernel_traitsI6__halfS2_S2_S2_fjLj5120ELj1ELj1ELj4ELj16ENS_18Kernel_traits_baseILj5120ES2_S2_S2_S2_fjLj128EEEEELb1ELb1ELb1ELb1EEEvNS_9FwdParamsE:
.text._ZN10layer_norm13ln_fwd_kernelINS_13Kernel_traitsI6__halfS2_S2_S2_fjLj5120ELj1ELj1ELj4ELj16ENS_18Kernel_traits_baseILj5120ES2_S2_S2_S2_fjLj128EEEEELb1ELb1ELb1ELb1EEEvNS_9FwdParamsE:
        /* <DEDUP_REMOVED lines=19> */
[C---:B------:R-:W-:Y:S02]  /*0130*/  LEA.HI R95, R94.reuse, R95, RZ, 0x19 ;  /* 0x0000005f5e5f7211 */ /* 0x040fe400078fc8ff */
[----:B------:R-:W-:Y:S01]  /*0140*/  LOP3.LUT R94, R94, 0x7f, RZ, 0xc0, !PT ;  /* 0x0000007f5e5e7812 */ /* 0x000fe200078ec0ff */
        /* <DEDUP_REMOVED lines=12> */
[----:B------:R-:W-:-:S02]  /*0210*/  UIADD3 UR9, UR4, -0x61c88647, URZ ;  /* 0x9e3779b904097890 */ /* 0x000fc4000fffe03f */
[----:B------:R-:W-:Y:S02]  /*0220*/  UIADD3 UR11, UR4, 0x3c6ef372, URZ ;  /* 0x3c6ef372040b7890 */ /* 0x000fe4000fffe03f */
[----:B------:R-:W-:Y:S01]  /*0230*/  IMAD.WIDE.U32 R12, R12, -0x2daee0ad, RZ ;  /* 0xd2511f530c0c7825 */ /* 0x000fe200078e00ff */
[----:B---3--:R-:W-:Y:S01]  /*0240*/  LOP3.LUT R14, R5, UR5, RZ, 0x3c, !PT ;  /* 0x00000005050e7c12 */ /* 0x008fe2000f8e3cff */
[----:B------:R-:W-:Y:S02]  /*0250*/  UIADD3 UR10, UR5, -0x4498517b, URZ ;  /* 0xbb67ae85050a7890 */ /* 0x000fe4000fffe03f */
[----:B------:R-:W-:Y:S02]  /*0260*/  UIADD3 UR12, UR5, 0x76cf5d0a, URZ ;  /* 0x76cf5d0a050c7890 */ /* 0x000fe4000fffe03f */
[----:B------:R-:W-:Y:S01]  /*0270*/  UIADD3 UR14, UR5, 0x32370b8f, URZ ;  /* 0x32370b8f050e7890 */ /* 0x000fe2000fffe03f */
[----:B------:R-:W-:Y:S01]  /*0280*/  IMAD.WIDE.U32 R14, R14, -0x326172a9, RZ ;  /* 0xcd9e8d570e0e7825 */ /* 0x000fe200078e00ff */
[----:B------:R-:W-:Y:S01]  /*0290*/  LOP3.LUT R16, R13, UR10, R4, 0x96, !PT ;  /* 0x0000000a0d107c12 */ /* 0x000fe2000f8e9604 */
[----:B------:R-:W-:-:S02]  /*02a0*/  UIADD3 UR13, UR4, -0x255992d5, URZ ;  /* 0xdaa66d2b040d7890 */ /* 0x000fc4000fffe03f */
[----:B------:R-:W-:Y:S01]  /*02b0*/  UIADD3 UR15, UR4, 0x78dde6e4, URZ ;  /* 0x78dde6e4040f7890 */ /* 0x000fe2000fffe03f */
[----:B------:R-:W-:Y:S01]  /*02c0*/  LOP3.LUT R4, R15, UR9, R6, 0x96, !PT ;  /* 0x000000090f047c12 */ /* 0x000fe2000f8e9606 */
[----:B------:R-:W-:Y:S01]  /*02d0*/  IMAD.WIDE.U32 R16, R16, -0x326172a9, RZ ;  /* 0xcd9e8d5710107825 */ /* 0x000fe200078e00ff */
[----:B------:R-:W-:Y:S02]  /*02e0*/  UIADD3 UR16, UR5, -0x126145ec, URZ ;  /* 0xed9eba1405107890 */ /* 0x000fe4000fffe03f */
        /* <DEDUP_REMOVED lines=16> */
[----:B------:R-:W-:Y:S01]  /*03f0*/  UIADD3 UR23, UR4, -0xe443238, URZ ;  /* 0xf1bbcdc804177890 */ /* 0x000fe2000fffe03f */
[----:B------:R0:W5:Y:S02]  /*0400*/  @P0 LDG.E.128 R4, [R2.64+0x800] ;  /* 0x0008000602040981 */ /* 0x000164000c1e1d00 */
[----:B------:R-:W-:Y:S01]  /*0410*/  IMAD.WIDE.U32 R16, R16, -0x2daee0ad, RZ ;  /* 0xd2511f5310107825 */ /* 0x000fe200078e00ff */
[----:B------:R-:W-:Y:S01]  /*0420*/  LOP3.LUT R13, R19, UR15, R14, 0x96, !PT ;  /* 0x0000000f130d7c12 */ /* 0x000fe2000f8e960e */
[----:B------:R-:W-:Y:S01]  /*0430*/  UIADD3 UR24, UR5, -0x24c28bd8, URZ ;  /* 0xdb3d742805187890 */ /* 0x000fe2000fffe03f */
[----:B------:R0:W5:Y:S02]  /*0440*/  @P0 LDG.E.128 R72, [R2.64+0x1000] ;  /* 0x0010000602480981 */ /* 0x000164000c1e1d00 */
        /* <DEDUP_REMOVED lines=15> */
[----:B------:R-:W-:Y:S01]  /*0540*/  IMAD.HI.U32 R17, R77, -0x326172a9, RZ ;  /* 0xcd9e8d574d117827 */ /* 0x000fe200078e00ff */
[----:B------:R-:W-:Y:S02]  /*0550*/  LEA R12, P3, R94, c[0x0][0x1c8], 0x4 ;  /* 0x000072005e0c7a11 */ /* 0x000fe400078620ff */
[----:B0-----:R-:W-:Y:S01]  /*0560*/  IADD3 R2, P2, R0, c[0x0][0x1b0], RZ ;  /* 0x00006c0000027a10 */ /* 0x001fe20007f5e0ff */
[----:B------:R-:W-:Y:S01]  /*0570*/  IMAD.HI.U32 R15, R76, -0x2daee0ad, RZ ;  /* 0xd2511f534c0f7827 */ /* 0x000fe200078e00ff */
[----:B------:R-:W-:Y:S02]  /*0580*/  LOP3.LUT R124, R17, UR23, R20, 0x96, !PT ;  /* 0x00000017117c7c12 */ /* 0x000fe4000f8e9614 */
[----:B------:R-:W-:Y:S01]  /*0590*/  IADD3.X R3, RZ, c[0x0][0x1b4], RZ, P2, !PT ;  /* 0x00006d00ff037a10 */ /* 0x000fe200017fe4ff */
        /* <DEDUP_REMOVED lines=15> */
[----:B------:R-:W-:Y:S01]  /*0690*/  UIADD3 UR25, UR4, -0x700cb87f, URZ ;  /* 0x8ff3478104197890 */ /* 0x000fe2000fffe03f */
[--C-:B------:R-:W-:Y:S01]  /*06a0*/  HADD2.F32 R104, -RZ, R65.reuse.H0_H0 ;  /* 0x20000041ff687230 */ /* 0x100fe20000004100 */
[----:B------:R-:W-:Y:S01]  /*06b0*/  UIADD3 UR26, UR5, -0x695add53, URZ ;  /* 0x96a522ad051a7890 */ /* 0x000fe2000fffe03f */
[----:B------:R-:W-:Y:S01]  /*06c0*/  HADD2.F32 R107, -RZ, R65.H1_H1 ;  /* 0x30000041ff6b7230 */ /* 0x000fe20000004100 */
[----:B------:R-:W-:Y:S01]  /*06d0*/  IMAD R65, R76, -0x2daee0ad, RZ ;  /* 0xd2511f534c417824 */ /* 0x000fe200078e02ff */
[----:B------:R0:W5:Y:S01]  /*06e0*/  LDG.E.128 R40, [R12.64] ;  /* 0x000000060c287981 */ /* 0x000162000c1e1d00 */
[----:B------:R-:W-:-:S02]  /*06f0*/  IMAD R69, R77, -0x326172a9, RZ ;  /* 0xcd9e8d574d457824 */ /* 0x000fc400078e02ff */
[----:B------:R-:W-:Y:S01]  /*0700*/  IMAD.HI.U32 R126, R120, -0x326172a9, RZ ;  /* 0xcd9e8d57787e7827 */ /* 0x000fe200078e00ff */
[----:B------:R0:W5:Y:S03]  /*0710*/  LDG.E.128 R36, [R12.64+0x800] ;  /* 0x000800060c247981 */ /* 0x000166000c1e1d00 */
[----:B------:R-:W-:Y:S01]  /*0720*/  IMAD.WIDE.U32 R124, R124, -0x2daee0ad, RZ ;  /* 0xd2511f537c7c7825 */ /* 0x000fe200078e00ff */
[----:B------:R0:W5:Y:S01]  /*0730*/  LDG.E.128 R32, [R12.64+0x1000] ;  /* 0x001000060c207981 */ /* 0x000162000c1e1d00 */
[--C-:B------:R-:W-:Y:S02]  /*0740*/  HADD2.F32 R21, -RZ, R10.reuse.H0_H0 ;  /* 0x2000000aff157230 */ /* 0x100fe40000004100 */
[----:B------:R-:W-:Y:S01]  /*0750*/  HADD2.F32 R20, -RZ, R10.H1_H1 ;  /* 0x3000000aff147230 */ /* 0x000fe20000004100 */
[----:B------:R0:W5:Y:S01]  /*0760*/  LDG.E.128 R28, [R12.64+0x1800] ;  /* 0x001800060c1c7981 */ /* 0x000162000c1e1d00 */
[----:B------:R-:W-:-:S02]  /*0770*/  HADD2.F32 R19, -RZ, R11.H0_H0 ;  /* 0x2000000bff137230 */ /* 0x000fc40000004100 */
[----:B------:R-:W-:Y:S01]  /*0780*/  HADD2.F32 R18, -RZ, R11.H1_H1 ;  /* 0x3000000bff127230 */ /* 0x000fe20000004100 */
[----:B------:R0:W5:Y:S01]  /*0790*/  LDG.E.128 R24, [R12.64+0x2000] ;  /* 0x002000060c187981 */ /* 0x000162000c1e1d00 */
[--C-:B------:R-:W-:Y:S01]  /*07a0*/  HADD2.F32 R93, -RZ, R8.reuse.H0_H0 ;  /* 0x20000008ff5d7230 */ /* 0x100fe20000004100 */
[----:B------:R-:W-:Y:S01]  /*07b0*/  LOP3.LUT R126, R126, UR25, R69, 0x96, !PT ;  /* 0x000000197e7e7c12 */ /* 0x000fe2000f8e9645 */
[----:B------:R-:W-:Y:S01]  /*07c0*/  HADD2.F32 R92, -RZ, R8.H1_H1 ;  /* 0x30000008ff5c7230 */ /* 0x000fe20000004100 */
[----:B------:R1:W5:Y:S01]  /*07d0*/  LDG.E.128 R60, [R2.64] ;  /* 0x00000006023c7981 */ /* 0x000362000c1e1d00 */
[--C-:B------:R-:W-:Y:S01]  /*07e0*/  HADD2.F32 R23, -RZ, R9.reuse.H0_H0 ;  /* 0x20000009ff177230 */ /* 0x100fe20000004100 */
[----:B------:R-:W-:Y:S01]  /*07f0*/  LOP3.LUT R125, R125, UR26, R65, 0x96, !PT ;  /* 0x0000001a7d7d7c12 */ /* 0x000fe2000f8e9641 */
[----:B------:R-:W-:Y:S01]  /*0800*/  HADD2.F32 R22, -RZ, R9.H1_H1 ;  /* 0x30000009ff167230 */ /* 0x000fe20000004100 */
[----:B------:R1:W5:Y:S01]  /*0810*/  LDG.E.128 R56, [R2.64+0x800] ;  /* 0x0008000602387981 */ /* 0x000362000c1e1d00 */
[--C-:B------:R-:W-:Y:S01]  /*0820*/  HADD2.F32 R17, -RZ, R4.reuse.H0_H0 ;  /* 0x20000004ff117230 */ /* 0x100fe20000004100 */
[----:B------:R-:W-:Y:S01]  /*0830*/  IMAD.MOV.U32 R118, RZ, RZ, 0x1 ;  /* 0x00000001ff767424 */ /* 0x000fe200078e00ff */
[----:B------:R-:W-:Y:S01]  /*0840*/  HADD2.F32 R16, -RZ, R4.H1_H1 ;  /* 0x30000004ff107230 */ /* 0x000fe20000004100 */
[----:B------:R1:W5:Y:S01]  /*0850*/  LDG.E.128 R52, [R2.64+0x1000] ;  /* 0x0010000602347981 */ /* 0x000362000c1e1d00 */
[--C-:B------:R-:W-:Y:S01]  /*0860*/  HADD2.F32 R15, -RZ, R5.reuse.H0_H0 ;  /* 0x20000005ff0f7230 */ /* 0x100fe20000004100 */
[----:B------:R-:W-:Y:S01]  /*0870*/  LOP3.LUT R128, R128, 0x3, RZ, 0xc0, !PT ;  /* 0x0000000380807812 */ /* 0x000fe200078ec0ff */
[----:B------:R-:W-:Y:S01]  /*0880*/  HADD2.F32 R14, -RZ, R5.H1_H1 ;  /* 0x30000005ff0e7230 */ /* 0x000fe20000004100 */
[----:B------:R1:W5:Y:S01]  /*0890*/  LDG.E.128 R48, [R2.64+0x1800] ;  /* 0x0018000602307981 */ /* 0x000362000c1e1d00 */
[--C-:B0-----:R-:W-:Y:S01]  /*08a0*/  HADD2.F32 R13, -RZ, R6.reuse.H0_H0 ;  /* 0x20000006ff0d7230 */ /* 0x101fe20000004100 */
[----:B------:R-:W-:Y:S01]  /*08b0*/  IMAD R120, R120, -0x326172a9, RZ ;  /* 0xcd9e8d5778787824 */ /* 0x000fe200078e02ff */
[----:B------:R-:W-:Y:S01]  /*08c0*/  HADD2.F32 R12, -RZ, R6.H1_H1 ;  /* 0x30000006ff0c7230 */ /* 0x000fe20000004100 */
[----:B------:R1:W5:Y:S01]  /*08d0*/  LDG.E.128 R44, [R2.64+0x2000] ;  /* 0x00200006022c7981 */ /* 0x000362000c1e1d00 */
[--C-:B------:R-:W-:Y:S01]  /*08e0*/  HADD2.F32 R11, -RZ, R7.reuse.H0_H0 ;  /* 0x20000007ff0b7230 */ /* 0x100fe20000004100 */
[----:B------:R-:W-:Y:S01]  /*08f0*/  IMAD.MOV.U32 R119, RZ, RZ, RZ ;  /* 0x000000ffff777224 */ /* 0x000fe200078e00ff */
[----:B------:R-:W-:-:S02]  /*0900*/  HADD2.F32 R10, -RZ, R7.H1_H1 ;  /* 0x30000007ff0a7230 */ /* 0x000fc40000004100 */
[--C-:B------:R-:W-:Y:S02]  /*0910*/  HADD2.F32 R9, -RZ, R72.reuse.H0_H0 ;  /* 0x20000048ff097230 */ /* 0x100fe40000004100 */
[----:B------:R-:W-:Y:S02]  /*0920*/  HADD2.F32 R8, -RZ, R72.H1_H1 ;  /* 0x30000048ff087230 */ /* 0x000fe40000004100 */
[--C-:B------:R-:W-:Y:S02]  /*0930*/  HADD2.F32 R7, -RZ, R73.reuse.H0_H0 ;  /* 0x20000049ff077230 */ /* 0x100fe40000004100 */
[----:B------:R-:W-:Y:S02]  /*0940*/  HADD2.F32 R6, -RZ, R73.H1_H1 ;  /* 0x30000049ff067230 */ /* 0x000fe40000004100 */
[--C-:B------:R-:W-:Y:S02]  /*0950*/  HADD2.F32 R5, -RZ, R74.reuse.H0_H0 ;  /* 0x2000004aff057230 */ /* 0x100fe40000004100 */
[----:B------:R-:W-:-:S02]  /*0960*/  HADD2.F32 R4, -RZ, R74.H1_H1 ;  /* 0x3000004aff047230 */ /* 0x000fc40000004100 */
[--C-:B-1----:R-:W-:Y:S02]  /*0970*/  HADD2.F32 R3, -RZ, R75.reuse.H0_H0 ;  /* 0x2000004bff037230 */ /* 0x102fe40000004100 */
        /* <DEDUP_REMOVED lines=13> */
.L_x_7668:
[----:B------:R-:W-:-:S10]  /*0a50*/  HFMA2.MMA R78, -RZ, RZ, 0, 2.384185791015625e-07 ;  /* 0x00000004ff4e7435 */ /* 0x000fd400000001ff */
[----:B------:R-:W-:-:S05]  /*0a60*/  IMAD.WIDE R72, R95, R78, c[0x0][0x1d0] ;  /* 0x000074005f487625 */ /* 0x000fca00078e024e */
[----:B------:R0:W2:Y:S01]  /*0a70*/  LDG.E R79, [R72.64] ;  /* 0x00000006484f7981 */ /* 0x0000a2000c1e1900 */
[----:B------:R-:W-:Y:S01]  /*0a80*/  ISETP.NE.U32.AND P0, PT, RZ, c[0x0][0x180], PT ;  /* 0x00006000ff007a0c */ /* 0x000fe20003f05070 */
[----:B------:R-:W-:Y:S02]  /*0a90*/  IMAD R74, R95, c[0x0][0x168], RZ ;  /* 0x00005a005f4a7a24 */ /* 0x000fe400078e02ff */
[----:B------:R-:W-:Y:S01]  /*0aa0*/  IMAD.MOV.U32 R158, RZ, RZ, RZ ;  /* 0x000000ffff9e7224 */ /* 0x000fe200078e00ff */
        /* <DEDUP_REMOVED lines=25> */
[----:B------:R-:W-:Y:S01]  /*0c40*/  MOV R72, R128 ;  /* 0x0000008000487202 */ /* 0x000fe20000000f00 */
[----:B-----5:R-:W-:Y:S01]  /*0c50*/  HADD2.F32 R83, -RZ, R64.H0_H0 ;  /* 0x20000040ff537230 */ /* 0x020fe20000004100 */
[----:B------:R-:W-:Y:S05]  /*0c60*/  BRA `(.L_x_7255) ;  /* 0x0000058000007947 */ /* 0x000fea0003800000 */
.L_x_7254:
        /* <DEDUP_REMOVED lines=12> */
.L_x_7257:
[----:B------:R-:W-:Y:S02]  /*0d30*/  IMAD.MOV.U32 R80, RZ, RZ, R120 ;  /* 0x000000ffff507224 */ /* 0x000fe400078e0078 */
.L_x_7258:
[----:B------:R-:W-:Y:S05]  /*0d40*/  BSYNC B1 ;  /* 0x0000000000017941 */ /* 0x000fea0003800000 */
.L_x_7256:
        /* <DEDUP_REMOVED lines=16> */
.L_x_7262:
[----:B------:R-:W-:Y:S05]  /*0e50*/  BSYNC B2 ;  /* 0x0000000000027941 */ /* 0x000fea0003800000 */
.L_x_7261:
        /* <DEDUP_REMOVED lines=43> */
.L_x_7260:
[----:B------:R-:W-:Y:S05]  /*1110*/  BSYNC B1 ;  /* 0x0000000000017941 */ /* 0x000fea0003800000 */
.L_x_7259:
[----:B------:R-:W0:Y:S01]  /*1120*/  I2F.U32 R73, R80 ;  /* 0x0000005000497306 */ /* 0x000e220000201000 */
[----:B-----5:R-:W-:Y:S01]  /*1130*/  HADD2.F32 R74, -RZ, R68.H0_H0 ;  /* 0x20000044ff4a7230 */ /* 0x020fe20000004100 */
[----:B------:R-:W-:Y:S01]  /*1140*/  IMAD.MOV.U32 R76, RZ, RZ, 0x2f800000 ;  /* 0x2f800000ff4c7424 */ /* 0x000fe200078e00ff */
[----:B------:R-:W-:-:S03]  /*1150*/  HADD2.F32 R83, -RZ, R40.H0_H0 ;  /* 0x20000028ff537230 */ /* 0x000fc60000004100 */
[----:B------:R-:W-:-:S04]  /*1160*/  FMUL.FTZ R74, R74, c[0x0][0x1ec] ;  /* 0x00007b004a4a7a20 */ /* 0x000fc80000410000 */
[----:B------:R-:W-:Y:S02]  /*1170*/  FMUL.FTZ R74, R74, c[0x0][0x1e8] ;  /* 0x00007a004a4a7a20 */ /* 0x000fe40000410000 */
[----:B0-----:R-:W-:Y:S01]  /*1180*/  FFMA.FTZ R73, R73, R76, 1.1641532182693481445e-10 ;  /* 0x2f00000049497423 */ /* 0x001fe2000001004c */
[----:B------:R-:W-:-:S04]  /*1190*/  @P0 HADD2.F32 R76, -RZ, R64.H0_H0 ;  /* 0x20000040ff4c0230 */ /* 0x000fc80000004100 */
[----:B------:R-:W-:-:S04]  /*11a0*/  FSETP.GTU.FTZ.AND P3, PT, R73, c[0x0][0x1e4], PT ;  /* 0x0000790049007a0b */ /* 0x000fc80003f7c000 */
[----:B------:R-:W-:Y:S02]  /*11b0*/  FSEL R74, R74, RZ, !P3 ;  /* 0x000000ff4a4a7208 */ /* 0x000fe40005800000 */
[----:B------:R-:W-:-:S03]  /*11c0*/  SEL R117, RZ, 0x1, P3 ;  /* 0x00000001ff757807 */ /* 0x000fc60001800000 */
[----:B------:R-:W-:-:S04]  /*11d0*/  FMUL.FTZ R83, R74, R83 ;  /* 0x000000534a537220 */ /* 0x000fc80000410000 */
[----:B------:R-:W-:Y:S02]  /*11e0*/  @P0 FADD.FTZ R83, R83, R76 ;  /* 0x0000004c53530221 */ /* 0x000fe40000010000 */
.L_x_7255:
[----:B------:R-:W-:Y:S05]  /*11f0*/  BSYNC B0 ;  /* 0x0000000000007941 */ /* 0x000fea0003800000 */
.L_x_7253:
        /* <DEDUP_REMOVED lines=8> */
.L_x_7264:
        /* <DEDUP_REMOVED lines=12> */
.L_x_7267:
[----:B------:R-:W-:Y:S02]  /*1340*/  IMAD.MOV.U32 R80, RZ, RZ, R120 ;  /* 0x000000ffff507224 */ /* 0x000fe400078e0078 */
.L_x_7268:
[----:B------:R-:W-:Y:S05]  /*1350*/  BSYNC B1 ;  /* 0x0000000000017941 */ /* 0x000fea0003800000 */
.L_x_7266:
        /* <DEDUP_REMOVED lines=16> */
.L_x_7272:
[----:B------:R-:W-:Y:S05]  /*1460*/  BSYNC B2 ;  /* 0x0000000000027941 */ /* 0x000fea0003800000 */
.L_x_7271:
        /* <DEDUP_REMOVED lines=43> */
.L_x_7270:
[----:B------:R-:W-:Y:S05]  /*1720*/  BSYNC B1 ;  /* 0x0000000000017941 */ /* 0x000fea0003800000 */
.L_x_7269:
[----:B------:R-:W0:Y:S01]  /*1730*/  I2F.U32 R72, R80 ;  /* 0x0000005000487306 */ /* 0x000e220000201000 */
[----:B-----5:R-:W-:Y:S01]  /*1740*/  HADD2.F32 R74, -RZ, R68.H1_H1 ;  /* 0x30000044ff4a7230 */ /* 0x020fe20000004100 */
[----:B------:R-:W-:Y:S01]  /*1750*/  IMAD.MOV.U32 R75, RZ, RZ, 0x2f800000 ;  /* 0x2f800000ff4b7424 */ /* 0x000fe200078e00ff */
[----:B------:R-:W-:-:S03]  /*1760*/  @P0 HADD2.F32 R77, -RZ, R64.H1_H1 ;  /* 0x30000040ff4d0230 */ /* 0x000fc60000004100 */
[----:B------:R-:W-:-:S04]  /*1770*/  FMUL.FTZ R74, R74, c[0x0][0x1ec] ;  /* 0x00007b004a4a7a20 */ /* 0x000fc80000410000 */
[----:B------:R-:W-:Y:S02]  /*1780*/  FMUL.FTZ R74, R74, c[0x0][0x1e8] ;  /* 0x00007a004a4a7a20 */ /* 0x000fe40000410000 */
[----:B0-----:R-:W-:Y:S01]  /*1790*/  FFMA.FTZ R72, R72, R75, 1.1641532182693481445e-10 ;  /* 0x2f00000048487423 */ /* 0x001fe2000001004b */
[----:B------:R-:W-:-:S04]  /*17a0*/  HADD2.F32 R75, -RZ, R40.H1_H1 ;  /* 0x30000028ff4b7230 */ /* 0x000fc80000004100 */
[----:B------:R-:W-:-:S04]  /*17b0*/  FSETP.GTU.FTZ.AND P3, PT, R72, c[0x0][0x1e4], PT ;  /* 0x0000790048007a0b */ /* 0x000fc80003f7c000 */
[----:B------:R-:W-:Y:S02]  /*17c0*/  FSEL R74, R74, RZ, !P3 ;  /* 0x000000ff4a4a7208 */ /* 0x000fe40005800000 */
[----:B------:R-:W-:-:S03]  /*17d0*/  SEL R116, RZ, 0x1, P3 ;  /* 0x00000001ff747807 */ /* 0x000fc60001800000 */
[----:B------:R-:W-:-:S04]  /*17e0*/  FMUL.FTZ R82, R74, R75 ;  /* 0x0000004b4a527220 */ /* 0x000fc80000410000 */
[----:B------:R-:W-:Y:S02]  /*17f0*/  @P0 FADD.FTZ R82, R82, R77 ;  /* 0x0000004d52520221 */ /* 0x000fe40000010000 */
.L_x_7265:
[----:B------:R-:W-:Y:S05]  /*1800*/  BSYNC B0 ;  /* 0x0000000000007941 */ /* 0x000fea0003800000 */
.L_x_7263:
        /* <DEDUP_REMOVED lines=8> */
.L_x_7274:
        /* <DEDUP_REMOVED lines=12> */
.L_x_7277:
[----:B------:R-:W-:Y:S02]  /*1950*/  MOV R80, R120 ;  /* 0x0000007800507202 */ /* 0x000fe40000000f00 */
.L_x_7278:
[----:B------:R-:W-:Y:S05]  /*1960*/  BSYNC B1 ;  /* 0x0000000000017941 */ /* 0x000fea0003800000 */
.L_x_7276:
        /* <DEDUP_REMOVED lines=16> */
.L_x_7282:
[----:B------:R-:W-:Y:S05]  /*1a70*/  BSYNC B2 ;  /* 0x0000000000027941 */ /* 0x000fea0003800000 */
.L_x_7281:
        /* <DEDUP_REMOVED lines=43> */
.L_x_7280:
[----:B------:R-:W-:Y:S05]  /*1d30*/  BSYNC B1 ;  /* 0x0000000000017941 */ /* 0x000fea0003800000 */
.L_x_7279:
[----:B------:R-:W0:Y:S01]  /*1d40*/  I2F.U32 R73, R80 ;  /* 0x0000005000497306 */ /* 0x000e220000201000 */
[----:B------:R-:W-:Y:S01]  /*1d50*/  HFMA2.MMA R76, -RZ, RZ, 0.1171875, 0 ;  /* 0x2f800000ff4c7435 */ /* 0x000fe200000001ff */
[----:B-----5:R-:W-:Y:S02]  /*1d60*/  HADD2.F32 R74, -RZ, R69.H0_H0 ;  /* 0x20000045ff4a7230 */ /* 0x020fe40000004100 */
        /* <DEDUP_REMOVED lines=10> */
.L_x_7275:
[----:B------:R-:W-:Y:S05]  /*1e10*/  BSYNC B0 ;  /* 0x0000000000007941 */ /* 0x000fea0003800000 */
.L_x_7273:
        /* <DEDUP_REMOVED lines=8> */
.L_x_7284:
        /* <DEDUP_REMOVED lines=12> */
.L_x_7287:
[----:B------:R-:W-:Y:S02]  /*1f60*/  IMAD.MOV.U32 R80, RZ, RZ, R120 ;  /* 0x000000ffff507224 */ /* 0x000fe400078e0078 */
.L_x_7288:
[----:B------:R-:W-:Y:S05]  /*1f70*/  BSYNC B1 ;  /* 0x0000000000017941 */ /* 0x000fea0003800000 */
.L_x_7286:
        /* <DEDUP_REMOVED lines=16> */
.L_x_7292:
[----:B------:R-:W-:Y:S05]  /*2080*/  BSYNC B2 ;  /* 0x0000000000027941 */ /* 0x000fea0003800000 */
.L_x_7291:
        /* <DEDUP_REMOVED lines=43> */
.L_x_7290:
[----:B------:R-:W-:Y:S05]  /*2340*/  BSYNC B1 ;  /* 0x0000000000017941 */ /* 0x000fea0003800000 */
.L_x_7289:
        /* <DEDUP_REMOVED lines=13> */
.L_x_7285:
[----:B------:R-:W-:Y:S05]  /*2420*/  BSYNC B0 ;  /* 0x0000000000007941 */ /* 0x000fea0003800000 */
.L_x_7283:
        /* <DEDUP_REMOVED lines=8> */
.L_x_7294:
        /* <DEDUP_REMOVED lines=12> */
.L_x_7297:
[----:B------:R-:W-:Y:S02]  /*2570*/  IMAD.MOV.U32 R86, RZ, RZ, R120 ;  /* 0x000000ffff567224 */ /* 0x000fe400078e0078 */
.L_x_7298:
[----:B------:R-:W-:Y:S05]  /*2580*/  BSYNC B1 ;  /* 0x0000000000017941 */ /* 0x000fea0003800000 */
.L_x_7296:
        /* <DEDUP_REMOVED lines=16> */
.L_x_7302:
[----:B------:R-:W-:Y:S05]  /*2690*/  BSYNC B2 ;  /* 0x0000000000027941 */ /* 0x000fea0003800000 */
.L_x_7301:
        /* <DEDUP_REMOVED lines=43> */
.L_x_7300:
[----:B------:R-:W-:Y:S05]  /*2950*/  BSYNC B1 ;  /* 0x0000000000017941 */ /* 0x000fea0003800000 */
.L_x_7299:
        /* <DEDUP_REMOVED lines=13> */
.L_x_7295:
[----:B------:R-:W-:Y:S05]  /*2a30*/  BSYNC B0 ;  /* 0x0000000000007941 */ /* 0x000fea0003800000 */
.L_x_7293:
        /* <DEDUP_REMOVED lines=8> */
.L_x_7304:
        /* <DEDUP_REMOVED lines=12> */
.L_x_7307:
[----:B------:R-:W-:Y:S02]  /*2b80*/  MOV R78, R120 ;  /* 0x00000078004e7202 */ /* 0x000fe40000000f00 */
.L_x_7308:
[----:B------:R-:W-:Y:S05]  /*2b90*/  BSYNC B1 ;  /* 0x0000000000017941 */ /* 0x000fea0003800000 */
.L_x_7306:
        /* <DEDUP_REMOVED lines=16> */
.L_x_7312:
[----:B------:R-:W-:Y:S05]  /*2ca0*/  BSYNC B2 ;  /* 0x0000000000027941 */ /* 0x000fea0003800000 */
.L_x_7311:
        /* <DEDUP_REMOVED lines=43> */
.L_x_7310:
[----:B------:R-:W-:Y:S05]  /*2f60*/  BSYNC B1 ;  /* 0x0000000000017941 */ /* 0x000fea0003800000 */
.L_x_7309:
[----:B------:R-:W0:Y:S01]  /*2f70*/  I2F.U32 R72, R78 ;  /* 0x0000004e00487306 */ /* 0x000e220000201000 */
[----:B------:R-:W-:Y:S01]  /*2f80*/  HFMA2.MMA R75, -RZ, RZ, 0.1171875, 0 ;  /* 0x2f800000ff4b7435 */ /* 0x000fe200000001ff */
[----:B-----5:R-:W-:Y:S02]  /*2f90*/  HADD2.F32 R74, -RZ, R70.H1_H1 ;  /* 0x30000046ff4a7230 */ /* 0x020fe40000004100 */
        /* <DEDUP_REMOVED lines=10> */
.L_x_7305:
[----:B------:R-:W-:Y:S05]  /*3040*/  BSYNC B0 ;  /* 0x0000000000007941 */ /* 0x000fea0003800000 */
.L_x_7303:
        /* <DEDUP_REMOVED lines=8> */
.L_x_7314:
        /* <DEDUP_REMOVED lines=12> */
.L_x_7317:
[----:B------:R-:W-:Y:S02]  /*3190*/  IMAD.MOV.U32 R88, RZ, RZ, R120 ;  /* 0x000000ffff587224 */ /* 0x000fe400078e0078 */
.L_x_7318:
[----:B------:R-:W-:Y:S05]  /*31a0*/  BSYNC B1 ;  /* 0x0000000000017941 */ /* 0x000fea0003800000 */
.L_x_7316:
        /* <DEDUP_REMOVED lines=16> */
.L_x_7322:
[----:B------:R-:W-:Y:S05]  /*32b0*/  BSYNC B2 ;  /* 0x0000000000027941 */ /* 0x000fea0003800000 */
.L_x_7321:
        /* <DEDUP_REMOVED lines=43> */
.L_x_7320:
[----:B------:R-:W-:Y:S05]  /*3570*/  BSYNC B1 ;  /* 0x0000000000017941 */ /* 0x000fea0003800000 */
.L_x_7319:
        /* <DEDUP_REMOVED lines=13> */
.L_x_7315:
[----:B------:R-:W-:Y:S05]  /*3650*/  BSYNC B0 ;  /* 0x0000000000007941 */ /* 0x000fea0003800000 */
.L_x_7313:
        /* <DEDUP_REMOVED lines=8> */
.L_x_7324:
        /* <DEDUP_REMOVED lines=12> */
.L_x_7327:
[----:B------:R-:W-:Y:S02]  /*37a0*/  IMAD.MOV.U32 R76, RZ, RZ, R120 ;  /* 0x000000ffff4c7224 */ /* 0x000fe400078e0078 */
.L_x_7328:
[----:B------:R-:W-:Y:S05]  /*37b0*/  BSYNC B1 ;  /* 0x0000000000017941 */ /* 0x000fea0003800000 */
.L_x_7326:
        /* <DEDUP_REMOVED lines=16> */
.L_x_7332:
[----:B------:R-:W-:Y:S05]  /*38c0*/  BSYNC B2 ;  /* 0x0000000000027941 */ /* 0x000fea0003800000 */
.L_x_7331:
        /* <DEDUP_REMOVED lines=43> */
.L_x_7330:
[----:B------:R-:W-:Y:S05]  /*3b80*/  BSYNC B1 ;  /* 0x0000000000017941 */ /* 0x000fea0003800000 */
.L_x_7329:
[----:B------:R-:W0:Y:S01]  /*3b90*/  I2F.U32 R72, R76 ;  /* 0x0000004c00487306 */ /* 0x000e220000201000 */
[----:B-----5:R-:W-:Y:S01]  /*3ba0*/  HADD2.F32 R73, -RZ, R71.H1_H1 ;  /* 0x30000047ff497230 */ /* 0x020fe20000004100 */
[----:B------:R-:W-:-:S04]  /*3bb0*/  IMAD.MOV.U32 R75, RZ, RZ, 0x2f800000 ;  /* 0x2f800000ff4b7424 */ /* 0x000fc800078e00ff */
[----:B------:R-:W-:-:S04]  /*3bc0*/  FMUL.FTZ R73, R73, c[0x0][0x1ec] ;  /* 0x00007b0049497a20 */ /* 0x000fc80000410000 */
[----:B------:R-:W-:Y:S02]  /*3bd0*/  FMUL.FTZ R73, R73, c[0x0][0x1e8] ;  /* 0x00007a0049497a20 */ /* 0x000fe40000410000 */
[----:B0-----:R-:W-:Y:S01]  /*3be0*/  FFMA.FTZ R72, R72, R75, 1.1641532182693481445e-10 ;  /* 0x2f00000048487423 */ /* 0x001fe2000001004b */
[----:B------:R-:W-:-:S04]  /*3bf0*/  @P0 HADD2.F32 R75, -RZ, R67.H1_H1 ;  /* 0x30000043ff4b0230 */ /* 0x000fc80000004100 */
[----:B------:R-:W-:Y:S01]  /*3c00*/  FSETP.GTU.FTZ.AND P3, PT, R72, c[0x0][0x1e4], PT ;  /* 0x0000790048007a0b */ /* 0x000fe20003f7c000 */
[----:B------:R-:W-:-:S03]  /*3c10*/  HADD2.F32 R72, -RZ, R43.H1_H1 ;  /* 0x3000002bff487230 */ /* 0x000fc60000004100 */
[----:B------:R-:W-:Y:S02]  /*3c20*/  FSEL R73, R73, RZ, !P3 ;  /* 0x000000ff49497208 */ /* 0x000fe40005800000 */
[----:B------:R-:W-:-:S03]  /*3c30*/  SEL R110, RZ, 0x1, P3 ;  /* 0x00000001ff6e7807 */ /* 0x000fc60001800000 */
[----:B------:R-:W-:-:S04]  /*3c40*/  FMUL.FTZ R76, R73, R72 ;  /* 0x00000048494c7220 */ /* 0x000fc80000410000 */
[----:B------:R-:W-:Y:S02]  /*3c50*/  @P0 FADD.FTZ R76, R76, R75 ;  /* 0x0000004b4c4c0221 */ /* 0x000fe40000010000 */
.L_x_7325:
[----:B------:R-:W-:Y:S05]  /*3c60*/  BSYNC B0 ;  /* 0x0000000000007941 */ /* 0x000fea0003800000 */
.L_x_7323:
        /* <DEDUP_REMOVED lines=33> */
.L_x_7334:
[----:B------:R-:W-:Y:S05]  /*3e80*/  BSYNC B0 ;  /* 0x0000000000007941 */ /* 0x000fea0003800000 */
.L_x_7333:
        /* <DEDUP_REMOVED lines=10> */
.L_x_7336:
        /* <DEDUP_REMOVED lines=12> */
.L_x_7339:
[----:B------:R-:W-:Y:S02]  /*3ff0*/  MOV R90, R120 ;  /* 0x00000078005a7202 */ /* 0x000fe40000000f00 */
.L_x_7340:
[----:B------:R-:W-:Y:S05]  /*4000*/  BSYNC B1 ;  /* 0x0000000000017941 */ /* 0x000fea0003800000 */
.L_x_7338:
        /* <DEDUP_REMOVED lines=16> */
.L_x_7344:
[----:B------:R-:W-:Y:S05]  /*4110*/  BSYNC B2 ;  /* 0x0000000000027941 */ /* 0x000fea0003800000 */
.L_x_7343:
[----:B------:R-:W-:Y:S01]  /*4120*/  IMAD.HI.U32 R72, R123, -0x326172a9, RZ ;  /* 0xcd9e8d577b487827 */ /* 0x000fe200078e00ff */
[----:B------:R-:W-:-:S03]  /*4130*/  LOP3.LUT R74, R74, UR5, R119, 0x96, !PT ;  /* 0x000000054a4a7c12 */ /* 0x000fc6000f8e9677 */
[----:B------:R-:W-:Y:S01]  /*4140*/  IMAD R73, R123, -0x326172a9, RZ ;  /* 0xcd9e8d577b497824 */ /* 0x000fe200078e02ff */
[----:B------:R-:W-:Y:S01]  /*4150*/  LOP3.LUT R72, R72, UR4, R121, 0x96, !PT ;  /* 0x0000000448487c12 */ /* 0x000fe2000f8e9679 */
[----:B------:R-:W-:-:S04]  /*4160*/  IMAD.WIDE.U32 R74, R74, -0x326172a9, RZ ;  /* 0xcd9e8d574a4a7825 */ /* 0x000fc800078e00ff */
[----:B-1----:R-:W-:Y:S01]  /*4170*/  IMAD R87, R122, -0x2daee0ad, RZ ;  /* 0xd2511f537a577824 */ /* 0x002fe200078e02ff */
        /* <DEDUP_REMOVED lines=37> */
.L_x_7342:
[----:B------:R-:W-:Y:S05]  /*43d0*/  BSYNC B1 ;  /* 0x0000000000017941 */ /* 0x000fea0003800000 */
.L_x_7341:
[----:B------:R-:W0:Y:S01]  /*43e0*/  I2F.U32 R73, R90 ;  /* 0x0000005a00497306 */ /* 0x000e220000201000 */
[----:B------:R-:W-:Y:S01]  /*43f0*/  HFMA2.MMA R74, -RZ, RZ, 0.1171875, 0 ;  /* 0x2f800000ff4a7435 */ /* 0x000fe200000001ff */
[----:B-----5:R-:W-:-:S05]  /*4400*/  HADD2.F32 R75, -RZ, R68.H0_H0 ;  /* 0x20000044ff4b7230 */ /* 0x020fca0000004100 */
[----:B------:R-:W-:-:S04]  /*4410*/  FMUL.FTZ R75, R75, c[0x0][0x1ec] ;  /* 0x00007b004b4b7a20 */ /* 0x000fc80000410000 */
[----:B------:R-:W-:Y:S02]  /*4420*/  FMUL.FTZ R75, R75, c[0x0][0x1e8] ;  /* 0x00007a004b4b7a20 */ /* 0x000fe40000410000 */
[----:B0-----:R-:W-:-:S05]  /*4430*/  FFMA.FTZ R73, R73, R74, 1.1641532182693481445e-10 ;  /* 0x2f00000049497423 */ /* 0x001fca000001004a */
[----:B------:R-:W-:Y:S01]  /*4440*/  FSETP.GTU.FTZ.AND P3, PT, R73, c[0x0][0x1e4], PT ;  /* 0x0000790049007a0b */ /* 0x000fe20003f7c000 */
[----:B------:R-:W-:-:S03]  /*4450*/  HADD2.F32 R73, -RZ, R36.H0_H0 ;  /* 0x20000024ff497230 */ /* 0x000fc60000004100 */
[----:B------:R-:W-:Y:S01]  /*4460*/  FSEL R130, R75, RZ, !P3 ;  /* 0x000000ff4b827208 */ /* 0x000fe20005800000 */
[----:B------:R-:W-:Y:S01]  /*4470*/  @P0 HADD2.F32 R75, -RZ, R64.H0_H0 ;  /* 0x20000040ff4b0230 */ /* 0x000fe20000004100 */
[----:B------:R-:W-:-:S03]  /*4480*/  SEL R117, RZ, 0x1, P3 ;  /* 0x00000001ff757807 */ /* 0x000fc60001800000 */
[----:B------:R-:W-:-:S04]  /*4490*/  FMUL.FTZ R130, R130, R73 ;  /* 0x0000004982827220 */ /* 0x000fc80000410000 */
[----:B------:R-:W-:Y:S02]  /*44a0*/  @P0 FADD.FTZ R130, R75, R130 ;  /* 0x000000824b820221 */ /* 0x000fe40000010000 */
.L_x_7337:
[----:B------:R-:W-:Y:S05]  /*44b0*/  BSYNC B0 ;  /* 0x0000000000007941 */ /* 0x000fea0003800000 */
.L_x_7335:
        /* <DEDUP_REMOVED lines=8> */
.L_x_7346:
        /* <DEDUP_REMOVED lines=12> */
.L_x_7349:
[----:B------:R-:W-:Y:S02]  /*4600*/  IMAD.MOV.U32 R90, RZ, RZ, R120 ;  /* 0x000000ffff5a7224 */ /* 0x000fe400078e0078 */
.L_x_7350:
[----:B------:R-:W-:Y:S05]  /*4610*/  BSYNC B1 ;  /* 0x0000000000017941 */ /* 0x000fea0003800000 */
.L_x_7348:
        /* <DEDUP_REMOVED lines=16> */
.L_x_7354:
[----:B------:R-:W-:Y:S05]  /*4720*/  BSYNC B2 ;  /* 0x0000000000027941 */ /* 0x000fea0003800000 */
.L_x_7353:
        /* <DEDUP_REMOVED lines=43> */
.L_x_7352:
[----:B------:R-:W-:Y:S05]  /*49e0*/  BSYNC B1 ;  /* 0x0000000000017941 */ /* 0x000fea0003800000 */
.L_x_7351:
[----:B------:R-:W0:Y:S01]  /*49f0*/  I2F.U32 R72, R90 ;  /* 0x0000005a00487306 */ /* 0x000e220000201000 */
[----:B-----5:R-:W-:Y:S01]  /*4a00*/  HADD2.F32 R74, -RZ, R68.H1_H1 ;  /* 0x30000044ff4a7230 */ /* 0x020fe20000004100 */
[----:B------:R-:W-:-:S04]  /*4a10*/  IMAD.MOV.U32 R75, RZ, RZ, 0x2f800000 ;  /* 0x2f800000ff4b7424 */ /* 0x000fc800078e00ff */
[----:B------:R-:W-:-:S04]  /*4a20*/  FMUL.FTZ R74, R74, c[0x0][0x1ec] ;  /* 0x00007b004a4a7a20 */ /* 0x000fc80000410000 */
[----:B------:R-:W-:Y:S02]  /*4a30*/  FMUL.FTZ R74, R74, c[0x0][0x1e8] ;  /* 0x00007a004a4a7a20 */ /* 0x000fe40000410000 */
[----:B0-----:R-:W-:-:S05]  /*4a40*/  FFMA.FTZ R72, R72, R75, 1.1641532182693481445e-10 ;  /* 0x2f00000048487423 */ /* 0x001fca000001004b */
[----:B------:R-:W-:Y:S01]  /*4a50*/  FSETP.GTU.FTZ.AND P3, PT, R72, c[0x0][0x1e4], PT ;  /* 0x0000790048007a0b */ /* 0x000fe20003f7c000 */
[----:B------:R-:W-:-:S03]  /*4a60*/  HADD2.F32 R72, -RZ, R36.H1_H1 ;  /* 0x30000024ff487230 */ /* 0x000fc60000004100 */
[----:B------:R-:W-:Y:S01]  /*4a70*/  FSEL R129, R74, RZ, !P3 ;  /* 0x000000ff4a817208 */ /* 0x000fe20005800000 */
[----:B------:R-:W-:Y:S01]  /*4a80*/  @P0 HADD2.F32 R74, -RZ, R64.H1_H1 ;  /* 0x30000040ff4a0230 */ /* 0x000fe20000004100 */
[----:B------:R-:W-:-:S03]  /*4a90*/  SEL R116, RZ, 0x1, P3 ;  /* 0x00000001ff747807 */ /* 0x000fc60001800000 */
[----:B------:R-:W-:-:S04]  /*4aa0*/  FMUL.FTZ R129, R129, R72 ;  /* 0x0000004881817220 */ /* 0x000fc80000410000 */
[----:B------:R-:W-:Y:S02]  /*4ab0*/  @P0 FADD.FTZ R129, R74, R129 ;  /* 0x000000814a810221 */ /* 0x000fe40000010000 */
.L_x_7347:
[----:B------:R-:W-:Y:S05]  /*4ac0*/  BSYNC B0 ;  /* 0x0000000000007941 */ /* 0x000fea0003800000 */
.L_x_7345:
        /* <DEDUP_REMOVED lines=8> */
.L_x_7356:
        /* <DEDUP_REMOVED lines=12> */
.L_x_7359:
[----:B------:R-:W-:Y:S02]  /*4c10*/  IMAD.MOV.U32 R90, RZ, RZ, R120 ;  /* 0x000000ffff5a7224 */ /* 0x000fe400078e0078 */
.L_x_7360:
[----:B------:R-:W-:Y:S05]  /*4c20*/  BSYNC B1 ;  /* 0x0000000000017941 */ /* 0x000fea0003800000 */
.L_x_7358:
        /* <DEDUP_REMOVED lines=16> */
.L_x_7364:
[----:B------:R-:W-:Y:S05]  /*4d30*/  BSYNC B2 ;  /* 0x0000000000027941 */ /* 0x000fea0003800000 */
.L_x_7363:
        /* <DEDUP_REMOVED lines=43> */
.L_x_7362:
[----:B------:R-:W-:Y:S05]  /*4ff0*/  BSYNC B1 ;  /* 0x0000000000017941 */ /* 0x000fea0003800000 */
.L_x_7361:
[----:B------:R-:W0:Y:S01]  /*5000*/  I2F.U32 R73, R90 ;  /* 0x0000005a00497306 */ /* 0x000e220000201000 */
[----:B-----5:R-:W-:Y:S01]  /*5010*/  HADD2.F32 R75, -RZ, R69.H0_H0 ;  /* 0x20000045ff4b7230 */ /* 0x020fe20000004100 */
[----:B------:R-:W-:Y:S01]  /*5020*/  IMAD.MOV.U32 R74, RZ, RZ, 0x2f800000 ;  /* 0x2f800000ff4a7424 */ /* 0x000fe200078e00ff */
[----:B-1----:R-:W-:-:S03]  /*5030*/  @P0 HADD2.F32 R86, -RZ, R65.H0_H0 ;  /* 0x20000041ff560230 */ /* 0x002fc60000004100 */
[----:B------:R-:W-:-:S04]  /*5040*/  FMUL.FTZ R75, R75, c[0x0][0x1ec] ;  /* 0x00007b004b4b7a20 */ /* 0x000fc80000410000 */
[----:B------:R-:W-:Y:S02]  /*5050*/  FMUL.FTZ R75, R75, c[0x0][0x1e8] ;  /* 0x00007a004b4b7a20 */ /* 0x000fe40000410000 */
[----:B0-----:R-:W-:Y:S01]  /*5060*/  FFMA.FTZ R73, R73, R74, 1.1641532182693481445e-10 ;  /* 0x2f00000049497423 */ /* 0x001fe2000001004a */
[----:B------:R-:W-:-:S04]  /*5070*/  HADD2.F32 R74, -RZ, R37.H0_H0 ;  /* 0x20000025ff4a7230 */ /* 0x000fc80000004100 */
[----:B------:R-:W-:-:S04]  /*5080*/  FSETP.GTU.FTZ.AND P3, PT, R73, c[0x0][0x1e4], PT ;  /* 0x0000790049007a0b */ /* 0x000fc80003f7c000 */
[----:B------:R-:W-:Y:S02]  /*5090*/  FSEL R91, R75, RZ, !P3 ;  /* 0x000000ff4b5b7208 */ /* 0x000fe40005800000 */
[----:B------:R-:W-:-:S03]  /*50a0*/  SEL R115, RZ, 0x1, P3 ;  /* 0x00000001ff737807 */ /* 0x000fc60001800000 */
[----:B------:R-:W-:-:S04]  /*50b0*/  FMUL.FTZ R91, R91, R74 ;  /* 0x0000004a5b5b7220 */ /* 0x000fc80000410000 */
[----:B------:R-:W-:Y:S02]  /*50c0*/  @P0 FADD.FTZ R91, R86, R91 ;  /* 0x0000005b565b0221 */ /* 0x000fe40000010000 */
.L_x_7357:
[----:B------:R-:W-:Y:S05]  /*50d0*/  BSYNC B0 ;  /* 0x0000000000007941 */ /* 0x000fea0003800000 */
.L_x_7355:
        /* <DEDUP_REMOVED lines=8> */
.L_x_7366:
        /* <DEDUP_REMOVED lines=12> */
.L_x_7369:
[----:B------:R-:W-:Y:S02]  /*5220*/  MOV R90, R120 ;  /* 0x00000078005a7202 */ /* 0x000fe40000000f00 */
.L_x_7370:
[----:B------:R-:W-:Y:S05]  /*5230*/  BSYNC B1 ;  /* 0x0000000000017941 */ /* 0x000fea0003800000 */
.L_x_7368:
        /* <DEDUP_REMOVED lines=16> */
.L_x_7374:
[----:B------:R-:W-:Y:S05]  /*5340*/  BSYNC B2 ;  /* 0x0000000000027941 */ /* 0x000fea0003800000 */
.L_x_7373:
        /* <DEDUP_REMOVED lines=43> */
.L_x_7372:
[----:B------:R-:W-:Y:S05]  /*5600*/  BSYNC B1 ;  /* 0x0000000000017941 */ /* 0x000fea0003800000 */
.L_x_7371:
[----:B------:R-:W0:Y:S01]  /*5610*/  I2F.U32 R72, R90 ;  /* 0x0000005a00487306 */ /* 0x000e220000201000 */
[----:B------:R-:W-:Y:S01]  /*5620*/  HFMA2.MMA R75, -RZ, RZ, 0.1171875, 0 ;  /* 0x2f800000ff4b7435 */ /* 0x000fe200000001ff */
[----:B-----5:R-:W-:Y:S02]  /*5630*/  HADD2.F32 R74, -RZ, R69.H1_H1 ;  /* 0x30000045ff4a7230 */ /* 0x020fe40000004100 */
[----:B-1----:R-:W-:-:S03]  /*5640*/  @P0 HADD2.F32 R87, -RZ, R65.H1_H1 ;  /* 0x30000041ff570230 */ /* 0x002fc60000004100 */
        /* <DEDUP_REMOVED lines=9> */
.L_x_7367:
[----:B------:R-:W-:Y:S05]  /*56e0*/  BSYNC B0 ;  /* 0x0000000000007941 */ /* 0x000fea0003800000 */
.L_x_7365:
[----:B------:R-:W-:Y:S01]  /*56f0*/  BSSY B0, `(.L_x_7375) ;  /* 0x0000061000007945 */ /* 0x000fe20003800000 */
[----:B------:R-:W-:Y:S05]  /*5700*/  @P2 BRA `(.L_x_7376) ;  /* 0x0000006000002947 */ /* 0x000fea0003800000 */
[----:B-1----:R-:W-:Y:S02]  /*5710*/  IMAD.MOV.U32 R89, RZ, RZ, RZ ;  /* 0x000000ffff597224 */ /* 0x002fe400078e00ff */
[----:B------:R-:W-:Y:S01]  /*5720*/  IMAD.MOV.U32 R72, RZ, RZ, R73 ;  /* 0x000000ffff487224 */ /* 0x000fe200078e0049 */
[----:B------:R-:W-:Y:S05]  /*5730*/  @!P0 BRA `(.L_x_7377) ;  /* 0x000005c000008947 */ /* 0x000fea0003800000 */
[----:B------:R-:W-:Y:S01]  /*5740*/  MOV R72, R73 ;  /* 0x0000004900487202 */ /* 0x000fe20000000f00 */
[----:B-----5:R-:W-:Y:S01]  /*5750*/  HADD2.F32 R89, -RZ, R66.H0_H0 ;  /* 0x20000042ff597230 */ /* 0x020fe20000004100 */
[----:B------:R-:W-:Y:S05]  /*5760*/  BRA `(.L_x_7377) ;  /* 0x0000059000007947 */ /* 0x000fea0003800000 */
.L_x_7376:
        /* <DEDUP_REMOVED lines=12> */
.L_x_7379:
[----:B------:R-:W-:Y:S02]  /*5830*/  IMAD.MOV.U32 R113, RZ, RZ, R120 ;  /* 0x000000ffff717224 */ /* 0x000fe400078e0078 */
.L_x_7380:
[----:B------:R-:W-:Y:S05]  /*5840*/  BSYNC B1 ;  /* 0x0000000000017941 */ /* 0x000fea0003800000 */
.L_x_7378:
        /* <DEDUP_REMOVED lines=16> */
.L_x_7384:
[----:B------:R-:W-:Y:S05]  /*5950*/  BSYNC B2 ;  /* 0x0000000000027941 */ /* 0x000fea0003800000 */
.L_x_7383:
        /* <DEDUP_REMOVED lines=43> */
.L_x_7382:
[----:B------:R-:W-:Y:S05]  /*5c10*/  BSYNC B1 ;  /* 0x0000000000017941 */ /* 0x000fea0003800000 */
.L_x_7381:
        /* <DEDUP_REMOVED lines=11> */
[----:B------:R-:W-:Y:S01]  /*5cd0*/  FMUL.FTZ R89, R89, R74 ;  /* 0x0000004a59597220 */ /* 0x000fe20000410000 */
[----:B------:R-:W-:-:S03]  /*5ce0*/  PRMT R113, R73, 0x7610, R113 ;  /* 0x0000761049717816 */ /* 0x000fc60000000071 */
[----:B------:R-:W-:Y:S02]  /*5cf0*/  @P0 FADD.FTZ R89, R86, R89 ;  /* 0x0000005956590221 */ /* 0x000fe40000010000 */
.L_x_7377:
[----:B------:R-:W-:Y:S05]  /*5d00*/  BSYNC B0 ;  /* 0x0000000000007941 */ /* 0x000fea0003800000 */
.L_x_7375:
        /* <DEDUP_REMOVED lines=8> */
.L_x_7386:
        /* <DEDUP_REMOVED lines=12> */
.L_x_7389:
[----:B------:R-:W-:Y:S02]  /*5e50*/  IMAD.MOV.U32 R88, RZ, RZ, R120 ;  /* 0x000000ffff587224 */ /* 0x000fe400078e0078 */
.L_x_7390:
[----:B------:R-:W-:Y:S05]  /*5e60*/  BSYNC B1 ;  /* 0x0000000000017941 */ /* 0x000fea0003800000 */
.L_x_7388:
        /* <DEDUP_REMOVED lines=16> */
.L_x_7394:
[----:B------:R-:W-:Y:S05]  /*5f70*/  BSYNC B2 ;  /* 0x0000000000027941 */ /* 0x000fea0003800000 */
.L_x_7393:
        /* <DEDUP_REMOVED lines=43> */
.L_x_7392:
[----:B------:R-:W-:Y:S05]  /*6230*/  BSYNC B1 ;  /* 0x0000000000017941 */ /* 0x000fea0003800000 */
.L_x_7391:
        /* <DEDUP_REMOVED lines=13> */
.L_x_7387:
[----:B------:R-:W-:Y:S05]  /*6310*/  BSYNC B0 ;  /* 0x0000000000007941 */ /* 0x000fea0003800000 */
.L_x_7385:
        /* <DEDUP_REMOVED lines=8> */
.L_x_7396:
        /* <DEDUP_REMOVED lines=12> */
.L_x_7399:
[----:B------:R-:W-:Y:S02]  /*6460*/  MOV R111, R120 ;  /* 0x00000078006f7202 */ /* 0x000fe40000000f00 */
.L_x_7400:
[----:B------:R-:W-:Y:S05]  /*6470*/  BSYNC B1 ;  /* 0x0000000000017941 */ /* 0x000fea0003800000 */
.L_x_7398:
        /* <DEDUP_REMOVED lines=16> */
.L_x_7404:
[----:B------:R-:W-:Y:S05]  /*6580*/  BSYNC B2 ;  /* 0x0000000000027941 */ /* 0x000fea0003800000 */
.L_x_7403:
        /* <DEDUP_REMOVED lines=43> */
.L_x_7402:
[----:B------:R-:W-:Y:S05]  /*6840*/  BSYNC B1 ;  /* 0x0000000000017941 */ /* 0x000fea0003800000 */
.L_x_7401:
[----:B------:R-:W0:Y:S01]  /*6850*/  I2F.U32 R73, R111 ;  /* 0x0000006f00497306 */ /* 0x000e220000201000 */
[----:B------:R-:W-:Y:S01]  /*6860*/  HFMA2.MMA R74, -RZ, RZ, 0.1171875, 0 ;  /* 0x2f800000ff4a7435 */ /* 0x000fe200000001ff */
[----:B-----5:R-:W-:Y:S02]  /*6870*/  HADD2.F32 R75, -RZ, R71.H0_H0 ;  /* 0x20000047ff4b7230 */ /* 0x020fe40000004100 */
[----:B------:R-:W-:-:S03]  /*6880*/  @P0 HADD2.F32 R86, -RZ, R67.H0_H0 ;  /* 0x20000043ff560230 */ /* 0x000fc60000004100 */
        /* <DEDUP_REMOVED lines=10> */
.L_x_7397:
[----:B------:R-:W-:Y:S05]  /*6930*/  BSYNC B0 ;  /* 0x0000000000007941 */ /* 0x000fea0003800000 */
.L_x_7395:
        /* <DEDUP_REMOVED lines=8> */
.L_x_7406:
        /* <DEDUP_REMOVED lines=12> */
.L_x_7409:
[----:B------:R-:W-:Y:S02]  /*6a80*/  IMAD.MOV.U32 R86, RZ, RZ, R120 ;  /* 0x000000ffff567224 */ /* 0x000fe400078e0078 */
.L_x_7410:
[----:B------:R-:W-:Y:S05]  /*6a90*/  BSYNC B1 ;  /* 0x0000000000017941 */ /* 0x000fea0003800000 */
.L_x_7408:
        /* <DEDUP_REMOVED lines=16> */
.L_x_7414:
[----:B------:R-:W-:Y:S05]  /*6ba0*/  BSYNC B2 ;  /* 0x0000000000027941 */ /* 0x000fea0003800000 */
.L_x_7413:
        /* <DEDUP_REMOVED lines=43> */
.L_x_7412:
[----:B------:R-:W-:Y:S05]  /*6e60*/  BSYNC B1 ;  /* 0x0000000000017941 */ /* 0x000fea0003800000 */
.L_x_7411:
        /* <DEDUP_REMOVED lines=13> */
.L_x_7407:
[----:B------:R-:W-:Y:S05]  /*6f40*/  BSYNC B0 ;  /* 0x0000000000007941 */ /* 0x000fea0003800000 */
.L_x_7405:
[----:B------:R-:W-:Y:S01]  /*6f50*/  IMAD.WIDE.U32 R136, R136, R155, c[0x0][0x188] ;  /* 0x0000620088887625 */ /* 0x000fe200078e009b */
        /* <DEDUP_REMOVED lines=23> */
[----:B------:R-:W-:Y:S01]  /*70d0*/  IMAD.WIDE.U32 R72, R73, 0x100, RZ ;  /* 0x0000010049487825 */ /* 0x000fe200078e00ff */
[----:B------:R-:W-:Y:S02]  /*70e0*/  MOV R138, 0x8 ;  /* 0x00000008008a7802 */ /* 0x000fe40000000f00 */
[----:B------:R-:W-:Y:S02]  /*70f0*/  LOP3.LUT R141, R75, R141, R137, 0xfe, !PT ;  /* 0x0000008d4b8d7212 */ /* 0x000fe400078efe89 */
[----:B------:R-:W-:Y:S01]  /*7100*/  LOP3.LUT R72, R72, R136, R74, 0xfe, !PT ;  /* 0x0000008848487212 */ /* 0x000fe200078efe4a */
[----:B------:R-:W-:Y:S01]  /*7110*/  IMAD.WIDE.U32 R74, R131, R138, c[0x0][0x190] ;  /* 0x00006400834a7625 */ /* 0x000fe200078e008a */
[----:B------:R-:W-:Y:S02]  /*7120*/  LOP3.LUT R73, R141, R73, RZ, 0xfc, !PT ;  /* 0x000000498d497212 */ /* 0x000fe400078efcff */
[----:B------:R-:W-:-:S05]  /*7130*/  LOP3.LUT R72, R72, 0xff, R117, 0xf8, !PT ;  /* 0x000000ff48487812 */ /* 0x000fca00078ef875 */
[----:B------:R0:W-:Y:S02]  /*7140*/  STG.E.64 [R74.64], R72 ;  /* 0x000000484a007986 */ /* 0x0001e4000c101b06 */
.L_x_7416:
[----:B------:R-:W-:Y:S05]  /*7150*/  BSYNC B0 ;  /* 0x0000000000007941 */ /* 0x000fea0003800000 */
.L_x_7415:
        /* <DEDUP_REMOVED lines=10> */
.L_x_7418:
        /* <DEDUP_REMOVED lines=12> */
.L_x_7421:
[----:B------:R-:W-:Y:S02]  /*72c0*/  IMAD.MOV.U32 R117, RZ, RZ, R120 ;  /* 0x000000ffff757224 */ /* 0x000fe400078e0078 */
.L_x_7422:
[----:B------:R-:W-:Y:S05]  /*72d0*/  BSYNC B1 ;  /* 0x0000000000017941 */ /* 0x000fea0003800000 */
.L_x_7420:
        /* <DEDUP_REMOVED lines=16> */
.L_x_7426:
[----:B------:R-:W-:Y:S05]  /*73e0*/  BSYNC B2 ;  /* 0x0000000000027941 */ /* 0x000fea0003800000 */
.L_x_7425:
        /* <DEDUP_REMOVED lines=43> */
.L_x_7424:
[----:B------:R-:W-:Y:S05]  /*76a0*/  BSYNC B1 ;  /* 0x0000000000017941 */ /* 0x000fea0003800000 */
.L_x_7423:
[----:B------:R-:W0:Y:S01]  /*76b0*/  I2F.U32 R73, R117 ;  /* 0x0000007500497306 */ /* 0x000e220000201000 */
[----:B-----5:R-:W-:Y:S01]  /*76c0*/  HADD2.F32 R75, -RZ, R68.H0_H0 ;  /* 0x20000044ff4b7230 */ /* 0x020fe20000004100 */
[----:B------:R-:W-:Y:S01]  /*76d0*/  IMAD.MOV.U32 R74, RZ, RZ, 0x2f800000 ;  /* 0x2f800000ff4a7424 */ /* 0x000fe200078e00ff */
[----:B------:R-:W-:-:S03]  /*76e0*/  @P0 HADD2.F32 R131, -RZ, R64.H0_H0 ;  /* 0x20000040ff830230 */ /* 0x000fc60000004100 */
[----:B------:R-:W-:-:S04]  /*76f0*/  FMUL.FTZ R75, R75, c[0x0][0x1ec] ;  /* 0x00007b004b4b7a20 */ /* 0x000fc80000410000 */
[----:B------:R-:W-:Y:S01]  /*7700*/  FMUL.FTZ R138, R75, c[0x0][0x1e8] ;  /* 0x00007a004b8a7a20 */ /* 0x000fe20000410000 */
[----:B------:R-:W-:Y:S01]  /*7710*/  HADD2.F32 R75, -RZ, R32.H0_H0 ;  /* 0x20000020ff4b7230 */ /* 0x000fe20000004100 */
[----:B0-----:R-:W-:-:S05]  /*7720*/  FFMA.FTZ R73, R73, R74, 1.1641532182693481445e-10 ;  /* 0x2f00000049497423 */ /* 0x001fca000001004a */
[----:B------:R-:W-:-:S04]  /*7730*/  FSETP.GTU.FTZ.AND P3, PT, R73, c[0x0][0x1e4], PT ;  /* 0x0000790049007a0b */ /* 0x000fc80003f7c000 */
[----:B------:R-:W-:Y:S02]  /*7740*/  FSEL R138, R138, RZ, !P3 ;  /* 0x000000ff8a8a7208 */ /* 0x000fe40005800000 */
[----:B------:R-:W-:-:S03]  /*7750*/  SEL R73, RZ, 0x1, P3 ;  /* 0x00000001ff497807 */ /* 0x000fc60001800000 */
[----:B------:R-:W-:Y:S01]  /*7760*/  FMUL.FTZ R138, R138, R75 ;  /* 0x0000004b8a8a7220 */ /* 0x000fe20000410000 */
[----:B------:R-:W-:-:S03]  /*7770*/  PRMT R117, R73, 0x7610, R117 ;  /* 0x0000761049757816 */ /* 0x000fc60000000075 */
[----:B------:R-:W-:Y:S02]  /*7780*/  @P0 FADD.FTZ R138, R131, R138 ;  /* 0x0000008a838a0221 */ /* 0x000fe40000010000 */
.L_x_7419:
[----:B------:R-:W-:Y:S05]  /*7790*/  BSYNC B0 ;  /* 0x0000000000007941 */ /* 0x000fea0003800000 */
.L_x_7417:
        /* <DEDUP_REMOVED lines=8> */
.L_x_7428:
        /* <DEDUP_REMOVED lines=12> */
.L_x_7431:
[----:B------:R-:W-:Y:S02]  /*78e0*/  IMAD.MOV.U32 R116, RZ, RZ, R120 ;  /* 0x000000ffff747224 */ /* 0x000fe400078e0078 */
.L_x_7432:
[----:B------:R-:W-:Y:S05]  /*78f0*/  BSYNC B1 ;  /* 0x0000000000017941 */ /* 0x000fea0003800000 */
.L_x_7430:
        /* <DEDUP_REMOVED lines=16> */
.L_x_7436:
[----:B------:R-:W-:Y:S05]  /*7a00*/  BSYNC B2 ;  /* 0x0000000000027941 */ /* 0x000fea0003800000 */
.L_x_7435:
        /* <DEDUP_REMOVED lines=43> */
.L_x_7434:
[----:B------:R-:W-:Y:S05]  /*7cc0*/  BSYNC B1 ;  /* 0x0000000000017941 */ /* 0x000fea0003800000 */
.L_x_7433:
[----:B------:R-:W0:Y:S01]  /*7cd0*/  I2F.U32 R72, R116 ;  /* 0x0000007400487306 */ /* 0x000e220000201000 */
[----:B-----5:R-:W-:Y:S01]  /*7ce0*/  HADD2.F32 R74, -RZ, R68.H1_H1 ;  /* 0x30000044ff4a7230 */ /* 0x020fe20000004100 */
[----:B------:R-:W-:Y:S01]  /*7cf0*/  IMAD.MOV.U32 R75, RZ, RZ, 0x2f800000 ;  /* 0x2f800000ff4b7424 */ /* 0x000fe200078e00ff */
[----:B-1----:R-:W-:-:S03]  /*7d00*/  @P0 HADD2.F32 R132, -RZ, R64.H1_H1 ;  /* 0x30000040ff840230 */ /* 0x002fc60000004100 */
[----:B------:R-:W-:-:S04]  /*7d10*/  FMUL.FTZ R74, R74, c[0x0][0x1ec] ;  /* 0x00007b004a4a7a20 */ /* 0x000fc80000410000 */
[----:B------:R-:W-:Y:S01]  /*7d20*/  FMUL.FTZ R137, R74, c[0x0][0x1e8] ;  /* 0x00007a004a897a20 */ /* 0x000fe20000410000 */
[----:B------:R-:W-:Y:S01]  /*7d30*/  HADD2.F32 R74, -RZ, R32.H1_H1 ;  /* 0x30000020ff4a7230 */ /* 0x000fe20000004100 */
[----:B0-----:R-:W-:-:S05]  /*7d40*/  FFMA.FTZ R72, R72, R75, 1.1641532182693481445e-10 ;  /* 0x2f00000048487423 */ /* 0x001fca000001004b */
[----:B------:R-:W-:-:S04]  /*7d50*/  FSETP.GTU.FTZ.AND P3, PT, R72, c[0x0][0x1e4], PT ;  /* 0x0000790048007a0b */ /* 0x000fc80003f7c000 */
[----:B------:R-:W-:Y:S02]  /*7d60*/  FSEL R137, R137, RZ, !P3 ;  /* 0x000000ff89897208 */ /* 0x000fe40005800000 */
[----:B------:R-:W-:-:S03]  /*7d70*/  SEL R72, RZ, 0x1, P3 ;  /* 0x00000001ff487807 */ /* 0x000fc60001800000 */
[----:B------:R-:W-:Y:S01]  /*7d80*/  FMUL.FTZ R137, R137, R74 ;  /* 0x0000004a89897220 */ /* 0x000fe20000410000 */
[----:B------:R-:W-:-:S03]  /*7d90*/  PRMT R116, R72, 0x7610, R116 ;  /* 0x0000761048747816 */ /* 0x000fc60000000074 */
[----:B------:R-:W-:Y:S02]  /*7da0*/  @P0 FADD.FTZ R137, R132, R137 ;  /* 0x0000008984890221 */ /* 0x000fe40000010000 */
.L_x_7429:
[----:B------:R-:W-:Y:S05]  /*7db0*/  BSYNC B0 ;  /* 0x0000000000007941 */ /* 0x000fea0003800000 */
.L_x_7427:
        /* <DEDUP_REMOVED lines=8> */
.L_x_7438:
        /* <DEDUP_REMOVED lines=12> */
.L_x_7441:
[----:B------:R-:W-:Y:S02]  /*7f00*/  MOV R115, R120 ;  /* 0x0000007800737202 */ /* 0x000fe40000000f00 */
.L_x_7442:
[----:B------:R-:W-:Y:S05]  /*7f10*/  BSYNC B1 ;  /* 0x0000000000017941 */ /* 0x000fea0003800000 */
.L_x_7440:
        /* <DEDUP_REMOVED lines=16> */
.L_x_7446:
[----:B------:R-:W-:Y:S05]  /*8020*/  BSYNC B2 ;  /* 0x0000000000027941 */ /* 0x000fea0003800000 */
.L_x_7445:
        /* <DEDUP_REMOVED lines=43> */
.L_x_7444:
[----:B------:R-:W-:Y:S05]  /*82e0*/  BSYNC B1 ;  /* 0x0000000000017941 */ /* 0x000fea0003800000 */
.L_x_7443:
[----:B------:R-:W0:Y:S01]  /*82f0*/  I2F.U32 R73, R115 ;  /* 0x0000007300497306 */ /* 0x000e220000201000 */
[----:B------:R-:W-:Y:S01]  /*8300*/  HFMA2.MMA R74, -RZ, RZ, 0.1171875, 0 ;  /* 0x2f800000ff4a7435 */ /* 0x000fe200000001ff */
[----:B-----5:R-:W-:Y:S02]  /*8310*/  HADD2.F32 R75, -RZ, R69.H0_H0 ;  /* 0x20000045ff4b7230 */ /* 0x020fe40000004100 */
        /* <DEDUP_REMOVED lines=11> */
.L_x_7439:
[----:B------:R-:W-:Y:S05]  /*83d0*/  BSYNC B0 ;  /* 0x0000000000007941 */ /* 0x000fea0003800000 */
.L_x_7437:
[----:B------:R-:W-:Y:S01]  /*83e0*/  BSSY B0, `(.L_x_7447) ;  /* 0x0000061000007945 */ /* 0x000fe20003800000 */
[----:B------:R-:W-:Y:S05]  /*83f0*/  @P2 BRA `(.L_x_7448) ;  /* 0x0000006000002947 */ /* 0x000fea0003800000 */
[----:B-1----:R-:W-:Y:S02]  /*8400*/  IMAD.MOV.U32 R135, RZ, RZ, RZ ;  /* 0x000000ffff877224 */ /* 0x002fe400078e00ff */
[----:B------:R-:W-:Y:S01]  /*8410*/  IMAD.MOV.U32 R73, RZ, RZ, R72 ;  /* 0x000000ffff497224 */ /* 0x000fe200078e0048 */
[----:B------:R-:W-:Y:S05]  /*8420*/  @!P0 BRA `(.L_x_7449) ;  /* 0x000005c000008947 */ /* 0x000fea0003800000 */
[----:B------:R-:W-:Y:S01]  /*8430*/  MOV R73, R72 ;  /* 0x0000004800497202 */ /* 0x000fe20000000f00 */
[----:B-----5:R-:W-:Y:S01]  /*8440*/  HADD2.F32 R135, -RZ, R65.H1_H1 ;  /* 0x30000041ff877230 */ /* 0x020fe20000004100 */
[----:B------:R-:W-:Y:S05]  /*8450*/  BRA `(.L_x_7449) ;  /* 0x0000059000007947 */ /* 0x000fea0003800000 */
.L_x_7448:
        /* <DEDUP_REMOVED lines=12> */
.L_x_7451:
[----:B------:R-:W-:Y:S02]  /*8520*/  IMAD.MOV.U32 R114, RZ, RZ, R120 ;  /* 0x000000ffff727224 */ /* 0x000fe400078e0078 */
.L_x_7452:
[----:B------:R-:W-:Y:S05]  /*8530*/  BSYNC B1 ;  /* 0x0000000000017941 */ /* 0x000fea0003800000 */
.L_x_7450:
        /* <DEDUP_REMOVED lines=16> */
.L_x_7456:
[----:B------:R-:W-:Y:S05]  /*8640*/  BSYNC B2 ;  /* 0x0000000000027941 */ /* 0x000fea0003800000 */
.L_x_7455:
        /* <DEDUP_REMOVED lines=43> */
.L_x_7454:
[----:B------:R-:W-:Y:S05]  /*8900*/  BSYNC B1 ;  /* 0x0000000000017941 */ /* 0x000fea0003800000 */
.L_x_7453:
        /* <DEDUP_REMOVED lines=14> */
.L_x_7449:
[----:B------:R-:W-:Y:S05]  /*89f0*/  BSYNC B0 ;  /* 0x0000000000007941 */ /* 0x000fea0003800000 */
.L_x_7447:
        /* <DEDUP_REMOVED lines=8> */
.L_x_7458:
        /* <DEDUP_REMOVED lines=12> */
.L_x_7461:
[----:B------:R-:W-:Y:S02]  /*8b40*/  IMAD.MOV.U32 R113, RZ, RZ, R120 ;  /* 0x000000ffff717224 */ /* 0x000fe400078e0078 */
.L_x_7462:
[----:B------:R-:W-:Y:S05]  /*8b50*/  BSYNC B1 ;  /* 0x0000000000017941 */ /* 0x000fea0003800000 */
.L_x_7460:
        /* <DEDUP_REMOVED lines=16> */
.L_x_7466:
[----:B------:R-:W-:Y:S05]  /*8c60*/  BSYNC B2 ;  /* 0x0000000000027941 */ /* 0x000fea0003800000 */
.L_x_7465:
        /* <DEDUP_REMOVED lines=43> */
.L_x_7464:
[----:B------:R-:W-:Y:S05]  /*8f20*/  BSYNC B1 ;  /* 0x0000000000017941 */ /* 0x000fea0003800000 */
.L_x_7463:
        /* <DEDUP_REMOVED lines=14> */
.L_x_7459:
[----:B------:R-:W-:Y:S05]  /*9010*/  BSYNC B0 ;  /* 0x0000000000007941 */ /* 0x000fea0003800000 */
.L_x_7457:
        /* <DEDUP_REMOVED lines=8> */
.L_x_7468:
        /* <DEDUP_REMOVED lines=12> */
.L_x_7471:
[----:B------:R-:W-:Y:S02]  /*9160*/  MOV R112, R120 ;  /* 0x0000007800707202 */ /* 0x000fe40000000f00 */
.L_x_7472:
[----:B------:R-:W-:Y:S05]  /*9170*/  BSYNC B1 ;  /* 0x0000000000017941 */ /* 0x000fea0003800000 */
.L_x_7470:
        /* <DEDUP_REMOVED lines=16> */
.L_x_7476:
[----:B------:R-:W-:Y:S05]  /*9280*/  BSYNC B2 ;  /* 0x0000000000027941 */ /* 0x000fea0003800000 */
.L_x_7475:
        /* <DEDUP_REMOVED lines=43> */
.L_x_7474:
[----:B------:R-:W-:Y:S05]  /*9540*/  BSYNC B1 ;  /* 0x0000000000017941 */ /* 0x000fea0003800000 */
.L_x_7473:
[----:B------:R-:W0:Y:S01]  /*9550*/  I2F.U32 R72, R112 ;  /* 0x0000007000487306 */ /* 0x000e220000201000 */
[----:B------:R-:W-:Y:S01]  /*9560*/  HFMA2.MMA R75, -RZ, RZ, 0.1171875, 0 ;  /* 0x2f800000ff4b7435 */ /* 0x000fe200000001ff */
[----:B-----5:R-:W-:Y:S02]  /*9570*/  HADD2.F32 R74, -RZ, R70.H1_H1 ;  /* 0x30000046ff4a7230 */ /* 0x020fe40000004100 */
[----:B------:R-:W-:-:S03]  /*9580*/  @P0 HADD2.F32 R132, -RZ, R66.H1_H1 ;  /* 0x30000042ff840230 */ /* 0x000fc60000004100 */
        /* <DEDUP_REMOVED lines=10> */
.L_x_7469:
[----:B------:R-:W-:Y:S05]  /*9630*/  BSYNC B0 ;  /* 0x0000000000007941 */ /* 0x000fea0003800000 */
.L_x_7467:
        /* <DEDUP_REMOVED lines=8> */
.L_x_7478:
        /* <DEDUP_REMOVED lines=12> */
.L_x_7481:
[----:B------:R-:W-:Y:S02]  /*9780*/  IMAD.MOV.U32 R111, RZ, RZ, R120 ;  /* 0x000000ffff6f7224 */ /* 0x000fe400078e0078 */
.L_x_7482:
[----:B------:R-:W-:Y:S05]  /*9790*/  BSYNC B1 ;  /* 0x0000000000017941 */ /* 0x000fea0003800000 */
.L_x_7480:
        /* <DEDUP_REMOVED lines=16> */
.L_x_7486:
[----:B------:R-:W-:Y:S05]  /*98a0*/  BSYNC B2 ;  /* 0x0000000000027941 */ /* 0x000fea0003800000 */
.L_x_7485:
        /* <DEDUP_REMOVED lines=43> */
.L_x_7484:
[----:B------:R-:W-:Y:S05]  /*9b60*/  BSYNC B1 ;  /* 0x0000000000017941 */ /* 0x000fea0003800000 */
.L_x_7483:
        /* <DEDUP_REMOVED lines=14> */
.L_x_7479:
[----:B------:R-:W-:Y:S05]  /*9c50*/  BSYNC B0 ;  /* 0x0000000000007941 */ /* 0x000fea0003800000 */
.L_x_7477:
        /* <DEDUP_REMOVED lines=8> */
.L_x_7488:
        /* <DEDUP_REMOVED lines=12> */
.L_x_7491:
[----:B------:R-:W-:Y:S02]  /*9da0*/  MOV R110, R120 ;  /* 0x00000078006e7202 */ /* 0x000fe40000000f00 */
.L_x_7492:
[----:B------:R-:W-:Y:S05]  /*9db0*/  BSYNC B1 ;  /* 0x0000000000017941 */ /* 0x000fea0003800000 */
.L_x_7490:
        /* <DEDUP_REMOVED lines=16> */
.L_x_7496:
[----:B------:R-:W-:Y:S05]  /*9ec0*/  BSYNC B2 ;  /* 0x0000000000027941 */ /* 0x000fea0003800000 */
.L_x_7495:
        /* <DEDUP_REMOVED lines=43> */
.L_x_7494:
[----:B------:R-:W-:Y:S05]  /*a180*/  BSYNC B1 ;  /* 0x0000000000017941 */ /* 0x000fea0003800000 */
.L_x_7493:
        /* <DEDUP_REMOVED lines=14> */
.L_x_7489:
[----:B------:R-:W-:Y:S05]  /*a270*/  BSYNC B0 ;  /* 0x0000000000007941 */ /* 0x000fea0003800000 */
.L_x_7487:
        /* <DEDUP_REMOVED lines=20> */
[----:B------:R-:W-:Y:S02]  /*a3c0*/  LOP3.LUT R72, R72, 0xff00, R75, 0xf8, !PT ;  /* 0x0000ff0048487812 */ /* 0x000fe400078ef84b */
[----:B------:R-:W-:Y:S01]  /*a3d0*/  LOP3.LUT R73, R116, 0xff, RZ, 0xc0, !PT ;  /* 0x000000ff74497812 */ /* 0x000fe200078ec0ff */
[----:B------:R-:W-:Y:S01]  /*a3e0*/  IMAD.WIDE.U32 R74, R74, 0x10000, RZ ;  /* 0x000100004a4a7825 */ /* 0x000fe200078e00ff */
[----:B------:R-:W-:-:S03]  /*a3f0*/  LOP3.LUT R149, R72, 0xff, R113, 0xf8, !PT ;  /* 0x000000ff48957812 */ /* 0x000fc600078ef871 */
        /* <DEDUP_REMOVED lines=8> */
.L_x_7498:
[----:B------:R-:W-:Y:S05]  /*a480*/  BSYNC B0 ;  /* 0x0000000000007941 */ /* 0x000fea0003800000 */
.L_x_7497:
        /* <DEDUP_REMOVED lines=8> */
[----:B-----5:R-:W-:Y:S01]  /*a510*/  HADD2.F32 R146, -RZ, R64.H0_H0 ;  /* 0x20000040ff927230 */ /* 0x020fe20000004100 */
[----:B------:R-:W-:Y:S05]  /*a520*/  BRA `(.L_x_7501) ;  /* 0x0000059000007947 */ /* 0x000fea0003800000 */
.L_x_7500:
        /* <DEDUP_REMOVED lines=12> */
.L_x_7503:
[----:B------:R-:W-:Y:S02]  /*a5f0*/  IMAD.MOV.U32 R117, RZ, RZ, R120 ;  /* 0x000000ffff757224 */ /* 0x000fe400078e0078 */
.L_x_7504:
[----:B------:R-:W-:Y:S05]  /*a600*/  BSYNC B1 ;  /* 0x0000000000017941 */ /* 0x000fea0003800000 */
.L_x_7502:
        /* <DEDUP_REMOVED lines=16> */
.L_x_7508:
[----:B------:R-:W-:Y:S05]  /*a710*/  BSYNC B2 ;  /* 0x0000000000027941 */ /* 0x000fea0003800000 */
.L_x_7507:
        /* <DEDUP_REMOVED lines=43> */
.L_x_7506:
[----:B------:R-:W-:Y:S05]  /*a9d0*/  BSYNC B1 ;  /* 0x0000000000017941 */ /* 0x000fea0003800000 */
.L_x_7505:
        /* <DEDUP_REMOVED lines=14> */
.L_x_7501:
[----:B------:R-:W-:Y:S05]  /*aac0*/  BSYNC B0 ;  /* 0x0000000000007941 */ /* 0x000fea0003800000 */
.L_x_7499:
[----:B------:R-:W-:Y:S01]  /*aad0*/  BSSY B0, `(.L_x_7509) ;  /* 0x0000061000007945 */ /* 0x000fe20003800000 */
[----:B------:R-:W-:Y:S05]  /*aae0*/  @P2 BRA `(.L_x_7510) ;  /* 0x0000006000002947 */ /* 0x000fea0003800000 */
[----:B-1----:R-:W-:Y:S01]  /*aaf0*/  MOV R142, RZ ;  /* 0x000000ff008e7202 */ /* 0x002fe20000000f00 */
[----:B------:R-:W-:Y:S01]  /*ab00*/  IMAD.MOV.U32 R73, RZ, RZ, R72 ;  /* 0x000000ffff497224 */ /* 0x000fe200078e0048 */
[----:B------:R-:W-:Y:S05]  /*ab10*/  @!P0 BRA `(.L_x_7511) ;  /* 0x000005c000008947 */ /* 0x000fea0003800000 */
[----:B------:R-:W-:Y:S01]  /*ab20*/  MOV R73, R72 ;  /* 0x0000004800497202 */ /* 0x000fe20000000f00 */
[----:B-----5:R-:W-:Y:S01]  /*ab30*/  HADD2.F32 R142, -RZ, R64.H1_H1 ;  /* 0x30000040ff8e7230 */ /* 0x020fe20000004100 */
[----:B------:R-:W-:Y:S05]  /*ab40*/  BRA `(.L_x_7511) ;  /* 0x0000059000007947 */ /* 0x000fea0003800000 */
.L_x_7510:
        /* <DEDUP_REMOVED lines=12> */
.L_x_7513:
[----:B------:R-:W-:Y:S02]  /*ac10*/  MOV R116, R120 ;  /* 0x0000007800747202 */ /* 0x000fe40000000f00 */
.L_x_7514:
[----:B------:R-:W-:Y:S05]  /*ac20*/  BSYNC B1 ;  /* 0x0000000000017941 */ /* 0x000fea0003800000 */
.L_x_7512:
        /* <DEDUP_REMOVED lines=16> */
.L_x_7518:
[----:B------:R-:W-:Y:S05]  /*ad30*/  BSYNC B2 ;  /* 0x0000000000027941 */ /* 0x000fea0003800000 */
.L_x_7517:
        /* <DEDUP_REMOVED lines=43> */
.L_x_7516:
[----:B------:R-:W-:Y:S05]  /*aff0*/  BSYNC B1 ;  /* 0x0000000000017941 */ /* 0x000fea0003800000 */
.L_x_7515:
        /* <DEDUP_REMOVED lines=9> */
[----:B-1----:R-:W-:Y:S02]  /*b090*/  FSEL R142, R74, RZ, !P3 ;  /* 0x000000ff4a8e7208 */ /* 0x002fe40005800000 */
[----:B------:R-:W-:-:S03]  /*b0a0*/  SEL R72, RZ, 0x1, P3 ;  /* 0x00000001ff487807 */ /* 0x000fc60001800000 */
[----:B------:R-:W-:Y:S01]  /*b0b0*/  FMUL.FTZ R142, R142, R75 ;  /* 0x0000004b8e8e7220 */ /* 0x000fe20000410000 */
[----:B------:R-:W-:-:S03]  /*b0c0*/  PRMT R116, R72, 0x7610, R116 ;  /* 0x0000761048747816 */ /* 0x000fc60000000074 */
[----:B------:R-:W-:Y:S02]  /*b0d0*/  @P0 FADD.FTZ R142, R139, R142 ;  /* 0x0000008e8b8e0221 */ /* 0x000fe40000010000 */
.L_x_7511:
[----:B------:R-:W-:Y:S05]  /*b0e0*/  BSYNC B0 ;  /* 0x0000000000007941 */ /* 0x000fea0003800000 */
.L_x_7509:
        /* <DEDUP_REMOVED lines=8> */
.L_x_7520:
        /* <DEDUP_REMOVED lines=12> */
.L_x_7523:
[----:B------:R-:W-:Y:S02]  /*b230*/  IMAD.MOV.U32 R115, RZ, RZ, R120 ;  /* 0x000000ffff737224 */ /* 0x000fe400078e0078 */
.L_x_7524:
[----:B------:R-:W-:Y:S05]  /*b240*/  BSYNC B1 ;  /* 0x0000000000017941 */ /* 0x000fea0003800000 */
.L_x_7522:
        /* <DEDUP_REMOVED lines=16> */
.L_x_7528:
[----:B------:R-:W-:Y:S05]  /*b350*/  BSYNC B2 ;  /* 0x0000000000027941 */ /* 0x000fea0003800000 */
.L_x_7527:
        /* <DEDUP_REMOVED lines=43> */
.L_x_7526:
[----:B------:R-:W-:Y:S05]  /*b610*/  BSYNC B1 ;  /* 0x0000000000017941 */ /* 0x000fea0003800000 */
.L_x_7525:
[----:B------:R-:W0:Y:S01]  /*b620*/  I2F.U32 R73, R115 ;  /* 0x0000007300497306 */ /* 0x000e220000201000 */
[----:B-----5:R-:W-:Y:S01]  /*b630*/  HADD2.F32 R75, -RZ, R69.H0_H0 ;  /* 0x20000045ff4b7230 */ /* 0x020fe20000004100 */
[----:B------:R-:W-:Y:S01]  /*b640*/  IMAD.MOV.U32 R74, RZ, RZ, 0x2f800000 ;  /* 0x2f800000ff4a7424 */ /* 0x000fe200078e00ff */
        /* <DEDUP_REMOVED lines=11> */
.L_x_7521:
[----:B------:R-:W-:Y:S05]  /*b700*/  BSYNC B0 ;  /* 0x0000000000007941 */ /* 0x000fea0003800000 */
.L_x_7519:
        /* <DEDUP_REMOVED lines=8> */
.L_x_7530:
        /* <DEDUP_REMOVED lines=12> */
.L_x_7533:
[----:B------:R-:W-:Y:S02]  /*b850*/  MOV R114, R120 ;  /* 0x0000007800727202 */ /* 0x000fe40000000f00 */
.L_x_7534:
[----:B------:R-:W-:Y:S05]  /*b860*/  BSYNC B1 ;  /* 0x0000000000017941 */ /* 0x000fea0003800000 */
.L_x_7532:
        /* <DEDUP_REMOVED lines=16> */
.L_x_7538:
[----:B------:R-:W-:Y:S05]  /*b970*/  BSYNC B2 ;  /* 0x0000000000027941 */ /* 0x000fea0003800000 */
.L_x_7537:
        /* <DEDUP_REMOVED lines=43> */
.L_x_7536:
[----:B------:R-:W-:Y:S05]  /*bc30*/  BSYNC B1 ;  /* 0x0000000000017941 */ /* 0x000fea0003800000 */
.L_x_7535:
        /* <DEDUP_REMOVED lines=14> */
.L_x_7531:
[----:B------:R-:W-:Y:S05]  /*bd20*/  BSYNC B0 ;  /* 0x0000000000007941 */ /* 0x000fea0003800000 */
.L_x_7529:
        /* <DEDUP_REMOVED lines=8> */
.L_x_7540:
        /* <DEDUP_REMOVED lines=12> */
.L_x_7543:
[----:B------:R-:W-:Y:S02]  /*be70*/  IMAD.MOV.U32 R113, RZ, RZ, R120 ;  /* 0x000000ffff717224 */ /* 0x000fe400078e0078 */
.L_x_7544:
[----:B------:R-:W-:Y:S05]  /*be80*/  BSYNC B1 ;  /* 0x0000000000017941 */ /* 0x000fea0003800000 */
.L_x_7542:
        /* <DEDUP_REMOVED lines=16> */
.L_x_7548:
[----:B------:R-:W-:Y:S05]  /*bf90*/  BSYNC B2 ;  /* 0x0000000000027941 */ /* 0x000fea0003800000 */
.L_x_7547:
        /* <DEDUP_REMOVED lines=43> */
.L_x_7546:
[----:B------:R-:W-:Y:S05]  /*c250*/  BSYNC B1 ;  /* 0x0000000000017941 */ /* 0x000fea0003800000 */
.L_x_7545:
        /* <DEDUP_REMOVED lines=14> */
.L_x_7541:
[----:B------:R-:W-:Y:S05]  /*c340*/  BSYNC B0 ;  /* 0x0000000000007941 */ /* 0x000fea0003800000 */
.L_x_7539:
        /* <DEDUP_REMOVED lines=8> */
.L_x_7550:
        /* <DEDUP_REMOVED lines=12> */
.L_x_7553:
[----:B------:R-:W-:Y:S02]  /*c490*/  MOV R112, R120 ;  /* 0x0000007800707202 */ /* 0x000fe40000000f00 */
.L_x_7554:
[----:B------:R-:W-:Y:S05]  /*c4a0*/  BSYNC B1 ;  /* 0x0000000000017941 */ /* 0x000fea0003800000 */
.L_x_7552:
        /* <DEDUP_REMOVED lines=16> */
.L_x_7558:
[----:B------:R-:W-:Y:S05]  /*c5b0*/  BSYNC B2 ;  /* 0x0000000000027941 */ /* 0x000fea0003800000 */
.L_x_7557:
        /* <DEDUP_REMOVED lines=43> */
.L_x_7556:
[----:B------:R-:W-:Y:S05]  /*c870*/  BSYNC B1 ;  /* 0x0000000000017941 */ /* 0x000fea0003800000 */
.L_x_7555:
        /* <DEDUP_REMOVED lines=11> */
[----:B------:R-:W-:Y:S01]  /*c930*/  FMUL.FTZ R140, R140, R75 ;  /* 0x0000004b8c8c7220 */ /* 0x000fe20000410000 */
[----:B------:R-:W-:-:S03]  /*c940*/  PRMT R112, R72, 0x7610, R112 ;  /* 0x0000761048707816 */ /* 0x000fc60000000070 */
[----:B------:R-:W-:Y:S02]  /*c950*/  @P0 FADD.FTZ R140, R141, R140 ;  /* 0x0000008c8d8c0221 */ /* 0x000fe40000010000 */
.L_x_7551:
[----:B------:R-:W-:Y:S05]  /*c960*/  BSYNC B0 ;  /* 0x0000000000007941 */ /* 0x000fea0003800000 */
.L_x_7549:
        /* <DEDUP_REMOVED lines=8> */
.L_x_7560:
        /* <DEDUP_REMOVED lines=12> */
.L_x_7563:
[----:B------:R-:W-:Y:S02]  /*cab0*/  IMAD.MOV.U32 R111, RZ, RZ, R120 ;  /* 0x000000ffff6f7224 */ /* 0x000fe400078e0078 */
.L_x_7564:
[----:B------:R-:W-:Y:S05]  /*cac0*/  BSYNC B1 ;  /* 0x0000000000017941 */ /* 0x000fea0003800000 */
.L_x_7562:
        /* <DEDUP_REMOVED lines=16> */
.L_x_7568:
[----:B------:R-:W-:Y:S05]  /*cbd0*/  BSYNC B2 ;  /* 0x0000000000027941 */ /* 0x000fea0003800000 */
.L_x_7567:
        /* <DEDUP_REMOVED lines=43> */
.L_x_7566:
[----:B------:R-:W-:Y:S05]  /*ce90*/  BSYNC B1 ;  /* 0x0000000000017941 */ /* 0x000fea0003800000 */
.L_x_7565:
        /* <DEDUP_REMOVED lines=14> */
.L_x_7561:
[----:B------:R-:W-:Y:S05]  /*cf80*/  BSYNC B0 ;  /* 0x0000000000007941 */ /* 0x000fea0003800000 */
.L_x_7559:
        /* <DEDUP_REMOVED lines=8> */
.L_x_7570:
        /* <DEDUP_REMOVED lines=12> */
.L_x_7573:
[----:B------:R-:W-:Y:S02]  /*d0d0*/  MOV R110, R120 ;  /* 0x00000078006e7202 */ /* 0x000fe40000000f00 */
.L_x_7574:
[----:B------:R-:W-:Y:S05]  /*d0e0*/  BSYNC B1 ;  /* 0x0000000000017941 */ /* 0x000fea0003800000 */
.L_x_7572:
        /* <DEDUP_REMOVED lines=16> */
.L_x_7578:
[----:B------:R-:W-:Y:S05]  /*d1f0*/  BSYNC B2 ;  /* 0x0000000000027941 */ /* 0x000fea0003800000 */
.L_x_7577:
        /* <DEDUP_REMOVED lines=43> */
.L_x_7576:
[----:B------:R-:W-:Y:S05]  /*d4b0*/  BSYNC B1 ;  /* 0x0000000000017941 */ /* 0x000fea0003800000 */
.L_x_7575:
        /* <DEDUP_REMOVED lines=14> */
.L_x_7571:
[----:B------:R-:W-:Y:S05]  /*d5a0*/  BSYNC B0 ;  /* 0x0000000000007941 */ /* 0x000fea0003800000 */
.L_x_7569:
        /* <DEDUP_REMOVED lines=21> */
[----:B------:R-:W-:-:S04]  /*d700*/  LOP3.LUT R72, R72, 0xff00, R73, 0xf8, !PT ;  /* 0x0000ff0048487812 */ /* 0x000fc800078ef849 */
[----:B------:R-:W-:Y:S02]  /*d710*/  LOP3.LUT R157, R72, 0xff, R113, 0xf8, !PT ;  /* 0x000000ff489d7812 */ /* 0x000fe400078ef871 */
[----:B------:R-:W-:Y:S02]  /*d720*/  LOP3.LUT R72, R116, 0xff, RZ, 0xc0, !PT ;  /* 0x000000ff74487812 */ /* 0x000fe400078ec0ff */
[----:B------:R-:W-:Y:S02]  /*d730*/  LOP3.LUT R157, R75, R157, R149, 0xfe, !PT ;  /* 0x0000009d4b9d7212 */ /* 0x000fe400078efe95 */
[----:B------:R-:W-:Y:S01]  /*d740*/  MOV R75, 0x8 ;  /* 0x00000008004b7802 */ /* 0x000fe20000000f00 */
[----:B------:R-:W-:-:S05]  /*d750*/  IMAD.WIDE.U32 R72, R72, 0x100, RZ ;  /* 0x0000010048487825 */ /* 0x000fca00078e00ff */
[----:B------:R-:W-:Y:S02]  /*d760*/  LOP3.LUT R74, R72, R148, R74, 0xfe, !PT ;  /* 0x00000094484a7212 */ /* 0x000fe400078efe4a */
[----:B------:R-:W-:Y:S02]  /*d770*/  LOP3.LUT R73, R157, R73, RZ, 0xfc, !PT ;  /* 0x000000499d497212 */ /* 0x000fe400078efcff */
[----:B------:R-:W-:Y:S01]  /*d780*/  LOP3.LUT R72, R74, 0xff, R117, 0xf8, !PT ;  /* 0x000000ff4a487812 */ /* 0x000fe200078ef875 */
[----:B------:R-:W-:-:S05]  /*d790*/  IMAD.WIDE.U32 R74, R128, R75, c[0x0][0x190] ;  /* 0x00006400804a7625 */ /* 0x000fca00078e004b */
[----:B------:R0:W-:Y:S02]  /*d7a0*/  STG.E.64 [R74.64], R72 ;  /* 0x000000484a007986 */ /* 0x0001e4000c101b06 */
.L_x_7580:
[----:B------:R-:W-:Y:S05]  /*d7b0*/  BSYNC B0 ;  /* 0x0000000000007941 */ /* 0x000fea0003800000 */
.L_x_7579:
        /* <DEDUP_REMOVED lines=10> */
.L_x_7582:
        /* <DEDUP_REMOVED lines=12> */
.L_x_7585:
[----:B------:R-:W-:Y:S02]  /*d920*/  IMAD.MOV.U32 R117, RZ, RZ, R120 ;  /* 0x000000ffff757224 */ /* 0x000fe400078e0078 */
.L_x_7586:
[----:B------:R-:W-:Y:S05]  /*d930*/  BSYNC B1 ;  /* 0x0000000000017941 */ /* 0x000fea0003800000 */
.L_x_7584:
        /* <DEDUP_REMOVED lines=16> */
.L_x_7590:
[----:B------:R-:W-:Y:S05]  /*da40*/  BSYNC B2 ;  /* 0x0000000000027941 */ /* 0x000fea0003800000 */
.L_x_7589:
        /* <DEDUP_REMOVED lines=43> */
.L_x_7588:
[----:B------:R-:W-:Y:S05]  /*dd00*/  BSYNC B1 ;  /* 0x0000000000017941 */ /* 0x000fea0003800000 */
.L_x_7587:
        /* <DEDUP_REMOVED lines=14> */
.L_x_7583:
[----:B------:R-:W-:Y:S05]  /*ddf0*/  BSYNC B0 ;  /* 0x0000000000007941 */ /* 0x000fea0003800000 */
.L_x_7581:
        /* <DEDUP_REMOVED lines=8> */
.L_x_7592:
        /* <DEDUP_REMOVED lines=12> */
.L_x_7595:
[----:B------:R-:W-:Y:S02]  /*df40*/  MOV R116, R120 ;  /* 0x0000007800747202 */ /* 0x000fe40000000f00 */
.L_x_7596:
[----:B------:R-:W-:Y:S05]  /*df50*/  BSYNC B1 ;  /* 0x0000000000017941 */ /* 0x000fea0003800000 */
.L_x_7594:
        /* <DEDUP_REMOVED lines=16> */
.L_x_7600:
[----:B------:R-:W-:Y:S05]  /*e060*/  BSYNC B2 ;  /* 0x0000000000027941 */ /* 0x000fea0003800000 */
.L_x_7599:
        /* <DEDUP_REMOVED lines=43> */
.L_x_7598:
[----:B------:R-:W-:Y:S05]  /*e320*/  BSYNC B1 ;  /* 0x0000000000017941 */ /* 0x000fea0003800000 */
.L_x_7597:
        /* <DEDUP_REMOVED lines=14> */
.L_x_7593:
[----:B------:R-:W-:Y:S05]  /*e410*/  BSYNC B0 ;  /* 0x0000000000007941 */ /* 0x000fea0003800000 */
.L_x_7591:
[----:B------:R-:W-:Y:S01]  /*e420*/  BSSY B0, `(.L_x_7601) ;  /* 0x0000061000007945 */ /* 0x000fe20003800000 */
[----:B------:R-:W-:Y:S05]  /*e430*/  @P2 BRA `(.L_x_7602) ;  /* 0x0000006000002947 */ /* 0x000fea0003800000 */
[----:B-1----:R-:W-:Y:S01]  /*e440*/  IMAD.MOV.U32 R151, RZ, RZ, RZ ;  /* 0x000000ffff977224 */ /* 0x002fe200078e00ff */
[----:B------:R-:W-:Y:S01]  /*e450*/  MOV R72, R73 ;  /* 0x0000004900487202 */ /* 0x000fe20000000f00 */
[----:B------:R-:W-:Y:S05]  /*e460*/  @!P0 BRA `(.L_x_7603) ;  /* 0x000005c000008947 */ /* 0x000fea0003800000 */
[----:B------:R-:W-:Y:S01]  /*e470*/  IMAD.MOV.U32 R72, RZ, RZ, R73 ;  /* 0x000000ffff487224 */ /* 0x000fe200078e0049 */
[----:B-----5:R-:W-:Y:S01]  /*e480*/  HADD2.F32 R151, -RZ, R65.H0_H0 ;  /* 0x20000041ff977230 */ /* 0x020fe20000004100 */
[----:B------:R-:W-:Y:S05]  /*e490*/  BRA `(.L_x_7603) ;  /* 0x0000059000007947 */ /* 0x000fea0003800000 */
.L_x_7602:
        /* <DEDUP_REMOVED lines=12> */
.L_x_7605:
[----:B------:R-:W-:Y:S02]  /*e560*/  IMAD.MOV.U32 R115, RZ, RZ, R120 ;  /* 0x000000ffff737224 */ /* 0x000fe400078e0078 */
.L_x_7606:
[----:B------:R-:W-:Y:S05]  /*e570*/  BSYNC B1 ;  /* 0x0000000000017941 */ /* 0x000fea0003800000 */
.L_x_7604:
        /* <DEDUP_REMOVED lines=16> */
.L_x_7610:
[----:B------:R-:W-:Y:S05]  /*e680*/  BSYNC B2 ;  /* 0x0000000000027941 */ /* 0x000fea0003800000 */
.L_x_7609:
        /* <DEDUP_REMOVED lines=43> */
.L_x_7608:
[----:B------:R-:W-:Y:S05]  /*e940*/  BSYNC B1 ;  /* 0x0000000000017941 */ /* 0x000fea0003800000 */
.L_x_7607:
        /* <DEDUP_REMOVED lines=9> */
[----:B-1----:R-:W-:Y:S02]  /*e9e0*/  FSEL R151, R75, RZ, !P3 ;  /* 0x000000ff4b977208 */ /* 0x002fe40005800000 */
[----:B------:R-:W-:-:S03]  /*e9f0*/  SEL R73, RZ, 0x1, P3 ;  /* 0x00000001ff497807 */ /* 0x000fc60001800000 */
[----:B------:R-:W-:Y:S01]  /*ea00*/  FMUL.FTZ R151, R151, R74 ;  /* 0x0000004a97977220 */ /* 0x000fe20000410000 */
[----:B------:R-:W-:-:S03]  /*ea10*/  PRMT R115, R73, 0x7610, R115 ;  /* 0x0000761049737816 */ /* 0x000fc60000000073 */
[----:B------:R-:W-:Y:S02]  /*ea20*/  @P0 FADD.FTZ R151, R128, R151 ;  /* 0x0000009780970221 */ /* 0x000fe40000010000 */
.L_x_7603:
[----:B------:R-:W-:Y:S05]  /*ea30*/  BSYNC B0 ;  /* 0x0000000000007941 */ /* 0x000fea0003800000 */
.L_x_7601:
        /* <DEDUP_REMOVED lines=8> */
.L_x_7612:
        /* <DEDUP_REMOVED lines=12> */
.L_x_7615:
[----:B------:R-:W-:Y:S02]  /*eb80*/  MOV R114, R120 ;  /* 0x0000007800727202 */ /* 0x000fe40000000f00 */
.L_x_7616:
[----:B------:R-:W-:Y:S05]  /*eb90*/  BSYNC B1 ;  /* 0x0000000000017941 */ /* 0x000fea0003800000 */
.L_x_7614:
        /* <DEDUP_REMOVED lines=16> */
.L_x_7620:
[----:B------:R-:W-:Y:S05]  /*eca0*/  BSYNC B2 ;  /* 0x0000000000027941 */ /* 0x000fea0003800000 */
.L_x_7619:
        /* <DEDUP_REMOVED lines=43> */
.L_x_7618:
[----:B------:R-:W-:Y:S05]  /*ef60*/  BSYNC B1 ;  /* 0x0000000000017941 */ /* 0x000fea0003800000 */
.L_x_7617:
        /* <DEDUP_REMOVED lines=13> */
.L_x_7613:
[----:B------:R-:W-:Y:S05]  /*f040*/  BSYNC B0 ;  /* 0x0000000000007941 */ /* 0x000fea0003800000 */
.L_x_7611:
        /* <DEDUP_REMOVED lines=8> */
.L_x_7622:
        /* <DEDUP_REMOVED lines=12> */
.L_x_7625:
[----:B------:R-:W-:Y:S02]  /*f190*/  IMAD.MOV.U32 R113, RZ, RZ, R120 ;  /* 0x000000ffff717224 */ /* 0x000fe400078e0078 */
.L_x_7626:
[----:B------:R-:W-:Y:S05]  /*f1a0*/  BSYNC B1 ;  /* 0x0000000000017941 */ /* 0x000fea0003800000 */
.L_x_7624:
        /* <DEDUP_REMOVED lines=16> */
.L_x_7630:
[----:B------:R-:W-:Y:S05]  /*f2b0*/  BSYNC B2 ;  /* 0x0000000000027941 */ /* 0x000fea0003800000 */
.L_x_7629:
        /* <DEDUP_REMOVED lines=40> */
[----:B------:R-:W-:Y:S01]  /*f540*/  IMAD.WIDE.U32 R124, R125, -0x2daee0ad, RZ ;  /* 0xd2511f537d7c7825 */ /* 0x000fe200078e00ff */
[----:B------:R-:W-:-:S04]  /*f550*/  HFMA2.MMA R74, -RZ, RZ, 0, 0 ;  /* 0x00000000ff4a7435 */ /* 0x000fc800000001ff */
[----:B------:R-:W-:Y:S02]  /*f560*/  LOP3.LUT R125, R125, UR26, R72, 0x96, !PT ;  /* 0x0000001a7d7d7c12 */ /* 0x000fe4000f8e9648 */
.L_x_7628:
[----:B------:R-:W-:Y:S05]  /*f570*/  BSYNC B1 ;  /* 0x0000000000017941 */ /* 0x000fea0003800000 */
.L_x_7627:
[----:B------:R-:W0:Y:S01]  /*f580*/  I2F.U32 R72, R113 ;  /* 0x0000007100487306 */ /* 0x000e220000201000 */
[----:B-----5:R-:W-:Y:S01]  /*f590*/  HADD2.F32 R75, -RZ, R70.H0_H0 ;  /* 0x20000046ff4b7230 */ /* 0x020fe20000004100 */
[----:B------:R-:W-:-:S04]  /*f5a0*/  IMAD.MOV.U32 R73, RZ, RZ, 0x2f800000 ;  /* 0x2f800000ff497424 */ /* 0x000fc800078e00ff */
        /* <DEDUP_REMOVED lines=8> */
[----:B------:R-:W-:-:S05]  /*f630*/  @P0 HADD2.F32 R73, -RZ, R66.H0_H0 ;  /* 0x20000042ff490230 */ /* 0x000fca0000004100 */
[----:B------:R-:W-:Y:S02]  /*f640*/  @P0 FADD.FTZ R152, R73, R152 ;  /* 0x0000009849980221 */ /* 0x000fe40000010000 */
.L_x_7623:
[----:B------:R-:W-:Y:S05]  /*f650*/  BSYNC B0 ;  /* 0x0000000000007941 */ /* 0x000fea0003800000 */
.L_x_7621:
        /* <DEDUP_REMOVED lines=8> */
.L_x_7632:
        /* <DEDUP_REMOVED lines=12> */
.L_x_7635:
[----:B------:R-:W-:Y:S02]  /*f7a0*/  MOV R112, R120 ;  /* 0x0000007800707202 */ /* 0x000fe40000000f00 */
.L_x_7636:
[----:B------:R-:W-:Y:S05]  /*f7b0*/  BSYNC B1 ;  /* 0x0000000000017941 */ /* 0x000fea0003800000 */
.L_x_7634:
        /* <DEDUP_REMOVED lines=16> */
.L_x_7640:
[----:B------:R-:W-:Y:S05]  /*f8c0*/  BSYNC B2 ;  /* 0x0000000000027941 */ /* 0x000fea0003800000 */
.L_x_7639:
        /* <DEDUP_REMOVED lines=40> */
[----:B------:R-:W-:-:S04]  /*fb50*/  MOV R120, R74 ;  /* 0x0000004a00787202 */ /* 0x000fc80000000f00 */
[----:B------:R-:W-:Y:S01]  /*fb60*/  LOP3.LUT R125, R125, UR26, R72, 0x96, !PT ;  /* 0x0000001a7d7d7c12 */ /* 0x000fe2000f8e9648 */
[----:B------:R-:W-:Y:S02]  /*fb70*/  IMAD.MOV.U32 R72, RZ, RZ, RZ ;  /* 0x000000ffff487224 */ /* 0x000fe400078e00ff */
.L_x_7638:
[----:B------:R-:W-:Y:S05]  /*fb80*/  BSYNC B1 ;  /* 0x0000000000017941 */ /* 0x000fea0003800000 */
.L_x_7637:
[----:B------:R-:W0:Y:S01]  /*fb90*/  I2F.U32 R73, R112 ;  /* 0x0000007000497306 */ /* 0x000e220000201000 */
[----:B------:R-:W-:-:S10]  /*fba0*/  HFMA2.MMA R74, -RZ, RZ, 0.1171875, 0 ;  /* 0x2f800000ff4a7435 */ /* 0x000fd400000001ff */
[----:B0-----:R-:W-:Y:S01]  /*fbb0*/  FFMA.FTZ R73, R73, R74, 1.1641532182693481445e-10 ;  /* 0x2f00000049497423 */ /* 0x001fe2000001004a */
[----:B-----5:R-:W-:-:S04]  /*fbc0*/  HADD2.F32 R74, -RZ, R70.H1_H1 ;  /* 0x30000046ff4a7230 */ /* 0x020fc80000004100 */
[----:B------:R-:W-:Y:S01]  /*fbd0*/  FSETP.GTU.FTZ.AND P3, PT, R73, c[0x0][0x1e4], PT ;  /* 0x0000790049007a0b */ /* 0x000fe20003f7c000 */
[----:B------:R-:W-:-:S03]  /*fbe0*/  FMUL.FTZ R74, R74, c[0x0][0x1ec] ;  /* 0x00007b004a4a7a20 */ /* 0x000fc60000410000 */
[----:B------:R-:W-:Y:S01]  /*fbf0*/  SEL R112, RZ, 0x1, P3 ;  /* 0x00000001ff707807 */ /* 0x000fe20001800000 */
[----:B------:R-:W-:-:S05]  /*fc00*/  FMUL.FTZ R74, R74, c[0x0][0x1e8] ;  /* 0x00007a004a4a7a20 */ /* 0x000fca0000410000 */
[----:B------:R-:W-:Y:S01]  /*fc10*/  FSEL R147, R74, RZ, !P3 ;  /* 0x000000ff4a937208 */ /* 0x000fe20005800000 */
[----:B------:R-:W-:-:S05]  /*fc20*/  HADD2.F32 R74, -RZ, R26.H1_H1 ;  /* 0x3000001aff4a7230 */ /* 0x000fca0000004100 */
[----:B------:R-:W-:Y:S01]  /*fc30*/  FMUL.FTZ R147, R147, R74 ;  /* 0x0000004a93937220 */ /* 0x000fe20000410000 */
[----:B------:R-:W-:-:S05]  /*fc40*/  @P0 HADD2.F32 R74, -RZ, R66.H1_H1 ;  /* 0x30000042ff4a0230 */ /* 0x000fca0000004100 */
[----:B------:R-:W-:Y:S02]  /*fc50*/  @P0 FADD.FTZ R147, R74, R147 ;  /* 0x000000934a930221 */ /* 0x000fe40000010000 */
.L_x_7633:
[----:B------:R-:W-:Y:S05]  /*fc60*/  BSYNC B0 ;  /* 0x0000000000007941 */ /* 0x000fea0003800000 */
.L_x_7631:
        /* <DEDUP_REMOVED lines=8> */
.L_x_7642:
        /* <DEDUP_REMOVED lines=12> */
.L_x_7645:
[----:B------:R-:W-:Y:S02]  /*fdb0*/  IMAD.MOV.U32 R111, RZ, RZ, R120 ;  /* 0x000000ffff6f7224 */ /* 0x000fe400078e0078 */
.L_x_7646:
[----:B------:R-:W-:Y:S05]  /*fdc0*/  BSYNC B1 ;  /* 0x0000000000017941 */ /* 0x000fea0003800000 */
.L_x_7644:
        /* <DEDUP_REMOVED lines=16> */
.L_x_7650:
[----:B------:R-:W-:Y:S05]  /*fed0*/  BSYNC B2 ;  /* 0x0000000000027941 */ /* 0x000fea0003800000 */
.L_x_7649:
        /* <DEDUP_REMOVED lines=38> */
[----:B------:R-:W-:-:S04]  /*10140*/  IMAD.WIDE.U32 R74, R75, -0x326172a9, RZ ;  /* 0xcd9e8d574b4a7825 */ /* 0x000fc800078e00ff */
[----:B------:R-:W-:Y:S01]  /*10150*/  IMAD.MOV.U32 R120, RZ, RZ, R74 ;  /* 0x000000ffff787224 */ /* 0x000fe200078e004a */
[----:B------:R-:W-:Y:S01]  /*10160*/  LOP3.LUT R126, R75, UR25, R124, 0x96, !PT ;  /* 0x000000194b7e7c12 */ /* 0x000fe2000f8e967c */
[----:B------:R-:W-:-:S05]  /*10170*/  IMAD.WIDE.U32 R124, R125, -0x2daee0ad, RZ ;  /* 0xd2511f537d7c7825 */ /* 0x000fca00078e00ff */
[----:B------:R-:W-:Y:S02]  /*10180*/  LOP3.LUT R125, R125, UR26, R72, 0x96, !PT ;  /* 0x0000001a7d7d7c12 */ /* 0x000fe4000f8e9648 */
.L_x_7648:
[----:B------:R-:W-:Y:S05]  /*10190*/  BSYNC B1 ;  /* 0x0000000000017941 */ /* 0x000fea0003800000 */
.L_x_7647:
[----:B------:R-:W0:Y:S01]  /*101a0*/  I2F.U32 R72, R111 ;  /* 0x0000006f00487306 */ /* 0x000e220000201000 */
[----:B-----5:R-:W-:Y:S01]  /*101b0*/  HADD2.F32 R74, -RZ, R71.H0_H0 ;  /* 0x20000047ff4a7230 */ /* 0x020fe20000004100 */
[----:B------:R-:W-:-:S04]  /*101c0*/  IMAD.MOV.U32 R75, RZ, RZ, 0x2f800000 ;  /* 0x2f800000ff4b7424 */ /* 0x000fc800078e00ff */
[----:B------:R-:W-:-:S04]  /*101d0*/  FMUL.FTZ R74, R74, c[0x0][0x1ec] ;  /* 0x00007b004a4a7a20 */ /* 0x000fc80000410000 */
[----:B------:R-:W-:Y:S02]  /*101e0*/  FMUL.FTZ R74, R74, c[0x0][0x1e8] ;  /* 0x00007a004a4a7a20 */ /* 0x000fe40000410000 */
[----:B0-----:R-:W-:-:S05]  /*101f0*/  FFMA.FTZ R72, R72, R75, 1.1641532182693481445e-10 ;  /* 0x2f00000048487423 */ /* 0x001fca000001004b */
[----:B------:R-:W-:Y:S01]  /*10200*/  FSETP.GTU.FTZ.AND P3, PT, R72, c[0x0][0x1e4], PT ;  /* 0x0000790048007a0b */ /* 0x000fe20003f7c000 */
[----:B------:R-:W-:-:S03]  /*10210*/  HADD2.F32 R72, -RZ, R27.H0_H0 ;  /* 0x2000001bff487230 */ /* 0x000fc60000004100 */
[----:B------:R-:W-:Y:S02]  /*10220*/  FSEL R153, R74, RZ, !P3 ;  /* 0x000000ff4a997208 */ /* 0x000fe40005800000 */
[----:B------:R-:W-:-:S03]  /*10230*/  SEL R111, RZ, 0x1, P3 ;  /* 0x00000001ff6f7807 */ /* 0x000fc60001800000 */
[----:B------:R-:W-:Y:S01]  /*10240*/  FMUL.FTZ R153, R153, R72 ;  /* 0x0000004899997220 */ /* 0x000fe20000410000 */
[----:B------:R-:W-:-:S05]  /*10250*/  @P0 HADD2.F32 R72, -RZ, R67.H0_H0 ;  /* 0x20000043ff480230 */ /* 0x000fca0000004100 */
[----:B------:R-:W-:Y:S02]  /*10260*/  @P0 FADD.FTZ R153, R72, R153 ;  /* 0x0000009948990221 */ /* 0x000fe40000010000 */
.L_x_7643:
[----:B------:R-:W-:Y:S05]  /*10270*/  BSYNC B0 ;  /* 0x0000000000007941 */ /* 0x000fea0003800000 */
.L_x_7641:
        /* <DEDUP_REMOVED lines=8> */
.L_x_7652:
        /* <DEDUP_REMOVED lines=12> */
.L_x_7655:
[----:B------:R-:W-:Y:S02]  /*103c0*/  MOV R110, R120 ;  /* 0x00000078006e7202 */ /* 0x000fe40000000f00 */
.L_x_7656:
[----:B------:R-:W-:Y:S05]  /*103d0*/  BSYNC B1 ;  /* 0x0000000000017941 */ /* 0x000fea0003800000 */
.L_x_7654:
        /* <DEDUP_REMOVED lines=16> */
.L_x_7660:
[----:B------:R-:W-:Y:S05]  /*104e0*/  BSYNC B2 ;  /* 0x0000000000027941 */ /* 0x000fea0003800000 */
.L_x_7659:
        /* <DEDUP_REMOVED lines=42> */
[----:B------:R-:W-:Y:S02]  /*10790*/  LOP3.LUT R125, R125, UR26, R72, 0x96, !PT ;  /* 0x0000001a7d7d7c12 */ /* 0x000fe4000f8e9648 */
.L_x_7658:
[----:B------:R-:W-:Y:S05]  /*107a0*/  BSYNC B1 ;  /* 0x0000000000017941 */ /* 0x000fea0003800000 */
.L_x_7657:
        /* <DEDUP_REMOVED lines=13> */
.L_x_7653:
[----:B------:R-:W-:Y:S05]  /*10880*/  BSYNC B0 ;  /* 0x0000000000007941 */ /* 0x000fea0003800000 */
.L_x_7651:
[----:B------:R-:W-:Y:S01]  /*10890*/  IMAD.WIDE.U32 R156, R156, R155, c[0x0][0x188] ;  /* 0x000062009c9c7625 */ /* 0x000fe200078e009b */
[----:B------:R-:W-:Y:S01]  /*108a0*/  F2FP.PACK_AB R75, R148, R153 ;  /* 0x00000099944b723e */ /* 0x000fe200000000ff */
[----:B------:R-:W-:Y:S01]  /*108b0*/  BSSY B0, `(.L_x_7661) ;  /* 0x0000041000007945 */ /* 0x000fe20003800000 */
[----:B------:R-:W-:Y:S01]  /*108c0*/  F2FP.PACK_AB R74, R147, R152 ;  /* 0x00000098934a723e */ /* 0x000fe200000000ff */
[----:B------:R-:W-:Y:S01]  /*108d0*/  FADD.FTZ R155, RZ, R83 ;  /* 0x00000053ff9b7221 */ /* 0x000fe20000010000 */
[----:B------:R-:W-:Y:S02]  /*108e0*/  F2FP.PACK_AB R73, R150, R151 ;  /* 0x000000979649723e */ /* 0x000fe400000000ff */
[----:B------:R-:W-:Y:S01]  /*108f0*/  F2FP.PACK_AB R72, R149, R154 ;  /* 0x0000009a9548723e */ /* 0x000fe200000000ff */
        /* <DEDUP_REMOVED lines=52> */
[----:B------:R-:W-:-:S03]  /*10c40*/  LOP3.LUT R159, R75, R159, R157, 0xfe, !PT ;  /* 0x0000009f4b9f7212 */ /* 0x000fc600078efe9d */
[----:B------:R-:W-:-:S05]  /*10c50*/  IMAD.WIDE.U32 R72, R72, 0x100, RZ ;  /* 0x0000010048487825 */ /* 0x000fca00078e00ff */
[----:B------:R-:W-:Y:S02]  /*10c60*/  LOP3.LUT R73, R159, R73, RZ, 0xfc, !PT ;  /* 0x000000499f497212 */ /* 0x000fe400078efcff */
[----:B------:R-:W-:Y:S02]  /*10c70*/  MOV R159, 0x8 ;  /* 0x00000008009f7802 */ /* 0x000fe40000000f00 */
[----:B------:R-:W-:-:S03]  /*10c80*/  LOP3.LUT R74, R72, R156, R74, 0xfe, !PT ;  /* 0x0000009c484a7212 */ /* 0x000fc600078efe4a */
[----:B------:R-:W-:Y:S01]  /*10c90*/  IMAD.WIDE.U32 R158, R158, R159, c[0x0][0x190] ;  /* 0x000064009e9e7625 */ /* 0x000fe200078e009f */
[----:B------:R-:W-:-:S05]  /*10ca0*/  LOP3.LUT R72, R74, 0xff, R117, 0xf8, !PT ;  /* 0x000000ff4a487812 */ /* 0x000fca00078ef875 */
[----:B------:R0:W-:Y:S02]  /*10cb0*/  STG.E.64 [R158.64], R72 ;  /* 0x000000489e007986 */ /* 0x0001e4000c101b06 */
.L_x_7662:
[----:B-1----:R-:W-:Y:S05]  /*10cc0*/  BSYNC B0 ;  /* 0x0000000000007941 */ /* 0x002fea0003800000 */
.L_x_7661:
        /* <DEDUP_REMOVED lines=9> */
.L_x_7669:
        /* <DEDUP_REMOVED lines=100> */
.L_x_7670:
        /* <DEDUP_REMOVED lines=12> */
[----:B------:R-:W-:Y:S01]  /*11460*/  IMAD.MOV.U32 R157, RZ, RZ, RZ ;  /* 0x000000ffff9d7224 */ /* 0x000fe200078e00ff */
[----:B------:R-:W-:Y:S02]  /*11470*/  @!P0 MOV R157, 0x500 ;  /* 0x00000500009d8802 */ /* 0x000fe40000000f00 */
[----:B------:R-:W-:Y:S01]  /*11480*/  ULDC.U8 UR8, c[0x0][0x1f0] ;  /* 0x00007c0000087ab9 */ /* 0x000fe20000000000 */
[----:B------:R-:W-:Y:S01]  /*11490*/  BSSY B0, `(.L_x_7665) ;  /* 0x0000100000007945 */ /* 0x000fe20003800000 */
[----:B------:R-:W-:Y:S01]  /*114a0*/  I2F R163, R157 ;  /* 0x0000009d00a37306 */ /* 0x000fe20000201400 */
[----:B------:R-:W0:Y:S01]  /*114b0*/  SHFL.DOWN PT, R160, R157, 0x2, 0x1f ;  /* 0x08401f009da07f89 */ /* 0x000e2200000e0000 */
[----:B------:R-:W-:-:S03]  /*114c0*/  ISETP.NE.AND P1, PT, RZ, UR8, PT ;  /* 0x00000008ff007c0c */ /* 0x000fc6000bf25270 */
        /* <DEDUP_REMOVED lines=19> */
[----:B-1----:R-:W-:Y:S02]  /*11600*/  IADD3 R160, R155, R72, RZ ;  /* 0x000000489ba07210 */ /* 0x002fe40007ffe0ff */
        /* <DEDUP_REMOVED lines=11> */
[----:B------:R-:W-:Y:S01]  /*116c0*/  LOP3.LUT R155, R72, 0x3, RZ, 0xc0, !PT ;  /* 0x00000003489b7812 */ /* 0x000fe200078ec0ff */
[----:B------:R-:W-:-:S03]  /*116d0*/  IMAD.MOV.U32 R72, RZ, RZ, c[0x0][0x1e0] ;  /* 0x00007800ff487624 */ /* 0x000fc600078e00ff */
        /* <DEDUP_REMOVED lines=97> */
[C---:B------:R-:W-:Y:S01]  /*11cf0*/  FMUL.FTZ R74, R72.reuse, R147 ;  /* 0x00000093484a7220 */ /* 0x040fe20000410000 */
[----:B------:R-:W-:Y:S01]  /*11d00*/  HADD2.F32 R147, -RZ, R63.H1_H1 ;  /* 0x3000003fff937230 */ /* 0x000fe20000004100 */
[----:B------:R-:W-:-:S02]  /*11d10*/  FMUL.FTZ R153, R72, R153 ;  /* 0x0000009948997220 */ /* 0x000fc40000410000 */
[----:B------:R-:W-:Y:S01]  /*11d20*/  FMUL.FTZ R73, R72, R73 ;  /* 0x0000004948497220 */ /* 0x000fe20000410000 */
[----:B------:R-:W-:Y:S01]  /*11d30*/  HADD2.F32 R72, -RZ, R63.H0_H0 ;  /* 0x2000003fff487230 */ /* 0x000fe20000004100 */
[----:B------:R-:W-:Y:S02]  /*11d40*/  IMAD R85, R85, c[0x0][0x168], RZ ;  /* 0x00005a0055557a24 */ /* 0x000fe400078e02ff */
[----:B------:R-:W-:Y:S02]  /*11d50*/  FFMA.FTZ R76, R76, R147, R18 ;  /* 0x000000934c4c7223 */ /* 0x000fe40000010012 */
[----:B------:R-:W-:Y:S01]  /*11d60*/  FFMA.FTZ R75, R77, R72, R19 ;  /* 0x000000484d4b7223 */ /* 0x000fe20000010013 */
[--C-:B------:R-:W-:Y:S01]  /*11d70*/  HADD2.F32 R77, -RZ, R62.reuse.H1_H1 ;  /* 0x3000003eff4d7230 */ /* 0x100fe20000004100 */
[----:B------:R-:W-:Y:S01]  /*11d80*/  SHF.R.S32.HI R84, RZ, 0x1f, R85 ;  /* 0x0000001fff547819 */ /* 0x000fe20000011455 */
[----:B------:R-:W-:Y:S02]  /*11d90*/  HADD2.F32 R72, -RZ, R62.H0_H0 ;  /* 0x2000003eff487230 */ /* 0x000fe40000004100 */
[----:B------:R-:W-:Y:S01]  /*11da0*/  F2FP.PACK_AB R75, R76, R75 ;  /* 0x0000004b4c4b723e */ /* 0x000fe200000000ff */
[----:B------:R-:W-:Y:S01]  /*11db0*/  FFMA.FTZ R78, R78, R77, R20 ;  /* 0x0000004d4e4e7223 */ /* 0x000fe20000010014 */
[----:B------:R-:W-:Y:S01]  /*11dc0*/  HADD2.F32 R77, -RZ, R61.H1_H1 ;  /* 0x3000003dff4d7230 */ /* 0x000fe20000004100 */
[----:B------:R-:W-:Y:S01]  /*11dd0*/  LEA.HI R147, R84, R85, RZ, 0x3 ;  /* 0x0000005554937211 */ /* 0x000fe200078f18ff */
[----:B------:R-:W-:Y:S01]  /*11de0*/  HADD2.F32 R84, -RZ, R59.H0_H0 ;  /* 0x2000003bff547230 */ /* 0x000fe20000004100 */
[----:B------:R-:W-:Y:S01]  /*11df0*/  FFMA.FTZ R79, R79, R72, R21 ;  /* 0x000000484f4f7223 */ /* 0x000fe20000010015 */
[----:B------:R-:W-:Y:S01]  /*11e00*/  HADD2.F32 R72, -RZ, R61.H0_H0 ;  /* 0x2000003dff487230 */ /* 0x000fe20000004100 */
[----:B------:R-:W-:Y:S01]  /*11e10*/  FFMA.FTZ R80, R80, R77, R22 ;  /* 0x0000004d50507223 */ /* 0x000fe20000010016 */
[----:B------:R-:W-:Y:S01]  /*11e20*/  HADD2.F32 R77, -RZ, R60.H1_H1 ;  /* 0x3000003cff4d7230 */ /* 0x000fe20000004100 */
[----:B------:R-:W-:Y:S01]  /*11e30*/  FFMA.FTZ R87, R87, R84, R11 ;  /* 0x0000005457577223 */ /* 0x000fe2000001000b */
[----:B------:R-:W-:Y:S01]  /*11e40*/  HADD2.F32 R84, -RZ, R58.H0_H0 ;  /* 0x2000003aff547230 */ /* 0x000fe20000004100 */
[----:B------:R-:W-:Y:S01]  /*11e50*/  FFMA.FTZ R81, R81, R72, R23 ;  /* 0x0000004851517223 */ /* 0x000fe20000010017 */
[----:B------:R-:W-:Y:S01]  /*11e60*/  HADD2.F32 R72, -RZ, R60.H0_H0 ;  /* 0x2000003cff487230 */ /* 0x000fe20000004100 */
        /* <DEDUP_REMOVED lines=8> */
[----:B------:R-:W-:Y:S01]  /*11ef0*/  LEA.HI.SX32 R147, R147, R94, 0x1d ;  /* 0x0000005e93937211 */ /* 0x000fe200078feaff */
[----:B------:R-:W-:Y:S01]  /*11f00*/  HADD2.F32 R85, -RZ, R54.H1_H1 ;  /* 0x30000036ff557230 */ /* 0x000fe20000004100 */
[----:B------:R-:W-:Y:S01]  /*11f10*/  FFMA.FTZ R90, R90, R83, R14 ;  /* 0x000000535a5a7223 */ /* 0x000fe2000001000e */
[--C-:B------:R-:W-:Y:S01]  /*11f20*/  HADD2.F32 R83, -RZ, R56.reuse.H0_H0 ;  /* 0x20000038ff537230 */ /* 0x100fe20000004100 */
[----:B------:R-:W-:Y:S01]  /*11f30*/  FFMA.FTZ R88, R88, R77, R12 ;  /* 0x0000004d58587223 */ /* 0x000fe2000001000c */
[----:B------:R-:W-:Y:S01]  /*11f40*/  F2FP.PACK_AB R72, R82, R72 ;  /* 0x000000485248723e */ /* 0x000fe200000000ff */
[----:B------:R-:W-:Y:S01]  /*11f50*/  FFMA.FTZ R77, R91, R84, R15 ;  /* 0x000000545b4d7223 */ /* 0x000fe2000001000f */
[----:B------:R-:W-:Y:S01]  /*11f60*/  HADD2.F32 R84, -RZ, R56.H1_H1 ;  /* 0x30000038ff547230 */ /* 0x000fe20000004100 */
        /* <DEDUP_REMOVED lines=31> */
[----:B------:R-:W-:Y:S01]  /*12160*/  HADD2.F32 R143, -RZ, R46.H1_H1 ;  /* 0x3000002eff8f7230 */ /* 0x000fe20000004100 */
[----:B------:R-:W-:Y:S01]  /*12170*/  F2FP.PACK_AB R83, R131, R83 ;  /* 0x000000538353723e */ /* 0x000fe200000000ff */
[--C-:B------:R-:W-:Y:S01]  /*12180*/  HADD2.F32 R73, -RZ, R45.reuse.H0_H0 ;  /* 0x2000002dff497230 */ /* 0x100fe20000004100 */
        /* <DEDUP_REMOVED lines=8> */
[----:B------:R-:W-:Y:S01]  /*12210*/  HFMA2.MMA R131, -RZ, RZ, 0, 9.5367431640625e-07 ;  /* 0x00000010ff837435 */ /* 0x000fe200000001ff */
[----:B------:R-:W-:Y:S01]  /*12220*/  FFMA.FTZ R150, R150, R74, R107 ;  /* 0x0000004a96967223 */ /* 0x000fe2000001006b */
[----:B------:R-:W-:Y:S01]  /*12230*/  HADD2.F32 R74, -RZ, R44.H1_H1 ;  /* 0x3000002cff4a7230 */ /* 0x000fe20000004100 */
[----:B------:R-:W-:Y:S01]  /*12240*/  FFMA.FTZ R154, R154, R73, R102 ;  /* 0x000000499a9a7223 */ /* 0x000fe20000010066 */
[----:B------:R-:W-:Y:S01]  /*12250*/  F2FP.PACK_AB R73, R80, R81 ;  /* 0x000000515049723e */ /* 0x000fe200000000ff */
[----:B------:R-:W-:Y:S01]  /*12260*/  FFMA.FTZ R139, R139, R84, R99 ;  /* 0x000000548b8b7223 */ /* 0x000fe20000010063 */
[----:B------:R-:W-:Y:S01]  /*12270*/  F2FP.PACK_AB R81, R135, R136 ;  /* 0x000000888751723e */ /* 0x000fe200000000ff */
[----:B------:R-:W-:Y:S01]  /*12280*/  FFMA.FTZ R84, R146, R91, R0 ;  /* 0x0000005b92547223 */ /* 0x000fe20000010000 */
[----:B------:R-:W-:Y:S01]  /*12290*/  HADD2.F32 R91, -RZ, R47.H0_H0 ;  /* 0x2000002fff5b7230 */ /* 0x000fe20000004100 */
[----:B------:R-:W-:Y:S01]  /*122a0*/  F2FP.PACK_AB R82, R133, R134 ;  /* 0x000000868552723e */ /* 0x000fe200000000ff */
[----:B------:R-:W-:Y:S01]  /*122b0*/  FFMA.FTZ R149, R149, R74, R105 ;  /* 0x0000004a95957223 */ /* 0x000fe20000010069 */
[----:B------:R-:W-:-:S02]  /*122c0*/  IADD3 R136, R147, 0x80, RZ ;  /* 0x0000008093887810 */ /* 0x000fc40007ffe0ff */
[----:B------:R-:W-:Y:S01]  /*122d0*/  FFMA.FTZ R91, R153, R91, R108 ;  /* 0x0000005b995b7223 */ /* 0x000fe2000001006c */
[----:B------:R-:W-:Y:S02]  /*122e0*/  IADD3 R134, R147, 0x100, RZ ;  /* 0x0000010093867810 */ /* 0x000fe40007ffe0ff */
[----:B------:R-:W-:Y:S02]  /*122f0*/  F2FP.PACK_AB R76, R129, R130 ;  /* 0x00000082814c723e */ /* 0x000fe400000000ff */
[----:B------:R-:W-:Y:S01]  /*12300*/  F2FP.PACK_AB R91, R132, R91 ;  /* 0x0000005b845b723e */ /* 0x000fe200000000ff */
[-C--:B------:R-:W-:Y:S01]  /*12310*/  IMAD.WIDE.U32 R134, R134, R131.reuse, c[0x0][0x208] ;  /* 0x0000820086867625 */ /* 0x080fe200078e0083 */
[----:B------:R-:W-:Y:S02]  /*12320*/  IADD3 R132, R147, 0x180, RZ ;  /* 0x0000018093847810 */ /* 0x000fe40007ffe0ff */
[----:B------:R-:W-:Y:S01]  /*12330*/  F2FP.PACK_AB R80, R137, R138 ;  /* 0x0000008a8950723e */ /* 0x000fe200000000ff */
[----:B------:R-:W-:Y:S01]  /*12340*/  IMAD.WIDE.U32 R136, R136, R131, c[0x0][0x208] ;  /* 0x0000820088887625 */ /* 0x000fe200078e0083 */
[----:B------:R-:W-:-:S02]  /*12350*/  F2FP.PACK_AB R85, R139, R85 ;  /* 0x000000558b55723e */ /* 0x000fc400000000ff */
[C---:B------:R-:W-:Y:S01]  /*12360*/  IADD3 R130, R147.reuse, 0x200, RZ ;  /* 0x0000020093827810 */ /* 0x040fe20007ffe0ff */
[----:B------:R-:W-:Y:S01]  /*12370*/  IMAD.WIDE.U32 R138, R147, R131, c[0x0][0x208] ;  /* 0x00008200938a7625 */ /* 0x000fe200078e0083 */
[----:B------:R-:W-:Y:S02]  /*12380*/  F2FP.PACK_AB R74, R78, R79 ;  /* 0x0000004f4e4a723e */ /* 0x000fe400000000ff */
[----:B------:R-:W-:Y:S01]  /*12390*/  F2FP.PACK_AB R79, R86, R87 ;  /* 0x00000057564f723e */ /* 0x000fe200000000ff */
[----:B------:R-:W-:Y:S01]  /*123a0*/  IMAD.WIDE.U32 R132, R132, R131, c[0x0][0x208] ;  /* 0x0000820084847625 */ /* 0x000fe200078e0083 */
[----:B------:R-:W-:Y:S01]  /*123b0*/  F2FP.PACK_AB R78, R88, R89 ;  /* 0x00000059584e723e */ /* 0x000fe200000000ff */
[----:B------:R0:W-:Y:S01]  /*123c0*/  STG.E.128 [R138.64], R72 ;  /* 0x000000488a007986 */ /* 0x0001e2000c101d06 */
[----:B------:R-:W-:Y:S01]  /*123d0*/  F2FP.PACK_AB R77, R90, R77 ;  /* 0x0000004d5a4d723e */ /* 0x000fe200000000ff */
[----:B------:R-:W-:Y:S01]  /*123e0*/  IMAD.WIDE.U32 R130, R130, R131, c[0x0][0x208] ;  /* 0x0000820082827625 */ /* 0x000fe200078e0083 */
[----:B------:R-:W-:-:S02]  /*123f0*/  F2FP.PACK_AB R87, R141, R145 ;  /* 0x000000918d57723e */ /* 0x000fc400000000ff */
[----:B------:R-:W-:Y:S01]  /*12400*/  F2FP.PACK_AB R86, R140, R144 ;  /* 0x000000908c56723e */ /* 0x000fe200000000ff */
[----:B------:R0:W-:Y:S01]  /*12410*/  STG.E.128 [R136.64], R76 ;  /* 0x0000004c88007986 */ /* 0x0001e2000c101d06 */
[----:B------:R-:W-:Y:S02]  /*12420*/  F2FP.PACK_AB R84, R142, R84 ;  /* 0x000000548e54723e */ /* 0x000fe400000000ff */
[----:B------:R-:W-:Y:S01]  /*12430*/  F2FP.PACK_AB R90, R143, R152 ;  /* 0x000000988f5a723e */ /* 0x000fe200000000ff */
[----:B------:R0:W-:Y:S01]  /*12440*/  STG.E.128 [R134.64], R80 ;  /* 0x0000005086007986 */ /* 0x0001e2000c101d06 */
[----:B------:R-:W-:Y:S02]  /*12450*/  F2FP.PACK_AB R89, R150, R151 ;  /* 0x000000979659723e */ /* 0x000fe400000000ff */
[----:B------:R-:W-:Y:S01]  /*12460*/  F2FP.PACK_AB R88, R149, R154 ;  /* 0x0000009a9558723e */ /* 0x000fe200000000ff */
[----:B------:R0:W-:Y:S04]  /*12470*/  STG.E.128 [R132.64], R84 ;  /* 0x0000005484007986 */ /* 0x0001e8000c101d06 */
[----:B------:R0:W-:Y:S02]  /*12480*/  STG.E.128 [R130.64], R88 ;  /* 0x0000005882007986 */ /* 0x0001e4000c101d06 */
.L_x_7666:
[----:B0-----:R-:W-:Y:S05]  /*12490*/  BSYNC B0 ;  /* 0x0000000000007941 */ /* 0x001fea0003800000 */
.L_x_7665:
[----:B------:R-:W-:Y:S02]  /*124a0*/  IADD3 R95, R95, c[0x0][0x160], RZ ;  /* 0x000058005f5f7a10 */ /* 0x000fe40007ffe0ff */
[----:B------:R-:W-:-:S02]  /*124b0*/  LOP3.LUT P1, RZ, R118, 0xff, RZ, 0xc0, !PT ;  /* 0x000000ff76ff7812 */ /* 0x000fc4000782c0ff */
[----:B------:R-:W-:Y:S02]  /*124c0*/  ISETP.GE.AND P0, PT, R95, c[0x0][0x164], PT ;  /* 0x000059005f007a0c */ /* 0x000fe40003f06270 */
[----:B------:R-:W-:-:S11]  /*124d0*/  SEL R118, RZ, 0x1, P1 ;  /* 0x00000001ff767807 */ /* 0x000fd60000800000 */
[----:B-----5:R-:W-:Y:S01]  /*124e0*/  @P0 CALL.REL.NOINC `(.L_x_7667) ;  /* 0x0000001000000944 */ /* 0x020fe20003c00000 */
[----:B------:R-:W-:Y:S05]  /*124f0*/  BRA `(.L_x_7668) ;  /* 0xfffee55000007947 */ /* 0x000fea000383ffff */
.L_x_7667:
[----:B------:R-:W-:Y:S05]  /*12500*/  EXIT ;  /* 0x000000000000794d */ /* 0x000fea0003800000 */
.L_x_7663:
[----:B------:R-:W-:Y:S01]  /*12510*/  IMAD.MOV.U32 R159, RZ, RZ, 0x1 ;  /* 0x00000001ff9f7424 */ /* 0x000fe200078e00ff */
[----:B------:R-:W-:Y:S01]  /*12520*/  MOV R158, 0x1f ;  /* 0x0000001f009e7802 */ /* 0x000fe20000000f00 */
[----:B------:R-:W-:Y:S01]  /*12530*/  IMAD.MOV.U32 R157, RZ, RZ, -0x1 ;  /* 0xffffffffff9d7424 */ /* 0x000fe200078e00ff */
[----:B------:R-:W-:Y:S02]  /*12540*/  MOV R74, 0x12560 ;  /* 0x00012560004a7802 */ /* 0x000fe40000000f00 */
[----:B-----5:R-:W-:Y:S05]  /*12550*/  CALL.REL.NOINC `($__internal_31_$__cuda_sm70_shflsync_bfly_p) ;  /* 0x0000089000007944 */ /* 0x020fea0003c00000 */
[----:B01----:R-:W-:Y:S05]  /*12560*/  BRA `(.L_x_7669) ;  /* 0xffffe7f000007947 */ /* 0x003fea000383ffff */
.L_x_7664:
[----:B------:R-:W-:Y:S01]  /*12570*/  HFMA2.MMA R159, -RZ, RZ, 0, 1.1920928955078125e-07 ;  /* 0x00000002ff9f7435 */ /* 0x000fe200000001ff */
[----:B------:R-:W-:Y:S01]  /*12580*/  IMAD.MOV.U32 R158, RZ, RZ, 0x1f ;  /* 0x0000001fff9e7424 */ /* 0x000fe200078e00ff */
[----:B------:R-:W-:Y:S02]  /*12590*/  MOV R157, 0xffffffff ;  /* 0xffffffff009d7802 */ /* 0x000fe40000000f00 */
[----:B------:R-:W-:Y:S02]  /*125a0*/  MOV R74, 0x125c0 ;  /* 0x000125c0004a7802 */ /* 0x000fe40000000f00 */
[----:B-----5:R-:W-:Y:S05]  /*125b0*/  CALL.REL.NOINC `($__internal_31_$__cuda_sm70_shflsync_bfly_p) ;  /* 0x0000083000007944 */ /* 0x020fea0003c00000 */
[----:B0-----:R-:W-:Y:S01]  /*125c0*/  HFMA2.MMA R158, -RZ, RZ, 0, 1.847743988037109375e-06 ;  /* 0x0000001fff9e7435 */ /* 0x001fe200000001ff */
[----:B-1----:R-:W-:Y:S01]  /*125d0*/  FADD.FTZ R73, R73, R157 ;  /* 0x0000009d49497221 */ /* 0x002fe20000010000 */
[----:B------:R-:W-:Y:S01]  /*125e0*/  MOV R74, 0x12620 ;  /* 0x00012620004a7802 */ /* 0x000fe20000000f00 */
[----:B------:R-:W-:-:S02]  /*125f0*/  IMAD.MOV.U32 R159, RZ, RZ, 0x4 ;  /* 0x00000004ff9f7424 */ /* 0x000fc400078e00ff */
[----:B------:R-:W-:Y:S02]  /*12600*/  IMAD.MOV.U32 R157, RZ, RZ, -0x1 ;  /* 0xffffffffff9d7424 */ /* 0x000fe400078e00ff */
[----:B------:R-:W-:Y:S05]  /*12610*/  CALL.REL.NOINC `($__internal_31_$__cuda_sm70_shflsync_bfly_p) ;  /* 0x000007d000007944 */ /* 0x000fea0003c00000 */
[----:B01----:R-:W-:Y:S01]  /*12620*/  FADD.FTZ R73, R73, R157 ;  /* 0x0000009d49497221 */ /* 0x003fe20000010000 */
[----:B------:R-:W-:Y:S01]  /*12630*/  MOV R159, 0x8 ;  /* 0x00000008009f7802 */ /* 0x000fe20000000f00 */
[----:B------:R-:W-:Y:S01]  /*12640*/  IMAD.MOV.U32 R158, RZ, RZ, 0x1f ;  /* 0x0000001fff9e7424 */ /* 0x000fe200078e00ff */
[----:B------:R-:W-:Y:S02]  /*12650*/  MOV R157, 0xffffffff ;  /* 0xffffffff009d7802 */ /* 0x000fe40000000f00 */
[----:B------:R-:W-:Y:S02]  /*12660*/  MOV R74, 0x12680 ;  /* 0x00012680004a7802 */ /* 0x000fe40000000f00 */
[----:B------:R-:W-:Y:S05]  /*12670*/  CALL.REL.NOINC `($__internal_31_$__cuda_sm70_shflsync_bfly_p) ;  /* 0x0000077000007944 */ /* 0x000fea0003c00000 */
[----:B0-----:R-:W-:Y:S01]  /*12680*/  HFMA2.MMA R158, -RZ, RZ, 0, 1.847743988037109375e-06 ;  /* 0x0000001fff9e7435 */ /* 0x001fe200000001ff */
[----:B-1----:R-:W-:Y:S01]  /*12690*/  FADD.FTZ R73, R73, R157 ;  /* 0x0000009d49497221 */ /* 0x002fe20000010000 */
[----:B------:R-:W-:Y:S01]  /*126a0*/  MOV R74, 0x126e0 ;  /* 0x000126e0004a7802 */ /* 0x000fe20000000f00 */
[----:B------:R-:W-:Y:S02]  /*126b0*/  IMAD.MOV.U32 R159, RZ, RZ, 0x10 ;  /* 0x00000010ff9f7424 */ /* 0x000fe400078e00ff */
[----:B------:R-:W-:-:S02]  /*126c0*/  IMAD.MOV.U32 R157, RZ, RZ, -0x1 ;  /* 0xffffffffff9d7424 */ /* 0x000fc400078e00ff */
[----:B------:R-:W-:Y:S05]  /*126d0*/  CALL.REL.NOINC `($__internal_31_$__cuda_sm70_shflsync_bfly_p) ;  /* 0x0000071000007944 */ /* 0x000fea0003c00000 */
[----:B-1----:R-:W-:Y:S01]  /*126e0*/  FADD.FTZ R72, R73, R157 ;  /* 0x0000009d49487221 */ /* 0x002fe20000010000 */
[----:B0-----:R-:W-:Y:S01]  /*126f0*/  MOV R159, 0x1 ;  /* 0x00000001009f7802 */ /* 0x001fe20000000f00 */
[----:B------:R-:W-:Y:S01]  /*12700*/  IMAD.MOV.U32 R158, RZ, RZ, 0x1f ;  /* 0x0000001fff9e7424 */ /* 0x000fe200078e00ff */
[----:B------:R-:W-:Y:S01]  /*12710*/  MOV R157, 0xffffffff ;  /* 0xffffffff009d7802 */ /* 0x000fe20000000f00 */
[----:B------:R-:W-:-:S04]  /*12720*/  FMUL.FTZ R72, R72, 0.00078125001164153218269 ;  /* 0x3a4ccccd48487820 */ /* 0x000fc80000410000 */
[C---:B------:R-:W-:Y:S02]  /*12730*/  FADD.FTZ R73, -R72.reuse, R83 ;  /* 0x0000005348497221 */ /* 0x040fe40000010100 */
[----:B------:R-:W-:Y:S02]  /*12740*/  FADD.FTZ R74, -R72, R82 ;  /* 0x00000052484a7221 */ /* 0x000fe40000010100 */
[----:B------:R-:W-:-:S04]  /*12750*/  FFMA.FTZ R73, R73, R73, RZ ;  /* 0x0000004949497223 */ /* 0x000fc800000100ff */
        /* <DEDUP_REMOVED lines=78> */
[----:B------:R-:W-:Y:S05]  /*12c40*/  CALL.REL.NOINC `($__internal_31_$__cuda_sm70_shflsync_bfly_p) ;  /* 0x000001a000007944 */ /* 0x000fea0003c00000 */
[----:B0-----:R-:W-:Y:S01]  /*12c50*/  HFMA2.MMA R158, -RZ, RZ, 0, 1.847743988037109375e-06 ;  /* 0x0000001fff9e7435 */ /* 0x001fe200000001ff */
[----:B-1----:R-:W-:Y:S01]  /*12c60*/  FADD.FTZ R73, R73, R157 ;  /* 0x0000009d49497221 */ /* 0x002fe20000010000 */
[----:B------:R-:W-:Y:S01]  /*12c70*/  MOV R74, 0x12cb0 ;  /* 0x00012cb0004a7802 */ /* 0x000fe20000000f00 */
[----:B------:R-:W-:Y:S02]  /*12c80*/  IMAD.MOV.U32 R159, RZ, RZ, 0x2 ;  /* 0x00000002ff9f7424 */ /* 0x000fe400078e00ff */
[----:B------:R-:W-:Y:S02]  /*12c90*/  IMAD.MOV.U32 R157, RZ, RZ, -0x1 ;  /* 0xffffffffff9d7424 */ /* 0x000fe400078e00ff */
[----:B------:R-:W-:Y:S05]  /*12ca0*/  CALL.REL.NOINC `($__internal_31_$__cuda_sm70_shflsync_bfly_p) ;  /* 0x0000014000007944 */ /* 0x000fea0003c00000 */
[----:B01----:R-:W-:Y:S01]  /*12cb0*/  FADD.FTZ R73, R73, R157 ;  /* 0x0000009d49497221 */ /* 0x003fe20000010000 */
[----:B------:R-:W-:Y:S01]  /*12cc0*/  MOV R159, 0x4 ;  /* 0x00000004009f7802 */ /* 0x000fe20000000f00 */
[----:B------:R-:W-:Y:S01]  /*12cd0*/  IMAD.MOV.U32 R158, RZ, RZ, 0x1f ;  /* 0x0000001fff9e7424 */ /* 0x000fe200078e00ff */
[----:B------:R-:W-:Y:S02]  /*12ce0*/  MOV R157, 0xffffffff ;  /* 0xffffffff009d7802 */ /* 0x000fe40000000f00 */
[----:B------:R-:W-:-:S02]  /*12cf0*/  MOV R74, 0x12d10 ;  /* 0x00012d10004a7802 */ /* 0x000fc40000000f00 */
[----:B------:R-:W-:Y:S05]  /*12d00*/  CALL.REL.NOINC `($__internal_31_$__cuda_sm70_shflsync_bfly_p) ;  /* 0x000000e000007944 */ /* 0x000fea0003c00000 */
        /* <DEDUP_REMOVED lines=12> */
[----:B-1----:R-:W-:Y:S01]  /*12dd0*/  IMAD.MOV.U32 R160, RZ, RZ, R157 ;  /* 0x000000ffffa07224 */ /* 0x002fe200078e009d */
[----:B0-----:R-:W-:Y:S05]  /*12de0*/  BRA `(.L_x_7670) ;  /* 0xffffe5b000007947 */ /* 0x001fea000383ffff */
        .weak           $__internal_31_$__cuda_sm70_shflsync_bfly_p
        .type           $__internal_31_$__cuda_sm70_shflsync_bfly_p,@function
        .size           $__internal_31_$__cuda_sm70_shflsync_bfly_p,(.L_x_36071 - $__internal_31_$__cuda_sm70_shflsync_bfly_p)
$__internal_31_$__cuda_sm70_shflsync_bfly_p:
[----:B------:R-:W-:Y:S01]  /*12df0*/  HFMA2.MMA R75, -RZ, RZ, 0, 0 ;  /* 0x00000000ff4b7435 */ /* 0x000fe200000001ff */
[----:B------:R-:W-:Y:S04]  /*12e00*/  WARPSYNC R157 ;  /* 0x0000009d00007348 */ /* 0x000fe80003800000 */
[----:B------:R0:W1:Y:S01]  /*12e10*/  SHFL.BFLY PT, R157, R73, R159, R158 ;  /* 0x0c00009f499d7389 */ /* 0x00006200000e009e */
[----:B------:R-:W-:Y:S05]  /*12e20*/  RET.REL.NODEC R74 `(_ZN10layer_norm13ln_fwd_kernelINS_13Kernel_traitsI6__halfS2_S2_S2_fjLj5120ELj1ELj1ELj4ELj16ENS_18Kernel_traits_baseILj5120ES2_S2_S2_S2_fjLj128EEEEELb1ELb1ELb1ELb1EEEvNS_9FwdParamsE) ;  /* 0xfffed1d04a007950 */ /* 0x000fea0003c3ffff */
.L_x_7671:
        /* <DEDUP_REMOVED lines=13> */
.L_x_36071:


//--------------------- .text._ZN10layer_norm13ln_fwd_kernelINS_13Kernel_traitsIf13__nv_bfloat16S2_S2_fjLj5120ELj1ELj1ELj4ELj16ENS_18Kernel_traits_baseILj5120EfS2_S2_S2_fjLj128EEEEELb0ELb0ELb0ELb0EEEvNS_9FwdParamsE --------------------------
	.section	.text._ZN10layer_norm13ln_fwd_kernelINS_13Kernel_traitsIf13__nv_bfloat16S2_S2_fjLj5120ELj1ELj1ELj4ELj16ENS_18Kernel_traits_baseILj5120EfS2_S2_S2_fjLj128EEEEELb0ELb0ELb0ELb0EEEvNS_9FwdParamsE,"ax",@progbits
	.sectioninfo	@"SHI_REGISTERS=160"
	.align	128
        .global         _ZN10layer_norm13ln_fwd_kernelINS_13Kernel_traitsIf13__nv_bfloat16S2_S2_fjLj5120ELj1ELj1ELj4ELj16ENS_18Kernel_traits_baseILj5120EfS2_S2_S2_fjLj128EEEEELb0ELb0ELb0ELb0EEEvNS_9FwdParamsE
        .type           _ZN10layer_norm13ln_fwd_kernelINS_13Kernel_traitsIf13__nv_bfloat16S2_S2_fjLj5120ELj1ELj1ELj4ELj16ENS_18Kernel_traits_baseILj5120EfS2_S2_S2_fjLj128EEEEELb0ELb0ELb0ELb0EEEvNS_9FwdParamsE,@function
        .size           _ZN10layer_norm13ln_fwd_kernelINS_13Kernel_traitsIf13__nv_bfloat16S2_S2_fjLj5120ELj1ELj1ELj4ELj16ENS_18Kernel_traits_baseILj5120EfS2_S2_S2_fjLj128EEEEELb0ELb0ELb0ELb0EEEvNS_9FwdParamsE,(.L_x_36072 - _ZN10layer_norm13ln_fwd_kernelINS_13Kernel_traitsIf13__nv_bfloat16S2_S2_fjLj5120ELj1ELj1ELj4ELj16ENS_18Kernel_traits_baseILj5120EfS2_S2_S2_fjLj128EEEEELb0ELb0ELb0ELb0EEEvNS_9FwdParamsE)
        .other          _ZN10layer_norm13ln_fwd_kernelINS_13Kernel_traitsIf13__nv_bfloat16S2_S2_fjLj5120ELj1ELj1ELj4ELj16ENS_18Kernel_traits_baseILj5120EfS2_S2_S2_fjLj128EEEEELb0ELb0ELb0ELb0EEEvNS_9FwdParamsE,@"STO_CUDA_ENTRY STV_DEFAULT"
_ZN10layer_norm13ln_fwd_kernelINS_13Kernel_traitsIf13__nv_bfloat16S2_S2_fjLj5120ELj1ELj1ELj4ELj16ENS_18Kernel_traits_baseILj5120EfS2_S2_S2_fjLj128EEEEELb0ELb0ELb0ELb0EEEvNS_9FwdParamsE:
.text._ZN10layer_norm13ln_fwd_kernelINS_13Kernel_traitsIf13__nv_bfloat16S2_S2_fjLj5120ELj1ELj1ELj4ELj16ENS_18Kernel_traits_baseILj5120EfS2_S2_S2_fjLj128EEEEELb0ELb0ELb0ELb0EEEvNS_9FwdParamsE:
        /* <DEDUP_REMOVED lines=20> */
[----:B------:R-:W-:Y:S01]  /*0140*/  HFMA2.MMA R5, -RZ, RZ, 0, 1.9073486328125e-06 ;  /* 0x00000020ff057435 */ /* 0x000fe200000001ff */
[----:B------:R-:W-:Y:S01]  /*0150*/  CS2R R106, SRZ ;  /* 0x00000000006a7805 */ /* 0x000fe2000001ff00 */
[----:B------:R-:W-:Y:S01]  /*0160*/  CS2R R104, SRZ ;  /* 0x0000000000687805 */ /* 0x000fe2000001ff00 */
[----:B------:R-:W-:Y:S01]  /*0170*/  ISETP.NE.AND.EX P2, PT, RZ, c[0x0][0x21c], PT, P2 ;  /* 0x00008700ff007a0c */ /* 0x000fe20003f45320 */
[----:B------:R-:W-:Y:S01]  /*0180*/  CS2R R102, SRZ ;  /* 0x0000000000667805 */ /* 0x000fe2000001ff00 */
[----:B------:R-:W-:-:S05]  /*0190*/  CS2R R100, SRZ ;  /* 0x0000000000647805 */ /* 0x000fca000001ff00 */
[----:B------:R-:W-:-:S05]  /*01a0*/  IMAD.WIDE.U32 R4, R8, R5, c[0x0][0x1b0] ;  /* 0x00006c0008047625 */ /* 0x000fca00078e0005 */
[----:B------:R0:W5:Y:S01]  /*01b0*/  LDG.E.128 R96, [R4.64] ;  /* 0x0000000404607981 */ /* 0x000162000c1e1d00 */
[----:B------:R-:W-:-:S03]  /*01c0*/  @P2 LEA R6, P3, R8, c[0x0][0x218], 0x5 ;  /* 0x0000860008062a11 */ /* 0x000fc600078628ff */
[----:B------:R0:W5:Y:S01]  /*01d0*/  LDG.E.128 R92, [R4.64+0x10] ;  /* 0x00001004045c7981 */ /* 0x000162000c1e1d00 */
[----:B------:R-:W-:-:S05]  /*01e0*/  @P2 LEA.HI.X R7, R8, c[0x0][0x21c], RZ, 0x5, P3 ;  /* 0x0000870008072a11 */ /* 0x000fca00018f2cff */
[----:B------:R0:W5:Y:S04]  /*01f0*/  @P2 LDG.E.128 R104, [R6.64] ;  /* 0x0000000406682981 */ /* 0x000168000c1e1d00 */
[----:B------:R0:W5:Y:S01]  /*0200*/  @P2 LDG.E.128 R100, [R6.64+0x10] ;  /* 0x0000100406642981 */ /* 0x000162000c1e1d00 */
[----:B------:R-:W-:-:S03]  /*0210*/  LOP3.LUT R8, R8, 0x80, RZ, 0xfc, !PT ;  /* 0x0000008008087812 */ /* 0x000fc600078efcff */
.L_x_7673:
[----:B------:R-:W-:Y:S05]  /*0220*/  BSYNC B0 ;  /* 0x0000000000007941 */ /* 0x000fea0003800000 */
.L_x_7672:
[----:B------:R-:W-:Y:S01]  /*0230*/  BSSY B0, `(.L_x_7674) ;  /* 0x0000011000007945 */ /* 0x000fe20003800000 */
[----:B------:R-:W-:Y:S05]  /*0240*/  @!P6 BRA `(.L_x_7675) ;  /* 0x000000f00000e947 */ /* 0x000fea0003800000 */
[----:B------:R-:W-:Y:S01]  /*0250*/  ISETP.NE.U32.AND P2, PT, RZ, c[0x0][0x218], PT ;  /* 0x00008600ff007a0c */ /* 0x000fe20003f45070 */
[----:B------:R-:W-:Y:S01]  /*0260*/  CS2R R90, SRZ ;  /* 0x00000000005a7805 */ /* 0x000fe2000001ff00 */
[----:B0-----:R-:W-:Y:S01]  /*0270*/  MOV R7, 0x20 ;  /* 0x0000002000077802 */ /* 0x001fe20000000f00 */
[----:B------:R-:W-:Y:S01]  /*0280*/  CS2R R88, SRZ ;  /* 0x0000000000587805 */ /* 0x000fe2000001ff00 */
[----:B------:R-:W-:Y:S01]  /*0290*/  ISETP.NE.AND.EX P2, PT, RZ, c[0x0][0x21c], PT, P2 ;  /* 0x00008700ff007a0c */ /* 0x000fe20003f45320 */
[----:B------:R-:W-:Y:S01]  /*02a0*/  CS2R R86, SRZ ;  /* 0x0000000000567805 */ /* 0x000fe2000001ff00 */
[----:B------:R-:W-:Y:S01]  /*02b0*/  CS2R R84, SRZ ;  /* 0x0000000000547805 */ /* 0x000fe2000001ff00 */
[----:B------:R-:W-:-:S05]  /*02c0*/  IMAD.WIDE.U32 R6, R8, R7, c[0x0][0x1b0] ;  /* 0x00006c0008067625 */ /* 0x000fca00078e0007 */
[----:B------:R0:W5:Y:S04]  /*02d0*/  LDG.E.128 R80, [R6.64] ;  /* 0x0000000406507981 */ /* 0x000168000c1e1d00 */
[----:B------:R0:W5:Y:S01]  /*02e0*/  LDG.E.128 R76, [R6.64+0x10] ;  /* 0x00001004064c7981 */ /* 0x000162000c1e1d00 */
[----:B------:R-:W-:-:S04]  /*02f0*/  @P2 LEA R4, P3, R8, c[0x0][0x218], 0x5 ;  /* 0x0000860008042a11 */ /* 0x000fc800078628ff */
[----:B------:R-:W-:-:S05]  /*0300*/  @P2 LEA.HI.X R5, R8, c[0x0][0x21c], RZ, 0x5, P3 ;  /* 0x0000870008052a11 */ /* 0x000fca00018f2cff */
[----:B------:R0:W5:Y:S04]  /*0310*/  @P2 LDG.E.128 R88, [R4.64] ;  /* 0x0000000404582981 */ /* 0x000168000c1e1d00 */
[----:B------:R0:W5:Y:S01]  /*0320*/  @P2 LDG.E.128 R84, [R4.64+0x10] ;  /* 0x0000100404542981 */ /* 0x000162000c1e1d00 */
[----:B------:R-:W-:-:S03]  /*0330*/  IADD3 R8, R8, 0x80, RZ ;  /* 0x0000008008087810 */ /* 0x000fc60007ffe0ff */
.L_x_7675:
[----:B------:R-:W-:Y:S05]  /*0340*/  BSYNC B0 ;  /* 0x0000000000007941 */ /* 0x000fea0003800000 */
.L_x_7674:
[----:B------:R-:W-:Y:S01]  /*0350*/  BSSY B0, `(.L_x_7676) ;  /* 0x0000011000007945 */ /* 0x000fe20003800000 */
[----:B------:R-:W-:Y:S05]  /*0360*/  @!P5 BRA `(.L_x_7677) ;  /* 0x000000f00000d947 */ /* 0x000fea0003800000 */
[----:B------:R-:W-:Y:S01]  /*0370*/  ISETP.NE.U32.AND P2, PT, RZ, c[0x0][0x218], PT ;  /* 0x00008600ff007a0c */ /* 0x000fe20003f45070 */
[----:B0-----:R-:W-:Y:S01]  /*0380*/  HFMA2.MMA R7, -RZ, RZ, 0, 1.9073486328125e-06 ;  /* 0x00000020ff077435 */ /* 0x001fe200000001ff */
        /* <DEDUP_REMOVED lines=12> */
[----:B------:R-:W-:-:S03]  /*0450*/  IADD3 R8, R8, 0x80, RZ ;  /* 0x0000008008087810 */ /* 0x000fc60007ffe0ff */
.L_x_7677:
[----:B------:R-:W-:Y:S05]  /*0460*/  BSYNC B0 ;  /* 0x0000000000007941 */ /* 0x000fea0003800000 */
.L_x_7676:
        /* <DEDUP_REMOVED lines=17> */
.L_x_7679:
[----:B------:R-:W-:Y:S05]  /*0580*/  BSYNC B0 ;  /* 0x0000000000007941 */ /* 0x000fea0003800000 */
.L_x_7678:
        /* <DEDUP_REMOVED lines=15> */
[----:B------:R0:W5:Y:S02]  /*0680*/  @P2 LDG.E.128 R36, [R6.64+0x10] ;  /* 0x0000100406242981 */ /* 0x000164000c1e1d00 */
.L_x_7681:
[----:B------:R-:W-:Y:S05]  /*0690*/  BSYNC B0 ;  /* 0x0000000000007941 */ /* 0x000fea0003800000 */
.L_x_7680:
[----:B------:R-:W1:Y:S02]  /*06a0*/  S2UR UR6, SR_CTAID.X ;  /* 0x00000000000679c3 */ /* 0x000e640000002500 */
[----:B01----:R-:W-:-:S04]  /*06b0*/  LEA.HI R4, R0, UR6, RZ, 0x19 ;  /* 0x0000000600047c11 */ /* 0x003fc8000f8fc8ff */
        /* <DEDUP_REMOVED lines=16> */
[----:B------:R-:W-:Y:S02]  /*07c0*/  MOV R5, c[0x0][0x180] ;  /* 0x0000600000057a02 */ /* 0x000fe40000000f00 */
[----:B------:R0:W1:Y:S01]  /*07d0*/  I2F.U32 R3, R6 ;  /* 0x0000000600037306 */ /* 0x0000620000201000 */
[----:B------:R-:W-:Y:S02]  /*07e0*/  IMNMX R8, RZ, R8, !PT ;  /* 0x00000008ff087217 */ /* 0x000fe40007800200 */
[----:B------:R-:W-:Y:S02]  /*07f0*/  LOP3.LUT P2, RZ, R5, c[0x0][0x1c0], RZ, 0xfc, !PT ;  /* 0x0000700005ff7a12 */ /* 0x000fe4000784fcff */
[----:B------:R-:W-:Y:S02]  /*0800*/  IMNMX R8, R8, 0x20, PT ;  /* 0x0000002008087817 */ /* 0x000fe40003800200 */
[----:B------:R-:W-:-:S02]  /*0810*/  MOV R5, c[0x0][0x184] ;  /* 0x0000610000057a02 */ /* 0x000fc40000000f00 */
[----:B0-----:R-:W-:Y:S02]  /*0820*/  IADD3 R6, R7, R8, RZ ;  /* 0x0000000807067210 */ /* 0x001fe40007ffe0ff */
[----:B------:R-:W-:Y:S01]  /*0830*/  LOP3.LUT P2, RZ, R5, c[0x0][0x1c4], RZ, 0xfc, P2 ;  /* 0x0000710005ff7a12 */ /* 0x000fe2000104fcff */
[----:B------:R-:W-:Y:S01]  /*0840*/  HFMA2.MMA R5, -RZ, RZ, 0, 5.9604644775390625e-08 ;  /* 0x00000001ff057435 */ /* 0x000fe200000001ff */
[----:B------:R-:W-:Y:S01]  /*0850*/  SHF.L.U32 R6, R6, 0x3, RZ ;  /* 0x0000000306067819 */ /* 0x000fe200000006ff */
[----:B-1----:R-:W0:Y:S08]  /*0860*/  MUFU.RCP R3, R3 ;  /* 0x0000000300037308 */ /* 0x002e300000001000 */
.L_x_7825:
[----:B------:R-:W-:-:S04]  /*0870*/  ISETP.NE.U32.AND P3, PT, RZ, c[0x0][0x1c0], PT ;  /* 0x00007000ff007a0c */ /* 0x000fc80003f65070 */
[----:B------:R-:W-:-:S13]  /*0880*/  ISETP.NE.AND.EX P3, PT, RZ, c[0x0][0x1c4], PT, P3 ;  /* 0x00007100ff007a0c */ /* 0x000fda0003f65330 */
[----:B------:R-:W-:-:S05]  /*0890*/  @P3 MOV R109, 0x2 ;  /* 0x00000002006d3802 */ /* 0x000fca0000000f00 */
[----:B------:R-:W-:-:S06]  /*08a0*/  @P3 IMAD.WIDE R108, R4, R109, c[0x0][0x1c0] ;  /* 0x00007000046c3625 */ /* 0x000fcc00078e026d */
[----:B------:R-:W2:Y:S01]  /*08b0*/  @P3 LDG.E.U16 R108, [R108.64] ;  /* 0x000000046c6c3981 */ /* 0x000ea2000c1e1500 */
[----:B------:R-:W-:Y:S01]  /*08c0*/  IMAD R7, R4, c[0x0][0x168], RZ ;  /* 0x00005a0004077a24 */ /* 0x000fe200078e02ff */
[----:B------:R-:W-:Y:S01]  /*08d0*/  LOP3.LUT R130, R0, 0x7f, RZ, 0xc0, !PT ;  /* 0x0000007f00827812 */ /* 0x000fe200078ec0ff */
[----:B------:R-:W-:Y:S03]  /*08e0*/  BSSY B0, `(.L_x_7682) ;  /* 0x000005e000007945 */ /* 0x000fe60003800000 */
[----:B------:R-:W-:-:S04]  /*08f0*/  SHF.R.S32.HI R110, RZ, 0x1f, R7 ;  /* 0x0000001fff6e7819 */ /* 0x000fc80000011407 */
[----:B------:R-:W-:-:S04]  /*0900*/  LEA.HI R7, R110, R7, RZ, 0x3 ;  /* 0x000000076e077211 */ /* 0x000fc800078f18ff */
[----:B------:R-:W-:Y:S02]  /*0910*/  LEA.HI.SX32 R7, R7, R130, 0x1d ;  /* 0x0000008207077211 */ /* 0x000fe400078feaff */
[----:B------:R-:W-:Y:S02]  /*0920*/  MOV R130, 0x3f800000 ;  /* 0x3f80000000827802 */ /* 0x000fe40000000f00 */
        /* <DEDUP_REMOVED lines=16> */
[----:B-1----:R-:W-:Y:S05]  /*0a30*/  @P2 BRA `(.L_x_7685) ;  /* 0x0000003000002947 */ /* 0x002fea0003800000 */
[----:B------:R-:W-:Y:S05]  /*0a40*/  BRA `(.L_x_7686) ;  /* 0x0000004000007947 */ /* 0x000fea0003800000 */
.L_x_7684:
[----:B-1---5:R-:W-:-:S05]  /*0a50*/  PRMT R113, RZ, 0x5410, R24 ;  /* 0x00005410ff717816 */ /* 0x022fca0000000018 */
[----:B------:R-:W-:-:S05]  /*0a60*/  FADD.FTZ R8, R113, R8 ;  /* 0x0000000871087221 */ /* 0x000fca0000010000 */
.L_x_7685:
[----:B------:R-:W-:-:S04]  /*0a70*/  F2FP.BF16.PACK_AB R113, RZ, R8 ;  /* 0x00000008ff71723e */ /* 0x000fc800000010ff */
[----:B------:R-:W-:Y:S02]  /*0a80*/  PRMT R20, R113, 0x7610, R20 ;  /* 0x0000761071147816 */ /* 0x000fe40000000014 */
.L_x_7686:
[----:B------:R-:W-:-:S05]  /*0a90*/  PRMT R113, RZ, 0x7610, R108 ;  /* 0x00007610ff717816 */ /* 0x000fca000000006c */
[----:B------:R-:W-:Y:S01]  /*0aa0*/  FMUL.FTZ R114, R113, R130 ;  /* 0x0000008271727220 */ /* 0x000fe20000410000 */
[----:B------:R-:W-:Y:S05]  /*0ab0*/  @P3 BRA `(.L_x_7687) ;  /* 0x0000002000003947 */ /* 0x000fea0003800000 */
[----:B------:R-:W-:Y:S05]  /*0ac0*/  @P2 BRA `(.L_x_7688) ;  /* 0x0000003000002947 */ /* 0x000fea0003800000 */
[----:B------:R-:W-:Y:S05]  /*0ad0*/  BRA `(.L_x_7689) ;  /* 0x0000004000007947 */ /* 0x000fea0003800000 */
.L_x_7687:
[----:B-----5:R-:W-:-:S05]  /*0ae0*/  PRMT R113, RZ, 0x7610, R24 ;  /* 0x00007610ff717816 */ /* 0x020fca0000000018 */
[----:B------:R-:W-:-:S05]  /*0af0*/  FADD.FTZ R114, R113, R114 ;  /* 0x0000007271727221 */ /* 0x000fca0000010000 */
.L_x_7688:
[----:B------:R-:W-:-:S04]  /*0b00*/  F2FP.BF16.PACK_AB R108, RZ, R114 ;  /* 0x00000072ff6c723e */ /* 0x000fc800000010ff */
[----:B------:R-:W-:Y:S02]  /*0b10*/  PRMT R20, R20, 0x5410, R108 ;  /* 0x0000541014147816 */ /* 0x000fe4000000006c */
.L_x_7689:
[----:B------:R-:W-:-:S05]  /*0b20*/  PRMT R113, RZ, 0x5410, R109 ;  /* 0x00005410ff717816 */ /* 0x000fca000000006d */
[----:B------:R-:W-:Y:S01]  /*0b30*/  FMUL.FTZ R113, R113, R130 ;  /* 0x0000008271717220 */ /* 0x000fe20000410000 */
[----:B------:R-:W-:Y:S05]  /*0b40*/  @P3 BRA `(.L_x_7690) ;  /* 0x0000002000003947 */ /* 0x000fea0003800000 */
[----:B------:R-:W-:Y:S05]  /*0b50*/  @P2 BRA `(.L_x_7691) ;  /* 0x0000003000002947 */ /* 0x000fea0003800000 */
[----:B------:R-:W-:Y:S05]  /*0b60*/  BRA `(.L_x_7692) ;  /* 0x0000004000007947 */ /* 0x000fea0003800000 */
.L_x_7690:
[----:B-----5:R-:W-:-:S05]  /*0b70*/  PRMT R108, RZ, 0x5410, R25 ;  /* 0x00005410ff6c7816 */ /* 0x020fca0000000019 */
[----:B------:R-:W-:-:S05]  /*0b80*/  FADD.FTZ R113, R108, R113 ;  /* 0x000000716c717221 */ /* 0x000fca0000010000 */
.L_x_7691:
[----:B------:R-:W-:-:S04]  /*0b90*/  F2FP.BF16.PACK_AB R108, RZ, R113 ;  /* 0x00000071ff6c723e */ /* 0x000fc800000010ff */
[----:B------:R-:W-:Y:S02]  /*0ba0*/  PRMT R21, R108, 0x7610, R21 ;  /* 0x000076106c157816 */ /* 0x000fe40000000015 */
.L_x_7692:
[----:B------:R-:W-:-:S05]  /*0bb0*/  PRMT R109, RZ, 0x7610, R109 ;  /* 0x00007610ff6d7816 */ /* 0x000fca000000006d */
[----:B------:R-:W-:Y:S01]  /*0bc0*/  FMUL.FTZ R115, R109, R130 ;  /* 0x000000826d737220 */ /* 0x000fe20000410000 */
[----:B------:R-:W-:Y:S05]  /*0bd0*/  @P3 BRA `(.L_x_7693) ;  /* 0x0000002000003947 */ /* 0x000fea0003800000 */
[----:B------:R-:W-:Y:S05]  /*0be0*/  @P2 BRA `(.L_x_7694) ;  /* 0x0000003000002947 */ /* 0x000fea0003800000 */
[----:B------:R-:W-:Y:S05]  /*0bf0*/  BRA `(.L_x_7695) ;  /* 0x0000004000007947 */ /* 0x000fea0003800000 */
.L_x_7693:
[----:B-----5:R-:W-:-:S05]  /*0c00*/  PRMT R108, RZ, 0x7610, R25 ;  /* 0x00007610ff6c7816 */ /* 0x020fca0000000019 */
[----:B------:R-:W-:-:S05]  /*0c10*/  FADD.FTZ R115, R108, R115 ;  /* 0x000000736c737221 */ /* 0x000fca0000010000 */
.L_x_7694:
[----:B------:R-:W-:-:S04]  /*0c20*/  F2FP.BF16.PACK_AB R108, RZ, R115 ;  /* 0x00000073ff6c723e */ /* 0x000fc800000010ff */
[----:B------:R-:W-:Y:S02]  /*0c30*/  PRMT R21, R21, 0x5410, R108 ;  /* 0x0000541015157816 */ /* 0x000fe4000000006c */
.L_x_7695:
[----:B------:R-:W-:-:S05]  /*0c40*/  PRMT R109, RZ, 0x5410, R110 ;  /* 0x00005410ff6d7816 */ /* 0x000fca000000006e */
[----:B------:R-:W-:Y:S01]  /*0c50*/  FMUL.FTZ R116, R109, R130 ;  /* 0x000000826d747220 */ /* 0x000fe20000410000 */
[----:B------:R-:W-:Y:S05]  /*0c60*/  @P3 BRA `(.L_x_7696) ;  /* 0x0000002000003947 */ /* 0x000fea0003800000 */
[----:B------:R-:W-:Y:S05]  /*0c70*/  @P2 BRA `(.L_x_7697) ;  /* 0x0000003000002947 */ /* 0x000fea0003800000 */
[----:B------:R-:W-:Y:S05]  /*0c80*/  BRA `(.L_x_7698) ;  /* 0x0000004000007947 */ /* 0x000fea0003800000 */
.L_x_7696:
[----:B-----5:R-:W-:-:S05]  /*0c90*/  PRMT R109, RZ, 0x5410, R26 ;  /* 0x00005410ff6d7816 */ /* 0x020fca000000001a */
[----:B------:R-:W-:-:S05]  /*0ca0*/  FADD.FTZ R116, R109, R116 ;  /* 0x000000746d747221 */ /* 0x000fca0000010000 */
.L_x_7697:
[----:B------:R-:W-:-:S04]  /*0cb0*/  F2FP.BF16.PACK_AB R108, RZ, R116 ;  /* 0x00000074ff6c723e */ /* 0x000fc800000010ff */
[----:B------:R-:W-:Y:S02]  /*0cc0*/  PRMT R22, R108, 0x7610, R22 ;  /* 0x000076106c167816 */ /* 0x000fe40000000016 */
.L_x_7698:
[----:B------:R-:W-:-:S05]  /*0cd0*/  PRMT R125, RZ, 0x7610, R110 ;  /* 0x00007610ff7d7816 */ /* 0x000fca000000006e */
[----:B------:R-:W-:Y:S01]  /*0ce0*/  FMUL.FTZ R125, R125, R130 ;  /* 0x000000827d7d7220 */ /* 0x000fe20000410000 */
[----:B------:R-:W-:Y:S05]  /*0cf0*/  @P3 BRA `(.L_x_7699) ;  /* 0x0000002000003947 */ /* 0x000fea0003800000 */
[----:B------:R-:W-:Y:S05]  /*0d00*/  @P2 BRA `(.L_x_7700) ;  /* 0x0000003000002947 */ /* 0x000fea0003800000 */
[----:B------:R-:W-:Y:S05]  /*0d10*/  BRA `(.L_x_7701) ;  /* 0x0000004000007947 */ /* 0x000fea0003800000 */
.L_x_7699:
[----:B-----5:R-:W-:-:S05]  /*0d20*/  PRMT R108, RZ, 0x7610, R26 ;  /* 0x00007610ff6c7816 */ /* 0x020fca000000001a */
[----:B------:R-:W-:-:S05]  /*0d30*/  FADD.FTZ R125, R108, R125 ;  /* 0x0000007d6c7d7221 */ /* 0x000fca0000010000 */
.L_x_7700:
[----:B------:R-:W-:-:S04]  /*0d40*/  F2FP.BF16.PACK_AB R108, RZ, R125 ;  /* 0x0000007dff6c723e */ /* 0x000fc800000010ff */
[----:B------:R-:W-:Y:S02]  /*0d50*/  PRMT R22, R22, 0x5410, R108 ;  /* 0x0000541016167816 */ /* 0x000fe4000000006c */
.L_x_7701:
[----:B------:R-:W-:-:S05]  /*0d60*/  PRMT R109, RZ, 0x5410, R111 ;  /* 0x00005410ff6d7816 */ /* 0x000fca000000006f */
[----:B------:R-:W-:Y:S01]  /*0d70*/  FMUL.FTZ R126, R109, R130 ;  /* 0x000000826d7e7220 */ /* 0x000fe20000410000 */
[----:B------:R-:W-:Y:S05]  /*0d80*/  @P3 BRA `(.L_x_7702) ;  /* 0x0000002000003947 */ /* 0x000fea0003800000 */
[----:B------:R-:W-:Y:S05]  /*0d90*/  @P2 BRA `(.L_x_7703) ;  /* 0x0000003000002947 */ /* 0x000fea0003800000 */
[----:B------:R-:W-:Y:S05]  /*0da0*/  BRA `(.L_x_7704) ;  /* 0x0000004000007947 */ /* 0x000fea0003800000 */
.L_x_7702:
[----:B-----5:R-:W-:-:S05]  /*0db0*/  PRMT R109, RZ, 0x5410, R27 ;  /* 0x00005410ff6d7816 */ /* 0x020fca000000001b */
[----:B------:R-:W-:-:S05]  /*0dc0*/  FADD.FTZ R126, R109, R126 ;  /* 0x0000007e6d7e7221 */ /* 0x000fca0000010000 */
.L_x_7703:
[----:B------:R-:W-:-:S04]  /*0dd0*/  F2FP.BF16.PACK_AB R108, RZ, R126 ;  /* 0x0000007eff6c723e */ /* 0x000fc800000010ff */
[----:B------:R-:W-:Y:S02]  /*0de0*/  PRMT R23, R108, 0x7610, R23 ;  /* 0x000076106c177816 */ /* 0x000fe40000000017 */
.L_x_7704:
[----:B------:R-:W-:-:S05]  /*0df0*/  PRMT R111, RZ, 0x7610, R111 ;  /* 0x00007610ff6f7816 */ /* 0x000fca000000006f */
[----:B------:R-:W-:Y:S01]  /*0e00*/  FMUL.FTZ R141, R111, R130 ;  /* 0x000000826f8d7220 */ /* 0x000fe20000410000 */
[----:B------:R-:W-:Y:S05]  /*0e10*/  @P3 BRA `(.L_x_7705) ;  /* 0x0000002000003947 */ /* 0x000fea0003800000 */
[----:B------:R-:W-:Y:S05]  /*0e20*/  @P2 BRA `(.L_x_7706) ;  /* 0x0000003000002947 */ /* 0x000fea0003800000 */
[----:B------:R-:W-:Y:S05]  /*0e30*/  BRA `(.L_x_7707) ;  /* 0x0000004000007947 */ /* 0x000fea0003800000 */
.L_x_7705:
[----:B-----5:R-:W-:-:S05]  /*0e40*/  PRMT R108, RZ, 0x7610, R27 ;  /* 0x00007610ff6c7816 */ /* 0x020fca000000001b */
[----:B------:R-:W-:-:S05]  /*0e50*/  FADD.FTZ R141, R108, R141 ;  /* 0x0000008d6c8d7221 */ /* 0x000fca0000010000 */
.L_x_7706:
[----:B------:R-:W-:-:S04]  /*0e60*/  F2FP.BF16.PACK_AB R108, RZ, R141 ;  /* 0x0000008dff6c723e */ /* 0x000fc800000010ff */
[----:B------:R-:W-:Y:S02]  /*0e70*/  PRMT R23, R23, 0x5410, R108 ;  /* 0x0000541017177816 */ /* 0x000fe4000000006c */
.L_x_7707:
[C---:B------:R-:W-:Y:S02]  /*0e80*/  @P2 LEA R108, P3, R7.reuse, c[0x0][0x188], 0x4 ;  /* 0x00006200076c2a11 */ /* 0x040fe400078620ff */
[C---:B------:R-:W-:Y:S02]  /*0e90*/  IADD3 R134, R7.reuse, 0x80, RZ ;  /* 0x0000008007867810 */ /* 0x040fe40007ffe0ff */
[----:B------:R-:W-:-:S05]  /*0ea0*/  @P2 LEA.HI.X R109, R7, c[0x0][0x18c], RZ, 0x4, P3 ;  /* 0x00006300076d2a11 */ /* 0x000fca00018f24ff */
[----:B------:R1:W-:Y:S04]  /*0eb0*/  @P2 STG.E.128 [R108.64], R20 ;  /* 0x000000146c002986 */ /* 0x0003e8000c101d04 */
.L_x_7683:
[----:B------:R-:W-:Y:S05]  /*0ec0*/  BSYNC B0 ;  /* 0x0000000000007941 */ /* 0x000fea0003800000 */
.L_x_7682:
[----:B------:R-:W-:Y:S01]  /*0ed0*/  ISETP.GE.U32.AND P3, PT, R2, 0x100, PT ;  /* 0x000001000200780c */ /* 0x000fe20003f66070 */
[----:B------:R-:W-:-:S12]  /*0ee0*/  BSSY B0, `(.L_x_7708) ;  /* 0x0000058000007945 */ /* 0x000fd80003800000 */
[----:B------:R-:W-:Y:S05]  /*0ef0*/  @!P3 BRA `(.L_x_7709) ;  /* 0x000005600000b947 */ /* 0x000fea0003800000 */
[----:B-1----:R-:W-:Y:S02]  /*0f00*/  MOV R109, 0x10 ;  /* 0x00000010006d7802 */ /* 0x002fe40000000f00 */
        /* <DEDUP_REMOVED lines=12> */
[----:B-1----:R-:W-:Y:S05]  /*0fd0*/  @P2 BRA `(.L_x_7711) ;  /* 0x0000003000002947 */ /* 0x002fea0003800000 */
[----:B------:R-:W-:Y:S05]  /*0fe0*/  BRA `(.L_x_7712) ;  /* 0x0000004000007947 */ /* 0x000fea0003800000 */
.L_x_7710:
[----:B-1---5:R-:W-:-:S05]  /*0ff0*/  PRMT R112, RZ, 0x5410, R24 ;  /* 0x00005410ff707816 */ /* 0x022fca0000000018 */
[----:B------:R-:W-:-:S05]  /*1000*/  FADD.FTZ R9, R112, R9 ;  /* 0x0000000970097221 */ /* 0x000fca0000010000 */
.L_x_7711:
[----:B------:R-:W-:-:S04]  /*1010*/  F2FP.BF16.PACK_AB R19, RZ, R9 ;  /* 0x00000009ff13723e */ /* 0x000fc800000010ff */
[----:B------:R-:W-:Y:S02]  /*1020*/  PRMT R20, R19, 0x7610, R20 ;  /* 0x0000761013147816 */ /* 0x000fe40000000014 */
.L_x_7712:
[----:B------:R-:W-:-:S05]  /*1030*/  PRMT R19, RZ, 0x7610, R108 ;  /* 0x00007610ff137816 */ /* 0x000fca000000006c */
[----:B------:R-:W-:Y:S01]  /*1040*/  FMUL.FTZ R112, R19, R130 ;  /* 0x0000008213707220 */ /* 0x000fe20000410000 */
[----:B------:R-:W-:Y:S05]  /*1050*/  @P3 BRA `(.L_x_7713) ;  /* 0x0000002000003947 */ /* 0x000fea0003800000 */
[----:B------:R-:W-:Y:S05]  /*1060*/  @P2 BRA `(.L_x_7714) ;  /* 0x0000003000002947 */ /* 0x000fea0003800000 */
[----:B------:R-:W-:Y:S05]  /*1070*/  BRA `(.L_x_7715) ;  /* 0x0000004000007947 */ /* 0x000fea0003800000 */
.L_x_7713:
[----:B-----5:R-:W-:-:S05]  /*1080*/  PRMT R19, RZ, 0x7610, R24 ;  /* 0x00007610ff137816 */ /* 0x020fca0000000018 */
[----:B------:R-:W-:-:S05]  /*1090*/  FADD.FTZ R112, R19, R112 ;  /* 0x0000007013707221 */ /* 0x000fca0000010000 */
.L_x_7714:
[----:B------:R-:W-:-:S04]  /*10a0*/  F2FP.BF16.PACK_AB R19, RZ, R112 ;  /* 0x00000070ff13723e */ /* 0x000fc800000010ff */
[----:B------:R-:W-:Y:S02]  /*10b0*/  PRMT R20, R20, 0x5410, R19 ;  /* 0x0000541014147816 */ /* 0x000fe40000000013 */
.L_x_7715:
[----:B------:R-:W-:-:S05]  /*10c0*/  PRMT R19, RZ, 0x5410, R109 ;  /* 0x00005410ff137816 */ /* 0x000fca000000006d */
[----:B------:R-:W-:Y:S01]  /*10d0*/  FMUL.FTZ R19, R19, R130 ;  /* 0x0000008213137220 */ /* 0x000fe20000410000 */
[----:B------:R-:W-:Y:S05]  /*10e0*/  @P3 BRA `(.L_x_7716) ;  /* 0x0000002000003947 */ /* 0x000fea0003800000 */
[----:B------:R-:W-:Y:S05]  /*10f0*/  @P2 BRA `(.L_x_7717) ;  /* 0x0000003000002947 */ /* 0x000fea0003800000 */
[----:B------:R-:W-:Y:S05]  /*1100*/  BRA `(.L_x_7718) ;  /* 0x0000004000007947 */ /* 0x000fea0003800000 */
.L_x_7716:
[----:B-----5:R-:W-:-:S05]  /*1110*/  PRMT R108, RZ, 0x5410, R25 ;  /* 0x00005410ff6c7816 */ /* 0x020fca0000000019 */
[----:B------:R-:W-:-:S05]  /*1120*/  FADD.FTZ R19, R108, R19 ;  /* 0x000000136c137221 */ /* 0x000fca0000010000 */
.L_x_7717:
[----:B------:R-:W-:-:S04]  /*1130*/  F2FP.BF16.PACK_AB R108, RZ, R19 ;  /* 0x00000013ff6c723e */ /* 0x000fc800000010ff */
[----:B------:R-:W-:Y:S02]  /*1140*/  PRMT R21, R108, 0x7610, R21 ;  /* 0x000076106c157816 */ /* 0x000fe40000000015 */
.L_x_7718:
[----:B------:R-:W-:-:S05]  /*1150*/  PRMT R109, RZ, 0x7610, R109 ;  /* 0x00007610ff6d7816 */ /* 0x000fca000000006d */
[----:B------:R-:W-:Y:S01]  /*1160*/  FMUL.FTZ R117, R109, R130 ;  /* 0x000000826d757220 */ /* 0x000fe20000410000 */
[----:B------:R-:W-:Y:S05]  /*1170*/  @P3 BRA `(.L_x_7719) ;  /* 0x0000002000003947 */ /* 0x000fea0003800000 */
[----:B------:R-:W-:Y:S05]  /*1180*/  @P2 BRA `(.L_x_7720) ;  /* 0x0000003000002947 */ /* 0x000fea0003800000 */
[----:B------:R-:W-:Y:S05]  /*1190*/  BRA `(.L_x_7721) ;  /* 0x0000004000007947 */ /* 0x000fea0003800000 */
.L_x_7719:
[----:B-----5:R-:W-:-:S05]  /*11a0*/  PRMT R108, RZ, 0x7610, R25 ;  /* 0x00007610ff6c7816 */ /* 0x020fca0000000019 */
[----:B------:R-:W-:-:S05]  /*11b0*/  FADD.FTZ R117, R108, R117 ;  /* 0x000000756c757221 */ /* 0x000fca0000010000 */
.L_x_7720:
[----:B------:R-:W-:-:S04]  /*11c0*/  F2FP.BF16.PACK_AB R108, RZ, R117 ;  /* 0x00000075ff6c723e */ /* 0x000fc800000010ff */
[----:B------:R-:W-:Y:S02]  /*11d0*/  PRMT R21, R21, 0x5410, R108 ;  /* 0x0000541015157816 */ /* 0x000fe4000000006c */
.L_x_7721:
[----:B------:R-:W-:-:S05]  /*11e0*/  PRMT R109, RZ, 0x5410, R110 ;  /* 0x00005410ff6d7816 */ /* 0x000fca000000006e */
[----:B------:R-:W-:Y:S01]  /*11f0*/  FMUL.FTZ R118, R109, R130 ;  /* 0x000000826d767220 */ /* 0x000fe20000410000 */
[----:B------:R-:W-:Y:S05]  /*1200*/  @P3 BRA `(.L_x_7722) ;  /* 0x0000002000003947 */ /* 0x000fea0003800000 */
[----:B------:R-:W-:Y:S05]  /*1210*/  @P2 BRA `(.L_x_7723) ;  /* 0x0000003000002947 */ /* 0x000fea0003800000 */
[----:B------:R-:W-:Y:S05]  /*1220*/  BRA `(.L_x_7724) ;  /* 0x0000004000007947 */ /* 0x000fea0003800000 */
.L_x_7722:
[----:B-----5:R-:W-:-:S05]  /*1230*/  PRMT R109, RZ, 0x5410, R26 ;  /* 0x00005410ff6d7816 */ /* 0x020fca000000001a */
[----:B------:R-:W-:-:S05]  /*1240*/  FADD.FTZ R118, R109, R118 ;  /* 0x000000766d767221 */ /* 0x000fca0000010000 */
.L_x_7723:
[----:B------:R-:W-:-:S04]  /*1250*/  F2FP.BF16.PACK_AB R108, RZ, R118 ;  /* 0x00000076ff6c723e */ /* 0x000fc800000010ff */
[----:B------:R-:W-:Y:S02]  /*1260*/  PRMT R22, R108, 0x7610, R22 ;  /* 0x000076106c167816 */ /* 0x000fe40000000016 */
.L_x_7724:
[----:B------:R-:W-:-:S05]  /*1270*/  PRMT R127, RZ, 0x7610, R110 ;  /* 0x00007610ff7f7816 */ /* 0x000fca000000006e */
[----:B------:R-:W-:Y:S01]  /*1280*/  FMUL.FTZ R127, R127, R130 ;  /* 0x000000827f7f7220 */ /* 0x000fe20000410000 */
[----:B------:R-:W-:Y:S05]  /*1290*/  @P3 BRA `(.L_x_7725) ;  /* 0x0000002000003947 */ /* 0x000fea0003800000 */
[----:B------:R-:W-:Y:S05]  /*12a0*/  @P2 BRA `(.L_x_7726) ;  /* 0x0000003000002947 */ /* 0x000fea0003800000 */
[----:B------:R-:W-:Y:S05]  /*12b0*/  BRA `(.L_x_7727) ;  /* 0x0000004000007947 */ /* 0x000fea0003800000 */
.L_x_7725:
[----:B-----5:R-:W-:-:S05]  /*12c0*/  PRMT R108, RZ, 0x7610, R26 ;  /* 0x00007610ff6c7816 */ /* 0x020fca000000001a */
[----:B------:R-:W-:-:S05]  /*12d0*/  FADD.FTZ R127, R108, R127 ;  /* 0x0000007f6c7f7221 */ /* 0x000fca0000010000 */
.L_x_7726:
[----:B------:R-:W-:-:S04]  /*12e0*/  F2FP.BF16.PACK_AB R108, RZ, R127 ;  /* 0x0000007fff6c723e */ /* 0x000fc800000010ff */
[----:B------:R-:W-:Y:S02]  /*12f0*/  PRMT R22, R22, 0x5410, R108 ;  /* 0x0000541016167816 */ /* 0x000fe4000000006c */
.L_x_7727:
[----:B------:R-:W-:-:S05]  /*1300*/  PRMT R109, RZ, 0x5410, R111 ;  /* 0x00005410ff6d7816 */ /* 0x000fca000000006f */
[----:B------:R-:W-:Y:S01]  /*1310*/  FMUL.FTZ R128, R109, R130 ;  /* 0x000000826d807220 */ /* 0x000fe20000410000 */
[----:B------:R-:W-:Y:S05]  /*1320*/  @P3 BRA `(.L_x_7728) ;  /* 0x0000002000003947 */ /* 0x000fea0003800000 */
[----:B------:R-:W-:Y:S05]  /*1330*/  @P2 BRA `(.L_x_7729) ;  /* 0x0000003000002947 */ /* 0x000fea0003800000 */
[----:B------:R-:W-:Y:S05]  /*1340*/  BRA `(.L_x_7730) ;  /* 0x0000004000007947 */ /* 0x000fea0003800000 */
.L_x_7728:
[----:B-----5:R-:W-:-:S05]  /*1350*/  PRMT R109, RZ, 0x5410, R27 ;  /* 0x00005410ff6d7816 */ /* 0x020fca000000001b */
[----:B------:R-:W-:-:S05]  /*1360*/  FADD.FTZ R128, R109, R128 ;  /* 0x000000806d807221 */ /* 0x000fca0000010000 */
.L_x_7729:
[----:B------:R-:W-:-:S04]  /*1370*/  F2FP.BF16.PACK_AB R108, RZ, R128 ;  /* 0x00000080ff6c723e */ /* 0x000fc800000010ff */
[----:B------:R-:W-:Y:S02]  /*1380*/  PRMT R23, R108, 0x7610, R23 ;  /* 0x000076106c177816 */ /* 0x000fe40000000017 */
.L_x_7730:
[----:B------:R-:W-:-:S05]  /*1390*/  PRMT R111, RZ, 0x7610, R111 ;  /* 0x00007610ff6f7816 */ /* 0x000fca000000006f */
[----:B------:R-:W-:Y:S01]  /*13a0*/  FMUL.FTZ R143, R111, R130 ;  /* 0x000000826f8f7220 */ /* 0x000fe20000410000 */
[----:B------:R-:W-:Y:S05]  /*13b0*/  @P3 BRA `(.L_x_7731) ;  /* 0x0000002000003947 */ /* 0x000fea0003800000 */
[----:B------:R-:W-:Y:S05]  /*13c0*/  @P2 BRA `(.L_x_7732) ;  /* 0x0000003000002947 */ /* 0x000fea0003800000 */
[----:B------:R-:W-:Y:S05]  /*13d0*/  BRA `(.L_x_7733) ;  /* 0x0000004000007947 */ /* 0x000fea0003800000 */
.L_x_7731:
[----:B-----5:R-:W-:-:S05]  /*13e0*/  PRMT R108, RZ, 0x7610, R27 ;  /* 0x00007610ff6c7816 */ /* 0x020fca000000001b */
[----:B------:R-:W-:-:S05]  /*13f0*/  FADD.FTZ R143, R108, R143 ;  /* 0x0000008f6c8f7221 */ /* 0x000fca0000010000 */
.L_x_7732:
[----:B------:R-:W-:-:S04]  /*1400*/  F2FP.BF16.PACK_AB R108, RZ, R143 ;  /* 0x0000008fff6c723e */ /* 0x000fc800000010ff */
[----:B------:R-:W-:Y:S02]  /*1410*/  PRMT R23, R23, 0x5410, R108 ;  /* 0x0000541017177816 */ /* 0x000fe4000000006c */
.L_x_7733:
[----:B------:R-:W-:-:S04]  /*1420*/  @P2 LEA R108, P3, R134, c[0x0][0x188], 0x4 ;  /* 0x00006200866c2a11 */ /* 0x000fc800078620ff */
[C---:B------:R-:W-:Y:S02]  /*1430*/  @P2 LEA.HI.X R109, R134.reuse, c[0x0][0x18c], RZ, 0x4, P3 ;  /* 0x00006300866d2a11 */ /* 0x040fe400018f24ff */
[----:B------:R-:W-:-:S03]  /*1440*/  IADD3 R134, R134, 0x80, RZ ;  /* 0x0000008086867810 */ /* 0x000fc60007ffe0ff */
[----:B------:R1:W-:Y:S04]  /*1450*/  @P2 STG.E.128 [R108.64], R20 ;  /* 0x000000146c002986 */ /* 0x0003e8000c101d04 */
.L_x_7709:
[----:B------:R-:W-:Y:S05]  /*1460*/  BSYNC B0 ;  /* 0x0000000000007941 */ /* 0x000fea0003800000 */
.L_x_7708:
[----:B------:R-:W-:Y:S01]  /*1470*/  ISETP.GE.U32.AND P3, PT, R2, 0x180, PT ;  /* 0x000001800200780c */ /* 0x000fe20003f66070 */
[----:B------:R-:W-:-:S12]  /*1480*/  BSSY B0, `(.L_x_7734) ;  /* 0x0000058000007945 */ /* 0x000fd80003800000 */
[----:B------:R-:W-:Y:S05]  /*1490*/  @!P3 BRA `(.L_x_7735) ;  /* 0x000005600000b947 */ /* 0x000fea0003800000 */
[----:B-1----:R-:W-:Y:S01]  /*14a0*/  HFMA2.MMA R109, -RZ, RZ, 0, 9.5367431640625e-07 ;  /* 0x00000010ff6d7435 */ /* 0x002fe200000001ff */
        /* <DEDUP_REMOVED lines=14> */
.L_x_7736:
[----:B-1---5:R-:W-:-:S05]  /*1590*/  PRMT R17, RZ, 0x5410, R24 ;  /* 0x00005410ff117816 */ /* 0x022fca0000000018 */
[----:B------:R-:W-:-:S05]  /*15a0*/  FADD.FTZ R10, R17, R10 ;  /* 0x0000000a110a7221 */ /* 0x000fca0000010000 */
.L_x_7737:
[----:B------:R-:W-:-:S04]  /*15b0*/  F2FP.BF16.PACK_AB R17, RZ, R10 ;  /* 0x0000000aff11723e */ /* 0x000fc800000010ff */
[----:B------:R-:W-:Y:S02]  /*15c0*/  PRMT R20, R17, 0x7610, R20 ;  /* 0x0000761011147816 */ /* 0x000fe40000000014 */
.L_x_7738:
[----:B------:R-:W-:-:S05]  /*15d0*/  PRMT R17, RZ, 0x7610, R108 ;  /* 0x00007610ff117816 */ /* 0x000fca000000006c */
[----:B------:R-:W-:Y:S01]  /*15e0*/  FMUL.FTZ R18, R17, R130 ;  /* 0x0000008211127220 */ /* 0x000fe20000410000 */
[----:B------:R-:W-:Y:S05]  /*15f0*/  @P3 BRA `(.L_x_7739) ;  /* 0x0000002000003947 */ /* 0x000fea0003800000 */
[----:B------:R-:W-:Y:S05]  /*1600*/  @P2 BRA `(.L_x_7740) ;  /* 0x0000003000002947 */ /* 0x000fea0003800000 */
[----:B------:R-:W-:Y:S05]  /*1610*/  BRA `(.L_x_7741) ;  /* 0x0000004000007947 */ /* 0x000fea0003800000 */
.L_x_7739:
[----:B-----5:R-:W-:-:S05]  /*1620*/  PRMT R17, RZ, 0x7610, R24 ;  /* 0x00007610ff117816 */ /* 0x020fca0000000018 */
[----:B------:R-:W-:-:S05]  /*1630*/  FADD.FTZ R18, R17, R18 ;  /* 0x0000001211127221 */ /* 0x000fca0000010000 */
.L_x_7740:
[----:B------:R-:W-:-:S04]  /*1640*/  F2FP.BF16.PACK_AB R17, RZ, R18 ;  /* 0x00000012ff11723e */ /* 0x000fc800000010ff */
[----:B------:R-:W-:Y:S02]  /*1650*/  PRMT R20, R20, 0x5410, R17 ;  /* 0x0000541014147816 */ /* 0x000fe40000000011 */
.L_x_7741:
[----:B------:R-:W-:-:S05]  /*1660*/  PRMT R17, RZ, 0x5410, R109 ;  /* 0x00005410ff117816 */ /* 0x000fca000000006d */
[----:B------:R-:W-:Y:S01]  /*1670*/  FMUL.FTZ R17, R17, R130 ;  /* 0x0000008211117220 */ /* 0x000fe20000410000 */
[----:B------:R-:W-:Y:S05]  /*1680*/  @P3 BRA `(.L_x_7742) ;  /* 0x0000002000003947 */ /* 0x000fea0003800000 */
[----:B------:R-:W-:Y:S05]  /*1690*/  @P2 BRA `(.L_x_7743) ;  /* 0x0000003000002947 */ /* 0x000fea0003800000 */
[----:B------:R-:W-:Y:S05]  /*16a0*/  BRA `(.L_x_7744) ;  /* 0x0000004000007947 */ /* 0x000fea0003800000 */
.L_x_7742:
[----:B-----5:R-:W-:-:S05]  /*16b0*/  PRMT R108, RZ, 0x5410, R25 ;  /* 0x00005410ff6c7816 */ /* 0x020fca0000000019 */
[----:B------:R-:W-:-:S05]  /*16c0*/  FADD.FTZ R17, R108, R17 ;  /* 0x000000116c117221 */ /* 0x000fca0000010000 */
.L_x_7743:
[----:B------:R-:W-:-:S04]  /*16d0*/  F2FP.BF16.PACK_AB R108, RZ, R17 ;  /* 0x00000011ff6c723e */ /* 0x000fc800000010ff */
[----:B------:R-:W-:Y:S02]  /*16e0*/  PRMT R21, R108, 0x7610, R21 ;  /* 0x000076106c157816 */ /* 0x000fe40000000015 */
.L_x_7744:
[----:B------:R-:W-:-:S05]  /*16f0*/  PRMT R109, RZ, 0x7610, R109 ;  /* 0x00007610ff6d7816 */ /* 0x000fca000000006d */
[----:B------:R-:W-:Y:S01]  /*1700*/  FMUL.FTZ R119, R109, R130 ;  /* 0x000000826d777220 */ /* 0x000fe20000410000 */
[----:B------:R-:W-:Y:S05]  /*1710*/  @P3 BRA `(.L_x_7745) ;  /* 0x0000002000003947 */ /* 0x000fea0003800000 */
[----:B------:R-:W-:Y:S05]  /*1720*/  @P2 BRA `(.L_x_7746) ;  /* 0x0000003000002947 */ /* 0x000fea0003800000 */
[----:B------:R-:W-:Y:S05]  /*1730*/  BRA `(.L_x_7747) ;  /* 0x0000004000007947 */ /* 0x000fea0003800000 */
.L_x_7745:
[----:B-----5:R-:W-:-:S05]  /*1740*/  PRMT R108, RZ, 0x7610, R25 ;  /* 0x00007610ff6c7816 */ /* 0x020fca0000000019 */
[----:B------:R-:W-:-:S05]  /*1750*/  FADD.FTZ R119, R108, R119 ;  /* 0x000000776c777221 */ /* 0x000fca0000010000 */
.L_x_7746:
[----:B------:R-:W-:-:S04]  /*1760*/  F2FP.BF16.PACK_AB R108, RZ, R119 ;  /* 0x00000077ff6c723e */ /* 0x000fc800000010ff */
[----:B------:R-:W-:Y:S02]  /*1770*/  PRMT R21, R21, 0x5410, R108 ;  /* 0x0000541015157816 */ /* 0x000fe4000000006c */
.L_x_7747:
[----:B------:R-:W-:-:S05]  /*1780*/  PRMT R109, RZ, 0x5410, R110 ;  /* 0x00005410ff6d7816 */ /* 0x000fca000000006e */
[----:B------:R-:W-:Y:S01]  /*1790*/  FMUL.FTZ R120, R109, R130 ;  /* 0x000000826d787220 */ /* 0x000fe20000410000 */
[----:B------:R-:W-:Y:S05]  /*17a0*/  @P3 BRA `(.L_x_7748) ;  /* 0x0000002000003947 */ /* 0x000fea0003800000 */
[----:B------:R-:W-:Y:S05]  /*17b0*/  @P2 BRA `(.L_x_7749) ;  /* 0x0000003000002947 */ /* 0x000fea0003800000 */
[----:B------:R-:W-:Y:S05]  /*17c0*/  BRA `(.L_x_7750) ;  /* 0x0000004000007947 */ /* 0x000fea0003800000 */
.L_x_7748:
[----:B-----5:R-:W-:-:S05]  /*17d0*/  PRMT R109, RZ, 0x5410, R26 ;  /* 0x00005410ff6d7816 */ /* 0x020fca000000001a */
[----:B------:R-:W-:-:S05]  /*17e0*/  FADD.FTZ R120, R109, R120 ;  /* 0x000000786d787221 */ /* 0x000fca0000010000 */
.L_x_7749:
[----:B------:R-:W-:-:S04]  /*17f0*/  F2FP.BF16.PACK_AB R108, RZ, R120 ;  /* 0x00000078ff6c723e */ /* 0x000fc800000010ff */
[----:B------:R-:W-:Y:S02]  /*1800*/  PRMT R22, R108, 0x7610, R22 ;  /* 0x000076106c167816 */ /* 0x000fe40000000016 */
.L_x_7750:
[----:B------:R-:W-:-:S05]  /*1810*/  PRMT R129, RZ, 0x7610, R110 ;  /* 0x00007610ff817816 */ /* 0x000fca000000006e */
[----:B------:R-:W-:Y:S01]  /*1820*/  FMUL.FTZ R129, R129, R130 ;  /* 0x0000008281817220 */ /* 0x000fe20000410000 */
[----:B------:R-:W-:Y:S05]  /*1830*/  @P3 BRA `(.L_x_7751) ;  /* 0x0000002000003947 */ /* 0x000fea0003800000 */
[----:B------:R-:W-:Y:S05]  /*1840*/  @P2 BRA `(.L_x_7752) ;  /* 0x0000003000002947 */ /* 0x000fea0003800000 */
[----:B------:R-:W-:Y:S05]  /*1850*/  BRA `(.L_x_7753) ;  /* 0x0000004000007947 */ /* 0x000fea0003800000 */
.L_x_7751:
[----:B-----5:R-:W-:-:S05]  /*1860*/  PRMT R108, RZ, 0x7610, R26 ;  /* 0x00007610ff6c7816 */ /* 0x020fca000000001a */
[----:B------:R-:W-:-:S05]  /*1870*/  FADD.FTZ R129, R108, R129 ;  /* 0x000000816c817221 */ /* 0x000fca0000010000 */
.L_x_7752:
[----:B------:R-:W-:-:S04]  /*1880*/  F2FP.BF16.PACK_AB R108, RZ, R129 ;  /* 0x00000081ff6c723e */ /* 0x000fc800000010ff */
[----:B------:R-:W-:Y:S02]  /*1890*/  PRMT R22, R22, 0x5410, R108 ;  /* 0x0000541016167816 */ /* 0x000fe4000000006c */
.L_x_7753:
[----:B------:R-:W-:-:S05]  /*18a0*/  PRMT R131, RZ, 0x5410, R111 ;  /* 0x00005410ff837816 */ /* 0x000fca000000006f */
[----:B------:R-:W-:Y:S01]  /*18b0*/  FMUL.FTZ R131, R131, R130 ;  /* 0x0000008283837220 */ /* 0x000fe20000410000 */
[----:B------:R-:W-:Y:S05]  /*18c0*/  @P3 BRA `(.L_x_7754) ;  /* 0x0000002000003947 */ /* 0x000fea0003800000 */
[----:B------:R-:W-:Y:S05]  /*18d0*/  @P2 BRA `(.L_x_7755) ;  /* 0x0000003000002947 */ /* 0x000fea0003800000 */
[----:B------:R-:W-:Y:S05]  /*18e0*/  BRA `(.L_x_7756) ;  /* 0x0000004000007947 */ /* 0x000fea0003800000 */
.L_x_7754:
[----:B-----5:R-:W-:-:S05]  /*18f0*/  PRMT R108, RZ, 0x5410, R27 ;  /* 0x00005410ff6c7816 */ /* 0x020fca000000001b */
[----:B------:R-:W-:-:S05]  /*1900*/  FADD.FTZ R131, R108, R131 ;  /* 0x000000836c837221 */ /* 0x000fca0000010000 */
.L_x_7755:
[----:B------:R-:W-:-:S04]  /*1910*/  F2FP.BF16.PACK_AB R108, RZ, R131 ;  /* 0x00000083ff6c723e */ /* 0x000fc800000010ff */
[----:B------:R-:W-:Y:S02]  /*1920*/  PRMT R23, R108, 0x7610, R23 ;  /* 0x000076106c177816 */ /* 0x000fe40000000017 */
.L_x_7756:
[----:B------:R-:W-:-:S05]  /*1930*/  PRMT R111, RZ, 0x7610, R111 ;  /* 0x00007610ff6f7816 */ /* 0x000fca000000006f */
[----:B------:R-:W-:Y:S01]  /*1940*/  FMUL.FTZ R145, R111, R130 ;  /* 0x000000826f917220 */ /* 0x000fe20000410000 */
[----:B------:R-:W-:Y:S05]  /*1950*/  @P3 BRA `(.L_x_7757) ;  /* 0x0000002000003947 */ /* 0x000fea0003800000 */
[----:B------:R-:W-:Y:S05]  /*1960*/  @P2 BRA `(.L_x_7758) ;  /* 0x0000003000002947 */ /* 0x000fea0003800000 */
[----:B------:R-:W-:Y:S05]  /*1970*/  BRA `(.L_x_7759) ;  /* 0x0000004000007947 */ /* 0x000fea0003800000 */
.L_x_7757:
[----:B-----5:R-:W-:-:S05]  /*1980*/  PRMT R108, RZ, 0x7610, R27 ;  /* 0x00007610ff6c7816 */ /* 0x020fca000000001b */
[----:B------:R-:W-:-:S05]  /*1990*/  FADD.FTZ R145, R108, R145 ;  /* 0x000000916c917221 */ /* 0x000fca0000010000 */
.L_x_7758:
[----:B------:R-:W-:-:S04]  /*19a0*/  F2FP.BF16.PACK_AB R108, RZ, R145 ;  /* 0x00000091ff6c723e */ /* 0x000fc800000010ff */
[----:B------:R-:W-:Y:S02]  /*19b0*/  PRMT R23, R23, 0x5410, R108 ;  /* 0x0000541017177816 */ /* 0x000fe4000000006c */
.L_x_7759:
[----:B------:R-:W-:-:S04]  /*19c0*/  @P2 LEA R108, P3, R134, c[0x0][0x188], 0x4 ;  /* 0x00006200866c2a11 */ /* 0x000fc800078620ff */
[C---:B------:R-:W-:Y:S02]  /*19d0*/  @P2 LEA.HI.X R109, R134.reuse, c[0x0][0x18c], RZ, 0x4, P3 ;  /* 0x00006300866d2a11 */ /* 0x040fe400018f24ff */
[----:B------:R-:W-:-:S03]  /*19e0*/  IADD3 R134, R134, 0x80, RZ ;  /* 0x0000008086867810 */ /* 0x000fc60007ffe0ff */
[----:B------:R1:W-:Y:S04]  /*19f0*/  @P2 STG.E.128 [R108.64], R20 ;  /* 0x000000146c002986 */ /* 0x0003e8000c101d04 */
.L_x_7735:
[----:B------:R-:W-:Y:S05]  /*1a00*/  BSYNC B0 ;  /* 0x0000000000007941 */ /* 0x000fea0003800000 */
.L_x_7734:
        /* <DEDUP_REMOVED lines=18> */
.L_x_7762:
[----:B-1---5:R-:W-:-:S05]  /*1b30*/  PRMT R16, RZ, 0x5410, R24 ;  /* 0x00005410ff107816 */ /* 0x022fca0000000018 */
[----:B------:R-:W-:-:S05]  /*1b40*/  FADD.FTZ R11, R16, R11 ;  /* 0x0000000b100b7221 */ /* 0x000fca0000010000 */
.L_x_7763:
[----:B------:R-:W-:-:S04]  /*1b50*/  F2FP.BF16.PACK_AB R15, RZ, R11 ;  /* 0x0000000bff0f723e */ /* 0x000fc800000010ff */
[----:B------:R-:W-:Y:S02]  /*1b60*/  PRMT R20, R15, 0x7610, R20 ;  /* 0x000076100f147816 */ /* 0x000fe40000000014 */
.L_x_7764:
[----:B------:R-:W-:-:S05]  /*1b70*/  PRMT R15, RZ, 0x7610, R108 ;  /* 0x00007610ff0f7816 */ /* 0x000fca000000006c */
[----:B------:R-:W-:Y:S01]  /*1b80*/  FMUL.FTZ R16, R15, R130 ;  /* 0x000000820f107220 */ /* 0x000fe20000410000 */
[----:B------:R-:W-:Y:S05]  /*1b90*/  @P3 BRA `(.L_x_7765) ;  /* 0x0000002000003947 */ /* 0x000fea0003800000 */
[----:B------:R-:W-:Y:S05]  /*1ba0*/  @P2 BRA `(.L_x_7766) ;  /* 0x0000003000002947 */ /* 0x000fea0003800000 */
[----:B------:R-:W-:Y:S05]  /*1bb0*/  BRA `(.L_x_7767) ;  /* 0x0000004000007947 */ /* 0x000fea0003800000 */
.L_x_7765:
[----:B-----5:R-:W-:-:S05]  /*1bc0*/  PRMT R15, RZ, 0x7610, R24 ;  /* 0x00007610ff0f7816 */ /* 0x020fca0000000018 */
[----:B------:R-:W-:-:S05]  /*1bd0*/  FADD.FTZ R16, R15, R16 ;  /* 0x000000100f107221 */ /* 0x000fca0000010000 */
.L_x_7766:
[----:B------:R-:W-:-:S04]  /*1be0*/  F2FP.BF16.PACK_AB R15, RZ, R16 ;  /* 0x00000010ff0f723e */ /* 0x000fc800000010ff */
[----:B------:R-:W-:Y:S02]  /*1bf0*/  PRMT R20, R20, 0x5410, R15 ;  /* 0x0000541014147816 */ /* 0x000fe4000000000f */
.L_x_7767:
[----:B------:R-:W-:-:S05]  /*1c00*/  PRMT R15, RZ, 0x5410, R109 ;  /* 0x00005410ff0f7816 */ /* 0x000fca000000006d */
[----:B------:R-:W-:Y:S01]  /*1c10*/  FMUL.FTZ R15, R15, R130 ;  /* 0x000000820f0f7220 */ /* 0x000fe20000410000 */
[----:B------:R-:W-:Y:S05]  /*1c20*/  @P3 BRA `(.L_x_7768) ;  /* 0x0000002000003947 */ /* 0x000fea0003800000 */
[----:B------:R-:W-:Y:S05]  /*1c30*/  @P2 BRA `(.L_x_7769) ;  /* 0x0000003000002947 */ /* 0x000fea0003800000 */
[----:B------:R-:W-:Y:S05]  /*1c40*/  BRA `(.L_x_7770) ;  /* 0x0000004000007947 */ /* 0x000fea0003800000 */
.L_x_7768:
[----:B-----5:R-:W-:-:S05]  /*1c50*/  PRMT R108, RZ, 0x5410, R25 ;  /* 0x00005410ff6c7816 */ /* 0x020fca0000000019 */
[----:B------:R-:W-:-:S05]  /*1c60*/  FADD.FTZ R15, R108, R15 ;  /* 0x0000000f6c0f7221 */ /* 0x000fca0000010000 */
.L_x_7769:
[----:B------:R-:W-:-:S04]  /*1c70*/  F2FP.BF16.PACK_AB R108, RZ, R15 ;  /* 0x0000000fff6c723e */ /* 0x000fc800000010ff */
[----:B------:R-:W-:Y:S02]  /*1c80*/  PRMT R21, R108, 0x7610, R21 ;  /* 0x000076106c157816 */ /* 0x000fe40000000015 */
.L_x_7770:
[----:B------:R-:W-:-:S05]  /*1c90*/  PRMT R109, RZ, 0x7610, R109 ;  /* 0x00007610ff6d7816 */ /* 0x000fca000000006d */
[----:B------:R-:W-:Y:S01]  /*1ca0*/  FMUL.FTZ R121, R109, R130 ;  /* 0x000000826d797220 */ /* 0x000fe20000410000 */
[----:B------:R-:W-:Y:S05]  /*1cb0*/  @P3 BRA `(.L_x_7771) ;  /* 0x0000002000003947 */ /* 0x000fea0003800000 */
[----:B------:R-:W-:Y:S05]  /*1cc0*/  @P2 BRA `(.L_x_7772) ;  /* 0x0000003000002947 */ /* 0x000fea0003800000 */
[----:B------:R-:W-:Y:S05]  /*1cd0*/  BRA `(.L_x_7773) ;  /* 0x0000004000007947 */ /* 0x000fea0003800000 */
.L_x_7771:
[----:B-----5:R-:W-:-:S05]  /*1ce0*/  PRMT R108, RZ, 0x7610, R25 ;  /* 0x00007610ff6c7816 */ /* 0x020fca0000000019 */
[----:B------:R-:W-:-:S05]  /*1cf0*/  FADD.FTZ R121, R108, R121 ;  /* 0x000000796c797221 */ /* 0x000fca0000010000 */
.L_x_7772:
[----:B------:R-:W-:-:S04]  /*1d00*/  F2FP.BF16.PACK_AB R108, RZ, R121 ;  /* 0x00000079ff6c723e */ /* 0x000fc800000010ff */
[----:B------:R-:W-:Y:S02]  /*1d10*/  PRMT R21, R21, 0x5410, R108 ;  /* 0x0000541015157816 */ /* 0x000fe4000000006c */
.L_x_7773:
[----:B------:R-:W-:-:S05]  /*1d20*/  PRMT R109, RZ, 0x5410, R110 ;  /* 0x00005410ff6d7816 */ /* 0x000fca000000006e */
[----:B------:R-:W-:Y:S01]  /*1d30*/  FMUL.FTZ R122, R109, R130 ;  /* 0x000000826d7a7220 */ /* 0x000fe20000410000 */
[----:B------:R-:W-:Y:S05]  /*1d40*/  @P3 BRA `(.L_x_7774) ;  /* 0x0000002000003947 */ /* 0x000fea0003800000 */
[----:B------:R-:W-:Y:S05]  /*1d50*/  @P2 BRA `(.L_x_7775) ;  /* 0x0000003000002947 */ /* 0x000fea0003800000 */
[----:B------:R-:W-:Y:S05]  /*1d60*/  BRA `(.L_x_7776) ;  /* 0x0000004000007947 */ /* 0x000fea0003800000 */
.L_x_7774:
[----:B-----5:R-:W-:-:S05]  /*1d70*/  PRMT R109, RZ, 0x5410, R26 ;  /* 0x00005410ff6d7816 */ /* 0x020fca000000001a */
[----:B------:R-:W-:-:S05]  /*1d80*/  FADD.FTZ R122, R109, R122 ;  /* 0x0000007a6d7a7221 */ /* 0x000fca0000010000 */
.L_x_7775:
[----:B------:R-:W-:-:S04]  /*1d90*/  F2FP.BF16.PACK_AB R108, RZ, R122 ;  /* 0x0000007aff6c723e */ /* 0x000fc800000010ff */
[----:B------:R-:W-:Y:S02]  /*1da0*/  PRMT R22, R108, 0x7610, R22 ;  /* 0x000076106c167816 */ /* 0x000fe40000000016 */
.L_x_7776:
[----:B------:R-:W-:-:S05]  /*1db0*/  PRMT R133, RZ, 0x7610, R110 ;  /* 0x00007610ff857816 */ /* 0x000fca000000006e */
[----:B------:R-:W-:Y:S01]  /*1dc0*/  FMUL.FTZ R133, R133, R130 ;  /* 0x0000008285857220 */ /* 0x000fe20000410000 */
[----:B------:R-:W-:Y:S05]  /*1dd0*/  @P3 BRA `(.L_x_7777) ;  /* 0x0000002000003947 */ /* 0x000fea0003800000 */
[----:B------:R-:W-:Y:S05]  /*1de0*/  @P2 BRA `(.L_x_7778) ;  /* 0x0000003000002947 */ /* 0x000fea0003800000 */
[----:B------:R-:W-:Y:S05]  /*1df0*/  BRA `(.L_x_7779) ;  /* 0x0000004000007947 */ /* 0x000fea0003800000 */
.L_x_7777:
[----:B-----5:R-:W-:-:S05]  /*1e00*/  PRMT R108, RZ, 0x7610, R26 ;  /* 0x00007610ff6c7816 */ /* 0x020fca000000001a */
[----:B------:R-:W-:-:S05]  /*1e10*/  FADD.FTZ R133, R108, R133 ;  /* 0x000000856c857221 */ /* 0x000fca0000010000 */
.L_x_7778:
[----:B------:R-:W-:-:S04]  /*1e20*/  F2FP.BF16.PACK_AB R108, RZ, R133 ;  /* 0x00000085ff6c723e */ /* 0x000fc800000010ff */
[----:B------:R-:W-:Y:S02]  /*1e30*/  PRMT R22, R22, 0x5410, R108 ;  /* 0x0000541016167816 */ /* 0x000fe4000000006c */
.L_x_7779:
[----:B------:R-:W-:-:S05]  /*1e40*/  PRMT R135, RZ, 0x5410, R111 ;  /* 0x00005410ff877816 */ /* 0x000fca000000006f */
[----:B------:R-:W-:Y:S01]  /*1e50*/  FMUL.FTZ R135, R135, R130 ;  /* 0x0000008287877220 */ /* 0x000fe20000410000 */
[----:B------:R-:W-:Y:S05]  /*1e60*/  @P3 BRA `(.L_x_7780) ;  /* 0x0000002000003947 */ /* 0x000fea0003800000 */
[----:B------:R-:W-:Y:S05]  /*1e70*/  @P2 BRA `(.L_x_7781) ;  /* 0x0000003000002947 */ /* 0x000fea0003800000 */
[----:B------:R-:W-:Y:S05]  /*1e80*/  BRA `(.L_x_7782) ;  /* 0x0000004000007947 */ /* 0x000fea0003800000 */
.L_x_7780:
[----:B-----5:R-:W-:-:S05]  /*1e90*/  PRMT R108, RZ, 0x5410, R27 ;  /* 0x00005410ff6c7816 */ /* 0x020fca000000001b */
[----:B------:R-:W-:-:S05]  /*1ea0*/  FADD.FTZ R135, R108, R135 ;  /* 0x000000876c877221 */ /* 0x000fca0000010000 */
.L_x_7781:
[----:B------:R-:W-:-:S04]  /*1eb0*/  F2FP.BF16.PACK_AB R108, RZ, R135 ;  /* 0x00000087ff6c723e */ /* 0x000fc800000010ff */
[----:B------:R-:W-:Y:S02]  /*1ec0*/  PRMT R23, R108, 0x7610, R23 ;  /* 0x000076106c177816 */ /* 0x000fe40000000017 */
.L_x_7782:
[----:B------:R-:W-:-:S05]  /*1ed0*/  PRMT R111, RZ, 0x7610, R111 ;  /* 0x00007610ff6f7816 */ /* 0x000fca000000006f */
[----:B------:R-:W-:Y:S01]  /*1ee0*/  FMUL.FTZ R147, R111, R130 ;  /* 0x000000826f937220 */ /* 0x000fe20000410000 */
[----:B------:R-:W-:Y:S05]  /*1ef0*/  @P3 BRA `(.L_x_7783) ;  /* 0x0000002000003947 */ /* 0x000fea0003800000 */
[----:B------:R-:W-:Y:S05]  /*1f00*/  @P2 BRA `(.L_x_7784) ;  /* 0x0000003000002947 */ /* 0x000fea0003800000 */
[----:B------:R-:W-:Y:S05]  /*1f10*/  BRA `(.L_x_7785) ;  /* 0x0000004000007947 */ /* 0x000fea0003800000 */
.L_x_7783:
[----:B-----5:R-:W-:-:S05]  /*1f20*/  PRMT R108, RZ, 0x7610, R27 ;  /* 0x00007610ff6c7816 */ /* 0x020fca000000001b */
[----:B------:R-:W-:-:S05]  /*1f30*/  FADD.FTZ R147, R108, R147 ;  /* 0x000000936c937221 */ /* 0x000fca0000010000 */
.L_x_7784:
[----:B------:R-:W-:-:S04]  /*1f40*/  F2FP.BF16.PACK_AB R108, RZ, R147 ;  /* 0x00000093ff6c723e */ /* 0x000fc800000010ff */
[----:B------:R-:W-:Y:S02]  /*1f50*/  PRMT R23, R23, 0x5410, R108 ;  /* 0x0000541017177816 */ /* 0x000fe4000000006c */
.L_x_7785:
[----:B------:R-:W-:-:S04]  /*1f60*/  @P2 LEA R108, P3, R134, c[0x0][0x188], 0x4 ;  /* 0x00006200866c2a11 */ /* 0x000fc800078620ff */
[C---:B------:R-:W-:Y:S02]  /*1f70*/  @P2 LEA.HI.X R109, R134.reuse, c[0x0][0x18c], RZ, 0x4, P3 ;  /* 0x00006300866d2a11 */ /* 0x040fe400018f24ff */
[----:B------:R-:W-:-:S03]  /*1f80*/  IADD3 R134, R134, 0x80, RZ ;  /* 0x0000008086867810 */ /* 0x000fc60007ffe0ff */
[----:B------:R1:W-:Y:S04]  /*1f90*/  @P2 STG.E.128 [R108.64], R20 ;  /* 0x000000146c002986 */ /* 0x0003e8000c101d04 */
.L_x_7761:
[----:B------:R-:W-:Y:S05]  /*1fa0*/  BSYNC B0 ;  /* 0x0000000000007941 */ /* 0x000fea0003800000 */
.L_x_7760:
[----:B------:R-:W-:Y:S01]  /*1fb0*/  BSSY B0, `(.L_x_7786) ;  /* 0x0000057000007945 */ /* 0x000fe20003800000 */
        /* <DEDUP_REMOVED lines=16> */
.L_x_7788:
[----:B-1---5:R-:W-:-:S05]  /*20c0*/  PRMT R13, RZ, 0x5410, R24 ;  /* 0x00005410ff0d7816 */ /* 0x022fca0000000018 */
[----:B------:R-:W-:-:S05]  /*20d0*/  FADD.FTZ R12, R13, R12 ;  /* 0x0000000c0d0c7221 */ /* 0x000fca0000010000 */
.L_x_7789:
[----:B------:R-:W-:-:S04]  /*20e0*/  F2FP.BF16.PACK_AB R13, RZ, R12 ;  /* 0x0000000cff0d723e */ /* 0x000fc800000010ff */
[----:B------:R-:W-:Y:S02]  /*20f0*/  PRMT R20, R13, 0x7610, R20 ;  /* 0x000076100d147816 */ /* 0x000fe40000000014 */
.L_x_7790:
[----:B------:R-:W-:-:S05]  /*2100*/  PRMT R13, RZ, 0x7610, R108 ;  /* 0x00007610ff0d7816 */ /* 0x000fca000000006c */
[----:B------:R-:W-:Y:S01]  /*2110*/  FMUL.FTZ R14, R13, R130 ;  /* 0x000000820d0e7220 */ /* 0x000fe20000410000 */
[----:B------:R-:W-:Y:S05]  /*2120*/  @P3 BRA `(.L_x_7791) ;  /* 0x0000002000003947 */ /* 0x000fea0003800000 */
[----:B------:R-:W-:Y:S05]  /*2130*/  @P2 BRA `(.L_x_7792) ;  /* 0x0000003000002947 */ /* 0x000fea0003800000 */
[----:B------:R-:W-:Y:S05]  /*2140*/  BRA `(.L_x_7793) ;  /* 0x0000004000007947 */ /* 0x000fea0003800000 */
.L_x_7791:
[----:B-----5:R-:W-:-:S05]  /*2150*/  PRMT R13, RZ, 0x7610, R24 ;  /* 0x00007610ff0d7816 */ /* 0x020fca0000000018 */
[----:B------:R-:W-:-:S05]  /*2160*/  FADD.FTZ R14, R13, R14 ;  /* 0x0000000e0d0e7221 */ /* 0x000fca0000010000 */
.L_x_7792:
[----:B------:R-:W-:-:S04]  /*2170*/  F2FP.BF16.PACK_AB R13, RZ, R14 ;  /* 0x0000000eff0d723e */ /* 0x000fc800000010ff */
[----:B------:R-:W-:Y:S02]  /*2180*/  PRMT R20, R20, 0x5410, R13 ;  /* 0x0000541014147816 */ /* 0x000fe4000000000d */
.L_x_7793:
[----:B------:R-:W-:-:S05]  /*2190*/  PRMT R13, RZ, 0x5410, R109 ;  /* 0x00005410ff0d7816 */ /* 0x000fca000000006d */
[----:B------:R-:W-:Y:S01]  /*21a0*/  FMUL.FTZ R13, R13, R130 ;  /* 0x000000820d0d7220 */ /* 0x000fe20000410000 */
[----:B------:R-:W-:Y:S05]  /*21b0*/  @P3 BRA `(.L_x_7794) ;  /* 0x0000002000003947 */ /* 0x000fea0003800000 */
[----:B------:R-:W-:Y:S05]  /*21c0*/  @P2 BRA `(.L_x_7795) ;  /* 0x0000003000002947 */ /* 0x000fea0003800000 */
[----:B------:R-:W-:Y:S05]  /*21d0*/  BRA `(.L_x_7796) ;  /* 0x0000004000007947 */ /* 0x000fea0003800000 */
.L_x_7794:
[----:B-----5:R-:W-:-:S05]  /*21e0*/  PRMT R108, RZ, 0x5410, R25 ;  /* 0x00005410ff6c7816 */ /* 0x020fca0000000019 */
[----:B------:R-:W-:-:S05]  /*21f0*/  FADD.FTZ R13, R108, R13 ;  /* 0x0000000d6c0d7221 */ /* 0x000fca0000010000 */
.L_x_7795:
[----:B------:R-:W-:-:S04]  /*2200*/  F2FP.BF16.PACK_AB R108, RZ, R13 ;  /* 0x0000000dff6c723e */ /* 0x000fc800000010ff */
[----:B------:R-:W-:Y:S02]  /*2210*/  PRMT R21, R108, 0x7610, R21 ;  /* 0x000076106c157816 */ /* 0x000fe40000000015 */
.L_x_7796:
[----:B------:R-:W-:-:S05]  /*2220*/  PRMT R109, RZ, 0x7610, R109 ;  /* 0x00007610ff6d7816 */ /* 0x000fca000000006d */
[----:B------:R-:W-:Y:S01]  /*2230*/  FMUL.FTZ R123, R109, R130 ;  /* 0x000000826d7b7220 */ /* 0x000fe20000410000 */
[----:B------:R-:W-:Y:S05]  /*2240*/  @P3 BRA `(.L_x_7797) ;  /* 0x0000002000003947 */ /* 0x000fea0003800000 */
[----:B------:R-:W-:Y:S05]  /*2250*/  @P2 BRA `(.L_x_7798) ;  /* 0x0000003000002947 */ /* 0x000fea0003800000 */
[----:B------:R-:W-:Y:S05]  /*2260*/  BRA `(.L_x_7799) ;  /* 0x0000004000007947 */ /* 0x000fea0003800000 */
.L_x_7797:
[----:B-----5:R-:W-:-:S05]  /*2270*/  PRMT R108, RZ, 0x7610, R25 ;  /* 0x00007610ff6c7816 */ /* 0x020fca0000000019 */
[----:B------:R-:W-:-:S05]  /*2280*/  FADD.FTZ R123, R108, R123 ;  /* 0x0000007b6c7b7221 */ /* 0x000fca0000010000 */
.L_x_7798:
[----:B------:R-:W-:-:S04]  /*2290*/  F2FP.BF16.PACK_AB R108, RZ, R123 ;  /* 0x0000007bff6c723e */ /* 0x000fc800000010ff */
[----:B------:R-:W-:Y:S02]  /*22a0*/  PRMT R21, R21, 0x5410, R108 ;  /* 0x0000541015157816 */ /* 0x000fe4000000006c */
.L_x_7799:
[----:B------:R-:W-:-:S05]  /*22b0*/  PRMT R109, RZ, 0x5410, R110 ;  /* 0x00005410ff6d7816 */ /* 0x000fca000000006e */
[----:B------:R-:W-:Y:S01]  /*22c0*/  FMUL.FTZ R124, R109, R130 ;  /* 0x000000826d7c7220 */ /* 0x000fe20000410000 */
[----:B------:R-:W-:Y:S05]  /*22d0*/  @P3 BRA `(.L_x_7800) ;  /* 0x0000002000003947 */ /* 0x000fea0003800000 */
[----:B------:R-:W-:Y:S05]  /*22e0*/  @P2 BRA `(.L_x_7801) ;  /* 0x0000003000002947 */ /* 0x000fea0003800000 */
[----:B------:R-:W-:Y:S05]  /*22f0*/  BRA `(.L_x_7802) ;  /* 0x0000004000007947 */ /* 0x000fea0003800000 */
.L_x_7800:
[----:B-----5:R-:W-:-:S05]  /*2300*/  PRMT R109, RZ, 0x5410, R26 ;  /* 0x00005410ff6d7816 */ /* 0x020fca000000001a */
[----:B------:R-:W-:-:S05]  /*2310*/  FADD.FTZ R124, R109, R124 ;  /* 0x0000007c6d7c7221 */ /* 0x000fca0000010000 */
.L_x_7801:
[----:B------:R-:W-:-:S04]  /*2320*/  F2FP.BF16.PACK_AB R108, RZ, R124 ;  /* 0x0000007cff6c723e */ /* 0x000fc800000010ff */
[----:B------:R-:W-:Y:S02]  /*2330*/  PRMT R22, R108, 0x7610, R22 ;  /* 0x000076106c167816 */ /* 0x000fe40000000016 */
.L_x_7802:
[----:B------:R-:W-:-:S05]  /*2340*/  PRMT R137, RZ, 0x7610, R110 ;  /* 0x00007610ff897816 */ /* 0x000fca000000006e */
[----:B------:R-:W-:Y:S01]  /*2350*/  FMUL.FTZ R137, R137, R130 ;  /* 0x0000008289897220 */ /* 0x000fe20000410000 */
[----:B------:R-:W-:Y:S05]  /*2360*/  @P3 BRA `(.L_x_7803) ;  /* 0x0000002000003947 */ /* 0x000fea0003800000 */
[----:B------:R-:W-:Y:S05]  /*2370*/  @P2 BRA `(.L_x_7804) ;  /* 0x0000003000002947 */ /* 0x000fea0003800000 */
[----:B------:R-:W-:Y:S05]  /*2380*/  BRA `(.L_x_7805) ;  /* 0x0000004000007947 */ /* 0x000fea0003800000 */
.L_x_7803:
[----:B-----5:R-:W-:-:S05]  /*2390*/  PRMT R108, RZ, 0x7610, R26 ;  /* 0x00007610ff6c7816 */ /* 0x020fca000000001a */
[----:B------:R-:W-:-:S05]  /*23a0*/  FADD.FTZ R137, R108, R137 ;  /* 0x000000896c897221 */ /* 0x000fca0000010000 */
.L_x_7804:
[----:B------:R-:W-:-:S04]  /*23b0*/  F2FP.BF16.PACK_AB R108, RZ, R137 ;  /* 0x00000089ff6c723e */ /* 0x000fc800000010ff */
[----:B------:R-:W-:Y:S02]  /*23c0*/  PRMT R22, R22, 0x5410, R108 ;  /* 0x0000541016167816 */ /* 0x000fe4000000006c */
.L_x_7805:
[----:B------:R-:W-:-:S05]  /*23d0*/  PRMT R139, RZ, 0x5410, R111 ;  /* 0x00005410ff8b7816 */ /* 0x000fca000000006f */
[----:B------:R-:W-:Y:S01]  /*23e0*/  FMUL.FTZ R139, R139, R130 ;  /* 0x000000828b8b7220 */ /* 0x000fe20000410000 */
[----:B------:R-:W-:Y:S05]  /*23f0*/  @P3 BRA `(.L_x_7806) ;  /* 0x0000002000003947 */ /* 0x000fea0003800000 */
[----:B------:R-:W-:Y:S05]  /*2400*/  @P2 BRA `(.L_x_7807) ;  /* 0x0000003000002947 */ /* 0x000fea0003800000 */
[----:B------:R-:W-:Y:S05]  /*2410*/  BRA `(.L_x_7808) ;  /* 0x0000004000007947 */ /* 0x000fea0003800000 */
.L_x_7806:
[----:B-----5:R-:W-:-:S05]  /*2420*/  PRMT R108, RZ, 0x5410, R27 ;  /* 0x00005410ff6c7816 */ /* 0x020fca000000001b */
[----:B------:R-:W-:-:S05]  /*2430*/  FADD.FTZ R139, R108, R139 ;  /* 0x0000008b6c8b7221 */ /* 0x000fca0000010000 */
.L_x_7807:
[----:B------:R-:W-:-:S04]  /*2440*/  F2FP.BF16.PACK_AB R108, RZ, R139 ;  /* 0x0000008bff6c723e */ /* 0x000fc800000010ff */
[----:B------:R-:W-:Y:S02]  /*2450*/  PRMT R23, R108, 0x7610, R23 ;  /* 0x000076106c177816 */ /* 0x000fe40000000017 */
.L_x_7808:
[----:B------:R-:W-:-:S05]  /*2460*/  PRMT R111, RZ, 0x7610, R111 ;  /* 0x00007610ff6f7816 */ /* 0x000fca000000006f */
[----:B------:R-:W-:Y:S01]  /*2470*/  FMUL.FTZ R149, R111, R130 ;  /* 0x000000826f957220 */ /* 0x000fe20000410000 */
[----:B------:R-:W-:Y:S05]  /*2480*/  @P3 BRA `(.L_x_7809) ;  /* 0x0000002000003947 */ /* 0x000fea0003800000 */
[----:B------:R-:W-:Y:S05]  /*2490*/  @P2 BRA `(.L_x_7810) ;  /* 0x0000003000002947 */ /* 0x000fea0003800000 */
[----:B------:R-:W-:Y:S05]  /*24a0*/  BRA `(.L_x_7811) ;  /* 0x0000004000007947 */ /* 0x000fea0003800000 */
.L_x_7809:
[----:B-----5:R-:W-:-:S05]  /*24b0*/  PRMT R108, RZ, 0x7610, R27 ;  /* 0x00007610ff6c7816 */ /* 0x020fca000000001b */
[----:B------:R-:W-:-:S05]  /*24c0*/  FADD.FTZ R149, R108, R149 ;  /* 0x000000956c957221 */ /* 0x000fca0000010000 */
.L_x_7810:
[----:B------:R-:W-:-:S04]  /*24d0*/  F2FP.BF16.PACK_AB R108, RZ, R149 ;  /* 0x00000095ff6c723e */ /* 0x000fc800000010ff */
[----:B------:R-:W-:Y:S02]  /*24e0*/  PRMT R23, R23, 0x5410, R108 ;  /* 0x0000541017177816 */ /* 0x000fe4000000006c */
.L_x_7811:
[----:B------:R-:W-:-:S04]  /*24f0*/  @P2 LEA R108, P3, R134, c[0x0][0x188], 0x4 ;  /* 0x00006200866c2a11 */ /* 0x000fc800078620ff */
[----:B------:R-:W-:-:S05]  /*2500*/  @P2 LEA.HI.X R109, R134, c[0x0][0x18c], RZ, 0x4, P3 ;  /* 0x00006300866d2a11 */ /* 0x000fca00018f24ff */
[----:B------:R1:W-:Y:S04]  /*2510*/  @P2 STG.E.128 [R108.64], R20 ;  /* 0x000000146c002986 */ /* 0x0003e8000c101d04 */
.L_x_7787:
[----:B------:R-:W-:Y:S05]  /*2520*/  BSYNC B0 ;  /* 0x0000000000007941 */ /* 0x000fea0003800000 */
.L_x_7786:
[----:B-1----:R-:W-:Y:S01]  /*2530*/  FADD.FTZ R109, RZ, R8 ;  /* 0x00000008ff6d7221 */ /* 0x002fe20000010000 */
        /* <DEDUP_REMOVED lines=49> */
[----:B------:R1:W2:Y:S02]  /*2850*/  SHFL.BFLY PT, R109, R108, 0x1, 0x1f ;  /* 0x0c201f006c6d7f89 */ /* 0x0002a400000e0000 */
.L_x_7826:
[----:B--2---:R-:W-:Y:S01]  /*2860*/  FADD.FTZ R109, R108, R109 ;  /* 0x0000006d6c6d7221 */ /* 0x004fe20000010000 */
[----:B------:R-:W-:Y:S05]  /*2870*/  BRA.DIV ~URZ, `(.L_x_7813) ;  /* 0x000016427f007947 */ /* 0x000fea000b800000 */
[----:B-1----:R-:W1:Y:S02]  /*2880*/  SHFL.BFLY PT, R108, R109, 0x2, 0x1f ;  /* 0x0c401f006d6c7f89 */ /* 0x002e6400000e0000 */
[----:B-1----:R-:W-:-:S05]  /*2890*/  FADD.FTZ R109, R109, R108 ;  /* 0x0000006c6d6d7221 */ /* 0x002fca0000010000 */
[----:B------:R-:W1:Y:S02]  /*28a0*/  SHFL.BFLY PT, R108, R109, 0x4, 0x1f ;  /* 0x0c801f006d6c7f89 */ /* 0x000e6400000e0000 */
[----:B-1----:R-:W-:-:S05]  /*28b0*/  FADD.FTZ R110, R109, R108 ;  /* 0x0000006c6d6e7221 */ /* 0x002fca0000010000 */
[----:B------:R-:W1:Y:S02]  /*28c0*/  SHFL.BFLY PT, R111, R110, 0x8, 0x1f ;  /* 0x0d001f006e6f7f89 */ /* 0x000e6400000e0000 */
[----:B-1----:R-:W-:-:S05]  /*28d0*/  FADD.FTZ R111, R110, R111 ;  /* 0x0000006f6e6f7221 */ /* 0x002fca0000010000 */
[----:B------:R-:W1:Y:S02]  /*28e0*/  SHFL.BFLY PT, R108, R111, 0x10, 0x1f ;  /* 0x0e001f006f6c7f89 */ /* 0x000e6400000e0000 */
[----:B-1----:R-:W-:-:S04]  /*28f0*/  FADD.FTZ R108, R111, R108 ;  /* 0x0000006c6f6c7221 */ /* 0x002fc80000010000 */
[----:B0-----:R-:W-:-:S04]  /*2900*/  FMUL.FTZ R108, R3, R108 ;  /* 0x0000006c036c7220 */ /* 0x001fc80000410000 */
        /* <DEDUP_REMOVED lines=90> */
.L_x_7827:
[----:B------:R-:W-:Y:S01]  /*2eb0*/  LOP3.LUT P3, RZ, R0, 0x1f, RZ, 0xc0, !PT ;  /* 0x0000001f00ff7812 */ /* 0x000fe2000786c0ff */
        /* <DEDUP_REMOVED lines=16> */
[----:B------:R-:W1:Y:S01]  /*2fc0*/  @!P3 LDS.64 R108, [R151.X8] ;  /* 0x00000000976cb984 */ /* 0x000e620000008a00 */
[----:B------:R-:W-:-:S02]  /*2fd0*/  ISETP.NE.AND P3, PT, RZ, UR6, PT ;  /* 0x00000006ff007c0c */ /* 0x000fc4000bf65270 */
[----:B0-----:R-:W-:Y:S01]  /*2fe0*/  IADD3 R134, R153, R130, RZ ;  /* 0x0000008299867210 */ /* 0x001fe20007ffe0ff */
[----:B------:R-:W-:Y:S04]  /*2ff0*/  I2F R140, R153 ;  /* 0x00000099008c7306 */ /* 0x000fe80000201400 */
[----:B------:R-:W0:Y:S04]  /*3000*/  SHFL.DOWN PT, R157, R134, 0x1, 0x1f ;  /* 0x08201f00869d7f89 */ /* 0x000e2800000e0000 */
[----:B------:R-:W2:Y:S08]  /*3010*/  I2F R110, R134 ;  /* 0x00000086006e7306 */ /* 0x000eb00000201400 */
[----:B--2---:R-:W2:Y:S01]  /*3020*/  MUFU.RCP R136, R110 ;  /* 0x0000006e00887308 */ /* 0x004ea20000001000 */
[----:B-1----:R-:W1:Y:S01]  /*3030*/  SHFL.DOWN PT, R155, R108, 0x2, 0x1f ;  /* 0x08401f006c9b7f89 */ /* 0x002e6200000e0000 */
[----:B0-----:R-:W-:-:S03]  /*3040*/  IADD3 R142, R134, R157, RZ ;  /* 0x0000009d868e7210 */ /* 0x001fc60007ffe0ff */
[----:B------:R-:W0:Y:S03]  /*3050*/  SHFL.DOWN PT, R132, R109, 0x2, 0x1f ;  /* 0x08401f006d847f89 */ /* 0x000e2600000e0000 */
[----:B------:R-:W-:Y:S08]  /*3060*/  I2F R157, R157 ;  /* 0x0000009d009d7306 */ /* 0x000ff00000201400 */
        /* <DEDUP_REMOVED lines=9> */
[----:B------:R-:W-:Y:S01]  /*3100*/  FMUL.FTZ R155, R155, R140 ;  /* 0x0000008c9b9b7220 */ /* 0x000fe20000410000 */
[----:B---3--:R-:W1:Y:S03]  /*3110*/  MUFU.RCP R132, R142 ;  /* 0x0000008e00847308 */ /* 0x008e660000001000 */
        /* <DEDUP_REMOVED lines=19> */
[----:B------:R-:W-:-:S06]  /*3250*/  FADD.FTZ R153, R109, R110 ;  /* 0x0000006e6d997221 */ /* 0x000fcc0000010000 */
[----:B------:R-:W0:Y:S02]  /*3260*/  MUFU.RSQ R153, R153 ;  /* 0x0000009900997308 */ /* 0x000e240000001400 */
        /* <DEDUP_REMOVED lines=8> */
[----:B------:R-:W-:Y:S01]  /*32f0*/  HFMA2.MMA R150, -RZ, RZ, 0, 9.5367431640625e-07 ;  /* 0x00000010ff967435 */ /* 0x000fe200000001ff */
        /* <DEDUP_REMOVED lines=15> */
[----:B-----5:R-:W-:Y:S02]  /*33f0*/  FFMA.FTZ R108, R96, R109, R104 ;  /* 0x0000006d606c7223 */ /* 0x020fe40000010068 */
[----:B------:R-:W-:Y:S02]  /*3400*/  FFMA.FTZ R109, R97, R110, R105 ;  /* 0x0000006e616d7223 */ /* 0x000fe40000010069 */
[----:B------:R-:W-:Y:S02]  /*3410*/  FFMA.FTZ R110, R92, R151, R100 ;  /* 0x000000975c6e7223 */ /* 0x000fe40000010064 */
[----:B------:R-:W-:Y:S01]  /*3420*/  FFMA.FTZ R111, R98, R111, R106 ;  /* 0x0000006f626f7223 */ /* 0x000fe2000001006a */
[----:B------:R-:W-:Y:S01]  /*3430*/  F2FP.BF16.PACK_AB R108, R109, R108 ;  /* 0x0000006c6d6c723e */ /* 0x000fe200000010ff */
[----:B------:R-:W-:-:S02]  /*3440*/  FFMA.FTZ R134, R99, R134, R107 ;  /* 0x0000008663867223 */ /* 0x000fc4000001006b */
[----:B------:R-:W-:Y:S02]  /*3450*/  FFMA.FTZ R151, R93, R138, R101 ;  /* 0x0000008a5d977223 */ /* 0x000fe40000010065 */
[----:B------:R-:W-:Y:S01]  /*3460*/  FFMA.FTZ R155, R94, R155, R102 ;  /* 0x0000009b5e9b7223 */ /* 0x000fe20000010066 */
[----:B------:R-:W-:Y:S01]  /*3470*/  F2FP.BF16.PACK_AB R109, R134, R111 ;  /* 0x0000006f866d723e */ /* 0x000fe200000010ff */
[----:B------:R-:W-:Y:S01]  /*3480*/  FFMA.FTZ R142, R95, R142, R103 ;  /* 0x0000008e5f8e7223 */ /* 0x000fe20000010067 */
[----:B------:R-:W-:Y:S01]  /*3490*/  F2FP.BF16.PACK_AB R110, R151, R110 ;  /* 0x0000006e976e723e */ /* 0x000fe200000010ff */
[C---:B------:R-:W-:Y:S01]  /*34a0*/  IMAD.WIDE.U32 R150, R7.reuse, R150, c[0x0][0x208] ;  /* 0x0000820007967625 */ /* 0x040fe200078e0096 */
[----:B------:R-:W-:Y:S02]  /*34b0*/  IADD3 R7, R7, 0x80, RZ ;  /* 0x0000008007077810 */ /* 0x000fe40007ffe0ff */
[----:B------:R-:W-:-:S05]  /*34c0*/  F2FP.BF16.PACK_AB R111, R142, R155 ;  /* 0x0000009b8e6f723e */ /* 0x000fca00000010ff */
[----:B------:R0:W-:Y:S02]  /*34d0*/  STG.E.128 [R150.64], R108 ;  /* 0x0000006c96007986 */ /* 0x0001e4000c101d04 */
.L_x_7815:
[----:B------:R-:W-:Y:S05]  /*34e0*/  BSYNC B0 ;  /* 0x0000000000007941 */ /* 0x000fea0003800000 */
.L_x_7814:
        /* <DEDUP_REMOVED lines=20> */
[----:B-----5:R-:W-:Y:S02]  /*3630*/  FFMA.FTZ R108, R80, R109, R88 ;  /* 0x0000006d506c7223 */ /* 0x020fe40000010058 */
        /* <DEDUP_REMOVED lines=14> */
.L_x_7817:
[----:B------:R-:W-:Y:S05]  /*3720*/  BSYNC B0 ;  /* 0x0000000000007941 */ /* 0x000fea0003800000 */
.L_x_7816:
        /* <DEDUP_REMOVED lines=35> */
.L_x_7819:
[----:B------:R-:W-:Y:S05]  /*3960*/  BSYNC B0 ;  /* 0x0000000000007941 */ /* 0x000fea0003800000 */
.L_x_7818:
        /* <DEDUP_REMOVED lines=35> */
.L_x_7821:
[----:B------:R-:W-:Y:S05]  /*3ba0*/  BSYNC B0 ;  /* 0x0000000000007941 */ /* 0x000fea0003800000 */
.L_x_7820:
        /* <DEDUP_REMOVED lines=29> */
[----:B------:R-:W-:Y:S01]  /*3d80*/  IMAD.WIDE.U32 R150, R7, R150, c[0x0][0x208] ;  /* 0x0000820007967625 */ /* 0x000fe200078e0096 */
[----:B------:R-:W-:-:S02]  /*3d90*/  F2FP.BF16.PACK_AB R110, R153, R130 ;  /* 0x00000082996e723e */ /* 0x000fc400000010ff */
[----:B------:R-:W-:-:S05]  /*3da0*/  F2FP.BF16.PACK_AB R109, R134, R109 ;  /* 0x0000006d866d723e */ /* 0x000fca00000010ff */
[----:B------:R0:W-:Y:S02]  /*3db0*/  STG.E.128 [R150.64], R108 ;  /* 0x0000006c96007986 */ /* 0x0001e4000c101d04 */
.L_x_7823:
[----:B------:R-:W-:Y:S05]  /*3dc0*/  BSYNC B0 ;  /* 0x0000000000007941 */ /* 0x000fea0003800000 */
.L_x_7822:
[----:B------:R-:W-:Y:S02]  /*3dd0*/  LOP3.LUT P3, RZ, R5, 0xff, RZ, 0xc0, !PT ;  /* 0x000000ff05ff7812 */ /* 0x000fe4000786c0ff */
[----:B------:R-:W-:Y:S02]  /*3de0*/  IADD3 R4, R4, c[0x0][0x160], RZ ;  /* 0x0000580004047a10 */ /* 0x000fe40007ffe0ff */
[----:B------:R-:W-:Y:S02]  /*3df0*/  SEL R5, RZ, 0x1, P3 ;  /* 0x00000001ff057807 */ /* 0x000fe40001800000 */
[----:B------:R-:W-:-:S13]  /*3e00*/  ISETP.GE.AND P3, PT, R4, c[0x0][0x164], PT ;  /* 0x0000590004007a0c */ /* 0x000fda0003f66270 */
[----:B01---5:R-:W-:Y:S01]  /*3e10*/  @P3 CALL.REL.NOINC `(.L_x_7824) ;  /* 0x0000001000003944 */ /* 0x023fe20003c00000 */
[----:B------:R-:W-:Y:S05]  /*3e20*/  BRA `(.L_x_7825) ;  /* 0xffffca4000007947 */ /* 0x000fea000383ffff */
.L_x_7824:
[----:B------:R-:W-:Y:S05]  /*3e30*/  EXIT ;  /* 0x000000000000794d */ /* 0x000fea0003800000 */
.L_x_7812:
[----:B------:R-:W-:Y:S01]  /*3e40*/  HFMA2.MMA R134, -RZ, RZ, 0, 5.9604644775390625e-08 ;  /* 0x00000001ff867435 */ /* 0x000fe200000001ff */
[----:B------:R-:W-:Y:S02]  /*3e50*/  MOV R109, R108 ;  /* 0x0000006c006d7202 */ /* 0x000fe40000000f00 */
[----:B------:R-:W-:Y:S02]  /*3e60*/  MOV R132, 0x1f ;  /* 0x0000001f00847802 */ /* 0x000fe40000000f00 */
[----:B------:R-:W-:Y:S02]  /*3e70*/  MOV R153, 0xffffffff ;  /* 0xffffffff00997802 */ /* 0x000fe40000000f00 */
[----:B------:R-:W-:Y:S02]  /*3e80*/  MOV R110, 0x3ea0 ;  /* 0x00003ea0006e7802 */ /* 0x000fe40000000f00 */
[----:B0----5:R-:W-:Y:S05]  /*3e90*/  CALL.REL.NOINC `($__internal_32_$__cuda_sm70_shflsync_bfly_p) ;  /* 0x000008b000007944 */ /* 0x021fea0003c00000 */
[----:B01----:R-:W-:Y:S01]  /*3ea0*/  MOV R109, R134 ;  /* 0x00000086006d7202 */ /* 0x003fe20000000f00 */
[----:B------:R-:W-:Y:S05]  /*3eb0*/  BRA `(.L_x_7826) ;  /* 0xffffe9a000007947 */ /* 0x000fea000383ffff */
.L_x_7813:
[----:B------:R-:W-:Y:S01]  /*3ec0*/  HFMA2.MMA R134, -RZ, RZ, 0, 1.1920928955078125e-07 ;  /* 0x00000002ff867435 */ /* 0x000fe200000001ff */
[----:B------:R-:W-:Y:S02]  /*3ed0*/  MOV R132, 0x1f ;  /* 0x0000001f00847802 */ /* 0x000fe40000000f00 */
[----:B------:R-:W-:-:S02]  /*3ee0*/  MOV R153, 0xffffffff ;  /* 0xffffffff00997802 */ /* 0x000fc40000000f00 */
[----:B------:R-:W-:Y:S02]  /*3ef0*/  MOV R110, 0x3f10 ;  /* 0x00003f10006e7802 */ /* 0x000fe40000000f00 */
[----:B01---5:R-:W-:Y:S05]  /*3f00*/  CALL.REL.NOINC `($__internal_32_$__cuda_sm70_shflsync_bfly_p) ;  /* 0x0000084000007944 */ /* 0x023fea0003c00000 */
[----:B01----:R-:W-:Y:S01]  /*3f10*/  FADD.FTZ R109, R109, R134 ;  /* 0x000000866d6d7221 */ /* 0x003fe20000010000 */
[----:B------:R-:W-:Y:S01]  /*3f20*/  HFMA2.MMA R134, -RZ, RZ, 0, 2.384185791015625e-07 ;  /* 0x00000004ff867435 */ /* 0x000fe200000001ff */
[----:B------:R-:W-:Y:S02]  /*3f30*/  MOV R132, 0x1f ;  /* 0x0000001f00847802 */ /* 0x000fe40000000f00 */
[----:B------:R-:W-:Y:S02]  /*3f40*/  MOV R153, 0xffffffff ;  /* 0xffffffff00997802 */ /* 0x000fe40000000f00 */
[----:B------:R-:W-:Y:S02]  /*3f50*/  MOV R110, 0x3f70 ;  /* 0x00003f70006e7802 */ /* 0x000fe40000000f00 */
[----:B------:R-:W-:Y:S05]  /*3f60*/  CALL.REL.NOINC `($__internal_32_$__cuda_sm70_shflsync_bfly_p) ;  /* 0x000007e000007944 */ /* 0x000fea0003c00000 */
[----:B01----:R-:W-:Y:S01]  /*3f70*/  FADD.FTZ R109, R109, R134 ;  /* 0x000000866d6d7221 */ /* 0x003fe20000010000 */
[----:B------:R-:W-:Y:S01]  /*3f80*/  HFMA2.MMA R134, -RZ, RZ, 0, 4.76837158203125e-07 ;  /* 0x00000008ff867435 */ /* 0x000fe200000001ff */
[----:B------:R-:W-:Y:S02]  /*3f90*/  MOV R132, 0x1f ;  /* 0x0000001f00847802 */ /* 0x000fe40000000f00 */
[----:B------:R-:W-:-:S02]  /*3fa0*/  MOV R153, 0xffffffff ;  /* 0xffffffff00997802 */ /* 0x000fc40000000f00 */
[----:B------:R-:W-:Y:S02]  /*3fb0*/  MOV R110, 0x3fd0 ;  /* 0x00003fd0006e7802 */ /* 0x000fe40000000f00 */
[----:B------:R-:W-:Y:S05]  /*3fc0*/  CALL.REL.NOINC `($__internal_32_$__cuda_sm70_shflsync_bfly_p) ;  /* 0x0000078000007944 */ /* 0x000fea0003c00000 */
[----:B01----:R-:W-:Y:S01]  /*3fd0*/  FADD.FTZ R109, R109, R134 ;  /* 0x000000866d6d7221 */ /* 0x003fe20000010000 */
[----:B------:R-:W-:Y:S01]  /*3fe0*/  HFMA2.MMA R134, -RZ, RZ, 0, 9.5367431640625e-07 ;  /* 0x00000010ff867435 */ /* 0x000fe200000001ff */
[----:B------:R-:W-:Y:S02]  /*3ff0*/  MOV R132, 0x1f ;  /* 0x0000001f00847802 */ /* 0x000fe40000000f00 */
[----:B------:R-:W-:Y:S02]  /*4000*/  MOV R153, 0xffffffff ;  /* 0xffffffff00997802 */ /* 0x000fe40000000f00 */
[----:B------:R-:W-:Y:S02]  /*4010*/  MOV R110, 0x4030 ;  /* 0x00004030006e7802 */ /* 0x000fe40000000f00 */
[----:B------:R-:W-:Y:S05]  /*4020*/  CALL.REL.NOINC `($__internal_32_$__cuda_sm70_shflsync_bfly_p) ;  /* 0x0000072000007944 */ /* 0x000fea0003c00000 */
[----:B-1----:R-:W-:Y:S01]  /*4030*/  FADD.FTZ R108, R109, R134 ;  /* 0x000000866d6c7221 */ /* 0x002fe20000010000 */
[----:B------:R-:W-:Y:S01]  /*4040*/  HFMA2.MMA R134, -RZ, RZ, 0, 5.9604644775390625e-08 ;  /* 0x00000001ff867435 */ /* 0x000fe200000001ff */
[----:B0-----:R-:W-:Y:S02]  /*4050*/  MOV R153, 0xffffffff ;  /* 0xffffffff00997802 */ /* 0x001fe40000000f00 */
        /* <DEDUP_REMOVED lines=84> */
[----:B------:R-:W-:Y:S05]  /*45a0*/  CALL.REL.NOINC `($__internal_32_$__cuda_sm70_shflsync_bfly_p) ;  /* 0x000001a000007944 */ /* 0x000fea0003c00000 */
[----:B01----:R-:W-:Y:S01]  /*45b0*/  FADD.FTZ R109, R109, R134 ;  /* 0x000000866d6d7221 */ /* 0x003fe20000010000 */
[----:B------:R-:W-:Y:S01]  /*45c0*/  HFMA2.MMA R134, -RZ, RZ, 0, 1.1920928955078125e-07 ;  /* 0x00000002ff867435 */ /* 0x000fe200000001ff */
[----:B------:R-:W-:Y:S02]  /*45d0*/  MOV R132, 0x1f ;  /* 0x0000001f00847802 */ /* 0x000fe40000000f00 */
[----:B------:R-:W-:Y:S02]  /*45e0*/  MOV R153, 0xffffffff ;  /* 0xffffffff00997802 */ /* 0x000fe40000000f00 */
[----:B------:R-:W-:Y:S02]  /*45f0*/  MOV R110, 0x4610 ;  /* 0x00004610006e7802 */ /* 0x000fe40000000f00 */
[----:B------:R-:W-:Y:S05]  /*4600*/  CALL.REL.NOINC `($__internal_32_$__cuda_sm70_shflsync_bfly_p) ;  /* 0x0000014000007944 */ /* 0x000fea0003c00000 */
[----:B01----:R-:W-:Y:S01]  /*4610*/  FADD.FTZ R109, R109, R134 ;  /* 0x000000866d6d7221 */ /* 0x003fe20000010000 */
[----:B------:R-:W-:Y:S01]  /*4620*/  HFMA2.MMA R134, -RZ, RZ, 0, 2.384185791015625e-07 ;  /* 0x00000004ff867435 */ /* 0x000fe200000001ff */
[----:B------:R-:W-:Y:S02]  /*4630*/  MOV R132, 0x1f ;  /* 0x0000001f00847802 */ /* 0x000fe40000000f00 */
[----:B------:R-:W-:-:S02]  /*4640*/  MOV R153, 0xffffffff ;  /* 0xffffffff00997802 */ /* 0x000fc40000000f00 */
[----:B------:R-:W-:Y:S02]  /*4650*/  MOV R110, 0x4670 ;  /* 0x00004670006e7802 */ /* 0x000fe40000000f00 */
[----:B------:R-:W-:Y:S05]  /*4660*/  CALL.REL.NOINC `($__internal_32_$__cuda_sm70_shflsync_bfly_p) ;  /* 0x000000e000007944 */ /* 0x000fea0003c00000 */
[----:B01----:R-:W-:Y:S01]  /*4670*/  FADD.FTZ R109, R109, R134 ;  /* 0x000000866d6d7221 */ /* 0x003fe20000010000 */
[----:B------:R-:W-:Y:S01]  /*4680*/  HFMA2.MMA R134, -RZ, RZ, 0, 4.76837158203125e-07 ;  /* 0x00000008ff867435 */ /* 0x000fe200000001ff */
[----:B------:R-:W-:Y:S02]  /*4690*/  MOV R132, 0x1f ;  /* 0x0000001f00847802 */ /* 0x000fe40000000f00 */
[----:B------:R-:W-:Y:S02]  /*46a0*/  MOV R153, 0xffffffff ;  /* 0xffffffff00997802 */ /* 0x000fe40000000f00 */
[----:B------:R-:W-:Y:S02]  /*46b0*/  MOV R110, 0x46d0 ;  /* 0x000046d0006e7802 */ /* 0x000fe40000000f00 */
[----:B------:R-:W-:Y:S05]  /*46c0*/  CALL.REL.NOINC `($__internal_32_$__cuda_sm70_shflsync_bfly_p) ;  /* 0x0000008000007944 */ /* 0x000fea0003c00000 */
[----:B-1----:R-:W-:Y:S01]  /*46d0*/  FADD.FTZ R151, R109, R134 ;  /* 0x000000866d977221 */ /* 0x002fe20000010000 */
[----:B------:R-:W-:Y:S01]  /*46e0*/  HFMA2.MMA R134, -RZ, RZ, 0, 9.5367431640625e-07 ;  /* 0x00000010ff867435 */ /* 0x000fe200000001ff */
[----:B0-----:R-:W-:Y:S02]  /*46f0*/  MOV R132, 0x1f ;  /* 0x0000001f00847802 */ /* 0x001fe40000000f00 */
[----:B------:R-:W-:-:S02]  /*4700*/  MOV R153, 0xffffffff ;  /* 0xffffffff00997802 */ /* 0x000fc40000000f00 */
[----:B------:R-:W-:Y:S02]  /*4710*/  MOV R109, R151 ;  /* 0x00000097006d7202 */ /* 0x000fe40000000f00 */
[----:B------:R-:W-:Y:S02]  /*4720*/  MOV R110, 0x4740 ;  /* 0x00004740006e7802 */ /* 0x000fe40000000f00 */
[----:B------:R-:W-:Y:S05]  /*4730*/  CALL.REL.NOINC `($__internal_32_$__cuda_sm70_shflsync_bfly_p) ;  /* 0x0000001000007944 */ /* 0x000fea0003c00000 */
[----:B01----:R-:W-:Y:S05]  /*4740*/  BRA `(.L_x_7827) ;  /* 0xffffe76000007947 */ /* 0x003fea000383ffff */
        .weak           $__internal_32_$__cuda_sm70_shflsync_bfly_p
        .type           $__internal_32_$__cuda_sm70_shflsync_bfly_p,@function
        .size           $__internal_32_$__cuda_sm70_shflsync_bfly_p,(.L_x_36072 - $__internal_32_$__cuda_sm70_shflsync_bfly_p)
$__internal_32_$__cuda_sm70_shflsync_bfly_p:
[----:B------:R-:W-:Y:S01]  /*4750*/  HFMA2.MMA R111, -RZ, RZ, 0, 0 ;  /* 0x00000000ff6f7435 */ /* 0x000fe200000001ff */
[----:B------:R-:W-:Y:S04]  /*4760*/  WARPSYNC R153 ;  /* 0x0000009900007348 */ /* 0x000fe80003800000 */
[----:B------:R0:W1:Y:S01]  /*4770*/  SHFL.BFLY PT, R134, R109, R134, R132 ;  /* 0x0c0000866d867389 */ /* 0x00006200000e0084 */
[----:B------:R-:W-:Y:S05]  /*4780*/  RET.REL.NODEC R110 `(_ZN10layer_norm13ln_fwd_kernelINS_13Kernel_traitsIf13__nv_bfloat16S2_S2_fjLj5120ELj1ELj1ELj4ELj16ENS_18Kernel_traits_baseILj5120EfS2_S2_S2_fjLj128EEEEELb0ELb0ELb0ELb0EEEvNS_9FwdParamsE) ;  /* 0xffffb8706e007950 */ /* 0x000fea0003c3ffff */
.L_x_7828:
        /* <DEDUP_REMOVED lines=15> */
.L_x_36072:


//--------------------- .text._ZN10layer_norm13ln_fwd_kernelINS_13Kernel_traitsIf13__nv_bfloat16S2_S2_fjLj5120ELj1ELj1ELj4ELj16ENS_18Kernel_traits_baseILj5120EfS2_S2_S2_fjLj128EEEEELb0ELb0ELb0ELb1EEEvNS_9FwdParamsE --------------------------
	.section	.text._ZN10layer_norm13ln_fwd_kernelINS_13Kernel_traitsIf13__nv_bfloat16S2_S2_fjLj5120ELj1ELj1ELj4ELj16ENS_18Kernel_traits_baseILj5120EfS2_S2_S2_fjLj128EEEEELb0ELb0ELb0ELb1EEEvNS_9FwdParamsE,"ax",@progbits
	.sectioninfo	@"SHI_REGISTERS=168"
	.align	128
        .global         _ZN10layer_norm13ln_fwd_kernelINS_13Kernel_traitsIf13__nv_bfloat16S2_S2_fjLj5120ELj1ELj1ELj4ELj16ENS_18Kernel_traits_baseILj5120EfS2_S2_S2_fjLj128EEEEELb0ELb0ELb0ELb1EEEvNS_9FwdParamsE
        .type           _ZN10layer_norm13ln_fwd_kernelINS_13Kernel_traitsIf13__nv_bfloat16S2_S2_fjLj5120ELj1ELj1ELj4ELj16ENS_18Kernel_traits_baseILj5120EfS2_S2_S2_fjLj128EEEEELb0ELb0ELb0ELb1EEEvNS_9FwdParamsE,@function
        .size           _ZN10layer_norm13ln_fwd_kernelINS_13Kernel_traitsIf13__nv_bfloat16S2_S2_fjLj5120ELj1ELj1ELj4ELj16ENS_18Kernel_traits_baseILj5120EfS2_S2_S2_fjLj128EEEEELb0ELb0ELb0ELb1EEEvNS_9FwdParamsE,(.L_x_36073 - _ZN10layer_norm13ln_fwd_kernelINS_13Kernel_traitsIf13__nv_bfloat16S2_S2_fjLj5120ELj1ELj1ELj4ELj16ENS_18Kernel_traits_baseILj5120EfS2_S2_S2_fjLj128EEEEELb0ELb0ELb0ELb1EEEvNS_9FwdParamsE)
        .other          _ZN10layer_norm13ln_fwd_kernelINS_13Kernel_traitsIf13__nv_bfloat16S2_S2_fjLj5120ELj1ELj1ELj4ELj16ENS_18Kernel_traits_baseILj5120EfS2_S2_S2_fjLj128EEEEELb0ELb0ELb0ELb1EEEvNS_9FwdParamsE,@"STO_CUDA_ENTRY STV_DEFAULT"
_ZN10layer_norm13ln_fwd_kernelINS_13Kernel_traitsIf13__nv_bfloat16S2_S2_fjLj5120ELj1ELj1ELj4ELj16ENS_18Kernel_traits_baseILj5120EfS2_S2_S2_fjLj128EEEEELb0ELb0ELb0ELb1EEEvNS_9FwdParamsE:
.text._ZN10layer_norm13ln_fwd_kernelINS_13Kernel_traitsIf13__nv_bfloat16S2_S2_fjLj5120ELj1ELj1ELj4ELj16ENS_18Kernel_traits_baseILj5120EfS2_S2_S2_fjLj128EEEEELb0ELb0ELb0ELb1EEEvNS_9FwdParamsE:
[----:B------:R-:W-:Y:S02]  /*0000*/  MOV R1, c[0x0][0x28] ;  /* 0x00000a0000017a02 */ /* 0x000fe40000000f00 */
[----:B------:R-:W0:Y:S01]  /*0010*/  S2R R102, SR_TID.X ;  /* 0x0000000000667919 */ /* 0x000e220000002100 */
[----:B------:R-:W-:Y:S01]  /*0020*/  ISETP.NE.U32.AND P0, PT, RZ, c[0x0][0x218], PT ;  /* 0x00008600ff007a0c */ /* 0x000fe20003f05070 */
[----:B------:R-:W-:Y:S01]  /*0030*/  CS2R R84, SRZ ;  /* 0x0000000000547805 */ /* 0x000fe2000001ff00 */
[----:B------:R-:W-:Y:S01]  /*0040*/  CS2R R86, SRZ ;  /* 0x0000000000567805 */ /* 0x000fe2000001ff00 */
[----:B------:R-:W-:Y:S01]  /*0050*/  CS2R R80, SRZ ;  /* 0x0000000000507805 */ /* 0x000fe2000001ff00 */
[----:B------:R-:W-:Y:S01]  /*0060*/  ISETP.NE.AND.EX P0, PT, RZ, c[0x0][0x21c], PT, P0 ;  /* 0x00008700ff007a0c */ /* 0x000fe20003f05300 */
[----:B------:R-:W-:Y:S01]  /*0070*/  CS2R R82, SRZ ;  /* 0x0000000000527805 */ /* 0x000fe2000001ff00 */
        /* <DEDUP_REMOVED lines=16> */
[----:B------:R-:W-:Y:S01]  /*0180*/  ULDC.64 UR4, c[0x0][0x118] ;  /* 0x0000460000047ab9 */ /* 0x000fe20000000a00 */
[----:B0-----:R-:W-:Y:S01]  /*0190*/  SHF.L.U32 R0, R102, 0x5, RZ ;  /* 0x0000000566007819 */ /* 0x001fe200000006ff */
[----:B------:R-:W0:Y:S03]  /*01a0*/  S2UR UR6, SR_CTAID.X ;  /* 0x00000000000679c3 */ /* 0x000e260000002500 */
[----:B------:R-:W-:-:S04]  /*01b0*/  LOP3.LUT R0, R0, 0xfe0, RZ, 0xc0, !PT ;  /* 0x00000fe000007812 */ /* 0x000fc800078ec0ff */
[C---:B------:R-:W-:Y:S02]  /*01c0*/  IADD3 R4, P1, R0.reuse, c[0x0][0x218], RZ ;  /* 0x0000860000047a10 */ /* 0x040fe40007f3e0ff */
[----:B------:R-:W-:Y:S02]  /*01d0*/  IADD3 R2, P2, R0, c[0x0][0x1b0], RZ ;  /* 0x00006c0000027a10 */ /* 0x000fe40007f5e0ff */
[----:B------:R-:W-:Y:S02]  /*01e0*/  IADD3.X R5, RZ, c[0x0][0x21c], RZ, P1, !PT ;  /* 0x00008700ff057a10 */ /* 0x000fe40000ffe4ff */
[----:B------:R-:W-:-:S03]  /*01f0*/  IADD3.X R3, RZ, c[0x0][0x1b4], RZ, P2, !PT ;  /* 0x00006d00ff037a10 */ /* 0x000fc600017fe4ff */
[----:B------:R1:W5:Y:S04]  /*0200*/  @P0 LDG.E.128 R84, [R4.64] ;  /* 0x0000000404540981 */ /* 0x000368000c1e1d00 */
[----:B------:R1:W5:Y:S04]  /*0210*/  @P0 LDG.E.128 R80, [R4.64+0x10] ;  /* 0x0000100404500981 */ /* 0x000368000c1e1d00 */
[----:B------:R1:W5:Y:S01]  /*0220*/  @P0 LDG.E.128 R76, [R4.64+0x1000] ;  /* 0x00100004044c0981 */ /* 0x000362000c1e1d00 */
[----:B0-----:R-:W-:-:S03]  /*0230*/  LEA.HI R100, R102, UR6, RZ, 0x19 ;  /* 0x0000000666647c11 */ /* 0x001fc6000f8fc8ff */
[----:B------:R1:W5:Y:S01]  /*0240*/  @P0 LDG.E.128 R72, [R4.64+0x1010] ;  /* 0x0010100404480981 */ /* 0x000362000c1e1d00 */
[----:B------:R-:W-:-:S03]  /*0250*/  ISETP.GE.AND P1, PT, R100, c[0x0][0x164], PT ;  /* 0x0000590064007a0c */ /* 0x000fc60003f26270 */
[----:B------:R1:W5:Y:S04]  /*0260*/  @P0 LDG.E.128 R68, [R4.64+0x2000] ;  /* 0x0020000404440981 */ /* 0x000368000c1e1d00 */
[----:B------:R1:W5:Y:S04]  /*0270*/  @P0 LDG.E.128 R64, [R4.64+0x2010] ;  /* 0x0020100404400981 */ /* 0x000368000c1e1d00 */
[----:B------:R1:W5:Y:S04]  /*0280*/  @P0 LDG.E.128 R60, [R4.64+0x3000] ;  /* 0x00300004043c0981 */ /* 0x000368000c1e1d00 */
[----:B------:R1:W5:Y:S04]  /*0290*/  @P0 LDG.E.128 R56, [R4.64+0x3010] ;  /* 0x0030100404380981 */ /* 0x000368000c1e1d00 */
[----:B------:R1:W5:Y:S04]  /*02a0*/  @P0 LDG.E.128 R52, [R4.64+0x4000] ;  /* 0x0040000404340981 */ /* 0x000368000c1e1d00 */
[----:B------:R1:W5:Y:S01]  /*02b0*/  @P0 LDG.E.128 R48, [R4.64+0x4010] ;  /* 0x0040100404300981 */ /* 0x000362000c1e1d00 */
[----:B------:R-:W-:Y:S05]  /*02c0*/  @P1 EXIT ;  /* 0x000000000000194d */ /* 0x000fea0003800000 */
[----:B------:R0:W5:Y:S04]  /*02d0*/  LDG.E.128 R44, [R2.64] ;  /* 0x00000004022c7981 */ /* 0x000168000c1e1d00 */
[----:B------:R0:W5:Y:S04]  /*02e0*/  LDG.E.128 R40, [R2.64+0x10] ;  /* 0x0000100402287981 */ /* 0x000168000c1e1d00 */
[----:B------:R0:W5:Y:S04]  /*02f0*/  LDG.E.128 R36, [R2.64+0x1000] ;  /* 0x0010000402247981 */ /* 0x000168000c1e1d00 */
[----:B------:R0:W5:Y:S04]  /*0300*/  LDG.E.128 R32, [R2.64+0x1010] ;  /* 0x0010100402207981 */ /* 0x000168000c1e1d00 */
[----:B------:R0:W5:Y:S04]  /*0310*/  LDG.E.128 R28, [R2.64+0x2000] ;  /* 0x00200004021c7981 */ /* 0x000168000c1e1d00 */
[----:B------:R0:W5:Y:S04]  /*0320*/  LDG.E.128 R24, [R2.64+0x2010] ;  /* 0x0020100402187981 */ /* 0x000168000c1e1d00 */
[----:B------:R0:W5:Y:S04]  /*0330*/  LDG.E.128 R20, [R2.64+0x3000] ;  /* 0x0030000402147981 */ /* 0x000168000c1e1d00 */
[----:B------:R0:W5:Y:S04]  /*0340*/  LDG.E.128 R16, [R2.64+0x3010] ;  /* 0x0030100402107981 */ /* 0x000168000c1e1d00 */
[----:B------:R0:W5:Y:S04]  /*0350*/  LDG.E.128 R12, [R2.64+0x4000] ;  /* 0x00400004020c7981 */ /* 0x000168000c1e1d00 */
[----:B------:R0:W5:Y:S01]  /*0360*/  LDG.E.128 R8, [R2.64+0x4010] ;  /* 0x0040100402087981 */ /* 0x000162000c1e1d00 */
[----:B------:R-:W-:Y:S01]  /*0370*/  MOV R0, c[0x0][0x180] ;  /* 0x0000600000007a02 */ /* 0x000fe20000000f00 */
[----:B------:R-:W-:Y:S01]  /*0380*/  HFMA2.MMA R98, -RZ, RZ, 0, 5.9604644775390625e-08 ;  /* 0x00000001ff627435 */ /* 0x000fe200000001ff */
[----:B------:R-:W-:-:S02]  /*0390*/  ULDC.U8 UR6, c[0x0][0x1f0] ;  /* 0x00007c0000067ab9 */ /* 0x000fc40000000000 */
[----:B------:R-:W-:Y:S02]  /*03a0*/  LOP3.LUT P0, RZ, R0, c[0x0][0x1c0], RZ, 0xfc, !PT ;  /* 0x0000700000ff7a12 */ /* 0x000fe4000780fcff */
[----:B------:R-:W-:-:S04]  /*03b0*/  MOV R0, c[0x0][0x184] ;  /* 0x0000610000007a02 */ /* 0x000fc80000000f00 */
[----:B0-----:R-:W-:Y:S02]  /*03c0*/  LOP3.LUT P0, RZ, R0, c[0x0][0x1c4], RZ, 0xfc, P0 ;  /* 0x0000710000ff7a12 */ /* 0x001fe4000000fcff */
.L_x_7952:
[----:B------:R-:W-:Y:S01]  /*03d0*/  ISETP.NE.U32.AND P1, PT, RZ, c[0x0][0x1c0], PT ;  /* 0x00007000ff007a0c */ /* 0x000fe20003f25070 */
[----:B------:R-:W-:Y:S01]  /*03e0*/  IMAD R2, R100, c[0x0][0x168], RZ ;  /* 0x00005a0064027a24 */ /* 0x000fe200078e02ff */
[----:B------:R-:W-:Y:S02]  /*03f0*/  LOP3.LUT R0, R102, 0x7f, RZ, 0xc0, !PT ;  /* 0x0000007f66007812 */ /* 0x000fe400078ec0ff */
[----:B------:R-:W-:Y:S02]  /*0400*/  ISETP.NE.AND.EX P1, PT, RZ, c[0x0][0x1c4], PT, P1 ;  /* 0x00007100ff007a0c */ /* 0x000fe40003f25310 */
[----:B------:R-:W-:Y:S02]  /*0410*/  SHF.R.S32.HI R3, RZ, 0x1f, R2 ;  /* 0x0000001fff037819 */ /* 0x000fe40000011402 */
[----:B------:R-:W-:Y:S02]  /*0420*/  ISETP.NE.U32.AND P2, PT, RZ, c[0x0][0x180], PT ;  /* 0x00006000ff007a0c */ /* 0x000fe40003f45070 */
[----:B------:R-:W-:-:S02]  /*0430*/  LEA.HI R3, R3, R2, RZ, 0x3 ;  /* 0x0000000203037211 */ /* 0x000fc400078f18ff */
[----:B------:R-:W-:Y:S02]  /*0440*/  MOV R114, 0x10 ;  /* 0x0000001000727802 */ /* 0x000fe40000000f00 */
[----:B------:R-:W-:Y:S02]  /*0450*/  LEA.HI.SX32 R0, R3, R0, 0x1d ;  /* 0x0000000003007211 */ /* 0x000fe400078feaff */
[----:B------:R-:W-:Y:S02]  /*0460*/  ISETP.NE.AND.EX P2, PT, RZ, c[0x0][0x184], PT, P2 ;  /* 0x00006100ff007a0c */ /* 0x000fe40003f45320 */
[----:B------:R-:W-:Y:S01]  /*0470*/  @P1 MOV R3, 0x2 ;  /* 0x0000000200031802 */ /* 0x000fe20000000f00 */
[----:B------:R-:W-:-:S04]  /*0480*/  IMAD.WIDE.U32 R92, R0, R114, c[0x0][0x170] ;  /* 0x00005c00005c7625 */ /* 0x000fc800078e0072 */
[----:B------:R-:W-:Y:S02]  /*0490*/  @P1 IMAD.WIDE R2, R100, R3, c[0x0][0x1c0] ;  /* 0x0000700064021625 */ /* 0x000fe400078e0203 */
[----:B------:R-:W2:Y:S04]  /*04a0*/  LDG.E.128 R92, [R92.64] ;  /* 0x000000045c5c7981 */ /* 0x000ea8000c1e1d00 */
[----:B------:R-:W3:Y:S01]  /*04b0*/  @P1 LDG.E.U16 R2, [R2.64] ;  /* 0x0000000402021981 */ /* 0x000ee2000c1e1500 */
[----:B------:R-:W-:-:S05]  /*04c0*/  @P2 IMAD.WIDE.U32 R96, R0, R114, c[0x0][0x180] ;  /* 0x0000600000602625 */ /* 0x000fca00078e0072 */
[----:B-1---5:R0:W5:Y:S01]  /*04d0*/  @P2 LDG.E.128 R4, [R96.64] ;  /* 0x0000000460042981 */ /* 0x022162000c1e1d00 */
[----:B------:R-:W-:-:S04]  /*04e0*/  ISETP.NE.U32.AND P3, PT, RZ, c[0x0][0x180], PT ;  /* 0x00006000ff007a0c */ /* 0x000fc80003f65070 */
[----:B------:R-:W-:Y:S02]  /*04f0*/  ISETP.NE.AND.EX P3, PT, RZ, c[0x0][0x184], PT, P3 ;  /* 0x00006100ff007a0c */ /* 0x000fe40003f65330 */
[----:B------:R-:W-:Y:S02]  /*0500*/  MOV R116, 0x3f800000 ;  /* 0x3f80000000747802 */ /* 0x000fe40000000f00 */
[----:B--2---:R-:W-:Y:S02]  /*0510*/  PRMT R115, RZ, 0x5410, R92 ;  /* 0x00005410ff737816 */ /* 0x004fe4000000005c */
[----:B---3--:R-:W-:-:S05]  /*0520*/  @P1 PRMT R116, RZ, 0x5410, R2 ;  /* 0x00005410ff741816 */ /* 0x008fca0000000002 */
[----:B------:R-:W-:Y:S02]  /*0530*/  FMUL.FTZ R115, R115, R116 ;  /* 0x0000007473737220 */ /* 0x000fe40000410000 */
[----:B------:R-:W-:Y:S05]  /*0540*/  @P3 BRA `(.L_x_7829) ;  /* 0x0000002000003947 */ /* 0x000fea0003800000 */
[----:B0-----:R-:W-:Y:S05]  /*0550*/  @P0 BRA `(.L_x_7830) ;  /* 0x0000003000000947 */ /* 0x001fea0003800000 */
[----:B------:R-:W-:Y:S05]  /*0560*/  BRA `(.L_x_7831) ;  /* 0x0000004000007947 */ /* 0x000fea0003800000 */
.L_x_7829:
[----:B0----5:R-:W-:-:S05]  /*0570*/  PRMT R2, RZ, 0x5410, R4 ;  /* 0x00005410ff027816 */ /* 0x021fca0000000004 */
[----:B------:R-:W-:-:S05]  /*0580*/  FADD.FTZ R115, R115, R2 ;  /* 0x0000000273737221 */ /* 0x000fca0000010000 */
.L_x_7830:
[----:B------:R-:W-:-:S04]  /*0590*/  F2FP.BF16.PACK_AB R2, RZ, R115 ;  /* 0x00000073ff02723e */ /* 0x000fc800000010ff */
[----:B------:R-:W-:Y:S02]  /*05a0*/  PRMT R88, R2, 0x7610, R88 ;  /* 0x0000761002587816 */ /* 0x000fe40000000058 */
.L_x_7831:
[----:B------:R-:W-:-:S05]  /*05b0*/  PRMT R113, RZ, 0x7610, R92 ;  /* 0x00007610ff717816 */ /* 0x000fca000000005c */
[----:B------:R-:W-:Y:S01]  /*05c0*/  FMUL.FTZ R113, R113, R116 ;  /* 0x0000007471717220 */ /* 0x000fe20000410000 */
[----:B------:R-:W-:Y:S05]  /*05d0*/  @P3 BRA `(.L_x_7832) ;  /* 0x0000002000003947 */ /* 0x000fea0003800000 */
[----:B------:R-:W-:Y:S05]  /*05e0*/  @P0 BRA `(.L_x_7833) ;  /* 0x0000003000000947 */ /* 0x000fea0003800000 */
[----:B------:R-:W-:Y:S05]  /*05f0*/  BRA `(.L_x_7834) ;  /* 0x0000004000007947 */ /* 0x000fea0003800000 */
.L_x_7832:
[----:B-----5:R-:W-:-:S05]  /*0600*/  PRMT R2, RZ, 0x7610, R4 ;  /* 0x00007610ff027816 */ /* 0x020fca0000000004 */
[----:B------:R-:W-:-:S05]  /*0610*/  FADD.FTZ R113, R113, R2 ;  /* 0x0000000271717221 */ /* 0x000fca0000010000 */
.L_x_7833:
[----:B------:R-:W-:-:S04]  /*0620*/  F2FP.BF16.PACK_AB R2, RZ, R113 ;  /* 0x00000071ff02723e */ /* 0x000fc800000010ff */
[----:B------:R-:W-:Y:S02]  /*0630*/  PRMT R88, R88, 0x5410, R2 ;  /* 0x0000541058587816 */ /* 0x000fe40000000002 */
.L_x_7834:
[----:B------:R-:W-:-:S05]  /*0640*/  PRMT R111, RZ, 0x5410, R93 ;  /* 0x00005410ff6f7816 */ /* 0x000fca000000005d */
[----:B------:R-:W-:Y:S01]  /*0650*/  FMUL.FTZ R111, R111, R116 ;  /* 0x000000746f6f7220 */ /* 0x000fe20000410000 */
[----:B------:R-:W-:Y:S05]  /*0660*/  @P3 BRA `(.L_x_7835) ;  /* 0x0000002000003947 */ /* 0x000fea0003800000 */
[----:B------:R-:W-:Y:S05]  /*0670*/  @P0 BRA `(.L_x_7836) ;  /* 0x0000003000000947 */ /* 0x000fea0003800000 */
[----:B------:R-:W-:Y:S05]  /*0680*/  BRA `(.L_x_7837) ;  /* 0x0000004000007947 */ /* 0x000fea0003800000 */
.L_x_7835:
[----:B-----5:R-:W-:-:S05]  /*0690*/  PRMT R2, RZ, 0x5410, R5 ;  /* 0x00005410ff027816 */ /* 0x020fca0000000005 */
[----:B------:R-:W-:-:S05]  /*06a0*/  FADD.FTZ R111, R111, R2 ;  /* 0x000000026f6f7221 */ /* 0x000fca0000010000 */
.L_x_7836:
[----:B------:R-:W-:-:S04]  /*06b0*/  F2FP.BF16.PACK_AB R2, RZ, R111 ;  /* 0x0000006fff02723e */ /* 0x000fc800000010ff */
[----:B------:R-:W-:Y:S02]  /*06c0*/  PRMT R89, R2, 0x7610, R89 ;  /* 0x0000761002597816 */ /* 0x000fe40000000059 */
.L_x_7837:
[----:B------:R-:W-:-:S05]  /*06d0*/  PRMT R93, RZ, 0x7610, R93 ;  /* 0x00007610ff5d7816 */ /* 0x000fca000000005d */
[----:B------:R-:W-:Y:S01]  /*06e0*/  FMUL.FTZ R109, R93, R116 ;  /* 0x000000745d6d7220 */ /* 0x000fe20000410000 */
[----:B------:R-:W-:Y:S05]  /*06f0*/  @P3 BRA `(.L_x_7838) ;  /* 0x0000002000003947 */ /* 0x000fea0003800000 */
[----:B------:R-:W-:Y:S05]  /*0700*/  @P0 BRA `(.L_x_7839) ;  /* 0x0000003000000947 */ /* 0x000fea0003800000 */
[----:B------:R-:W-:Y:S05]  /*0710*/  BRA `(.L_x_7840) ;  /* 0x0000004000007947 */ /* 0x000fea0003800000 */
.L_x_7838:
[----:B-----5:R-:W-:-:S05]  /*0720*/  PRMT R2, RZ, 0x7610, R5 ;  /* 0x00007610ff027816 */ /* 0x020fca0000000005 */
[----:B------:R-:W-:-:S05]  /*0730*/  FADD.FTZ R109, R109, R2 ;  /* 0x000000026d6d7221 */ /* 0x000fca0000010000 */
.L_x_7839:
[----:B------:R-:W-:-:S04]  /*0740*/  F2FP.BF16.PACK_AB R2, RZ, R109 ;  /* 0x0000006dff02723e */ /* 0x000fc800000010ff */
[----:B------:R-:W-:Y:S02]  /*0750*/  PRMT R89, R89, 0x5410, R2 ;  /* 0x0000541059597816 */ /* 0x000fe40000000002 */
.L_x_7840:
[----:B------:R-:W-:-:S05]  /*0760*/  PRMT R107, RZ, 0x5410, R94 ;  /* 0x00005410ff6b7816 */ /* 0x000fca000000005e */
[----:B------:R-:W-:Y:S01]  /*0770*/  FMUL.FTZ R107, R107, R116 ;  /* 0x000000746b6b7220 */ /* 0x000fe20000410000 */
[----:B------:R-:W-:Y:S05]  /*0780*/  @P3 BRA `(.L_x_7841) ;  /* 0x0000002000003947 */ /* 0x000fea0003800000 */
[----:B------:R-:W-:Y:S05]  /*0790*/  @P0 BRA `(.L_x_7842) ;  /* 0x0000003000000947 */ /* 0x000fea0003800000 */
[----:B------:R-:W-:Y:S05]  /*07a0*/  BRA `(.L_x_7843) ;  /* 0x0000004000007947 */ /* 0x000fea0003800000 */
.L_x_7841:
[----:B-----5:R-:W-:-:S05]  /*07b0*/  PRMT R2, RZ, 0x5410, R6 ;  /* 0x00005410ff027816 */ /* 0x020fca0000000006 */
[----:B------:R-:W-:-:S05]  /*07c0*/  FADD.FTZ R107, R107, R2 ;  /* 0x000000026b6b7221 */ /* 0x000fca0000010000 */
.L_x_7842:
[----:B------:R-:W-:-:S04]  /*07d0*/  F2FP.BF16.PACK_AB R2, RZ, R107 ;  /* 0x0000006bff02723e */ /* 0x000fc800000010ff */
[----:B------:R-:W-:Y:S02]  /*07e0*/  PRMT R90, R2, 0x7610, R90 ;  /* 0x00007610025a7816 */ /* 0x000fe4000000005a */
.L_x_7843:
[----:B------:R-:W-:-:S05]  /*07f0*/  PRMT R105, RZ, 0x7610, R94 ;  /* 0x00007610ff697816 */ /* 0x000fca000000005e */
[----:B------:R-:W-:Y:S01]  /*0800*/  FMUL.FTZ R105, R105, R116 ;  /* 0x0000007469697220 */ /* 0x000fe20000410000 */
[----:B------:R-:W-:Y:S05]  /*0810*/  @P3 BRA `(.L_x_7844) ;  /* 0x0000002000003947 */ /* 0x000fea0003800000 */
[----:B------:R-:W-:Y:S05]  /*0820*/  @P0 BRA `(.L_x_7845) ;  /* 0x0000003000000947 */ /* 0x000fea0003800000 */
[----:B------:R-:W-:Y:S05]  /*0830*/  BRA `(.L_x_7846) ;  /* 0x0000004000007947 */ /* 0x000fea0003800000 */
.L_x_7844:
[----:B-----5:R-:W-:-:S05]  /*0840*/  PRMT R2, RZ, 0x7610, R6 ;  /* 0x00007610ff027816 */ /* 0x020fca0000000006 */
[----:B------:R-:W-:-:S05]  /*0850*/  FADD.FTZ R105, R105, R2 ;  /* 0x0000000269697221 */ /* 0x000fca0000010000 */
.L_x_7845:
[----:B------:R-:W-:-:S04]  /*0860*/  F2FP.BF16.PACK_AB R2, RZ, R105 ;  /* 0x00000069ff02723e */ /* 0x000fc800000010ff */
[----:B------:R-:W-:Y:S02]  /*0870*/  PRMT R90, R90, 0x5410, R2 ;  /* 0x000054105a5a7816 */ /* 0x000fe40000000002 */
.L_x_7846:
[----:B------:R-:W-:-:S05]  /*0880*/  PRMT R103, RZ, 0x5410, R95 ;  /* 0x00005410ff677816 */ /* 0x000fca000000005f */
[----:B------:R-:W-:Y:S01]  /*0890*/  FMUL.FTZ R103, R103, R116 ;  /* 0x0000007467677220 */ /* 0x000fe20000410000 */
[----:B------:R-:W-:Y:S05]  /*08a0*/  @P3 BRA `(.L_x_7847) ;  /* 0x0000002000003947 */ /* 0x000fea0003800000 */
[----:B------:R-:W-:Y:S05]  /*08b0*/  @P0 BRA `(.L_x_7848) ;  /* 0x0000003000000947 */ /* 0x000fea0003800000 */
[----:B------:R-:W-:Y:S05]  /*08c0*/  BRA `(.L_x_7849) ;  /* 0x0000004000007947 */ /* 0x000fea0003800000 */
.L_x_7847:
[----:B-----5:R-:W-:-:S05]  /*08d0*/  PRMT R2, RZ, 0x5410, R7 ;  /* 0x00005410ff027816 */ /* 0x020fca0000000007 */
[----:B------:R-:W-:-:S05]  /*08e0*/  FADD.FTZ R103, R103, R2 ;  /* 0x0000000267677221 */ /* 0x000fca0000010000 */
.L_x_7848:
[----:B------:R-:W-:-:S04]  /*08f0*/  F2FP.BF16.PACK_AB R2, RZ, R103 ;  /* 0x00000067ff02723e */ /* 0x000fc800000010ff */
[----:B------:R-:W-:Y:S02]  /*0900*/  PRMT R91, R2, 0x7610, R91 ;  /* 0x00007610025b7816 */ /* 0x000fe4000000005b */
.L_x_7849:
[----:B------:R-:W-:-:S05]  /*0910*/  PRMT R95, RZ, 0x7610, R95 ;  /* 0x00007610ff5f7816 */ /* 0x000fca000000005f */
[----:B------:R-:W-:Y:S01]  /*0920*/  FMUL.FTZ R101, R95, R116 ;  /* 0x000000745f657220 */ /* 0x000fe20000410000 */
[----:B------:R-:W-:Y:S05]  /*0930*/  @P3 BRA `(.L_x_7850) ;  /* 0x0000002000003947 */ /* 0x000fea0003800000 */
[----:B------:R-:W-:Y:S05]  /*0940*/  @P0 BRA `(.L_x_7851) ;  /* 0x0000003000000947 */ /* 0x000fea0003800000 */
[----:B------:R-:W-:Y:S05]  /*0950*/  BRA `(.L_x_7852) ;  /* 0x0000004000007947 */ /* 0x000fea0003800000 */
.L_x_7850:
[----:B-----5:R-:W-:-:S05]  /*0960*/  PRMT R2, RZ, 0x7610, R7 ;  /* 0x00007610ff027816 */ /* 0x020fca0000000007 */
[----:B------:R-:W-:-:S05]  /*0970*/  FADD.FTZ R101, R101, R2 ;  /* 0x0000000265657221 */ /* 0x000fca0000010000 */
.L_x_7851:
[----:B------:R-:W-:-:S04]  /*0980*/  F2FP.BF16.PACK_AB R2, RZ, R101 ;  /* 0x00000065ff02723e */ /* 0x000fc800000010ff */
[----:B------:R-:W-:Y:S02]  /*0990*/  PRMT R91, R91, 0x5410, R2 ;  /* 0x000054105b5b7816 */ /* 0x000fe40000000002 */
.L_x_7852:
[C---:B------:R-:W-:Y:S01]  /*09a0*/  IADD3 R129, R0.reuse, 0x80, RZ ;  /* 0x0000008000817810 */ /* 0x040fe20007ffe0ff */
[----:B------:R-:W-:-:S04]  /*09b0*/  @P0 IMAD.WIDE.U32 R2, R0, R114, c[0x0][0x188] ;  /* 0x0000620000020625 */ /* 0x000fc800078e0072 */
[CC--:B------:R-:W-:Y:S01]  /*09c0*/  IMAD.WIDE.U32 R92, R129.reuse, R114.reuse, c[0x0][0x170] ;  /* 0x00005c00815c7625 */ /* 0x0c0fe200078e0072 */
[----:B------:R0:W-:Y:S05]  /*09d0*/  @P0 STG.E.128 [R2.64], R88 ;  /* 0x0000005802000986 */ /* 0x0001ea000c101d04 */
[----:B------:R-:W2:Y:S01]  /*09e0*/  LDG.E.128 R92, [R92.64] ;  /* 0x000000045c5c7981 */ /* 0x000ea2000c1e1d00 */
[----:B------:R-:W-:-:S05]  /*09f0*/  @P2 IMAD.WIDE.U32 R96, R129, R114, c[0x0][0x180] ;  /* 0x0000600081602625 */ /* 0x000fca00078e0072 */
[----:B-----5:R0:W5:Y:S01]  /*0a00*/  @P2 LDG.E.128 R4, [R96.64] ;  /* 0x0000000460042981 */ /* 0x020162000c1e1d00 */
[----:B--2---:R-:W-:-:S05]  /*0a10*/  PRMT R99, RZ, 0x5410, R92 ;  /* 0x00005410ff637816 */ /* 0x004fca000000005c */
[----:B------:R-:W-:Y:S01]  /*0a20*/  FMUL.FTZ R99, R99, R116 ;  /* 0x0000007463637220 */ /* 0x000fe20000410000 */
[----:B------:R-:W-:Y:S05]  /*0a30*/  @P3 BRA `(.L_x_7853) ;  /* 0x0000002000003947 */ /* 0x000fea0003800000 */
[----:B0-----:R-:W-:Y:S05]  /*0a40*/  @P0 BRA `(.L_x_7854) ;  /* 0x0000003000000947 */ /* 0x001fea0003800000 */
[----:B------:R-:W-:Y:S05]  /*0a50*/  BRA `(.L_x_7855) ;  /* 0x0000004000007947 */ /* 0x000fea0003800000 */
.L_x_7853:
[----:B0----5:R-:W-:-:S05]  /*0a60*/  PRMT R2, RZ, 0x5410, R4 ;  /* 0x00005410ff027816 */ /* 0x021fca0000000004 */
[----:B------:R-:W-:-:S05]  /*0a70*/  FADD.FTZ R99, R2, R99 ;  /* 0x0000006302637221 */ /* 0x000fca0000010000 */
.L_x_7854:
[----:B------:R-:W-:-:S04]  /*0a80*/  F2FP.BF16.PACK_AB R2, RZ, R99 ;  /* 0x00000063ff02723e */ /* 0x000fc800000010ff */
[----:B------:R-:W-:Y:S02]  /*0a90*/  PRMT R88, R2, 0x7610, R88 ;  /* 0x0000761002587816 */ /* 0x000fe40000000058 */
.L_x_7855:
[----:B------:R-:W-:-:S05]  /*0aa0*/  PRMT R119, RZ, 0x7610, R92 ;  /* 0x00007610ff777816 */ /* 0x000fca000000005c */
[----:B------:R-:W-:Y:S01]  /*0ab0*/  FMUL.FTZ R119, R119, R116 ;  /* 0x0000007477777220 */ /* 0x000fe20000410000 */
[----:B------:R-:W-:Y:S05]  /*0ac0*/  @P3 BRA `(.L_x_7856) ;  /* 0x0000002000003947 */ /* 0x000fea0003800000 */
[----:B------:R-:W-:Y:S05]  /*0ad0*/  @P0 BRA `(.L_x_7857) ;  /* 0x0000003000000947 */ /* 0x000fea0003800000 */
[----:B------:R-:W-:Y:S05]  /*0ae0*/  BRA `(.L_x_7858) ;  /* 0x0000004000007947 */ /* 0x000fea0003800000 */
.L_x_7856:
[----:B-----5:R-:W-:-:S05]  /*0af0*/  PRMT R2, RZ, 0x7610, R4 ;  /* 0x00007610ff027816 */ /* 0x020fca0000000004 */
[----:B------:R-:W-:-:S05]  /*0b00*/  FADD.FTZ R119, R2, R119 ;  /* 0x0000007702777221 */ /* 0x000fca0000010000 */
.L_x_7857:
[----:B------:R-:W-:-:S04]  /*0b10*/  F2FP.BF16.PACK_AB R2, RZ, R119 ;  /* 0x00000077ff02723e */ /* 0x000fc800000010ff */
[----:B------:R-:W-:Y:S02]  /*0b20*/  PRMT R88, R88, 0x5410, R2 ;  /* 0x0000541058587816 */ /* 0x000fe40000000002 */
.L_x_7858:
[----:B------:R-:W-:-:S05]  /*0b30*/  PRMT R117, RZ, 0x5410, R93 ;  /* 0x00005410ff757816 */ /* 0x000fca000000005d */
[----:B------:R-:W-:Y:S01]  /*0b40*/  FMUL.FTZ R117, R117, R116 ;  /* 0x0000007475757220 */ /* 0x000fe20000410000 */
[----:B------:R-:W-:Y:S05]  /*0b50*/  @P3 BRA `(.L_x_7859) ;  /* 0x0000002000003947 */ /* 0x000fea0003800000 */
[----:B------:R-:W-:Y:S05]  /*0b60*/  @P0 BRA `(.L_x_7860) ;  /* 0x0000003000000947 */ /* 0x000fea0003800000 */
[----:B------:R-:W-:Y:S05]  /*0b70*/  BRA `(.L_x_7861) ;  /* 0x0000004000007947 */ /* 0x000fea0003800000 */
.L_x_7859:
[----:B-----5:R-:W-:-:S05]  /*0b80*/  PRMT R2, RZ, 0x5410, R5 ;  /* 0x00005410ff027816 */ /* 0x020fca0000000005 */
[----:B------:R-:W-:-:S05]  /*0b90*/  FADD.FTZ R117, R2, R117 ;  /* 0x0000007502757221 */ /* 0x000fca0000010000 */
.L_x_7860:
[----:B------:R-:W-:-:S04]  /*0ba0*/  F2FP.BF16.PACK_AB R2, RZ, R117 ;  /* 0x00000075ff02723e */ /* 0x000fc800000010ff */
[----:B------:R-:W-:Y:S02]  /*0bb0*/  PRMT R89, R2, 0x7610, R89 ;  /* 0x0000761002597816 */ /* 0x000fe40000000059 */
.L_x_7861:
[----:B------:R-:W-:-:S05]  /*0bc0*/  PRMT R93, RZ, 0x7610, R93 ;  /* 0x00007610ff5d7816 */ /* 0x000fca000000005d */
[----:B------:R-:W-:Y:S01]  /*0bd0*/  FMUL.FTZ R123, R93, R116 ;  /* 0x000000745d7b7220 */ /* 0x000fe20000410000 */
[----:B------:R-:W-:Y:S05]  /*0be0*/  @P3 BRA `(.L_x_7862) ;  /* 0x0000002000003947 */ /* 0x000fea0003800000 */
[----:B------:R-:W-:Y:S05]  /*0bf0*/  @P0 BRA `(.L_x_7863) ;  /* 0x0000003000000947 */ /* 0x000fea0003800000 */
[----:B------:R-:W-:Y:S05]  /*0c00*/  BRA `(.L_x_7864) ;  /* 0x0000004000007947 */ /* 0x000fea0003800000 */
.L_x_7862:
[----:B-----5:R-:W-:-:S05]  /*0c10*/  PRMT R2, RZ, 0x7610, R5 ;  /* 0x00007610ff027816 */ /* 0x020fca0000000005 */
[----:B------:R-:W-:-:S05]  /*0c20*/  FADD.FTZ R123, R2, R123 ;  /* 0x0000007b027b7221 */ /* 0x000fca0000010000 */
.L_x_7863:
[----:B------:R-:W-:-:S04]  /*0c30*/  F2FP.BF16.PACK_AB R2, RZ, R123 ;  /* 0x0000007bff02723e */ /* 0x000fc800000010ff */
[----:B------:R-:W-:Y:S02]  /*0c40*/  PRMT R89, R89, 0x5410, R2 ;  /* 0x0000541059597816 */ /* 0x000fe40000000002 */
.L_x_7864:
[----:B------:R-:W-:-:S05]  /*0c50*/  PRMT R121, RZ, 0x5410, R94 ;  /* 0x00005410ff797816 */ /* 0x000fca000000005e */
[----:B------:R-:W-:Y:S01]  /*0c60*/  FMUL.FTZ R121, R121, R116 ;  /* 0x0000007479797220 */ /* 0x000fe20000410000 */
[----:B------:R-:W-:Y:S05]  /*0c70*/  @P3 BRA `(.L_x_7865) ;  /* 0x0000002000003947 */ /* 0x000fea0003800000 */
[----:B------:R-:W-:Y:S05]  /*0c80*/  @P0 BRA `(.L_x_7866) ;  /* 0x0000003000000947 */ /* 0x000fea0003800000 */
[----:B------:R-:W-:Y:S05]  /*0c90*/  BRA `(.L_x_7867) ;  /* 0x0000004000007947 */ /* 0x000fea0003800000 */
.L_x_7865:
[----:B-----5:R-:W-:-:S05]  /*0ca0*/  PRMT R2, RZ, 0x5410, R6 ;  /* 0x00005410ff027816 */ /* 0x020fca0000000006 */
[----:B------:R-:W-:-:S05]  /*0cb0*/  FADD.FTZ R121, R2, R121 ;  /* 0x0000007902797221 */ /* 0x000fca0000010000 */
.L_x_7866:
[----:B------:R-:W-:-:S04]  /*0cc0*/  F2FP.BF16.PACK_AB R2, RZ, R121 ;  /* 0x00000079ff02723e */ /* 0x000fc800000010ff */
[----:B------:R-:W-:Y:S02]  /*0cd0*/  PRMT R90, R2, 0x7610, R90 ;  /* 0x00007610025a7816 */ /* 0x000fe4000000005a */
.L_x_7867:
[----:B------:R-:W-:-:S05]  /*0ce0*/  PRMT R127, RZ, 0x7610, R94 ;  /* 0x00007610ff7f7816 */ /* 0x000fca000000005e */
[----:B------:R-:W-:Y:S01]  /*0cf0*/  FMUL.FTZ R127, R127, R116 ;  /* 0x000000747f7f7220 */ /* 0x000fe20000410000 */
[----:B------:R-:W-:Y:S05]  /*0d00*/  @P3 BRA `(.L_x_7868) ;  /* 0x0000002000003947 */ /* 0x000fea0003800000 */
[----:B------:R-:W-:Y:S05]  /*0d10*/  @P0 BRA `(.L_x_7869) ;  /* 0x0000003000000947 */ /* 0x000fea0003800000 */
[----:B------:R-:W-:Y:S05]  /*0d20*/  BRA `(.L_x_7870) ;  /* 0x0000004000007947 */ /* 0x000fea0003800000 */
.L_x_7868:
[----:B-----5:R-:W-:-:S05]  /*0d30*/  PRMT R2, RZ, 0x7610, R6 ;  /* 0x00007610ff027816 */ /* 0x020fca0000000006 */
[----:B------:R-:W-:-:S05]  /*0d40*/  FADD.FTZ R127, R2, R127 ;  /* 0x0000007f027f7221 */ /* 0x000fca0000010000 */
.L_x_7869:
[----:B------:R-:W-:-:S04]  /*0d50*/  F2FP.BF16.PACK_AB R2, RZ, R127 ;  /* 0x0000007fff02723e */ /* 0x000fc800000010ff */
[----:B------:R-:W-:Y:S02]  /*0d60*/  PRMT R90, R90, 0x5410, R2 ;  /* 0x000054105a5a7816 */ /* 0x000fe40000000002 */
.L_x_7870:
[----:B------:R-:W-:-:S05]  /*0d70*/  PRMT R125, RZ, 0x5410, R95 ;  /* 0x00005410ff7d7816 */ /* 0x000fca000000005f */
[----:B------:R-:W-:Y:S01]  /*0d80*/  FMUL.FTZ R125, R125, R116 ;  /* 0x000000747d7d7220 */ /* 0x000fe20000410000 */
[----:B------:R-:W-:Y:S05]  /*0d90*/  @P3 BRA `(.L_x_7871) ;  /* 0x0000002000003947 */ /* 0x000fea0003800000 */
[----:B------:R-:W-:Y:S05]  /*0da0*/  @P0 BRA `(.L_x_7872) ;  /* 0x0000003000000947 */ /* 0x000fea0003800000 */
[----:B------:R-:W-:Y:S05]  /*0db0*/  BRA `(.L_x_7873) ;  /* 0x0000004000007947 */ /* 0x000fea0003800000 */
.L_x_7871:
[----:B-----5:R-:W-:-:S05]  /*0dc0*/  PRMT R2, RZ, 0x5410, R7 ;  /* 0x00005410ff027816 */ /* 0x020fca0000000007 */
[----:B------:R-:W-:-:S05]  /*0dd0*/  FADD.FTZ R125, R2, R125 ;  /* 0x0000007d027d7221 */ /* 0x000fca0000010000 */
.L_x_7872:
[----:B------:R-:W-:-:S04]  /*0de0*/  F2FP.BF16.PACK_AB R2, RZ, R125 ;  /* 0x0000007dff02723e */ /* 0x000fc800000010ff */
[----:B------:R-:W-:Y:S02]  /*0df0*/  PRMT R91, R2, 0x7610, R91 ;  /* 0x00007610025b7816 */ /* 0x000fe4000000005b */
.L_x_7873:
[----:B------:R-:W-:-:S05]  /*0e00*/  PRMT R95, RZ, 0x7610, R95 ;  /* 0x00007610ff5f7816 */ /* 0x000fca000000005f */
[----:B------:R-:W-:Y:S01]  /*0e10*/  FMUL.FTZ R131, R95, R116 ;  /* 0x000000745f837220 */ /* 0x000fe20000410000 */
[----:B------:R-:W-:Y:S05]  /*0e20*/  @P3 BRA `(.L_x_7874) ;  /* 0x0000002000003947 */ /* 0x000fea0003800000 */
[----:B------:R-:W-:Y:S05]  /*0e30*/  @P0 BRA `(.L_x_7875) ;  /* 0x0000003000000947 */ /* 0x000fea0003800000 */
[----:B------:R-:W-:Y:S05]  /*0e40*/  BRA `(.L_x_7876) ;  /* 0x0000004000007947 */ /* 0x000fea0003800000 */
.L_x_7874:
[----:B-----5:R-:W-:-:S05]  /*0e50*/  PRMT R2, RZ, 0x7610, R7 ;  /* 0x00007610ff027816 */ /* 0x020fca0000000007 */
[----:B------:R-:W-:-:S05]  /*0e60*/  FADD.FTZ R131, R2, R131 ;  /* 0x0000008302837221 */ /* 0x000fca0000010000 */
.L_x_7875:
[----:B------:R-:W-:-:S04]  /*0e70*/  F2FP.BF16.PACK_AB R2, RZ, R131 ;  /* 0x00000083ff02723e */ /* 0x000fc800000010ff */
[----:B------:R-:W-:Y:S02]  /*0e80*/  PRMT R91, R91, 0x5410, R2 ;  /* 0x000054105b5b7816 */ /* 0x000fe40000000002 */
.L_x_7876:
[----:B------:R-:W-:Y:S01]  /*0e90*/  IADD3 R104, R0, 0x100, RZ ;  /* 0x0000010000687810 */ /* 0x000fe20007ffe0ff */
        /* <DEDUP_REMOVED lines=11> */
.L_x_7877:
[----:B0----5:R-:W-:-:S05]  /*0f50*/  PRMT R2, RZ, 0x5410, R4 ;  /* 0x00005410ff027816 */ /* 0x021fca0000000004 */
[----:B------:R-:W-:-:S05]  /*0f60*/  FADD.FTZ R129, R2, R129 ;  /* 0x0000008102817221 */ /* 0x000fca0000010000 */
.L_x_7878:
[----:B------:R-:W-:-:S04]  /*0f70*/  F2FP.BF16.PACK_AB R2, RZ, R129 ;  /* 0x00000081ff02723e */ /* 0x000fc800000010ff */
[----:B------:R-:W-:Y:S02]  /*0f80*/  PRMT R88, R2, 0x7610, R88 ;  /* 0x0000761002587816 */ /* 0x000fe40000000058 */
.L_x_7879:
[----:B------:R-:W-:-:S05]  /*0f90*/  PRMT R135, RZ, 0x7610, R92 ;  /* 0x00007610ff877816 */ /* 0x000fca000000005c */
[----:B------:R-:W-:Y:S01]  /*0fa0*/  FMUL.FTZ R135, R135, R116 ;  /* 0x0000007487877220 */ /* 0x000fe20000410000 */
[----:B------:R-:W-:Y:S05]  /*0fb0*/  @P3 BRA `(.L_x_7880) ;  /* 0x0000002000003947 */ /* 0x000fea0003800000 */
[----:B------:R-:W-:Y:S05]  /*0fc0*/  @P0 BRA `(.L_x_7881) ;  /* 0x0000003000000947 */ /* 0x000fea0003800000 */
[----:B------:R-:W-:Y:S05]  /*0fd0*/  BRA `(.L_x_7882) ;  /* 0x0000004000007947 */ /* 0x000fea0003800000 */
.L_x_7880:
[----:B-----5:R-:W-:-:S05]  /*0fe0*/  PRMT R2, RZ, 0x7610, R4 ;  /* 0x00007610ff027816 */ /* 0x020fca0000000004 */
[----:B------:R-:W-:-:S05]  /*0ff0*/  FADD.FTZ R135, R2, R135 ;  /* 0x0000008702877221 */ /* 0x000fca0000010000 */
.L_x_7881:
[----:B------:R-:W-:-:S04]  /*1000*/  F2FP.BF16.PACK_AB R2, RZ, R135 ;  /* 0x00000087ff02723e */ /* 0x000fc800000010ff */
[----:B------:R-:W-:Y:S02]  /*1010*/  PRMT R88, R88, 0x5410, R2 ;  /* 0x0000541058587816 */ /* 0x000fe40000000002 */
.L_x_7882:
[----:B------:R-:W-:-:S05]  /*1020*/  PRMT R133, RZ, 0x5410, R93 ;  /* 0x00005410ff857816 */ /* 0x000fca000000005d */
[----:B------:R-:W-:Y:S01]  /*1030*/  FMUL.FTZ R133, R133, R116 ;  /* 0x0000007485857220 */ /* 0x000fe20000410000 */
[----:B------:R-:W-:Y:S05]  /*1040*/  @P3 BRA `(.L_x_7883) ;  /* 0x0000002000003947 */ /* 0x000fea0003800000 */
[----:B------:R-:W-:Y:S05]  /*1050*/  @P0 BRA `(.L_x_7884) ;  /* 0x0000003000000947 */ /* 0x000fea0003800000 */
[----:B------:R-:W-:Y:S05]  /*1060*/  BRA `(.L_x_7885) ;  /* 0x0000004000007947 */ /* 0x000fea0003800000 */
.L_x_7883:
[----:B-----5:R-:W-:-:S05]  /*1070*/  PRMT R2, RZ, 0x5410, R5 ;  /* 0x00005410ff027816 */ /* 0x020fca0000000005 */
[----:B------:R-:W-:-:S05]  /*1080*/  FADD.FTZ R133, R2, R133 ;  /* 0x0000008502857221 */ /* 0x000fca0000010000 */
.L_x_7884:
[----:B------:R-:W-:-:S04]  /*1090*/  F2FP.BF16.PACK_AB R2, RZ, R133 ;  /* 0x00000085ff02723e */ /* 0x000fc800000010ff */
[----:B------:R-:W-:Y:S02]  /*10a0*/  PRMT R89, R2, 0x7610, R89 ;  /* 0x0000761002597816 */ /* 0x000fe40000000059 */
.L_x_7885:
[----:B------:R-:W-:-:S05]  /*10b0*/  PRMT R93, RZ, 0x7610, R93 ;  /* 0x00007610ff5d7816 */ /* 0x000fca000000005d */
[----:B------:R-:W-:Y:S01]  /*10c0*/  FMUL.FTZ R137, R93, R116 ;  /* 0x000000745d897220 */ /* 0x000fe20000410000 */
[----:B------:R-:W-:Y:S05]  /*10d0*/  @P3 BRA `(.L_x_7886) ;  /* 0x0000002000003947 */ /* 0x000fea0003800000 */
[----:B------:R-:W-:Y:S05]  /*10e0*/  @P0 BRA `(.L_x_7887) ;  /* 0x0000003000000947 */ /* 0x000fea0003800000 */
[----:B------:R-:W-:Y:S05]  /*10f0*/  BRA `(.L_x_7888) ;  /* 0x0000004000007947 */ /* 0x000fea0003800000 */
.L_x_7886:
[----:B-----5:R-:W-:-:S05]  /*1100*/  PRMT R2, RZ, 0x7610, R5 ;  /* 0x00007610ff027816 */ /* 0x020fca0000000005 */
[----:B------:R-:W-:-:S05]  /*1110*/  FADD.FTZ R137, R2, R137 ;  /* 0x0000008902897221 */ /* 0x000fca0000010000 */
.L_x_7887:
[----:B------:R-:W-:-:S04]  /*1120*/  F2FP.BF16.PACK_AB R2, RZ, R137 ;  /* 0x00000089ff02723e */ /* 0x000fc800000010ff */
[----:B------:R-:W-:Y:S02]  /*1130*/  PRMT R89, R89, 0x5410, R2 ;  /* 0x0000541059597816 */ /* 0x000fe40000000002 */
.L_x_7888:
[----:B------:R-:W-:-:S05]  /*1140*/  PRMT R139, RZ, 0x5410, R94 ;  /* 0x00005410ff8b7816 */ /* 0x000fca000000005e */
[----:B------:R-:W-:Y:S01]  /*1150*/  FMUL.FTZ R139, R139, R116 ;  /* 0x000000748b8b7220 */ /* 0x000fe20000410000 */
[----:B------:R-:W-:Y:S05]  /*1160*/  @P3 BRA `(.L_x_7889) ;  /* 0x0000002000003947 */ /* 0x000fea0003800000 */
[----:B------:R-:W-:Y:S05]  /*1170*/  @P0 BRA `(.L_x_7890) ;  /* 0x0000003000000947 */ /* 0x000fea0003800000 */
[----:B------:R-:W-:Y:S05]  /*1180*/  BRA `(.L_x_7891) ;  /* 0x0000004000007947 */ /* 0x000fea0003800000 */
.L_x_7889:
[----:B-----5:R-:W-:-:S05]  /*1190*/  PRMT R2, RZ, 0x5410, R6 ;  /* 0x00005410ff027816 */ /* 0x020fca0000000006 */
[----:B------:R-:W-:-:S05]  /*11a0*/  FADD.FTZ R139, R2, R139 ;  /* 0x0000008b028b7221 */ /* 0x000fca0000010000 */
.L_x_7890:
[----:B------:R-:W-:-:S04]  /*11b0*/  F2FP.BF16.PACK_AB R2, RZ, R139 ;  /* 0x0000008bff02723e */ /* 0x000fc800000010ff */
[----:B------:R-:W-:Y:S02]  /*11c0*/  PRMT R90, R2, 0x7610, R90 ;  /* 0x00007610025a7816 */ /* 0x000fe4000000005a */
.L_x_7891:
[----:B------:R-:W-:-:S05]  /*11d0*/  PRMT R141, RZ, 0x7610, R94 ;  /* 0x00007610ff8d7816 */ /* 0x000fca000000005e */
[----:B------:R-:W-:Y:S01]  /*11e0*/  FMUL.FTZ R141, R141, R116 ;  /* 0x000000748d8d7220 */ /* 0x000fe20000410000 */
[----:B------:R-:W-:Y:S05]  /*11f0*/  @P3 BRA `(.L_x_7892) ;  /* 0x0000002000003947 */ /* 0x000fea0003800000 */
[----:B------:R-:W-:Y:S05]  /*1200*/  @P0 BRA `(.L_x_7893) ;  /* 0x0000003000000947 */ /* 0x000fea0003800000 */
[----:B------:R-:W-:Y:S05]  /*1210*/  BRA `(.L_x_7894) ;  /* 0x0000004000007947 */ /* 0x000fea0003800000 */
.L_x_7892:
[----:B-----5:R-:W-:-:S05]  /*1220*/  PRMT R2, RZ, 0x7610, R6 ;  /* 0x00007610ff027816 */ /* 0x020fca0000000006 */
[----:B------:R-:W-:-:S05]  /*1230*/  FADD.FTZ R141, R2, R141 ;  /* 0x0000008d028d7221 */ /* 0x000fca0000010000 */
.L_x_7893:
[----:B------:R-:W-:-:S04]  /*1240*/  F2FP.BF16.PACK_AB R2, RZ, R141 ;  /* 0x0000008dff02723e */ /* 0x000fc800000010ff */
[----:B------:R-:W-:Y:S02]  /*1250*/  PRMT R90, R90, 0x5410, R2 ;  /* 0x000054105a5a7816 */ /* 0x000fe40000000002 */
.L_x_7894:
[----:B------:R-:W-:-:S05]  /*1260*/  PRMT R143, RZ, 0x5410, R95 ;  /* 0x00005410ff8f7816 */ /* 0x000fca000000005f */
[----:B------:R-:W-:Y:S01]  /*1270*/  FMUL.FTZ R143, R143, R116 ;  /* 0x000000748f8f7220 */ /* 0x000fe20000410000 */
[----:B------:R-:W-:Y:S05]  /*1280*/  @P3 BRA `(.L_x_7895) ;  /* 0x0000002000003947 */ /* 0x000fea0003800000 */
[----:B------:R-:W-:Y:S05]  /*1290*/  @P0 BRA `(.L_x_7896) ;  /* 0x0000003000000947 */ /* 0x000fea0003800000 */
[----:B------:R-:W-:Y:S05]  /*12a0*/  BRA `(.L_x_7897) ;  /* 0x0000004000007947 */ /* 0x000fea0003800000 */
.L_x_7895:
[----:B-----5:R-:W-:-:S05]  /*12b0*/  PRMT R2, RZ, 0x5410, R7 ;  /* 0x00005410ff027816 */ /* 0x020fca0000000007 */
[----:B------:R-:W-:-:S05]  /*12c0*/  FADD.FTZ R143, R2, R143 ;  /* 0x0000008f028f7221 */ /* 0x000fca0000010000 */
.L_x_7896:
[----:B------:R-:W-:-:S04]  /*12d0*/  F2FP.BF16.PACK_AB R2, RZ, R143 ;  /* 0x0000008fff02723e */ /* 0x000fc800000010ff */
[----:B------:R-:W-:Y:S02]  /*12e0*/  PRMT R91, R2, 0x7610, R91 ;  /* 0x00007610025b7816 */ /* 0x000fe4000000005b */
.L_x_7897:
[----:B------:R-:W-:-:S05]  /*12f0*/  PRMT R95, RZ, 0x7610, R95 ;  /* 0x00007610ff5f7816 */ /* 0x000fca000000005f */
[----:B------:R-:W-:Y:S01]  /*1300*/  FMUL.FTZ R145, R95, R116 ;  /* 0x000000745f917220 */ /* 0x000fe20000410000 */
[----:B------:R-:W-:Y:S05]  /*1310*/  @P3 BRA `(.L_x_7898) ;  /* 0x0000002000003947 */ /* 0x000fea0003800000 */
[----:B------:R-:W-:Y:S05]  /*1320*/  @P0 BRA `(.L_x_7899) ;  /* 0x0000003000000947 */ /* 0x000fea0003800000 */
[----:B------:R-:W-:Y:S05]  /*1330*/  BRA `(.L_x_7900) ;  /* 0x0000004000007947 */ /* 0x000fea0003800000 */
.L_x_7898:
[----:B-----5:R-:W-:-:S05]  /*1340*/  PRMT R2, RZ, 0x7610, R7 ;  /* 0x00007610ff027816 */ /* 0x020fca0000000007 */
[----:B------:R-:W-:-:S05]  /*1350*/  FADD.FTZ R145, R2, R145 ;  /* 0x0000009102917221 */ /* 0x000fca0000010000 */
.L_x_7899:
[----:B------:R-:W-:-:S04]  /*1360*/  F2FP.BF16.PACK_AB R2, RZ, R145 ;  /* 0x00000091ff02723e */ /* 0x000fc800000010ff */
[----:B------:R-:W-:Y:S02]  /*1370*/  PRMT R91, R91, 0x5410, R2 ;  /* 0x000054105b5b7816 */ /* 0x000fe40000000002 */
.L_x_7900:
[C---:B------:R-:W-:Y:S02]  /*1380*/  @P0 IADD3 R3, R0.reuse, 0x100, RZ ;  /* 0x0000010000030810 */ /* 0x040fe40007ffe0ff */
[----:B------:R-:W-:-:S03]  /*1390*/  IADD3 R106, R0, 0x180, RZ ;  /* 0x00000180006a7810 */ /* 0x000fc60007ffe0ff */
        /* <DEDUP_REMOVED lines=11> */
.L_x_7901:
[----:B0----5:R-:W-:-:S05]  /*1450*/  PRMT R2, RZ, 0x5410, R4 ;  /* 0x00005410ff027816 */ /* 0x021fca0000000004 */
[----:B------:R-:W-:-:S05]  /*1460*/  FADD.FTZ R147, R2, R147 ;  /* 0x0000009302937221 */ /* 0x000fca0000010000 */
.L_x_7902:
[----:B------:R-:W-:-:S04]  /*1470*/  F2FP.BF16.PACK_AB R2, RZ, R147 ;  /* 0x00000093ff02723e */ /* 0x000fc800000010ff */
[----:B------:R-:W-:Y:S02]  /*1480*/  PRMT R88, R2, 0x7610, R88 ;  /* 0x0000761002587816 */ /* 0x000fe40000000058 */
.L_x_7903:
[----:B------:R-:W-:-:S05]  /*1490*/  PRMT R151, RZ, 0x7610, R92 ;  /* 0x00007610ff977816 */ /* 0x000fca000000005c */
[----:B------:R-:W-:Y:S01]  /*14a0*/  FMUL.FTZ R151, R151, R116 ;  /* 0x0000007497977220 */ /* 0x000fe20000410000 */
[----:B------:R-:W-:Y:S05]  /*14b0*/  @P3 BRA `(.L_x_7904) ;  /* 0x0000002000003947 */ /* 0x000fea0003800000 */
[----:B------:R-:W-:Y:S05]  /*14c0*/  @P0 BRA `(.L_x_7905) ;  /* 0x0000003000000947 */ /* 0x000fea0003800000 */
[----:B------:R-:W-:Y:S05]  /*14d0*/  BRA `(.L_x_7906) ;  /* 0x0000004000007947 */ /* 0x000fea0003800000 */
.L_x_7904:
[----:B-----5:R-:W-:-:S05]  /*14e0*/  PRMT R2, RZ, 0x7610, R4 ;  /* 0x00007610ff027816 */ /* 0x020fca0000000004 */
[----:B------:R-:W-:-:S05]  /*14f0*/  FADD.FTZ R151, R2, R151 ;  /* 0x0000009702977221 */ /* 0x000fca0000010000 */
.L_x_7905:
[----:B------:R-:W-:-:S04]  /*1500*/  F2FP.BF16.PACK_AB R2, RZ, R151 ;  /* 0x00000097ff02723e */ /* 0x000fc800000010ff */
[----:B------:R-:W-:Y:S02]  /*1510*/  PRMT R88, R88, 0x5410, R2 ;  /* 0x0000541058587816 */ /* 0x000fe40000000002 */
.L_x_7906:
[----:B------:R-:W-:-:S05]  /*1520*/  PRMT R149, RZ, 0x5410, R93 ;  /* 0x00005410ff957816 */ /* 0x000fca000000005d */
[----:B------:R-:W-:Y:S01]  /*1530*/  FMUL.FTZ R149, R149, R116 ;  /* 0x0000007495957220 */ /* 0x000fe20000410000 */
[----:B------:R-:W-:Y:S05]  /*1540*/  @P3 BRA `(.L_x_7907) ;  /* 0x0000002000003947 */ /* 0x000fea0003800000 */
[----:B------:R-:W-:Y:S05]  /*1550*/  @P0 BRA `(.L_x_7908) ;  /* 0x0000003000000947 */ /* 0x000fea0003800000 */
[----:B------:R-:W-:Y:S05]  /*1560*/  BRA `(.L_x_7909) ;  /* 0x0000004000007947 */ /* 0x000fea0003800000 */
.L_x_7907:
[----:B-----5:R-:W-:-:S05]  /*1570*/  PRMT R2, RZ, 0x5410, R5 ;  /* 0x00005410ff027816 */ /* 0x020fca0000000005 */
[----:B------:R-:W-:-:S05]  /*1580*/  FADD.FTZ R149, R2, R149 ;  /* 0x0000009502957221 */ /* 0x000fca0000010000 */
.L_x_7908:
[----:B------:R-:W-:-:S04]  /*1590*/  F2FP.BF16.PACK_AB R2, RZ, R149 ;  /* 0x00000095ff02723e */ /* 0x000fc800000010ff */
[----:B------:R-:W-:Y:S02]  /*15a0*/  PRMT R89, R2, 0x7610, R89 ;  /* 0x0000761002597816 */ /* 0x000fe40000000059 */
.L_x_7909:
[----:B------:R-:W-:-:S05]  /*15b0*/  PRMT R93, RZ, 0x7610, R93 ;  /* 0x00007610ff5d7816 */ /* 0x000fca000000005d */
[----:B------:R-:W-:Y:S01]  /*15c0*/  FMUL.FTZ R155, R93, R116 ;  /* 0x000000745d9b7220 */ /* 0x000fe20000410000 */
[----:B------:R-:W-:Y:S05]  /*15d0*/  @P3 BRA `(.L_x_7910) ;  /* 0x0000002000003947 */ /* 0x000fea0003800000 */
[----:B------:R-:W-:Y:S05]  /*15e0*/  @P0 BRA `(.L_x_7911) ;  /* 0x0000003000000947 */ /* 0x000fea0003800000 */
[----:B------:R-:W-:Y:S05]  /*15f0*/  BRA `(.L_x_7912) ;  /* 0x0000004000007947 */ /* 0x000fea0003800000 */
.L_x_7910:
[----:B-----5:R-:W-:-:S05]  /*1600*/  PRMT R2, RZ, 0x7610, R5 ;  /* 0x00007610ff027816 */ /* 0x020fca0000000005 */
[----:B------:R-:W-:-:S05]  /*1610*/  FADD.FTZ R155, R2, R155 ;  /* 0x0000009b029b7221 */ /* 0x000fca0000010000 */
.L_x_7911:
[----:B------:R-:W-:-:S04]  /*1620*/  F2FP.BF16.PACK_AB R2, RZ, R155 ;  /* 0x0000009bff02723e */ /* 0x000fc800000010ff */
[----:B------:R-:W-:Y:S02]  /*1630*/  PRMT R89, R89, 0x5410, R2 ;  /* 0x0000541059597816 */ /* 0x000fe40000000002 */
.L_x_7912:
[----:B------:R-:W-:-:S05]  /*1640*/  PRMT R153, RZ, 0x5410, R94 ;  /* 0x00005410ff997816 */ /* 0x000fca000000005e */
[----:B------:R-:W-:Y:S01]  /*1650*/  FMUL.FTZ R153, R153, R116 ;  /* 0x0000007499997220 */ /* 0x000fe20000410000 */
[----:B------:R-:W-:Y:S05]  /*1660*/  @P3 BRA `(.L_x_7913) ;  /* 0x0000002000003947 */ /* 0x000fea0003800000 */
[----:B------:R-:W-:Y:S05]  /*1670*/  @P0 BRA `(.L_x_7914) ;  /* 0x0000003000000947 */ /* 0x000fea0003800000 */
[----:B------:R-:W-:Y:S05]  /*1680*/  BRA `(.L_x_7915) ;  /* 0x0000004000007947 */ /* 0x000fea0003800000 */
.L_x_7913:
[----:B-----5:R-:W-:-:S05]  /*1690*/  PRMT R2, RZ, 0x5410, R6 ;  /* 0x00005410ff027816 */ /* 0x020fca0000000006 */
[----:B------:R-:W-:-:S05]  /*16a0*/  FADD.FTZ R153, R2, R153 ;  /* 0x0000009902997221 */ /* 0x000fca0000010000 */
.L_x_7914:
[----:B------:R-:W-:-:S04]  /*16b0*/  F2FP.BF16.PACK_AB R2, RZ, R153 ;  /* 0x00000099ff02723e */ /* 0x000fc800000010ff */
[----:B------:R-:W-:Y:S02]  /*16c0*/  PRMT R90, R2, 0x7610, R90 ;  /* 0x00007610025a7816 */ /* 0x000fe4000000005a */
.L_x_7915:
[----:B------:R-:W-:-:S05]  /*16d0*/  PRMT R157, RZ, 0x7610, R94 ;  /* 0x00007610ff9d7816 */ /* 0x000fca000000005e */
[----:B------:R-:W-:Y:S01]  /*16e0*/  FMUL.FTZ R157, R157, R116 ;  /* 0x000000749d9d7220 */ /* 0x000fe20000410000 */
[----:B------:R-:W-:Y:S05]  /*16f0*/  @P3 BRA `(.L_x_7916) ;  /* 0x0000002000003947 */ /* 0x000fea0003800000 */
[----:B------:R-:W-:Y:S05]  /*1700*/  @P0 BRA `(.L_x_7917) ;  /* 0x0000003000000947 */ /* 0x000fea0003800000 */
[----:B------:R-:W-:Y:S05]  /*1710*/  BRA `(.L_x_7918) ;  /* 0x0000004000007947 */ /* 0x000fea0003800000 */
.L_x_7916:
[----:B-----5:R-:W-:-:S05]  /*1720*/  PRMT R2, RZ, 0x7610, R6 ;  /* 0x00007610ff027816 */ /* 0x020fca0000000006 */
[----:B------:R-:W-:-:S05]  /*1730*/  FADD.FTZ R157, R2, R157 ;  /* 0x0000009d029d7221 */ /* 0x000fca0000010000 */
.L_x_7917:
[----:B------:R-:W-:-:S04]  /*1740*/  F2FP.BF16.PACK_AB R2, RZ, R157 ;  /* 0x0000009dff02723e */ /* 0x000fc800000010ff */
[----:B------:R-:W-:Y:S02]  /*1750*/  PRMT R90, R90, 0x5410, R2 ;  /* 0x000054105a5a7816 */ /* 0x000fe40000000002 */
.L_x_7918:
[----:B------:R-:W-:-:S05]  /*1760*/  PRMT R159, RZ, 0x5410, R95 ;  /* 0x00005410ff9f7816 */ /* 0x000fca000000005f */
[----:B------:R-:W-:Y:S01]  /*1770*/  FMUL.FTZ R159, R159, R116 ;  /* 0x000000749f9f7220 */ /* 0x000fe20000410000 */
[----:B------:R-:W-:Y:S05]  /*1780*/  @P3 BRA `(.L_x_7919) ;  /* 0x0000002000003947 */ /* 0x000fea0003800000 */
[----:B------:R-:W-:Y:S05]  /*1790*/  @P0 BRA `(.L_x_7920) ;  /* 0x0000003000000947 */ /* 0x000fea0003800000 */
[----:B------:R-:W-:Y:S05]  /*17a0*/  BRA `(.L_x_7921) ;  /* 0x0000004000007947 */ /* 0x000fea0003800000 */
.L_x_7919:
[----:B-----5:R-:W-:-:S05]  /*17b0*/  PRMT R2, RZ, 0x5410, R7 ;  /* 0x00005410ff027816 */ /* 0x020fca0000000007 */
[----:B------:R-:W-:-:S05]  /*17c0*/  FADD.FTZ R159, R2, R159 ;  /* 0x0000009f029f7221 */ /* 0x000fca0000010000 */
.L_x_7920:
[----:B------:R-:W-:-:S04]  /*17d0*/  F2FP.BF16.PACK_AB R2, RZ, R159 ;  /* 0x0000009fff02723e */ /* 0x000fc800000010ff */
[----:B------:R-:W-:Y:S02]  /*17e0*/  PRMT R91, R2, 0x7610, R91 ;  /* 0x00007610025b7816 */ /* 0x000fe4000000005b */
.L_x_7921:
[----:B------:R-:W-:-:S05]  /*17f0*/  PRMT R95, RZ, 0x7610, R95 ;  /* 0x00007610ff5f7816 */ /* 0x000fca000000005f */
[----:B------:R-:W-:Y:S01]  /*1800*/  FMUL.FTZ R161, R95, R116 ;  /* 0x000000745fa17220 */ /* 0x000fe20000410000 */
[----:B------:R-:W-:Y:S05]  /*1810*/  @P3 BRA `(.L_x_7922) ;  /* 0x0000002000003947 */ /* 0x000fea0003800000 */
[----:B------:R-:W-:Y:S05]  /*1820*/  @P0 BRA `(.L_x_7923) ;  /* 0x0000003000000947 */ /* 0x000fea0003800000 */
[----:B------:R-:W-:Y:S05]  /*1830*/  BRA `(.L_x_7924) ;  /* 0x0000004000007947 */ /* 0x000fea0003800000 */
.L_x_7922:
[----:B-----5:R-:W-:-:S05]  /*1840*/  PRMT R2, RZ, 0x7610, R7 ;  /* 0x00007610ff027816 */ /* 0x020fca0000000007 */
[----:B------:R-:W-:-:S05]  /*1850*/  FADD.FTZ R161, R2, R161 ;  /* 0x000000a102a17221 */ /* 0x000fca0000010000 */
.L_x_7923:
[----:B------:R-:W-:-:S04]  /*1860*/  F2FP.BF16.PACK_AB R2, RZ, R161 ;  /* 0x000000a1ff02723e */ /* 0x000fc800000010ff */
[----:B------:R-:W-:Y:S02]  /*1870*/  PRMT R91, R91, 0x5410, R2 ;  /* 0x000054105b5b7816 */ /* 0x000fe40000000002 */
.L_x_7924:
        /* <DEDUP_REMOVED lines=13> */
.L_x_7925:
[----:B0----5:R-:W-:-:S05]  /*1950*/  PRMT R2, RZ, 0x5410, R4 ;  /* 0x00005410ff027816 */ /* 0x021fca0000000004 */
[----:B------:R-:W-:-:S05]  /*1960*/  FADD.FTZ R163, R2, R163 ;  /* 0x000000a302a37221 */ /* 0x000fca0000010000 */
.L_x_7926:
[----:B------:R-:W-:-:S04]  /*1970*/  F2FP.BF16.PACK_AB R2, RZ, R163 ;  /* 0x000000a3ff02723e */ /* 0x000fc800000010ff */
[----:B------:R-:W-:Y:S02]  /*1980*/  PRMT R88, R2, 0x7610, R88 ;  /* 0x0000761002587816 */ /* 0x000fe40000000058 */
.L_x_7927:
[----:B------:R-:W-:-:S05]  /*1990*/  PRMT R165, RZ, 0x7610, R92 ;  /* 0x00007610ffa57816 */ /* 0x000fca000000005c */
[----:B------:R-:W-:Y:S01]  /*19a0*/  FMUL.FTZ R165, R165, R116 ;  /* 0x00000074a5a57220 */ /* 0x000fe20000410000 */
[----:B------:R-:W-:Y:S05]  /*19b0*/  @P3 BRA `(.L_x_7928) ;  /* 0x0000002000003947 */ /* 0x000fea0003800000 */
[----:B------:R-:W-:Y:S05]  /*19c0*/  @P0 BRA `(.L_x_7929) ;  /* 0x0000003000000947 */ /* 0x000fea0003800000 */
[----:B------:R-:W-:Y:S05]  /*19d0*/  BRA `(.L_x_7930) ;  /* 0x0000004000007947 */ /* 0x000fea0003800000 */
.L_x_7928:
[----:B-----5:R-:W-:-:S05]  /*19e0*/  PRMT R2, RZ, 0x7610, R4 ;  /* 0x00007610ff027816 */ /* 0x020fca0000000004 */
[----:B------:R-:W-:-:S05]  /*19f0*/  FADD.FTZ R165, R2, R165 ;  /* 0x000000a502a57221 */ /* 0x000fca0000010000 */
.L_x_7929:
[----:B------:R-:W-:-:S04]  /*1a00*/  F2FP.BF16.PACK_AB R2, RZ, R165 ;  /* 0x000000a5ff02723e */ /* 0x000fc800000010ff */
[----:B------:R-:W-:Y:S02]  /*1a10*/  PRMT R88, R88, 0x5410, R2 ;  /* 0x0000541058587816 */ /* 0x000fe40000000002 */
.L_x_7930:
[----:B------:R-:W-:-:S05]  /*1a20*/  PRMT R97, RZ, 0x5410, R93 ;  /* 0x00005410ff617816 */ /* 0x000fca000000005d */
[----:B------:R-:W-:Y:S01]  /*1a30*/  FMUL.FTZ R97, R97, R116 ;  /* 0x0000007461617220 */ /* 0x000fe20000410000 */
[----:B------:R-:W-:Y:S05]  /*1a40*/  @P3 BRA `(.L_x_7931) ;  /* 0x0000002000003947 */ /* 0x000fea0003800000 */
[----:B------:R-:W-:Y:S05]  /*1a50*/  @P0 BRA `(.L_x_7932) ;  /* 0x0000003000000947 */ /* 0x000fea0003800000 */
[----:B------:R-:W-:Y:S05]  /*1a60*/  BRA `(.L_x_7933) ;  /* 0x0000004000007947 */ /* 0x000fea0003800000 */
.L_x_7931:
[----:B-----5:R-:W-:-:S05]  /*1a70*/  PRMT R2, RZ, 0x5410, R5 ;  /* 0x00005410ff027816 */ /* 0x020fca0000000005 */
[----:B------:R-:W-:-:S05]  /*1a80*/  FADD.FTZ R97, R2, R97 ;  /* 0x0000006102617221 */ /* 0x000fca0000010000 */
.L_x_7932:
[----:B------:R-:W-:-:S04]  /*1a90*/  F2FP.BF16.PACK_AB R2, RZ, R97 ;  /* 0x00000061ff02723e */ /* 0x000fc800000010ff */
[----:B------:R-:W-:Y:S02]  /*1aa0*/  PRMT R89, R2, 0x7610, R89 ;  /* 0x0000761002597816 */ /* 0x000fe40000000059 */
.L_x_7933:
[----:B------:R-:W-:-:S05]  /*1ab0*/  PRMT R93, RZ, 0x7610, R93 ;  /* 0x00007610ff5d7816 */ /* 0x000fca000000005d */
[----:B------:R-:W-:Y:S01]  /*1ac0*/  FMUL.FTZ R96, R93, R116 ;  /* 0x000000745d607220 */ /* 0x000fe20000410000 */
[----:B------:R-:W-:Y:S05]  /*1ad0*/  @P3 BRA `(.L_x_7934) ;  /* 0x0000002000003947 */ /* 0x000fea0003800000 */
[----:B------:R-:W-:Y:S05]  /*1ae0*/  @P0 BRA `(.L_x_7935) ;  /* 0x0000003000000947 */ /* 0x000fea0003800000 */
[----:B------:R-:W-:Y:S05]  /*1af0*/  BRA `(.L_x_7936) ;  /* 0x0000004000007947 */ /* 0x000fea0003800000 */
.L_x_7934:
[----:B-----5:R-:W-:-:S05]  /*1b00*/  PRMT R3, RZ, 0x7610, R5 ;  /* 0x00007610ff037816 */ /* 0x020fca0000000005 */
[----:B------:R-:W-:-:S05]  /*1b10*/  FADD.FTZ R96, R3, R96 ;  /* 0x0000006003607221 */ /* 0x000fca0000010000 */
.L_x_7935:
[----:B------:R-:W-:-:S04]  /*1b20*/  F2FP.BF16.PACK_AB R2, RZ, R96 ;  /* 0x00000060ff02723e */ /* 0x000fc800000010ff */
[----:B------:R-:W-:Y:S02]  /*1b30*/  PRMT R89, R89, 0x5410, R2 ;  /* 0x0000541059597816 */ /* 0x000fe40000000002 */
.L_x_7936:
[----:B------:R-:W-:-:S05]  /*1b40*/  PRMT R3, RZ, 0x5410, R94 ;  /* 0x00005410ff037816 */ /* 0x000fca000000005e */
[----:B------:R-:W-:Y:S01]  /*1b50*/  FMUL.FTZ R110, R3, R116 ;  /* 0x00000074036e7220 */ /* 0x000fe20000410000 */
[----:B------:R-:W-:Y:S05]  /*1b60*/  @P3 BRA `(.L_x_7937) ;  /* 0x0000002000003947 */ /* 0x000fea0003800000 */
[----:B------:R-:W-:Y:S05]  /*1b70*/  @P0 BRA `(.L_x_7938) ;  /* 0x0000003000000947 */ /* 0x000fea0003800000 */
[----:B------:R-:W-:Y:S05]  /*1b80*/  BRA `(.L_x_7939) ;  /* 0x0000004000007947 */ /* 0x000fea0003800000 */
.L_x_7937:
[----:B-----5:R-:W-:-:S05]  /*1b90*/  PRMT R3, RZ, 0x5410, R6 ;  /* 0x00005410ff037816 */ /* 0x020fca0000000006 */
[----:B------:R-:W-:-:S05]  /*1ba0*/  FADD.FTZ R110, R3, R110 ;  /* 0x0000006e036e7221 */ /* 0x000fca0000010000 */
.L_x_7938:
[----:B------:R-:W-:-:S04]  /*1bb0*/  F2FP.BF16.PACK_AB R2, RZ, R110 ;  /* 0x0000006eff02723e */ /* 0x000fc800000010ff */
[----:B------:R-:W-:Y:S02]  /*1bc0*/  PRMT R90, R2, 0x7610, R90 ;  /* 0x00007610025a7816 */ /* 0x000fe4000000005a */
.L_x_7939:
[----:B------:R-:W-:-:S05]  /*1bd0*/  PRMT R3, RZ, 0x7610, R94 ;  /* 0x00007610ff037816 */ /* 0x000fca000000005e */
[----:B------:R-:W-:Y:S01]  /*1be0*/  FMUL.FTZ R94, R3, R116 ;  /* 0x00000074035e7220 */ /* 0x000fe20000410000 */
[----:B------:R-:W-:Y:S05]  /*1bf0*/  @P3 BRA `(.L_x_7940) ;  /* 0x0000002000003947 */ /* 0x000fea0003800000 */
[----:B------:R-:W-:Y:S05]  /*1c00*/  @P0 BRA `(.L_x_7941) ;  /* 0x0000003000000947 */ /* 0x000fea0003800000 */
[----:B------:R-:W-:Y:S05]  /*1c10*/  BRA `(.L_x_7942) ;  /* 0x0000004000007947 */ /* 0x000fea0003800000 */
.L_x_7940:
[----:B-----5:R-:W-:-:S05]  /*1c20*/  PRMT R3, RZ, 0x7610, R6 ;  /* 0x00007610ff037816 */ /* 0x020fca0000000006 */
[----:B------:R-:W-:-:S05]  /*1c30*/  FADD.FTZ R94, R3, R94 ;  /* 0x0000005e035e7221 */ /* 0x000fca0000010000 */
.L_x_7941:
[----:B------:R-:W-:-:S04]  /*1c40*/  F2FP.BF16.PACK_AB R2, RZ, R94 ;  /* 0x0000005eff02723e */ /* 0x000fc800000010ff */
[----:B------:R-:W-:Y:S02]  /*1c50*/  PRMT R90, R90, 0x5410, R2 ;  /* 0x000054105a5a7816 */ /* 0x000fe40000000002 */
.L_x_7942:
[----:B------:R-:W-:-:S05]  /*1c60*/  PRMT R3, RZ, 0x5410, R95 ;  /* 0x00005410ff037816 */ /* 0x000fca000000005f */
[----:B------:R-:W-:Y:S01]  /*1c70*/  FMUL.FTZ R112, R3, R116 ;  /* 0x0000007403707220 */ /* 0x000fe20000410000 */
[----:B------:R-:W-:Y:S05]  /*1c80*/  @P3 BRA `(.L_x_7943) ;  /* 0x0000002000003947 */ /* 0x000fea0003800000 */
[----:B------:R-:W-:Y:S05]  /*1c90*/  @P0 BRA `(.L_x_7944) ;  /* 0x0000003000000947 */ /* 0x000fea0003800000 */
[----:B------:R-:W-:Y:S05]  /*1ca0*/  BRA `(.L_x_7945) ;  /* 0x0000004000007947 */ /* 0x000fea0003800000 */
.L_x_7943:
[----:B-----5:R-:W-:-:S05]  /*1cb0*/  PRMT R3, RZ, 0x5410, R7 ;  /* 0x00005410ff037816 */ /* 0x020fca0000000007 */
[----:B------:R-:W-:-:S05]  /*1cc0*/  FADD.FTZ R112, R3, R112 ;  /* 0x0000007003707221 */ /* 0x000fca0000010000 */
.L_x_7944:
[----:B------:R-:W-:-:S04]  /*1cd0*/  F2FP.BF16.PACK_AB R2, RZ, R112 ;  /* 0x00000070ff02723e */ /* 0x000fc800000010ff */
[----:B------:R-:W-:Y:S02]  /*1ce0*/  PRMT R91, R2, 0x7610, R91 ;  /* 0x00007610025b7816 */ /* 0x000fe4000000005b */
.L_x_7945:
[----:B------:R-:W-:-:S05]  /*1cf0*/  PRMT R95, RZ, 0x7610, R95 ;  /* 0x00007610ff5f7816 */ /* 0x000fca000000005f */
[----:B------:R-:W-:Y:S01]  /*1d00*/  FMUL.FTZ R95, R95, R116 ;  /* 0x000000745f5f7220 */ /* 0x000fe20000410000 */
[----:B------:R-:W-:Y:S05]  /*1d10*/  @P3 BRA `(.L_x_7946) ;  /* 0x0000002000003947 */ /* 0x000fea0003800000 */
[----:B------:R-:W-:Y:S05]  /*1d20*/  @P0 BRA `(.L_x_7947) ;  /* 0x0000003000000947 */ /* 0x000fea0003800000 */
[----:B------:R-:W-:Y:S05]  /*1d30*/  BRA `(.L_x_7948) ;  /* 0x0000004000007947 */ /* 0x000fea0003800000 */
.L_x_7946:
[----:B-----5:R-:W-:-:S05]  /*1d40*/  PRMT R2, RZ, 0x7610, R7 ;  /* 0x00007610ff027816 */ /* 0x020fca0000000007 */
[----:B------:R-:W-:-:S05]  /*1d50*/  FADD.FTZ R95, R2, R95 ;  /* 0x0000005f025f7221 */ /* 0x000fca0000010000 */
.L_x_7947:
[----:B------:R-:W-:-:S04]  /*1d60*/  F2FP.BF16.PACK_AB R2, RZ, R95 ;  /* 0x0000005fff02723e */ /* 0x000fc800000010ff */
[----:B------:R-:W-:Y:S02]  /*1d70*/  PRMT R91, R91, 0x5410, R2 ;  /* 0x000054105b5b7816 */ /* 0x000fe40000000002 */
.L_x_7948:
[----:B------:R-:W-:Y:S01]  /*1d80*/  FADD.FTZ R2, RZ, R115 ;  /* 0x00000073ff027221 */ /* 0x000fe20000010000 */
[----:B------:R-:W-:Y:S02]  /*1d90*/  @P0 IADD3 R3, R0, 0x200, RZ ;  /* 0x0000020000030810 */ /* 0x000fe40007ffe0ff */
        /* <DEDUP_REMOVED lines=35> */
[----:B------:R-:W-:Y:S01]  /*1fd0*/  @P0 IMAD.WIDE.U32 R2, R3, R114, c[0x0][0x188] ;  /* 0x0000620003020625 */ /* 0x000fe200078e0072 */
[----:B------:R-:W-:-:S03]  /*1fe0*/  SHF.R.U32.HI R114, RZ, 0x5, R102 ;  /* 0x00000005ff727819 */ /* 0x000fc60000011666 */
[----:B------:R-:W-:Y:S01]  /*1ff0*/  FADD.FTZ R93, R92, R97 ;  /* 0x000000615c5d7221 */ /* 0x000fe20000010000 */
[----:B------:R0:W-:Y:S01]  /*2000*/  @P0 STG.E.128 [R2.64], R88 ;  /* 0x0000005802000986 */ /* 0x0001e2000c101d04 */
[----:B------:R-:W-:Y:S02]  /*2010*/  LOP3.LUT R114, R114, 0x7fffffc, RZ, 0xc0, !PT ;  /* 0x07fffffc72727812 */ /* 0x000fe400078ec0ff */
        /* <DEDUP_REMOVED lines=8> */
.L_x_7953:
        /* <DEDUP_REMOVED lines=100> */
.L_x_7954:
[----:B------:R-:W-:Y:S01]  /*26e0*/  SHF.R.U32.HI R116, RZ, 0x5, R102 ;  /* 0x00000005ff747819 */ /* 0x000fe20000011666 */
[----:B-1----:R-:W-:Y:S01]  /*26f0*/  FADD.FTZ R3, R120, R118 ;  /* 0x0000007678037221 */ /* 0x002fe20000010000 */
[----:B------:R-:W-:Y:S01]  /*2700*/  WARPSYNC 0xffffffff ;  /* 0xffffffff00007948 */ /* 0x000fe20003800000 */
[----:B------:R-:W-:Y:S01]  /*2710*/  LOP3.LUT R93, R102, 0x1f, RZ, 0xc0, !PT ;  /* 0x0000001f665d7812 */ /* 0x000fe200078ec0ff */
[----:B------:R-:W-:Y:S01]  /*2720*/  HFMA2.MMA R120, -RZ, RZ, 0, 0 ;  /* 0x00000000ff787435 */ /* 0x000fe200000001ff */
[----:B------:R-:W-:Y:S02]  /*2730*/  LOP3.LUT R116, R116, 0x3, RZ, 0xc0, !PT ;  /* 0x0000000374747812 */ /* 0x000fe400078ec0ff */
[----:B------:R-:W-:Y:S02]  /*2740*/  ISETP.GT.U32.AND P2, PT, R93, 0x3, PT ;  /* 0x000000035d00780c */ /* 0x000fe40003f44070 */
[----:B0-----:R-:W-:-:S05]  /*2750*/  @!P1 IADD3 R118, R114, R116, RZ ;  /* 0x0000007472769210 */ /* 0x001fca0007ffe0ff */
[----:B------:R-:W-:Y:S04]  /*2760*/  @!P1 STS.64 [R118.X8], R2 ;  /* 0x0000000276009388 */ /* 0x000fe80000008a00 */
[----:B------:R-:W-:Y:S01]  /*2770*/  BAR.SYNC.DEFER_BLOCKING 0x0 ;  /* 0x0000000000007b1d */ /* 0x000fe20000010000 */
[----:B------:R-:W-:Y:S02]  /*2780*/  LOP3.LUT P1, RZ, R116, 0x1f, R102, 0xf8, !PT ;  /* 0x0000001f74ff7812 */ /* 0x000fe4000782f866 */
[----:B------:R-:W-:Y:S02]  /*2790*/  @!P2 IADD3 R122, R114, R93, RZ ;  /* 0x0000005d727aa210 */ /* 0x000fe40007ffe0ff */
[----:B------:R-:W-:Y:S01]  /*27a0*/  CS2R R92, SRZ ;  /* 0x00000000005c7805 */ /* 0x000fe2000001ff00 */
[----:B------:R-:W-:-:S04]  /*27b0*/  @!P2 MOV R120, 0x500 ;  /* 0x000005000078a802 */ /* 0x000fc80000000f00 */
[----:B------:R-:W-:Y:S01]  /*27c0*/  I2F R130, R120 ;  /* 0x0000007800827306 */ /* 0x000fe20000201400 */
[----:B------:R-:W0:Y:S04]  /*27d0*/  SHFL.DOWN PT, R124, R120, 0x2, 0x1f ;  /* 0x08401f00787c7f89 */ /* 0x000e2800000e0000 */
[----:B------:R-:W1:Y:S01]  /*27e0*/  @!P2 LDS.64 R92, [R122.X8] ;  /* 0x000000007a5ca984 */ /* 0x000e620000008a00 */
[----:B------:R-:W-:Y:S02]  /*27f0*/  ISETP.NE.AND P2, PT, RZ, UR6, PT ;  /* 0x00000006ff007c0c */ /* 0x000fe4000bf45270 */
[----:B0-----:R-:W-:Y:S02]  /*2800*/  IADD3 R128, R124, R120, RZ ;  /* 0x000000787c807210 */ /* 0x001fe40007ffe0ff */
[----:B------:R-:W-:Y:S03]  /*2810*/  I2F R124, R124 ;  /* 0x0000007c007c7306 */ /* 0x000fe60000201400 */
[----:B------:R-:W-:Y:S05]  /*2820*/  SHFL.DOWN PT, R132, R128, 0x1, 0x1f ;  /* 0x08201f0080847f89 */ /* 0x000fea00000e0000 */
[----:B------:R-:W0:Y:S08]  /*2830*/  I2F R114, R128 ;  /* 0x0000008000727306 */ /* 0x000e300000201400 */
[----:B0-----:R-:W0:Y:S01]  /*2840*/  MUFU.RCP R3, R114 ;  /* 0x0000007200037308 */ /* 0x001e220000001000 */
[----:B-1----:R-:W1:Y:S04]  /*2850*/  SHFL.DOWN PT, R126, R92, 0x2, 0x1f ;  /* 0x08401f005c7e7f89 */ /* 0x002e6800000e0000 */
[----:B------:R-:W2:Y:S01]  /*2860*/  SHFL.DOWN PT, R2, R93, 0x2, 0x1f ;  /* 0x08401f005d027f89 */ /* 0x000ea200000e0000 */
[----:B-1----:R-:W-:-:S02]  /*2870*/  FMUL.FTZ R118, R126, R124 ;  /* 0x0000007c7e767220 */ /* 0x002fc40000410000 */
[----:B------:R-:W-:Y:S02]  /*2880*/  FADD.FTZ R126, -R126, R92 ;  /* 0x0000005c7e7e7221 */ /* 0x000fe40000010100 */
[----:B------:R-:W-:Y:S02]  /*2890*/  FFMA.FTZ R118, R130, R92, R118 ;  /* 0x0000005c82767223 */ /* 0x000fe40000010076 */
[----:B------:R-:W-:Y:S02]  /*28a0*/  FMUL.FTZ R126, R126, R126 ;  /* 0x0000007e7e7e7220 */ /* 0x000fe40000410000 */
[----:B0-----:R-:W-:Y:S02]  /*28b0*/  FMUL.FTZ R118, R3, R118 ;  /* 0x0000007603767220 */ /* 0x001fe40000410000 */
[----:B--2---:R-:W-:Y:S01]  /*28c0*/  FADD.FTZ R2, R2, R93 ;  /* 0x0000005d02027221 */ /* 0x004fe20000010000 */
[----:B------:R-:W-:Y:S01]  /*28d0*/  IADD3 R93, R128, R132, RZ ;  /* 0x00000084805d7210 */ /* 0x000fe20007ffe0ff */
[----:B------:R-:W-:Y:S01]  /*28e0*/  FMUL.FTZ R126, R126, R130 ;  /* 0x000000827e7e7220 */ /* 0x000fe20000410000 */
[----:B------:R-:W0:Y:S01]  /*28f0*/  SHFL.DOWN PT, R92, R118, 0x1, 0x1f ;  /* 0x08201f00765c7f89 */ /* 0x000e2200000e0000 */
[----:B------:R-:W-:Y:S02]  /*2900*/  I2F R132, R132 ;  /* 0x0000008400847306 */ /* 0x000fe40000201400 */
[----:B------:R-:W-:-:S04]  /*2910*/  FMUL.FTZ R126, R126, R124 ;  /* 0x0000007c7e7e7220 */ /* 0x000fc80000410000 */
[----:B------:R-:W-:Y:S02]  /*2920*/  FFMA.FTZ R2, R3, R126, R2 ;  /* 0x0000007e03027223 */ /* 0x000fe40000010002 */
[----:B------:R-:W1:Y:S03]  /*2930*/  I2F R93, R93 ;  /* 0x0000005d005d7306 */ /* 0x000e660000201400 */
[----:B------:R-:W2:Y:S01]  /*2940*/  SHFL.DOWN PT, R3, R2, 0x1, 0x1f ;  /* 0x08201f0002037f89 */ /* 0x000ea200000e0000 */
[----:B0-----:R-:W-:-:S04]  /*2950*/  FADD.FTZ R122, R118, -R92 ;  /* 0x8000005c767a7221 */ /* 0x001fc80000010000 */
[----:B-1----:R-:W0:Y:S01]  /*2960*/  MUFU.RCP R120, R93 ;  /* 0x0000005d00787308 */ /* 0x002e220000001000 */
[----:B------:R-:W-:Y:S02]  /*2970*/  FMUL.FTZ R92, R92, R132 ;  /* 0x000000845c5c7220 */ /* 0x000fe40000410000 */
[----:B------:R-:W-:Y:S02]  /*2980*/  FMUL.FTZ R122, R122, R122 ;  /* 0x0000007a7a7a7220 */ /* 0x000fe40000410000 */
[C---:B------:R-:W-:Y:S01]  /*2990*/  FFMA.FTZ R92, R114.reuse, R118, R92 ;  /* 0x00000076725c7223 */ /* 0x040fe2000001005c */
[----:B------:R-:W-:Y:S01]  /*29a0*/  MOV R118, c[0x0][0x1e0] ;  /* 0x0000780000767a02 */ /* 0x000fe20000000f00 */
[----:B------:R-:W-:Y:S02]  /*29b0*/  FMUL.FTZ R122, R114, R122 ;  /* 0x0000007a727a7220 */ /* 0x000fe40000410000 */
[----:B--2---:R-:W-:Y:S02]  /*29c0*/  FADD.FTZ R3, R2, R3 ;  /* 0x0000000302037221 */ /* 0x004fe40000010000 */
[----:B------:R-:W-:-:S02]  /*29d0*/  FMUL.FTZ R122, R122, R132 ;  /* 0x000000847a7a7220 */ /* 0x000fc40000410000 */
[----:B------:R-:W-:Y:S02]  /*29e0*/  IMAD R2, R100, c[0x0][0x168], RZ ;  /* 0x00005a0064027a24 */ /* 0x000fe400078e02ff */
[C---:B0-----:R-:W-:Y:S02]  /*29f0*/  FMUL.FTZ R92, R120.reuse, R92 ;  /* 0x0000005c785c7220 */ /* 0x041fe40000410000 */
[----:B------:R-:W-:Y:S01]  /*2a00*/  FFMA.FTZ R3, R120, R122, R3 ;  /* 0x0000007a78037223 */ /* 0x000fe20000010003 */
[----:B------:R-:W-:Y:S02]  /*2a10*/  SHF.R.S32.HI R93, RZ, 0x1f, R2 ;  /* 0x0000001fff5d7819 */ /* 0x000fe40000011402 */
[----:B------:R0:W1:Y:S01]  /*2a20*/  SHFL.IDX PT, R120, R92, RZ, 0x1f ;  /* 0x00001fff5c787589 */ /* 0x00006200000e0000 */
[----:B------:R-:W-:Y:S02]  /*2a30*/  LOP3.LUT R122, R102, 0x7f, RZ, 0xc0, !PT ;  /* 0x0000007f667a7812 */ /* 0x000fe400078ec0ff */
[----:B------:R-:W-:Y:S01]  /*2a40*/  LEA.HI R114, R93, R2, RZ, 0x3 ;  /* 0x000000025d727211 */ /* 0x000fe200078f18ff */
[----:B------:R-:W2:Y:S01]  /*2a50*/  SHFL.IDX PT, R3, R3, RZ, 0x1f ;  /* 0x00001fff03037589 */ /* 0x000ea200000e0000 */
[----:B------:R-:W-:-:S02]  /*2a60*/  @!P1 MOV R2, 0x4 ;  /* 0x0000000400029802 */ /* 0x000fc40000000f00 */
[----:B------:R-:W-:Y:S02]  /*2a70*/  LEA.HI.SX32 R114, R114, R122, 0x1d ;  /* 0x0000007a72727211 */ /* 0x000fe400078feaff */
[----:B0-----:R-:W-:Y:S01]  /*2a80*/  @!P1 MOV R92, 0x4 ;  /* 0x00000004005c9802 */ /* 0x001fe20000000f00 */
[C---:B-1----:R-:W-:Y:S01]  /*2a90*/  FMUL.FTZ R93, R120.reuse, R120 ;  /* 0x00000078785d7220 */ /* 0x042fe20000410000 */
[----:B------:R-:W-:Y:S01]  /*2aa0*/  FSEL R116, R120, RZ, !P2 ;  /* 0x000000ff78747208 */ /* 0x000fe20005000000 */
[----:B--2---:R-:W-:-:S03]  /*2ab0*/  FFMA.FTZ R118, R3, R118, c[0x0][0x228] ;  /* 0x00008a0003767623 */ /* 0x004fc60000010076 */
[----:B------:R-:W-:Y:S01]  /*2ac0*/  FSEL R93, R93, RZ, P2 ;  /* 0x000000ff5d5d7208 */ /* 0x000fe20001000000 */
[----:B------:R-:W-:Y:S01]  /*2ad0*/  @!P1 IMAD.WIDE R2, R100, R2, c[0x0][0x1a0] ;  /* 0x0000680064029625 */ /* 0x000fe200078e0202 */
[----:B------:R-:W-:-:S03]  /*2ae0*/  LOP3.LUT P2, RZ, R98, 0xff, RZ, 0xc0, !PT ;  /* 0x000000ff62ff7812 */ /* 0x000fc6000784c0ff */
[----:B------:R-:W-:Y:S01]  /*2af0*/  FADD.FTZ R118, R118, R93 ;  /* 0x0000005d76767221 */ /* 0x000fe20000010000 */
[----:B------:R0:W-:Y:S01]  /*2b00*/  @!P1 STG.E [R2.64], R120 ;  /* 0x0000007802009986 */ /* 0x0001e2000c101904 */
[C---:B------:R-:W-:Y:S01]  /*2b10*/  FADD.FTZ R107, -R116.reuse, R107 ;  /* 0x0000006b746b7221 */ /* 0x040fe20000010100 */
[----:B------:R-:W-:Y:S01]  /*2b20*/  SEL R98, RZ, 0x1, P2 ;  /* 0x00000001ff627807 */ /* 0x000fe20001000000 */
[C---:B------:R-:W-:Y:S02]  /*2b30*/  FADD.FTZ R105, -R116.reuse, R105 ;  /* 0x0000006974697221 */ /* 0x040fe40000010100 */
[C---:B------:R-:W-:Y:S02]  /*2b40*/  FADD.FTZ R103, -R116.reuse, R103 ;  /* 0x0000006774677221 */ /* 0x040fe40000010100 */
[C---:B------:R-:W-:Y:S02]  /*2b50*/  FADD.FTZ R101, -R116.reuse, R101 ;  /* 0x0000006574657221 */ /* 0x040fe40000010100 */
[----:B------:R-:W-:-:S02]  /*2b60*/  FADD.FTZ R111, -R116, R111 ;  /* 0x0000006f746f7221 */ /* 0x000fc40000010100 */
[----:B------:R-:W-:Y:S01]  /*2b70*/  FADD.FTZ R109, -R116, R109 ;  /* 0x0000006d746d7221 */ /* 0x000fe20000010100 */
[----:B0-----:R-:W0:Y:S01]  /*2b80*/  MUFU.RSQ R2, R118 ;  /* 0x0000007600027308 */ /* 0x001e220000001400 */
[C---:B------:R-:W-:Y:S01]  /*2b90*/  @!P1 IMAD.WIDE R92, R100.reuse, R92, c[0x0][0x1a8] ;  /* 0x00006a00645c9625 */ /* 0x040fe200078e025c */
[----:B------:R-:W-:-:S03]  /*2ba0*/  IADD3 R100, R100, c[0x0][0x160], RZ ;  /* 0x0000580064647a10 */ /* 0x000fc60007ffe0ff */
[C---:B------:R-:W-:Y:S02]  /*2bb0*/  FADD.FTZ R115, -R116.reuse, R115 ;  /* 0x0000007374737221 */ /* 0x040fe40000010100 */
[C---:B------:R-:W-:Y:S02]  /*2bc0*/  FADD.FTZ R113, -R116.reuse, R113 ;  /* 0x0000007174717221 */ /* 0x040fe40000010100 */
[C---:B------:R-:W-:Y:S02]  /*2bd0*/  FADD.FTZ R99, -R116.reuse, R99 ;  /* 0x0000006374637221 */ /* 0x040fe40000010100 */
[C---:B------:R-:W-:Y:S02]  /*2be0*/  FADD.FTZ R119, -R116.reuse, R119 ;  /* 0x0000007774777221 */ /* 0x040fe40000010100 */
[C---:B------:R-:W-:Y:S02]  /*2bf0*/  FADD.FTZ R117, -R116.reuse, R117 ;  /* 0x0000007574757221 */ /* 0x040fe40000010100 */
[C---:B------:R-:W-:Y:S01]  /*2c00*/  FADD.FTZ R123, -R116.reuse, R123 ;  /* 0x0000007b747b7221 */ /* 0x040fe20000010100 */
[----:B0-----:R0:W-:Y:S01]  /*2c10*/  @!P1 STG.E [R92.64], R2 ;  /* 0x000000025c009986 */ /* 0x0011e2000c101904 */
[----:B------:R-:W-:Y:S01]  /*2c20*/  FADD.FTZ R121, -R116, R121 ;  /* 0x0000007974797221 */ /* 0x000fe20000010100 */
[----:B------:R-:W-:Y:S01]  /*2c30*/  ISETP.GE.AND P1, PT, R100, c[0x0][0x164], PT ;  /* 0x0000590064007a0c */ /* 0x000fe20003f26270 */
        /* <DEDUP_REMOVED lines=26> */
[----:B------:R-:W-:Y:S02]  /*2de0*/  FADD.FTZ R95, -R116, R95 ;  /* 0x0000005f745f7221 */ /* 0x000fe40000010100 */
[C---:B------:R-:W-:Y:S02]  /*2df0*/  FMUL.FTZ R107, R2.reuse, R107 ;  /* 0x0000006b026b7220 */ /* 0x040fe40000410000 */
[C---:B------:R-:W-:Y:S02]  /*2e00*/  FMUL.FTZ R118, R2.reuse, R105 ;  /* 0x0000006902767220 */ /* 0x040fe40000410000 */
[C---:B------:R-:W-:Y:S02]  /*2e10*/  FMUL.FTZ R103, R2.reuse, R103 ;  /* 0x0000006702677220 */ /* 0x040fe40000410000 */
[----:B------:R-:W-:-:S02]  /*2e20*/  FMUL.FTZ R122, R2, R101 ;  /* 0x00000065027a7220 */ /* 0x000fc40000410000 */
[C---:B------:R-:W-:Y:S02]  /*2e30*/  FMUL.FTZ R111, R2.reuse, R111 ;  /* 0x0000006f026f7220 */ /* 0x040fe40000410000 */
[----:B------:R-:W-:Y:S01]  /*2e40*/  FMUL.FTZ R116, R2, R109 ;  /* 0x0000006d02747220 */ /* 0x000fe20000410000 */
[----:B------:R-:W-:Y:S01]  /*2e50*/  HFMA2.MMA R109, -RZ, RZ, 0, 9.5367431640625e-07 ;  /* 0x00000010ff6d7435 */ /* 0x000fe200000001ff */
[----:B------:R-:W-:Y:S02]  /*2e60*/  FFMA.FTZ R107, R40, R107, R80 ;  /* 0x0000006b286b7223 */ /* 0x000fe40000010050 */
[----:B------:R-:W-:Y:S02]  /*2e70*/  FFMA.FTZ R103, R42, R103, R82 ;  /* 0x000000672a677223 */ /* 0x000fe40000010052 */
[----:B------:R-:W-:Y:S02]  /*2e80*/  FFMA.FTZ R122, R43, R122, R83 ;  /* 0x0000007a2b7a7223 */ /* 0x000fe40000010053 */
[----:B------:R-:W-:-:S02]  /*2e90*/  FFMA.FTZ R118, R41, R118, R81 ;  /* 0x0000007629767223 */ /* 0x000fc40000010051 */
[----:B------:R-:W-:Y:S02]  /*2ea0*/  FMUL.FTZ R144, R2, R3 ;  /* 0x0000000302907220 */ /* 0x000fe40000410000 */
[----:B0-----:R-:W-:Y:S02]  /*2eb0*/  FFMA.FTZ R93, R46, R111, R86 ;  /* 0x0000006f2e5d7223 */ /* 0x001fe40000010056 */
        /* <DEDUP_REMOVED lines=32> */
[----:B------:R-:W-:Y:S01]  /*30c0*/  FMUL.FTZ R110, R2, R94 ;  /* 0x0000005e026e7220 */ /* 0x000fe20000410000 */
[----:B------:R-:W-:Y:S01]  /*30d0*/  F2FP.BF16.PACK_AB R94, R118, R107 ;  /* 0x0000006b765e723e */ /* 0x000fe200000010ff */
[C---:B------:R-:W-:Y:S02]  /*30e0*/  FMUL.FTZ R101, R2.reuse, R112 ;  /* 0x0000007002657220 */ /* 0x040fe40000410000 */
[----:B------:R-:W-:Y:S01]  /*30f0*/  FMUL.FTZ R2, R2, R95 ;  /* 0x0000005f02027220 */ /* 0x000fe20000410000 */
[----:B------:R-:W-:Y:S01]  /*3100*/  F2FP.BF16.PACK_AB R95, R122, R103 ;  /* 0x000000677a5f723e */ /* 0x000fe200000010ff */
        /* <DEDUP_REMOVED lines=45> */
[----:B------:R-:W-:-:S02]  /*33e0*/  FFMA.FTZ R127, R18, R159, R58 ;  /* 0x0000009f127f7223 */ /* 0x000fc4000001003a */
[----:B------:R-:W-:Y:S02]  /*33f0*/  FFMA.FTZ R146, R19, R146, R59 ;  /* 0x0000009213927223 */ /* 0x000fe4000001003b */
[----:B------:R-:W-:Y:S02]  /*3400*/  FFMA.FTZ R103, R17, R142, R57 ;  /* 0x0000008e11677223 */ /* 0x000fe40000010039 */
[----:B------:R-:W-:Y:S01]  /*3410*/  FFMA.FTZ R136, R23, R136, R63 ;  /* 0x0000008817887223 */ /* 0x000fe2000001003f */
[----:B------:R-:W-:Y:S01]  /*3420*/  F2FP.BF16.PACK_AB R127, R146, R127 ;  /* 0x0000007f927f723e */ /* 0x000fe200000010ff */
[----:B------:R-:W-:Y:S01]  /*3430*/  IMAD.WIDE.U32 R2, R0, R109, c[0x0][0x208] ;  /* 0x0000820000027625 */ /* 0x000fe200078e006d */
[----:B------:R-:W-:Y:S02]  /*3440*/  F2FP.BF16.PACK_AB R126, R103, R126 ;  /* 0x0000007e677e723e */ /* 0x000fe400000010ff */
        /* <DEDUP_REMOVED lines=10> */
[----:B0----5:R-:W-:Y:S01]  /*34f0*/  @P1 CALL.REL.NOINC `(.L_x_7951) ;  /* 0x0000001000001944 */ /* 0x021fe20003c00000 */
[----:B------:R-:W-:Y:S05]  /*3500*/  BRA `(.L_x_7952) ;  /* 0xffffcec000007947 */ /* 0x000fea000383ffff */
.L_x_7951:
[----:B------:R-:W-:Y:S05]  /*3510*/  EXIT ;  /* 0x000000000000794d */ /* 0x000fea0003800000 */
.L_x_7949:
[----:B0-----:R-:W-:Y:S01]  /*3520*/  HFMA2.MMA R120, -RZ, RZ, 0, 1.847743988037109375e-06 ;  /* 0x0000001fff787435 */ /* 0x001fe200000001ff */
[----:B------:R-:W-:-:S02]  /*3530*/  MOV R3, 0x1 ;  /* 0x0000000100037802 */ /* 0x000fc40000000f00 */
[----:B------:R-:W-:Y:S02]  /*3540*/  MOV R116, 0xffffffff ;  /* 0xffffffff00747802 */ /* 0x000fe40000000f00 */
[----:B------:R-:W-:Y:S02]  /*3550*/  MOV R92, 0x3570 ;  /* 0x00003570005c7802 */ /* 0x000fe40000000f00 */
[----:B-----5:R-:W-:Y:S05]  /*3560*/  CALL.REL.NOINC `($__internal_33_$__cuda_sm70_shflsync_bfly_p) ;  /* 0x0000089000007944 */ /* 0x020fea0003c00000 */
[----:B-1----:R-:W-:Y:S01]  /*3570*/  MOV R2, R120 ;  /* 0x0000007800027202 */ /* 0x002fe20000000f00 */
[----:B0-----:R-:W-:Y:S05]  /*3580*/  BRA `(.L_x_7953) ;  /* 0xffffeb1000007947 */ /* 0x001fea000383ffff */
.L_x_7950:
[----:B------:R-:W-:Y:S01]  /*3590*/  HFMA2.MMA R3, -RZ, RZ, 0, 1.1920928955078125e-07 ;  /* 0x00000002ff037435 */ /* 0x000fe200000001ff */
[----:B------:R-:W-:Y:S02]  /*35a0*/  MOV R120, 0x1f ;  /* 0x0000001f00787802 */ /* 0x000fe40000000f00 */
[----:B------:R-:W-:Y:S02]  /*35b0*/  MOV R116, 0xffffffff ;  /* 0xffffffff00747802 */ /* 0x000fe40000000f00 */
[----:B------:R-:W-:Y:S02]  /*35c0*/  MOV R92, 0x35e0 ;  /* 0x000035e0005c7802 */ /* 0x000fe40000000f00 */
[----:B-----5:R-:W-:Y:S05]  /*35d0*/  CALL.REL.NOINC `($__internal_33_$__cuda_sm70_shflsync_bfly_p) ;  /* 0x0000082000007944 */ /* 0x020fea0003c00000 */
[----:B0-----:R-:W-:Y:S01]  /*35e0*/  HFMA2.MMA R3, -RZ, RZ, 0, 2.384185791015625e-07 ;  /* 0x00000004ff037435 */ /* 0x001fe200000001ff */
[----:B-1----:R-:W-:Y:S01]  /*35f0*/  FADD.FTZ R118, R118, R120 ;  /* 0x0000007876767221 */ /* 0x002fe20000010000 */
[----:B------:R-:W-:-:S02]  /*3600*/  MOV R120, 0x1f ;  /* 0x0000001f00787802 */ /* 0x000fc40000000f00 */
[----:B------:R-:W-:Y:S02]  /*3610*/  MOV R116, 0xffffffff ;  /* 0xffffffff00747802 */ /* 0x000fe40000000f00 */
[----:B------:R-:W-:Y:S02]  /*3620*/  MOV R92, 0x3640 ;  /* 0x00003640005c7802 */ /* 0x000fe40000000f00 */
[----:B------:R-:W-:Y:S05]  /*3630*/  CALL.REL.NOINC `($__internal_33_$__cuda_sm70_shflsync_bfly_p) ;  /* 0x000007c000007944 */ /* 0x000fea0003c00000 */
[----:B0-----:R-:W-:Y:S01]  /*3640*/  HFMA2.MMA R3, -RZ, RZ, 0, 4.76837158203125e-07 ;  /* 0x00000008ff037435 */ /* 0x001fe200000001ff */
[----:B-1----:R-:W-:Y:S01]  /*3650*/  FADD.FTZ R118, R118, R120 ;  /* 0x0000007876767221 */ /* 0x002fe20000010000 */
[----:B------:R-:W-:Y:S02]  /*3660*/  MOV R120, 0x1f ;  /* 0x0000001f00787802 */ /* 0x000fe40000000f00 */
[----:B------:R-:W-:Y:S02]  /*3670*/  MOV R116, 0xffffffff ;  /* 0xffffffff00747802 */ /* 0x000fe40000000f00 */
[----:B------:R-:W-:Y:S02]  /*3680*/  MOV R92, 0x36a0 ;  /* 0x000036a0005c7802 */ /* 0x000fe40000000f00 */
[----:B------:R-:W-:Y:S05]  /*3690*/  CALL.REL.NOINC `($__internal_33_$__cuda_sm70_shflsync_bfly_p) ;  /* 0x0000076000007944 */ /* 0x000fea0003c00000 */
[----:B0-----:R-:W-:Y:S01]  /*36a0*/  HFMA2.MMA R3, -RZ, RZ, 0, 9.5367431640625e-07 ;  /* 0x00000010ff037435 */ /* 0x001fe200000001ff */
[----:B-1----:R-:W-:Y:S01]  /*36b0*/  FADD.FTZ R118, R118, R120 ;  /* 0x0000007876767221 */ /* 0x002fe20000010000 */
[----:B------:R-:W-:-:S02]  /*36c0*/  MOV R120, 0x1f ;  /* 0x0000001f00787802 */ /* 0x000fc40000000f00 */
[----:B------:R-:W-:Y:S02]  /*36d0*/  MOV R116, 0xffffffff ;  /* 0xffffffff00747802 */ /* 0x000fe40000000f00 */
[----:B------:R-:W-:Y:S02]  /*36e0*/  MOV R92, 0x3700 ;  /* 0x00003700005c7802 */ /* 0x000fe40000000f00 */
[----:B------:R-:W-:Y:S05]  /*36f0*/  CALL.REL.NOINC `($__internal_33_$__cuda_sm70_shflsync_bfly_p) ;  /* 0x0000070000007944 */ /* 0x000fea0003c00000 */
        /* <DEDUP_REMOVED lines=86> */
[----:B------:R-:W-:Y:S05]  /*3c60*/  CALL.REL.NOINC `($__internal_33_$__cuda_sm70_shflsync_bfly_p) ;  /* 0x0000019000007944 */ /* 0x000fea0003c00000 */
[----:B0-----:R-:W-:Y:S01]  /*3c70*/  HFMA2.MMA R3, -RZ, RZ, 0, 1.1920928955078125e-07 ;  /* 0x00000002ff037435 */ /* 0x001fe200000001ff */
[----:B-1----:R-:W-:Y:S01]  /*3c80*/  FADD.FTZ R118, R118, R120 ;  /* 0x0000007876767221 */ /* 0x002fe20000010000 */
[----:B------:R-:W-:Y:S02]  /*3c90*/  MOV R120, 0x1f ;  /* 0x0000001f00787802 */ /* 0x000fe40000000f00 */
[----:B------:R-:W-:Y:S02]  /*3ca0*/  MOV R116, 0xffffffff ;  /* 0xffffffff00747802 */ /* 0x000fe40000000f00 */
[----:B------:R-:W-:Y:S02]  /*3cb0*/  MOV R92, 0x3cd0 ;  /* 0x00003cd0005c7802 */ /* 0x000fe40000000f00 */
[----:B------:R-:W-:Y:S05]  /*3cc0*/  CALL.REL.NOINC `($__internal_33_$__cuda_sm70_shflsync_bfly_p) ;  /* 0x0000013000007944 */ /* 0x000fea0003c00000 */
        /* <DEDUP_REMOVED lines=18> */
[----:B01----:R-:W-:Y:S05]  /*3df0*/  BRA `(.L_x_7954) ;  /* 0xffffe8e000007947 */ /* 0x003fea000383ffff */
        .weak           $__internal_33_$__cuda_sm70_shflsync_bfly_p
        .type           $__internal_33_$__cuda_sm70_shflsync_bfly_p,@function
        .size           $__internal_33_$__cuda_sm70_shflsync_bfly_p,(.L_x_36073 - $__internal_33_$__cuda_sm70_shflsync_bfly_p)
$__internal_33_$__cuda_sm70_shflsync_bfly_p:
[----:B------:R-:W-:Y:S01]  /*3e00*/  HFMA2.MMA R93, -RZ, RZ, 0, 0 ;  /* 0x00000000ff5d7435 */ /* 0x000fe200000001ff */
[----:B------:R-:W-:Y:S04]  /*3e10*/  WARPSYNC R116 ;  /* 0x0000007400007348 */ /* 0x000fe80003800000 */
[----:B------:R0:W1:Y:S01]  /*3e20*/  SHFL.BFLY PT, R120, R118, R3, R120 ;  /* 0x0c00000376787389 */ /* 0x00006200000e0078 */
[----:B------:R-:W-:Y:S05]  /*3e30*/  RET.REL.NODEC R92 `(_ZN10layer_norm13ln_fwd_kernelINS_13Kernel_traitsIf13__nv_bfloat16S2_S2_fjLj5120ELj1ELj1ELj4ELj16ENS_18Kernel_traits_baseILj5120EfS2_S2_S2_fjLj128EEEEELb0ELb0ELb0ELb1EEEvNS_9FwdParamsE) ;  /* 0xffffc1c05c007950 */ /* 0x000fea0003c3ffff */
.L_x_7955:
        /* <DEDUP_REMOVED lines=12> */
.L_x_36073:


//--------------------- .text._ZN10layer_norm13ln_fwd_kernelINS_13Kernel_traitsIf13__nv_bfloat16S2_S2_fjLj5120ELj1ELj1ELj4ELj16ENS_18Kernel_traits_baseILj5120EfS2_S2_S2_fjLj128EEEEELb0ELb0ELb1ELb0EEEvNS_9FwdParamsE --------------------------
	.section	.text._ZN10layer_norm13ln_fwd_kernelINS_13Kernel_traitsIf13__nv_bfloat16S2_S2_fjLj5120ELj1ELj1ELj4ELj16ENS_18Kernel_traits_baseILj5120EfS2_S2_S2_fjLj128EEEEELb0ELb0ELb1ELb0EEEvNS_9FwdParamsE,"ax",@progbits
	.sectioninfo	@"SHI_REGISTERS=155"
	.align	128
        .global         _ZN10layer_norm13ln_fwd_kernelINS_13Kernel_traitsIf13__nv_bfloat16S2_S2_fjLj5120ELj1ELj1ELj4ELj16ENS_18Kernel_traits_baseILj5120EfS2_S2_S2_fjLj128EEEEELb0ELb0ELb1ELb0EEEvNS_9FwdParamsE
        .type           _ZN10layer_norm13ln_fwd_kernelINS_13Kernel_traitsIf13__nv_bfloat16S2_S2_fjLj5120ELj1ELj1ELj4ELj16ENS_18Kernel_traits_baseILj5120EfS2_S2_S2_fjLj128EEEEELb0ELb0ELb1ELb0EEEvNS_9FwdParamsE,@function
        .size           _ZN10layer_norm13ln_fwd_kernelINS_13Kernel_traitsIf13__nv_bfloat16S2_S2_fjLj5120ELj1ELj1ELj4ELj16ENS_18Kernel_traits_baseILj5120EfS2_S2_S2_fjLj128EEEEELb0ELb0ELb1ELb0EEEvNS_9FwdParamsE,(.L_x_36074 - _ZN10layer_norm13ln_fwd_kernelINS_13Kernel_traitsIf13__nv_bfloat16S2_S2_fjLj5120ELj1ELj1ELj4ELj16ENS_18Kernel_traits_baseILj5120EfS2_S2_S2_fjLj128EEEEELb0ELb0ELb1ELb0EEEvNS_9FwdParamsE)
        .other          _ZN10layer_norm13ln_fwd_kernelINS_13Kernel_traitsIf13__nv_bfloat16S2_S2_fjLj5120ELj1ELj1ELj4ELj16ENS_18Kernel_traits_baseILj5120EfS2_S2_S2_fjLj128EEEEELb0ELb0ELb1ELb0EEEvNS_9FwdParamsE,@"STO_CUDA_ENTRY STV_DEFAULT"
_ZN10layer_norm13ln_fwd_kernelINS_13Kernel_traitsIf13__nv_bfloat16S2_S2_fjLj5120ELj1ELj1ELj4ELj16ENS_18Kernel_traits_baseILj5120EfS2_S2_S2_fjLj128EEEEELb0ELb0ELb1ELb0EEEvNS_9FwdParamsE:
.text._ZN10layer_norm13ln_fwd_kernelINS_13Kernel_traitsIf13__nv_bfloat16S2_S2_fjLj5120ELj1ELj1ELj4ELj16ENS_18Kernel_traits_baseILj5120EfS2_S2_S2_fjLj128EEEEELb0ELb0ELb1ELb0EEEvNS_9FwdParamsE:
        /* <DEDUP_REMOVED lines=33> */
.L_x_7957:
[----:B------:R-:W-:Y:S05]  /*0210*/  BSYNC B0 ;  /* 0x0000000000007941 */ /* 0x000fea0003800000 */
.L_x_7956:
        /* <DEDUP_REMOVED lines=17> */
.L_x_7959:
[----:B------:R-:W-:Y:S05]  /*0330*/  BSYNC B0 ;  /* 0x0000000000007941 */ /* 0x000fea0003800000 */
.L_x_7958:
        /* <DEDUP_REMOVED lines=17> */
.L_x_7961:
[----:B------:R-:W-:Y:S05]  /*0450*/  BSYNC B0 ;  /* 0x0000000000007941 */ /* 0x000fea0003800000 */
.L_x_7960:
        /* <DEDUP_REMOVED lines=17> */
.L_x_7963:
[----:B------:R-:W-:Y:S05]  /*0570*/  BSYNC B0 ;  /* 0x0000000000007941 */ /* 0x000fea0003800000 */
.L_x_7962:
        /* <DEDUP_REMOVED lines=16> */
.L_x_7965:
[----:B------:R-:W-:Y:S05]  /*0680*/  BSYNC B0 ;  /* 0x0000000000007941 */ /* 0x000fea0003800000 */
.L_x_7964:
[----:B------:R-:W1:Y:S02]  /*0690*/  S2UR UR6, SR_CTAID.X ;  /* 0x00000000000679c3 */ /* 0x000e640000002500 */
[----:B-1----:R-:W-:-:S04]  /*06a0*/  LEA.HI R137, R130, UR6, RZ, 0x19 ;  /* 0x0000000682897c11 */ /* 0x002fc8000f8fc8ff */
[----:B------:R-:W-:-:S13]  /*06b0*/  ISETP.GE.AND P3, PT, R137, c[0x0][0x164], PT ;  /* 0x0000590089007a0c */ /* 0x000fda0003f66270 */
[----:B------:R-:W-:Y:S05]  /*06c0*/  @P3 EXIT ;  /* 0x000000000000394d */ /* 0x000fea0003800000 */
[----:B------:R-:W-:Y:S01]  /*06d0*/  SHF.R.S32.HI R0, RZ, 0x3, R0 ;  /* 0x00000003ff007819 */ /* 0x000fe20000011400 */
[----:B------:R-:W-:Y:S01]  /*06e0*/  ULDC.U8 UR6, c[0x0][0x1f0] ;  /* 0x00007c0000067ab9 */ /* 0x000fe20000000000 */
[----:B0-----:R-:W-:Y:S02]  /*06f0*/  LOP3.LUT R3, R130, 0x60, RZ, 0xc0, !PT ;  /* 0x0000006082037812 */ /* 0x001fe400078ec0ff */
        /* <DEDUP_REMOVED lines=11> */
[----:B------:R-:W-:Y:S02]  /*07b0*/  IMNMX R5, RZ, R5, !PT ;  /* 0x00000005ff057217 */ /* 0x000fe40007800200 */
[----:B------:R-:W-:Y:S02]  /*07c0*/  MOV R132, 0x1 ;  /* 0x0000000100847802 */ /* 0x000fe40000000f00 */
[----:B------:R-:W0:Y:S01]  /*07d0*/  I2F.U32 R3, R3 ;  /* 0x0000000300037306 */ /* 0x000e220000201000 */
[----:B------:R-:W-:-:S04]  /*07e0*/  IMNMX R5, R5, 0x20, PT ;  /* 0x0000002005057817 */ /* 0x000fc80003800200 */
[----:B------:R-:W-:-:S04]  /*07f0*/  IADD3 R5, R0, R5, RZ ;  /* 0x0000000500057210 */ /* 0x000fc80007ffe0ff */
[----:B------:R-:W-:Y:S01]  /*0800*/  SHF.L.U32 R134, R5, 0x3, RZ ;  /* 0x0000000305867819 */ /* 0x000fe200000006ff */
[----:B0-----:R0:W1:Y:S06]  /*0810*/  MUFU.RCP R136, R3 ;  /* 0x0000000300887308 */ /* 0x00106c0000001000 */
.L_x_8109:
[----:B------:R-:W-:-:S10]  /*0820*/  HFMA2.MMA R108, -RZ, RZ, 0, 2.384185791015625e-07 ;  /* 0x00000004ff6c7435 */ /* 0x000fd400000001ff */
[----:B------:R-:W-:-:S05]  /*0830*/  IMAD.WIDE R110, R137, R108, c[0x0][0x1d0] ;  /* 0x00007400896e7625 */ /* 0x000fca00078e026c */
[----:B------:R2:W3:Y:S01]  /*0840*/  LDG.E R144, [R110.64] ;  /* 0x000000046e907981 */ /* 0x0004e2000c1e1900 */
[----:B------:R-:W-:-:S05]  /*0850*/  IMAD.WIDE R108, R137, R108, c[0x0][0x1d8] ;  /* 0x00007600896c7625 */ /* 0x000fca00078e026c */
[----:B-----5:R4:W5:Y:S01]  /*0860*/  LDG.E R139, [R108.64] ;  /* 0x000000046c8b7981 */ /* 0x020962000c1e1900 */
[----:B------:R-:W-:Y:S01]  /*0870*/  IMAD R140, R137, c[0x0][0x168], RZ ;  /* 0x00005a00898c7a24 */ /* 0x000fe200078e02ff */
[----:B------:R-:W-:Y:S01]  /*0880*/  BSSY B0, `(.L_x_7966) ;  /* 0x0000078000007945 */ /* 0x000fe20003800000 */
[----:B------:R-:W-:Y:S02]  /*0890*/  MOV R145, RZ ;  /* 0x000000ff00917202 */ /* 0x000fe40000000f00 */
[----:B--2---:R-:W-:Y:S02]  /*08a0*/  LOP3.LUT R110, R130, 0x7f, RZ, 0xc0, !PT ;  /* 0x0000007f826e7812 */ /* 0x004fe400078ec0ff */
[----:B---3--:R-:W-:-:S13]  /*08b0*/  ISETP.GE.AND P3, PT, R144, 0x1, PT ;  /* 0x000000019000780c */ /* 0x008fda0003f66270 */
        /* <DEDUP_REMOVED lines=10> */
[----:B----4-:R-:W-:Y:S02]  /*0960*/  ISETP.NE.U32.AND P4, PT, RZ, c[0x0][0x180], PT ;  /* 0x00006000ff007a0c */ /* 0x010fe40003f85070 */
[----:B------:R-:W-:-:S02]  /*0970*/  @P3 MOV R4, 0x10 ;  /* 0x0000001000043802 */ /* 0x000fc40000000f00 */
[----:B------:R-:W-:-:S03]  /*0980*/  ISETP.NE.AND.EX P4, PT, RZ, c[0x0][0x184], PT, P4 ;  /* 0x00006100ff007a0c */ /* 0x000fc60003f85340 */
[----:B------:R-:W-:-:S05]  /*0990*/  @P3 IMAD.WIDE.U32 R4, R145, R4, c[0x0][0x170] ;  /* 0x00005c0091043625 */ /* 0x000fca00078e0004 */
[----:B------:R2:W5:Y:S05]  /*09a0*/  @P3 LDG.E.128 R100, [R4.64] ;  /* 0x0000000404643981 */ /* 0x00056a000c1e1d00 */
[----:B------:R-:W-:-:S05]  /*09b0*/  @P4 MOV R2, 0x10 ;  /* 0x0000001000024802 */ /* 0x000fca0000000f00 */
[----:B0-----:R-:W-:-:S05]  /*09c0*/  @P4 IMAD.WIDE.U32 R2, R143, R2, c[0x0][0x180] ;  /* 0x000060008f024625 */ /* 0x001fca00078e0002 */
[----:B------:R2:W5:Y:S01]  /*09d0*/  @P4 LDG.E.128 R104, [R2.64] ;  /* 0x0000000402684981 */ /* 0x000562000c1e1d00 */
[----:B------:R-:W-:Y:S01]  /*09e0*/  ISETP.GT.AND P5, PT, R144, RZ, PT ;  /* 0x000000ff9000720c */ /* 0x000fe20003fa4270 */
[----:B------:R-:W-:-:S12]  /*09f0*/  BSSY B1, `(.L_x_7968) ;  /* 0x000000a000017945 */ /* 0x000fd80003800000 */
[----:B------:R-:W-:Y:S05]  /*0a00*/  @P5 BRA `(.L_x_7969) ;  /* 0x0000004000005947 */ /* 0x000fea0003800000 */
[----:B--2---:R-:W-:Y:S01]  /*0a10*/  HFMA2.MMA R0, -RZ, RZ, 0, 0 ;  /* 0x00000000ff007435 */ /* 0x004fe200000001ff */
[----:B------:R-:W-:Y:S05]  /*0a20*/  @!P4 BRA `(.L_x_7970) ;  /* 0x000000600000c947 */ /* 0x000fea0003800000 */
[----:B-----5:R-:W-:Y:S01]  /*0a30*/  PRMT R0, RZ, 0x5410, R104 ;  /* 0x00005410ff007816 */ /* 0x020fe20000000068 */
[----:B------:R-:W-:Y:S05]  /*0a40*/  BRA `(.L_x_7970) ;  /* 0x0000004000007947 */ /* 0x000fea0003800000 */
.L_x_7969:
[----:B--2--5:R-:W-:Y:S02]  /*0a50*/  PRMT R0, RZ, 0x5410, R100 ;  /* 0x00005410ff007816 */ /* 0x024fe40000000064 */
[----:B------:R-:W-:-:S03]  /*0a60*/  @P4 PRMT R3, RZ, 0x5410, R104 ;  /* 0x00005410ff034816 */ /* 0x000fc60000000068 */
[----:B------:R-:W-:-:S04]  /*0a70*/  FMUL.FTZ R0, R0, c[0x0][0x1ec] ;  /* 0x00007b0000007a20 */ /* 0x000fc80000410000 */
[----:B------:R-:W-:Y:S02]  /*0a80*/  @P4 FADD.FTZ R0, R3, R0 ;  /* 0x0000000003004221 */ /* 0x000fe40000010000 */
.L_x_7970:
[----:B------:R-:W-:Y:S05]  /*0a90*/  BSYNC B1 ;  /* 0x0000000000017941 */ /* 0x000fea0003800000 */
.L_x_7968:
[----:B------:R-:W-:Y:S01]  /*0aa0*/  BSSY B1, `(.L_x_7971) ;  /* 0x000000a000017945 */ /* 0x000fe20003800000 */
[----:B------:R-:W-:Y:S05]  /*0ab0*/  @P5 BRA `(.L_x_7972) ;  /* 0x0000004000005947 */ /* 0x000fea0003800000 */
[----:B------:R-:W-:Y:S01]  /*0ac0*/  MOV R3, RZ ;  /* 0x000000ff00037202 */ /* 0x000fe20000000f00 */
[----:B------:R-:W-:Y:S05]  /*0ad0*/  @!P4 BRA `(.L_x_7973) ;  /* 0x000000600000c947 */ /* 0x000fea0003800000 */
[----:B-----5:R-:W-:Y:S01]  /*0ae0*/  PRMT R3, RZ, 0x7610, R104 ;  /* 0x00007610ff037816 */ /* 0x020fe20000000068 */
[----:B------:R-:W-:Y:S05]  /*0af0*/  BRA `(.L_x_7973) ;  /* 0x0000004000007947 */ /* 0x000fea0003800000 */
.L_x_7972:
[----:B-----5:R-:W-:Y:S02]  /*0b00*/  PRMT R3, RZ, 0x7610, R100 ;  /* 0x00007610ff037816 */ /* 0x020fe40000000064 */
[----:B------:R-:W-:-:S03]  /*0b10*/  @P4 PRMT R2, RZ, 0x7610, R104 ;  /* 0x00007610ff024816 */ /* 0x000fc60000000068 */
[----:B------:R-:W-:-:S04]  /*0b20*/  FMUL.FTZ R3, R3, c[0x0][0x1ec] ;  /* 0x00007b0003037a20 */ /* 0x000fc80000410000 */
[----:B------:R-:W-:Y:S02]  /*0b30*/  @P4 FADD.FTZ R3, R2, R3 ;  /* 0x0000000302034221 */ /* 0x000fe40000010000 */
.L_x_7973:
[----:B------:R-:W-:Y:S05]  /*0b40*/  BSYNC B1 ;  /* 0x0000000000017941 */ /* 0x000fea0003800000 */
.L_x_7971:
[----:B------:R-:W-:Y:S01]  /*0b50*/  BSSY B1, `(.L_x_7974) ;  /* 0x000000a000017945 */ /* 0x000fe20003800000 */
[----:B------:R-:W-:Y:S05]  /*0b60*/  @P5 BRA `(.L_x_7975) ;  /* 0x0000004000005947 */ /* 0x000fea0003800000 */
[----:B------:R-:W-:Y:S01]  /*0b70*/  HFMA2.MMA R2, -RZ, RZ, 0, 0 ;  /* 0x00000000ff027435 */ /* 0x000fe200000001ff */
[----:B------:R-:W-:Y:S05]  /*0b80*/  @!P4 BRA `(.L_x_7976) ;  /* 0x000000600000c947 */ /* 0x000fea0003800000 */
[----:B-----5:R-:W-:Y:S01]  /*0b90*/  PRMT R2, RZ, 0x5410, R105 ;  /* 0x00005410ff027816 */ /* 0x020fe20000000069 */
[----:B------:R-:W-:Y:S05]  /*0ba0*/  BRA `(.L_x_7976) ;  /* 0x0000004000007947 */ /* 0x000fea0003800000 */
.L_x_7975:
[----:B-----5:R-:W-:Y:S02]  /*0bb0*/  PRMT R2, RZ, 0x5410, R101 ;  /* 0x00005410ff027816 */ /* 0x020fe40000000065 */
[----:B------:R-:W-:-:S03]  /*0bc0*/  @P4 PRMT R5, RZ, 0x5410, R105 ;  /* 0x00005410ff054816 */ /* 0x000fc60000000069 */
[----:B------:R-:W-:-:S04]  /*0bd0*/  FMUL.FTZ R2, R2, c[0x0][0x1ec] ;  /* 0x00007b0002027a20 */ /* 0x000fc80000410000 */
[----:B------:R-:W-:Y:S02]  /*0be0*/  @P4 FADD.FTZ R2, R5, R2 ;  /* 0x0000000205024221 */ /* 0x000fe40000010000 */
.L_x_7976:
[----:B------:R-:W-:Y:S05]  /*0bf0*/  BSYNC B1 ;  /* 0x0000000000017941 */ /* 0x000fea0003800000 */
.L_x_7974:
[----:B------:R-:W-:Y:S01]  /*0c00*/  BSSY B1, `(.L_x_7977) ;  /* 0x000000a000017945 */ /* 0x000fe20003800000 */
[----:B------:R-:W-:Y:S05]  /*0c10*/  @P5 BRA `(.L_x_7978) ;  /* 0x0000004000005947 */ /* 0x000fea0003800000 */
[----:B------:R-:W-:Y:S01]  /*0c20*/  MOV R5, RZ ;  /* 0x000000ff00057202 */ /* 0x000fe20000000f00 */
[----:B------:R-:W-:Y:S05]  /*0c30*/  @!P4 BRA `(.L_x_7979) ;  /* 0x000000600000c947 */ /* 0x000fea0003800000 */
[----:B-----5:R-:W-:Y:S01]  /*0c40*/  PRMT R5, RZ, 0x7610, R105 ;  /* 0x00007610ff057816 */ /* 0x020fe20000000069 */
[----:B------:R-:W-:Y:S05]  /*0c50*/  BRA `(.L_x_7979) ;  /* 0x0000004000007947 */ /* 0x000fea0003800000 */
.L_x_7978:
[----:B-----5:R-:W-:Y:S02]  /*0c60*/  PRMT R5, RZ, 0x7610, R101 ;  /* 0x00007610ff057816 */ /* 0x020fe40000000065 */
[----:B------:R-:W-:-:S03]  /*0c70*/  @P4 PRMT R4, RZ, 0x7610, R105 ;  /* 0x00007610ff044816 */ /* 0x000fc60000000069 */
[----:B------:R-:W-:-:S04]  /*0c80*/  FMUL.FTZ R5, R5, c[0x0][0x1ec] ;  /* 0x00007b0005057a20 */ /* 0x000fc80000410000 */
[----:B------:R-:W-:Y:S02]  /*0c90*/  @P4 FADD.FTZ R5, R4, R5 ;  /* 0x0000000504054221 */ /* 0x000fe40000010000 */
.L_x_7979:
[----:B------:R-:W-:Y:S05]  /*0ca0*/  BSYNC B1 ;  /* 0x0000000000017941 */ /* 0x000fea0003800000 */
.L_x_7977:
[----:B------:R-:W-:Y:S01]  /*0cb0*/  BSSY B1, `(.L_x_7980) ;  /* 0x000000a000017945 */ /* 0x000fe20003800000 */
[----:B------:R-:W-:Y:S05]  /*0cc0*/  @P5 BRA `(.L_x_7981) ;  /* 0x0000004000005947 */ /* 0x000fea0003800000 */
[----:B------:R-:W-:Y:S01]  /*0cd0*/  HFMA2.MMA R4, -RZ, RZ, 0, 0 ;  /* 0x00000000ff047435 */ /* 0x000fe200000001ff */
[----:B------:R-:W-:Y:S05]  /*0ce0*/  @!P4 BRA `(.L_x_7982) ;  /* 0x000000600000c947 */ /* 0x000fea0003800000 */
[----:B-----5:R-:W-:Y:S01]  /*0cf0*/  PRMT R4, RZ, 0x5410, R106 ;  /* 0x00005410ff047816 */ /* 0x020fe2000000006a */
[----:B------:R-:W-:Y:S05]  /*0d00*/  BRA `(.L_x_7982) ;  /* 0x0000004000007947 */ /* 0x000fea0003800000 */
.L_x_7981:
[----:B-----5:R-:W-:Y:S02]  /*0d10*/  PRMT R4, RZ, 0x5410, R102 ;  /* 0x00005410ff047816 */ /* 0x020fe40000000066 */
[----:B------:R-:W-:-:S03]  /*0d20*/  @P4 PRMT R7, RZ, 0x5410, R106 ;  /* 0x00005410ff074816 */ /* 0x000fc6000000006a */
[----:B------:R-:W-:-:S04]  /*0d30*/  FMUL.FTZ R4, R4, c[0x0][0x1ec] ;  /* 0x00007b0004047a20 */ /* 0x000fc80000410000 */
[----:B------:R-:W-:Y:S02]  /*0d40*/  @P4 FADD.FTZ R4, R7, R4 ;  /* 0x0000000407044221 */ /* 0x000fe40000010000 */
.L_x_7982:
[----:B------:R-:W-:Y:S05]  /*0d50*/  BSYNC B1 ;  /* 0x0000000000017941 */ /* 0x000fea0003800000 */
.L_x_7980:
[----:B------:R-:W-:Y:S01]  /*0d60*/  BSSY B1, `(.L_x_7983) ;  /* 0x000000a000017945 */ /* 0x000fe20003800000 */
[----:B------:R-:W-:Y:S05]  /*0d70*/  @P5 BRA `(.L_x_7984) ;  /* 0x0000004000005947 */ /* 0x000fea0003800000 */
[----:B------:R-:W-:Y:S01]  /*0d80*/  MOV R7, RZ ;  /* 0x000000ff00077202 */ /* 0x000fe20000000f00 */
[----:B------:R-:W-:Y:S05]  /*0d90*/  @!P4 BRA `(.L_x_7985) ;  /* 0x000000600000c947 */ /* 0x000fea0003800000 */
[----:B-----5:R-:W-:Y:S01]  /*0da0*/  PRMT R7, RZ, 0x7610, R106 ;  /* 0x00007610ff077816 */ /* 0x020fe2000000006a */
[----:B------:R-:W-:Y:S05]  /*0db0*/  BRA `(.L_x_7985) ;  /* 0x0000004000007947 */ /* 0x000fea0003800000 */
.L_x_7984:
[----:B-----5:R-:W-:Y:S02]  /*0dc0*/  PRMT R7, RZ, 0x7610, R102 ;  /* 0x00007610ff077816 */ /* 0x020fe40000000066 */
[----:B------:R-:W-:-:S03]  /*0dd0*/  @P4 PRMT R6, RZ, 0x7610, R106 ;  /* 0x00007610ff064816 */ /* 0x000fc6000000006a */
[----:B------:R-:W-:-:S04]  /*0de0*/  FMUL.FTZ R7, R7, c[0x0][0x1ec] ;  /* 0x00007b0007077a20 */ /* 0x000fc80000410000 */
[----:B------:R-:W-:Y:S02]  /*0df0*/  @P4 FADD.FTZ R7, R6, R7 ;  /* 0x0000000706074221 */ /* 0x000fe40000010000 */
.L_x_7985:
[----:B------:R-:W-:Y:S05]  /*0e00*/  BSYNC B1 ;  /* 0x0000000000017941 */ /* 0x000fea0003800000 */
.L_x_7983:
[----:B------:R-:W-:Y:S01]  /*0e10*/  BSSY B1, `(.L_x_7986) ;  /* 0x000000a000017945 */ /* 0x000fe20003800000 */
[----:B------:R-:W-:Y:S05]  /*0e20*/  @P5 BRA `(.L_x_7987) ;  /* 0x0000004000005947 */ /* 0x000fea0003800000 */
[----:B------:R-:W-:Y:S01]  /*0e30*/  HFMA2.MMA R6, -RZ, RZ, 0, 0 ;  /* 0x00000000ff067435 */ /* 0x000fe200000001ff */
[----:B------:R-:W-:Y:S05]  /*0e40*/  @!P4 BRA `(.L_x_7988) ;  /* 0x000000600000c947 */ /* 0x000fea0003800000 */
[----:B-----5:R-:W-:Y:S01]  /*0e50*/  PRMT R6, RZ, 0x5410, R107 ;  /* 0x00005410ff067816 */ /* 0x020fe2000000006b */
[----:B------:R-:W-:Y:S05]  /*0e60*/  BRA `(.L_x_7988) ;  /* 0x0000004000007947 */ /* 0x000fea0003800000 */
.L_x_7987:
[----:B-----5:R-:W-:Y:S02]  /*0e70*/  PRMT R6, RZ, 0x5410, R103 ;  /* 0x00005410ff067816 */ /* 0x020fe40000000067 */
[----:B------:R-:W-:-:S03]  /*0e80*/  @P4 PRMT R9, RZ, 0x5410, R107 ;  /* 0x00005410ff094816 */ /* 0x000fc6000000006b */
[----:B------:R-:W-:-:S04]  /*0e90*/  FMUL.FTZ R6, R6, c[0x0][0x1ec] ;  /* 0x00007b0006067a20 */ /* 0x000fc80000410000 */
[----:B------:R-:W-:Y:S02]  /*0ea0*/  @P4 FADD.FTZ R6, R9, R6 ;  /* 0x0000000609064221 */ /* 0x000fe40000010000 */
.L_x_7988:
[----:B------:R-:W-:Y:S05]  /*0eb0*/  BSYNC B1 ;  /* 0x0000000000017941 */ /* 0x000fea0003800000 */
.L_x_7986:
[----:B------:R-:W-:Y:S01]  /*0ec0*/  BSSY B1, `(.L_x_7989) ;  /* 0x000000a000017945 */ /* 0x000fe20003800000 */
[----:B------:R-:W-:Y:S05]  /*0ed0*/  @P5 BRA `(.L_x_7990) ;  /* 0x0000004000005947 */ /* 0x000fea0003800000 */
[----:B------:R-:W-:Y:S01]  /*0ee0*/  MOV R9, RZ ;  /* 0x000000ff00097202 */ /* 0x000fe20000000f00 */
[----:B------:R-:W-:Y:S05]  /*0ef0*/  @!P4 BRA `(.L_x_7991) ;  /* 0x000000600000c947 */ /* 0x000fea0003800000 */
[----:B-----5:R-:W-:Y:S01]  /*0f00*/  PRMT R9, RZ, 0x7610, R107 ;  /* 0x00007610ff097816 */ /* 0x020fe2000000006b */
[----:B------:R-:W-:Y:S05]  /*0f10*/  BRA `(.L_x_7991) ;  /* 0x0000004000007947 */ /* 0x000fea0003800000 */
.L_x_7990:
[----:B-----5:R-:W-:Y:S02]  /*0f20*/  PRMT R9, RZ, 0x7610, R103 ;  /* 0x00007610ff097816 */ /* 0x020fe40000000067 */
[----:B------:R-:W-:-:S03]  /*0f30*/  @P4 PRMT R108, RZ, 0x7610, R107 ;  /* 0x00007610ff6c4816 */ /* 0x000fc6000000006b */
[----:B------:R-:W-:-:S04]  /*0f40*/  FMUL.FTZ R9, R9, c[0x0][0x1ec] ;  /* 0x00007b0009097a20 */ /* 0x000fc80000410000 */
[----:B------:R-:W-:Y:S02]  /*0f50*/  @P4 FADD.FTZ R9, R108, R9 ;  /* 0x000000096c094221 */ /* 0x000fe40000010000 */
.L_x_7991:
[----:B------:R-:W-:Y:S05]  /*0f60*/  BSYNC B1 ;  /* 0x0000000000017941 */ /* 0x000fea0003800000 */
.L_x_7989:
        /* <DEDUP_REMOVED lines=9> */
.L_x_7967:
[----:B----4-:R-:W-:Y:S05]  /*1000*/  BSYNC B0 ;  /* 0x0000000000007941 */ /* 0x010fea0003800000 */
.L_x_7966:
        /* <DEDUP_REMOVED lines=18> */
.L_x_7995:
[----:B--2--5:R-:W-:Y:S02]  /*1130*/  PRMT R8, RZ, 0x5410, R100 ;  /* 0x00005410ff087816 */ /* 0x024fe40000000064 */
[----:B------:R-:W-:-:S03]  /*1140*/  @P4 PRMT R11, RZ, 0x5410, R104 ;  /* 0x00005410ff0b4816 */ /* 0x000fc60000000068 */
[----:B------:R-:W-:-:S04]  /*1150*/  FMUL.FTZ R8, R8, c[0x0][0x1ec] ;  /* 0x00007b0008087a20 */ /* 0x000fc80000410000 */
[----:B------:R-:W-:Y:S02]  /*1160*/  @P4 FADD.FTZ R8, R11, R8 ;  /* 0x000000080b084221 */ /* 0x000fe40000010000 */
.L_x_7996:
[----:B------:R-:W-:Y:S05]  /*1170*/  BSYNC B1 ;  /* 0x0000000000017941 */ /* 0x000fea0003800000 */
.L_x_7994:
[----:B------:R-:W-:Y:S01]  /*1180*/  BSSY B1, `(.L_x_7997) ;  /* 0x000000a000017945 */ /* 0x000fe20003800000 */
[----:B------:R-:W-:Y:S05]  /*1190*/  @P5 BRA `(.L_x_7998) ;  /* 0x0000004000005947 */ /* 0x000fea0003800000 */
[----:B------:R-:W-:Y:S01]  /*11a0*/  MOV R11, RZ ;  /* 0x000000ff000b7202 */ /* 0x000fe20000000f00 */
[----:B------:R-:W-:Y:S05]  /*11b0*/  @!P4 BRA `(.L_x_7999) ;  /* 0x000000600000c947 */ /* 0x000fea0003800000 */
[----:B-----5:R-:W-:Y:S01]  /*11c0*/  PRMT R11, RZ, 0x7610, R104 ;  /* 0x00007610ff0b7816 */ /* 0x020fe20000000068 */
[----:B------:R-:W-:Y:S05]  /*11d0*/  BRA `(.L_x_7999) ;  /* 0x0000004000007947 */ /* 0x000fea0003800000 */
.L_x_7998:
[----:B-----5:R-:W-:Y:S02]  /*11e0*/  PRMT R11, RZ, 0x7610, R100 ;  /* 0x00007610ff0b7816 */ /* 0x020fe40000000064 */
[----:B------:R-:W-:-:S03]  /*11f0*/  @P4 PRMT R10, RZ, 0x7610, R104 ;  /* 0x00007610ff0a4816 */ /* 0x000fc60000000068 */
[----:B------:R-:W-:-:S04]  /*1200*/  FMUL.FTZ R11, R11, c[0x0][0x1ec] ;  /* 0x00007b000b0b7a20 */ /* 0x000fc80000410000 */
[----:B------:R-:W-:Y:S02]  /*1210*/  @P4 FADD.FTZ R11, R10, R11 ;  /* 0x0000000b0a0b4221 */ /* 0x000fe40000010000 */
.L_x_7999:
[----:B------:R-:W-:Y:S05]  /*1220*/  BSYNC B1 ;  /* 0x0000000000017941 */ /* 0x000fea0003800000 */
.L_x_7997:
[----:B------:R-:W-:Y:S01]  /*1230*/  BSSY B1, `(.L_x_8000) ;  /* 0x000000a000017945 */ /* 0x000fe20003800000 */
[----:B------:R-:W-:Y:S05]  /*1240*/  @P5 BRA `(.L_x_8001) ;  /* 0x0000004000005947 */ /* 0x000fea0003800000 */
[----:B------:R-:W-:Y:S01]  /*1250*/  HFMA2.MMA R10, -RZ, RZ, 0, 0 ;  /* 0x00000000ff0a7435 */ /* 0x000fe200000001ff */
[----:B------:R-:W-:Y:S05]  /*1260*/  @!P4 BRA `(.L_x_8002) ;  /* 0x000000600000c947 */ /* 0x000fea0003800000 */
[----:B-----5:R-:W-:Y:S01]  /*1270*/  PRMT R10, RZ, 0x5410, R105 ;  /* 0x00005410ff0a7816 */ /* 0x020fe20000000069 */
[----:B------:R-:W-:Y:S05]  /*1280*/  BRA `(.L_x_8002) ;  /* 0x0000004000007947 */ /* 0x000fea0003800000 */
.L_x_8001:
[----:B-----5:R-:W-:Y:S02]  /*1290*/  PRMT R10, RZ, 0x5410, R101 ;  /* 0x00005410ff0a7816 */ /* 0x020fe40000000065 */
[----:B------:R-:W-:-:S03]  /*12a0*/  @P4 PRMT R13, RZ, 0x5410, R105 ;  /* 0x00005410ff0d4816 */ /* 0x000fc60000000069 */
[----:B------:R-:W-:-:S04]  /*12b0*/  FMUL.FTZ R10, R10, c[0x0][0x1ec] ;  /* 0x00007b000a0a7a20 */ /* 0x000fc80000410000 */
[----:B------:R-:W-:Y:S02]  /*12c0*/  @P4 FADD.FTZ R10, R13, R10 ;  /* 0x0000000a0d0a4221 */ /* 0x000fe40000010000 */
.L_x_8002:
[----:B------:R-:W-:Y:S05]  /*12d0*/  BSYNC B1 ;  /* 0x0000000000017941 */ /* 0x000fea0003800000 */
.L_x_8000:
[----:B------:R-:W-:Y:S01]  /*12e0*/  BSSY B1, `(.L_x_8003) ;  /* 0x000000a000017945 */ /* 0x000fe20003800000 */
[----:B------:R-:W-:Y:S05]  /*12f0*/  @P5 BRA `(.L_x_8004) ;  /* 0x0000004000005947 */ /* 0x000fea0003800000 */
[----:B------:R-:W-:Y:S01]  /*1300*/  MOV R13, RZ ;  /* 0x000000ff000d7202 */ /* 0x000fe20000000f00 */
[----:B------:R-:W-:Y:S05]  /*1310*/  @!P4 BRA `(.L_x_8005) ;  /* 0x000000600000c947 */ /* 0x000fea0003800000 */
[----:B-----5:R-:W-:Y:S01]  /*1320*/  PRMT R13, RZ, 0x7610, R105 ;  /* 0x00007610ff0d7816 */ /* 0x020fe20000000069 */
[----:B------:R-:W-:Y:S05]  /*1330*/  BRA `(.L_x_8005) ;  /* 0x0000004000007947 */ /* 0x000fea0003800000 */
.L_x_8004:
[----:B-----5:R-:W-:Y:S02]  /*1340*/  PRMT R13, RZ, 0x7610, R101 ;  /* 0x00007610ff0d7816 */ /* 0x020fe40000000065 */
[----:B------:R-:W-:-:S03]  /*1350*/  @P4 PRMT R12, RZ, 0x7610, R105 ;  /* 0x00007610ff0c4816 */ /* 0x000fc60000000069 */
[----:B------:R-:W-:-:S04]  /*1360*/  FMUL.FTZ R13, R13, c[0x0][0x1ec] ;  /* 0x00007b000d0d7a20 */ /* 0x000fc80000410000 */
[----:B------:R-:W-:Y:S02]  /*1370*/  @P4 FADD.FTZ R13, R12, R13 ;  /* 0x0000000d0c0d4221 */ /* 0x000fe40000010000 */
.L_x_8005:
[----:B------:R-:W-:Y:S05]  /*1380*/  BSYNC B1 ;  /* 0x0000000000017941 */ /* 0x000fea0003800000 */
.L_x_8003:
[----:B------:R-:W-:Y:S01]  /*1390*/  BSSY B1, `(.L_x_8006) ;  /* 0x000000a000017945 */ /* 0x000fe20003800000 */
[----:B------:R-:W-:Y:S05]  /*13a0*/  @P5 BRA `(.L_x_8007) ;  /* 0x0000004000005947 */ /* 0x000fea0003800000 */
[----:B------:R-:W-:Y:S01]  /*13b0*/  HFMA2.MMA R12, -RZ, RZ, 0, 0 ;  /* 0x00000000ff0c7435 */ /* 0x000fe200000001ff */
[----:B------:R-:W-:Y:S05]  /*13c0*/  @!P4 BRA `(.L_x_8008) ;  /* 0x000000600000c947 */ /* 0x000fea0003800000 */
[----:B-----5:R-:W-:Y:S01]  /*13d0*/  PRMT R12, RZ, 0x5410, R106 ;  /* 0x00005410ff0c7816 */ /* 0x020fe2000000006a */
[----:B------:R-:W-:Y:S05]  /*13e0*/  BRA `(.L_x_8008) ;  /* 0x0000004000007947 */ /* 0x000fea0003800000 */
.L_x_8007:
[----:B-----5:R-:W-:Y:S02]  /*13f0*/  PRMT R12, RZ, 0x5410, R102 ;  /* 0x00005410ff0c7816 */ /* 0x020fe40000000066 */
[----:B------:R-:W-:-:S03]  /*1400*/  @P4 PRMT R15, RZ, 0x5410, R106 ;  /* 0x00005410ff0f4816 */ /* 0x000fc6000000006a */
[----:B------:R-:W-:-:S04]  /*1410*/  FMUL.FTZ R12, R12, c[0x0][0x1ec] ;  /* 0x00007b000c0c7a20 */ /* 0x000fc80000410000 */
[----:B------:R-:W-:Y:S02]  /*1420*/  @P4 FADD.FTZ R12, R15, R12 ;  /* 0x0000000c0f0c4221 */ /* 0x000fe40000010000 */
.L_x_8008:
[----:B------:R-:W-:Y:S05]  /*1430*/  BSYNC B1 ;  /* 0x0000000000017941 */ /* 0x000fea0003800000 */
.L_x_8006:
[----:B------:R-:W-:Y:S01]  /*1440*/  BSSY B1, `(.L_x_8009) ;  /* 0x000000a000017945 */ /* 0x000fe20003800000 */
[----:B------:R-:W-:Y:S05]  /*1450*/  @P5 BRA `(.L_x_8010) ;  /* 0x0000004000005947 */ /* 0x000fea0003800000 */
[----:B------:R-:W-:Y:S01]  /*1460*/  MOV R15, RZ ;  /* 0x000000ff000f7202 */ /* 0x000fe20000000f00 */
[----:B------:R-:W-:Y:S05]  /*1470*/  @!P4 BRA `(.L_x_8011) ;  /* 0x000000600000c947 */ /* 0x000fea0003800000 */
[----:B-----5:R-:W-:Y:S01]  /*1480*/  PRMT R15, RZ, 0x7610, R106 ;  /* 0x00007610ff0f7816 */ /* 0x020fe2000000006a */
[----:B------:R-:W-:Y:S05]  /*1490*/  BRA `(.L_x_8011) ;  /* 0x0000004000007947 */ /* 0x000fea0003800000 */
.L_x_8010:
[----:B-----5:R-:W-:Y:S02]  /*14a0*/  PRMT R15, RZ, 0x7610, R102 ;  /* 0x00007610ff0f7816 */ /* 0x020fe40000000066 */
[----:B------:R-:W-:-:S03]  /*14b0*/  @P4 PRMT R14, RZ, 0x7610, R106 ;  /* 0x00007610ff0e4816 */ /* 0x000fc6000000006a */
[----:B------:R-:W-:-:S04]  /*14c0*/  FMUL.FTZ R15, R15, c[0x0][0x1ec] ;  /* 0x00007b000f0f7a20 */ /* 0x000fc80000410000 */
[----:B------:R-:W-:Y:S02]  /*14d0*/  @P4 FADD.FTZ R15, R14, R15 ;  /* 0x0000000f0e0f4221 */ /* 0x000fe40000010000 */
.L_x_8011:
[----:B------:R-:W-:Y:S05]  /*14e0*/  BSYNC B1 ;  /* 0x0000000000017941 */ /* 0x000fea0003800000 */
.L_x_8009:
[----:B------:R-:W-:Y:S01]  /*14f0*/  BSSY B1, `(.L_x_8012) ;  /* 0x000000a000017945 */ /* 0x000fe20003800000 */
[----:B------:R-:W-:Y:S05]  /*1500*/  @P5 BRA `(.L_x_8013) ;  /* 0x0000004000005947 */ /* 0x000fea0003800000 */
[----:B------:R-:W-:Y:S01]  /*1510*/  HFMA2.MMA R14, -RZ, RZ, 0, 0 ;  /* 0x00000000ff0e7435 */ /* 0x000fe200000001ff */
[----:B------:R-:W-:Y:S05]  /*1520*/  @!P4 BRA `(.L_x_8014) ;  /* 0x000000600000c947 */ /* 0x000fea0003800000 */
[----:B-----5:R-:W-:Y:S01]  /*1530*/  PRMT R14, RZ, 0x5410, R107 ;  /* 0x00005410ff0e7816 */ /* 0x020fe2000000006b */
[----:B------:R-:W-:Y:S05]  /*1540*/  BRA `(.L_x_8014) ;  /* 0x0000004000007947 */ /* 0x000fea0003800000 */
.L_x_8013:
[----:B-----5:R-:W-:Y:S02]  /*1550*/  PRMT R14, RZ, 0x5410, R103 ;  /* 0x00005410ff0e7816 */ /* 0x020fe40000000067 */
[----:B------:R-:W-:-:S03]  /*1560*/  @P4 PRMT R17, RZ, 0x5410, R107 ;  /* 0x00005410ff114816 */ /* 0x000fc6000000006b */
[----:B------:R-:W-:-:S04]  /*1570*/  FMUL.FTZ R14, R14, c[0x0][0x1ec] ;  /* 0x00007b000e0e7a20 */ /* 0x000fc80000410000 */
[----:B------:R-:W-:Y:S02]  /*1580*/  @P4 FADD.FTZ R14, R17, R14 ;  /* 0x0000000e110e4221 */ /* 0x000fe40000010000 */
.L_x_8014:
[----:B------:R-:W-:Y:S05]  /*1590*/  BSYNC B1 ;  /* 0x0000000000017941 */ /* 0x000fea0003800000 */
.L_x_8012:
[----:B------:R-:W-:Y:S01]  /*15a0*/  BSSY B1, `(.L_x_8015) ;  /* 0x000000a000017945 */ /* 0x000fe20003800000 */
[----:B------:R-:W-:Y:S05]  /*15b0*/  @P5 BRA `(.L_x_8016) ;  /* 0x0000004000005947 */ /* 0x000fea0003800000 */
[----:B------:R-:W-:Y:S01]  /*15c0*/  MOV R17, RZ ;  /* 0x000000ff00117202 */ /* 0x000fe20000000f00 */
[----:B------:R-:W-:Y:S05]  /*15d0*/  @!P4 BRA `(.L_x_8017) ;  /* 0x000000600000c947 */ /* 0x000fea0003800000 */
[----:B-----5:R-:W-:Y:S01]  /*15e0*/  PRMT R17, RZ, 0x7610, R107 ;  /* 0x00007610ff117816 */ /* 0x020fe2000000006b */
[----:B------:R-:W-:Y:S05]  /*15f0*/  BRA `(.L_x_8017) ;  /* 0x0000004000007947 */ /* 0x000fea0003800000 */
.L_x_8016:
[----:B-----5:R-:W-:Y:S02]  /*1600*/  PRMT R17, RZ, 0x7610, R103 ;  /* 0x00007610ff117816 */ /* 0x020fe40000000067 */
[----:B0-----:R-:W-:-:S03]  /*1610*/  @P4 PRMT R108, RZ, 0x7610, R107 ;  /* 0x00007610ff6c4816 */ /* 0x001fc6000000006b */
[----:B------:R-:W-:-:S04]  /*1620*/  FMUL.FTZ R17, R17, c[0x0][0x1ec] ;  /* 0x00007b0011117a20 */ /* 0x000fc80000410000 */
[----:B------:R-:W-:Y:S02]  /*1630*/  @P4 FADD.FTZ R17, R108, R17 ;  /* 0x000000116c114221 */ /* 0x000fe40000010000 */
.L_x_8017:
[----:B------:R-:W-:Y:S05]  /*1640*/  BSYNC B1 ;  /* 0x0000000000017941 */ /* 0x000fea0003800000 */
.L_x_8015:
[----:B0-----:R-:W-:Y:S01]  /*1650*/  HFMA2.MMA R140, -RZ, RZ, 0, 9.5367431640625e-07 ;  /* 0x00000010ff8c7435 */ /* 0x001fe200000001ff */
        /* <DEDUP_REMOVED lines=8> */
.L_x_7993:
[----:B------:R-:W-:Y:S05]  /*16e0*/  BSYNC B0 ;  /* 0x0000000000007941 */ /* 0x000fea0003800000 */
.L_x_7992:
        /* <DEDUP_REMOVED lines=18> */
.L_x_8021:
[----:B0----5:R-:W-:Y:S02]  /*1810*/  PRMT R16, RZ, 0x5410, R100 ;  /* 0x00005410ff107816 */ /* 0x021fe40000000064 */
[----:B------:R-:W-:-:S03]  /*1820*/  @P4 PRMT R19, RZ, 0x5410, R104 ;  /* 0x00005410ff134816 */ /* 0x000fc60000000068 */
[----:B------:R-:W-:-:S04]  /*1830*/  FMUL.FTZ R16, R16, c[0x0][0x1ec] ;  /* 0x00007b0010107a20 */ /* 0x000fc80000410000 */
[----:B------:R-:W-:Y:S02]  /*1840*/  @P4 FADD.FTZ R16, R19, R16 ;  /* 0x0000001013104221 */ /* 0x000fe40000010000 */
.L_x_8022:
[----:B------:R-:W-:Y:S05]  /*1850*/  BSYNC B1 ;  /* 0x0000000000017941 */ /* 0x000fea0003800000 */
.L_x_8020:
[----:B------:R-:W-:Y:S01]  /*1860*/  BSSY B1, `(.L_x_8023) ;  /* 0x000000a000017945 */ /* 0x000fe20003800000 */
[----:B------:R-:W-:Y:S05]  /*1870*/  @P5 BRA `(.L_x_8024) ;  /* 0x0000004000005947 */ /* 0x000fea0003800000 */
[----:B------:R-:W-:Y:S01]  /*1880*/  MOV R19, RZ ;  /* 0x000000ff00137202 */ /* 0x000fe20000000f00 */
[----:B------:R-:W-:Y:S05]  /*1890*/  @!P4 BRA `(.L_x_8025) ;  /* 0x000000600000c947 */ /* 0x000fea0003800000 */
[----:B-----5:R-:W-:Y:S01]  /*18a0*/  PRMT R19, RZ, 0x7610, R104 ;  /* 0x00007610ff137816 */ /* 0x020fe20000000068 */
[----:B------:R-:W-:Y:S05]  /*18b0*/  BRA `(.L_x_8025) ;  /* 0x0000004000007947 */ /* 0x000fea0003800000 */
.L_x_8024:
[----:B-----5:R-:W-:Y:S02]  /*18c0*/  PRMT R19, RZ, 0x7610, R100 ;  /* 0x00007610ff137816 */ /* 0x020fe40000000064 */
[----:B------:R-:W-:-:S03]  /*18d0*/  @P4 PRMT R18, RZ, 0x7610, R104 ;  /* 0x00007610ff124816 */ /* 0x000fc60000000068 */
[----:B------:R-:W-:-:S04]  /*18e0*/  FMUL.FTZ R19, R19, c[0x0][0x1ec] ;  /* 0x00007b0013137a20 */ /* 0x000fc80000410000 */
[----:B------:R-:W-:Y:S02]  /*18f0*/  @P4 FADD.FTZ R19, R18, R19 ;  /* 0x0000001312134221 */ /* 0x000fe40000010000 */
.L_x_8025:
[----:B------:R-:W-:Y:S05]  /*1900*/  BSYNC B1 ;  /* 0x0000000000017941 */ /* 0x000fea0003800000 */
.L_x_8023:
[----:B------:R-:W-:Y:S01]  /*1910*/  BSSY B1, `(.L_x_8026) ;  /* 0x000000a000017945 */ /* 0x000fe20003800000 */
[----:B------:R-:W-:Y:S05]  /*1920*/  @P5 BRA `(.L_x_8027) ;  /* 0x0000004000005947 */ /* 0x000fea0003800000 */
[----:B------:R-:W-:Y:S01]  /*1930*/  HFMA2.MMA R18, -RZ, RZ, 0, 0 ;  /* 0x00000000ff127435 */ /* 0x000fe200000001ff */
[----:B------:R-:W-:Y:S05]  /*1940*/  @!P4 BRA `(.L_x_8028) ;  /* 0x000000600000c947 */ /* 0x000fea0003800000 */
[----:B-----5:R-:W-:Y:S01]  /*1950*/  PRMT R18, RZ, 0x5410, R105 ;  /* 0x00005410ff127816 */ /* 0x020fe20000000069 */
[----:B------:R-:W-:Y:S05]  /*1960*/  BRA `(.L_x_8028) ;  /* 0x0000004000007947 */ /* 0x000fea0003800000 */
.L_x_8027:
[----:B-----5:R-:W-:Y:S02]  /*1970*/  PRMT R18, RZ, 0x5410, R101 ;  /* 0x00005410ff127816 */ /* 0x020fe40000000065 */
[----:B------:R-:W-:-:S03]  /*1980*/  @P4 PRMT R109, RZ, 0x5410, R105 ;  /* 0x00005410ff6d4816 */ /* 0x000fc60000000069 */
[----:B------:R-:W-:-:S04]  /*1990*/  FMUL.FTZ R18, R18, c[0x0][0x1ec] ;  /* 0x00007b0012127a20 */ /* 0x000fc80000410000 */
[----:B------:R-:W-:Y:S02]  /*19a0*/  @P4 FADD.FTZ R18, R109, R18 ;  /* 0x000000126d124221 */ /* 0x000fe40000010000 */
.L_x_8028:
[----:B------:R-:W-:Y:S05]  /*19b0*/  BSYNC B1 ;  /* 0x0000000000017941 */ /* 0x000fea0003800000 */
.L_x_8026:
[----:B------:R-:W-:Y:S01]  /*19c0*/  BSSY B1, `(.L_x_8029) ;  /* 0x000000a000017945 */ /* 0x000fe20003800000 */
[----:B------:R-:W-:Y:S05]  /*19d0*/  @P5 BRA `(.L_x_8030) ;  /* 0x0000004000005947 */ /* 0x000fea0003800000 */
[----:B------:R-:W-:Y:S01]  /*19e0*/  MOV R113, RZ ;  /* 0x000000ff00717202 */ /* 0x000fe20000000f00 */
[----:B------:R-:W-:Y:S05]  /*19f0*/  @!P4 BRA `(.L_x_8031) ;  /* 0x000000600000c947 */ /* 0x000fea0003800000 */
[----:B-----5:R-:W-:Y:S01]  /*1a00*/  PRMT R113, RZ, 0x7610, R105 ;  /* 0x00007610ff717816 */ /* 0x020fe20000000069 */
[----:B------:R-:W-:Y:S05]  /*1a10*/  BRA `(.L_x_8031) ;  /* 0x0000004000007947 */ /* 0x000fea0003800000 */
.L_x_8030:
[----:B-----5:R-:W-:Y:S02]  /*1a20*/  PRMT R113, RZ, 0x7610, R101 ;  /* 0x00007610ff717816 */ /* 0x020fe40000000065 */
[----:B------:R-:W-:-:S03]  /*1a30*/  @P4 PRMT R108, RZ, 0x7610, R105 ;  /* 0x00007610ff6c4816 */ /* 0x000fc60000000069 */
[----:B------:R-:W-:-:S04]  /*1a40*/  FMUL.FTZ R113, R113, c[0x0][0x1ec] ;  /* 0x00007b0071717a20 */ /* 0x000fc80000410000 */
[----:B------:R-:W-:Y:S02]  /*1a50*/  @P4 FADD.FTZ R113, R108, R113 ;  /* 0x000000716c714221 */ /* 0x000fe40000010000 */
.L_x_8031:
[----:B------:R-:W-:Y:S05]  /*1a60*/  BSYNC B1 ;  /* 0x0000000000017941 */ /* 0x000fea0003800000 */
.L_x_8029:
[----:B------:R-:W-:Y:S01]  /*1a70*/  BSSY B1, `(.L_x_8032) ;  /* 0x000000a000017945 */ /* 0x000fe20003800000 */
[----:B------:R-:W-:Y:S05]  /*1a80*/  @P5 BRA `(.L_x_8033) ;  /* 0x0000004000005947 */ /* 0x000fea0003800000 */
[----:B------:R-:W-:Y:S01]  /*1a90*/  HFMA2.MMA R112, -RZ, RZ, 0, 0 ;  /* 0x00000000ff707435 */ /* 0x000fe200000001ff */
[----:B------:R-:W-:Y:S05]  /*1aa0*/  @!P4 BRA `(.L_x_8034) ;  /* 0x000000600000c947 */ /* 0x000fea0003800000 */
[----:B-----5:R-:W-:Y:S01]  /*1ab0*/  PRMT R112, RZ, 0x5410, R106 ;  /* 0x00005410ff707816 */ /* 0x020fe2000000006a */
[----:B------:R-:W-:Y:S05]  /*1ac0*/  BRA `(.L_x_8034) ;  /* 0x0000004000007947 */ /* 0x000fea0003800000 */
.L_x_8033:
[----:B-----5:R-:W-:Y:S02]  /*1ad0*/  PRMT R112, RZ, 0x5410, R102 ;  /* 0x00005410ff707816 */ /* 0x020fe40000000066 */
[----:B------:R-:W-:-:S03]  /*1ae0*/  @P4 PRMT R109, RZ, 0x5410, R106 ;  /* 0x00005410ff6d4816 */ /* 0x000fc6000000006a */
[----:B------:R-:W-:-:S04]  /*1af0*/  FMUL.FTZ R112, R112, c[0x0][0x1ec] ;  /* 0x00007b0070707a20 */ /* 0x000fc80000410000 */
[----:B------:R-:W-:Y:S02]  /*1b00*/  @P4 FADD.FTZ R112, R109, R112 ;  /* 0x000000706d704221 */ /* 0x000fe40000010000 */
.L_x_8034:
[----:B------:R-:W-:Y:S05]  /*1b10*/  BSYNC B1 ;  /* 0x0000000000017941 */ /* 0x000fea0003800000 */
.L_x_8032:
[----:B------:R-:W-:Y:S01]  /*1b20*/  BSSY B1, `(.L_x_8035) ;  /* 0x000000a000017945 */ /* 0x000fe20003800000 */
[----:B------:R-:W-:Y:S05]  /*1b30*/  @P5 BRA `(.L_x_8036) ;  /* 0x0000004000005947 */ /* 0x000fea0003800000 */
[----:B------:R-:W-:Y:S01]  /*1b40*/  MOV R115, RZ ;  /* 0x000000ff00737202 */ /* 0x000fe20000000f00 */
[----:B------:R-:W-:Y:S05]  /*1b50*/  @!P4 BRA `(.L_x_8037) ;  /* 0x000000600000c947 */ /* 0x000fea0003800000 */
[----:B-----5:R-:W-:Y:S01]  /*1b60*/  PRMT R115, RZ, 0x7610, R106 ;  /* 0x00007610ff737816 */ /* 0x020fe2000000006a */
[----:B------:R-:W-:Y:S05]  /*1b70*/  BRA `(.L_x_8037) ;  /* 0x0000004000007947 */ /* 0x000fea0003800000 */
.L_x_8036:
[----:B-----5:R-:W-:Y:S02]  /*1b80*/  PRMT R115, RZ, 0x7610, R102 ;  /* 0x00007610ff737816 */ /* 0x020fe40000000066 */
[----:B------:R-:W-:-:S03]  /*1b90*/  @P4 PRMT R108, RZ, 0x7610, R106 ;  /* 0x00007610ff6c4816 */ /* 0x000fc6000000006a */
[----:B------:R-:W-:-:S04]  /*1ba0*/  FMUL.FTZ R115, R115, c[0x0][0x1ec] ;  /* 0x00007b0073737a20 */ /* 0x000fc80000410000 */
[----:B------:R-:W-:Y:S02]  /*1bb0*/  @P4 FADD.FTZ R115, R108, R115 ;  /* 0x000000736c734221 */ /* 0x000fe40000010000 */
.L_x_8037:
[----:B------:R-:W-:Y:S05]  /*1bc0*/  BSYNC B1 ;  /* 0x0000000000017941 */ /* 0x000fea0003800000 */
.L_x_8035:
[----:B------:R-:W-:Y:S01]  /*1bd0*/  BSSY B1, `(.L_x_8038) ;  /* 0x000000a000017945 */ /* 0x000fe20003800000 */
[----:B------:R-:W-:Y:S05]  /*1be0*/  @P5 BRA `(.L_x_8039) ;  /* 0x0000004000005947 */ /* 0x000fea0003800000 */
[----:B------:R-:W-:Y:S01]  /*1bf0*/  HFMA2.MMA R114, -RZ, RZ, 0, 0 ;  /* 0x00000000ff727435 */ /* 0x000fe200000001ff */
[----:B------:R-:W-:Y:S05]  /*1c00*/  @!P4 BRA `(.L_x_8040) ;  /* 0x000000600000c947 */ /* 0x000fea0003800000 */
[----:B-----5:R-:W-:Y:S01]  /*1c10*/  PRMT R114, RZ, 0x5410, R107 ;  /* 0x00005410ff727816 */ /* 0x020fe2000000006b */
[----:B------:R-:W-:Y:S05]  /*1c20*/  BRA `(.L_x_8040) ;  /* 0x0000004000007947 */ /* 0x000fea0003800000 */
.L_x_8039:
[----:B-----5:R-:W-:Y:S02]  /*1c30*/  PRMT R114, RZ, 0x5410, R103 ;  /* 0x00005410ff727816 */ /* 0x020fe40000000067 */
[----:B------:R-:W-:-:S03]  /*1c40*/  @P4 PRMT R109, RZ, 0x5410, R107 ;  /* 0x00005410ff6d4816 */ /* 0x000fc6000000006b */
[----:B------:R-:W-:-:S04]  /*1c50*/  FMUL.FTZ R114, R114, c[0x0][0x1ec] ;  /* 0x00007b0072727a20 */ /* 0x000fc80000410000 */
[----:B------:R-:W-:Y:S02]  /*1c60*/  @P4 FADD.FTZ R114, R109, R114 ;  /* 0x000000726d724221 */ /* 0x000fe40000010000 */
.L_x_8040:
[----:B------:R-:W-:Y:S05]  /*1c70*/  BSYNC B1 ;  /* 0x0000000000017941 */ /* 0x000fea0003800000 */
.L_x_8038:
[----:B------:R-:W-:Y:S01]  /*1c80*/  BSSY B1, `(.L_x_8041) ;  /* 0x000000a000017945 */ /* 0x000fe20003800000 */
[----:B------:R-:W-:Y:S05]  /*1c90*/  @P5 BRA `(.L_x_8042) ;  /* 0x0000004000005947 */ /* 0x000fea0003800000 */
[----:B------:R-:W-:Y:S01]  /*1ca0*/  MOV R117, RZ ;  /* 0x000000ff00757202 */ /* 0x000fe20000000f00 */
[----:B------:R-:W-:Y:S05]  /*1cb0*/  @!P4 BRA `(.L_x_8043) ;  /* 0x000000600000c947 */ /* 0x000fea0003800000 */
[----:B-----5:R-:W-:Y:S01]  /*1cc0*/  PRMT R117, RZ, 0x7610, R107 ;  /* 0x00007610ff757816 */ /* 0x020fe2000000006b */
[----:B------:R-:W-:Y:S05]  /*1cd0*/  BRA `(.L_x_8043) ;  /* 0x0000004000007947 */ /* 0x000fea0003800000 */
.L_x_8042:
[----:B-----5:R-:W-:Y:S02]  /*1ce0*/  PRMT R117, RZ, 0x7610, R103 ;  /* 0x00007610ff757816 */ /* 0x020fe40000000067 */
[----:B------:R-:W-:-:S03]  /*1cf0*/  @P4 PRMT R108, RZ, 0x7610, R107 ;  /* 0x00007610ff6c4816 */ /* 0x000fc6000000006b */
[----:B------:R-:W-:-:S04]  /*1d00*/  FMUL.FTZ R117, R117, c[0x0][0x1ec] ;  /* 0x00007b0075757a20 */ /* 0x000fc80000410000 */
[----:B------:R-:W-:Y:S02]  /*1d10*/  @P4 FADD.FTZ R117, R108, R117 ;  /* 0x000000756c754221 */ /* 0x000fe40000010000 */
.L_x_8043:
[----:B------:R-:W-:Y:S05]  /*1d20*/  BSYNC B1 ;  /* 0x0000000000017941 */ /* 0x000fea0003800000 */
.L_x_8041:
        /* <DEDUP_REMOVED lines=9> */
.L_x_8019:
[----:B------:R-:W-:Y:S05]  /*1dc0*/  BSYNC B0 ;  /* 0x0000000000007941 */ /* 0x000fea0003800000 */
.L_x_8018:
        /* <DEDUP_REMOVED lines=17> */
.L_x_8047:
[----:B0----5:R-:W-:Y:S02]  /*1ee0*/  PRMT R116, RZ, 0x5410, R100 ;  /* 0x00005410ff747816 */ /* 0x021fe40000000064 */
[----:B------:R-:W-:-:S03]  /*1ef0*/  @P4 PRMT R109, RZ, 0x5410, R104 ;  /* 0x00005410ff6d4816 */ /* 0x000fc60000000068 */
[----:B------:R-:W-:-:S04]  /*1f00*/  FMUL.FTZ R116, R116, c[0x0][0x1ec] ;  /* 0x00007b0074747a20 */ /* 0x000fc80000410000 */
[----:B------:R-:W-:Y:S02]  /*1f10*/  @P4 FADD.FTZ R116, R109, R116 ;  /* 0x000000746d744221 */ /* 0x000fe40000010000 */
.L_x_8048:
[----:B------:R-:W-:Y:S05]  /*1f20*/  BSYNC B1 ;  /* 0x0000000000017941 */ /* 0x000fea0003800000 */
.L_x_8046:
[----:B------:R-:W-:Y:S01]  /*1f30*/  BSSY B1, `(.L_x_8049) ;  /* 0x000000a000017945 */ /* 0x000fe20003800000 */
[----:B------:R-:W-:Y:S05]  /*1f40*/  @P5 BRA `(.L_x_8050) ;  /* 0x0000004000005947 */ /* 0x000fea0003800000 */
[----:B------:R-:W-:Y:S01]  /*1f50*/  MOV R119, RZ ;  /* 0x000000ff00777202 */ /* 0x000fe20000000f00 */
[----:B------:R-:W-:Y:S05]  /*1f60*/  @!P4 BRA `(.L_x_8051) ;  /* 0x000000600000c947 */ /* 0x000fea0003800000 */
[----:B-----5:R-:W-:Y:S01]  /*1f70*/  PRMT R119, RZ, 0x7610, R104 ;  /* 0x00007610ff777816 */ /* 0x020fe20000000068 */
[----:B------:R-:W-:Y:S05]  /*1f80*/  BRA `(.L_x_8051) ;  /* 0x0000004000007947 */ /* 0x000fea0003800000 */
.L_x_8050:
[----:B-----5:R-:W-:Y:S02]  /*1f90*/  PRMT R119, RZ, 0x7610, R100 ;  /* 0x00007610ff777816 */ /* 0x020fe40000000064 */
[----:B------:R-:W-:-:S03]  /*1fa0*/  @P4 PRMT R108, RZ, 0x7610, R104 ;  /* 0x00007610ff6c4816 */ /* 0x000fc60000000068 */
[----:B------:R-:W-:-:S04]  /*1fb0*/  FMUL.FTZ R119, R119, c[0x0][0x1ec] ;  /* 0x00007b0077777a20 */ /* 0x000fc80000410000 */
[----:B------:R-:W-:Y:S02]  /*1fc0*/  @P4 FADD.FTZ R119, R108, R119 ;  /* 0x000000776c774221 */ /* 0x000fe40000010000 */
.L_x_8051:
[----:B------:R-:W-:Y:S05]  /*1fd0*/  BSYNC B1 ;  /* 0x0000000000017941 */ /* 0x000fea0003800000 */
.L_x_8049:
[----:B------:R-:W-:Y:S01]  /*1fe0*/  BSSY B1, `(.L_x_8052) ;  /* 0x000000a000017945 */ /* 0x000fe20003800000 */
[----:B------:R-:W-:Y:S05]  /*1ff0*/  @P5 BRA `(.L_x_8053) ;  /* 0x0000004000005947 */ /* 0x000fea0003800000 */
[----:B------:R-:W-:Y:S01]  /*2000*/  HFMA2.MMA R118, -RZ, RZ, 0, 0 ;  /* 0x00000000ff767435 */ /* 0x000fe200000001ff */
[----:B------:R-:W-:Y:S05]  /*2010*/  @!P4 BRA `(.L_x_8054) ;  /* 0x000000600000c947 */ /* 0x000fea0003800000 */
[----:B-----5:R-:W-:Y:S01]  /*2020*/  PRMT R118, RZ, 0x5410, R105 ;  /* 0x00005410ff767816 */ /* 0x020fe20000000069 */
[----:B------:R-:W-:Y:S05]  /*2030*/  BRA `(.L_x_8054) ;  /* 0x0000004000007947 */ /* 0x000fea0003800000 */
.L_x_8053:
[----:B-----5:R-:W-:Y:S02]  /*2040*/  PRMT R118, RZ, 0x5410, R101 ;  /* 0x00005410ff767816 */ /* 0x020fe40000000065 */
[----:B------:R-:W-:-:S03]  /*2050*/  @P4 PRMT R109, RZ, 0x5410, R105 ;  /* 0x00005410ff6d4816 */ /* 0x000fc60000000069 */
[----:B------:R-:W-:-:S04]  /*2060*/  FMUL.FTZ R118, R118, c[0x0][0x1ec] ;  /* 0x00007b0076767a20 */ /* 0x000fc80000410000 */
[----:B------:R-:W-:Y:S02]  /*2070*/  @P4 FADD.FTZ R118, R109, R118 ;  /* 0x000000766d764221 */ /* 0x000fe40000010000 */
.L_x_8054:
[----:B------:R-:W-:Y:S05]  /*2080*/  BSYNC B1 ;  /* 0x0000000000017941 */ /* 0x000fea0003800000 */
.L_x_8052:
[----:B------:R-:W-:Y:S01]  /*2090*/  BSSY B1, `(.L_x_8055) ;  /* 0x000000a000017945 */ /* 0x000fe20003800000 */
[----:B------:R-:W-:Y:S05]  /*20a0*/  @P5 BRA `(.L_x_8056) ;  /* 0x0000004000005947 */ /* 0x000fea0003800000 */
[----:B------:R-:W-:Y:S01]  /*20b0*/  MOV R121, RZ ;  /* 0x000000ff00797202 */ /* 0x000fe20000000f00 */
[----:B------:R-:W-:Y:S05]  /*20c0*/  @!P4 BRA `(.L_x_8057) ;  /* 0x000000600000c947 */ /* 0x000fea0003800000 */
[----:B-----5:R-:W-:Y:S01]  /*20d0*/  PRMT R121, RZ, 0x7610, R105 ;  /* 0x00007610ff797816 */ /* 0x020fe20000000069 */
[----:B------:R-:W-:Y:S05]  /*20e0*/  BRA `(.L_x_8057) ;  /* 0x0000004000007947 */ /* 0x000fea0003800000 */
.L_x_8056:
[----:B-----5:R-:W-:Y:S02]  /*20f0*/  PRMT R121, RZ, 0x7610, R101 ;  /* 0x00007610ff797816 */ /* 0x020fe40000000065 */
[----:B------:R-:W-:-:S03]  /*2100*/  @P4 PRMT R108, RZ, 0x7610, R105 ;  /* 0x00007610ff6c4816 */ /* 0x000fc60000000069 */
[----:B------:R-:W-:-:S04]  /*2110*/  FMUL.FTZ R121, R121, c[0x0][0x1ec] ;  /* 0x00007b0079797a20 */ /* 0x000fc80000410000 */
[----:B------:R-:W-:Y:S02]  /*2120*/  @P4 FADD.FTZ R121, R108, R121 ;  /* 0x000000796c794221 */ /* 0x000fe40000010000 */
.L_x_8057:
[----:B------:R-:W-:Y:S05]  /*2130*/  BSYNC B1 ;  /* 0x0000000000017941 */ /* 0x000fea0003800000 */
.L_x_8055:
[----:B------:R-:W-:Y:S01]  /*2140*/  BSSY B1, `(.L_x_8058) ;  /* 0x000000a000017945 */ /* 0x000fe20003800000 */
[----:B------:R-:W-:Y:S05]  /*2150*/  @P5 BRA `(.L_x_8059) ;  /* 0x0000004000005947 */ /* 0x000fea0003800000 */
[----:B------:R-:W-:Y:S01]  /*2160*/  HFMA2.MMA R120, -RZ, RZ, 0, 0 ;  /* 0x00000000ff787435 */ /* 0x000fe200000001ff */
[----:B------:R-:W-:Y:S05]  /*2170*/  @!P4 BRA `(.L_x_8060) ;  /* 0x000000600000c947 */ /* 0x000fea0003800000 */
[----:B-----5:R-:W-:Y:S01]  /*2180*/  PRMT R120, RZ, 0x5410, R106 ;  /* 0x00005410ff787816 */ /* 0x020fe2000000006a */
[----:B------:R-:W-:Y:S05]  /*2190*/  BRA `(.L_x_8060) ;  /* 0x0000004000007947 */ /* 0x000fea0003800000 */
.L_x_8059:
[----:B-----5:R-:W-:Y:S02]  /*21a0*/  PRMT R120, RZ, 0x5410, R102 ;  /* 0x00005410ff787816 */ /* 0x020fe40000000066 */
[----:B------:R-:W-:-:S03]  /*21b0*/  @P4 PRMT R109, RZ, 0x5410, R106 ;  /* 0x00005410ff6d4816 */ /* 0x000fc6000000006a */
[----:B------:R-:W-:-:S04]  /*21c0*/  FMUL.FTZ R120, R120, c[0x0][0x1ec] ;  /* 0x00007b0078787a20 */ /* 0x000fc80000410000 */
[----:B------:R-:W-:Y:S02]  /*21d0*/  @P4 FADD.FTZ R120, R109, R120 ;  /* 0x000000786d784221 */ /* 0x000fe40000010000 */
.L_x_8060:
[----:B------:R-:W-:Y:S05]  /*21e0*/  BSYNC B1 ;  /* 0x0000000000017941 */ /* 0x000fea0003800000 */
.L_x_8058:
[----:B------:R-:W-:Y:S01]  /*21f0*/  BSSY B1, `(.L_x_8061) ;  /* 0x000000a000017945 */ /* 0x000fe20003800000 */
[----:B------:R-:W-:Y:S05]  /*2200*/  @P5 BRA `(.L_x_8062) ;  /* 0x0000004000005947 */ /* 0x000fea0003800000 */
[----:B------:R-:W-:Y:S01]  /*2210*/  MOV R123, RZ ;  /* 0x000000ff007b7202 */ /* 0x000fe20000000f00 */
[----:B------:R-:W-:Y:S05]  /*2220*/  @!P4 BRA `(.L_x_8063) ;  /* 0x000000600000c947 */ /* 0x000fea0003800000 */
[----:B-----5:R-:W-:Y:S01]  /*2230*/  PRMT R123, RZ, 0x7610, R106 ;  /* 0x00007610ff7b7816 */ /* 0x020fe2000000006a */
[----:B------:R-:W-:Y:S05]  /*2240*/  BRA `(.L_x_8063) ;  /* 0x0000004000007947 */ /* 0x000fea0003800000 */
.L_x_8062:
[----:B-----5:R-:W-:Y:S02]  /*2250*/  PRMT R123, RZ, 0x7610, R102 ;  /* 0x00007610ff7b7816 */ /* 0x020fe40000000066 */
[----:B------:R-:W-:-:S03]  /*2260*/  @P4 PRMT R108, RZ, 0x7610, R106 ;  /* 0x00007610ff6c4816 */ /* 0x000fc6000000006a */
[----:B------:R-:W-:-:S04]  /*2270*/  FMUL.FTZ R123, R123, c[0x0][0x1ec] ;  /* 0x00007b007b7b7a20 */ /* 0x000fc80000410000 */
[----:B------:R-:W-:Y:S02]  /*2280*/  @P4 FADD.FTZ R123, R108, R123 ;  /* 0x0000007b6c7b4221 */ /* 0x000fe40000010000 */
.L_x_8063:
[----:B------:R-:W-:Y:S05]  /*2290*/  BSYNC B1 ;  /* 0x0000000000017941 */ /* 0x000fea0003800000 */
.L_x_8061:
[----:B------:R-:W-:Y:S01]  /*22a0*/  BSSY B1, `(.L_x_8064) ;  /* 0x000000a000017945 */ /* 0x000fe20003800000 */
[----:B------:R-:W-:Y:S05]  /*22b0*/  @P5 BRA `(.L_x_8065) ;  /* 0x0000004000005947 */ /* 0x000fea0003800000 */
[----:B------:R-:W-:Y:S01]  /*22c0*/  HFMA2.MMA R122, -RZ, RZ, 0, 0 ;  /* 0x00000000ff7a7435 */ /* 0x000fe200000001ff */
[----:B------:R-:W-:Y:S05]  /*22d0*/  @!P4 BRA `(.L_x_8066) ;  /* 0x000000600000c947 */ /* 0x000fea0003800000 */
[----:B-----5:R-:W-:Y:S01]  /*22e0*/  PRMT R122, RZ, 0x5410, R107 ;  /* 0x00005410ff7a7816 */ /* 0x020fe2000000006b */
[----:B------:R-:W-:Y:S05]  /*22f0*/  BRA `(.L_x_8066) ;  /* 0x0000004000007947 */ /* 0x000fea0003800000 */
.L_x_8065:
[----:B-----5:R-:W-:Y:S02]  /*2300*/  PRMT R122, RZ, 0x5410, R103 ;  /* 0x00005410ff7a7816 */ /* 0x020fe40000000067 */
[----:B------:R-:W-:-:S03]  /*2310*/  @P4 PRMT R109, RZ, 0x5410, R107 ;  /* 0x00005410ff6d4816 */ /* 0x000fc6000000006b */
[----:B------:R-:W-:-:S04]  /*2320*/  FMUL.FTZ R122, R122, c[0x0][0x1ec] ;  /* 0x00007b007a7a7a20 */ /* 0x000fc80000410000 */
[----:B------:R-:W-:Y:S02]  /*2330*/  @P4 FADD.FTZ R122, R109, R122 ;  /* 0x0000007a6d7a4221 */ /* 0x000fe40000010000 */
.L_x_8066:
[----:B------:R-:W-:Y:S05]  /*2340*/  BSYNC B1 ;  /* 0x0000000000017941 */ /* 0x000fea0003800000 */
.L_x_8064:
[----:B------:R-:W-:Y:S01]  /*2350*/  BSSY B1, `(.L_x_8067) ;  /* 0x000000a000017945 */ /* 0x000fe20003800000 */
[----:B------:R-:W-:Y:S05]  /*2360*/  @P5 BRA `(.L_x_8068) ;  /* 0x0000004000005947 */ /* 0x000fea0003800000 */
[----:B------:R-:W-:Y:S01]  /*2370*/  MOV R125, RZ ;  /* 0x000000ff007d7202 */ /* 0x000fe20000000f00 */
[----:B------:R-:W-:Y:S05]  /*2380*/  @!P4 BRA `(.L_x_8069) ;  /* 0x000000600000c947 */ /* 0x000fea0003800000 */
[----:B-----5:R-:W-:Y:S01]  /*2390*/  PRMT R125, RZ, 0x7610, R107 ;  /* 0x00007610ff7d7816 */ /* 0x020fe2000000006b */
[----:B------:R-:W-:Y:S05]  /*23a0*/  BRA `(.L_x_8069) ;  /* 0x0000004000007947 */ /* 0x000fea0003800000 */
.L_x_8068:
[----:B-----5:R-:W-:Y:S02]  /*23b0*/  PRMT R125, RZ, 0x7610, R103 ;  /* 0x00007610ff7d7816 */ /* 0x020fe40000000067 */
[----:B------:R-:W-:-:S03]  /*23c0*/  @P4 PRMT R108, RZ, 0x7610, R107 ;  /* 0x00007610ff6c4816 */ /* 0x000fc6000000006b */
[----:B------:R-:W-:-:S04]  /*23d0*/  FMUL.FTZ R125, R125, c[0x0][0x1ec] ;  /* 0x00007b007d7d7a20 */ /* 0x000fc80000410000 */
[----:B------:R-:W-:Y:S02]  /*23e0*/  @P4 FADD.FTZ R125, R108, R125 ;  /* 0x0000007d6c7d4221 */ /* 0x000fe40000010000 */
.L_x_8069:
[----:B------:R-:W-:Y:S05]  /*23f0*/  BSYNC B1 ;  /* 0x0000000000017941 */ /* 0x000fea0003800000 */
.L_x_8067:
        /* <DEDUP_REMOVED lines=9> */
.L_x_8045:
[----:B------:R-:W-:Y:S05]  /*2490*/  BSYNC B0 ;  /* 0x0000000000007941 */ /* 0x000fea0003800000 */
.L_x_8044:
        /* <DEDUP_REMOVED lines=17> */
.L_x_8073:
[----:B0----5:R-:W-:Y:S02]  /*25b0*/  PRMT R124, RZ, 0x5410, R100 ;  /* 0x00005410ff7c7816 */ /* 0x021fe40000000064 */
[----:B------:R-:W-:-:S03]  /*25c0*/  @P4 PRMT R109, RZ, 0x5410, R104 ;  /* 0x00005410ff6d4816 */ /* 0x000fc60000000068 */
[----:B------:R-:W-:-:S04]  /*25d0*/  FMUL.FTZ R124, R124, c[0x0][0x1ec] ;  /* 0x00007b007c7c7a20 */ /* 0x000fc80000410000 */
[----:B------:R-:W-:Y:S02]  /*25e0*/  @P4 FADD.FTZ R124, R109, R124 ;  /* 0x0000007c6d7c4221 */ /* 0x000fe40000010000 */
.L_x_8074:
[----:B------:R-:W-:Y:S05]  /*25f0*/  BSYNC B1 ;  /* 0x0000000000017941 */ /* 0x000fea0003800000 */
.L_x_8072:
[----:B------:R-:W-:Y:S01]  /*2600*/  BSSY B1, `(.L_x_8075) ;  /* 0x000000a000017945 */ /* 0x000fe20003800000 */
[----:B------:R-:W-:Y:S05]  /*2610*/  @P3 BRA `(.L_x_8076) ;  /* 0x0000004000003947 */ /* 0x000fea0003800000 */
[----:B------:R-:W-:Y:S01]  /*2620*/  MOV R127, RZ ;  /* 0x000000ff007f7202 */ /* 0x000fe20000000f00 */
[----:B------:R-:W-:Y:S05]  /*2630*/  @!P4 BRA `(.L_x_8077) ;  /* 0x000000600000c947 */ /* 0x000fea0003800000 */
[----:B-----5:R-:W-:Y:S01]  /*2640*/  PRMT R127, RZ, 0x7610, R104 ;  /* 0x00007610ff7f7816 */ /* 0x020fe20000000068 */
[----:B------:R-:W-:Y:S05]  /*2650*/  BRA `(.L_x_8077) ;  /* 0x0000004000007947 */ /* 0x000fea0003800000 */
.L_x_8076:
[----:B-----5:R-:W-:Y:S02]  /*2660*/  PRMT R127, RZ, 0x7610, R100 ;  /* 0x00007610ff7f7816 */ /* 0x020fe40000000064 */
[----:B------:R-:W-:-:S03]  /*2670*/  @P4 PRMT R108, RZ, 0x7610, R104 ;  /* 0x00007610ff6c4816 */ /* 0x000fc60000000068 */
[----:B------:R-:W-:-:S04]  /*2680*/  FMUL.FTZ R127, R127, c[0x0][0x1ec] ;  /* 0x00007b007f7f7a20 */ /* 0x000fc80000410000 */
[----:B------:R-:W-:Y:S02]  /*2690*/  @P4 FADD.FTZ R127, R108, R127 ;  /* 0x0000007f6c7f4221 */ /* 0x000fe40000010000 */
.L_x_8077:
[----:B------:R-:W-:Y:S05]  /*26a0*/  BSYNC B1 ;  /* 0x0000000000017941 */ /* 0x000fea0003800000 */
.L_x_8075:
[----:B------:R-:W-:Y:S01]  /*26b0*/  BSSY B1, `(.L_x_8078) ;  /* 0x000000a000017945 */ /* 0x000fe20003800000 */
[----:B------:R-:W-:Y:S05]  /*26c0*/  @P3 BRA `(.L_x_8079) ;  /* 0x0000004000003947 */ /* 0x000fea0003800000 */
[----:B------:R-:W-:Y:S01]  /*26d0*/  HFMA2.MMA R126, -RZ, RZ, 0, 0 ;  /* 0x00000000ff7e7435 */ /* 0x000fe200000001ff */
[----:B------:R-:W-:Y:S05]  /*26e0*/  @!P4 BRA `(.L_x_8080) ;  /* 0x000000600000c947 */ /* 0x000fea0003800000 */
[----:B-----5:R-:W-:Y:S01]  /*26f0*/  PRMT R126, RZ, 0x5410, R105 ;  /* 0x00005410ff7e7816 */ /* 0x020fe20000000069 */
[----:B------:R-:W-:Y:S05]  /*2700*/  BRA `(.L_x_8080) ;  /* 0x0000004000007947 */ /* 0x000fea0003800000 */
.L_x_8079:
[----:B-----5:R-:W-:Y:S02]  /*2710*/  PRMT R126, RZ, 0x5410, R101 ;  /* 0x00005410ff7e7816 */ /* 0x020fe40000000065 */
[----:B------:R-:W-:-:S03]  /*2720*/  @P4 PRMT R109, RZ, 0x5410, R105 ;  /* 0x00005410ff6d4816 */ /* 0x000fc60000000069 */
[----:B------:R-:W-:-:S04]  /*2730*/  FMUL.FTZ R126, R126, c[0x0][0x1ec] ;  /* 0x00007b007e7e7a20 */ /* 0x000fc80000410000 */
[----:B------:R-:W-:Y:S02]  /*2740*/  @P4 FADD.FTZ R126, R109, R126 ;  /* 0x0000007e6d7e4221 */ /* 0x000fe40000010000 */
.L_x_8080:
[----:B------:R-:W-:Y:S05]  /*2750*/  BSYNC B1 ;  /* 0x0000000000017941 */ /* 0x000fea0003800000 */
.L_x_8078:
[----:B------:R-:W-:Y:S01]  /*2760*/  BSSY B1, `(.L_x_8081) ;  /* 0x000000a000017945 */ /* 0x000fe20003800000 */
[----:B------:R-:W-:Y:S05]  /*2770*/  @P3 BRA `(.L_x_8082) ;  /* 0x0000004000003947 */ /* 0x000fea0003800000 */
[----:B------:R-:W-:Y:S01]  /*2780*/  MOV R129, RZ ;  /* 0x000000ff00817202 */ /* 0x000fe20000000f00 */
[----:B------:R-:W-:Y:S05]  /*2790*/  @!P4 BRA `(.L_x_8083) ;  /* 0x000000600000c947 */ /* 0x000fea0003800000 */
[----:B-----5:R-:W-:Y:S01]  /*27a0*/  PRMT R129, RZ, 0x7610, R105 ;  /* 0x00007610ff817816 */ /* 0x020fe20000000069 */
[----:B------:R-:W-:Y:S05]  /*27b0*/  BRA `(.L_x_8083) ;  /* 0x0000004000007947 */ /* 0x000fea0003800000 */
.L_x_8082:
[----:B-----5:R-:W-:Y:S02]  /*27c0*/  PRMT R129, RZ, 0x7610, R101 ;  /* 0x00007610ff817816 */ /* 0x020fe40000000065 */
[----:B------:R-:W-:-:S03]  /*27d0*/  @P4 PRMT R108, RZ, 0x7610, R105 ;  /* 0x00007610ff6c4816 */ /* 0x000fc60000000069 */
[----:B------:R-:W-:-:S04]  /*27e0*/  FMUL.FTZ R129, R129, c[0x0][0x1ec] ;  /* 0x00007b0081817a20 */ /* 0x000fc80000410000 */
[----:B------:R-:W-:Y:S02]  /*27f0*/  @P4 FADD.FTZ R129, R108, R129 ;  /* 0x000000816c814221 */ /* 0x000fe40000010000 */
.L_x_8083:
[----:B------:R-:W-:Y:S05]  /*2800*/  BSYNC B1 ;  /* 0x0000000000017941 */ /* 0x000fea0003800000 */
.L_x_8081:
[----:B------:R-:W-:Y:S01]  /*2810*/  BSSY B1, `(.L_x_8084) ;  /* 0x000000a000017945 */ /* 0x000fe20003800000 */
[----:B------:R-:W-:Y:S05]  /*2820*/  @P3 BRA `(.L_x_8085) ;  /* 0x0000004000003947 */ /* 0x000fea0003800000 */
[----:B------:R-:W-:Y:S01]  /*2830*/  HFMA2.MMA R128, -RZ, RZ, 0, 0 ;  /* 0x00000000ff807435 */ /* 0x000fe200000001ff */
[----:B------:R-:W-:Y:S05]  /*2840*/  @!P4 BRA `(.L_x_8086) ;  /* 0x000000600000c947 */ /* 0x000fea0003800000 */
[----:B-----5:R-:W-:Y:S01]  /*2850*/  PRMT R128, RZ, 0x5410, R106 ;  /* 0x00005410ff807816 */ /* 0x020fe2000000006a */
[----:B------:R-:W-:Y:S05]  /*2860*/  BRA `(.L_x_8086) ;  /* 0x0000004000007947 */ /* 0x000fea0003800000 */
.L_x_8085:
[----:B-----5:R-:W-:Y:S02]  /*2870*/  PRMT R128, RZ, 0x5410, R102 ;  /* 0x00005410ff807816 */ /* 0x020fe40000000066 */
[----:B------:R-:W-:-:S03]  /*2880*/  @P4 PRMT R109, RZ, 0x5410, R106 ;  /* 0x00005410ff6d4816 */ /* 0x000fc6000000006a */
[----:B------:R-:W-:-:S04]  /*2890*/  FMUL.FTZ R128, R128, c[0x0][0x1ec] ;  /* 0x00007b0080807a20 */ /* 0x000fc80000410000 */
[----:B------:R-:W-:Y:S02]  /*28a0*/  @P4 FADD.FTZ R128, R109, R128 ;  /* 0x000000806d804221 */ /* 0x000fe40000010000 */
.L_x_8086:
[----:B------:R-:W-:Y:S05]  /*28b0*/  BSYNC B1 ;  /* 0x0000000000017941 */ /* 0x000fea0003800000 */
.L_x_8084:
[----:B------:R-:W-:Y:S01]  /*28c0*/  BSSY B1, `(.L_x_8087) ;  /* 0x000000a000017945 */ /* 0x000fe20003800000 */
[----:B------:R-:W-:Y:S05]  /*28d0*/  @P3 BRA `(.L_x_8088) ;  /* 0x0000004000003947 */ /* 0x000fea0003800000 */
[----:B------:R-:W-:Y:S01]  /*28e0*/  MOV R131, RZ ;  /* 0x000000ff00837202 */ /* 0x000fe20000000f00 */
[----:B------:R-:W-:Y:S05]  /*28f0*/  @!P4 BRA `(.L_x_8089) ;  /* 0x000000600000c947 */ /* 0x000fea0003800000 */
[----:B-----5:R-:W-:Y:S01]  /*2900*/  PRMT R131, RZ, 0x7610, R106 ;  /* 0x00007610ff837816 */ /* 0x020fe2000000006a */
[----:B------:R-:W-:Y:S05]  /*2910*/  BRA `(.L_x_8089) ;  /* 0x0000004000007947 */ /* 0x000fea0003800000 */
.L_x_8088:
[----:B-----5:R-:W-:Y:S02]  /*2920*/  PRMT R131, RZ, 0x7610, R102 ;  /* 0x00007610ff837816 */ /* 0x020fe40000000066 */
[----:B------:R-:W-:-:S03]  /*2930*/  @P4 PRMT R108, RZ, 0x7610, R106 ;  /* 0x00007610ff6c4816 */ /* 0x000fc6000000006a */
[----:B------:R-:W-:-:S04]  /*2940*/  FMUL.FTZ R131, R131, c[0x0][0x1ec] ;  /* 0x00007b0083837a20 */ /* 0x000fc80000410000 */
[----:B------:R-:W-:Y:S02]  /*2950*/  @P4 FADD.FTZ R131, R108, R131 ;  /* 0x000000836c834221 */ /* 0x000fe40000010000 */
.L_x_8089:
[----:B------:R-:W-:Y:S05]  /*2960*/  BSYNC B1 ;  /* 0x0000000000017941 */ /* 0x000fea0003800000 */
.L_x_8087:
[----:B------:R-:W-:Y:S01]  /*2970*/  BSSY B1, `(.L_x_8090) ;  /* 0x000000a000017945 */ /* 0x000fe20003800000 */
[----:B------:R-:W-:Y:S05]  /*2980*/  @P3 BRA `(.L_x_8091) ;  /* 0x0000004000003947 */ /* 0x000fea0003800000 */
[----:B------:R-:W-:Y:S01]  /*2990*/  HFMA2.MMA R133, -RZ, RZ, 0, 0 ;  /* 0x00000000ff857435 */ /* 0x000fe200000001ff */
[----:B------:R-:W-:Y:S05]  /*29a0*/  @!P4 BRA `(.L_x_8092) ;  /* 0x000000600000c947 */ /* 0x000fea0003800000 */
[----:B-----5:R-:W-:Y:S01]  /*29b0*/  PRMT R133, RZ, 0x5410, R107 ;  /* 0x00005410ff857816 */ /* 0x020fe2000000006b */
[----:B------:R-:W-:Y:S05]  /*29c0*/  BRA `(.L_x_8092) ;  /* 0x0000004000007947 */ /* 0x000fea0003800000 */
.L_x_8091:
[----:B-----5:R-:W-:Y:S02]  /*29d0*/  PRMT R133, RZ, 0x5410, R103 ;  /* 0x00005410ff857816 */ /* 0x020fe40000000067 */
[----:B------:R-:W-:-:S03]  /*29e0*/  @P4 PRMT R108, RZ, 0x5410, R107 ;  /* 0x00005410ff6c4816 */ /* 0x000fc6000000006b */
[----:B------:R-:W-:-:S04]  /*29f0*/  FMUL.FTZ R133, R133, c[0x0][0x1ec] ;  /* 0x00007b0085857a20 */ /* 0x000fc80000410000 */
[----:B------:R-:W-:Y:S02]  /*2a00*/  @P4 FADD.FTZ R133, R108, R133 ;  /* 0x000000856c854221 */ /* 0x000fe40000010000 */
.L_x_8092:
[----:B------:R-:W-:Y:S05]  /*2a10*/  BSYNC B1 ;  /* 0x0000000000017941 */ /* 0x000fea0003800000 */
.L_x_8090:
[----:B------:R-:W-:Y:S01]  /*2a20*/  BSSY B1, `(.L_x_8093) ;  /* 0x000000a000017945 */ /* 0x000fe20003800000 */
[----:B------:R-:W-:Y:S05]  /*2a30*/  @P3 BRA `(.L_x_8094) ;  /* 0x0000004000003947 */ /* 0x000fea0003800000 */
[----:B------:R-:W-:Y:S01]  /*2a40*/  MOV R135, RZ ;  /* 0x000000ff00877202 */ /* 0x000fe20000000f00 */
[----:B------:R-:W-:Y:S05]  /*2a50*/  @!P4 BRA `(.L_x_8095) ;  /* 0x000000600000c947 */ /* 0x000fea0003800000 */
[----:B-----5:R-:W-:Y:S01]  /*2a60*/  PRMT R135, RZ, 0x7610, R107 ;  /* 0x00007610ff877816 */ /* 0x020fe2000000006b */
[----:B------:R-:W-:Y:S05]  /*2a70*/  BRA `(.L_x_8095) ;  /* 0x0000004000007947 */ /* 0x000fea0003800000 */
.L_x_8094:
[----:B-----5:R-:W-:Y:S02]  /*2a80*/  PRMT R135, RZ, 0x7610, R103 ;  /* 0x00007610ff877816 */ /* 0x020fe40000000067 */
[----:B------:R-:W-:-:S03]  /*2a90*/  @P4 PRMT R108, RZ, 0x7610, R107 ;  /* 0x00007610ff6c4816 */ /* 0x000fc6000000006b */
[----:B------:R-:W-:-:S04]  /*2aa0*/  FMUL.FTZ R135, R135, c[0x0][0x1ec] ;  /* 0x00007b0087877a20 */ /* 0x000fc80000410000 */
[----:B------:R-:W-:Y:S02]  /*2ab0*/  @P4 FADD.FTZ R135, R108, R135 ;  /* 0x000000876c874221 */ /* 0x000fe40000010000 */
.L_x_8095:
[----:B------:R-:W-:Y:S05]  /*2ac0*/  BSYNC B1 ;  /* 0x0000000000017941 */ /* 0x000fea0003800000 */
.L_x_8093:
[----:B------:R-:W-:Y:S01]  /*2ad0*/  HFMA2.MMA R140, -RZ, RZ, 0, 9.5367431640625e-07 ;  /* 0x00000010ff8c7435 */ /* 0x000fe200000001ff */
[----:B------:R-:W-:Y:S02]  /*2ae0*/  F2FP.BF16.PACK_AB R111, R135, R133 ;  /* 0x00000085876f723e */ /* 0x000fe400000010ff */
[----:B------:R-:W-:Y:S02]  /*2af0*/  F2FP.BF16.PACK_AB R110, R131, R128 ;  /* 0x00000080836e723e */ /* 0x000fe400000010ff */
[----:B------:R-:W-:Y:S02]  /*2b00*/  F2FP.BF16.PACK_AB R109, R129, R126 ;  /* 0x0000007e816d723e */ /* 0x000fe400000010ff */
[----:B------:R-:W-:-:S03]  /*2b10*/  F2FP.BF16.PACK_AB R108, R127, R124 ;  /* 0x0000007c7f6c723e */ /* 0x000fc600000010ff */
[----:B------:R-:W-:-:S05]  /*2b20*/  IMAD.WIDE.U32 R140, R143, R140, c[0x0][0x188] ;  /* 0x000062008f8c7625 */ /* 0x000fca00078e008c */
[----:B------:R0:W-:Y:S02]  /*2b30*/  STG.E.128 [R140.64], R108 ;  /* 0x0000006c8c007986 */ /* 0x0001e4000c101d04 */
.L_x_8071:
[----:B------:R-:W-:Y:S05]  /*2b40*/  BSYNC B0 ;  /* 0x0000000000007941 */ /* 0x000fea0003800000 */
.L_x_8070:
        /* <DEDUP_REMOVED lines=51> */
.L_x_8110:
[----:B0-2---:R-:W-:Y:S01]  /*2e80*/  FADD.FTZ R109, R109, R108 ;  /* 0x0000006c6d6d7221 */ /* 0x005fe20000010000 */
        /* <DEDUP_REMOVED lines=9> */
[----:B-1----:R-:W-:-:S04]  /*2f20*/  FMUL.FTZ R108, R136, R141 ;  /* 0x0000008d886c7220 */ /* 0x002fc80000410000 */
        /* <DEDUP_REMOVED lines=90> */
.L_x_8111:
        /* <DEDUP_REMOVED lines=18> */
[----:B------:R1:W2:Y:S01]  /*35f0*/  @!P3 LDS.64 R108, [R141.X8] ;  /* 0x000000008d6cb984 */ /* 0x0002a20000008a00 */
[----:B0-----:R-:W-:-:S02]  /*3600*/  IADD3 R146, R143, R140, RZ ;  /* 0x0000008c8f927210 */ /* 0x001fc40007ffe0ff */
[----:B------:R-:W-:Y:S03]  /*3610*/  I2F R148, R143 ;  /* 0x0000008f00947306 */ /* 0x000fe60000201400 */
[----:B------:R-:W0:Y:S05]  /*3620*/  SHFL.DOWN PT, R151, R146, 0x1, 0x1f ;  /* 0x08201f0092977f89 */ /* 0x000e2a00000e0000 */
[----:B------:R-:W1:Y:S08]  /*3630*/  I2F R110, R146 ;  /* 0x00000092006e7306 */ /* 0x000e700000201400 */
[----:B-1----:R-:W1:Y:S01]  /*3640*/  MUFU.RCP R141, R110 ;  /* 0x0000006e008d7308 */ /* 0x002e620000001000 */
[----:B--2---:R-:W2:Y:S01]  /*3650*/  SHFL.DOWN PT, R145, R108, 0x2, 0x1f ;  /* 0x08401f006c917f89 */ /* 0x004ea200000e0000 */
[----:B0-----:R-:W-:-:S03]  /*3660*/  IADD3 R140, R146, R151, RZ ;  /* 0x00000097928c7210 */ /* 0x001fc60007ffe0ff */
[----:B------:R-:W0:Y:S03]  /*3670*/  SHFL.DOWN PT, R144, R109, 0x2, 0x1f ;  /* 0x08401f006d907f89 */ /* 0x000e2600000e0000 */
[----:B------:R-:W-:Y:S08]  /*3680*/  I2F R151, R151 ;  /* 0x0000009700977306 */ /* 0x000ff00000201400 */
[----:B------:R-:W3:Y:S01]  /*3690*/  I2F R140, R140 ;  /* 0x0000008c008c7306 */ /* 0x000ee20000201400 */
[----:B--2---:R-:W-:-:S02]  /*36a0*/  FMUL.FTZ R149, R145, R148 ;  /* 0x0000009491957220 */ /* 0x004fc40000410000 */
[----:B------:R-:W-:Y:S02]  /*36b0*/  FADD.FTZ R145, -R145, R108 ;  /* 0x0000006c91917221 */ /* 0x000fe40000010100 */
[----:B------:R-:W-:Y:S02]  /*36c0*/  FFMA.FTZ R150, R147, R108, R149 ;  /* 0x0000006c93967223 */ /* 0x000fe40000010095 */
[----:B------:R-:W-:Y:S02]  /*36d0*/  FMUL.FTZ R145, R145, R145 ;  /* 0x0000009191917220 */ /* 0x000fe40000410000 */
[----:B-1----:R-:W-:Y:S02]  /*36e0*/  FMUL.FTZ R149, R141, R150 ;  /* 0x000000968d957220 */ /* 0x002fe40000410000 */
[----:B------:R-:W-:Y:S02]  /*36f0*/  FMUL.FTZ R145, R145, R147 ;  /* 0x0000009391917220 */ /* 0x000fe40000410000 */
[----:B0-----:R-:W-:Y:S01]  /*3700*/  FADD.FTZ R144, R144, R109 ;  /* 0x0000006d90907221 */ /* 0x001fe20000010000 */
[----:B------:R-:W0:Y:S01]  /*3710*/  SHFL.DOWN PT, R108, R149, 0x1, 0x1f ;  /* 0x08201f00956c7f89 */ /* 0x000e2200000e0000 */
[----:B------:R-:W-:-:S04]  /*3720*/  FMUL.FTZ R145, R145, R148 ;  /* 0x0000009491917220 */ /* 0x000fc80000410000 */
[----:B------:R-:W-:Y:S02]  /*3730*/  FFMA.FTZ R144, R141, R145, R144 ;  /* 0x000000918d907223 */ /* 0x000fe40000010090 */
[----:B---3--:R-:W1:Y:S03]  /*3740*/  MUFU.RCP R141, R140 ;  /* 0x0000008c008d7308 */ /* 0x008e660000001000 */
[----:B------:R-:W2:Y:S01]  /*3750*/  SHFL.DOWN PT, R109, R144, 0x1, 0x1f ;  /* 0x08201f00906d7f89 */ /* 0x000ea200000e0000 */
[----:B0-----:R-:W-:Y:S02]  /*3760*/  FADD.FTZ R143, R149, -R108 ;  /* 0x8000006c958f7221 */ /* 0x001fe40000010000 */
[----:B------:R-:W-:Y:S02]  /*3770*/  FMUL.FTZ R108, R108, R151 ;  /* 0x000000976c6c7220 */ /* 0x000fe40000410000 */
[----:B------:R-:W-:-:S02]  /*3780*/  FMUL.FTZ R143, R143, R143 ;  /* 0x0000008f8f8f7220 */ /* 0x000fc40000410000 */
[C---:B------:R-:W-:Y:S02]  /*3790*/  FFMA.FTZ R108, R110.reuse, R149, R108 ;  /* 0x000000956e6c7223 */ /* 0x040fe4000001006c */
[----:B------:R-:W-:Y:S01]  /*37a0*/  FMUL.FTZ R143, R110, R143 ;  /* 0x0000008f6e8f7220 */ /* 0x000fe20000410000 */
[----:B------:R-:W-:Y:S01]  /*37b0*/  @!P4 LEA R110, P3, R137, c[0x0][0x1a0], 0x2 ;  /* 0x00006800896eca11 */ /* 0x000fe200078610ff */
[----:B-1----:R-:W-:Y:S02]  /*37c0*/  FMUL.FTZ R145, R141, R108 ;  /* 0x0000006c8d917220 */ /* 0x002fe40000410000 */
[----:B--2---:R-:W-:Y:S01]  /*37d0*/  FADD.FTZ R108, R144, R109 ;  /* 0x0000006d906c7221 */ /* 0x004fe20000010000 */
[----:B------:R-:W-:Y:S01]  /*37e0*/  @!P4 LEA.HI.X R111, R137, c[0x0][0x1a4], R142, 0x2, P3 ;  /* 0x00006900896fca11 */ /* 0x000fe200018f148e */
[----:B------:R-:W-:Y:S02]  /*37f0*/  FMUL.FTZ R143, R143, R151 ;  /* 0x000000978f8f7220 */ /* 0x000fe40000410000 */
[----:B------:R-:W0:Y:S02]  /*3800*/  SHFL.IDX PT, R145, R145, RZ, 0x1f ;  /* 0x00001fff91917589 */ /* 0x000e2400000e0000 */
[----:B------:R-:W-:Y:S01]  /*3810*/  FFMA.FTZ R143, R141, R143, R108 ;  /* 0x0000008f8d8f7223 */ /* 0x000fe2000001006c */
[----:B------:R-:W-:-:S04]  /*3820*/  @!P4 LEA R108, P3, R137, c[0x0][0x1a8], 0x2 ;  /* 0x00006a00896cca11 */ /* 0x000fc800078610ff */
[----:B------:R-:W-:Y:S01]  /*3830*/  @!P4 LEA.HI.X R109, R137, c[0x0][0x1ac], R142, 0x2, P3 ;  /* 0x00006b00896dca11 */ /* 0x000fe200018f148e */
[----:B------:R-:W1:Y:S01]  /*3840*/  SHFL.IDX PT, R143, R143, RZ, 0x1f ;  /* 0x00001fff8f8f7589 */ /* 0x000e6200000e0000 */
[----:B------:R-:W-:Y:S02]  /*3850*/  ISETP.NE.AND P3, PT, RZ, UR6, PT ;  /* 0x00000006ff007c0c */ /* 0x000fe4000bf65270 */
[----:B------:R-:W-:Y:S01]  /*3860*/  MOV R142, c[0x0][0x1e0] ;  /* 0x00007800008e7a02 */ /* 0x000fe20000000f00 */
        /* <DEDUP_REMOVED lines=50> */
.L_x_8101:
[----:B------:R-:W-:Y:S05]  /*3b90*/  BSYNC B1 ;  /* 0x0000000000017941 */ /* 0x000fea0003800000 */
.L_x_8100:
        /* <DEDUP_REMOVED lines=35> */
.L_x_8103:
[----:B------:R-:W-:Y:S05]  /*3dd0*/  BSYNC B1 ;  /* 0x0000000000017941 */ /* 0x000fea0003800000 */
.L_x_8102:
        /* <DEDUP_REMOVED lines=35> */
.L_x_8105:
[----:B------:R-:W-:Y:S05]  /*4010*/  BSYNC B1 ;  /* 0x0000000000017941 */ /* 0x000fea0003800000 */
.L_x_8104:
        /* <DEDUP_REMOVED lines=34> */
.L_x_8107:
[----:B------:R-:W-:Y:S05]  /*4240*/  BSYNC B1 ;  /* 0x0000000000017941 */ /* 0x000fea0003800000 */
.L_x_8106:
        /* <DEDUP_REMOVED lines=10> */
[C---:B------:R-:W-:Y:S01]  /*42f0*/  FMUL.FTZ R141, R143.reuse, R146 ;  /* 0x000000928f8d7220 */ /* 0x040fe20000410000 */
[----:B------:R-:W-:Y:S01]  /*4300*/  HFMA2.MMA R146, -RZ, RZ, 0, 9.5367431640625e-07 ;  /* 0x00000010ff927435 */ /* 0x000fe200000001ff */
        /* <DEDUP_REMOVED lines=20> */
.L_x_8099:
[----:B0-----:R-:W-:Y:S05]  /*4450*/  BSYNC B0 ;  /* 0x0000000000007941 */ /* 0x001fea0003800000 */
.L_x_8098:
[----:B------:R-:W-:Y:S02]  /*4460*/  IADD3 R137, R137, c[0x0][0x160], RZ ;  /* 0x0000580089897a10 */ /* 0x000fe40007ffe0ff */
[----:B------:R-:W-:Y:S02]  /*4470*/  LOP3.LUT P4, RZ, R132, 0xff, RZ, 0xc0, !PT ;  /* 0x000000ff84ff7812 */ /* 0x000fe4000788c0ff */
[----:B------:R-:W-:Y:S02]  /*4480*/  ISETP.GE.AND P3, PT, R137, c[0x0][0x164], PT ;  /* 0x0000590089007a0c */ /* 0x000fe40003f66270 */
[----:B------:R-:W-:-:S11]  /*4490*/  SEL R132, RZ, 0x1, P4 ;  /* 0x00000001ff847807 */ /* 0x000fd60002000000 */
[----:B------:R-:W-:Y:S01]  /*44a0*/  @P3 CALL.REL.NOINC `(.L_x_8108) ;  /* 0x0000001000003944 */ /* 0x000fe20003c00000 */
[----:B------:R-:W-:Y:S05]  /*44b0*/  BRA `(.L_x_8109) ;  /* 0xffffc36000007947 */ /* 0x000fea000383ffff */
.L_x_8108:
[----:B------:R-:W-:Y:S05]  /*44c0*/  EXIT ;  /* 0x000000000000794d */ /* 0x000fea0003800000 */
.L_x_8096:
[----:B------:R-:W-:Y:S01]  /*44d0*/  HFMA2.MMA R143, -RZ, RZ, 0, 1.847743988037109375e-06 ;  /* 0x0000001fff8f7435 */ /* 0x000fe200000001ff */
[----:B------:R-:W-:Y:S02]  /*44e0*/  MOV R146, 0x1 ;  /* 0x0000000100927802 */ /* 0x000fe40000000f00 */
[----:B------:R-:W-:Y:S02]  /*44f0*/  MOV R144, 0xffffffff ;  /* 0xffffffff00907802 */ /* 0x000fe40000000f00 */
[----:B------:R-:W-:Y:S02]  /*4500*/  MOV R110, 0x4520 ;  /* 0x00004520006e7802 */ /* 0x000fe40000000f00 */
[----:B-1---5:R-:W-:Y:S05]  /*4510*/  CALL.REL.NOINC `($__internal_34_$__cuda_sm70_shflsync_bfly_p) ;  /* 0x000008b000007944 */ /* 0x022fea0003c00000 */
[----:B-1----:R-:W-:Y:S01]  /*4520*/  MOV R108, R146 ;  /* 0x00000092006c7202 */ /* 0x002fe20000000f00 */
[----:B0-----:R-:W-:Y:S05]  /*4530*/  BRA `(.L_x_8110) ;  /* 0xffffe94000007947 */ /* 0x001fea000383ffff */
.L_x_8097:
[----:B------:R-:W-:Y:S01]  /*4540*/  HFMA2.MMA R146, -RZ, RZ, 0, 1.1920928955078125e-07 ;  /* 0x00000002ff927435 */ /* 0x000fe200000001ff */
[----:B------:R-:W-:Y:S02]  /*4550*/  MOV R143, 0x1f ;  /* 0x0000001f008f7802 */ /* 0x000fe40000000f00 */
[----:B------:R-:W-:Y:S02]  /*4560*/  MOV R144, 0xffffffff ;  /* 0xffffffff00907802 */ /* 0x000fe40000000f00 */
[----:B------:R-:W-:-:S02]  /*4570*/  MOV R110, 0x4590 ;  /* 0x00004590006e7802 */ /* 0x000fc40000000f00 */
[----:B-1---5:R-:W-:Y:S05]  /*4580*/  CALL.REL.NOINC `($__internal_34_$__cuda_sm70_shflsync_bfly_p) ;  /* 0x0000084000007944 */ /* 0x022fea0003c00000 */
[----:B01----:R-:W-:Y:S01]  /*4590*/  FADD.FTZ R109, R109, R146 ;  /* 0x000000926d6d7221 */ /* 0x003fe20000010000 */
[----:B------:R-:W-:Y:S01]  /*45a0*/  HFMA2.MMA R146, -RZ, RZ, 0, 2.384185791015625e-07 ;  /* 0x00000004ff927435 */ /* 0x000fe200000001ff */
[----:B------:R-:W-:-:S02]  /*45b0*/  MOV R143, 0x1f ;  /* 0x0000001f008f7802 */ /* 0x000fc40000000f00 */
[----:B------:R-:W-:Y:S02]  /*45c0*/  MOV R144, 0xffffffff ;  /* 0xffffffff00907802 */ /* 0x000fe40000000f00 */
[----:B------:R-:W-:Y:S02]  /*45d0*/  MOV R110, 0x45f0 ;  /* 0x000045f0006e7802 */ /* 0x000fe40000000f00 */
[----:B------:R-:W-:Y:S05]  /*45e0*/  CALL.REL.NOINC `($__internal_34_$__cuda_sm70_shflsync_bfly_p) ;  /* 0x000007e000007944 */ /* 0x000fea0003c00000 */
[----:B01----:R-:W-:Y:S01]  /*45f0*/  FADD.FTZ R109, R109, R146 ;  /* 0x000000926d6d7221 */ /* 0x003fe20000010000 */
[----:B------:R-:W-:Y:S01]  /*4600*/  HFMA2.MMA R146, -RZ, RZ, 0, 4.76837158203125e-07 ;  /* 0x00000008ff927435 */ /* 0x000fe200000001ff */
[----:B------:R-:W-:Y:S02]  /*4610*/  MOV R143, 0x1f ;  /* 0x0000001f008f7802 */ /* 0x000fe40000000f00 */
[----:B------:R-:W-:Y:S02]  /*4620*/  MOV R144, 0xffffffff ;  /* 0xffffffff00907802 */ /* 0x000fe40000000f00 */
[----:B------:R-:W-:Y:S02]  /*4630*/  MOV R110, 0x4650 ;  /* 0x00004650006e7802 */ /* 0x000fe40000000f00 */
[----:B------:R-:W-:Y:S05]  /*4640*/  CALL.REL.NOINC `($__internal_34_$__cuda_sm70_shflsync_bfly_p) ;  /* 0x0000078000007944 */ /* 0x000fea0003c00000 */
[----:B01----:R-:W-:Y:S01]  /*4650*/  FADD.FTZ R109, R109, R146 ;  /* 0x000000926d6d7221 */ /* 0x003fe20000010000 */
[----:B------:R-:W-:Y:S01]  /*4660*/  HFMA2.MMA R146, -RZ, RZ, 0, 9.5367431640625e-07 ;  /* 0x00000010ff927435 */ /* 0x000fe200000001ff */
[----:B------:R-:W-:-:S02]  /*4670*/  MOV R143, 0x1f ;  /* 0x0000001f008f7802 */ /* 0x000fc40000000f00 */
[----:B------:R-:W-:Y:S02]  /*4680*/  MOV R144, 0xffffffff ;  /* 0xffffffff00907802 */ /* 0x000fe40000000f00 */
[----:B------:R-:W-:Y:S02]  /*4690*/  MOV R110, 0x46b0 ;  /* 0x000046b0006e7802 */ /* 0x000fe40000000f00 */
[----:B------:R-:W-:Y:S05]  /*46a0*/  CALL.REL.NOINC `($__internal_34_$__cuda_sm70_shflsync_bfly_p) ;  /* 0x0000072000007944 */ /* 0x000fea0003c00000 */
        /* <DEDUP_REMOVED lines=87> */
[----:B------:R-:W-:Y:S05]  /*4c20*/  CALL.REL.NOINC `($__internal_34_$__cuda_sm70_shflsync_bfly_p) ;  /* 0x000001a000007944 */ /* 0x000fea0003c00000 */
[----:B01----:R-:W-:Y:S01]  /*4c30*/  FADD.FTZ R109, R109, R146 ;  /* 0x000000926d6d7221 */ /* 0x003fe20000010000 */
[----:B------:R-:W-:Y:S01]  /*4c40*/  HFMA2.MMA R146, -RZ, RZ, 0, 1.1920928955078125e-07 ;  /* 0x00000002ff927435 */ /* 0x000fe200000001ff */
[----:B------:R-:W-:Y:S02]  /*4c50*/  MOV R143, 0x1f ;  /* 0x0000001f008f7802 */ /* 0x000fe40000000f00 */
[----:B------:R-:W-:Y:S02]  /*4c60*/  MOV R144, 0xffffffff ;  /* 0xffffffff00907802 */ /* 0x000fe40000000f00 */
[----:B------:R-:W-:Y:S02]  /*4c70*/  MOV R110, 0x4c90 ;  /* 0x00004c90006e7802 */ /* 0x000fe40000000f00 */
[----:B------:R-:W-:Y:S05]  /*4c80*/  CALL.REL.NOINC `($__internal_34_$__cuda_sm70_shflsync_bfly_p) ;  /* 0x0000014000007944 */ /* 0x000fea0003c00000 */
[----:B01----:R-:W-:Y:S01]  /*4c90*/  FADD.FTZ R109, R109, R146 ;  /* 0x000000926d6d7221 */ /* 0x003fe20000010000 */
[----:B------:R-:W-:Y:S01]  /*4ca0*/  HFMA2.MMA R146, -RZ, RZ, 0, 2.384185791015625e-07 ;  /* 0x00000004ff927435 */ /* 0x000fe200000001ff */
[----:B------:R-:W-:Y:S02]  /*4cb0*/  MOV R143, 0x1f ;  /* 0x0000001f008f7802 */ /* 0x000fe40000000f00 */
[----:B------:R-:W-:-:S02]  /*4cc0*/  MOV R144, 0xffffffff ;  /* 0xffffffff00907802 */ /* 0x000fc40000000f00 */
        /* <DEDUP_REMOVED lines=8> */
[----:B-1----:R-:W-:Y:S01]  /*4d50*/  FADD.FTZ R141, R109, R146 ;  /* 0x000000926d8d7221 */ /* 0x002fe20000010000 */
[----:B------:R-:W-:Y:S01]  /*4d60*/  HFMA2.MMA R146, -RZ, RZ, 0, 9.5367431640625e-07 ;  /* 0x00000010ff927435 */ /* 0x000fe200000001ff */
[----:B0-----:R-:W-:Y:S02]  /*4d70*/  MOV R143, 0x1f ;  /* 0x0000001f008f7802 */ /* 0x001fe40000000f00 */
[----:B------:R-:W-:-:S02]  /*4d80*/  MOV R144, 0xffffffff ;  /* 0xffffffff00907802 */ /* 0x000fc40000000f00 */
[----:B------:R-:W-:Y:S02]  /*4d90*/  MOV R109, R141 ;  /* 0x0000008d006d7202 */ /* 0x000fe40000000f00 */
[----:B------:R-:W-:Y:S02]  /*4da0*/  MOV R110, 0x4dc0 ;  /* 0x00004dc0006e7802 */ /* 0x000fe40000000f00 */
[----:B------:R-:W-:Y:S05]  /*4db0*/  CALL.REL.NOINC `($__internal_34_$__cuda_sm70_shflsync_bfly_p) ;  /* 0x0000001000007944 */ /* 0x000fea0003c00000 */
[----:B01----:R-:W-:Y:S05]  /*4dc0*/  BRA `(.L_x_8111) ;  /* 0xffffe70000007947 */ /* 0x003fea000383ffff */
        .weak           $__internal_34_$__cuda_sm70_shflsync_bfly_p
        .type           $__internal_34_$__cuda_sm70_shflsync_bfly_p,@function
        .size           $__internal_34_$__cuda_sm70_shflsync_bfly_p,(.L_x_36074 - $__internal_34_$__cuda_sm70_shflsync_bfly_p)
$__internal_34_$__cuda_sm70_shflsync_bfly_p:
[----:B------:R-:W-:Y:S01]  /*4dd0*/  HFMA2.MMA R111, -RZ, RZ, 0, 0 ;  /* 0x00000000ff6f7435 */ /* 0x000fe200000001ff */
[----:B------:R-:W-:Y:S04]  /*4de0*/  WARPSYNC R144 ;  /* 0x0000009000007348 */ /* 0x000fe80003800000 */
[----:B------:R0:W1:Y:S01]  /*4df0*/  SHFL.BFLY PT, R146, R109, R146, R143 ;  /* 0x0c0000926d927389 */ /* 0x00006200000e008f */
[----:B------:R-:W-:Y:S05]  /*4e00*/  RET.REL.NODEC R110 `(_ZN10layer_norm13ln_fwd_kernelINS_13Kernel_traitsIf13__nv_bfloat16S2_S2_fjLj5120ELj1ELj1ELj4ELj16ENS_18Kernel_traits_baseILj5120EfS2_S2_S2_fjLj128EEEEELb0ELb0ELb1ELb0EEEvNS_9FwdParamsE) ;  /* 0xffffb1f06e007950 */ /* 0x000fea0003c3ffff */
.L_x_8112:
        /* <DEDUP_REMOVED lines=15> */
.L_x_36074:


//--------------------- .text._ZN10layer_norm13ln_fwd_kernelINS_13Kernel_traitsIf13__nv_bfloat16S2_S2_fjLj5120ELj1ELj1ELj4ELj16ENS_18Kernel_traits_baseILj5120EfS2_S2_S2_fjLj128EEEEELb0ELb0ELb1ELb1EEEvNS_9FwdParamsE --------------------------
	.section	.text._ZN10layer_norm13ln_fwd_kernelINS_13Kernel_traitsIf13__nv_bfloat16S2_S2_fjLj5120ELj1ELj1ELj4ELj16ENS_18Kernel_traits_baseILj5120EfS2_S2_S2_fjLj128EEEEELb0ELb0ELb1ELb1EEEvNS_9FwdParamsE,"ax",@progbits
	.sectioninfo	@"SHI_REGISTERS=168"
	.align	128
        .global         _ZN10layer_norm13ln_fwd_kernelINS_13Kernel_traitsIf13__nv_bfloat16S2_S2_fjLj5120ELj1ELj1ELj4ELj16ENS_18Kernel_traits_baseILj5120EfS2_S2_S2_fjLj128EEEEELb0ELb0ELb1ELb1EEEvNS_9FwdParamsE
        .type           _ZN10layer_norm13ln_fwd_kernelINS_13Kernel_traitsIf13__nv_bfloat16S2_S2_fjLj5120ELj1ELj1ELj4ELj16ENS_18Kernel_traits_baseILj5120EfS2_S2_S2_fjLj128EEEEELb0ELb0ELb1ELb1EEEvNS_9FwdParamsE,@function
        .size           _ZN10layer_norm13ln_fwd_kernelINS_13Kernel_traitsIf13__nv_bfloat16S2_S2_fjLj5120ELj1ELj1ELj4ELj16ENS_18Kernel_traits_baseILj5120EfS2_S2_S2_fjLj128EEEEELb0ELb0ELb1ELb1EEEvNS_9FwdParamsE,(.L_x_36075 - _ZN10layer_norm13ln_fwd_kernelINS_13Kernel_traitsIf13__nv_bfloat16S2_S2_fjLj5120ELj1ELj1ELj4ELj16ENS_18Kernel_traits_baseILj5120EfS2_S2_S2_fjLj128EEEEELb0ELb0ELb1ELb1EEEvNS_9FwdParamsE)
        .other          _ZN10layer_norm13ln_fwd_kernelINS_13Kernel_traitsIf13__nv_bfloat16S2_S2_fjLj5120ELj1ELj1ELj4ELj16ENS_18Kernel_traits_baseILj5120EfS2_S2_S2_fjLj128EEEEELb0ELb0ELb1ELb1EEEvNS_9FwdParamsE,@"STO_CUDA_ENTRY STV_DEFAULT"
_ZN10layer_norm13ln_fwd_kernelINS_13Kernel_traitsIf13__nv_bfloat16S2_S2_fjLj5120ELj1ELj1ELj4ELj16ENS_18Kernel_traits_baseILj5120EfS2_S2_S2_fjLj128EEEEELb0ELb0ELb1ELb1EEEvNS_9FwdParamsE:
.text._ZN10layer_norm13ln_fwd_kernelINS_13Kernel_traitsIf13__nv_bfloat16S2_S2_fjLj5120ELj1ELj1ELj4ELj16ENS_18Kernel_traits_baseILj5120EfS2_S2_S2_fjLj128EEEEELb0ELb0ELb1ELb1EEEvNS_9FwdParamsE:
        /* <DEDUP_REMOVED lines=26> */
[----:B------:R-:W0:Y:S01]  /*01a0*/  S2UR UR6, SR_CTAID.X ;  /* 0x00000000000679c3 */ /* 0x000e220000002500 */
[----:B------:R-:W-:-:S02]  /*01b0*/  SHF.R.U32.HI R108, RZ, 0x7, R110 ;  /* 0x00000007ff6c7819 */ /* 0x000fc4000001166e */
        /* <DEDUP_REMOVED lines=8> */
[----:B0-----:R-:W-:-:S03]  /*0240*/  IADD3 R109, R108, UR6, RZ ;  /* 0x000000066c6d7c10 */ /* 0x001fc6000fffe0ff */
        /* <DEDUP_REMOVED lines=18> */
[----:B-1----:R0:W5:Y:S01]  /*0370*/  LDG.E.128 R4, [R2.64+0x4010] ;  /* 0x0040100402047981 */ /* 0x002162000c1e1d00 */
[----:B------:R-:W-:Y:S01]  /*0380*/  SHF.L.U32 R108, R108, 0x2, RZ ;  /* 0x000000026c6c7819 */ /* 0x000fe200000006ff */
[----:B------:R-:W-:Y:S01]  /*0390*/  HFMA2.MMA R104, -RZ, RZ, 0, 5.9604644775390625e-08 ;  /* 0x00000001ff687435 */ /* 0x000fe200000001ff */
[----:B------:R-:W-:Y:S01]  /*03a0*/  SHF.R.U32.HI R105, RZ, 0x5, R110 ;  /* 0x00000005ff697819 */ /* 0x000fe2000001166e */
[----:B------:R-:W-:Y:S01]  /*03b0*/  ULDC.U8 UR6, c[0x0][0x1f0] ;  /* 0x00007c0000067ab9 */ /* 0x000fe20000000000 */
[----:B------:R-:W-:-:S02]  /*03c0*/  LOP3.LUT R107, R110, 0x1f, RZ, 0xc0, !PT ;  /* 0x0000001f6e6b7812 */ /* 0x000fc400078ec0ff */
[----:B------:R-:W-:Y:S02]  /*03d0*/  LOP3.LUT R106, R110, 0x7f, RZ, 0xc0, !PT ;  /* 0x0000007f6e6a7812 */ /* 0x000fe400078ec0ff */
[----:B------:R-:W-:Y:S02]  /*03e0*/  LOP3.LUT R105, R105, 0x3, RZ, 0xc0, !PT ;  /* 0x0000000369697812 */ /* 0x000fe400078ec0ff */
[----:B0-----:R-:W-:Y:S02]  /*03f0*/  IADD3 R103, R108, 0x4, RZ ;  /* 0x000000046c677810 */ /* 0x001fe40007ffe0ff */
.L_x_8238:
[----:B------:R-:W-:-:S05]  /*0400*/  MOV R94, 0x4 ;  /* 0x00000004005e7802 */ /* 0x000fca0000000f00 */
[----:B------:R-:W-:-:S05]  /*0410*/  IMAD.WIDE R2, R109, R94, c[0x0][0x1d0] ;  /* 0x000074006d027625 */ /* 0x000fca00078e025e */
[----:B------:R0:W2:Y:S01]  /*0420*/  LDG.E R96, [R2.64] ;  /* 0x0000000402607981 */ /* 0x0000a2000c1e1900 */
[----:B------:R-:W-:Y:S01]  /*0430*/  ISETP.NE.U32.AND P0, PT, RZ, c[0x0][0x180], PT ;  /* 0x00006000ff007a0c */ /* 0x000fe20003f05070 */
[C---:B------:R-:W-:Y:S01]  /*0440*/  IMAD R0, R109.reuse, c[0x0][0x168], RZ ;  /* 0x00005a006d007a24 */ /* 0x040fe200078e02ff */
[----:B------:R-:W-:Y:S02]  /*0450*/  MOV R126, RZ ;  /* 0x000000ff007e7202 */ /* 0x000fe40000000f00 */
[----:B------:R-:W-:Y:S02]  /*0460*/  ISETP.NE.AND.EX P0, PT, RZ, c[0x0][0x184], PT, P0 ;  /* 0x00006100ff007a0c */ /* 0x000fe40003f05300 */
[----:B------:R-:W-:Y:S01]  /*0470*/  SHF.R.S32.HI R93, RZ, 0x1f, R0 ;  /* 0x0000001fff5d7819 */ /* 0x000fe20000011400 */
[----:B0-----:R-:W-:-:S03]  /*0480*/  IMAD.WIDE R2, R109, R94, c[0x0][0x1d8] ;  /* 0x000076006d027625 */ /* 0x001fc600078e025e */
[----:B------:R-:W-:-:S04]  /*0490*/  LEA.HI R93, R93, R0, RZ, 0x3 ;  /* 0x000000005d5d7211 */ /* 0x000fc800078f18ff */
[----:B------:R-:W-:Y:S01]  /*04a0*/  LEA.HI.SX32 R157, R93, R106, 0x1d ;  /* 0x0000006a5d9d7211 */ /* 0x000fe200078feaff */
[----:B-----5:R0:W5:Y:S02]  /*04b0*/  LDG.E R102, [R2.64] ;  /* 0x0000000402667981 */ /* 0x020164000c1e1900 */
[----:B------:R-:W-:Y:S02]  /*04c0*/  @P0 MOV R0, 0x10 ;  /* 0x0000001000000802 */ /* 0x000fe40000000f00 */
[----:B--2---:R-:W-:-:S13]  /*04d0*/  ISETP.GE.AND P1, PT, R96, 0x1, PT ;  /* 0x000000016000780c */ /* 0x004fda0003f26270 */
[----:B------:R-:W-:Y:S02]  /*04e0*/  @P1 IADD3 R92, R96, -0x1, RZ ;  /* 0xffffffff605c1810 */ /* 0x000fe40007ffe0ff */
[----:B------:R-:W-:-:S03]  /*04f0*/  @P1 MOV R93, 0x10 ;  /* 0x00000010005d1802 */ /* 0x000fc60000000f00 */
[----:B------:R-:W-:-:S05]  /*0500*/  @P1 IMAD R92, R92, c[0x0][0x168], RZ ;  /* 0x00005a005c5c1a24 */ /* 0x000fca00078e02ff */
[----:B------:R-:W-:-:S04]  /*0510*/  @P1 SHF.R.S32.HI R95, RZ, 0x1f, R92 ;  /* 0x0000001fff5f1819 */ /* 0x000fc8000001145c */
[----:B------:R-:W-:-:S04]  /*0520*/  @P1 LEA.HI R95, R95, R92, RZ, 0x3 ;  /* 0x0000005c5f5f1211 */ /* 0x000fc800078f18ff */
[----:B------:R-:W-:Y:S01]  /*0530*/  @P1 LEA.HI.SX32 R126, R95, R106, 0x1d ;  /* 0x0000006a5f7e1211 */ /* 0x000fe200078feaff */
[----:B------:R-:W-:-:S04]  /*0540*/  @P0 IMAD.WIDE.U32 R94, R157, R0, c[0x0][0x180] ;  /* 0x000060009d5e0625 */ /* 0x000fc800078e0000 */
        /* <DEDUP_REMOVED lines=9> */
[----:B-----5:R-:W-:Y:S01]  /*05e0*/  PRMT R101, RZ, 0x5410, R84 ;  /* 0x00005410ff657816 */ /* 0x020fe20000000054 */
[----:B------:R-:W-:Y:S05]  /*05f0*/  BRA `(.L_x_8115) ;  /* 0x0000004000007947 */ /* 0x000fea0003800000 */
.L_x_8114:
[----:B0----5:R-:W-:Y:S02]  /*0600*/  PRMT R101, RZ, 0x5410, R88 ;  /* 0x00005410ff657816 */ /* 0x021fe40000000058 */
[----:B------:R-:W-:-:S03]  /*0610*/  @P0 PRMT R0, RZ, 0x5410, R84 ;  /* 0x00005410ff000816 */ /* 0x000fc60000000054 */
[----:B------:R-:W-:-:S04]  /*0620*/  FMUL.FTZ R101, R101, c[0x0][0x1ec] ;  /* 0x00007b0065657a20 */ /* 0x000fc80000410000 */
[----:B------:R-:W-:Y:S02]  /*0630*/  @P0 FADD.FTZ R101, R101, R0 ;  /* 0x0000000065650221 */ /* 0x000fe40000010000 */
.L_x_8115:
[----:B------:R-:W-:Y:S05]  /*0640*/  BSYNC B0 ;  /* 0x0000000000007941 */ /* 0x000fea0003800000 */
.L_x_8113:
[----:B------:R-:W-:Y:S01]  /*0650*/  BSSY B0, `(.L_x_8116) ;  /* 0x000000a000007945 */ /* 0x000fe20003800000 */
[----:B------:R-:W-:Y:S05]  /*0660*/  @P2 BRA `(.L_x_8117) ;  /* 0x0000004000002947 */ /* 0x000fea0003800000 */
[----:B------:R-:W-:Y:S01]  /*0670*/  MOV R98, RZ ;  /* 0x000000ff00627202 */ /* 0x000fe20000000f00 */
[----:B------:R-:W-:Y:S05]  /*0680*/  @!P0 BRA `(.L_x_8118) ;  /* 0x0000006000008947 */ /* 0x000fea0003800000 */
[----:B-----5:R-:W-:Y:S01]  /*0690*/  PRMT R98, RZ, 0x7610, R84 ;  /* 0x00007610ff627816 */ /* 0x020fe20000000054 */
[----:B------:R-:W-:Y:S05]  /*06a0*/  BRA `(.L_x_8118) ;  /* 0x0000004000007947 */ /* 0x000fea0003800000 */
.L_x_8117:
[----:B-----5:R-:W-:Y:S02]  /*06b0*/  PRMT R98, RZ, 0x7610, R88 ;  /* 0x00007610ff627816 */ /* 0x020fe40000000058 */
[----:B------:R-:W-:-:S03]  /*06c0*/  @P0 PRMT R3, RZ, 0x7610, R84 ;  /* 0x00007610ff030816 */ /* 0x000fc60000000054 */
[----:B------:R-:W-:-:S04]  /*06d0*/  FMUL.FTZ R98, R98, c[0x0][0x1ec] ;  /* 0x00007b0062627a20 */ /* 0x000fc80000410000 */
[----:B------:R-:W-:Y:S02]  /*06e0*/  @P0 FADD.FTZ R98, R98, R3 ;  /* 0x0000000362620221 */ /* 0x000fe40000010000 */
.L_x_8118:
[----:B------:R-:W-:Y:S05]  /*06f0*/  BSYNC B0 ;  /* 0x0000000000007941 */ /* 0x000fea0003800000 */
.L_x_8116:
[----:B------:R-:W-:Y:S01]  /*0700*/  BSSY B0, `(.L_x_8119) ;  /* 0x000000a000007945 */ /* 0x000fe20003800000 */
[----:B------:R-:W-:Y:S05]  /*0710*/  @P2 BRA `(.L_x_8120) ;  /* 0x0000004000002947 */ /* 0x000fea0003800000 */
[----:B------:R-:W-:Y:S01]  /*0720*/  HFMA2.MMA R99, -RZ, RZ, 0, 0 ;  /* 0x00000000ff637435 */ /* 0x000fe200000001ff */
[----:B------:R-:W-:Y:S05]  /*0730*/  @!P0 BRA `(.L_x_8121) ;  /* 0x0000006000008947 */ /* 0x000fea0003800000 */
[----:B-----5:R-:W-:Y:S01]  /*0740*/  PRMT R99, RZ, 0x5410, R85 ;  /* 0x00005410ff637816 */ /* 0x020fe20000000055 */
[----:B------:R-:W-:Y:S05]  /*0750*/  BRA `(.L_x_8121) ;  /* 0x0000004000007947 */ /* 0x000fea0003800000 */
.L_x_8120:
[----:B-----5:R-:W-:Y:S02]  /*0760*/  PRMT R99, RZ, 0x5410, R89 ;  /* 0x00005410ff637816 */ /* 0x020fe40000000059 */
[----:B------:R-:W-:-:S03]  /*0770*/  @P0 PRMT R0, RZ, 0x5410, R85 ;  /* 0x00005410ff000816 */ /* 0x000fc60000000055 */
[----:B------:R-:W-:-:S04]  /*0780*/  FMUL.FTZ R99, R99, c[0x0][0x1ec] ;  /* 0x00007b0063637a20 */ /* 0x000fc80000410000 */
[----:B------:R-:W-:Y:S02]  /*0790*/  @P0 FADD.FTZ R99, R99, R0 ;  /* 0x0000000063630221 */ /* 0x000fe40000010000 */
.L_x_8121:
[----:B------:R-:W-:Y:S05]  /*07a0*/  BSYNC B0 ;  /* 0x0000000000007941 */ /* 0x000fea0003800000 */
.L_x_8119:
[----:B------:R-:W-:Y:S01]  /*07b0*/  BSSY B0, `(.L_x_8122) ;  /* 0x000000a000007945 */ /* 0x000fe20003800000 */
[----:B------:R-:W-:Y:S05]  /*07c0*/  @P2 BRA `(.L_x_8123) ;  /* 0x0000004000002947 */ /* 0x000fea0003800000 */
[----:B------:R-:W-:Y:S01]  /*07d0*/  MOV R96, RZ ;  /* 0x000000ff00607202 */ /* 0x000fe20000000f00 */
[----:B------:R-:W-:Y:S05]  /*07e0*/  @!P0 BRA `(.L_x_8124) ;  /* 0x0000006000008947 */ /* 0x000fea0003800000 */
[----:B-----5:R-:W-:Y:S01]  /*07f0*/  PRMT R96, RZ, 0x7610, R85 ;  /* 0x00007610ff607816 */ /* 0x020fe20000000055 */
[----:B------:R-:W-:Y:S05]  /*0800*/  BRA `(.L_x_8124) ;  /* 0x0000004000007947 */ /* 0x000fea0003800000 */
.L_x_8123:
[----:B-----5:R-:W-:Y:S02]  /*0810*/  PRMT R96, RZ, 0x7610, R89 ;  /* 0x00007610ff607816 */ /* 0x020fe40000000059 */
[----:B------:R-:W-:-:S03]  /*0820*/  @P0 PRMT R3, RZ, 0x7610, R85 ;  /* 0x00007610ff030816 */ /* 0x000fc60000000055 */
[----:B------:R-:W-:-:S04]  /*0830*/  FMUL.FTZ R96, R96, c[0x0][0x1ec] ;  /* 0x00007b0060607a20 */ /* 0x000fc80000410000 */
[----:B------:R-:W-:Y:S02]  /*0840*/  @P0 FADD.FTZ R96, R96, R3 ;  /* 0x0000000360600221 */ /* 0x000fe40000010000 */
.L_x_8124:
[----:B------:R-:W-:Y:S05]  /*0850*/  BSYNC B0 ;  /* 0x0000000000007941 */ /* 0x000fea0003800000 */
.L_x_8122:
[----:B------:R-:W-:Y:S01]  /*0860*/  BSSY B0, `(.L_x_8125) ;  /* 0x000000a000007945 */ /* 0x000fe20003800000 */
[----:B------:R-:W-:Y:S05]  /*0870*/  @P2 BRA `(.L_x_8126) ;  /* 0x0000004000002947 */ /* 0x000fea0003800000 */
[----:B------:R-:W-:Y:S01]  /*0880*/  HFMA2.MMA R97, -RZ, RZ, 0, 0 ;  /* 0x00000000ff617435 */ /* 0x000fe200000001ff */
[----:B------:R-:W-:Y:S05]  /*0890*/  @!P0 BRA `(.L_x_8127) ;  /* 0x0000006000008947 */ /* 0x000fea0003800000 */
[----:B-----5:R-:W-:Y:S01]  /*08a0*/  PRMT R97, RZ, 0x5410, R86 ;  /* 0x00005410ff617816 */ /* 0x020fe20000000056 */
[----:B------:R-:W-:Y:S05]  /*08b0*/  BRA `(.L_x_8127) ;  /* 0x0000004000007947 */ /* 0x000fea0003800000 */
.L_x_8126:
[----:B-----5:R-:W-:Y:S02]  /*08c0*/  PRMT R97, RZ, 0x5410, R90 ;  /* 0x00005410ff617816 */ /* 0x020fe4000000005a */
[----:B------:R-:W-:-:S03]  /*08d0*/  @P0 PRMT R0, RZ, 0x5410, R86 ;  /* 0x00005410ff000816 */ /* 0x000fc60000000056 */
[----:B------:R-:W-:-:S04]  /*08e0*/  FMUL.FTZ R97, R97, c[0x0][0x1ec] ;  /* 0x00007b0061617a20 */ /* 0x000fc80000410000 */
[----:B------:R-:W-:Y:S02]  /*08f0*/  @P0 FADD.FTZ R97, R97, R0 ;  /* 0x0000000061610221 */ /* 0x000fe40000010000 */
.L_x_8127:
[----:B------:R-:W-:Y:S05]  /*0900*/  BSYNC B0 ;  /* 0x0000000000007941 */ /* 0x000fea0003800000 */
.L_x_8125:
[----:B------:R-:W-:Y:S01]  /*0910*/  BSSY B0, `(.L_x_8128) ;  /* 0x000000a000007945 */ /* 0x000fe20003800000 */
[----:B------:R-:W-:Y:S05]  /*0920*/  @P2 BRA `(.L_x_8129) ;  /* 0x0000004000002947 */ /* 0x000fea0003800000 */
[----:B------:R-:W-:Y:S01]  /*0930*/  MOV R2, RZ ;  /* 0x000000ff00027202 */ /* 0x000fe20000000f00 */
[----:B------:R-:W-:Y:S05]  /*0940*/  @!P0 BRA `(.L_x_8130) ;  /* 0x0000006000008947 */ /* 0x000fea0003800000 */
[----:B-----5:R-:W-:Y:S01]  /*0950*/  PRMT R2, RZ, 0x7610, R86 ;  /* 0x00007610ff027816 */ /* 0x020fe20000000056 */
[----:B------:R-:W-:Y:S05]  /*0960*/  BRA `(.L_x_8130) ;  /* 0x0000004000007947 */ /* 0x000fea0003800000 */
.L_x_8129:
[----:B-----5:R-:W-:Y:S02]  /*0970*/  PRMT R2, RZ, 0x7610, R90 ;  /* 0x00007610ff027816 */ /* 0x020fe4000000005a */
[----:B------:R-:W-:-:S03]  /*0980*/  @P0 PRMT R3, RZ, 0x7610, R86 ;  /* 0x00007610ff030816 */ /* 0x000fc60000000056 */
[----:B------:R-:W-:-:S04]  /*0990*/  FMUL.FTZ R2, R2, c[0x0][0x1ec] ;  /* 0x00007b0002027a20 */ /* 0x000fc80000410000 */
[----:B------:R-:W-:Y:S02]  /*09a0*/  @P0 FADD.FTZ R2, R2, R3 ;  /* 0x0000000302020221 */ /* 0x000fe40000010000 */
.L_x_8130:
[----:B------:R-:W-:Y:S05]  /*09b0*/  BSYNC B0 ;  /* 0x0000000000007941 */ /* 0x000fea0003800000 */
.L_x_8128:
[----:B------:R-:W-:Y:S01]  /*09c0*/  BSSY B0, `(.L_x_8131) ;  /* 0x000000a000007945 */ /* 0x000fe20003800000 */
[----:B------:R-:W-:Y:S05]  /*09d0*/  @P2 BRA `(.L_x_8132) ;  /* 0x0000004000002947 */ /* 0x000fea0003800000 */
[----:B------:R-:W-:Y:S01]  /*09e0*/  HFMA2.MMA R3, -RZ, RZ, 0, 0 ;  /* 0x00000000ff037435 */ /* 0x000fe200000001ff */
[----:B------:R-:W-:Y:S05]  /*09f0*/  @!P0 BRA `(.L_x_8133) ;  /* 0x0000006000008947 */ /* 0x000fea0003800000 */
[----:B-----5:R-:W-:Y:S01]  /*0a00*/  PRMT R3, RZ, 0x5410, R87 ;  /* 0x00005410ff037816 */ /* 0x020fe20000000057 */
[----:B------:R-:W-:Y:S05]  /*0a10*/  BRA `(.L_x_8133) ;  /* 0x0000004000007947 */ /* 0x000fea0003800000 */
.L_x_8132:
[----:B-----5:R-:W-:Y:S02]  /*0a20*/  PRMT R3, RZ, 0x5410, R91 ;  /* 0x00005410ff037816 */ /* 0x020fe4000000005b */
[----:B------:R-:W-:-:S03]  /*0a30*/  @P0 PRMT R0, RZ, 0x5410, R87 ;  /* 0x00005410ff000816 */ /* 0x000fc60000000057 */
[----:B------:R-:W-:-:S04]  /*0a40*/  FMUL.FTZ R3, R3, c[0x0][0x1ec] ;  /* 0x00007b0003037a20 */ /* 0x000fc80000410000 */
[----:B------:R-:W-:Y:S02]  /*0a50*/  @P0 FADD.FTZ R3, R3, R0 ;  /* 0x0000000003030221 */ /* 0x000fe40000010000 */
.L_x_8133:
[----:B------:R-:W-:Y:S05]  /*0a60*/  BSYNC B0 ;  /* 0x0000000000007941 */ /* 0x000fea0003800000 */
.L_x_8131:
[----:B------:R-:W-:Y:S01]  /*0a70*/  BSSY B0, `(.L_x_8134) ;  /* 0x000000a000007945 */ /* 0x000fe20003800000 */
[----:B------:R-:W-:Y:S05]  /*0a80*/  @P2 BRA `(.L_x_8135) ;  /* 0x0000004000002947 */ /* 0x000fea0003800000 */
[----:B------:R-:W-:Y:S01]  /*0a90*/  MOV R0, RZ ;  /* 0x000000ff00007202 */ /* 0x000fe20000000f00 */
[----:B------:R-:W-:Y:S05]  /*0aa0*/  @!P0 BRA `(.L_x_8136) ;  /* 0x0000006000008947 */ /* 0x000fea0003800000 */
[----:B-----5:R-:W-:Y:S01]  /*0ab0*/  PRMT R0, RZ, 0x7610, R87 ;  /* 0x00007610ff007816 */ /* 0x020fe20000000057 */
[----:B------:R-:W-:Y:S05]  /*0ac0*/  BRA `(.L_x_8136) ;  /* 0x0000004000007947 */ /* 0x000fea0003800000 */
.L_x_8135:
[----:B-----5:R-:W-:Y:S02]  /*0ad0*/  PRMT R0, RZ, 0x7610, R91 ;  /* 0x00007610ff007816 */ /* 0x020fe4000000005b */
[----:B------:R-:W-:-:S03]  /*0ae0*/  @P0 PRMT R93, RZ, 0x7610, R87 ;  /* 0x00007610ff5d0816 */ /* 0x000fc60000000057 */
[----:B------:R-:W-:-:S04]  /*0af0*/  FMUL.FTZ R0, R0, c[0x0][0x1ec] ;  /* 0x00007b0000007a20 */ /* 0x000fc80000410000 */
[----:B------:R-:W-:Y:S02]  /*0b00*/  @P0 FADD.FTZ R0, R0, R93 ;  /* 0x0000005d00000221 */ /* 0x000fe40000010000 */
.L_x_8136:
[----:B------:R-:W-:Y:S05]  /*0b10*/  BSYNC B0 ;  /* 0x0000000000007941 */ /* 0x000fea0003800000 */
.L_x_8134:
[----:B------:R-:W-:Y:S01]  /*0b20*/  HFMA2.MMA R124, -RZ, RZ, 0, 9.5367431640625e-07 ;  /* 0x00000010ff7c7435 */ /* 0x000fe200000001ff */
[----:B------:R-:W-:Y:S02]  /*0b30*/  @P1 IADD3 R115, R126, 0x80, RZ ;  /* 0x000000807e731810 */ /* 0x000fe40007ffe0ff */
[C---:B------:R-:W-:Y:S02]  /*0b40*/  IADD3 R123, R157.reuse, 0x80, RZ ;  /* 0x000000809d7b7810 */ /* 0x040fe40007ffe0ff */
[----:B------:R-:W-:Y:S02]  /*0b50*/  F2FP.BF16.PACK_AB R95, R0, R3 ;  /* 0x00000003005f723e */ /* 0x000fe400000010ff */
[----:B------:R-:W-:Y:S02]  /*0b60*/  F2FP.BF16.PACK_AB R94, R2, R97 ;  /* 0x00000061025e723e */ /* 0x000fe400000010ff */
[----:B------:R-:W-:Y:S01]  /*0b70*/  F2FP.BF16.PACK_AB R93, R96, R99 ;  /* 0x00000063605d723e */ /* 0x000fe200000010ff */
[----:B------:R-:W-:Y:S01]  /*0b80*/  IMAD.WIDE.U32 R112, R157, R124, c[0x0][0x188] ;  /* 0x000062009d707625 */ /* 0x000fe200078e007c */
[----:B------:R-:W-:-:S03]  /*0b90*/  F2FP.BF16.PACK_AB R92, R98, R101 ;  /* 0x00000065625c723e */ /* 0x000fc600000010ff */
        /* <DEDUP_REMOVED lines=9> */
[----:B-----5:R-:W-:Y:S01]  /*0c30*/  PRMT R111, RZ, 0x5410, R84 ;  /* 0x00005410ff6f7816 */ /* 0x020fe20000000054 */
[----:B------:R-:W-:Y:S05]  /*0c40*/  BRA `(.L_x_8139) ;  /* 0x0000004000007947 */ /* 0x000fea0003800000 */
.L_x_8138:
[----:B-----5:R-:W-:Y:S02]  /*0c50*/  PRMT R111, RZ, 0x5410, R88 ;  /* 0x00005410ff6f7816 */ /* 0x020fe40000000058 */
[----:B0-----:R-:W-:-:S03]  /*0c60*/  @P0 PRMT R92, RZ, 0x5410, R84 ;  /* 0x00005410ff5c0816 */ /* 0x001fc60000000054 */
[----:B------:R-:W-:-:S04]  /*0c70*/  FMUL.FTZ R111, R111, c[0x0][0x1ec] ;  /* 0x00007b006f6f7a20 */ /* 0x000fc80000410000 */
[----:B------:R-:W-:Y:S02]  /*0c80*/  @P0 FADD.FTZ R111, R92, R111 ;  /* 0x0000006f5c6f0221 */ /* 0x000fe40000010000 */
.L_x_8139:
[----:B------:R-:W-:Y:S05]  /*0c90*/  BSYNC B0 ;  /* 0x0000000000007941 */ /* 0x000fea0003800000 */
.L_x_8137:
[----:B------:R-:W-:Y:S01]  /*0ca0*/  BSSY B0, `(.L_x_8140) ;  /* 0x000000a000007945 */ /* 0x000fe20003800000 */
[----:B------:R-:W-:Y:S05]  /*0cb0*/  @P2 BRA `(.L_x_8141) ;  /* 0x0000004000002947 */ /* 0x000fea0003800000 */
[----:B0-----:R-:W-:Y:S01]  /*0cc0*/  MOV R116, RZ ;  /* 0x000000ff00747202 */ /* 0x001fe20000000f00 */
[----:B------:R-:W-:Y:S05]  /*0cd0*/  @!P0 BRA `(.L_x_8142) ;  /* 0x0000006000008947 */ /* 0x000fea0003800000 */
[----:B-----5:R-:W-:Y:S01]  /*0ce0*/  PRMT R116, RZ, 0x7610, R84 ;  /* 0x00007610ff747816 */ /* 0x020fe20000000054 */
[----:B------:R-:W-:Y:S05]  /*0cf0*/  BRA `(.L_x_8142) ;  /* 0x0000004000007947 */ /* 0x000fea0003800000 */
.L_x_8141:
[----:B0----5:R-:W-:Y:S02]  /*0d00*/  PRMT R116, RZ, 0x7610, R88 ;  /* 0x00007610ff747816 */ /* 0x021fe40000000058 */
[----:B------:R-:W-:-:S03]  /*0d10*/  @P0 PRMT R93, RZ, 0x7610, R84 ;  /* 0x00007610ff5d0816 */ /* 0x000fc60000000054 */
[----:B------:R-:W-:-:S04]  /*0d20*/  FMUL.FTZ R116, R116, c[0x0][0x1ec] ;  /* 0x00007b0074747a20 */ /* 0x000fc80000410000 */
[----:B------:R-:W-:Y:S02]  /*0d30*/  @P0 FADD.FTZ R116, R93, R116 ;  /* 0x000000745d740221 */ /* 0x000fe40000010000 */
.L_x_8142:
[----:B------:R-:W-:Y:S05]  /*0d40*/  BSYNC B0 ;  /* 0x0000000000007941 */ /* 0x000fea0003800000 */
.L_x_8140:
[----:B------:R-:W-:Y:S01]  /*0d50*/  BSSY B0, `(.L_x_8143) ;  /* 0x000000a000007945 */ /* 0x000fe20003800000 */
[----:B------:R-:W-:Y:S05]  /*0d60*/  @P2 BRA `(.L_x_8144) ;  /* 0x0000004000002947 */ /* 0x000fea0003800000 */
[----:B------:R-:W-:Y:S01]  /*0d70*/  HFMA2.MMA R117, -RZ, RZ, 0, 0 ;  /* 0x00000000ff757435 */ /* 0x000fe200000001ff */
[----:B------:R-:W-:Y:S05]  /*0d80*/  @!P0 BRA `(.L_x_8145) ;  /* 0x0000006000008947 */ /* 0x000fea0003800000 */
[----:B-----5:R-:W-:Y:S01]  /*0d90*/  PRMT R117, RZ, 0x5410, R85 ;  /* 0x00005410ff757816 */ /* 0x020fe20000000055 */
[----:B------:R-:W-:Y:S05]  /*0da0*/  BRA `(.L_x_8145) ;  /* 0x0000004000007947 */ /* 0x000fea0003800000 */
.L_x_8144:
[----:B-----5:R-:W-:Y:S02]  /*0db0*/  PRMT R117, RZ, 0x5410, R89 ;  /* 0x00005410ff757816 */ /* 0x020fe40000000059 */
[----:B------:R-:W-:-:S03]  /*0dc0*/  @P0 PRMT R92, RZ, 0x5410, R85 ;  /* 0x00005410ff5c0816 */ /* 0x000fc60000000055 */
[----:B------:R-:W-:-:S04]  /*0dd0*/  FMUL.FTZ R117, R117, c[0x0][0x1ec] ;  /* 0x00007b0075757a20 */ /* 0x000fc80000410000 */
[----:B------:R-:W-:Y:S02]  /*0de0*/  @P0 FADD.FTZ R117, R92, R117 ;  /* 0x000000755c750221 */ /* 0x000fe40000010000 */
.L_x_8145:
[----:B------:R-:W-:Y:S05]  /*0df0*/  BSYNC B0 ;  /* 0x0000000000007941 */ /* 0x000fea0003800000 */
.L_x_8143:
[----:B------:R-:W-:Y:S01]  /*0e00*/  BSSY B0, `(.L_x_8146) ;  /* 0x000000a000007945 */ /* 0x000fe20003800000 */
[----:B------:R-:W-:Y:S05]  /*0e10*/  @P2 BRA `(.L_x_8147) ;  /* 0x0000004000002947 */ /* 0x000fea0003800000 */
[----:B------:R-:W-:Y:S01]  /*0e20*/  MOV R118, RZ ;  /* 0x000000ff00767202 */ /* 0x000fe20000000f00 */
[----:B------:R-:W-:Y:S05]  /*0e30*/  @!P0 BRA `(.L_x_8148) ;  /* 0x0000006000008947 */ /* 0x000fea0003800000 */
[----:B-----5:R-:W-:Y:S01]  /*0e40*/  PRMT R118, RZ, 0x7610, R85 ;  /* 0x00007610ff767816 */ /* 0x020fe20000000055 */
[----:B------:R-:W-:Y:S05]  /*0e50*/  BRA `(.L_x_8148) ;  /* 0x0000004000007947 */ /* 0x000fea0003800000 */
.L_x_8147:
[----:B-----5:R-:W-:Y:S02]  /*0e60*/  PRMT R118, RZ, 0x7610, R89 ;  /* 0x00007610ff767816 */ /* 0x020fe40000000059 */
[----:B------:R-:W-:-:S03]  /*0e70*/  @P0 PRMT R93, RZ, 0x7610, R85 ;  /* 0x00007610ff5d0816 */ /* 0x000fc60000000055 */
[----:B------:R-:W-:-:S04]  /*0e80*/  FMUL.FTZ R118, R118, c[0x0][0x1ec] ;  /* 0x00007b0076767a20 */ /* 0x000fc80000410000 */
[----:B------:R-:W-:Y:S02]  /*0e90*/  @P0 FADD.FTZ R118, R93, R118 ;  /* 0x000000765d760221 */ /* 0x000fe40000010000 */
.L_x_8148:
[----:B------:R-:W-:Y:S05]  /*0ea0*/  BSYNC B0 ;  /* 0x0000000000007941 */ /* 0x000fea0003800000 */
.L_x_8146:
[----:B------:R-:W-:Y:S01]  /*0eb0*/  BSSY B0, `(.L_x_8149) ;  /* 0x000000a000007945 */ /* 0x000fe20003800000 */
[----:B------:R-:W-:Y:S05]  /*0ec0*/  @P2 BRA `(.L_x_8150) ;  /* 0x0000004000002947 */ /* 0x000fea0003800000 */
[----:B------:R-:W-:Y:S01]  /*0ed0*/  HFMA2.MMA R119, -RZ, RZ, 0, 0 ;  /* 0x00000000ff777435 */ /* 0x000fe200000001ff */
[----:B------:R-:W-:Y:S05]  /*0ee0*/  @!P0 BRA `(.L_x_8151) ;  /* 0x0000006000008947 */ /* 0x000fea0003800000 */
[----:B-----5:R-:W-:Y:S01]  /*0ef0*/  PRMT R119, RZ, 0x5410, R86 ;  /* 0x00005410ff777816 */ /* 0x020fe20000000056 */
[----:B------:R-:W-:Y:S05]  /*0f00*/  BRA `(.L_x_8151) ;  /* 0x0000004000007947 */ /* 0x000fea0003800000 */
.L_x_8150:
[----:B-----5:R-:W-:Y:S02]  /*0f10*/  PRMT R119, RZ, 0x5410, R90 ;  /* 0x00005410ff777816 */ /* 0x020fe4000000005a */
[----:B------:R-:W-:-:S03]  /*0f20*/  @P0 PRMT R92, RZ, 0x5410, R86 ;  /* 0x00005410ff5c0816 */ /* 0x000fc60000000056 */
[----:B------:R-:W-:-:S04]  /*0f30*/  FMUL.FTZ R119, R119, c[0x0][0x1ec] ;  /* 0x00007b0077777a20 */ /* 0x000fc80000410000 */
[----:B------:R-:W-:Y:S02]  /*0f40*/  @P0 FADD.FTZ R119, R92, R119 ;  /* 0x000000775c770221 */ /* 0x000fe40000010000 */
.L_x_8151:
[----:B------:R-:W-:Y:S05]  /*0f50*/  BSYNC B0 ;  /* 0x0000000000007941 */ /* 0x000fea0003800000 */
.L_x_8149:
[----:B------:R-:W-:Y:S01]  /*0f60*/  BSSY B0, `(.L_x_8152) ;  /* 0x000000a000007945 */ /* 0x000fe20003800000 */
[----:B------:R-:W-:Y:S05]  /*0f70*/  @P2 BRA `(.L_x_8153) ;  /* 0x0000004000002947 */ /* 0x000fea0003800000 */
[----:B------:R-:W-:Y:S01]  /*0f80*/  MOV R120, RZ ;  /* 0x000000ff00787202 */ /* 0x000fe20000000f00 */
[----:B------:R-:W-:Y:S05]  /*0f90*/  @!P0 BRA `(.L_x_8154) ;  /* 0x0000006000008947 */ /* 0x000fea0003800000 */
[----:B-----5:R-:W-:Y:S01]  /*0fa0*/  PRMT R120, RZ, 0x7610, R86 ;  /* 0x00007610ff787816 */ /* 0x020fe20000000056 */
[----:B------:R-:W-:Y:S05]  /*0fb0*/  BRA `(.L_x_8154) ;  /* 0x0000004000007947 */ /* 0x000fea0003800000 */
.L_x_8153:
[----:B-----5:R-:W-:Y:S02]  /*0fc0*/  PRMT R120, RZ, 0x7610, R90 ;  /* 0x00007610ff787816 */ /* 0x020fe4000000005a */
[----:B------:R-:W-:-:S03]  /*0fd0*/  @P0 PRMT R93, RZ, 0x7610, R86 ;  /* 0x00007610ff5d0816 */ /* 0x000fc60000000056 */
[----:B------:R-:W-:-:S04]  /*0fe0*/  FMUL.FTZ R120, R120, c[0x0][0x1ec] ;  /* 0x00007b0078787a20 */ /* 0x000fc80000410000 */
[----:B------:R-:W-:Y:S02]  /*0ff0*/  @P0 FADD.FTZ R120, R93, R120 ;  /* 0x000000785d780221 */ /* 0x000fe40000010000 */
.L_x_8154:
[----:B------:R-:W-:Y:S05]  /*1000*/  BSYNC B0 ;  /* 0x0000000000007941 */ /* 0x000fea0003800000 */
.L_x_8152:
[----:B------:R-:W-:Y:S01]  /*1010*/  BSSY B0, `(.L_x_8155) ;  /* 0x000000a000007945 */ /* 0x000fe20003800000 */
[----:B------:R-:W-:Y:S05]  /*1020*/  @P2 BRA `(.L_x_8156) ;  /* 0x0000004000002947 */ /* 0x000fea0003800000 */
[----:B------:R-:W-:Y:S01]  /*1030*/  HFMA2.MMA R121, -RZ, RZ, 0, 0 ;  /* 0x00000000ff797435 */ /* 0x000fe200000001ff */
[----:B------:R-:W-:Y:S05]  /*1040*/  @!P0 BRA `(.L_x_8157) ;  /* 0x0000006000008947 */ /* 0x000fea0003800000 */
[----:B-----5:R-:W-:Y:S01]  /*1050*/  PRMT R121, RZ, 0x5410, R87 ;  /* 0x00005410ff797816 */ /* 0x020fe20000000057 */
[----:B------:R-:W-:Y:S05]  /*1060*/  BRA `(.L_x_8157) ;  /* 0x0000004000007947 */ /* 0x000fea0003800000 */
.L_x_8156:
[----:B-----5:R-:W-:Y:S02]  /*1070*/  PRMT R121, RZ, 0x5410, R91 ;  /* 0x00005410ff797816 */ /* 0x020fe4000000005b */
[----:B------:R-:W-:-:S03]  /*1080*/  @P0 PRMT R92, RZ, 0x5410, R87 ;  /* 0x00005410ff5c0816 */ /* 0x000fc60000000057 */
[----:B------:R-:W-:-:S04]  /*1090*/  FMUL.FTZ R121, R121, c[0x0][0x1ec] ;  /* 0x00007b0079797a20 */ /* 0x000fc80000410000 */
[----:B------:R-:W-:Y:S02]  /*10a0*/  @P0 FADD.FTZ R121, R92, R121 ;  /* 0x000000795c790221 */ /* 0x000fe40000010000 */
.L_x_8157:
[----:B------:R-:W-:Y:S05]  /*10b0*/  BSYNC B0 ;  /* 0x0000000000007941 */ /* 0x000fea0003800000 */
.L_x_8155:
[----:B------:R-:W-:Y:S01]  /*10c0*/  BSSY B0, `(.L_x_8158) ;  /* 0x000000a000007945 */ /* 0x000fe20003800000 */
[----:B------:R-:W-:Y:S05]  /*10d0*/  @P2 BRA `(.L_x_8159) ;  /* 0x0000004000002947 */ /* 0x000fea0003800000 */
[----:B------:R-:W-:Y:S01]  /*10e0*/  MOV R122, RZ ;  /* 0x000000ff007a7202 */ /* 0x000fe20000000f00 */
[----:B------:R-:W-:Y:S05]  /*10f0*/  @!P0 BRA `(.L_x_8160) ;  /* 0x0000006000008947 */ /* 0x000fea0003800000 */
[----:B-----5:R-:W-:Y:S01]  /*1100*/  PRMT R122, RZ, 0x7610, R87 ;  /* 0x00007610ff7a7816 */ /* 0x020fe20000000057 */
[----:B------:R-:W-:Y:S05]  /*1110*/  BRA `(.L_x_8160) ;  /* 0x0000004000007947 */ /* 0x000fea0003800000 */
.L_x_8159:
[----:B-----5:R-:W-:Y:S02]  /*1120*/  PRMT R122, RZ, 0x7610, R91 ;  /* 0x00007610ff7a7816 */ /* 0x020fe4000000005b */
[----:B------:R-:W-:-:S03]  /*1130*/  @P0 PRMT R93, RZ, 0x7610, R87 ;  /* 0x00007610ff5d0816 */ /* 0x000fc60000000057 */
[----:B------:R-:W-:-:S04]  /*1140*/  FMUL.FTZ R122, R122, c[0x0][0x1ec] ;  /* 0x00007b007a7a7a20 */ /* 0x000fc80000410000 */
[----:B------:R-:W-:Y:S02]  /*1150*/  @P0 FADD.FTZ R122, R93, R122 ;  /* 0x0000007a5d7a0221 */ /* 0x000fe40000010000 */
.L_x_8160:
[----:B------:R-:W-:Y:S05]  /*1160*/  BSYNC B0 ;  /* 0x0000000000007941 */ /* 0x000fea0003800000 */
.L_x_8158:
[----:B------:R-:W-:Y:S01]  /*1170*/  @P1 IADD3 R115, R126, 0x100, RZ ;  /* 0x000001007e731810 */ /* 0x000fe20007ffe0ff */
        /* <DEDUP_REMOVED lines=17> */
.L_x_8162:
[----:B-----5:R-:W-:Y:S02]  /*1290*/  PRMT R139, RZ, 0x5410, R88 ;  /* 0x00005410ff8b7816 */ /* 0x020fe40000000058 */
[----:B0-----:R-:W-:-:S03]  /*12a0*/  @P0 PRMT R92, RZ, 0x5410, R84 ;  /* 0x00005410ff5c0816 */ /* 0x001fc60000000054 */
[----:B------:R-:W-:-:S04]  /*12b0*/  FMUL.FTZ R139, R139, c[0x0][0x1ec] ;  /* 0x00007b008b8b7a20 */ /* 0x000fc80000410000 */
[----:B------:R-:W-:Y:S02]  /*12c0*/  @P0 FADD.FTZ R139, R92, R139 ;  /* 0x0000008b5c8b0221 */ /* 0x000fe40000010000 */
.L_x_8163:
[----:B------:R-:W-:Y:S05]  /*12d0*/  BSYNC B0 ;  /* 0x0000000000007941 */ /* 0x000fea0003800000 */
.L_x_8161:
[----:B------:R-:W-:Y:S01]  /*12e0*/  BSSY B0, `(.L_x_8164) ;  /* 0x000000a000007945 */ /* 0x000fe20003800000 */
[----:B------:R-:W-:Y:S05]  /*12f0*/  @P2 BRA `(.L_x_8165) ;  /* 0x0000004000002947 */ /* 0x000fea0003800000 */
[----:B------:R-:W-:Y:S01]  /*1300*/  MOV R135, RZ ;  /* 0x000000ff00877202 */ /* 0x000fe20000000f00 */
[----:B------:R-:W-:Y:S05]  /*1310*/  @!P0 BRA `(.L_x_8166) ;  /* 0x0000006000008947 */ /* 0x000fea0003800000 */
[----:B-----5:R-:W-:Y:S01]  /*1320*/  PRMT R135, RZ, 0x7610, R84 ;  /* 0x00007610ff877816 */ /* 0x020fe20000000054 */
[----:B------:R-:W-:Y:S05]  /*1330*/  BRA `(.L_x_8166) ;  /* 0x0000004000007947 */ /* 0x000fea0003800000 */
.L_x_8165:
[----:B-----5:R-:W-:Y:S02]  /*1340*/  PRMT R135, RZ, 0x7610, R88 ;  /* 0x00007610ff877816 */ /* 0x020fe40000000058 */
[----:B0-----:R-:W-:-:S03]  /*1350*/  @P0 PRMT R92, RZ, 0x7610, R84 ;  /* 0x00007610ff5c0816 */ /* 0x001fc60000000054 */
[----:B------:R-:W-:-:S04]  /*1360*/  FMUL.FTZ R135, R135, c[0x0][0x1ec] ;  /* 0x00007b0087877a20 */ /* 0x000fc80000410000 */
[----:B------:R-:W-:Y:S02]  /*1370*/  @P0 FADD.FTZ R135, R92, R135 ;  /* 0x000000875c870221 */ /* 0x000fe40000010000 */
.L_x_8166:
[----:B------:R-:W-:Y:S05]  /*1380*/  BSYNC B0 ;  /* 0x0000000000007941 */ /* 0x000fea0003800000 */
.L_x_8164:
[----:B------:R-:W-:Y:S01]  /*1390*/  BSSY B0, `(.L_x_8167) ;  /* 0x000000a000007945 */ /* 0x000fe20003800000 */
[----:B------:R-:W-:Y:S05]  /*13a0*/  @P2 BRA `(.L_x_8168) ;  /* 0x0000004000002947 */ /* 0x000fea0003800000 */
[----:B------:R-:W-:Y:S01]  /*13b0*/  HFMA2.MMA R133, -RZ, RZ, 0, 0 ;  /* 0x00000000ff857435 */ /* 0x000fe200000001ff */
[----:B------:R-:W-:Y:S05]  /*13c0*/  @!P0 BRA `(.L_x_8169) ;  /* 0x0000006000008947 */ /* 0x000fea0003800000 */
[----:B-----5:R-:W-:Y:S01]  /*13d0*/  PRMT R133, RZ, 0x5410, R85 ;  /* 0x00005410ff857816 */ /* 0x020fe20000000055 */
[----:B------:R-:W-:Y:S05]  /*13e0*/  BRA `(.L_x_8169) ;  /* 0x0000004000007947 */ /* 0x000fea0003800000 */
.L_x_8168:
[----:B-----5:R-:W-:Y:S02]  /*13f0*/  PRMT R133, RZ, 0x5410, R89 ;  /* 0x00005410ff857816 */ /* 0x020fe40000000059 */
[----:B0-----:R-:W-:-:S03]  /*1400*/  @P0 PRMT R92, RZ, 0x5410, R85 ;  /* 0x00005410ff5c0816 */ /* 0x001fc60000000055 */
[----:B------:R-:W-:-:S04]  /*1410*/  FMUL.FTZ R133, R133, c[0x0][0x1ec] ;  /* 0x00007b0085857a20 */ /* 0x000fc80000410000 */
[----:B------:R-:W-:Y:S02]  /*1420*/  @P0 FADD.FTZ R133, R92, R133 ;  /* 0x000000855c850221 */ /* 0x000fe40000010000 */
.L_x_8169:
[----:B------:R-:W-:Y:S05]  /*1430*/  BSYNC B0 ;  /* 0x0000000000007941 */ /* 0x000fea0003800000 */
.L_x_8167:
[----:B------:R-:W-:Y:S01]  /*1440*/  BSSY B0, `(.L_x_8170) ;  /* 0x000000a000007945 */ /* 0x000fe20003800000 */
[----:B------:R-:W-:Y:S05]  /*1450*/  @P2 BRA `(.L_x_8171) ;  /* 0x0000004000002947 */ /* 0x000fea0003800000 */
[----:B------:R-:W-:Y:S01]  /*1460*/  MOV R131, RZ ;  /* 0x000000ff00837202 */ /* 0x000fe20000000f00 */
[----:B------:R-:W-:Y:S05]  /*1470*/  @!P0 BRA `(.L_x_8172) ;  /* 0x0000006000008947 */ /* 0x000fea0003800000 */
[----:B-----5:R-:W-:Y:S01]  /*1480*/  PRMT R131, RZ, 0x7610, R85 ;  /* 0x00007610ff837816 */ /* 0x020fe20000000055 */
[----:B------:R-:W-:Y:S05]  /*1490*/  BRA `(.L_x_8172) ;  /* 0x0000004000007947 */ /* 0x000fea0003800000 */
.L_x_8171:
[----:B-----5:R-:W-:Y:S02]  /*14a0*/  PRMT R131, RZ, 0x7610, R89 ;  /* 0x00007610ff837816 */ /* 0x020fe40000000059 */
[----:B0-----:R-:W-:-:S03]  /*14b0*/  @P0 PRMT R92, RZ, 0x7610, R85 ;  /* 0x00007610ff5c0816 */ /* 0x001fc60000000055 */
[----:B------:R-:W-:-:S04]  /*14c0*/  FMUL.FTZ R131, R131, c[0x0][0x1ec] ;  /* 0x00007b0083837a20 */ /* 0x000fc80000410000 */
[----:B------:R-:W-:Y:S02]  /*14d0*/  @P0 FADD.FTZ R131, R92, R131 ;  /* 0x000000835c830221 */ /* 0x000fe40000010000 */
.L_x_8172:
[----:B------:R-:W-:Y:S05]  /*14e0*/  BSYNC B0 ;  /* 0x0000000000007941 */ /* 0x000fea0003800000 */
.L_x_8170:
[----:B------:R-:W-:Y:S01]  /*14f0*/  BSSY B0, `(.L_x_8173) ;  /* 0x000000a000007945 */ /* 0x000fe20003800000 */
[----:B------:R-:W-:Y:S05]  /*1500*/  @P2 BRA `(.L_x_8174) ;  /* 0x0000004000002947 */ /* 0x000fea0003800000 */
[----:B0-----:R-:W-:Y:S01]  /*1510*/  HFMA2.MMA R129, -RZ, RZ, 0, 0 ;  /* 0x00000000ff817435 */ /* 0x001fe200000001ff */
[----:B------:R-:W-:Y:S05]  /*1520*/  @!P0 BRA `(.L_x_8175) ;  /* 0x0000006000008947 */ /* 0x000fea0003800000 */
[----:B-----5:R-:W-:Y:S01]  /*1530*/  PRMT R129, RZ, 0x5410, R86 ;  /* 0x00005410ff817816 */ /* 0x020fe20000000056 */
[----:B------:R-:W-:Y:S05]  /*1540*/  BRA `(.L_x_8175) ;  /* 0x0000004000007947 */ /* 0x000fea0003800000 */
.L_x_8174:
[----:B0----5:R-:W-:Y:S02]  /*1550*/  PRMT R129, RZ, 0x5410, R90 ;  /* 0x00005410ff817816 */ /* 0x021fe4000000005a */
[----:B------:R-:W-:-:S03]  /*1560*/  @P0 PRMT R92, RZ, 0x5410, R86 ;  /* 0x00005410ff5c0816 */ /* 0x000fc60000000056 */
[----:B------:R-:W-:-:S04]  /*1570*/  FMUL.FTZ R129, R129, c[0x0][0x1ec] ;  /* 0x00007b0081817a20 */ /* 0x000fc80000410000 */
[----:B------:R-:W-:Y:S02]  /*1580*/  @P0 FADD.FTZ R129, R92, R129 ;  /* 0x000000815c810221 */ /* 0x000fe40000010000 */
.L_x_8175:
[----:B------:R-:W-:Y:S05]  /*1590*/  BSYNC B0 ;  /* 0x0000000000007941 */ /* 0x000fea0003800000 */
.L_x_8173:
[----:B------:R-:W-:Y:S01]  /*15a0*/  BSSY B0, `(.L_x_8176) ;  /* 0x000000a000007945 */ /* 0x000fe20003800000 */
[----:B------:R-:W-:Y:S05]  /*15b0*/  @P2 BRA `(.L_x_8177) ;  /* 0x0000004000002947 */ /* 0x000fea0003800000 */
[----:B------:R-:W-:Y:S01]  /*15c0*/  MOV R127, RZ ;  /* 0x000000ff007f7202 */ /* 0x000fe20000000f00 */
[----:B------:R-:W-:Y:S05]  /*15d0*/  @!P0 BRA `(.L_x_8178) ;  /* 0x0000006000008947 */ /* 0x000fea0003800000 */
[----:B-----5:R-:W-:Y:S01]  /*15e0*/  PRMT R127, RZ, 0x7610, R86 ;  /* 0x00007610ff7f7816 */ /* 0x020fe20000000056 */
[----:B------:R-:W-:Y:S05]  /*15f0*/  BRA `(.L_x_8178) ;  /* 0x0000004000007947 */ /* 0x000fea0003800000 */
.L_x_8177:
[----:B-----5:R-:W-:Y:S02]  /*1600*/  PRMT R127, RZ, 0x7610, R90 ;  /* 0x00007610ff7f7816 */ /* 0x020fe4000000005a */
[----:B------:R-:W-:-:S03]  /*1610*/  @P0 PRMT R92, RZ, 0x7610, R86 ;  /* 0x00007610ff5c0816 */ /* 0x000fc60000000056 */
[----:B------:R-:W-:-:S04]  /*1620*/  FMUL.FTZ R127, R127, c[0x0][0x1ec] ;  /* 0x00007b007f7f7a20 */ /* 0x000fc80000410000 */
[----:B------:R-:W-:Y:S02]  /*1630*/  @P0 FADD.FTZ R127, R92, R127 ;  /* 0x0000007f5c7f0221 */ /* 0x000fe40000010000 */
.L_x_8178:
[----:B------:R-:W-:Y:S05]  /*1640*/  BSYNC B0 ;  /* 0x0000000000007941 */ /* 0x000fea0003800000 */
.L_x_8176:
[----:B------:R-:W-:Y:S01]  /*1650*/  BSSY B0, `(.L_x_8179) ;  /* 0x000000a000007945 */ /* 0x000fe20003800000 */
[----:B------:R-:W-:Y:S05]  /*1660*/  @P2 BRA `(.L_x_8180) ;  /* 0x0000004000002947 */ /* 0x000fea0003800000 */
[----:B------:R-:W-:Y:S01]  /*1670*/  HFMA2.MMA R125, -RZ, RZ, 0, 0 ;  /* 0x00000000ff7d7435 */ /* 0x000fe200000001ff */
[----:B------:R-:W-:Y:S05]  /*1680*/  @!P0 BRA `(.L_x_8181) ;  /* 0x0000006000008947 */ /* 0x000fea0003800000 */
[----:B-----5:R-:W-:Y:S01]  /*1690*/  PRMT R125, RZ, 0x5410, R87 ;  /* 0x00005410ff7d7816 */ /* 0x020fe20000000057 */
[----:B------:R-:W-:Y:S05]  /*16a0*/  BRA `(.L_x_8181) ;  /* 0x0000004000007947 */ /* 0x000fea0003800000 */
.L_x_8180:
[----:B-----5:R-:W-:Y:S02]  /*16b0*/  PRMT R125, RZ, 0x5410, R91 ;  /* 0x00005410ff7d7816 */ /* 0x020fe4000000005b */
[----:B------:R-:W-:-:S03]  /*16c0*/  @P0 PRMT R92, RZ, 0x5410, R87 ;  /* 0x00005410ff5c0816 */ /* 0x000fc60000000057 */
[----:B------:R-:W-:-:S04]  /*16d0*/  FMUL.FTZ R125, R125, c[0x0][0x1ec] ;  /* 0x00007b007d7d7a20 */ /* 0x000fc80000410000 */
[----:B------:R-:W-:Y:S02]  /*16e0*/  @P0 FADD.FTZ R125, R92, R125 ;  /* 0x0000007d5c7d0221 */ /* 0x000fe40000010000 */
.L_x_8181:
[----:B------:R-:W-:Y:S05]  /*16f0*/  BSYNC B0 ;  /* 0x0000000000007941 */ /* 0x000fea0003800000 */
.L_x_8179:
[----:B------:R-:W-:Y:S01]  /*1700*/  BSSY B0, `(.L_x_8182) ;  /* 0x000000a000007945 */ /* 0x000fe20003800000 */
[----:B------:R-:W-:Y:S05]  /*1710*/  @P2 BRA `(.L_x_8183) ;  /* 0x0000004000002947 */ /* 0x000fea0003800000 */
[----:B------:R-:W-:Y:S01]  /*1720*/  MOV R123, RZ ;  /* 0x000000ff007b7202 */ /* 0x000fe20000000f00 */
[----:B------:R-:W-:Y:S05]  /*1730*/  @!P0 BRA `(.L_x_8184) ;  /* 0x0000006000008947 */ /* 0x000fea0003800000 */
[----:B-----5:R-:W-:Y:S01]  /*1740*/  PRMT R123, RZ, 0x7610, R87 ;  /* 0x00007610ff7b7816 */ /* 0x020fe20000000057 */
[----:B------:R-:W-:Y:S05]  /*1750*/  BRA `(.L_x_8184) ;  /* 0x0000004000007947 */ /* 0x000fea0003800000 */
.L_x_8183:
[----:B-----5:R-:W-:Y:S02]  /*1760*/  PRMT R123, RZ, 0x7610, R91 ;  /* 0x00007610ff7b7816 */ /* 0x020fe4000000005b */
[----:B------:R-:W-:-:S03]  /*1770*/  @P0 PRMT R92, RZ, 0x7610, R87 ;  /* 0x00007610ff5c0816 */ /* 0x000fc60000000057 */
[----:B------:R-:W-:-:S04]  /*1780*/  FMUL.FTZ R123, R123, c[0x0][0x1ec] ;  /* 0x00007b007b7b7a20 */ /* 0x000fc80000410000 */
[----:B------:R-:W-:Y:S02]  /*1790*/  @P0 FADD.FTZ R123, R92, R123 ;  /* 0x0000007b5c7b0221 */ /* 0x000fe40000010000 */
.L_x_8184:
[----:B------:R-:W-:Y:S05]  /*17a0*/  BSYNC B0 ;  /* 0x0000000000007941 */ /* 0x000fea0003800000 */
.L_x_8182:
        /* <DEDUP_REMOVED lines=18> */
.L_x_8186:
[----:B-----5:R-:W-:Y:S02]  /*18d0*/  PRMT R155, RZ, 0x5410, R88 ;  /* 0x00005410ff9b7816 */ /* 0x020fe40000000058 */
[----:B0-----:R-:W-:-:S03]  /*18e0*/  @P0 PRMT R92, RZ, 0x5410, R84 ;  /* 0x00005410ff5c0816 */ /* 0x001fc60000000054 */
[----:B------:R-:W-:-:S04]  /*18f0*/  FMUL.FTZ R155, R155, c[0x0][0x1ec] ;  /* 0x00007b009b9b7a20 */ /* 0x000fc80000410000 */
[----:B------:R-:W-:Y:S02]  /*1900*/  @P0 FADD.FTZ R155, R92, R155 ;  /* 0x0000009b5c9b0221 */ /* 0x000fe40000010000 */
.L_x_8187:
[----:B------:R-:W-:Y:S05]  /*1910*/  BSYNC B0 ;  /* 0x0000000000007941 */ /* 0x000fea0003800000 */
.L_x_8185:
[----:B------:R-:W-:Y:S01]  /*1920*/  BSSY B0, `(.L_x_8188) ;  /* 0x000000a000007945 */ /* 0x000fe20003800000 */
[----:B------:R-:W-:Y:S05]  /*1930*/  @P2 BRA `(.L_x_8189) ;  /* 0x0000004000002947 */ /* 0x000fea0003800000 */
[----:B------:R-:W-:Y:S01]  /*1940*/  MOV R153, RZ ;  /* 0x000000ff00997202 */ /* 0x000fe20000000f00 */
[----:B------:R-:W-:Y:S05]  /*1950*/  @!P0 BRA `(.L_x_8190) ;  /* 0x0000006000008947 */ /* 0x000fea0003800000 */
[----:B-----5:R-:W-:Y:S01]  /*1960*/  PRMT R153, RZ, 0x7610, R84 ;  /* 0x00007610ff997816 */ /* 0x020fe20000000054 */
[----:B------:R-:W-:Y:S05]  /*1970*/  BRA `(.L_x_8190) ;  /* 0x0000004000007947 */ /* 0x000fea0003800000 */
.L_x_8189:
[----:B-----5:R-:W-:Y:S02]  /*1980*/  PRMT R153, RZ, 0x7610, R88 ;  /* 0x00007610ff997816 */ /* 0x020fe40000000058 */
[----:B0-----:R-:W-:-:S03]  /*1990*/  @P0 PRMT R92, RZ, 0x7610, R84 ;  /* 0x00007610ff5c0816 */ /* 0x001fc60000000054 */
[----:B------:R-:W-:-:S04]  /*19a0*/  FMUL.FTZ R153, R153, c[0x0][0x1ec] ;  /* 0x00007b0099997a20 */ /* 0x000fc80000410000 */
[----:B------:R-:W-:Y:S02]  /*19b0*/  @P0 FADD.FTZ R153, R92, R153 ;  /* 0x000000995c990221 */ /* 0x000fe40000010000 */
.L_x_8190:
[----:B------:R-:W-:Y:S05]  /*19c0*/  BSYNC B0 ;  /* 0x0000000000007941 */ /* 0x000fea0003800000 */
.L_x_8188:
[----:B------:R-:W-:Y:S01]  /*19d0*/  BSSY B0, `(.L_x_8191) ;  /* 0x000000a000007945 */ /* 0x000fe20003800000 */
[----:B------:R-:W-:Y:S05]  /*19e0*/  @P2 BRA `(.L_x_8192) ;  /* 0x0000004000002947 */ /* 0x000fea0003800000 */
[----:B------:R-:W-:Y:S01]  /*19f0*/  HFMA2.MMA R151, -RZ, RZ, 0, 0 ;  /* 0x00000000ff977435 */ /* 0x000fe200000001ff */
[----:B------:R-:W-:Y:S05]  /*1a00*/  @!P0 BRA `(.L_x_8193) ;  /* 0x0000006000008947 */ /* 0x000fea0003800000 */
[----:B-----5:R-:W-:Y:S01]  /*1a10*/  PRMT R151, RZ, 0x5410, R85 ;  /* 0x00005410ff977816 */ /* 0x020fe20000000055 */
[----:B------:R-:W-:Y:S05]  /*1a20*/  BRA `(.L_x_8193) ;  /* 0x0000004000007947 */ /* 0x000fea0003800000 */
.L_x_8192:
[----:B-----5:R-:W-:Y:S02]  /*1a30*/  PRMT R151, RZ, 0x5410, R89 ;  /* 0x00005410ff977816 */ /* 0x020fe40000000059 */
[----:B0-----:R-:W-:-:S03]  /*1a40*/  @P0 PRMT R92, RZ, 0x5410, R85 ;  /* 0x00005410ff5c0816 */ /* 0x001fc60000000055 */
[----:B------:R-:W-:-:S04]  /*1a50*/  FMUL.FTZ R151, R151, c[0x0][0x1ec] ;  /* 0x00007b0097977a20 */ /* 0x000fc80000410000 */
[----:B------:R-:W-:Y:S02]  /*1a60*/  @P0 FADD.FTZ R151, R92, R151 ;  /* 0x000000975c970221 */ /* 0x000fe40000010000 */
.L_x_8193:
[----:B------:R-:W-:Y:S05]  /*1a70*/  BSYNC B0 ;  /* 0x0000000000007941 */ /* 0x000fea0003800000 */
.L_x_8191:
[----:B------:R-:W-:Y:S01]  /*1a80*/  BSSY B0, `(.L_x_8194) ;  /* 0x000000a000007945 */ /* 0x000fe20003800000 */
[----:B------:R-:W-:Y:S05]  /*1a90*/  @P2 BRA `(.L_x_8195) ;  /* 0x0000004000002947 */ /* 0x000fea0003800000 */
[----:B------:R-:W-:Y:S01]  /*1aa0*/  MOV R149, RZ ;  /* 0x000000ff00957202 */ /* 0x000fe20000000f00 */
[----:B------:R-:W-:Y:S05]  /*1ab0*/  @!P0 BRA `(.L_x_8196) ;  /* 0x0000006000008947 */ /* 0x000fea0003800000 */
[----:B-----5:R-:W-:Y:S01]  /*1ac0*/  PRMT R149, RZ, 0x7610, R85 ;  /* 0x00007610ff957816 */ /* 0x020fe20000000055 */
[----:B------:R-:W-:Y:S05]  /*1ad0*/  BRA `(.L_x_8196) ;  /* 0x0000004000007947 */ /* 0x000fea0003800000 */
.L_x_8195:
[----:B-----5:R-:W-:Y:S02]  /*1ae0*/  PRMT R149, RZ, 0x7610, R89 ;  /* 0x00007610ff957816 */ /* 0x020fe40000000059 */
[----:B0-----:R-:W-:-:S03]  /*1af0*/  @P0 PRMT R92, RZ, 0x7610, R85 ;  /* 0x00007610ff5c0816 */ /* 0x001fc60000000055 */
[----:B------:R-:W-:-:S04]  /*1b00*/  FMUL.FTZ R149, R149, c[0x0][0x1ec] ;  /* 0x00007b0095957a20 */ /* 0x000fc80000410000 */
[----:B------:R-:W-:Y:S02]  /*1b10*/  @P0 FADD.FTZ R149, R92, R149 ;  /* 0x000000955c950221 */ /* 0x000fe40000010000 */
.L_x_8196:
[----:B------:R-:W-:Y:S05]  /*1b20*/  BSYNC B0 ;  /* 0x0000000000007941 */ /* 0x000fea0003800000 */
.L_x_8194:
[----:B------:R-:W-:Y:S01]  /*1b30*/  BSSY B0, `(.L_x_8197) ;  /* 0x000000a000007945 */ /* 0x000fe20003800000 */
[----:B------:R-:W-:Y:S05]  /*1b40*/  @P2 BRA `(.L_x_8198) ;  /* 0x0000004000002947 */ /* 0x000fea0003800000 */
[----:B------:R-:W-:Y:S01]  /*1b50*/  HFMA2.MMA R147, -RZ, RZ, 0, 0 ;  /* 0x00000000ff937435 */ /* 0x000fe200000001ff */
[----:B------:R-:W-:Y:S05]  /*1b60*/  @!P0 BRA `(.L_x_8199) ;  /* 0x0000006000008947 */ /* 0x000fea0003800000 */
[----:B-----5:R-:W-:Y:S01]  /*1b70*/  PRMT R147, RZ, 0x5410, R86 ;  /* 0x00005410ff937816 */ /* 0x020fe20000000056 */
[----:B------:R-:W-:Y:S05]  /*1b80*/  BRA `(.L_x_8199) ;  /* 0x0000004000007947 */ /* 0x000fea0003800000 */
.L_x_8198:
[----:B-----5:R-:W-:Y:S02]  /*1b90*/  PRMT R147, RZ, 0x5410, R90 ;  /* 0x00005410ff937816 */ /* 0x020fe4000000005a */
[----:B0-----:R-:W-:-:S03]  /*1ba0*/  @P0 PRMT R92, RZ, 0x5410, R86 ;  /* 0x00005410ff5c0816 */ /* 0x001fc60000000056 */
[----:B------:R-:W-:-:S04]  /*1bb0*/  FMUL.FTZ R147, R147, c[0x0][0x1ec] ;  /* 0x00007b0093937a20 */ /* 0x000fc80000410000 */
[----:B------:R-:W-:Y:S02]  /*1bc0*/  @P0 FADD.FTZ R147, R92, R147 ;  /* 0x000000935c930221 */ /* 0x000fe40000010000 */
.L_x_8199:
[----:B------:R-:W-:Y:S05]  /*1bd0*/  BSYNC B0 ;  /* 0x0000000000007941 */ /* 0x000fea0003800000 */
.L_x_8197:
[----:B------:R-:W-:Y:S01]  /*1be0*/  BSSY B0, `(.L_x_8200) ;  /* 0x000000a000007945 */ /* 0x000fe20003800000 */
[----:B------:R-:W-:Y:S05]  /*1bf0*/  @P2 BRA `(.L_x_8201) ;  /* 0x0000004000002947 */ /* 0x000fea0003800000 */
[----:B------:R-:W-:Y:S01]  /*1c00*/  MOV R145, RZ ;  /* 0x000000ff00917202 */ /* 0x000fe20000000f00 */
[----:B------:R-:W-:Y:S05]  /*1c10*/  @!P0 BRA `(.L_x_8202) ;  /* 0x0000006000008947 */ /* 0x000fea0003800000 */
[----:B-----5:R-:W-:Y:S01]  /*1c20*/  PRMT R145, RZ, 0x7610, R86 ;  /* 0x00007610ff917816 */ /* 0x020fe20000000056 */
[----:B------:R-:W-:Y:S05]  /*1c30*/  BRA `(.L_x_8202) ;  /* 0x0000004000007947 */ /* 0x000fea0003800000 */
.L_x_8201:
[----:B-----5:R-:W-:Y:S02]  /*1c40*/  PRMT R145, RZ, 0x7610, R90 ;  /* 0x00007610ff917816 */ /* 0x020fe4000000005a */
[----:B0-----:R-:W-:-:S03]  /*1c50*/  @P0 PRMT R92, RZ, 0x7610, R86 ;  /* 0x00007610ff5c0816 */ /* 0x001fc60000000056 */
[----:B------:R-:W-:-:S04]  /*1c60*/  FMUL.FTZ R145, R145, c[0x0][0x1ec] ;  /* 0x00007b0091917a20 */ /* 0x000fc80000410000 */
[----:B------:R-:W-:Y:S02]  /*1c70*/  @P0 FADD.FTZ R145, R92, R145 ;  /* 0x000000915c910221 */ /* 0x000fe40000010000 */
.L_x_8202:
[----:B------:R-:W-:Y:S05]  /*1c80*/  BSYNC B0 ;  /* 0x0000000000007941 */ /* 0x000fea0003800000 */
.L_x_8200:
[----:B------:R-:W-:Y:S01]  /*1c90*/  BSSY B0, `(.L_x_8203) ;  /* 0x000000a000007945 */ /* 0x000fe20003800000 */
[----:B------:R-:W-:Y:S05]  /*1ca0*/  @P2 BRA `(.L_x_8204) ;  /* 0x0000004000002947 */ /* 0x000fea0003800000 */
[----:B------:R-:W-:Y:S01]  /*1cb0*/  HFMA2.MMA R143, -RZ, RZ, 0, 0 ;  /* 0x00000000ff8f7435 */ /* 0x000fe200000001ff */
[----:B------:R-:W-:Y:S05]  /*1cc0*/  @!P0 BRA `(.L_x_8205) ;  /* 0x0000006000008947 */ /* 0x000fea0003800000 */
[----:B-----5:R-:W-:Y:S01]  /*1cd0*/  PRMT R143, RZ, 0x5410, R87 ;  /* 0x00005410ff8f7816 */ /* 0x020fe20000000057 */
[----:B------:R-:W-:Y:S05]  /*1ce0*/  BRA `(.L_x_8205) ;  /* 0x0000004000007947 */ /* 0x000fea0003800000 */
.L_x_8204:
[----:B-----5:R-:W-:Y:S02]  /*1cf0*/  PRMT R143, RZ, 0x5410, R91 ;  /* 0x00005410ff8f7816 */ /* 0x020fe4000000005b */
[----:B0-----:R-:W-:-:S03]  /*1d00*/  @P0 PRMT R92, RZ, 0x5410, R87 ;  /* 0x00005410ff5c0816 */ /* 0x001fc60000000057 */
[----:B------:R-:W-:-:S04]  /*1d10*/  FMUL.FTZ R143, R143, c[0x0][0x1ec] ;  /* 0x00007b008f8f7a20 */ /* 0x000fc80000410000 */
[----:B------:R-:W-:Y:S02]  /*1d20*/  @P0 FADD.FTZ R143, R92, R143 ;  /* 0x0000008f5c8f0221 */ /* 0x000fe40000010000 */
.L_x_8205:
[----:B------:R-:W-:Y:S05]  /*1d30*/  BSYNC B0 ;  /* 0x0000000000007941 */ /* 0x000fea0003800000 */
.L_x_8203:
[----:B------:R-:W-:Y:S01]  /*1d40*/  BSSY B0, `(.L_x_8206) ;  /* 0x000000a000007945 */ /* 0x000fe20003800000 */
[----:B------:R-:W-:Y:S05]  /*1d50*/  @P2 BRA `(.L_x_8207) ;  /* 0x0000004000002947 */ /* 0x000fea0003800000 */
[----:B------:R-:W-:Y:S01]  /*1d60*/  MOV R141, RZ ;  /* 0x000000ff008d7202 */ /* 0x000fe20000000f00 */
[----:B------:R-:W-:Y:S05]  /*1d70*/  @!P0 BRA `(.L_x_8208) ;  /* 0x0000006000008947 */ /* 0x000fea0003800000 */
[----:B-----5:R-:W-:Y:S01]  /*1d80*/  PRMT R141, RZ, 0x7610, R87 ;  /* 0x00007610ff8d7816 */ /* 0x020fe20000000057 */
[----:B------:R-:W-:Y:S05]  /*1d90*/  BRA `(.L_x_8208) ;  /* 0x0000004000007947 */ /* 0x000fea0003800000 */
.L_x_8207:
[----:B-----5:R-:W-:Y:S02]  /*1da0*/  PRMT R141, RZ, 0x7610, R91 ;  /* 0x00007610ff8d7816 */ /* 0x020fe4000000005b */
[----:B0-----:R-:W-:-:S03]  /*1db0*/  @P0 PRMT R92, RZ, 0x7610, R87 ;  /* 0x00007610ff5c0816 */ /* 0x001fc60000000057 */
[----:B------:R-:W-:-:S04]  /*1dc0*/  FMUL.FTZ R141, R141, c[0x0][0x1ec] ;  /* 0x00007b008d8d7a20 */ /* 0x000fc80000410000 */
[----:B------:R-:W-:Y:S02]  /*1dd0*/  @P0 FADD.FTZ R141, R92, R141 ;  /* 0x0000008d5c8d0221 */ /* 0x000fe40000010000 */
.L_x_8208:
[----:B------:R-:W-:Y:S05]  /*1de0*/  BSYNC B0 ;  /* 0x0000000000007941 */ /* 0x000fea0003800000 */
.L_x_8206:
        /* <DEDUP_REMOVED lines=18> */
.L_x_8210:
[----:B-----5:R-:W-:Y:S02]  /*1f10*/  PRMT R165, RZ, 0x5410, R88 ;  /* 0x00005410ffa57816 */ /* 0x020fe40000000058 */
[----:B0-----:R-:W-:-:S03]  /*1f20*/  @P0 PRMT R92, RZ, 0x5410, R84 ;  /* 0x00005410ff5c0816 */ /* 0x001fc60000000054 */
[----:B------:R-:W-:-:S04]  /*1f30*/  FMUL.FTZ R165, R165, c[0x0][0x1ec] ;  /* 0x00007b00a5a57a20 */ /* 0x000fc80000410000 */
[----:B------:R-:W-:Y:S02]  /*1f40*/  @P0 FADD.FTZ R165, R92, R165 ;  /* 0x000000a55ca50221 */ /* 0x000fe40000010000 */
.L_x_8211:
[----:B------:R-:W-:Y:S05]  /*1f50*/  BSYNC B0 ;  /* 0x0000000000007941 */ /* 0x000fea0003800000 */
.L_x_8209:
[----:B------:R-:W-:Y:S01]  /*1f60*/  BSSY B0, `(.L_x_8212) ;  /* 0x000000a000007945 */ /* 0x000fe20003800000 */
[----:B------:R-:W-:Y:S05]  /*1f70*/  @P2 BRA `(.L_x_8213) ;  /* 0x0000004000002947 */ /* 0x000fea0003800000 */
[----:B0-----:R-:W-:Y:S01]  /*1f80*/  MOV R114, RZ ;  /* 0x000000ff00727202 */ /* 0x001fe20000000f00 */
[----:B------:R-:W-:Y:S05]  /*1f90*/  @!P0 BRA `(.L_x_8214) ;  /* 0x0000006000008947 */ /* 0x000fea0003800000 */
[----:B-----5:R-:W-:Y:S01]  /*1fa0*/  PRMT R114, RZ, 0x7610, R84 ;  /* 0x00007610ff727816 */ /* 0x020fe20000000054 */
[----:B------:R-:W-:Y:S05]  /*1fb0*/  BRA `(.L_x_8214) ;  /* 0x0000004000007947 */ /* 0x000fea0003800000 */
.L_x_8213:
[----:B0----5:R-:W-:Y:S02]  /*1fc0*/  PRMT R114, RZ, 0x7610, R88 ;  /* 0x00007610ff727816 */ /* 0x021fe40000000058 */
[----:B------:R-:W-:-:S03]  /*1fd0*/  @P0 PRMT R93, RZ, 0x7610, R84 ;  /* 0x00007610ff5d0816 */ /* 0x000fc60000000054 */
[----:B------:R-:W-:-:S04]  /*1fe0*/  FMUL.FTZ R114, R114, c[0x0][0x1ec] ;  /* 0x00007b0072727a20 */ /* 0x000fc80000410000 */
[----:B------:R-:W-:Y:S02]  /*1ff0*/  @P0 FADD.FTZ R114, R93, R114 ;  /* 0x000000725d720221 */ /* 0x000fe40000010000 */
.L_x_8214:
[----:B------:R-:W-:Y:S05]  /*2000*/  BSYNC B0 ;  /* 0x0000000000007941 */ /* 0x000fea0003800000 */
.L_x_8212:
[----:B------:R-:W-:Y:S01]  /*2010*/  BSSY B0, `(.L_x_8215) ;  /* 0x000000a000007945 */ /* 0x000fe20003800000 */
[----:B------:R-:W-:Y:S05]  /*2020*/  @P2 BRA `(.L_x_8216) ;  /* 0x0000004000002947 */ /* 0x000fea0003800000 */
[----:B------:R-:W-:Y:S01]  /*2030*/  HFMA2.MMA R159, -RZ, RZ, 0, 0 ;  /* 0x00000000ff9f7435 */ /* 0x000fe200000001ff */
[----:B------:R-:W-:Y:S05]  /*2040*/  @!P0 BRA `(.L_x_8217) ;  /* 0x0000006000008947 */ /* 0x000fea0003800000 */
[----:B-----5:R-:W-:Y:S01]  /*2050*/  PRMT R159, RZ, 0x5410, R85 ;  /* 0x00005410ff9f7816 */ /* 0x020fe20000000055 */
[----:B------:R-:W-:Y:S05]  /*2060*/  BRA `(.L_x_8217) ;  /* 0x0000004000007947 */ /* 0x000fea0003800000 */
.L_x_8216:
[----:B-----5:R-:W-:Y:S02]  /*2070*/  PRMT R159, RZ, 0x5410, R89 ;  /* 0x00005410ff9f7816 */ /* 0x020fe40000000059 */
[----:B------:R-:W-:-:S03]  /*2080*/  @P0 PRMT R92, RZ, 0x5410, R85 ;  /* 0x00005410ff5c0816 */ /* 0x000fc60000000055 */
[----:B------:R-:W-:-:S04]  /*2090*/  FMUL.FTZ R159, R159, c[0x0][0x1ec] ;  /* 0x00007b009f9f7a20 */ /* 0x000fc80000410000 */
[----:B------:R-:W-:Y:S02]  /*20a0*/  @P0 FADD.FTZ R159, R92, R159 ;  /* 0x0000009f5c9f0221 */ /* 0x000fe40000010000 */
.L_x_8217:
[----:B------:R-:W-:Y:S05]  /*20b0*/  BSYNC B0 ;  /* 0x0000000000007941 */ /* 0x000fea0003800000 */
.L_x_8215:
[----:B------:R-:W-:Y:S01]  /*20c0*/  BSSY B0, `(.L_x_8218) ;  /* 0x000000a000007945 */ /* 0x000fe20003800000 */
[----:B------:R-:W-:Y:S05]  /*20d0*/  @P2 BRA `(.L_x_8219) ;  /* 0x0000004000002947 */ /* 0x000fea0003800000 */
[----:B------:R-:W-:Y:S01]  /*20e0*/  MOV R161, RZ ;  /* 0x000000ff00a17202 */ /* 0x000fe20000000f00 */
[----:B------:R-:W-:Y:S05]  /*20f0*/  @!P0 BRA `(.L_x_8220) ;  /* 0x0000006000008947 */ /* 0x000fea0003800000 */
[----:B-----5:R-:W-:Y:S01]  /*2100*/  PRMT R161, RZ, 0x7610, R85 ;  /* 0x00007610ffa17816 */ /* 0x020fe20000000055 */
[----:B------:R-:W-:Y:S05]  /*2110*/  BRA `(.L_x_8220) ;  /* 0x0000004000007947 */ /* 0x000fea0003800000 */
.L_x_8219:
[----:B-----5:R-:W-:Y:S02]  /*2120*/  PRMT R161, RZ, 0x7610, R89 ;  /* 0x00007610ffa17816 */ /* 0x020fe40000000059 */
[----:B------:R-:W-:-:S03]  /*2130*/  @P0 PRMT R92, RZ, 0x7610, R85 ;  /* 0x00007610ff5c0816 */ /* 0x000fc60000000055 */
[----:B------:R-:W-:-:S04]  /*2140*/  FMUL.FTZ R161, R161, c[0x0][0x1ec] ;  /* 0x00007b00a1a17a20 */ /* 0x000fc80000410000 */
[----:B------:R-:W-:Y:S02]  /*2150*/  @P0 FADD.FTZ R161, R92, R161 ;  /* 0x000000a15ca10221 */ /* 0x000fe40000010000 */
.L_x_8220:
[----:B------:R-:W-:Y:S05]  /*2160*/  BSYNC B0 ;  /* 0x0000000000007941 */ /* 0x000fea0003800000 */
.L_x_8218:
[----:B------:R-:W-:Y:S01]  /*2170*/  BSSY B0, `(.L_x_8221) ;  /* 0x000000a000007945 */ /* 0x000fe20003800000 */
[----:B------:R-:W-:Y:S05]  /*2180*/  @P2 BRA `(.L_x_8222) ;  /* 0x0000004000002947 */ /* 0x000fea0003800000 */
[----:B------:R-:W-:Y:S01]  /*2190*/  HFMA2.MMA R157, -RZ, RZ, 0, 0 ;  /* 0x00000000ff9d7435 */ /* 0x000fe200000001ff */
[----:B------:R-:W-:Y:S05]  /*21a0*/  @!P0 BRA `(.L_x_8223) ;  /* 0x0000006000008947 */ /* 0x000fea0003800000 */
[----:B-----5:R-:W-:Y:S01]  /*21b0*/  PRMT R157, RZ, 0x5410, R86 ;  /* 0x00005410ff9d7816 */ /* 0x020fe20000000056 */
[----:B------:R-:W-:Y:S05]  /*21c0*/  BRA `(.L_x_8223) ;  /* 0x0000004000007947 */ /* 0x000fea0003800000 */
.L_x_8222:
[----:B-----5:R-:W-:Y:S02]  /*21d0*/  PRMT R157, RZ, 0x5410, R90 ;  /* 0x00005410ff9d7816 */ /* 0x020fe4000000005a */
[----:B------:R-:W-:-:S03]  /*21e0*/  @P0 PRMT R92, RZ, 0x5410, R86 ;  /* 0x00005410ff5c0816 */ /* 0x000fc60000000056 */
[----:B------:R-:W-:-:S04]  /*21f0*/  FMUL.FTZ R157, R157, c[0x0][0x1ec] ;  /* 0x00007b009d9d7a20 */ /* 0x000fc80000410000 */
[----:B------:R-:W-:Y:S02]  /*2200*/  @P0 FADD.FTZ R157, R92, R157 ;  /* 0x0000009d5c9d0221 */ /* 0x000fe40000010000 */
.L_x_8223:
[----:B------:R-:W-:Y:S05]  /*2210*/  BSYNC B0 ;  /* 0x0000000000007941 */ /* 0x000fea0003800000 */
.L_x_8221:
[----:B------:R-:W-:Y:S01]  /*2220*/  BSSY B0, `(.L_x_8224) ;  /* 0x000000a000007945 */ /* 0x000fe20003800000 */
[----:B------:R-:W-:Y:S05]  /*2230*/  @P2 BRA `(.L_x_8225) ;  /* 0x0000004000002947 */ /* 0x000fea0003800000 */
[----:B------:R-:W-:Y:S01]  /*2240*/  MOV R163, RZ ;  /* 0x000000ff00a37202 */ /* 0x000fe20000000f00 */
[----:B------:R-:W-:Y:S05]  /*2250*/  @!P0 BRA `(.L_x_8226) ;  /* 0x0000006000008947 */ /* 0x000fea0003800000 */
[----:B-----5:R-:W-:Y:S01]  /*2260*/  PRMT R163, RZ, 0x7610, R86 ;  /* 0x00007610ffa37816 */ /* 0x020fe20000000056 */
[----:B------:R-:W-:Y:S05]  /*2270*/  BRA `(.L_x_8226) ;  /* 0x0000004000007947 */ /* 0x000fea0003800000 */
.L_x_8225:
[----:B-----5:R-:W-:Y:S02]  /*2280*/  PRMT R163, RZ, 0x7610, R90 ;  /* 0x00007610ffa37816 */ /* 0x020fe4000000005a */
[----:B------:R-:W-:-:S03]  /*2290*/  @P0 PRMT R92, RZ, 0x7610, R86 ;  /* 0x00007610ff5c0816 */ /* 0x000fc60000000056 */
[----:B------:R-:W-:-:S04]  /*22a0*/  FMUL.FTZ R163, R163, c[0x0][0x1ec] ;  /* 0x00007b00a3a37a20 */ /* 0x000fc80000410000 */
[----:B------:R-:W-:Y:S02]  /*22b0*/  @P0 FADD.FTZ R163, R92, R163 ;  /* 0x000000a35ca30221 */ /* 0x000fe40000010000 */
.L_x_8226:
[----:B------:R-:W-:Y:S05]  /*22c0*/  BSYNC B0 ;  /* 0x0000000000007941 */ /* 0x000fea0003800000 */
.L_x_8224:
[----:B------:R-:W-:Y:S01]  /*22d0*/  BSSY B0, `(.L_x_8227) ;  /* 0x000000a000007945 */ /* 0x000fe20003800000 */
[----:B------:R-:W-:Y:S05]  /*22e0*/  @P2 BRA `(.L_x_8228) ;  /* 0x0000004000002947 */ /* 0x000fea0003800000 */
[----:B------:R-:W-:Y:S01]  /*22f0*/  HFMA2.MMA R137, -RZ, RZ, 0, 0 ;  /* 0x00000000ff897435 */ /* 0x000fe200000001ff */
[----:B------:R-:W-:Y:S05]  /*2300*/  @!P0 BRA `(.L_x_8229) ;  /* 0x0000006000008947 */ /* 0x000fea0003800000 */
[----:B-----5:R-:W-:Y:S01]  /*2310*/  PRMT R137, RZ, 0x5410, R87 ;  /* 0x00005410ff897816 */ /* 0x020fe20000000057 */
[----:B------:R-:W-:Y:S05]  /*2320*/  BRA `(.L_x_8229) ;  /* 0x0000004000007947 */ /* 0x000fea0003800000 */
.L_x_8228:
[----:B-----5:R-:W-:Y:S02]  /*2330*/  PRMT R137, RZ, 0x5410, R91 ;  /* 0x00005410ff897816 */ /* 0x020fe4000000005b */
[----:B------:R-:W-:-:S03]  /*2340*/  @P0 PRMT R92, RZ, 0x5410, R87 ;  /* 0x00005410ff5c0816 */ /* 0x000fc60000000057 */
[----:B------:R-:W-:-:S04]  /*2350*/  FMUL.FTZ R137, R137, c[0x0][0x1ec] ;  /* 0x00007b0089897a20 */ /* 0x000fc80000410000 */
[----:B------:R-:W-:Y:S02]  /*2360*/  @P0 FADD.FTZ R137, R92, R137 ;  /* 0x000000895c890221 */ /* 0x000fe40000010000 */
.L_x_8229:
[----:B------:R-:W-:Y:S05]  /*2370*/  BSYNC B0 ;  /* 0x0000000000007941 */ /* 0x000fea0003800000 */
.L_x_8227:
[----:B------:R-:W-:Y:S01]  /*2380*/  BSSY B0, `(.L_x_8230) ;  /* 0x000000a000007945 */ /* 0x000fe20003800000 */
[----:B------:R-:W-:Y:S05]  /*2390*/  @P2 BRA `(.L_x_8231) ;  /* 0x0000004000002947 */ /* 0x000fea0003800000 */
[----:B------:R-:W-:Y:S01]  /*23a0*/  MOV R115, RZ ;  /* 0x000000ff00737202 */ /* 0x000fe20000000f00 */
[----:B------:R-:W-:Y:S05]  /*23b0*/  @!P0 BRA `(.L_x_8232) ;  /* 0x0000006000008947 */ /* 0x000fea0003800000 */
[----:B-----5:R-:W-:Y:S01]  /*23c0*/  PRMT R115, RZ, 0x7610, R87 ;  /* 0x00007610ff737816 */ /* 0x020fe20000000057 */
[----:B------:R-:W-:Y:S05]  /*23d0*/  BRA `(.L_x_8232) ;  /* 0x0000004000007947 */ /* 0x000fea0003800000 */
.L_x_8231:
[----:B-----5:R-:W-:Y:S02]  /*23e0*/  PRMT R115, RZ, 0x7610, R91 ;  /* 0x00007610ff737816 */ /* 0x020fe4000000005b */
[----:B------:R-:W-:-:S03]  /*23f0*/  @P0 PRMT R92, RZ, 0x7610, R87 ;  /* 0x00007610ff5c0816 */ /* 0x000fc60000000057 */
[----:B------:R-:W-:-:S04]  /*2400*/  FMUL.FTZ R115, R115, c[0x0][0x1ec] ;  /* 0x00007b0073737a20 */ /* 0x000fc80000410000 */
[----:B------:R-:W-:Y:S02]  /*2410*/  @P0 FADD.FTZ R115, R92, R115 ;  /* 0x000000735c730221 */ /* 0x000fe40000010000 */
.L_x_8232:
[----:B------:R-:W-:Y:S05]  /*2420*/  BSYNC B0 ;  /* 0x0000000000007941 */ /* 0x000fea0003800000 */
.L_x_8230:
        /* <DEDUP_REMOVED lines=50> */
.L_x_8239:
        /* <DEDUP_REMOVED lines=100> */
.L_x_8240:
        /* <DEDUP_REMOVED lines=122> */
[----:B------:R-:W-:-:S02]  /*3530*/  FMUL.FTZ R116, R113, R116 ;  /* 0x0000007471747220 */ /* 0x000fc40000410000 */
[C---:B------:R-:W-:Y:S01]  /*3540*/  FMUL.FTZ R101, R113.reuse, R128 ;  /* 0x0000008071657220 */ /* 0x040fe20000410000 */
[----:B------:R-:W-:Y:S01]  /*3550*/  F2FP.BF16.PACK_AB R95, R94, R95 ;  /* 0x0000005f5e5f723e */ /* 0x000fe200000010ff */
[----:B------:R-:W-:Y:S02]  /*3560*/  IMAD R102, R102, c[0x0][0x168], RZ ;  /* 0x00005a0066667a24 */ /* 0x000fe400078e02ff */
[C---:B------:R-:W-:Y:S02]  /*3570*/  FMUL.FTZ R99, R113.reuse, R112 ;  /* 0x0000007071637220 */ /* 0x040fe40000410000 */
[C---:B------:R-:W-:Y:S01]  /*3580*/  FMUL.FTZ R118, R113.reuse, R118 ;  /* 0x0000007671767220 */ /* 0x040fe20000410000 */
[----:B------:R-:W-:Y:S01]  /*3590*/  SHF.R.S32.HI R133, RZ, 0x1f, R102 ;  /* 0x0000001fff857819 */ /* 0x000fe20000011466 */
[C---:B------:R-:W-:Y:S02]  /*35a0*/  FMUL.FTZ R123, R113.reuse, R142 ;  /* 0x0000008e717b7220 */ /* 0x040fe40000410000 */
[----:B------:R-:W-:Y:S01]  /*35b0*/  FMUL.FTZ R144, R113, R144 ;  /* 0x0000009071907220 */ /* 0x000fe20000410000 */
[----:B------:R-:W-:Y:S01]  /*35c0*/  LEA.HI R133, R133, R102, RZ, 0x3 ;  /* 0x0000006685857211 */ /* 0x000fe200078f18ff */
[----:B------:R-:W-:-:S02]  /*35d0*/  FMUL.FTZ R2, R113, R2 ;  /* 0x0000000271027220 */ /* 0x000fc40000410000 */
[----:B------:R-:W-:Y:S01]  /*35e0*/  FMUL.FTZ R121, R113, R132 ;  /* 0x0000008471797220 */ /* 0x000fe20000410000 */
[----:B------:R-:W-:Y:S01]  /*35f0*/  LEA.HI.SX32 R133, R133, R106, 0x1d ;  /* 0x0000006a85857211 */ /* 0x000fe200078feaff */
[----:B------:R-:W-:Y:S02]  /*3600*/  FMUL.FTZ R122, R113, R122 ;  /* 0x0000007a717a7220 */ /* 0x000fe40000410000 */
[----:B------:R-:W-:Y:S01]  /*3610*/  FFMA.FTZ R96, R32, R97, R72 ;  /* 0x0000006120607223 */ /* 0x000fe20000010048 */
[----:B------:R-:W-:Y:S01]  /*3620*/  IADD3 R128, R133, 0x200, RZ ;  /* 0x0000020085807810 */ /* 0x000fe20007ffe0ff */
[----:B------:R-:W-:Y:S02]  /*3630*/  FMUL.FTZ R100, R113, R114 ;  /* 0x0000007271647220 */ /* 0x000fe40000410000 */
        /* <DEDUP_REMOVED lines=8> */
[C---:B------:R-:W-:Y:S02]  /*36c0*/  FMUL.FTZ R119, R113.reuse, R150 ;  /* 0x0000009671777220 */ /* 0x040fe40000410000 */
[----:B------:R-:W-:Y:S01]  /*36d0*/  FMUL.FTZ R152, R113, R152 ;  /* 0x0000009871987220 */ /* 0x000fe20000410000 */
[----:B------:R-:W-:Y:S01]  /*36e0*/  F2FP.BF16.PACK_AB R114, R101, R114 ;  /* 0x000000726572723e */ /* 0x000fe200000010ff */
[----:B------:R-:W-:-:S02]  /*36f0*/  FFMA.FTZ R99, R37, R2, R77 ;  /* 0x0000000225637223 */ /* 0x000fc4000001004d */
[C---:B------:R-:W-:Y:S02]  /*3700*/  FMUL.FTZ R129, R113.reuse, R158 ;  /* 0x0000009e71817220 */ /* 0x040fe40000410000 */
[----:B------:R-:W-:Y:S01]  /*3710*/  FMUL.FTZ R160, R113, R160 ;  /* 0x000000a071a07220 */ /* 0x000fe20000410000 */
[----:B------:R-:W-:Y:S01]  /*3720*/  F2FP.BF16.PACK_AB R94, R99, R94 ;  /* 0x0000005e635e723e */ /* 0x000fe200000010ff */
[----:B------:R-:W-:Y:S02]  /*3730*/  FFMA.FTZ R121, R30, R121, R70 ;  /* 0x000000791e797223 */ /* 0x000fe40000010046 */
[----:B------:R-:W-:Y:S02]  /*3740*/  FFMA.FTZ R122, R31, R122, R71 ;  /* 0x0000007a1f7a7223 */ /* 0x000fe40000010047 */
[C---:B------:R-:W-:Y:S02]  /*3750*/  FMUL.FTZ R115, R113.reuse, R130 ;  /* 0x0000008271737220 */ /* 0x040fe40000410000 */
[C---:B------:R-:W-:Y:S01]  /*3760*/  FMUL.FTZ R120, R113.reuse, R120 ;  /* 0x0000007871787220 */ /* 0x040fe20000410000 */
[----:B------:R-:W-:Y:S01]  /*3770*/  F2FP.BF16.PACK_AB R99, R122, R121 ;  /* 0x000000797a63723e */ /* 0x000fe200000010ff */
[----:B------:R-:W-:-:S02]  /*3780*/  FMUL.FTZ R159, R113, R159 ;  /* 0x0000009f719f7220 */ /* 0x000fc40000410000 */
[C---:B------:R-:W-:Y:S02]  /*3790*/  FMUL.FTZ R124, R113.reuse, R161 ;  /* 0x000000a1717c7220 */ /* 0x040fe40000410000 */
[----:B------:R-:W-:Y:S02]  /*37a0*/  FMUL.FTZ R137, R113, R137 ;  /* 0x0000008971897220 */ /* 0x000fe40000410000 */
[----:B------:R-:W-:Y:S02]  /*37b0*/  FFMA.FTZ R116, R16, R119, R56 ;  /* 0x0000007710747223 */ /* 0x000fe40000010038 */
[----:B------:R-:W-:Y:S02]  /*37c0*/  FFMA.FTZ R3, R17, R152, R57 ;  /* 0x0000009811037223 */ /* 0x000fe40000010039 */
[----:B------:R-:W-:Y:S01]  /*37d0*/  FFMA.FTZ R118, R12, R129, R52 ;  /* 0x000000810c767223 */ /* 0x000fe20000010034 */
[----:B------:R-:W-:Y:S01]  /*37e0*/  MOV R129, 0x10 ;  /* 0x0000001000817802 */ /* 0x000fe20000000f00 */
[----:B------:R-:W-:Y:S01]  /*37f0*/  FFMA.FTZ R101, R13, R160, R53 ;  /* 0x000000a00d657223 */ /* 0x000fe20000010035 */
[----:B------:R-:W-:Y:S01]  /*3800*/  F2FP.BF16.PACK_AB R116, R3, R116 ;  /* 0x000000740374723e */ /* 0x000fe200000010ff */
[----:B------:R-:W-:-:S02]  /*3810*/  FMUL.FTZ R111, R113, R134 ;  /* 0x00000086716f7220 */ /* 0x000fc40000410000 */
[----:B------:R-:W-:Y:S01]  /*3820*/  FMUL.FTZ R136, R113, R136 ;  /* 0x0000008871887220 */ /* 0x000fe20000410000 */
[----:B------:R-:W-:Y:S01]  /*3830*/  F2FP.BF16.PACK_AB R118, R101, R118 ;  /* 0x000000766576723e */ /* 0x000fe200000010ff */
        /* <DEDUP_REMOVED lines=19> */
[----:B------:R-:W-:Y:S01]  /*3970*/  FFMA.FTZ R120, R8, R165, R48 ;  /* 0x000000a508787223 */ /* 0x000fe20000010030 */
[----:B------:R-:W-:Y:S01]  /*3980*/  IADD3 R124, R133, 0x100, RZ ;  /* 0x00000100857c7810 */ /* 0x000fe20007ffe0ff */
[----:B------:R-:W-:Y:S01]  /*3990*/  FFMA.FTZ R3, R9, R100, R49 ;  /* 0x0000006409037223 */ /* 0x000fe20000010031 */
[----:B------:R-:W-:Y:S01]  /*39a0*/  IADD3 R100, R133, 0x80, RZ ;  /* 0x0000008085647810 */ /* 0x000fe20007ffe0ff */
        /* <DEDUP_REMOVED lines=18> */
[----:B------:R-:W-:Y:S02]  /*3ad0*/  FFMA.FTZ R156, R19, R156, R59 ;  /* 0x0000009c139c7223 */ /* 0x000fe4000001003b */
        /* <DEDUP_REMOVED lines=12> */
.L_x_8236:
[----:B-1----:R-:W-:Y:S05]  /*3ba0*/  BSYNC B0 ;  /* 0x0000000000007941 */ /* 0x002fea0003800000 */
.L_x_8235:
[----:B------:R-:W-:Y:S02]  /*3bb0*/  IADD3 R109, R109, c[0x0][0x160], RZ ;  /* 0x000058006d6d7a10 */ /* 0x000fe40007ffe0ff */
[----:B------:R-:W-:-:S02]  /*3bc0*/  LOP3.LUT P1, RZ, R104, 0xff, RZ, 0xc0, !PT ;  /* 0x000000ff68ff7812 */ /* 0x000fc4000782c0ff */
[----:B------:R-:W-:Y:S02]  /*3bd0*/  ISETP.GE.AND P0, PT, R109, c[0x0][0x164], PT ;  /* 0x000059006d007a0c */ /* 0x000fe40003f06270 */
[----:B------:R-:W-:-:S11]  /*3be0*/  SEL R104, RZ, 0x1, P1 ;  /* 0x00000001ff687807 */ /* 0x000fd60000800000 */
[----:B0----5:R-:W-:Y:S01]  /*3bf0*/  @P0 CALL.REL.NOINC `(.L_x_8237) ;  /* 0x0000001000000944 */ /* 0x021fe20003c00000 */
[----:B------:R-:W-:Y:S05]  /*3c00*/  BRA `(.L_x_8238) ;  /* 0xffffc7f000007947 */ /* 0x000fea000383ffff */
.L_x_8237:
[----:B------:R-:W-:Y:S05]  /*3c10*/  EXIT ;  /* 0x000000000000794d */ /* 0x000fea0003800000 */
.L_x_8233:
[----:B0-----:R-:W-:Y:S01]  /*3c20*/  HFMA2.MMA R113, -RZ, RZ, 0, 5.9604644775390625e-08 ;  /* 0x00000001ff717435 */ /* 0x001fe200000001ff */
[----:B------:R-:W-:Y:S02]  /*3c30*/  MOV R93, 0x1f ;  /* 0x0000001f005d7802 */ /* 0x000fe40000000f00 */
[----:B------:R-:W-:Y:S02]  /*3c40*/  MOV R112, 0xffffffff ;  /* 0xffffffff00707802 */ /* 0x000fe40000000f00 */
[----:B------:R-:W-:Y:S02]  /*3c50*/  MOV R94, 0x3c70 ;  /* 0x00003c70005e7802 */ /* 0x000fe40000000f00 */
[----:B-----5:R-:W-:Y:S05]  /*3c60*/  CALL.REL.NOINC `($__internal_35_$__cuda_sm70_shflsync_bfly_p) ;  /* 0x0000089000007944 */ /* 0x020fea0003c00000 */
[----:B-1----:R-:W-:Y:S01]  /*3c70*/  MOV R92, R113 ;  /* 0x00000071005c7202 */ /* 0x002fe20000000f00 */
[----:B0-----:R-:W-:Y:S05]  /*3c80*/  BRA `(.L_x_8239) ;  /* 0xffffeac000007947 */ /* 0x001fea000383ffff */
.L_x_8234:
[----:B------:R-:W-:Y:S01]  /*3c90*/  HFMA2.MMA R113, -RZ, RZ, 0, 1.1920928955078125e-07 ;  /* 0x00000002ff717435 */ /* 0x000fe200000001ff */
[----:B------:R-:W-:Y:S02]  /*3ca0*/  MOV R93, 0x1f ;  /* 0x0000001f005d7802 */ /* 0x000fe40000000f00 */
[----:B------:R-:W-:Y:S02]  /*3cb0*/  MOV R112, 0xffffffff ;  /* 0xffffffff00707802 */ /* 0x000fe40000000f00 */
[----:B------:R-:W-:-:S02]  /*3cc0*/  MOV R94, 0x3ce0 ;  /* 0x00003ce0005e7802 */ /* 0x000fc40000000f00 */
[----:B-----5:R-:W-:Y:S05]  /*3cd0*/  CALL.REL.NOINC `($__internal_35_$__cuda_sm70_shflsync_bfly_p) ;  /* 0x0000082000007944 */ /* 0x020fea0003c00000 */
[----:B01----:R-:W-:Y:S01]  /*3ce0*/  FADD.FTZ R126, R126, R113 ;  /* 0x000000717e7e7221 */ /* 0x003fe20000010000 */
[----:B------:R-:W-:Y:S01]  /*3cf0*/  HFMA2.MMA R113, -RZ, RZ, 0, 2.384185791015625e-07 ;  /* 0x00000004ff717435 */ /* 0x000fe200000001ff */
[----:B------:R-:W-:-:S02]  /*3d00*/  MOV R93, 0x1f ;  /* 0x0000001f005d7802 */ /* 0x000fc40000000f00 */
[----:B------:R-:W-:Y:S02]  /*3d10*/  MOV R112, 0xffffffff ;  /* 0xffffffff00707802 */ /* 0x000fe40000000f00 */
[----:B------:R-:W-:Y:S02]  /*3d20*/  MOV R94, 0x3d40 ;  /* 0x00003d40005e7802 */ /* 0x000fe40000000f00 */
[----:B------:R-:W-:Y:S05]  /*3d30*/  CALL.REL.NOINC `($__internal_35_$__cuda_sm70_shflsync_bfly_p) ;  /* 0x000007c000007944 */ /* 0x000fea0003c00000 */
[----:B01----:R-:W-:Y:S01]  /*3d40*/  FADD.FTZ R126, R126, R113 ;  /* 0x000000717e7e7221 */ /* 0x003fe20000010000 */
[----:B------:R-:W-:Y:S01]  /*3d50*/  HFMA2.MMA R113, -RZ, RZ, 0, 4.76837158203125e-07 ;  /* 0x00000008ff717435 */ /* 0x000fe200000001ff */
[----:B------:R-:W-:Y:S02]  /*3d60*/  MOV R93, 0x1f ;  /* 0x0000001f005d7802 */ /* 0x000fe40000000f00 */
[----:B------:R-:W-:Y:S02]  /*3d70*/  MOV R112, 0xffffffff ;  /* 0xffffffff00707802 */ /* 0x000fe40000000f00 */
[----:B------:R-:W-:Y:S02]  /*3d80*/  MOV R94, 0x3da0 ;  /* 0x00003da0005e7802 */ /* 0x000fe40000000f00 */
[----:B------:R-:W-:Y:S05]  /*3d90*/  CALL.REL.NOINC `($__internal_35_$__cuda_sm70_shflsync_bfly_p) ;  /* 0x0000076000007944 */ /* 0x000fea0003c00000 */
[----:B01----:R-:W-:Y:S01]  /*3da0*/  FADD.FTZ R126, R126, R113 ;  /* 0x000000717e7e7221 */ /* 0x003fe20000010000 */
[----:B------:R-:W-:Y:S01]  /*3db0*/  HFMA2.MMA R113, -RZ, RZ, 0, 9.5367431640625e-07 ;  /* 0x00000010ff717435 */ /* 0x000fe200000001ff */
[----:B------:R-:W-:-:S02]  /*3dc0*/  MOV R93, 0x1f ;  /* 0x0000001f005d7802 */ /* 0x000fc40000000f00 */
[----:B------:R-:W-:Y:S02]  /*3dd0*/  MOV R112, 0xffffffff ;  /* 0xffffffff00707802 */ /* 0x000fe40000000f00 */
[----:B------:R-:W-:Y:S02]  /*3de0*/  MOV R94, 0x3e00 ;  /* 0x00003e00005e7802 */ /* 0x000fe40000000f00 */
[----:B------:R-:W-:Y:S05]  /*3df0*/  CALL.REL.NOINC `($__internal_35_$__cuda_sm70_shflsync_bfly_p) ;  /* 0x0000070000007944 */ /* 0x000fea0003c00000 */
        /* <DEDUP_REMOVED lines=86> */
[----:B------:R-:W-:Y:S05]  /*4360*/  CALL.REL.NOINC `($__internal_35_$__cuda_sm70_shflsync_bfly_p) ;  /* 0x0000019000007944 */ /* 0x000fea0003c00000 */
[----:B01----:R-:W-:Y:S01]  /*4370*/  FADD.FTZ R126, R126, R113 ;  /* 0x000000717e7e7221 */ /* 0x003fe20000010000 */
[----:B------:R-:W-:Y:S01]  /*4380*/  HFMA2.MMA R113, -RZ, RZ, 0, 1.1920928955078125e-07 ;  /* 0x00000002ff717435 */ /* 0x000fe200000001ff */
[----:B------:R-:W-:Y:S02]  /*4390*/  MOV R93, 0x1f ;  /* 0x0000001f005d7802 */ /* 0x000fe40000000f00 */
[----:B------:R-:W-:Y:S02]  /*43a0*/  MOV R112, 0xffffffff ;  /* 0xffffffff00707802 */ /* 0x000fe40000000f00 */
[----:B------:R-:W-:Y:S02]  /*43b0*/  MOV R94, 0x43d0 ;  /* 0x000043d0005e7802 */ /* 0x000fe40000000f00 */
[----:B------:R-:W-:Y:S05]  /*43c0*/  CALL.REL.NOINC `($__internal_35_$__cuda_sm70_shflsync_bfly_p) ;  /* 0x0000013000007944 */ /* 0x000fea0003c00000 */
        /* <DEDUP_REMOVED lines=18> */
[----:B01----:R-:W-:Y:S05]  /*44f0*/  BRA `(.L_x_8240) ;  /* 0xffffe89000007947 */ /* 0x003fea000383ffff */
        .weak           $__internal_35_$__cuda_sm70_shflsync_bfly_p
        .type           $__internal_35_$__cuda_sm70_shflsync_bfly_p,@function
        .size           $__internal_35_$__cuda_sm70_shflsync_bfly_p,(.L_x_36075 - $__internal_35_$__cuda_sm70_shflsync_bfly_p)
$__internal_35_$__cuda_sm70_shflsync_bfly_p:
[----:B------:R-:W-:Y:S01]  /*4500*/  HFMA2.MMA R95, -RZ, RZ, 0, 0 ;  /* 0x00000000ff5f7435 */ /* 0x000fe200000001ff */
[----:B------:R-:W-:Y:S04]  /*4510*/  WARPSYNC R112 ;  /* 0x0000007000007348 */ /* 0x000fe80003800000 */
[----:B------:R0:W1:Y:S01]  /*4520*/  SHFL.BFLY PT, R113, R126, R113, R93 ;  /* 0x0c0000717e717389 */ /* 0x00006200000e005d */
[----:B------:R-:W-:Y:S05]  /*4530*/  RET.REL.NODEC R94 `(_ZN10layer_norm13ln_fwd_kernelINS_13Kernel_traitsIf13__nv_bfloat16S2_S2_fjLj5120ELj1ELj1ELj4ELj16ENS_18Kernel_traits_baseILj5120EfS2_S2_S2_fjLj128EEEEELb0ELb0ELb1ELb1EEEvNS_9FwdParamsE) ;  /* 0xffffbac05e007950 */ /* 0x000fea0003c3ffff */
.L_x_8241:
        /* <DEDUP_REMOVED lines=12> */
.L_x_36075:


//--------------------- .text._ZN10layer_norm13ln_fwd_kernelINS_13Kernel_traitsIf13__nv_bfloat16S2_S2_fjLj5120ELj1ELj1ELj4ELj16ENS_18Kernel_traits_baseILj5120EfS2_S2_S2_fjLj128EEEEELb0ELb1ELb0ELb0EEEvNS_9FwdParamsE --------------------------
	.section	.text._ZN10layer_norm13ln_fwd_kernelINS_13Kernel_traitsIf13__nv_bfloat16S2_S2_fjLj5120ELj1ELj1ELj4ELj16ENS_18Kernel_traits_baseILj5120EfS2_S2_S2_fjLj128EEEEELb0ELb1ELb0ELb0EEEvNS_9FwdParamsE,"ax",@progbits
	.sectioninfo	@"SHI_REGISTERS=192"
	.align	128
        .global         _ZN10layer_norm13ln_fwd_kernelINS_13Kernel_traitsIf13__nv_bfloat16S2_S2_fjLj5120ELj1ELj1ELj4ELj16ENS_18Kernel_traits_baseILj5120EfS2_S2_S2_fjLj128EEEEELb0ELb1ELb0ELb0EEEvNS_9FwdParamsE
        .type           _ZN10layer_norm13ln_fwd_kernelINS_13Kernel_traitsIf13__nv_bfloat16S2_S2_fjLj5120ELj1ELj1ELj4ELj16ENS_18Kernel_traits_baseILj5120EfS2_S2_S2_fjLj128EEEEELb0ELb1ELb0ELb0EEEvNS_9FwdParamsE,@function
        .size           _ZN10layer_norm13ln_fwd_kernelINS_13Kernel_traitsIf13__nv_bfloat16S2_S2_fjLj5120ELj1ELj1ELj4ELj16ENS_18Kernel_traits_baseILj5120EfS2_S2_S2_fjLj128EEEEELb0ELb1ELb0ELb0EEEvNS_9FwdParamsE,(.L_x_36076 - _ZN10layer_norm13ln_fwd_kernelINS_13Kernel_traitsIf13__nv_bfloat16S2_S2_fjLj5120ELj1ELj1ELj4ELj16ENS_18Kernel_traits_baseILj5120EfS2_S2_S2_fjLj128EEEEELb0ELb1ELb0ELb0EEEvNS_9FwdParamsE)
        .other          _ZN10layer_norm13ln_fwd_kernelINS_13Kernel_traitsIf13__nv_bfloat16S2_S2_fjLj5120ELj1ELj1ELj4ELj16ENS_18Kernel_traits_baseILj5120EfS2_S2_S2_fjLj128EEEEELb0ELb1ELb0ELb0EEEvNS_9FwdParamsE,@"STO_CUDA_ENTRY STV_DEFAULT"
_ZN10layer_norm13ln_fwd_kernelINS_13Kernel_traitsIf13__nv_bfloat16S2_S2_fjLj5120ELj1ELj1ELj4ELj16ENS_18Kernel_traits_baseILj5120EfS2_S2_S2_fjLj128EEEEELb0ELb1ELb0ELb0EEEvNS_9FwdParamsE:
.text._ZN10layer_norm13ln_fwd_kernelINS_13Kernel_traitsIf13__nv_bfloat16S2_S2_fjLj5120ELj1ELj1ELj4ELj16ENS_18Kernel_traits_baseILj5120EfS2_S2_S2_fjLj128EEEEELb0ELb1ELb0ELb0EEEvNS_9FwdParamsE:
        /* <DEDUP_REMOVED lines=29> */
[C---:B------:R-:W-:Y:S02]  /*01d0*/  @P3 LEA.HI.X R7, R10.reuse, c[0x0][0x21c], RZ, 0x5, P4 ;  /* 0x000087000a073a11 */ /* 0x040fe400020f2cff */
[----:B------:R-:W-:-:S03]  /*01e0*/  LEA R8, P4, R10, c[0x0][0x1c8], 0x5 ;  /* 0x000072000a087a11 */ /* 0x000fc600078828ff */
[----:B------:R0:W5:Y:S01]  /*01f0*/  @P3 LDG.E.128 R124, [R6.64] ;  /* 0x00000004067c3981 */ /* 0x000162000c1e1d00 */
[----:B------:R-:W-:-:S03]  /*0200*/  LEA.HI.X R9, R10, c[0x0][0x1cc], RZ, 0x5, P4 ;  /* 0x000073000a097a11 */ /* 0x000fc600020f2cff */
[----:B------:R0:W5:Y:S04]  /*0210*/  @P3 LDG.E.128 R120, [R6.64+0x10] ;  /* 0x0000100406783981 */ /* 0x000168000c1e1d00 */
[----:B------:R0:W5:Y:S04]  /*0220*/  LDG.E.128 R108, [R8.64] ;  /* 0x00000004086c7981 */ /* 0x000168000c1e1d00 */
[----:B------:R0:W5:Y:S01]  /*0230*/  LDG.E.128 R104, [R8.64+0x10] ;  /* 0x0000100408687981 */ /* 0x000162000c1e1d00 */
[----:B------:R-:W-:-:S03]  /*0240*/  LOP3.LUT R10, R10, 0x80, RZ, 0xfc, !PT ;  /* 0x000000800a0a7812 */ /* 0x000fc600078efcff */
.L_x_8243:
[----:B------:R-:W-:Y:S05]  /*0250*/  BSYNC B0 ;  /* 0x0000000000007941 */ /* 0x000fea0003800000 */
.L_x_8242:
        /* <DEDUP_REMOVED lines=13> */
[C---:B------:R-:W-:Y:S02]  /*0330*/  @P3 LEA.HI.X R5, R10.reuse, c[0x0][0x21c], RZ, 0x5, P4 ;  /* 0x000087000a053a11 */ /* 0x040fe400020f2cff */
[----:B------:R-:W-:-:S03]  /*0340*/  LEA R6, P4, R10, c[0x0][0x1c8], 0x5 ;  /* 0x000072000a067a11 */ /* 0x000fc600078828ff */
[----:B------:R0:W5:Y:S01]  /*0350*/  @P3 LDG.E.128 R100, [R4.64] ;  /* 0x0000000404643981 */ /* 0x000162000c1e1d00 */
[----:B------:R-:W-:-:S03]  /*0360*/  LEA.HI.X R7, R10, c[0x0][0x1cc], RZ, 0x5, P4 ;  /* 0x000073000a077a11 */ /* 0x000fc600020f2cff */
[----:B------:R0:W5:Y:S04]  /*0370*/  @P3 LDG.E.128 R96, [R4.64+0x10] ;  /* 0x0000100404603981 */ /* 0x000168000c1e1d00 */
[----:B------:R0:W5:Y:S04]  /*0380*/  LDG.E.128 R84, [R6.64] ;  /* 0x0000000406547981 */ /* 0x000168000c1e1d00 */
[----:B------:R0:W5:Y:S01]  /*0390*/  LDG.E.128 R80, [R6.64+0x10] ;  /* 0x0000100406507981 */ /* 0x000162000c1e1d00 */
[----:B------:R-:W-:-:S03]  /*03a0*/  IADD3 R10, R10, 0x80, RZ ;  /* 0x000000800a0a7810 */ /* 0x000fc60007ffe0ff */
.L_x_8245:
[----:B------:R-:W-:Y:S05]  /*03b0*/  BSYNC B0 ;  /* 0x0000000000007941 */ /* 0x000fea0003800000 */
.L_x_8244:
        /* <DEDUP_REMOVED lines=21> */
.L_x_8247:
[----:B------:R-:W-:Y:S05]  /*0510*/  BSYNC B0 ;  /* 0x0000000000007941 */ /* 0x000fea0003800000 */
.L_x_8246:
        /* <DEDUP_REMOVED lines=21> */
.L_x_8249:
[----:B------:R-:W-:Y:S05]  /*0670*/  BSYNC B0 ;  /* 0x0000000000007941 */ /* 0x000fea0003800000 */
.L_x_8248:
        /* <DEDUP_REMOVED lines=19> */
[----:B------:R0:W5:Y:S02]  /*07b0*/  LDG.E.128 R8, [R128.64+0x10] ;  /* 0x0000100480087981 */ /* 0x000164000c1e1d00 */
.L_x_8251:
[----:B------:R-:W-:Y:S05]  /*07c0*/  BSYNC B0 ;  /* 0x0000000000007941 */ /* 0x000fea0003800000 */
.L_x_8250:
        /* <DEDUP_REMOVED lines=19> */
[----:B------:R-:W0:Y:S01]  /*0900*/  I2F.U32 R3, R5 ;  /* 0x0000000500037306 */ /* 0x000e220000201000 */
[----:B------:R-:W-:Y:S02]  /*0910*/  MOV R133, 0x1 ;  /* 0x0000000100857802 */ /* 0x000fe40000000f00 */
[----:B------:R-:W-:-:S04]  /*0920*/  IMNMX R7, R7, 0x20, PT ;  /* 0x0000002007077817 */ /* 0x000fc80003800200 */
[----:B------:R-:W-:-:S04]  /*0930*/  IADD3 R7, R6, R7, RZ ;  /* 0x0000000706077210 */ /* 0x000fc80007ffe0ff */
[----:B------:R-:W-:Y:S01]  /*0940*/  SHF.L.U32 R134, R7, 0x3, RZ ;  /* 0x0000000307867819 */ /* 0x000fe200000006ff */
[----:B0-----:R-:W0:Y:S06]  /*0950*/  MUFU.RCP R3, R3 ;  /* 0x0000000300037308 */ /* 0x001e2c0000001000 */
.L_x_8275:
        /* <DEDUP_REMOVED lines=23> */
[----:B------:R-:W-:Y:S02]  /*0ad0*/  LEA R178, P4, R135, c[0x0][0x188], 0x4 ;  /* 0x0000620087b27a11 */ /* 0x000fe400078820ff */
[--C-:B--2---:R-:W-:Y:S02]  /*0ae0*/  PRMT R173, RZ, 0x7610, R128.reuse ;  /* 0x00007610ffad7816 */ /* 0x104fe40000000080 */
[----:B-1----:R-:W-:Y:S02]  /*0af0*/  PRMT R169, RZ, 0x5410, R128 ;  /* 0x00005410ffa97816 */ /* 0x002fe40000000080 */
[--C-:B------:R-:W-:Y:S01]  /*0b00*/  PRMT R177, RZ, 0x7610, R129.reuse ;  /* 0x00007610ffb17816 */ /* 0x100fe20000000081 */
[-C--:B------:R-:W-:Y:S01]  /*0b10*/  FMUL.FTZ R128, R173, R176.reuse ;  /* 0x000000b0ad807220 */ /* 0x080fe20000410000 */
[----:B------:R-:W-:Y:S01]  /*0b20*/  PRMT R175, RZ, 0x5410, R129 ;  /* 0x00005410ffaf7816 */ /* 0x000fe20000000081 */
[----:B------:R-:W-:Y:S01]  /*0b30*/  FMUL.FTZ R171, R169, R176 ;  /* 0x000000b0a9ab7220 */ /* 0x000fe20000410000 */
[--C-:B------:R-:W-:Y:S01]  /*0b40*/  PRMT R179, RZ, 0x5410, R130.reuse ;  /* 0x00005410ffb37816 */ /* 0x100fe20000000082 */
[----:B-----5:R-:W-:Y:S01]  /*0b50*/  FMUL.FTZ R169, R109, R128 ;  /* 0x000000806da97220 */ /* 0x020fe20000410000 */
[----:B------:R-:W-:Y:S01]  /*0b60*/  PRMT R181, RZ, 0x7610, R130 ;  /* 0x00007610ffb57816 */ /* 0x000fe20000000082 */
[----:B------:R-:W-:Y:S01]  /*0b70*/  FMUL.FTZ R168, R108, R171 ;  /* 0x000000ab6ca87220 */ /* 0x000fe20000410000 */
[--C-:B------:R-:W-:Y:S01]  /*0b80*/  PRMT R183, RZ, 0x5410, R131.reuse ;  /* 0x00005410ffb77816 */ /* 0x100fe20000000083 */
[-C--:B------:R-:W-:Y:S01]  /*0b90*/  FMUL.FTZ R175, R175, R176.reuse ;  /* 0x000000b0afaf7220 */ /* 0x080fe20000410000 */
[--C-:B---3--:R-:W-:Y:S01]  /*0ba0*/  @P3 PRMT R128, RZ, 0x7610, R4.reuse ;  /* 0x00007610ff803816 */ /* 0x108fe20000000004 */
[----:B------:R-:W-:Y:S01]  /*0bb0*/  FMUL.FTZ R179, R179, R176 ;  /* 0x000000b0b3b37220 */ /* 0x000fe20000410000 */
[----:B------:R-:W-:Y:S01]  /*0bc0*/  @P3 PRMT R129, RZ, 0x5410, R4 ;  /* 0x00005410ff813816 */ /* 0x000fe20000000004 */
[----:B------:R-:W-:Y:S01]  /*0bd0*/  FMUL.FTZ R170, R110, R175 ;  /* 0x000000af6eaa7220 */ /* 0x000fe20000410000 */
[----:B------:R-:W-:Y:S01]  /*0be0*/  PRMT R131, RZ, 0x7610, R131 ;  /* 0x00007610ff837816 */ /* 0x000fe20000000083 */
[----:B------:R-:W-:-:S02]  /*0bf0*/  @P3 FADD.FTZ R169, R128, R169 ;  /* 0x000000a980a93221 */ /* 0x000fc40000010000 */
[----:B------:R-:W-:Y:S01]  /*0c00*/  FMUL.FTZ R128, R177, R176 ;  /* 0x000000b0b1807220 */ /* 0x000fe20000410000 */
[----:B------:R-:W-:Y:S01]  /*0c10*/  IADD3 R177, R135, 0x80, RZ ;  /* 0x0000008087b17810 */ /* 0x000fe20007ffe0ff */
[----:B------:R-:W-:Y:S01]  /*0c20*/  @P3 FADD.FTZ R168, R129, R168 ;  /* 0x000000a881a83221 */ /* 0x000fe20000010000 */
[--C-:B------:R-:W-:Y:S01]  /*0c30*/  @P3 PRMT R129, RZ, 0x5410, R5.reuse ;  /* 0x00005410ff813816 */ /* 0x100fe20000000005 */
[----:B------:R-:W-:Y:S01]  /*0c40*/  FMUL.FTZ R171, R111, R128 ;  /* 0x000000806fab7220 */ /* 0x000fe20000410000 */
[----:B------:R-:W-:Y:S01]  /*0c50*/  @P3 PRMT R128, RZ, 0x7610, R5 ;  /* 0x00007610ff803816 */ /* 0x000fe20000000005 */
[----:B------:R-:W-:Y:S02]  /*0c60*/  FMUL.FTZ R130, R181, R176 ;  /* 0x000000b0b5827220 */ /* 0x000fe40000410000 */
[----:B------:R-:W-:Y:S01]  /*0c70*/  @P3 FADD.FTZ R170, R129, R170 ;  /* 0x000000aa81aa3221 */ /* 0x000fe20000010000 */
[--C-:B------:R-:W-:Y:S01]  /*0c80*/  @P3 PRMT R129, RZ, 0x5410, R6.reuse ;  /* 0x00005410ff813816 */ /* 0x100fe20000000006 */
[----:B------:R-:W-:Y:S01]  /*0c90*/  @P3 FADD.FTZ R171, R128, R171 ;  /* 0x000000ab80ab3221 */ /* 0x000fe20000010000 */
[----:B------:R-:W-:Y:S01]  /*0ca0*/  @P3 PRMT R128, RZ, 0x7610, R6 ;  /* 0x00007610ff803816 */ /* 0x000fe20000000006 */
[----:B------:R-:W-:Y:S01]  /*0cb0*/  FMUL.FTZ R172, R104, R179 ;  /* 0x000000b368ac7220 */ /* 0x000fe20000410000 */
[----:B------:R-:W-:Y:S01]  /*0cc0*/  LEA.HI.X R179, R135, c[0x0][0x18c], RZ, 0x4, P4 ;  /* 0x0000630087b37a11 */ /* 0x000fe200020f24ff */
        /* <DEDUP_REMOVED lines=9> */
[----:B------:R-:W-:Y:S01]  /*0d60*/  F2FP.BF16.PACK_AB R130, R173, R172 ;  /* 0x000000acad82723e */ /* 0x000fe200000010ff */
[----:B------:R-:W-:Y:S01]  /*0d70*/  @P3 FADD.FTZ R174, R129, R174 ;  /* 0x000000ae81ae3221 */ /* 0x000fe20000010000 */
[----:B------:R-:W-:Y:S01]  /*0d80*/  F2FP.BF16.PACK_AB R129, R171, R170 ;  /* 0x000000aaab81723e */ /* 0x000fe200000010ff */
[----:B------:R-:W-:Y:S01]  /*0d90*/  @P3 FADD.FTZ R175, R128, R175 ;  /* 0x000000af80af3221 */ /* 0x000fe20000010000 */
[----:B------:R-:W-:-:S04]  /*0da0*/  F2FP.BF16.PACK_AB R128, R169, R168 ;  /* 0x000000a8a980723e */ /* 0x000fc800000010ff */
[----:B------:R-:W-:-:S05]  /*0db0*/  F2FP.BF16.PACK_AB R131, R175, R174 ;  /* 0x000000aeaf83723e */ /* 0x000fca00000010ff */
[----:B------:R1:W-:Y:S02]  /*0dc0*/  STG.E.128 [R178.64], R128 ;  /* 0x00000080b2007986 */ /* 0x0003e4000c101d04 */
.L_x_8253:
[----:B------:R-:W-:Y:S05]  /*0dd0*/  BSYNC B0 ;  /* 0x0000000000007941 */ /* 0x000fea0003800000 */
.L_x_8252:
[----:B------:R-:W-:Y:S01]  /*0de0*/  ISETP.GE.U32.AND P3, PT, R2, 0x100, PT ;  /* 0x000001000200780c */ /* 0x000fe20003f66070 */
[----:B------:R-:W-:-:S12]  /*0df0*/  BSSY B0, `(.L_x_8254) ;  /* 0x000003a000007945 */ /* 0x000fd80003800000 */
[----:B------:R-:W-:Y:S05]  /*0e00*/  @!P3 BRA `(.L_x_8255) ;  /* 0x000003800000b947 */ /* 0x000fea0003800000 */
[----:B------:R-:W-:Y:S01]  /*0e10*/  ISETP.NE.U32.AND P3, PT, RZ, c[0x0][0x180], PT ;  /* 0x00006000ff007a0c */ /* 0x000fe20003f65070 */
[----:B-1----:R-:W-:-:S03]  /*0e20*/  HFMA2.MMA R128, -RZ, RZ, 0, 9.5367431640625e-07 ;  /* 0x00000010ff807435 */ /* 0x002fc600000001ff */
[----:B------:R-:W-:-:S07]  /*0e30*/  ISETP.NE.AND.EX P3, PT, RZ, c[0x0][0x184], PT, P3 ;  /* 0x00006100ff007a0c */ /* 0x000fce0003f65330 */
[----:B------:R-:W-:-:S06]  /*0e40*/  IMAD.WIDE.U32 R128, R177, R128, c[0x0][0x170] ;  /* 0x00005c00b1807625 */ /* 0x000fcc00078e0080 */
[----:B------:R-:W2:Y:S01]  /*0e50*/  LDG.E.128 R128, [R128.64] ;  /* 0x0000000480807981 */ /* 0x000ea2000c1e1d00 */
[----:B------:R-:W-:-:S04]  /*0e60*/  @P3 LEA R154, P4, R177, c[0x0][0x180], 0x4 ;  /* 0x00006000b19a3a11 */ /* 0x000fc800078820ff */
[----:B------:R-:W-:-:S05]  /*0e70*/  @P3 LEA.HI.X R155, R177, c[0x0][0x184], RZ, 0x4, P4 ;  /* 0x00006100b19b3a11 */ /* 0x000fca00020f24ff */
[----:B------:R2:W3:Y:S01]  /*0e80*/  @P3 LDG.E.128 R4, [R154.64] ;  /* 0x000000049a043981 */ /* 0x0004e2000c1e1d00 */
[----:B------:R-:W-:Y:S02]  /*0e90*/  LEA R178, P4, R177, c[0x0][0x188], 0x4 ;  /* 0x00006200b1b27a11 */ /* 0x000fe400078820ff */
[--C-:B--2---:R-:W-:Y:S02]  /*0ea0*/  PRMT R155, RZ, 0x7610, R128.reuse ;  /* 0x00007610ff9b7816 */ /* 0x104fe40000000080 */
[----:B------:R-:W-:Y:S02]  /*0eb0*/  PRMT R153, RZ, 0x5410, R128 ;  /* 0x00005410ff997816 */ /* 0x000fe40000000080 */
[--C-:B------:R-:W-:Y:S01]  /*0ec0*/  PRMT R157, RZ, 0x5410, R129.reuse ;  /* 0x00005410ff9d7816 */ /* 0x100fe20000000081 */
[-C--:B------:R-:W-:Y:S01]  /*0ed0*/  FMUL.FTZ R128, R155, R176.reuse ;  /* 0x000000b09b807220 */ /* 0x080fe20000410000 */
[----:B------:R-:W-:Y:S01]  /*0ee0*/  PRMT R129, RZ, 0x7610, R129 ;  /* 0x00007610ff817816 */ /* 0x000fe20000000081 */
[----:B------:R-:W-:Y:S01]  /*0ef0*/  FMUL.FTZ R153, R153, R176 ;  /* 0x000000b099997220 */ /* 0x000fe20000410000 */
[----:B------:R-:W-:Y:S01]  /*0f00*/  PRMT R159, RZ, 0x5410, R130 ;  /* 0x00005410ff9f7816 */ /* 0x000fe20000000082 */
[----:B-----5:R-:W-:Y:S01]  /*0f10*/  FMUL.FTZ R154, R85, R128 ;  /* 0x00000080559a7220 */ /* 0x020fe20000410000 */
[--C-:B---3--:R-:W-:Y:S01]  /*0f20*/  @P3 PRMT R128, RZ, 0x5410, R4.reuse ;  /* 0x00005410ff803816 */ /* 0x108fe20000000004 */
[----:B------:R-:W-:Y:S01]  /*0f30*/  FMUL.FTZ R153, R84, R153 ;  /* 0x0000009954997220 */ /* 0x000fe20000410000 */
[----:B------:R-:W-:Y:S01]  /*0f40*/  @P3 PRMT R155, RZ, 0x7610, R4 ;  /* 0x00007610ff9b3816 */ /* 0x000fe20000000004 */
[-C--:B------:R-:W-:Y:S01]  /*0f50*/  FMUL.FTZ R157, R157, R176.reuse ;  /* 0x000000b09d9d7220 */ /* 0x080fe20000410000 */
[----:B------:R-:W-:Y:S01]  /*0f60*/  PRMT R179, RZ, 0x7610, R130 ;  /* 0x00007610ffb37816 */ /* 0x000fe20000000082 */
[----:B------:R-:W-:Y:S01]  /*0f70*/  FMUL.FTZ R156, R129, R176 ;  /* 0x000000b0819c7220 */ /* 0x000fe20000410000 */
[----:B------:R-:W-:Y:S01]  /*0f80*/  @P3 PRMT R129, RZ, 0x7610, R5 ;  /* 0x00007610ff813816 */ /* 0x000fe20000000005 */
[----:B------:R-:W-:Y:S01]  /*0f90*/  @P3 FADD.FTZ R153, R128, R153 ;  /* 0x0000009980993221 */ /* 0x000fe20000010000 */
[----:B------:R-:W-:Y:S01]  /*0fa0*/  @P3 PRMT R128, RZ, 0x5410, R5 ;  /* 0x00005410ff803816 */ /* 0x000fe20000000005 */
[----:B------:R-:W-:Y:S01]  /*0fb0*/  @P3 FADD.FTZ R154, R155, R154 ;  /* 0x0000009a9b9a3221 */ /* 0x000fe20000010000 */
[--C-:B------:R-:W-:Y:S01]  /*0fc0*/  PRMT R181, RZ, 0x5410, R131.reuse ;  /* 0x00005410ffb57816 */ /* 0x100fe20000000083 */
[----:B------:R-:W-:Y:S01]  /*0fd0*/  FMUL.FTZ R155, R86, R157 ;  /* 0x0000009d569b7220 */ /* 0x000fe20000410000 */
[----:B------:R-:W-:Y:S01]  /*0fe0*/  PRMT R131, RZ, 0x7610, R131 ;  /* 0x00007610ff837816 */ /* 0x000fe20000000083 */
[----:B------:R-:W-:-:S02]  /*0ff0*/  FMUL.FTZ R156, R87, R156 ;  /* 0x0000009c579c7220 */ /* 0x000fc40000410000 */
[-C--:B------:R-:W-:Y:S02]  /*1000*/  FMUL.FTZ R159, R159, R176.reuse ;  /* 0x000000b09f9f7220 */ /* 0x080fe40000410000 */
[----:B------:R-:W-:Y:S01]  /*1010*/  FMUL.FTZ R158, R179, R176 ;  /* 0x000000b0b39e7220 */ /* 0x000fe20000410000 */
[----:B------:R-:W-:Y:S01]  /*1020*/  LEA.HI.X R179, R177, c[0x0][0x18c], RZ, 0x4, P4 ;  /* 0x00006300b1b37a11 */ /* 0x000fe200020f24ff */
[----:B------:R-:W-:Y:S01]  /*1030*/  @P3 FADD.FTZ R155, R128, R155 ;  /* 0x0000009b809b3221 */ /* 0x000fe20000010000 */
[----:B------:R-:W-:Y:S01]  /*1040*/  @P3 PRMT R128, RZ, 0x5410, R6 ;  /* 0x00005410ff803816 */ /* 0x000fe20000000006 */
[----:B------:R-:W-:Y:S01]  /*1050*/  @P3 FADD.FTZ R156, R129, R156 ;  /* 0x0000009c819c3221 */ /* 0x000fe20000010000 */
[----:B------:R-:W-:Y:S01]  /*1060*/  @P3 PRMT R129, RZ, 0x7610, R6 ;  /* 0x00007610ff813816 */ /* 0x000fe20000000006 */
[----:B------:R-:W-:Y:S01]  /*1070*/  FMUL.FTZ R157, R80, R159 ;  /* 0x0000009f509d7220 */ /* 0x000fe20000410000 */
[----:B------:R-:W-:Y:S01]  /*1080*/  IADD3 R177, R177, 0x80, RZ ;  /* 0x00000080b1b17810 */ /* 0x000fe20007ffe0ff */
[----:B------:R-:W-:-:S02]  /*1090*/  FMUL.FTZ R158, R81, R158 ;  /* 0x0000009e519e7220 */ /* 0x000fc40000410000 */
[-C--:B------:R-:W-:Y:S02]  /*10a0*/  FMUL.FTZ R181, R181, R176.reuse ;  /* 0x000000b0b5b57220 */ /* 0x080fe40000410000 */
[----:B------:R-:W-:Y:S02]  /*10b0*/  FMUL.FTZ R160, R131, R176 ;  /* 0x000000b083a07220 */ /* 0x000fe40000410000 */
[----:B------:R-:W-:Y:S01]  /*10c0*/  @P3 FADD.FTZ R157, R128, R157 ;  /* 0x0000009d809d3221 */ /* 0x000fe20000010000 */
[--C-:B------:R-:W-:Y:S01]  /*10d0*/  @P3 PRMT R128, RZ, 0x5410, R7.reuse ;  /* 0x00005410ff803816 */ /* 0x100fe20000000007 */
        /* <DEDUP_REMOVED lines=11> */
.L_x_8255:
[----:B------:R-:W-:Y:S05]  /*1190*/  BSYNC B0 ;  /* 0x0000000000007941 */ /* 0x000fea0003800000 */
.L_x_8254:
[----:B------:R-:W-:Y:S01]  /*11a0*/  ISETP.GE.U32.AND P3, PT, R2, 0x180, PT ;  /* 0x000001800200780c */ /* 0x000fe20003f66070 */
[----:B------:R-:W-:-:S12]  /*11b0*/  BSSY B0, `(.L_x_8256) ;  /* 0x000003a000007945 */ /* 0x000fd80003800000 */
[----:B------:R-:W-:Y:S05]  /*11c0*/  @!P3 BRA `(.L_x_8257) ;  /* 0x000003800000b947 */ /* 0x000fea0003800000 */
[----:B------:R-:W-:Y:S02]  /*11d0*/  ISETP.NE.U32.AND P3, PT, RZ, c[0x0][0x180], PT ;  /* 0x00006000ff007a0c */ /* 0x000fe40003f65070 */
[----:B-1----:R-:W-:Y:S02]  /*11e0*/  MOV R128, 0x10 ;  /* 0x0000001000807802 */ /* 0x002fe40000000f00 */
        /* <DEDUP_REMOVED lines=20> */
[-C--:B------:R-:W-:Y:S01]  /*1330*/  FMUL.FTZ R179, R179, R176.reuse ;  /* 0x000000b0b3b37220 */ /* 0x080fe20000410000 */
[----:B------:R-:W-:Y:S01]  /*1340*/  @P3 PRMT R139, RZ, 0x5410, R4 ;  /* 0x00005410ff8b3816 */ /* 0x000fe20000000004 */
[----:B------:R-:W-:Y:S01]  /*1350*/  FMUL.FTZ R138, R62, R143 ;  /* 0x0000008f3e8a7220 */ /* 0x000fe20000410000 */
[----:B------:R-:W-:Y:S01]  /*1360*/  PRMT R131, RZ, 0x7610, R131 ;  /* 0x00007610ff837816 */ /* 0x000fe20000000083 */
[----:B------:R-:W-:Y:S01]  /*1370*/  @P3 FADD.FTZ R137, R128, R137 ;  /* 0x0000008980893221 */ /* 0x000fe20000010000 */
[--C-:B------:R-:W-:Y:S01]  /*1380*/  @P3 PRMT R130, RZ, 0x7610, R5.reuse ;  /* 0x00007610ff823816 */ /* 0x100fe20000000005 */
[----:B------:R-:W-:Y:S01]  /*1390*/  FMUL.FTZ R128, R129, R176 ;  /* 0x000000b081807220 */ /* 0x000fe20000410000 */
[----:B------:R-:W-:Y:S01]  /*13a0*/  @P3 PRMT R129, RZ, 0x5410, R5 ;  /* 0x00005410ff813816 */ /* 0x000fe20000000005 */
[----:B------:R-:W-:-:S02]  /*13b0*/  @P3 FADD.FTZ R136, R139, R136 ;  /* 0x000000888b883221 */ /* 0x000fc40000010000 */
[----:B------:R-:W-:Y:S02]  /*13c0*/  FMUL.FTZ R139, R63, R128 ;  /* 0x000000803f8b7220 */ /* 0x000fe40000410000 */
[----:B------:R-:W-:Y:S02]  /*13d0*/  FMUL.FTZ R128, R181, R176 ;  /* 0x000000b0b5807220 */ /* 0x000fe40000410000 */
[----:B------:R-:W-:Y:S01]  /*13e0*/  @P3 FADD.FTZ R138, R129, R138 ;  /* 0x0000008a818a3221 */ /* 0x000fe20000010000 */
[----:B------:R-:W-:Y:S01]  /*13f0*/  @P3 PRMT R129, RZ, 0x5410, R6 ;  /* 0x00005410ff813816 */ /* 0x000fe20000000006 */
[----:B------:R-:W-:Y:S02]  /*1400*/  FMUL.FTZ R141, R57, R128 ;  /* 0x00000080398d7220 */ /* 0x000fe40000410000 */
[----:B------:R-:W-:Y:S01]  /*1410*/  FMUL.FTZ R140, R56, R179 ;  /* 0x000000b3388c7220 */ /* 0x000fe20000410000 */
[----:B------:R-:W-:Y:S01]  /*1420*/  LEA.HI.X R179, R177, c[0x0][0x18c], RZ, 0x4, P4 ;  /* 0x00006300b1b37a11 */ /* 0x000fe200020f24ff */
[-C--:B------:R-:W-:Y:S01]  /*1430*/  FMUL.FTZ R128, R131, R176.reuse ;  /* 0x000000b083807220 */ /* 0x080fe20000410000 */
[----:B------:R-:W-:Y:S01]  /*1440*/  IADD3 R177, R177, 0x80, RZ ;  /* 0x00000080b1b17810 */ /* 0x000fe20007ffe0ff */
[----:B------:R-:W-:-:S02]  /*1450*/  FMUL.FTZ R183, R183, R176 ;  /* 0x000000b0b7b77220 */ /* 0x000fc40000410000 */
[----:B------:R-:W-:Y:S01]  /*1460*/  @P3 FADD.FTZ R139, R130, R139 ;  /* 0x0000008b828b3221 */ /* 0x000fe20000010000 */
[----:B------:R-:W-:Y:S01]  /*1470*/  @P3 PRMT R130, RZ, 0x7610, R6 ;  /* 0x00007610ff823816 */ /* 0x000fe20000000006 */
[----:B------:R-:W-:Y:S01]  /*1480*/  @P3 FADD.FTZ R140, R129, R140 ;  /* 0x0000008c818c3221 */ /* 0x000fe20000010000 */
[--C-:B------:R-:W-:Y:S01]  /*1490*/  @P3 PRMT R129, RZ, 0x5410, R7.reuse ;  /* 0x00005410ff813816 */ /* 0x100fe20000000007 */
[----:B------:R-:W-:Y:S01]  /*14a0*/  FMUL.FTZ R143, R59, R128 ;  /* 0x000000803b8f7220 */ /* 0x000fe20000410000 */
[----:B------:R-:W-:Y:S01]  /*14b0*/  @P3 PRMT R128, RZ, 0x7610, R7 ;  /* 0x00007610ff803816 */ /* 0x000fe20000000007 */
[----:B------:R-:W-:Y:S02]  /*14c0*/  FMUL.FTZ R142, R58, R183 ;  /* 0x000000b73a8e7220 */ /* 0x000fe40000410000 */
[----:B------:R-:W-:Y:S02]  /*14d0*/  @P3 FADD.FTZ R141, R130, R141 ;  /* 0x0000008d828d3221 */ /* 0x000fe40000010000 */
[----:B------:R-:W-:Y:S01]  /*14e0*/  @P3 FADD.FTZ R142, R129, R142 ;  /* 0x0000008e818e3221 */ /* 0x000fe20000010000 */
[----:B------:R-:W-:Y:S01]  /*14f0*/  F2FP.BF16.PACK_AB R129, R139, R138 ;  /* 0x0000008a8b81723e */ /* 0x000fe200000010ff */
[----:B------:R-:W-:Y:S01]  /*1500*/  @P3 FADD.FTZ R143, R128, R143 ;  /* 0x0000008f808f3221 */ /* 0x000fe20000010000 */
[----:B------:R-:W-:-:S02]  /*1510*/  F2FP.BF16.PACK_AB R130, R141, R140 ;  /* 0x0000008c8d82723e */ /* 0x000fc400000010ff */
[----:B------:R-:W-:Y:S02]  /*1520*/  F2FP.BF16.PACK_AB R128, R137, R136 ;  /* 0x000000888980723e */ /* 0x000fe400000010ff */
[----:B------:R-:W-:-:S05]  /*1530*/  F2FP.BF16.PACK_AB R131, R143, R142 ;  /* 0x0000008e8f83723e */ /* 0x000fca00000010ff */
[----:B------:R1:W-:Y:S02]  /*1540*/  STG.E.128 [R178.64], R128 ;  /* 0x00000080b2007986 */ /* 0x0003e4000c101d04 */
.L_x_8257:
[----:B------:R-:W-:Y:S05]  /*1550*/  BSYNC B0 ;  /* 0x0000000000007941 */ /* 0x000fea0003800000 */
.L_x_8256:
[----:B------:R-:W-:Y:S01]  /*1560*/  BSSY B0, `(.L_x_8258) ;  /* 0x000003a000007945 */ /* 0x000fe20003800000 */
        /* <DEDUP_REMOVED lines=23> */
[----:B------:R-:W-:Y:S01]  /*16e0*/  @P3 FADD.FTZ R145, R128, R145 ;  /* 0x0000009180913221 */ /* 0x000fe20000010000 */
[----:B------:R-:W-:Y:S01]  /*16f0*/  PRMT R183, RZ, 0x5410, R131 ;  /* 0x00005410ffb77816 */ /* 0x000fe20000000083 */
[----:B------:R-:W-:Y:S01]  /*1700*/  FMUL.FTZ R128, R129, R176 ;  /* 0x000000b081807220 */ /* 0x000fe20000410000 */
[----:B------:R-:W-:Y:S01]  /*1710*/  @P3 PRMT R129, RZ, 0x5410, R5 ;  /* 0x00005410ff813816 */ /* 0x000fe20000000005 */
[----:B------:R-:W-:Y:S01]  /*1720*/  @P3 FADD.FTZ R144, R147, R144 ;  /* 0x0000009093903221 */ /* 0x000fe20000010000 */
[----:B------:R-:W-:Y:S01]  /*1730*/  PRMT R131, RZ, 0x7610, R131 ;  /* 0x00007610ff837816 */ /* 0x000fe20000000083 */
[----:B------:R-:W-:Y:S01]  /*1740*/  FMUL.FTZ R146, R38, R151 ;  /* 0x0000009726927220 */ /* 0x000fe20000410000 */
[----:B------:R-:W-:Y:S01]  /*1750*/  @P3 PRMT R130, RZ, 0x7610, R5 ;  /* 0x00007610ff823816 */ /* 0x000fe20000000005 */
[----:B------:R-:W-:-:S02]  /*1760*/  FMUL.FTZ R147, R39, R128 ;  /* 0x0000008027937220 */ /* 0x000fc40000410000 */
[-C--:B------:R-:W-:Y:S02]  /*1770*/  FMUL.FTZ R128, R181, R176.reuse ;  /* 0x000000b0b5807220 */ /* 0x080fe40000410000 */
        /* <DEDUP_REMOVED lines=24> */
.L_x_8259:
[----:B------:R-:W-:Y:S05]  /*1900*/  BSYNC B0 ;  /* 0x0000000000007941 */ /* 0x000fea0003800000 */
.L_x_8258:
[----:B------:R-:W-:Y:S01]  /*1910*/  BSSY B0, `(.L_x_8260) ;  /* 0x0000039000007945 */ /* 0x000fe20003800000 */
        /* <DEDUP_REMOVED lines=13> */
[----:B------:R-:W-:Y:S01]  /*19f0*/  PRMT R129, RZ, 0x7610, R129 ;  /* 0x00007610ff817816 */ /* 0x000fe20000000081 */
[----:B------:R-:W-:Y:S01]  /*1a00*/  FMUL.FTZ R161, R161, R176 ;  /* 0x000000b0a1a17220 */ /* 0x000fe20000410000 */
[--C-:B------:R-:W-:Y:S01]  /*1a10*/  PRMT R167, RZ, 0x5410, R130.reuse ;  /* 0x00005410ffa77816 */ /* 0x100fe20000000082 */
[----:B-----5:R-:W-:Y:S01]  /*1a20*/  FMUL.FTZ R162, R13, R128 ;  /* 0x000000800da27220 */ /* 0x020fe20000410000 */
[----:B------:R-:W-:Y:S01]  /*1a30*/  PRMT R179, RZ, 0x7610, R130 ;  /* 0x00007610ffb37816 */ /* 0x000fe20000000082 */
[-C--:B------:R-:W-:Y:S01]  /*1a40*/  FMUL.FTZ R164, R129, R176.reuse ;  /* 0x000000b081a47220 */ /* 0x080fe20000410000 */
[--C-:B------:R-:W-:Y:S01]  /*1a50*/  PRMT R181, RZ, 0x5410, R131.reuse ;  /* 0x00005410ffb57816 */ /* 0x100fe20000000083 */
[----:B------:R-:W-:Y:S01]  /*1a60*/  FMUL.FTZ R161, R12, R161 ;  /* 0x000000a10ca17220 */ /* 0x000fe20000410000 */
[--C-:B---3--:R-:W-:Y:S01]  /*1a70*/  @P3 PRMT R128, RZ, 0x5410, R4.reuse ;  /* 0x00005410ff803816 */ /* 0x108fe20000000004 */
[----:B------:R-:W-:Y:S01]  /*1a80*/  FMUL.FTZ R165, R165, R176 ;  /* 0x000000b0a5a57220 */ /* 0x000fe20000410000 */
[----:B------:R-:W-:Y:S01]  /*1a90*/  @P3 PRMT R129, RZ, 0x7610, R4 ;  /* 0x00007610ff813816 */ /* 0x000fe20000000004 */
[----:B------:R-:W-:Y:S01]  /*1aa0*/  FMUL.FTZ R164, R15, R164 ;  /* 0x000000a40fa47220 */ /* 0x000fe20000410000 */
[----:B------:R-:W-:Y:S01]  /*1ab0*/  PRMT R131, RZ, 0x7610, R131 ;  /* 0x00007610ff837816 */ /* 0x000fe20000000083 */
[----:B------:R-:W-:Y:S01]  /*1ac0*/  @P3 FADD.FTZ R161, R128, R161 ;  /* 0x000000a180a13221 */ /* 0x000fe20000010000 */
[--C-:B------:R-:W-:Y:S01]  /*1ad0*/  @P3 PRMT R128, RZ, 0x5410, R5.reuse ;  /* 0x00005410ff803816 */ /* 0x100fe20000000005 */
[----:B------:R-:W-:Y:S01]  /*1ae0*/  @P3 FADD.FTZ R162, R129, R162 ;  /* 0x000000a281a23221 */ /* 0x000fe20000010000 */
        /* <DEDUP_REMOVED lines=9> */
[----:B------:R-:W-:-:S02]  /*1b80*/  FMUL.FTZ R166, R9, R166 ;  /* 0x000000a609a67220 */ /* 0x000fc40000410000 */
[-C--:B------:R-:W-:Y:S02]  /*1b90*/  FMUL.FTZ R181, R181, R176.reuse ;  /* 0x000000b0b5b57220 */ /* 0x080fe40000410000 */
[----:B------:R-:W-:Y:S01]  /*1ba0*/  FMUL.FTZ R152, R131, R176 ;  /* 0x000000b083987220 */ /* 0x000fe20000410000 */
[----:B------:R-:W-:Y:S01]  /*1bb0*/  LEA R176, P4, R177, c[0x0][0x188], 0x4 ;  /* 0x00006200b1b07a11 */ /* 0x000fe200078820ff */
[----:B------:R-:W-:Y:S01]  /*1bc0*/  @P3 FADD.FTZ R165, R128, R165 ;  /* 0x000000a580a53221 */ /* 0x000fe20000010000 */
[--C-:B------:R-:W-:Y:S01]  /*1bd0*/  @P3 PRMT R128, RZ, 0x5410, R7.reuse ;  /* 0x00005410ff803816 */ /* 0x100fe20000000007 */
[----:B------:R-:W-:Y:S01]  /*1be0*/  @P3 FADD.FTZ R166, R129, R166 ;  /* 0x000000a681a63221 */ /* 0x000fe20000010000 */
[----:B------:R-:W-:Y:S01]  /*1bf0*/  @P3 PRMT R129, RZ, 0x7610, R7 ;  /* 0x00007610ff813816 */ /* 0x000fe20000000007 */
[----:B------:R-:W-:Y:S01]  /*1c00*/  FMUL.FTZ R167, R10, R181 ;  /* 0x000000b50aa77220 */ /* 0x000fe20000410000 */
[----:B------:R-:W-:Y:S01]  /*1c10*/  LEA.HI.X R177, R177, c[0x0][0x18c], RZ, 0x4, P4 ;  /* 0x00006300b1b17a11 */ /* 0x000fe200020f24ff */
        /* <DEDUP_REMOVED lines=8> */
.L_x_8261:
[----:B------:R-:W-:Y:S05]  /*1ca0*/  BSYNC B0 ;  /* 0x0000000000007941 */ /* 0x000fea0003800000 */
.L_x_8260:
[----:B-1----:R-:W-:Y:S01]  /*1cb0*/  FADD.FTZ R128, RZ, R168 ;  /* 0x000000a8ff807221 */ /* 0x002fe20000010000 */
[C---:B------:R-:W-:Y:S02]  /*1cc0*/  ISETP.GT.U32.AND P3, PT, R2.reuse, 0xff, PT ;  /* 0x000000ff0200780c */ /* 0x040fe40003f64070 */
[----:B------:R-:W-:Y:S01]  /*1cd0*/  LOP3.LUT P4, RZ, R133, 0xff, RZ, 0xc0, !PT ;  /* 0x000000ff85ff7812 */ /* 0x000fe2000788c0ff */
[----:B------:R-:W-:Y:S01]  /*1ce0*/  FADD.FTZ R129, R169, R128 ;  /* 0x00000080a9817221 */ /* 0x000fe20000010000 */
[C---:B------:R-:W-:Y:S02]  /*1cf0*/  ISETP.GT.U32.AND P5, PT, R2.reuse, 0x1ff, PT ;  /* 0x000001ff0200780c */ /* 0x040fe40003fa4070 */
[----:B------:R-:W-:Y:S01]  /*1d00*/  ISETP.GT.U32.AND P6, PT, R2, 0x27f, PT ;  /* 0x0000027f0200780c */ /* 0x000fe20003fc4070 */
[----:B------:R-:W-:-:S04]  /*1d10*/  FADD.FTZ R128, R170, R129 ;  /* 0x00000081aa807221 */ /* 0x000fc80000010000 */
[----:B------:R-:W-:-:S04]  /*1d20*/  FADD.FTZ R129, R171, R128 ;  /* 0x00000080ab817221 */ /* 0x000fc80000010000 */
[----:B------:R-:W-:-:S04]  /*1d30*/  FADD.FTZ R128, R172, R129 ;  /* 0x00000081ac807221 */ /* 0x000fc80000010000 */
        /* <DEDUP_REMOVED lines=13> */
[----:B------:R-:W-:Y:S01]  /*1e10*/  FADD.FTZ R129, R137, R130 ;  /* 0x0000008289817221 */ /* 0x000fe20000010000 */
[----:B------:R-:W-:-:S03]  /*1e20*/  SHF.R.U32.HI R130, RZ, 0x5, R0 ;  /* 0x00000005ff827819 */ /* 0x000fc60000011600 */
[----:B------:R-:W-:Y:S01]  /*1e30*/  FADD.FTZ R176, R138, R129 ;  /* 0x000000818ab07221 */ /* 0x000fe20000010000 */
[----:B------:R-:W-:-:S03]  /*1e40*/  LOP3.LUT R130, R130, 0x7fffffc, RZ, 0xc0, !PT ;  /* 0x07fffffc82827812 */ /* 0x000fc600078ec0ff */
[----:B------:R-:W-:Y:S01]  /*1e50*/  FADD.FTZ R129, R139, R176 ;  /* 0x000000b08b817221 */ /* 0x000fe20000010000 */
[----:B------:R-:W-:Y:S02]  /*1e60*/  @!P4 IADD3 R130, R130, 0x4, RZ ;  /* 0x000000048282c810 */ /* 0x000fe40007ffe0ff */
[----:B------:R-:W-:Y:S01]  /*1e70*/  ISETP.GT.U32.AND P4, PT, R2, 0x17f, PT ;  /* 0x0000017f0200780c */ /* 0x000fe20003f84070 */
        /* <DEDUP_REMOVED lines=22> */
.L_x_8276:
        /* <DEDUP_REMOVED lines=101> */
.L_x_8277:
[----:B------:R-:W-:Y:S01]  /*2630*/  LOP3.LUT P3, RZ, R0, 0x1f, RZ, 0xc0, !PT ;  /* 0x0000001f00ff7812 */ /* 0x000fe2000786c0ff */
[----:B-1----:R-:W-:Y:S01]  /*2640*/  FADD.FTZ R129, R180, R131 ;  /* 0x00000083b4817221 */ /* 0x002fe20000010000 */
[----:B------:R-:W-:Y:S01]  /*2650*/  SHF.R.U32.HI R177, RZ, 0x5, R0 ;  /* 0x00000005ffb17819 */ /* 0x000fe20000011600 */
[----:B------:R-:W-:Y:S01]  /*2660*/  WARPSYNC 0xffffffff ;  /* 0xffffffff00007948 */ /* 0x000fe20003800000 */
[----:B------:R-:W-:Y:S02]  /*2670*/  LOP3.LUT R179, R0, 0x1f, RZ, 0xc0, !PT ;  /* 0x0000001f00b37812 */ /* 0x000fe400078ec0ff */
[----:B------:R-:W-:-:S07]  /*2680*/  LOP3.LUT R177, R177, 0x3, RZ, 0xc0, !PT ;  /* 0x00000003b1b17812 */ /* 0x000fce00078ec0ff */
[----:B0-----:R-:W-:-:S05]  /*2690*/  @!P3 IADD3 R131, R130, R177, RZ ;  /* 0x000000b18283b210 */ /* 0x001fca0007ffe0ff */
[----:B------:R0:W-:Y:S01]  /*26a0*/  @!P3 STS.64 [R131.X8], R128 ;  /* 0x000000808300b388 */ /* 0x0001e20000008a00 */
[----:B------:R-:W-:-:S11]  /*26b0*/  ISETP.GT.U32.AND P3, PT, R179, 0x3, PT ;  /* 0x00000003b300780c */ /* 0x000fd60003f64070 */
[----:B------:R-:W-:Y:S01]  /*26c0*/  BAR.SYNC.DEFER_BLOCKING 0x0 ;  /* 0x0000000000007b1d */ /* 0x000fe20000010000 */
[----:B0-----:R-:W-:Y:S01]  /*26d0*/  CS2R R128, SRZ ;  /* 0x0000000000807805 */ /* 0x001fe2000001ff00 */
[----:B------:R-:W-:Y:S01]  /*26e0*/  @!P3 IADD3 R179, R130, R179, RZ ;  /* 0x000000b382b3b210 */ /* 0x000fe20007ffe0ff */
[----:B------:R-:W-:Y:S01]  /*26f0*/  HFMA2.MMA R130, -RZ, RZ, 0, 0 ;  /* 0x00000000ff827435 */ /* 0x000fe200000001ff */
[----:B------:R-:W-:Y:S02]  /*2700*/  ISETP.NE.AND P4, PT, RZ, UR6, PT ;  /* 0x00000006ff007c0c */ /* 0x000fe4000bf85270 */
[----:B------:R-:W-:Y:S03]  /*2710*/  BSSY B0, `(.L_x_8264) ;  /* 0x0000055000007945 */ /* 0x000fe60003800000 */
[----:B------:R-:W-:-:S04]  /*2720*/  @!P3 MOV R130, R134 ;  /* 0x000000860082b202 */ /* 0x000fc80000000f00 */
[----:B------:R-:W-:Y:S01]  /*2730*/  I2F R182, R130 ;  /* 0x0000008200b67306 */ /* 0x000fe20000201400 */
[----:B------:R-:W0:Y:S04]  /*2740*/  SHFL.DOWN PT, R131, R130, 0x2, 0x1f ;  /* 0x08401f0082837f89 */ /* 0x000e2800000e0000 */
[----:B------:R1:W2:Y:S01]  /*2750*/  @!P3 LDS.64 R128, [R179.X8] ;  /* 0x00000000b380b984 */ /* 0x0002a20000008a00 */
[----:B------:R-:W-:Y:S02]  /*2760*/  LOP3.LUT P3, RZ, R177, 0x1f, R0, 0xf8, !PT ;  /* 0x0000001fb1ff7812 */ /* 0x000fe4000786f800 */
[----:B0-----:R-:W-:Y:S01]  /*2770*/  IADD3 R178, R131, R130, RZ ;  /* 0x0000008283b27210 */ /* 0x001fe20007ffe0ff */
[----:B------:R-:W-:Y:S04]  /*2780*/  I2F R184, R131 ;  /* 0x0000008300b87306 */ /* 0x000fe80000201400 */
[----:B------:R-:W0:Y:S04]  /*2790*/  SHFL.DOWN PT, R185, R178, 0x1, 0x1f ;  /* 0x08201f00b2b97f89 */ /* 0x000e2800000e0000 */
[----:B------:R-:W1:Y:S08]  /*27a0*/  I2F R180, R178 ;  /* 0x000000b200b47306 */ /* 0x000e700000201400 */
[----:B-1----:R-:W-:Y:S01]  /*27b0*/  MUFU.RCP R179, R180 ;  /* 0x000000b400b37308 */ /* 0x002fe20000001000 */
[----:B--2---:R-:W1:Y:S01]  /*27c0*/  SHFL.DOWN PT, R181, R128, 0x2, 0x1f ;  /* 0x08401f0080b57f89 */ /* 0x004e6200000e0000 */
[----:B0-----:R-:W-:-:S03]  /*27d0*/  IADD3 R130, R178, R185, RZ ;  /* 0x000000b9b2827210 */ /* 0x001fc60007ffe0ff */
[----:B------:R-:W0:Y:S03]  /*27e0*/  SHFL.DOWN PT, R176, R129, 0x2, 0x1f ;  /* 0x08401f0081b07f89 */ /* 0x000e2600000e0000 */
[----:B------:R-:W-:Y:S08]  /*27f0*/  I2F R185, R185 ;  /* 0x000000b900b97306 */ /* 0x000ff00000201400 */
[----:B------:R-:W2:Y:S01]  /*2800*/  I2F R130, R130 ;  /* 0x0000008200827306 */ /* 0x000ea20000201400 */
[----:B-1----:R-:W-:-:S02]  /*2810*/  FMUL.FTZ R183, R181, R184 ;  /* 0x000000b8b5b77220 */ /* 0x002fc40000410000 */
[----:B------:R-:W-:Y:S02]  /*2820*/  FADD.FTZ R181, -R181, R128 ;  /* 0x00000080b5b57221 */ /* 0x000fe40000010100 */
[----:B------:R-:W-:Y:S02]  /*2830*/  FFMA.FTZ R186, R182, R128, R183 ;  /* 0x00000080b6ba7223 */ /* 0x000fe400000100b7 */
[----:B------:R-:W-:Y:S01]  /*2840*/  FMUL.FTZ R181, R181, R181 ;  /* 0x000000b5b5b57220 */ /* 0x000fe20000410000 */
[----:B--2---:R-:W1:Y:S01]  /*2850*/  MUFU.RCP R131, R130 ;  /* 0x0000008200837308 */ /* 0x004e620000001000 */
[----:B------:R-:W-:Y:S02]  /*2860*/  FMUL.FTZ R183, R179, R186 ;  /* 0x000000bab3b77220 */ /* 0x000fe40000410000 */
[----:B------:R-:W-:Y:S02]  /*2870*/  FMUL.FTZ R181, R181, R182 ;  /* 0x000000b6b5b57220 */ /* 0x000fe40000410000 */
[----:B0-----:R-:W-:Y:S01]  /*2880*/  FADD.FTZ R176, R176, R129 ;  /* 0x00000081b0b07221 */ /* 0x001fe20000010000 */
[----:B------:R-:W0:Y:S01]  /*2890*/  SHFL.DOWN PT, R128, R183, 0x1, 0x1f ;  /* 0x08201f00b7807f89 */ /* 0x000e2200000e0000 */
[----:B------:R-:W-:-:S04]  /*28a0*/  FMUL.FTZ R181, R181, R184 ;  /* 0x000000b8b5b57220 */ /* 0x000fc80000410000 */
        /* <DEDUP_REMOVED lines=43> */
[----:B-----5:R-:W-:Y:S02]  /*2b60*/  FFMA.FTZ R128, R116, R129, R124 ;  /* 0x0000008174807223 */ /* 0x020fe4000001007c */
[----:B------:R-:W-:Y:S02]  /*2b70*/  FFMA.FTZ R129, R117, R130, R125 ;  /* 0x0000008275817223 */ /* 0x000fe4000001007d */
[----:B------:R-:W-:Y:S02]  /*2b80*/  FFMA.FTZ R179, R118, R179, R126 ;  /* 0x000000b376b37223 */ /* 0x000fe4000001007e */
[----:B------:R-:W-:Y:S01]  /*2b90*/  FFMA.FTZ R178, R119, R178, R127 ;  /* 0x000000b277b27223 */ /* 0x000fe2000001007f */
[----:B------:R-:W-:Y:S01]  /*2ba0*/  F2FP.BF16.PACK_AB R128, R129, R128 ;  /* 0x000000808180723e */ /* 0x000fe200000010ff */
[----:B------:R-:W-:Y:S02]  /*2bb0*/  FFMA.FTZ R130, R112, R183, R120 ;  /* 0x000000b770827223 */ /* 0x000fe40000010078 */
[----:B------:R-:W-:Y:S01]  /*2bc0*/  FFMA.FTZ R131, R113, R180, R121 ;  /* 0x000000b471837223 */ /* 0x000fe20000010079 */
[----:B------:R-:W-:Y:S01]  /*2bd0*/  MOV R180, 0x10 ;  /* 0x0000001000b47802 */ /* 0x000fe20000000f00 */
        /* <DEDUP_REMOVED lines=8> */
.L_x_8265:
[----:B------:R-:W-:Y:S05]  /*2c60*/  BSYNC B0 ;  /* 0x0000000000007941 */ /* 0x000fea0003800000 */
.L_x_8264:
        /* <DEDUP_REMOVED lines=14> */
[----:B-----5:R-:W-:Y:S01]  /*2d50*/  FFMA.FTZ R131, R89, R180, R97 ;  /* 0x000000b459837223 */ /* 0x020fe20000010061 */
        /* <DEDUP_REMOVED lines=20> */
.L_x_8267:
[----:B------:R-:W-:Y:S05]  /*2ea0*/  BSYNC B0 ;  /* 0x0000000000007941 */ /* 0x000fea0003800000 */
.L_x_8266:
        /* <DEDUP_REMOVED lines=35> */
.L_x_8269:
[----:B------:R-:W-:Y:S05]  /*30e0*/  BSYNC B0 ;  /* 0x0000000000007941 */ /* 0x000fea0003800000 */
.L_x_8268:
        /* <DEDUP_REMOVED lines=34> */
.L_x_8271:
[----:B------:R-:W-:Y:S05]  /*3310*/  BSYNC B0 ;  /* 0x0000000000007941 */ /* 0x000fea0003800000 */
.L_x_8270:
        /* <DEDUP_REMOVED lines=23> */
[----:B------:R-:W-:Y:S01]  /*3490*/  FFMA.FTZ R129, R22, R179, R30 ;  /* 0x000000b316817223 */ /* 0x000fe2000001001e */
[----:B------:R-:W-:Y:S01]  /*34a0*/  F2FP.BF16.PACK_AB R131, R176, R131 ;  /* 0x00000083b083723e */ /* 0x000fe200000010ff */
[----:B------:R-:W-:Y:S01]  /*34b0*/  FFMA.FTZ R183, R16, R183, R24 ;  /* 0x000000b710b77223 */ /* 0x000fe20000010018 */
[----:B------:R-:W-:Y:S01]  /*34c0*/  F2FP.BF16.PACK_AB R128, R177, R128 ;  /* 0x00000080b180723e */ /* 0x000fe200000010ff */
[----:B------:R-:W-:Y:S02]  /*34d0*/  FFMA.FTZ R180, R17, R180, R25 ;  /* 0x000000b411b47223 */ /* 0x000fe40000010019 */
[----:B------:R-:W-:-:S02]  /*34e0*/  FFMA.FTZ R178, R23, R178, R31 ;  /* 0x000000b217b27223 */ /* 0x000fc4000001001f */
[----:B------:R-:W-:Y:S01]  /*34f0*/  IMAD.WIDE.U32 R176, R135, R182, c[0x0][0x208] ;  /* 0x0000820087b07625 */ /* 0x000fe200078e00b6 */
[----:B------:R-:W-:Y:S02]  /*3500*/  F2FP.BF16.PACK_AB R130, R180, R183 ;  /* 0x000000b7b482723e */ /* 0x000fe400000010ff */
[----:B------:R-:W-:-:S05]  /*3510*/  F2FP.BF16.PACK_AB R129, R178, R129 ;  /* 0x00000081b281723e */ /* 0x000fca00000010ff */
[----:B------:R0:W-:Y:S02]  /*3520*/  STG.E.128 [R176.64], R128 ;  /* 0x00000080b0007986 */ /* 0x0001e4000c101d04 */
.L_x_8273:
[----:B------:R-:W-:Y:S05]  /*3530*/  BSYNC B0 ;  /* 0x0000000000007941 */ /* 0x000fea0003800000 */
.L_x_8272:
[----:B------:R-:W-:Y:S02]  /*3540*/  IADD3 R132, R132, c[0x0][0x160], RZ ;  /* 0x0000580084847a10 */ /* 0x000fe40007ffe0ff */
[----:B------:R-:W-:Y:S02]  /*3550*/  LOP3.LUT P4, RZ, R133, 0xff, RZ, 0xc0, !PT ;  /* 0x000000ff85ff7812 */ /* 0x000fe4000788c0ff */
[----:B------:R-:W-:Y:S02]  /*3560*/  ISETP.GE.AND P3, PT, R132, c[0x0][0x164], PT ;  /* 0x0000590084007a0c */ /* 0x000fe40003f66270 */
[----:B------:R-:W-:-:S11]  /*3570*/  SEL R133, RZ, 0x1, P4 ;  /* 0x00000001ff857807 */ /* 0x000fd60002000000 */
[----:B01---5:R-:W-:Y:S01]  /*3580*/  @P3 CALL.REL.NOINC `(.L_x_8274) ;  /* 0x0000001000003944 */ /* 0x023fe20003c00000 */
[----:B------:R-:W-:Y:S05]  /*3590*/  BRA `(.L_x_8275) ;  /* 0xffffd3c000007947 */ /* 0x000fea000383ffff */
.L_x_8274:
[----:B------:R-:W-:Y:S05]  /*35a0*/  EXIT ;  /* 0x000000000000794d */ /* 0x000fea0003800000 */
.L_x_8262:
[----:B------:R-:W-:Y:S01]  /*35b0*/  HFMA2.MMA R180, -RZ, RZ, 0, 5.9604644775390625e-08 ;  /* 0x00000001ffb47435 */ /* 0x000fe200000001ff */
[----:B------:R-:W-:Y:S02]  /*35c0*/  MOV R131, R128 ;  /* 0x0000008000837202 */ /* 0x000fe40000000f00 */
[----:B------:R-:W-:Y:S02]  /*35d0*/  MOV R129, 0x1f ;  /* 0x0000001f00817802 */ /* 0x000fe40000000f00 */
[----:B------:R-:W-:Y:S02]  /*35e0*/  MOV R182, 0xffffffff ;  /* 0xffffffff00b67802 */ /* 0x000fe40000000f00 */
[----:B------:R-:W-:Y:S02]  /*35f0*/  MOV R176, 0x3610 ;  /* 0x0000361000b07802 */ /* 0x000fe40000000f00 */
[----:B0----5:R-:W-:Y:S05]  /*3600*/  CALL.REL.NOINC `($__internal_36_$__cuda_sm70_shflsync_bfly_p) ;  /* 0x000008b000007944 */ /* 0x021fea0003c00000 */
[----:B01----:R-:W-:Y:S05]  /*3610*/  BRA `(.L_x_8276) ;  /* 0xffffe9c000007947 */ /* 0x003fea000383ffff */
.L_x_8263:
[----:B------:R-:W-:Y:S01]  /*3620*/  HFMA2.MMA R180, -RZ, RZ, 0, 1.1920928955078125e-07 ;  /* 0x00000002ffb47435 */ /* 0x000fe200000001ff */
[----:B------:R-:W-:Y:S02]  /*3630*/  MOV R129, 0x1f ;  /* 0x0000001f00817802 */ /* 0x000fe40000000f00 */
[----:B------:R-:W-:-:S02]  /*3640*/  MOV R182, 0xffffffff ;  /* 0xffffffff00b67802 */ /* 0x000fc40000000f00 */
[----:B------:R-:W-:Y:S02]  /*3650*/  MOV R176, 0x3670 ;  /* 0x0000367000b07802 */ /* 0x000fe40000000f00 */
[----:B01---5:R-:W-:Y:S05]  /*3660*/  CALL.REL.NOINC `($__internal_36_$__cuda_sm70_shflsync_bfly_p) ;  /* 0x0000085000007944 */ /* 0x023fea0003c00000 */
[----:B0-----:R-:W-:Y:S01]  /*3670*/  HFMA2.MMA R180, -RZ, RZ, 0, 2.384185791015625e-07 ;  /* 0x00000004ffb47435 */ /* 0x001fe200000001ff */
[----:B-1----:R-:W-:Y:S01]  /*3680*/  FADD.FTZ R131, R131, R129 ;  /* 0x0000008183837221 */ /* 0x002fe20000010000 */
[----:B------:R-:W-:Y:S02]  /*3690*/  MOV R129, 0x1f ;  /* 0x0000001f00817802 */ /* 0x000fe40000000f00 */
[----:B------:R-:W-:Y:S02]  /*36a0*/  MOV R182, 0xffffffff ;  /* 0xffffffff00b67802 */ /* 0x000fe40000000f00 */
[----:B------:R-:W-:Y:S02]  /*36b0*/  MOV R176, 0x36d0 ;  /* 0x000036d000b07802 */ /* 0x000fe40000000f00 */
[----:B------:R-:W-:Y:S05]  /*36c0*/  CALL.REL.NOINC `($__internal_36_$__cuda_sm70_shflsync_bfly_p) ;  /* 0x000007f000007944 */ /* 0x000fea0003c00000 */
[----:B0-----:R-:W-:Y:S01]  /*36d0*/  HFMA2.MMA R180, -RZ, RZ, 0, 4.76837158203125e-07 ;  /* 0x00000008ffb47435 */ /* 0x001fe200000001ff */
[----:B-1----:R-:W-:Y:S01]  /*36e0*/  FADD.FTZ R131, R131, R129 ;  /* 0x0000008183837221 */ /* 0x002fe20000010000 */
[----:B------:R-:W-:Y:S02]  /*36f0*/  MOV R129, 0x1f ;  /* 0x0000001f00817802 */ /* 0x000fe40000000f00 */
[----:B------:R-:W-:-:S02]  /*3700*/  MOV R182, 0xffffffff ;  /* 0xffffffff00b67802 */ /* 0x000fc40000000f00 */
[----:B------:R-:W-:Y:S02]  /*3710*/  MOV R176, 0x3730 ;  /* 0x0000373000b07802 */ /* 0x000fe40000000f00 */
[----:B------:R-:W-:Y:S05]  /*3720*/  CALL.REL.NOINC `($__internal_36_$__cuda_sm70_shflsync_bfly_p) ;  /* 0x0000079000007944 */ /* 0x000fea0003c00000 */
[----:B0-----:R-:W-:Y:S01]  /*3730*/  HFMA2.MMA R180, -RZ, RZ, 0, 9.5367431640625e-07 ;  /* 0x00000010ffb47435 */ /* 0x001fe200000001ff */
[----:B-1----:R-:W-:Y:S01]  /*3740*/  FADD.FTZ R131, R131, R129 ;  /* 0x0000008183837221 */ /* 0x002fe20000010000 */
[----:B------:R-:W-:Y:S02]  /*3750*/  MOV R129, 0x1f ;  /* 0x0000001f00817802 */ /* 0x000fe40000000f00 */
[----:B------:R-:W-:Y:S02]  /*3760*/  MOV R182, 0xffffffff ;  /* 0xffffffff00b67802 */ /* 0x000fe40000000f00 */
[----:B------:R-:W-:Y:S02]  /*3770*/  MOV R176, 0x3790 ;  /* 0x0000379000b07802 */ /* 0x000fe40000000f00 */
[----:B------:R-:W-:Y:S05]  /*3780*/  CALL.REL.NOINC `($__internal_36_$__cuda_sm70_shflsync_bfly_p) ;  /* 0x0000073000007944 */ /* 0x000fea0003c00000 */
[----:B-1----:R-:W-:Y:S01]  /*3790*/  FADD.FTZ R128, R131, R129 ;  /* 0x0000008183807221 */ /* 0x002fe20000010000 */
[----:B0-----:R-:W-:-:S03]  /*37a0*/  MOV R182, 0xffffffff ;  /* 0xffffffff00b67802 */ /* 0x001fc60000000f00 */
        /* <DEDUP_REMOVED lines=68> */
[----:B------:R-:W-:Y:S01]  /*3bf0*/  MOV R129, 0x1f ;  /* 0x0000001f00817802 */ /* 0x000fe20000000f00 */
        /* <DEDUP_REMOVED lines=12> */
[----:B------:R-:W-:Y:S01]  /*3cc0*/  FFMA.FTZ R131, R180, R180, R131 ;  /* 0x000000b4b4837223 */ /* 0x000fe20000010083 */
[----:B------:R-:W-:-:S03]  /*3cd0*/  HFMA2.MMA R180, -RZ, RZ, 0, 5.9604644775390625e-08 ;  /* 0x00000001ffb47435 */ /* 0x000fc600000001ff */
[----:B------:R-:W-:Y:S01]  /*3ce0*/  @P6 FFMA.FTZ R178, R176, R176, R131 ;  /* 0x000000b0b0b26223 */ /* 0x000fe20000010083 */
[----:B------:R-:W-:-:S04]  /*3cf0*/  MOV R176, 0x3d20 ;  /* 0x00003d2000b07802 */ /* 0x000fc80000000f00 */
[----:B------:R-:W-:Y:S02]  /*3d00*/  MOV R131, R178 ;  /* 0x000000b200837202 */ /* 0x000fe40000000f00 */
[----:B------:R-:W-:Y:S05]  /*3d10*/  CALL.REL.NOINC `($__internal_36_$__cuda_sm70_shflsync_bfly_p) ;  /* 0x000001a000007944 */ /* 0x000fea0003c00000 */
[----:B0-----:R-:W-:Y:S01]  /*3d20*/  HFMA2.MMA R180, -RZ, RZ, 0, 1.1920928955078125e-07 ;  /* 0x00000002ffb47435 */ /* 0x001fe200000001ff */
[----:B-1----:R-:W-:Y:S01]  /*3d30*/  FADD.FTZ R131, R178, R129 ;  /* 0x00000081b2837221 */ /* 0x002fe20000010000 */
[----:B------:R-:W-:Y:S02]  /*3d40*/  MOV R129, 0x1f ;  /* 0x0000001f00817802 */ /* 0x000fe40000000f00 */
[----:B------:R-:W-:Y:S02]  /*3d50*/  MOV R182, 0xffffffff ;  /* 0xffffffff00b67802 */ /* 0x000fe40000000f00 */
[----:B------:R-:W-:Y:S02]  /*3d60*/  MOV R176, 0x3d80 ;  /* 0x00003d8000b07802 */ /* 0x000fe40000000f00 */
[----:B------:R-:W-:Y:S05]  /*3d70*/  CALL.REL.NOINC `($__internal_36_$__cuda_sm70_shflsync_bfly_p) ;  /* 0x0000014000007944 */ /* 0x000fea0003c00000 */
[----:B0-----:R-:W-:Y:S01]  /*3d80*/  HFMA2.MMA R180, -RZ, RZ, 0, 2.384185791015625e-07 ;  /* 0x00000004ffb47435 */ /* 0x001fe200000001ff */
[----:B-1----:R-:W-:Y:S01]  /*3d90*/  FADD.FTZ R131, R131, R129 ;  /* 0x0000008183837221 */ /* 0x002fe20000010000 */
[----:B------:R-:W-:Y:S02]  /*3da0*/  MOV R129, 0x1f ;  /* 0x0000001f00817802 */ /* 0x000fe40000000f00 */
[----:B------:R-:W-:-:S02]  /*3db0*/  MOV R182, 0xffffffff ;  /* 0xffffffff00b67802 */ /* 0x000fc40000000f00 */
[----:B------:R-:W-:Y:S02]  /*3dc0*/  MOV R176, 0x3de0 ;  /* 0x00003de000b07802 */ /* 0x000fe40000000f00 */
[----:B------:R-:W-:Y:S05]  /*3dd0*/  CALL.REL.NOINC `($__internal_36_$__cuda_sm70_shflsync_bfly_p) ;  /* 0x000000e000007944 */ /* 0x000fea0003c00000 */
[----:B0-----:R-:W-:Y:S01]  /*3de0*/  HFMA2.MMA R180, -RZ, RZ, 0, 4.76837158203125e-07 ;  /* 0x00000008ffb47435 */ /* 0x001fe200000001ff */
[----:B-1----:R-:W-:Y:S01]  /*3df0*/  FADD.FTZ R131, R131, R129 ;  /* 0x0000008183837221 */ /* 0x002fe20000010000 */
[----:B------:R-:W-:Y:S02]  /*3e00*/  MOV R129, 0x1f ;  /* 0x0000001f00817802 */ /* 0x000fe40000000f00 */
[----:B------:R-:W-:Y:S02]  /*3e10*/  MOV R182, 0xffffffff ;  /* 0xffffffff00b67802 */ /* 0x000fe40000000f00 */
[----:B------:R-:W-:Y:S02]  /*3e20*/  MOV R176, 0x3e40 ;  /* 0x00003e4000b07802 */ /* 0x000fe40000000f00 */
[----:B------:R-:W-:Y:S05]  /*3e30*/  CALL.REL.NOINC `($__internal_36_$__cuda_sm70_shflsync_bfly_p) ;  /* 0x0000008000007944 */ /* 0x000fea0003c00000 */
[----:B0-----:R-:W-:Y:S01]  /*3e40*/  HFMA2.MMA R180, -RZ, RZ, 0, 9.5367431640625e-07 ;  /* 0x00000010ffb47435 */ /* 0x001fe200000001ff */
[----:B-1----:R-:W-:Y:S01]  /*3e50*/  FADD.FTZ R131, R131, R129 ;  /* 0x0000008183837221 */ /* 0x002fe20000010000 */
[----:B------:R-:W-:Y:S02]  /*3e60*/  MOV R129, 0x1f ;  /* 0x0000001f00817802 */ /* 0x000fe40000000f00 */
[----:B------:R-:W-:-:S02]  /*3e70*/  MOV R182, 0xffffffff ;  /* 0xffffffff00b67802 */ /* 0x000fc40000000f00 */
[----:B------:R-:W-:Y:S02]  /*3e80*/  MOV R176, 0x3ea0 ;  /* 0x00003ea000b07802 */ /* 0x000fe40000000f00 */
[----:B------:R-:W-:Y:S05]  /*3e90*/  CALL.REL.NOINC `($__internal_36_$__cuda_sm70_shflsync_bfly_p) ;  /* 0x0000002000007944 */ /* 0x000fea0003c00000 */
[----:B01----:R-:W-:Y:S01]  /*3ea0*/  MOV R180, R129 ;  /* 0x0000008100b47202 */ /* 0x003fe20000000f00 */
[----:B------:R-:W-:Y:S05]  /*3eb0*/  BRA `(.L_x_8277) ;  /* 0xffffe77000007947 */ /* 0x000fea000383ffff */
        .weak           $__internal_36_$__cuda_sm70_shflsync_bfly_p
        .type           $__internal_36_$__cuda_sm70_shflsync_bfly_p,@function
        .size           $__internal_36_$__cuda_sm70_shflsync_bfly_p,(.L_x_36076 - $__internal_36_$__cuda_sm70_shflsync_bfly_p)
$__internal_36_$__cuda_sm70_shflsync_bfly_p:
[----:B------:R-:W-:Y:S01]  /*3ec0*/  HFMA2.MMA R177, -RZ, RZ, 0, 0 ;  /* 0x00000000ffb17435 */ /* 0x000fe200000001ff */
[----:B------:R-:W-:Y:S04]  /*3ed0*/  WARPSYNC R182 ;  /* 0x000000b600007348 */ /* 0x000fe80003800000 */
[----:B------:R0:W1:Y:S01]  /*3ee0*/  SHFL.BFLY PT, R129, R131, R180, R129 ;  /* 0x0c0000b483817389 */ /* 0x00006200000e0081 */
[----:B------:R-:W-:Y:S05]  /*3ef0*/  RET.REL.NODEC R176 `(_ZN10layer_norm13ln_fwd_kernelINS_13Kernel_traitsIf13__nv_bfloat16S2_S2_fjLj5120ELj1ELj1ELj4ELj16ENS_18Kernel_traits_baseILj5120EfS2_S2_S2_fjLj128EEEEELb0ELb1ELb0ELb0EEEvNS_9FwdParamsE) ;  /* 0xffffc100b0007950 */ /* 0x000fea0003c3ffff */
.L_x_8278:
        /* <DEDUP_REMOVED lines=16> */
.L_x_36076:


//--------------------- .text._ZN10layer_norm13ln_fwd_kernelINS_13Kernel_traitsIf13__nv_bfloat16S2_S2_fjLj5120ELj1ELj1ELj4ELj16ENS_18Kernel_traits_baseILj5120EfS2_S2_S2_fjLj128EEEEELb0ELb1ELb0ELb1EEEvNS_9FwdParamsE --------------------------
	.section	.text._ZN10layer_norm13ln_fwd_kernelINS_13Kernel_traitsIf13__nv_bfloat16S2_S2_fjLj5120ELj1ELj1ELj4ELj16ENS_18Kernel_traits_baseILj5120EfS2_S2_S2_fjLj128EEEEELb0ELb1ELb0ELb1EEEvNS_9FwdParamsE,"ax",@progbits
	.sectioninfo	@"SHI_REGISTERS=227"
	.align	128
        .global         _ZN10layer_norm13ln_fwd_kernelINS_13Kernel_traitsIf13__nv_bfloat16S2_S2_fjLj5120ELj1ELj1ELj4ELj16ENS_18Kernel_traits_baseILj5120EfS2_S2_S2_fjLj128EEEEELb0ELb1ELb0ELb1EEEvNS_9FwdParamsE
        .type           _ZN10layer_norm13ln_fwd_kernelINS_13Kernel_traitsIf13__nv_bfloat16S2_S2_fjLj5120ELj1ELj1ELj4ELj16ENS_18Kernel_traits_baseILj5120EfS2_S2_S2_fjLj128EEEEELb0ELb1ELb0ELb1EEEvNS_9FwdParamsE,@function
        .size           _ZN10layer_norm13ln_fwd_kernelINS_13Kernel_traitsIf13__nv_bfloat16S2_S2_fjLj5120ELj1ELj1ELj4ELj16ENS_18Kernel_traits_baseILj5120EfS2_S2_S2_fjLj128EEEEELb0ELb1ELb0ELb1EEEvNS_9FwdParamsE,(.L_x_36077 - _ZN10layer_norm13ln_fwd_kernelINS_13Kernel_traitsIf13__nv_bfloat16S2_S2_fjLj5120ELj1ELj1ELj4ELj16ENS_18Kernel_traits_baseILj5120EfS2_S2_S2_fjLj128EEEEELb0ELb1ELb0ELb1EEEvNS_9FwdParamsE)
        .other          _ZN10layer_norm13ln_fwd_kernelINS_13Kernel_traitsIf13__nv_bfloat16S2_S2_fjLj5120ELj1ELj1ELj4ELj16ENS_18Kernel_traits_baseILj5120EfS2_S2_S2_fjLj128EEEEELb0ELb1ELb0ELb1EEEvNS_9FwdParamsE,@"STO_CUDA_ENTRY STV_DEFAULT"
_ZN10layer_norm13ln_fwd_kernelINS_13Kernel_traitsIf13__nv_bfloat16S2_S2_fjLj5120ELj1ELj1ELj4ELj16ENS_18Kernel_traits_baseILj5120EfS2_S2_S2_fjLj128EEEEELb0ELb1ELb0ELb1EEEvNS_9FwdParamsE:
.text._ZN10layer_norm13ln_fwd_kernelINS_13Kernel_traitsIf13__nv_bfloat16S2_S2_fjLj5120ELj1ELj1ELj4ELj16ENS_18Kernel_traits_baseILj5120EfS2_S2_S2_fjLj128EEEEELb0ELb1ELb0ELb1EEEvNS_9FwdParamsE:
        /* <DEDUP_REMOVED lines=28> */
[----:B------:R-:W-:Y:S02]  /*01c0*/  LOP3.LUT R4, R2, 0xfe0, RZ, 0xc0, !PT ;  /* 0x00000fe002047812 */ /* 0x000fe400078ec0ff */
[----:B------:R-:W-:Y:S02]  /*01d0*/  LOP3.LUT R2, R0, 0x7f, RZ, 0xc0, !PT ;  /* 0x0000007f00027812 */ /* 0x000fe400078ec0ff */
[----:B------:R-:W-:Y:S02]  /*01e0*/  IADD3 R6, P3, R4, c[0x0][0x218], RZ ;  /* 0x0000860004067a10 */ /* 0x000fe40007f7e0ff */
[----:B------:R-:W-:Y:S02]  /*01f0*/  LEA R128, P1, R2, c[0x0][0x1c8], 0x5 ;  /* 0x0000720002807a11 */ /* 0x000fe400078228ff */
[----:B------:R-:W-:Y:S02]  /*0200*/  IADD3.X R7, RZ, c[0x0][0x21c], RZ, P3, !PT ;  /* 0x00008700ff077a10 */ /* 0x000fe40001ffe4ff */
[----:B------:R-:W-:-:S02]  /*0210*/  IADD3 R4, P2, R4, c[0x0][0x1b0], RZ ;  /* 0x00006c0004047a10 */ /* 0x000fc40007f5e0ff */
[----:B------:R-:W-:Y:S01]  /*0220*/  IADD3.X R129, RZ, c[0x0][0x1cc], RZ, P1, !PT ;  /* 0x00007300ff817a10 */ /* 0x000fe20000ffe4ff */
[----:B------:R1:W5:Y:S01]  /*0230*/  @P0 LDG.E.128 R8, [R6.64] ;  /* 0x0000000406080981 */ /* 0x000362000c1e1d00 */
[----:B------:R-:W-:-:S03]  /*0240*/  IADD3.X R5, RZ, c[0x0][0x1b4], RZ, P2, !PT ;  /* 0x00006d00ff057a10 */ /* 0x000fc600017fe4ff */
        /* <DEDUP_REMOVED lines=32> */
[----:B------:R-:W-:Y:S01]  /*0450*/  SHF.L.U32 R136, R136, 0x2, RZ ;  /* 0x0000000288887819 */ /* 0x000fe200000006ff */
[----:B------:R-:W-:Y:S01]  /*0460*/  HFMA2.MMA R137, -RZ, RZ, 0, 5.9604644775390625e-08 ;  /* 0x00000001ff897435 */ /* 0x000fe200000001ff */
[----:B------:R-:W-:Y:S01]  /*0470*/  SHF.R.U32.HI R139, RZ, 0x5, R0 ;  /* 0x00000005ff8b7819 */ /* 0x000fe20000011600 */
[----:B------:R-:W-:Y:S01]  /*0480*/  ULDC.U8 UR6, c[0x0][0x1f0] ;  /* 0x00007c0000067ab9 */ /* 0x000fe20000000000 */
[----:B------:R-:W-:-:S02]  /*0490*/  LOP3.LUT R138, R0, 0x1f, RZ, 0xc0, !PT ;  /* 0x0000001f008a7812 */ /* 0x000fc400078ec0ff */
[----:B------:R-:W-:Y:S02]  /*04a0*/  LOP3.LUT R139, R139, 0x3, RZ, 0xc0, !PT ;  /* 0x000000038b8b7812 */ /* 0x000fe400078ec0ff */
[----:B------:R-:W-:Y:S02]  /*04b0*/  IADD3 R141, R136, 0x4, RZ ;  /* 0x00000004888d7810 */ /* 0x000fe40007ffe0ff */
.L_x_8282:
[----:B------:R-:W-:Y:S01]  /*04c0*/  ISETP.NE.U32.AND P1, PT, RZ, c[0x0][0x1c0], PT ;  /* 0x00007000ff007a0c */ /* 0x000fe20003f25070 */
[----:B------:R-:W-:Y:S01]  /*04d0*/  IMAD R3, R140, c[0x0][0x168], RZ ;  /* 0x00005a008c037a24 */ /* 0x000fe200078e02ff */
[----:B------:R-:W-:Y:S02]  /*04e0*/  ISETP.NE.U32.AND P0, PT, RZ, c[0x0][0x180], PT ;  /* 0x00006000ff007a0c */ /* 0x000fe40003f05070 */
[----:B------:R-:W-:Y:S02]  /*04f0*/  ISETP.NE.AND.EX P1, PT, RZ, c[0x0][0x1c4], PT, P1 ;  /* 0x00007100ff007a0c */ /* 0x000fe40003f25310 */
[----:B0-----:R-:W-:Y:S02]  /*0500*/  SHF.R.S32.HI R128, RZ, 0x1f, R3 ;  /* 0x0000001fff807819 */ /* 0x001fe40000011403 */
[----:B------:R-:W-:-:S02]  /*0510*/  ISETP.NE.AND.EX P0, PT, RZ, c[0x0][0x184], PT, P0 ;  /* 0x00006100ff007a0c */ /* 0x000fc40003f05300 */
[----:B------:R-:W-:-:S04]  /*0520*/  LEA.HI R3, R128, R3, RZ, 0x3 ;  /* 0x0000000380037211 */ /* 0x000fc800078f18ff */
[----:B------:R-:W-:Y:S02]  /*0530*/  LEA.HI.SX32 R156, R3, R2, 0x1d ;  /* 0x00000002039c7211 */ /* 0x000fe400078feaff */
[----:B------:R-:W-:Y:S02]  /*0540*/  MOV R3, 0x10 ;  /* 0x0000001000037802 */ /* 0x000fe40000000f00 */
[----:B------:R-:W-:-:S03]  /*0550*/  @P1 MOV R129, 0x2 ;  /* 0x0000000200811802 */ /* 0x000fc60000000f00 */
[----:B------:R-:W-:-:S04]  /*0560*/  IMAD.WIDE.U32 R130, R156, R3, c[0x0][0x170] ;  /* 0x00005c009c827625 */ /* 0x000fc800078e0003 */
[----:B------:R-:W-:Y:S01]  /*0570*/  @P1 IMAD.WIDE R128, R140, R129, c[0x0][0x1c0] ;  /* 0x000070008c801625 */ /* 0x000fe200078e0281 */
[----:B------:R-:W2:Y:S01]  /*0580*/  LDG.E.128 R148, [R130.64] ;  /* 0x0000000482947981 */ /* 0x000ea2000c1e1d00 */
[----:B------:R-:W-:-:S04]  /*0590*/  @P0 LEA R132, P2, R156, c[0x0][0x180], 0x4 ;  /* 0x000060009c840a11 */ /* 0x000fc800078420ff */
[----:B------:R2:W3:Y:S01]  /*05a0*/  @P1 LDG.E.U16 R128, [R128.64] ;  /* 0x0000000480801981 */ /* 0x0004e2000c1e1500 */
[----:B------:R-:W-:-:S05]  /*05b0*/  @P0 LEA.HI.X R133, R156, c[0x0][0x184], RZ, 0x4, P2 ;  /* 0x000061009c850a11 */ /* 0x000fca00010f24ff */
[----:B-1----:R0:W4:Y:S01]  /*05c0*/  @P0 LDG.E.128 R4, [R132.64] ;  /* 0x0000000484040981 */ /* 0x002122000c1e1d00 */
[----:B------:R-:W-:Y:S02]  /*05d0*/  MOV R2, 0x3f800000 ;  /* 0x3f80000000027802 */ /* 0x000fe40000000f00 */
[----:B------:R-:W-:Y:S02]  /*05e0*/  IADD3 R134, R156, 0x80, RZ ;  /* 0x000000809c867810 */ /* 0x000fe40007ffe0ff */
[--C-:B--2---:R-:W-:Y:S02]  /*05f0*/  PRMT R129, RZ, 0x5410, R148.reuse ;  /* 0x00005410ff817816 */ /* 0x104fe40000000094 */
[----:B------:R-:W-:Y:S02]  /*0600*/  PRMT R131, RZ, 0x7610, R148 ;  /* 0x00007610ff837816 */ /* 0x000fe40000000094 */
[----:B---3--:R-:W-:Y:S02]  /*0610*/  @P1 PRMT R2, RZ, 0x5410, R128 ;  /* 0x00005410ff021816 */ /* 0x008fe40000000080 */
[----:B0-----:R-:W-:-:S03]  /*0620*/  PRMT R133, RZ, 0x5410, R149 ;  /* 0x00005410ff857816 */ /* 0x001fc60000000095 */
[-C--:B------:R-:W-:Y:S02]  /*0630*/  FMUL.FTZ R129, R129, R2.reuse ;  /* 0x0000000281817220 */ /* 0x080fe40000410000 */
[----:B------:R-:W-:Y:S01]  /*0640*/  FMUL.FTZ R128, R131, R2 ;  /* 0x0000000283807220 */ /* 0x000fe20000410000 */
[----:B------:R-:W-:Y:S01]  /*0650*/  PRMT R135, RZ, 0x7610, R149 ;  /* 0x00007610ff877816 */ /* 0x000fe20000000095 */
[----:B-----5:R-:W-:Y:S01]  /*0660*/  FMUL.FTZ R148, R88, R129 ;  /* 0x0000008158947220 */ /* 0x020fe20000410000 */
[----:B------:R-:W-:Y:S01]  /*0670*/  PRMT R143, RZ, 0x5410, R150 ;  /* 0x00005410ff8f7816 */ /* 0x000fe20000000096 */
[----:B------:R-:W-:Y:S01]  /*0680*/  FMUL.FTZ R149, R89, R128 ;  /* 0x0000008059957220 */ /* 0x000fe20000410000 */
[--C-:B----4-:R-:W-:Y:S02]  /*0690*/  @P0 PRMT R129, RZ, 0x5410, R4.reuse ;  /* 0x00005410ff810816 */ /* 0x110fe40000000004 */
[----:B------:R-:W-:Y:S01]  /*06a0*/  @P0 PRMT R128, RZ, 0x7610, R4 ;  /* 0x00007610ff800816 */ /* 0x000fe20000000004 */
[-C--:B------:R-:W-:Y:S01]  /*06b0*/  FMUL.FTZ R133, R133, R2.reuse ;  /* 0x0000000285857220 */ /* 0x080fe20000410000 */
[----:B------:R-:W-:Y:S01]  /*06c0*/  PRMT R145, RZ, 0x7610, R150 ;  /* 0x00007610ff917816 */ /* 0x000fe20000000096 */
[----:B------:R-:W-:-:S02]  /*06d0*/  FMUL.FTZ R143, R143, R2 ;  /* 0x000000028f8f7220 */ /* 0x000fc40000410000 */
[----:B------:R-:W-:Y:S01]  /*06e0*/  @P0 FADD.FTZ R148, R148, R129 ;  /* 0x0000008194940221 */ /* 0x000fe20000010000 */
[----:B------:R-:W-:Y:S01]  /*06f0*/  @P0 PRMT R129, RZ, 0x5410, R5 ;  /* 0x00005410ff810816 */ /* 0x000fe20000000005 */
[----:B------:R-:W-:Y:S01]  /*0700*/  @P0 FADD.FTZ R149, R149, R128 ;  /* 0x0000008095950221 */ /* 0x000fe20000010000 */
[--C-:B------:R-:W-:Y:S01]  /*0710*/  PRMT R147, RZ, 0x5410, R151.reuse ;  /* 0x00005410ff937816 */ /* 0x100fe20000000097 */
[----:B------:R-:W-:Y:S01]  /*0720*/  FMUL.FTZ R150, R90, R133 ;  /* 0x000000855a967220 */ /* 0x000fe20000410000 */
[----:B------:R-:W-:Y:S01]  /*0730*/  PRMT R131, RZ, 0x7610, R151 ;  /* 0x00007610ff837816 */ /* 0x000fe20000000097 */
[----:B------:R-:W-:Y:S01]  /*0740*/  FMUL.FTZ R151, R92, R143 ;  /* 0x0000008f5c977220 */ /* 0x000fe20000410000 */
[--C-:B------:R-:W-:Y:S01]  /*0750*/  @P0 PRMT R128, RZ, 0x5410, R6.reuse ;  /* 0x00005410ff800816 */ /* 0x100fe20000000006 */
[----:B------:R-:W-:Y:S02]  /*0760*/  FMUL.FTZ R152, R145, R2 ;  /* 0x0000000291987220 */ /* 0x000fe40000410000 */
[----:B------:R-:W-:Y:S01]  /*0770*/  @P0 FADD.FTZ R150, R150, R129 ;  /* 0x0000008196960221 */ /* 0x000fe20000010000 */
[----:B------:R-:W-:Y:S01]  /*0780*/  @P0 PRMT R129, RZ, 0x7610, R6 ;  /* 0x00007610ff810816 */ /* 0x000fe20000000006 */
[----:B------:R-:W-:-:S02]  /*0790*/  @P0 FADD.FTZ R151, R151, R128 ;  /* 0x0000008097970221 */ /* 0x000fc40000010000 */
[----:B------:R-:W-:Y:S02]  /*07a0*/  FMUL.FTZ R152, R93, R152 ;  /* 0x000000985d987220 */ /* 0x000fe40000410000 */
[-C--:B------:R-:W-:Y:S02]  /*07b0*/  FMUL.FTZ R128, R135, R2.reuse ;  /* 0x0000000287807220 */ /* 0x080fe40000410000 */
[-C--:B------:R-:W-:Y:S02]  /*07c0*/  FMUL.FTZ R147, R147, R2.reuse ;  /* 0x0000000293937220 */ /* 0x080fe40000410000 */
[----:B------:R-:W-:Y:S01]  /*07d0*/  FMUL.FTZ R154, R131, R2 ;  /* 0x00000002839a7220 */ /* 0x000fe20000410000 */
[----:B------:R-:W-:Y:S01]  /*07e0*/  @P0 PRMT R130, RZ, 0x5410, R7 ;  /* 0x00005410ff820816 */ /* 0x000fe20000000007 */
[----:B------:R-:W-:Y:S01]  /*07f0*/  @P0 FADD.FTZ R152, R152, R129 ;  /* 0x0000008198980221 */ /* 0x000fe20000010000 */
[----:B------:R-:W-:Y:S01]  /*0800*/  @P0 PRMT R129, RZ, 0x7610, R7 ;  /* 0x00007610ff810816 */ /* 0x000fe20000000007 */
[----:B------:R-:W-:Y:S01]  /*0810*/  FMUL.FTZ R155, R91, R128 ;  /* 0x000000805b9b7220 */ /* 0x000fe20000410000 */
[----:B------:R-:W-:Y:S01]  /*0820*/  @P0 PRMT R128, RZ, 0x7610, R5 ;  /* 0x00007610ff800816 */ /* 0x000fe20000000005 */
[----:B------:R-:W-:-:S02]  /*0830*/  FMUL.FTZ R153, R94, R147 ;  /* 0x000000935e997220 */ /* 0x000fc40000410000 */
[----:B------:R-:W-:Y:S02]  /*0840*/  FMUL.FTZ R154, R95, R154 ;  /* 0x0000009a5f9a7220 */ /* 0x000fe40000410000 */
[----:B------:R-:W-:Y:S01]  /*0850*/  @P0 FADD.FTZ R153, R153, R130 ;  /* 0x0000008299990221 */ /* 0x000fe20000010000 */
[----:B------:R-:W-:Y:S01]  /*0860*/  LEA R130, P1, R156, c[0x0][0x188], 0x4 ;  /* 0x000062009c827a11 */ /* 0x000fe200078220ff */
[----:B------:R-:W-:Y:S02]  /*0870*/  @P0 FADD.FTZ R154, R154, R129 ;  /* 0x000000819a9a0221 */ /* 0x000fe40000010000 */
[----:B------:R-:W-:Y:S01]  /*0880*/  @P0 FADD.FTZ R155, R155, R128 ;  /* 0x000000809b9b0221 */ /* 0x000fe20000010000 */
[----:B------:R-:W-:Y:S01]  /*0890*/  LEA.HI.X R131, R156, c[0x0][0x18c], RZ, 0x4, P1 ;  /* 0x000063009c837a11 */ /* 0x000fe200008f24ff */
[----:B------:R-:W-:Y:S01]  /*08a0*/  IMAD.WIDE.U32 R128, R134, R3, c[0x0][0x170] ;  /* 0x00005c0086807625 */ /* 0x000fe200078e0003 */
[----:B------:R-:W-:Y:S02]  /*08b0*/  F2FP.BF16.PACK_AB R147, R154, R153 ;  /* 0x000000999a93723e */ /* 0x000fe400000010ff */
[----:B------:R-:W-:-:S02]  /*08c0*/  F2FP.BF16.PACK_AB R146, R152, R151 ;  /* 0x000000979892723e */ /* 0x000fc400000010ff */
[----:B------:R-:W-:Y:S02]  /*08d0*/  F2FP.BF16.PACK_AB R145, R155, R150 ;  /* 0x000000969b91723e */ /* 0x000fe400000010ff */
[----:B------:R-:W-:Y:S02]  /*08e0*/  F2FP.BF16.PACK_AB R144, R149, R148 ;  /* 0x000000949590723e */ /* 0x000fe400000010ff */
[----:B------:R-:W-:-:S03]  /*08f0*/  @P0 LEA R132, P1, R134, c[0x0][0x180], 0x4 ;  /* 0x0000600086840a11 */ /* 0x000fc600078220ff */
[----:B------:R0:W-:Y:S01]  /*0900*/  STG.E.128 [R130.64], R144 ;  /* 0x0000009082007986 */ /* 0x0001e2000c101d04 */
[----:B------:R-:W-:-:S03]  /*0910*/  @P0 LEA.HI.X R133, R134, c[0x0][0x184], RZ, 0x4, P1 ;  /* 0x0000610086850a11 */ /* 0x000fc600008f24ff */
[----:B------:R-:W2:Y:S04]  /*0920*/  LDG.E.128 R160, [R128.64] ;  /* 0x0000000480a07981 */ /* 0x000ea8000c1e1d00 */
[----:B------:R1:W3:Y:S01]  /*0930*/  @P0 LDG.E.128 R4, [R132.64] ;  /* 0x0000000484040981 */ /* 0x0002e2000c1e1d00 */
[----:B------:R-:W-:Y:S02]  /*0940*/  IADD3 R174, R156, 0x100, RZ ;  /* 0x000001009cae7810 */ /* 0x000fe40007ffe0ff */
[----:B0-----:R-:W-:Y:S02]  /*0950*/  SHF.R.U32.HI R144, RZ, 0x1c, R134 ;  /* 0x0000001cff907819 */ /* 0x001fe40000011686 */
[----:B--2---:R-:W-:Y:S02]  /*0960*/  PRMT R129, RZ, 0x5410, R160 ;  /* 0x00005410ff817816 */ /* 0x004fe400000000a0 */
[----:B-1----:R-:W-:-:S03]  /*0970*/  PRMT R133, RZ, 0x5410, R161 ;  /* 0x00005410ff857816 */ /* 0x002fc600000000a1 */
[-C--:B------:R-:W-:Y:S01]  /*0980*/  FMUL.FTZ R157, R129, R2.reuse ;  /* 0x00000002819d7220 */ /* 0x080fe20000410000 */
[----:B---3--:R-:W-:Y:S01]  /*0990*/  @P0 PRMT R128, RZ, 0x5410, R4 ;  /* 0x00005410ff800816 */ /* 0x008fe20000000004 */
[-C--:B------:R-:W-:Y:S02]  /*09a0*/  FMUL.FTZ R133, R133, R2.reuse ;  /* 0x0000000285857220 */ /* 0x080fe40000410000 */
[----:B------:R-:W-:Y:S01]  /*09b0*/  FMUL.FTZ R157, R96, R157 ;  /* 0x0000009d609d7220 */ /* 0x000fe20000410000 */
[--C-:B------:R-:W-:Y:S01]  /*09c0*/  PRMT R143, RZ, 0x5410, R162.reuse ;  /* 0x00005410ff8f7816 */ /* 0x100fe200000000a2 */
[----:B------:R-:W-:Y:S02]  /*09d0*/  FMUL.FTZ R159, R98, R133 ;  /* 0x00000085629f7220 */ /* 0x000fe40000410000 */
[----:B------:R-:W-:Y:S01]  /*09e0*/  @P0 FADD.FTZ R157, R128, R157 ;  /* 0x0000009d809d0221 */ /* 0x000fe20000010000 */
[----:B------:R-:W-:Y:S02]  /*09f0*/  @P0 PRMT R128, RZ, 0x5410, R5 ;  /* 0x00005410ff800816 */ /* 0x000fe40000000005 */
[----:B------:R-:W-:Y:S01]  /*0a00*/  PRMT R129, RZ, 0x7610, R162 ;  /* 0x00007610ff817816 */ /* 0x000fe200000000a2 */
[-C--:B------:R-:W-:Y:S01]  /*0a10*/  FMUL.FTZ R143, R143, R2.reuse ;  /* 0x000000028f8f7220 */ /* 0x080fe20000410000 */
[----:B------:R-:W-:Y:S01]  /*0a20*/  PRMT R145, RZ, 0x5410, R163 ;  /* 0x00005410ff917816 */ /* 0x000fe200000000a3 */
[----:B------:R-:W-:Y:S01]  /*0a30*/  @P0 FADD.FTZ R159, R128, R159 ;  /* 0x0000009f809f0221 */ /* 0x000fe20000010000 */
[----:B------:R-:W-:Y:S01]  /*0a40*/  PRMT R131, RZ, 0x7610, R160 ;  /* 0x00007610ff837816 */ /* 0x000fe200000000a0 */
[-C--:B------:R-:W-:Y:S01]  /*0a50*/  FMUL.FTZ R128, R129, R2.reuse ;  /* 0x0000000281807220 */ /* 0x080fe20000410000 */
[----:B------:R-:W-:Y:S01]  /*0a60*/  @P0 PRMT R129, RZ, 0x5410, R6 ;  /* 0x00005410ff810816 */ /* 0x000fe20000000006 */
[----:B------:R-:W-:Y:S01]  /*0a70*/  FMUL.FTZ R160, R100, R143 ;  /* 0x0000008f64a07220 */ /* 0x000fe20000410000 */
[----:B------:R-:W-:Y:S01]  /*0a80*/  PRMT R147, RZ, 0x7610, R163 ;  /* 0x00007610ff937816 */ /* 0x000fe200000000a3 */
[----:B------:R-:W-:Y:S01]  /*0a90*/  FMUL.FTZ R145, R145, R2 ;  /* 0x0000000291917220 */ /* 0x000fe20000410000 */
[----:B------:R-:W-:Y:S01]  /*0aa0*/  PRMT R135, RZ, 0x7610, R161 ;  /* 0x00007610ff877816 */ /* 0x000fe200000000a1 */
[----:B------:R-:W-:Y:S01]  /*0ab0*/  @P0 FADD.FTZ R160, R129, R160 ;  /* 0x000000a081a00221 */ /* 0x000fe20000010000 */
[----:B------:R-:W-:Y:S01]  /*0ac0*/  @P0 PRMT R129, RZ, 0x5410, R7 ;  /* 0x00005410ff810816 */ /* 0x000fe20000000007 */
[----:B------:R-:W-:-:S02]  /*0ad0*/  FMUL.FTZ R161, R101, R128 ;  /* 0x0000008065a17220 */ /* 0x000fc40000410000 */
        /* <DEDUP_REMOVED lines=9> */
[----:B------:R-:W-:Y:S01]  /*0b70*/  FMUL.FTZ R158, R97, R158 ;  /* 0x0000009e619e7220 */ /* 0x000fe20000410000 */
[----:B------:R-:W-:Y:S01]  /*0b80*/  @P0 PRMT R129, RZ, 0x7610, R5 ;  /* 0x00007610ff810816 */ /* 0x000fe20000000005 */
[----:B------:R-:W-:Y:S01]  /*0b90*/  FMUL.FTZ R164, R99, R164 ;  /* 0x000000a463a47220 */ /* 0x000fe20000410000 */
[----:B------:R-:W-:Y:S01]  /*0ba0*/  SHF.L.U32 R145, R134, 0x4, RZ ;  /* 0x0000000486917819 */ /* 0x000fe200000006ff */
[----:B------:R-:W-:-:S02]  /*0bb0*/  @P0 FADD.FTZ R158, R131, R158 ;  /* 0x0000009e839e0221 */ /* 0x000fc40000010000 */
[----:B------:R-:W-:Y:S01]  /*0bc0*/  @P0 FADD.FTZ R161, R130, R161 ;  /* 0x000000a182a10221 */ /* 0x000fe20000010000 */
[----:B------:R-:W-:Y:S01]  /*0bd0*/  IADD3 R142, P1, R145, c[0x0][0x188], RZ ;  /* 0x00006200918e7a10 */ /* 0x000fe20007f3e0ff */
[----:B------:R-:W-:Y:S02]  /*0be0*/  @P0 FADD.FTZ R163, R128, R163 ;  /* 0x000000a380a30221 */ /* 0x000fe40000010000 */
[----:B------:R-:W-:Y:S01]  /*0bf0*/  @P0 FADD.FTZ R164, R129, R164 ;  /* 0x000000a481a40221 */ /* 0x000fe20000010000 */
[----:B------:R-:W-:Y:S01]  /*0c00*/  IADD3.X R143, R144, c[0x0][0x18c], RZ, P1, !PT ;  /* 0x00006300908f7a10 */ /* 0x000fe20000ffe4ff */
[----:B------:R-:W-:Y:S01]  /*0c10*/  IMAD.WIDE.U32 R128, R174, R3, c[0x0][0x170] ;  /* 0x00005c00ae807625 */ /* 0x000fe200078e0003 */
[----:B------:R-:W-:Y:S02]  /*0c20*/  F2FP.BF16.PACK_AB R135, R163, R162 ;  /* 0x000000a2a387723e */ /* 0x000fe400000010ff */
[----:B------:R-:W-:Y:S02]  /*0c30*/  F2FP.BF16.PACK_AB R134, R161, R160 ;  /* 0x000000a0a186723e */ /* 0x000fe400000010ff */
[----:B------:R-:W-:-:S02]  /*0c40*/  F2FP.BF16.PACK_AB R133, R164, R159 ;  /* 0x0000009fa485723e */ /* 0x000fc400000010ff */
[----:B------:R-:W-:Y:S02]  /*0c50*/  F2FP.BF16.PACK_AB R132, R158, R157 ;  /* 0x0000009d9e84723e */ /* 0x000fe400000010ff */
[----:B------:R-:W-:-:S03]  /*0c60*/  @P0 LEA R146, P1, R174, c[0x0][0x180], 0x4 ;  /* 0x00006000ae920a11 */ /* 0x000fc600078220ff */
[----:B------:R0:W-:Y:S01]  /*0c70*/  STG.E.128 [R142.64], R132 ;  /* 0x000000848e007986 */ /* 0x0001e2000c101d04 */
[----:B------:R-:W-:-:S03]  /*0c80*/  @P0 LEA.HI.X R147, R174, c[0x0][0x184], RZ, 0x4, P1 ;  /* 0x00006100ae930a11 */ /* 0x000fc600008f24ff */
[----:B------:R-:W2:Y:S04]  /*0c90*/  LDG.E.128 R128, [R128.64] ;  /* 0x0000000480807981 */ /* 0x000ea8000c1e1d00 */
[----:B------:R1:W3:Y:S01]  /*0ca0*/  @P0 LDG.E.128 R4, [R146.64] ;  /* 0x0000000492040981 */ /* 0x0002e2000c1e1d00 */
[----:B------:R-:W-:Y:S02]  /*0cb0*/  IADD3 R182, R156, 0x180, RZ ;  /* 0x000001809cb67810 */ /* 0x000fe40007ffe0ff */
[----:B0-----:R-:W-:-:S04]  /*0cc0*/  SHF.L.U32 R142, R174, 0x4, RZ ;  /* 0x00000004ae8e7819 */ /* 0x001fc800000006ff */
[----:B-1----:R-:W-:Y:S02]  /*0cd0*/  IADD3 R146, P1, R142, c[0x0][0x188], RZ ;  /* 0x000062008e927a10 */ /* 0x002fe40007f3e0ff */
[----:B--2---:R-:W-:Y:S02]  /*0ce0*/  PRMT R133, RZ, 0x5410, R128 ;  /* 0x00005410ff857816 */ /* 0x004fe40000000080 */
[----:B------:R-:W-:-:S03]  /*0cf0*/  PRMT R143, RZ, 0x5410, R129 ;  /* 0x00005410ff8f7816 */ /* 0x000fc60000000081 */
[-C--:B------:R-:W-:Y:S01]  /*0d00*/  FMUL.FTZ R165, R133, R2.reuse ;  /* 0x0000000285a57220 */ /* 0x080fe20000410000 */
[----:B------:R-:W-:Y:S02]  /*0d10*/  PRMT R135, RZ, 0x7610, R128 ;  /* 0x00007610ff877816 */ /* 0x000fe40000000080 */
[----:B---3--:R-:W-:Y:S01]  /*0d20*/  @P0 PRMT R128, RZ, 0x5410, R4 ;  /* 0x00005410ff800816 */ /* 0x008fe20000000004 */
[----:B------:R-:W-:Y:S02]  /*0d30*/  FMUL.FTZ R165, R104, R165 ;  /* 0x000000a568a57220 */ /* 0x000fe40000410000 */
[-C--:B------:R-:W-:Y:S02]  /*0d40*/  FMUL.FTZ R143, R143, R2.reuse ;  /* 0x000000028f8f7220 */ /* 0x080fe40000410000 */
[----:B------:R-:W-:Y:S01]  /*0d50*/  @P0 FADD.FTZ R165, R128, R165 ;  /* 0x000000a580a50221 */ /* 0x000fe20000010000 */
[----:B------:R-:W-:Y:S01]  /*0d60*/  @P0 PRMT R128, RZ, 0x5410, R5 ;  /* 0x00005410ff800816 */ /* 0x000fe20000000005 */
[----:B------:R-:W-:Y:S01]  /*0d70*/  FMUL.FTZ R168, R135, R2 ;  /* 0x0000000287a87220 */ /* 0x000fe20000410000 */
[----:B------:R-:W-:Y:S01]  /*0d80*/  PRMT R133, RZ, 0x7610, R130 ;  /* 0x00007610ff857816 */ /* 0x000fe20000000082 */
[----:B------:R-:W-:Y:S01]  /*0d90*/  FMUL.FTZ R167, R106, R143 ;  /* 0x0000008f6aa77220 */ /* 0x000fe20000410000 */
[----:B------:R-:W-:-:S02]  /*0da0*/  PRMT R169, RZ, 0x5410, R131 ;  /* 0x00005410ffa97816 */ /* 0x000fc40000000083 */
[----:B------:R-:W-:Y:S01]  /*0db0*/  PRMT R171, RZ, 0x7610, R131 ;  /* 0x00007610ffab7816 */ /* 0x000fe20000000083 */
[----:B------:R-:W-:Y:S01]  /*0dc0*/  FMUL.FTZ R168, R105, R168 ;  /* 0x000000a869a87220 */ /* 0x000fe20000410000 */
[----:B------:R-:W-:Y:S01]  /*0dd0*/  @P0 PRMT R131, RZ, 0x7610, R4 ;  /* 0x00007610ff830816 */ /* 0x000fe20000000004 */
[----:B------:R-:W-:Y:S02]  /*0de0*/  @P0 FADD.FTZ R167, R128, R167 ;  /* 0x000000a780a70221 */ /* 0x000fe40000010000 */
[-C--:B------:R-:W-:Y:S01]  /*0df0*/  FMUL.FTZ R128, R133, R2.reuse ;  /* 0x0000000285807220 */ /* 0x080fe20000410000 */
[----:B------:R-:W-:Y:S01]  /*0e00*/  PRMT R129, RZ, 0x7610, R129 ;  /* 0x00007610ff817816 */ /* 0x000fe20000000081 */
[----:B------:R-:W-:Y:S01]  /*0e10*/  @P0 FADD.FTZ R168, R131, R168 ;  /* 0x000000a883a80221 */ /* 0x000fe20000010000 */
[----:B------:R-:W-:Y:S01]  /*0e20*/  PRMT R147, RZ, 0x5410, R130 ;  /* 0x00005410ff937816 */ /* 0x000fe20000000082 */
[----:B------:R-:W-:Y:S02]  /*0e30*/  FMUL.FTZ R131, R169, R2 ;  /* 0x00000002a9837220 */ /* 0x000fe40000410000 */
[----:B------:R-:W-:-:S02]  /*0e40*/  FMUL.FTZ R169, R109, R128 ;  /* 0x000000806da97220 */ /* 0x000fc40000410000 */
[-C--:B------:R-:W-:Y:S02]  /*0e50*/  FMUL.FTZ R128, R171, R2.reuse ;  /* 0x00000002ab807220 */ /* 0x080fe40000410000 */
[-C--:B------:R-:W-:Y:S02]  /*0e60*/  FMUL.FTZ R147, R147, R2.reuse ;  /* 0x0000000293937220 */ /* 0x080fe40000410000 */
[----:B------:R-:W-:Y:S01]  /*0e70*/  FMUL.FTZ R172, R129, R2 ;  /* 0x0000000281ac7220 */ /* 0x000fe20000410000 */
[--C-:B------:R-:W-:Y:S01]  /*0e80*/  @P0 PRMT R133, RZ, 0x5410, R6.reuse ;  /* 0x00005410ff850816 */ /* 0x100fe20000000006 */
[----:B------:R-:W-:Y:S01]  /*0e90*/  FMUL.FTZ R170, R110, R131 ;  /* 0x000000836eaa7220 */ /* 0x000fe20000410000 */
[----:B------:R-:W-:Y:S01]  /*0ea0*/  @P0 PRMT R130, RZ, 0x7610, R6 ;  /* 0x00007610ff820816 */ /* 0x000fe20000000006 */
[----:B------:R-:W-:Y:S01]  /*0eb0*/  FMUL.FTZ R171, R111, R128 ;  /* 0x000000806fab7220 */ /* 0x000fe20000410000 */
[--C-:B------:R-:W-:Y:S01]  /*0ec0*/  @P0 PRMT R131, RZ, 0x5410, R7.reuse ;  /* 0x00005410ff830816 */ /* 0x100fe20000000007 */
[----:B------:R-:W-:Y:S01]  /*0ed0*/  FMUL.FTZ R166, R108, R147 ;  /* 0x000000936ca67220 */ /* 0x000fe20000410000 */
[----:B------:R-:W-:Y:S01]  /*0ee0*/  @P0 PRMT R128, RZ, 0x7610, R7 ;  /* 0x00007610ff800816 */ /* 0x000fe20000000007 */
[----:B------:R-:W-:Y:S01]  /*0ef0*/  FMUL.FTZ R172, R107, R172 ;  /* 0x000000ac6bac7220 */ /* 0x000fe20000410000 */
[----:B------:R-:W-:Y:S01]  /*0f00*/  @P0 PRMT R129, RZ, 0x7610, R5 ;  /* 0x00007610ff810816 */ /* 0x000fe20000000005 */
[----:B------:R-:W-:Y:S01]  /*0f10*/  @P0 FADD.FTZ R166, R133, R166 ;  /* 0x000000a685a60221 */ /* 0x000fe20000010000 */
[----:B------:R-:W-:Y:S01]  /*0f20*/  SHF.R.U32.HI R143, RZ, 0x1c, R174 ;  /* 0x0000001cff8f7819 */ /* 0x000fe200000116ae */
[----:B------:R-:W-:-:S02]  /*0f30*/  @P0 FADD.FTZ R169, R130, R169 ;  /* 0x000000a982a90221 */ /* 0x000fc40000010000 */
[----:B------:R-:W-:Y:S02]  /*0f40*/  @P0 FADD.FTZ R170, R131, R170 ;  /* 0x000000aa83aa0221 */ /* 0x000fe40000010000 */
        /* <DEDUP_REMOVED lines=12> */
[----:B------:R-:W3:Y:S01]  /*1010*/  @P0 LDG.E.128 R4, [R174.64] ;  /* 0x00000004ae040981 */ /* 0x000ee2000c1e1d00 */
[----:B------:R-:W-:Y:S02]  /*1020*/  IADD3 R186, R156, 0x200, RZ ;  /* 0x000002009cba7810 */ /* 0x000fe40007ffe0ff */
[----:B0-----:R-:W-:Y:S01]  /*1030*/  SHF.L.U32 R146, R182, 0x4, RZ ;  /* 0x00000004b6927819 */ /* 0x001fe200000006ff */
[----:B------:R-:W-:Y:S01]  /*1040*/  FADD.FTZ R156, RZ, R148 ;  /* 0x00000094ff9c7221 */ /* 0x000fe20000010000 */
[----:B--2---:R-:W-:Y:S02]  /*1050*/  PRMT R129, RZ, 0x5410, R132 ;  /* 0x00005410ff817816 */ /* 0x004fe40000000084 */
[----:B------:R-:W-:-:S03]  /*1060*/  PRMT R147, RZ, 0x5410, R133 ;  /* 0x00005410ff937816 */ /* 0x000fc60000000085 */
        /* <DEDUP_REMOVED lines=9> */
[----:B------:R-:W-:Y:S01]  /*1100*/  FMUL.FTZ R177, R177, R2 ;  /* 0x00000002b1b17220 */ /* 0x000fe20000410000 */
[----:B------:R-:W-:Y:S01]  /*1110*/  PRMT R179, RZ, 0x5410, R135 ;  /* 0x00005410ffb37816 */ /* 0x000fe20000000087 */
[----:B------:R-:W-:-:S02]  /*1120*/  @P0 FADD.FTZ R175, R128, R175 ;  /* 0x000000af80af0221 */ /* 0x000fc40000010000 */
[-C--:B------:R-:W-:Y:S01]  /*1130*/  FMUL.FTZ R128, R129, R2.reuse ;  /* 0x0000000281807220 */ /* 0x080fe20000410000 */
[----:B------:R-:W-:Y:S01]  /*1140*/  @P0 PRMT R129, RZ, 0x5410, R6 ;  /* 0x00005410ff810816 */ /* 0x000fe20000000006 */
[----:B------:R-:W-:Y:S01]  /*1150*/  FMUL.FTZ R176, R116, R177 ;  /* 0x000000b174b07220 */ /* 0x000fe20000410000 */
[----:B------:R-:W-:Y:S01]  /*1160*/  PRMT R135, RZ, 0x7610, R135 ;  /* 0x00007610ff877816 */ /* 0x000fe20000000087 */
[----:B------:R-:W-:Y:S01]  /*1170*/  FMUL.FTZ R179, R179, R2 ;  /* 0x00000002b3b37220 */ /* 0x000fe20000410000 */
[----:B------:R-:W-:Y:S01]  /*1180*/  PRMT R131, RZ, 0x7610, R132 ;  /* 0x00007610ff837816 */ /* 0x000fe20000000084 */
[----:B------:R-:W-:Y:S01]  /*1190*/  @P0 FADD.FTZ R176, R129, R176 ;  /* 0x000000b081b00221 */ /* 0x000fe20000010000 */
[----:B------:R-:W-:Y:S01]  /*11a0*/  PRMT R133, RZ, 0x7610, R133 ;  /* 0x00007610ff857816 */ /* 0x000fe20000000085 */
[----:B------:R-:W-:Y:S01]  /*11b0*/  FMUL.FTZ R177, R117, R128 ;  /* 0x0000008075b17220 */ /* 0x000fe20000410000 */
[----:B------:R-:W-:Y:S01]  /*11c0*/  @P0 PRMT R129, RZ, 0x5410, R7 ;  /* 0x00005410ff810816 */ /* 0x000fe20000000007 */
[----:B------:R-:W-:-:S02]  /*11d0*/  FMUL.FTZ R178, R118, R179 ;  /* 0x000000b376b27220 */ /* 0x000fc40000410000 */
        /* <DEDUP_REMOVED lines=11> */
[----:B------:R-:W-:Y:S01]  /*1290*/  SHF.R.U32.HI R147, RZ, 0x1c, R182 ;  /* 0x0000001cff937819 */ /* 0x000fe200000116b6 */
[----:B------:R-:W-:Y:S01]  /*12a0*/  @P0 FADD.FTZ R174, R131, R174 ;  /* 0x000000ae83ae0221 */ /* 0x000fe20000010000 */
[----:B------:R-:W-:Y:S01]  /*12b0*/  IADD3 R182, P1, R146, c[0x0][0x188], RZ ;  /* 0x0000620092b67a10 */ /* 0x000fe20007f3e0ff */
[----:B------:R-:W-:-:S02]  /*12c0*/  @P0 FADD.FTZ R177, R130, R177 ;  /* 0x000000b182b10221 */ /* 0x000fc40000010000 */
[----:B------:R-:W-:Y:S02]  /*12d0*/  @P0 FADD.FTZ R179, R128, R179 ;  /* 0x000000b380b30221 */ /* 0x000fe40000010000 */
[----:B------:R-:W-:Y:S01]  /*12e0*/  @P0 FADD.FTZ R180, R129, R180 ;  /* 0x000000b481b40221 */ /* 0x000fe20000010000 */
[----:B------:R-:W-:Y:S01]  /*12f0*/  IADD3.X R183, R147, c[0x0][0x18c], RZ, P1, !PT ;  /* 0x0000630093b77a10 */ /* 0x000fe20000ffe4ff */
[----:B------:R-:W-:Y:S01]  /*1300*/  IMAD.WIDE.U32 R132, R186, R3, c[0x0][0x170] ;  /* 0x00005c00ba847625 */ /* 0x000fe200078e0003 */
[----:B------:R-:W-:Y:S02]  /*1310*/  F2FP.BF16.PACK_AB R131, R179, R178 ;  /* 0x000000b2b383723e */ /* 0x000fe400000010ff */
        /* <DEDUP_REMOVED lines=8> */
[----:B------:R-:W-:-:S04]  /*13a0*/  FADD.FTZ R3, R156, R149 ;  /* 0x000000959c037221 */ /* 0x000fc80000010000 */
[----:B------:R-:W-:-:S04]  /*13b0*/  FADD.FTZ R156, R3, R150 ;  /* 0x00000096039c7221 */ /* 0x000fc80000010000 */
[----:B------:R-:W-:-:S04]  /*13c0*/  FADD.FTZ R156, R156, R155 ;  /* 0x0000009b9c9c7221 */ /* 0x000fc80000010000 */
[----:B------:R-:W-:-:S04]  /*13d0*/  FADD.FTZ R3, R156, R151 ;  /* 0x000000979c037221 */ /* 0x000fc80000010000 */
[----:B------:R-:W-:-:S04]  /*13e0*/  FADD.FTZ R156, R3, R152 ;  /* 0x00000098039c7221 */ /* 0x000fc80000010000 */
        /* <DEDUP_REMOVED lines=18> */
[--C-:B--2---:R-:W-:Y:S02]  /*1510*/  PRMT R185, RZ, 0x5410, R135.reuse ;  /* 0x00005410ffb97816 */ /* 0x104fe40000000087 */
[----:B------:R-:W-:Y:S02]  /*1520*/  PRMT R135, RZ, 0x7610, R135 ;  /* 0x00007610ff877816 */ /* 0x000fe40000000087 */
[--C-:B------:R-:W-:Y:S02]  /*1530*/  PRMT R129, RZ, 0x7610, R132.reuse ;  /* 0x00007610ff817816 */ /* 0x100fe40000000084 */
[----:B------:R-:W-:Y:S01]  /*1540*/  PRMT R3, RZ, 0x5410, R132 ;  /* 0x00005410ff037816 */ /* 0x000fe20000000084 */
[-C--:B------:R-:W-:Y:S02]  /*1550*/  FMUL.FTZ R132, R135, R2.reuse ;  /* 0x0000000287847220 */ /* 0x080fe40000410000 */
[----:B------:R-:W-:Y:S01]  /*1560*/  FMUL.FTZ R128, R129, R2 ;  /* 0x0000000281807220 */ /* 0x000fe20000410000 */
[----:B---3--:R-:W-:Y:S01]  /*1570*/  @P0 PRMT R129, RZ, 0x7610, R7 ;  /* 0x00007610ff810816 */ /* 0x008fe20000000007 */
[----:B------:R-:W-:Y:S01]  /*1580*/  FMUL.FTZ R132, R127, R132 ;  /* 0x000000847f847220 */ /* 0x000fe20000410000 */
[----:B------:R-:W-:-:S02]  /*1590*/  PRMT R131, RZ, 0x5410, R133 ;  /* 0x00005410ff837816 */ /* 0x000fc40000000085 */
[----:B------:R-:W-:Y:S01]  /*15a0*/  PRMT R133, RZ, 0x7610, R133 ;  /* 0x00007610ff857816 */ /* 0x000fe20000000085 */
[----:B------:R-:W-:Y:S01]  /*15b0*/  @P0 FADD.FTZ R132, R129, R132 ;  /* 0x0000008481840221 */ /* 0x000fe20000010000 */
[--C-:B------:R-:W-:Y:S02]  /*15c0*/  PRMT R181, RZ, 0x5410, R134.reuse ;  /* 0x00005410ffb57816 */ /* 0x100fe40000000086 */
[----:B------:R-:W-:Y:S01]  /*15d0*/  PRMT R183, RZ, 0x7610, R134 ;  /* 0x00007610ffb77816 */ /* 0x000fe20000000086 */
[----:B------:R-:W-:Y:S02]  /*15e0*/  FADD.FTZ R129, R156, R173 ;  /* 0x000000ad9c817221 */ /* 0x000fe40000010000 */
[-C--:B------:R-:W-:Y:S02]  /*15f0*/  FMUL.FTZ R3, R3, R2.reuse ;  /* 0x0000000203037220 */ /* 0x080fe40000410000 */
[-C--:B------:R-:W-:Y:S02]  /*1600*/  FMUL.FTZ R131, R131, R2.reuse ;  /* 0x0000000283837220 */ /* 0x080fe40000410000 */
[----:B------:R-:W-:-:S02]  /*1610*/  FMUL.FTZ R130, R133, R2 ;  /* 0x0000000285827220 */ /* 0x000fc40000410000 */
[-C--:B------:R-:W-:Y:S02]  /*1620*/  FMUL.FTZ R181, R181, R2.reuse ;  /* 0x00000002b5b57220 */ /* 0x080fe40000410000 */
[-C--:B------:R-:W-:Y:S02]  /*1630*/  FMUL.FTZ R134, R183, R2.reuse ;  /* 0x00000002b7867220 */ /* 0x080fe40000410000 */
[----:B------:R-:W-:Y:S02]  /*1640*/  FMUL.FTZ R189, R185, R2 ;  /* 0x00000002b9bd7220 */ /* 0x000fe40000410000 */
[----:B------:R-:W-:Y:S02]  /*1650*/  FADD.FTZ R2, R129, R174 ;  /* 0x000000ae81027221 */ /* 0x000fe40000010000 */
[----:B------:R-:W-:Y:S02]  /*1660*/  FMUL.FTZ R133, R120, R3 ;  /* 0x0000000378857220 */ /* 0x000fe40000410000 */
[----:B------:R-:W-:Y:S01]  /*1670*/  FADD.FTZ R3, R2, R175 ;  /* 0x000000af02037221 */ /* 0x000fe20000010000 */
[----:B------:R-:W-:Y:S01]  /*1680*/  @P0 PRMT R2, RZ, 0x5410, R5 ;  /* 0x00005410ff020816 */ /* 0x000fe20000000005 */
[----:B------:R-:W-:-:S02]  /*1690*/  FMUL.FTZ R183, R122, R131 ;  /* 0x000000837ab77220 */ /* 0x000fc40000410000 */
[----:B------:R-:W-:Y:S02]  /*16a0*/  FMUL.FTZ R185, R124, R181 ;  /* 0x000000b57cb97220 */ /* 0x000fe40000410000 */
[----:B------:R-:W-:Y:S01]  /*16b0*/  @P0 FADD.FTZ R183, R2, R183 ;  /* 0x000000b702b70221 */ /* 0x000fe20000010000 */
[----:B------:R-:W-:Y:S01]  /*16c0*/  @P0 PRMT R2, RZ, 0x5410, R6 ;  /* 0x00005410ff020816 */ /* 0x000fe20000000006 */
[----:B------:R-:W-:-:S04]  /*16d0*/  FADD.FTZ R3, R3, R180 ;  /* 0x000000b403037221 */ /* 0x000fc80000010000 */
[----:B------:R-:W-:Y:S02]  /*16e0*/  @P0 FADD.FTZ R185, R2, R185 ;  /* 0x000000b902b90221 */ /* 0x000fe40000010000 */
[----:B------:R-:W-:Y:S02]  /*16f0*/  FADD.FTZ R2, R3, R176 ;  /* 0x000000b003027221 */ /* 0x000fe40000010000 */
[----:B------:R-:W-:Y:S01]  /*1700*/  FMUL.FTZ R135, R121, R128 ;  /* 0x0000008079877220 */ /* 0x000fe20000410000 */
[----:B------:R-:W-:Y:S01]  /*1710*/  @P0 PRMT R128, RZ, 0x7610, R4 ;  /* 0x00007610ff800816 */ /* 0x000fe20000000004 */
[----:B------:R-:W-:Y:S01]  /*1720*/  FADD.FTZ R3, R2, R177 ;  /* 0x000000b102037221 */ /* 0x000fe20000010000 */
[----:B------:R-:W-:Y:S01]  /*1730*/  @P0 PRMT R2, RZ, 0x5410, R7 ;  /* 0x00005410ff020816 */ /* 0x000fe20000000007 */
[----:B------:R-:W-:Y:S02]  /*1740*/  FMUL.FTZ R189, R126, R189 ;  /* 0x000000bd7ebd7220 */ /* 0x000fe40000410000 */
[----:B------:R-:W-:Y:S01]  /*1750*/  @P0 FADD.FTZ R135, R128, R135 ;  /* 0x0000008780870221 */ /* 0x000fe20000010000 */
[----:B------:R-:W-:Y:S01]  /*1760*/  @P0 PRMT R128, RZ, 0x7610, R6 ;  /* 0x00007610ff800816 */ /* 0x000fe20000000006 */
[----:B------:R-:W-:Y:S01]  /*1770*/  FMUL.FTZ R187, R125, R134 ;  /* 0x000000867dbb7220 */ /* 0x000fe20000410000 */
[----:B------:R-:W-:Y:S01]  /*1780*/  @P0 PRMT R156, RZ, 0x5410, R4 ;  /* 0x00005410ff9c0816 */ /* 0x000fe20000000004 */
[----:B------:R-:W-:-:S02]  /*1790*/  @P0 FADD.FTZ R189, R2, R189 ;  /* 0x000000bd02bd0221 */ /* 0x000fc40000010000 */
[----:B------:R-:W-:Y:S02]  /*17a0*/  FADD.FTZ R2, R3, R178 ;  /* 0x000000b203027221 */ /* 0x000fe40000010000 */
[----:B------:R-:W-:Y:S01]  /*17b0*/  FMUL.FTZ R191, R123, R130 ;  /* 0x000000827bbf7220 */ /* 0x000fe20000410000 */
[----:B------:R-:W-:Y:S01]  /*17c0*/  @P0 PRMT R130, RZ, 0x7610, R5 ;  /* 0x00007610ff820816 */ /* 0x000fe20000000005 */
[----:B------:R-:W-:Y:S01]  /*17d0*/  @P0 FADD.FTZ R187, R128, R187 ;  /* 0x000000bb80bb0221 */ /* 0x000fe20000010000 */
[----:B------:R-:W-:Y:S01]  /*17e0*/  SHF.L.U32 R181, R186, 0x4, RZ ;  /* 0x00000004bab57819 */ /* 0x000fe200000006ff */
[----:B------:R-:W-:Y:S02]  /*17f0*/  @P0 FADD.FTZ R133, R156, R133 ;  /* 0x000000859c850221 */ /* 0x000fe40000010000 */
[----:B------:R-:W-:Y:S01]  /*1800*/  FADD.FTZ R128, R2, R179 ;  /* 0x000000b302807221 */ /* 0x000fe20000010000 */
[----:B------:R-:W-:Y:S01]  /*1810*/  SHF.R.U32.HI R156, RZ, 0x1c, R186 ;  /* 0x0000001cff9c7819 */ /* 0x000fe200000116ba */
[----:B------:R-:W-:Y:S01]  /*1820*/  @P0 FADD.FTZ R191, R130, R191 ;  /* 0x000000bf82bf0221 */ /* 0x000fe20000010000 */
[----:B------:R-:W-:Y:S01]  /*1830*/  IADD3 R2, P1, R181, c[0x0][0x188], RZ ;  /* 0x00006200b5027a10 */ /* 0x000fe20007f3e0ff */
[----:B------:R-:W-:Y:S01]  /*1840*/  FADD.FTZ R128, R128, R133 ;  /* 0x0000008580807221 */ /* 0x000fe20000010000 */
[----:B------:R-:W-:-:S02]  /*1850*/  F2FP.BF16.PACK_AB R131, R132, R189 ;  /* 0x000000bd8483723e */ /* 0x000fc400000010ff */
[----:B------:R-:W-:Y:S01]  /*1860*/  IADD3.X R3, R156, c[0x0][0x18c], RZ, P1, !PT ;  /* 0x000063009c037a10 */ /* 0x000fe20000ffe4ff */
[----:B------:R-:W-:Y:S01]  /*1870*/  FADD.FTZ R134, R128, R135 ;  /* 0x0000008780867221 */ /* 0x000fe20000010000 */
[----:B------:R-:W-:Y:S02]  /*1880*/  F2FP.BF16.PACK_AB R130, R187, R185 ;  /* 0x000000b9bb82723e */ /* 0x000fe400000010ff */
[----:B------:R-:W-:Y:S02]  /*1890*/  F2FP.BF16.PACK_AB R129, R191, R183 ;  /* 0x000000b7bf81723e */ /* 0x000fe400000010ff */
[----:B------:R-:W-:Y:S01]  /*18a0*/  F2FP.BF16.PACK_AB R128, R135, R133 ;  /* 0x000000858780723e */ /* 0x000fe200000010ff */
[----:B------:R-:W-:-:S04]  /*18b0*/  FADD.FTZ R134, R134, R183 ;  /* 0x000000b786867221 */ /* 0x000fc80000010000 */
[----:B------:R0:W-:Y:S01]  /*18c0*/  STG.E.128 [R2.64], R128 ;  /* 0x0000008002007986 */ /* 0x0001e2000c101d04 */
[----:B------:R-:W-:-:S04]  /*18d0*/  FADD.FTZ R134, R134, R191 ;  /* 0x000000bf86867221 */ /* 0x000fc80000010000 */
[----:B------:R-:W-:-:S04]  /*18e0*/  FADD.FTZ R134, R134, R185 ;  /* 0x000000b986867221 */ /* 0x000fc80000010000 */
[----:B------:R-:W-:Y:S01]  /*18f0*/  FADD.FTZ R134, R134, R187 ;  /* 0x000000bb86867221 */ /* 0x000fe20000010000 */
[----:B------:R-:W-:-:S03]  /*1900*/  LOP3.LUT P0, RZ, R137, 0xff, RZ, 0xc0, !PT ;  /* 0x000000ff89ff7812 */ /* 0x000fc6000780c0ff */
[----:B------:R-:W-:Y:S01]  /*1910*/  FADD.FTZ R193, R134, R189 ;  /* 0x000000bd86c17221 */ /* 0x000fe20000010000 */
[----:B------:R-:W-:-:S03]  /*1920*/  SEL R134, R141, R136, !P0 ;  /* 0x000000888d867207 */ /* 0x000fc60004000000 */
[----:B------:R-:W-:Y:S01]  /*1930*/  FADD.FTZ R182, R193, R132 ;  /* 0x00000084c1b67221 */ /* 0x000fe20000010000 */
[----:B------:R-:W-:Y:S05]  /*1940*/  BRA.DIV ~URZ, `(.L_x_8279) ;  /* 0x000014b27f007947 */ /* 0x000fea000b800000 */
[----:B0-----:R0:W1:Y:S02]  /*1950*/  SHFL.BFLY PT, R2, R182, 0x1, 0x1f ;  /* 0x0c201f00b6027f89 */ /* 0x00106400000e0000 */
.L_x_8283:
        /* <DEDUP_REMOVED lines=100> */
.L_x_8284:
[C---:B------:R-:W-:Y:S01]  /*1fa0*/  ISETP.NE.AND P0, PT, R138.reuse, RZ, PT ;  /* 0x000000ff8a00720c */ /* 0x040fe20003f05270 */
[----:B-1----:R-:W-:Y:S01]  /*1fb0*/  FADD.FTZ R3, R131, R182 ;  /* 0x000000b683037221 */ /* 0x002fe20000010000 */
        /* <DEDUP_REMOVED lines=10> */
[----:B0-----:R-:W0:Y:S01]  /*2060*/  SHFL.DOWN PT, R182, R131, 0x2, 0x1f ;  /* 0x08401f0083b67f89 */ /* 0x001e2200000e0000 */
[----:B------:R-:W-:Y:S03]  /*2070*/  I2F R188, R131 ;  /* 0x0000008300bc7306 */ /* 0x000fe60000201400 */
        /* <DEDUP_REMOVED lines=13> */
[----:B0-----:R-:W-:Y:S01]  /*2150*/  FMUL.FTZ R131, R3, R130 ;  /* 0x0000008203837220 */ /* 0x001fe20000410000 */
[----:B------:R-:W-:Y:S01]  /*2160*/  IADD3 R130, R184, R197, RZ ;  /* 0x000000c5b8827210 */ /* 0x000fe20007ffe0ff */
[----:B------:R-:W-:Y:S01]  /*2170*/  FMUL.FTZ R193, R193, R188 ;  /* 0x000000bcc1c17220 */ /* 0x000fe20000410000 */
[----:B------:R-:W-:Y:S01]  /*2180*/  I2F R197, R197 ;  /* 0x000000c500c57306 */ /* 0x000fe20000201400 */
[----:B--2---:R-:W-:Y:S01]  /*2190*/  FADD.FTZ R2, R2, R129 ;  /* 0x0000008102027221 */ /* 0x004fe20000010000 */
[----:B------:R-:W0:Y:S01]  /*21a0*/  SHFL.DOWN PT, R128, R131, 0x1, 0x1f ;  /* 0x08201f0083807f89 */ /* 0x000e2200000e0000 */
[----:B------:R-:W-:-:S04]  /*21b0*/  FMUL.FTZ R193, R193, R182 ;  /* 0x000000b6c1c17220 */ /* 0x000fc80000410000 */
[----:B------:R-:W-:Y:S01]  /*21c0*/  FFMA.FTZ R2, R3, R193, R2 ;  /* 0x000000c103027223 */ /* 0x000fe20000010002 */
[----:B------:R-:W1:Y:S04]  /*21d0*/  I2F R130, R130 ;  /* 0x0000008200827306 */ /* 0x000e680000201400 */
[----:B------:R-:W2:Y:S04]  /*21e0*/  SHFL.DOWN PT, R3, R2, 0x1, 0x1f ;  /* 0x08201f0002037f89 */ /* 0x000ea800000e0000 */
[----:B-1----:R1:W3:Y:S01]  /*21f0*/  MUFU.RCP R129, R130 ;  /* 0x0000008200817308 */ /* 0x0022e20000001000 */
[----:B0-----:R-:W-:-:S02]  /*2200*/  FADD.FTZ R134, R131, -R128 ;  /* 0x8000008083867221 */ /* 0x001fc40000010000 */
[----:B------:R-:W-:Y:S02]  /*2210*/  FMUL.FTZ R128, R128, R197 ;  /* 0x000000c580807220 */ /* 0x000fe40000410000 */
[----:B------:R-:W-:Y:S02]  /*2220*/  FMUL.FTZ R193, R134, R134 ;  /* 0x0000008686c17220 */ /* 0x000fe40000410000 */
[C---:B------:R-:W-:Y:S01]  /*2230*/  FFMA.FTZ R128, R186.reuse, R131, R128 ;  /* 0x00000083ba807223 */ /* 0x040fe20000010080 */
[----:B-1----:R-:W-:Y:S01]  /*2240*/  MOV R130, c[0x0][0x1e0] ;  /* 0x0000780000827a02 */ /* 0x002fe20000000f00 */
[----:B------:R-:W-:-:S04]  /*2250*/  FMUL.FTZ R193, R186, R193 ;  /* 0x000000c1bac17220 */ /* 0x000fc80000410000 */
[----:B------:R-:W-:Y:S02]  /*2260*/  FMUL.FTZ R193, R193, R197 ;  /* 0x000000c5c1c17220 */ /* 0x000fe40000410000 */
[----:B---3--:R-:W-:Y:S01]  /*2270*/  FMUL.FTZ R131, R129, R128 ;  /* 0x0000008081837220 */ /* 0x008fe20000410000 */
[----:B------:R-:W0:Y:S01]  /*2280*/  S2R R197, SR_TID.X ;  /* 0x0000000000c57919 */ /* 0x000e220000002100 */
[----:B--2---:R-:W-:-:S04]  /*2290*/  FADD.FTZ R128, R2, R3 ;  /* 0x0000000302807221 */ /* 0x004fc80000010000 */
[----:B------:R-:W1:Y:S01]  /*22a0*/  SHFL.IDX PT, R131, R131, RZ, 0x1f ;  /* 0x00001fff83837589 */ /* 0x000e6200000e0000 */
[----:B------:R-:W-:Y:S01]  /*22b0*/  FFMA.FTZ R2, R129, R193, R128 ;  /* 0x000000c181027223 */ /* 0x000fe20000010080 */
[----:B------:R-:W-:Y:S01]  /*22c0*/  @!P0 MOV R129, 0x4 ;  /* 0x0000000400818802 */ /* 0x000fe20000000f00 */
[----:B------:R-:W-:-:S03]  /*22d0*/  IMAD R193, R140, c[0x0][0x168], RZ ;  /* 0x00005a008cc17a24 */ /* 0x000fc600078e02ff */
[----:B------:R-:W2:Y:S02]  /*22e0*/  SHFL.IDX PT, R195, R2, RZ, 0x1f ;  /* 0x00001fff02c37589 */ /* 0x000ea400000e0000 */
[----:B------:R-:W-:-:S04]  /*22f0*/  SHF.R.S32.HI R128, RZ, 0x1f, R193 ;  /* 0x0000001fff807819 */ /* 0x000fc800000114c1 */
[----:B------:R-:W-:Y:S01]  /*2300*/  LEA.HI R193, R128, R193, RZ, 0x3 ;  /* 0x000000c180c17211 */ /* 0x000fe200078f18ff */
[----:B------:R-:W-:-:S04]  /*2310*/  @!P0 IMAD.WIDE R128, R140, R129, c[0x0][0x1a0] ;  /* 0x000068008c808625 */ /* 0x000fc800078e0281 */
[C---:B-1----:R-:W-:Y:S01]  /*2320*/  FMUL.FTZ R3, R131.reuse, R131 ;  /* 0x0000008383037220 */ /* 0x042fe20000410000 */
[----:B------:R-:W-:Y:S01]  /*2330*/  FSEL R134, R131, RZ, !P1 ;  /* 0x000000ff83867208 */ /* 0x000fe20004800000 */
[----:B------:R1:W-:Y:S03]  /*2340*/  @!P0 STG.E [R128.64], R131 ;  /* 0x0000008380008986 */ /* 0x0003e6000c101904 */
[----:B------:R-:W-:Y:S01]  /*2350*/  FSEL R3, R3, RZ, P1 ;  /* 0x000000ff03037208 */ /* 0x000fe20000800000 */
[----:B--2---:R-:W-:Y:S01]  /*2360*/  FFMA.FTZ R2, R195, R130, c[0x0][0x228] ;  /* 0x00008a00c3027623 */ /* 0x004fe20000010082 */
[----:B------:R-:W-:Y:S01]  /*2370*/  @!P0 MOV R195, 0x4 ;  /* 0x0000000400c38802 */ /* 0x000fe20000000f00 */
[----:B------:R-:W-:Y:S02]  /*2380*/  FADD.FTZ R194, -R134, R149 ;  /* 0x0000009586c27221 */ /* 0x000fe40000010100 */
[----:B------:R-:W-:-:S02]  /*2390*/  FADD.FTZ R130, R2, R3 ;  /* 0x0000000302827221 */ /* 0x000fc40000010000 */
[C---:B------:R-:W-:Y:S02]  /*23a0*/  FADD.FTZ R200, -R134.reuse, R153 ;  /* 0x0000009986c87221 */ /* 0x040fe40000010100 */
[----:B------:R-:W2:Y:S01]  /*23b0*/  MUFU.RSQ R149, R130 ;  /* 0x0000008200957308 */ /* 0x000ea20000001400 */
[C---:B-1----:R-:W-:Y:S02]  /*23c0*/  FADD.FTZ R128, -R134.reuse, R154 ;  /* 0x0000009a86807221 */ /* 0x042fe40000010100 */
[C---:B------:R-:W-:Y:S02]  /*23d0*/  FADD.FTZ R192, -R134.reuse, R148 ;  /* 0x0000009486c07221 */ /* 0x040fe40000010100 */
[C---:B------:R-:W-:Y:S02]  /*23e0*/  FADD.FTZ R198, -R134.reuse, R151 ;  /* 0x0000009786c67221 */ /* 0x040fe40000010100 */
[----:B------:R-:W-:Y:S02]  /*23f0*/  FADD.FTZ R152, -R134, R152 ;  /* 0x0000009886987221 */ /* 0x000fe40000010100 */
[C---:B------:R-:W-:Y:S01]  /*2400*/  @!P0 IMAD.WIDE R2, R140.reuse, R195, c[0x0][0x1a8] ;  /* 0x00006a008c028625 */ /* 0x040fe200078e02c3 */
[----:B------:R-:W-:-:S03]  /*2410*/  IADD3 R140, R140, c[0x0][0x160], RZ ;  /* 0x000058008c8c7a10 */ /* 0x000fc60007ffe0ff */
[C---:B------:R-:W-:Y:S02]  /*2420*/  FADD.FTZ R214, -R134.reuse, R162 ;  /* 0x000000a286d67221 */ /* 0x040fe40000010100 */
[----:B------:R-:W-:Y:S01]  /*2430*/  FADD.FTZ R216, -R134, R163 ;  /* 0x000000a386d87221 */ /* 0x000fe20000010100 */
[----:B--2---:R0:W-:Y:S01]  /*2440*/  @!P0 STG.E [R2.64], R149 ;  /* 0x0000009502008986 */ /* 0x0041e2000c101904 */
[C---:B------:R-:W-:Y:S02]  /*2450*/  FMUL.FTZ R129, R149.reuse, R200 ;  /* 0x000000c895817220 */ /* 0x040fe40000410000 */
[----:B------:R-:W-:Y:S02]  /*2460*/  FMUL.FTZ R128, R149, R128 ;  /* 0x0000008095807220 */ /* 0x000fe40000410000 */
[----:B------:R-:W-:Y:S02]  /*2470*/  FFMA.FTZ R129, R54, R129, R14 ;  /* 0x0000008136817223 */ /* 0x000fe4000001000e */
[----:B------:R-:W-:-:S02]  /*2480*/  FFMA.FTZ R128, R55, R128, R15 ;  /* 0x0000008037807223 */ /* 0x000fc4000001000f */
[----:B------:R-:W-:Y:S02]  /*2490*/  FADD.FTZ R188, -R134, R135 ;  /* 0x0000008786bc7221 */ /* 0x000fe40000010100 */
[C---:B------:R-:W-:Y:S01]  /*24a0*/  FMUL.FTZ R194, R149.reuse, R194 ;  /* 0x000000c295c27220 */ /* 0x040fe20000410000 */
[----:B------:R-:W-:Y:S01]  /*24b0*/  F2FP.BF16.PACK_AB R131, R128, R129 ;  /* 0x000000818083723e */ /* 0x000fe200000010ff */
[----:B------:R-:W-:Y:S01]  /*24c0*/  FMUL.FTZ R129, R149, R192 ;  /* 0x000000c095817220 */ /* 0x000fe20000410000 */
[----:B0-----:R-:W-:Y:S01]  /*24d0*/  LOP3.LUT R2, R197, 0x7f, RZ, 0xc0, !PT ;  /* 0x0000007fc5027812 */ /* 0x001fe200078ec0ff */
[C---:B------:R-:W-:Y:S02]  /*24e0*/  FMUL.FTZ R135, R149.reuse, R198 ;  /* 0x000000c695877220 */ /* 0x040fe40000410000 */
[----:B------:R-:W-:Y:S01]  /*24f0*/  FMUL.FTZ R152, R149, R152 ;  /* 0x0000009895987220 */ /* 0x000fe20000410000 */
[----:B------:R-:W-:Y:S01]  /*2500*/  LEA.HI.SX32 R193, R193, R2, 0x1d ;  /* 0x00000002c1c17211 */ /* 0x000fe200078feaff */
[----:B------:R-:W-:-:S02]  /*2510*/  FMUL.FTZ R151, R149, R214 ;  /* 0x000000d695977220 */ /* 0x000fc40000410000 */
[----:B------:R-:W-:Y:S02]  /*2520*/  FMUL.FTZ R216, R149, R216 ;  /* 0x000000d895d87220 */ /* 0x000fe40000410000 */
[----:B------:R-:W-:Y:S02]  /*2530*/  FFMA.FTZ R128, R48, R129, R8 ;  /* 0x0000008130807223 */ /* 0x000fe40000010008 */
[----:B------:R-:W-:Y:S02]  /*2540*/  FFMA.FTZ R3, R49, R194, R9 ;  /* 0x000000c231037223 */ /* 0x000fe40000010009 */
[----:B------:R-:W-:Y:S02]  /*2550*/  FFMA.FTZ R130, R52, R135, R12 ;  /* 0x0000008734827223 */ /* 0x000fe4000001000c */
[----:B------:R-:W-:Y:S01]  /*2560*/  FFMA.FTZ R135, R53, R152, R13 ;  /* 0x0000009835877223 */ /* 0x000fe2000001000d */
[----:B------:R-:W-:Y:S01]  /*2570*/  F2FP.BF16.PACK_AB R128, R3, R128 ;  /* 0x000000800380723e */ /* 0x000fe200000010ff */
[C---:B------:R-:W-:Y:S01]  /*2580*/  FADD.FTZ R150, -R134.reuse, R150 ;  /* 0x0000009686967221 */ /* 0x040fe20000010100 */
[----:B------:R-:W-:Y:S01]  /*2590*/  IADD3 R152, P1, R145, c[0x0][0x208], RZ ;  /* 0x0000820091987a10 */ /* 0x000fe20007f3e0ff */
[C---:B------:R-:W-:Y:S01]  /*25a0*/  FADD.FTZ R202, -R134.reuse, R157 ;  /* 0x0000009d86ca7221 */ /* 0x040fe20000010100 */
[----:B------:R-:W-:Y:S01]  /*25b0*/  F2FP.BF16.PACK_AB R130, R135, R130 ;  /* 0x000000828782723e */ /* 0x000fe200000010ff */
[----:B------:R-:W-:Y:S01]  /*25c0*/  FADD.FTZ R204, -R134, R158 ;  /* 0x0000009e86cc7221 */ /* 0x000fe20000010100 */
[----:B------:R-:W-:Y:S01]  /*25d0*/  IADD3.X R153, R144, c[0x0][0x20c], RZ, P1, !PT ;  /* 0x0000830090997a10 */ /* 0x000fe20000ffe4ff */
[----:B------:R-:W-:Y:S01]  /*25e0*/  FFMA.FTZ R151, R62, R151, R22 ;  /* 0x000000973e977223 */ /* 0x000fe20000010016 */
[----:B------:R-:W-:Y:S01]  /*25f0*/  IADD3 R146, P1, R146, c[0x0][0x208], RZ ;  /* 0x0000820092927a10 */ /* 0x000fe20007f3e0ff */
[----:B------:R-:W-:Y:S01]  /*2600*/  FFMA.FTZ R216, R63, R216, R23 ;  /* 0x000000d83fd87223 */ /* 0x000fe20000010017 */
[----:B------:R-:W-:Y:S01]  /*2610*/  IADD3 R144, P2, R181, c[0x0][0x208], RZ ;  /* 0x00008200b5907a10 */ /* 0x000fe20007f5e0ff */
[C---:B------:R-:W-:Y:S01]  /*2620*/  FADD.FTZ R210, -R134.reuse, R160 ;  /* 0x000000a086d27221 */ /* 0x040fe20000010100 */
[----:B------:R-:W-:Y:S01]  /*2630*/  IADD3.X R147, R147, c[0x0][0x20c], RZ, P1, !PT ;  /* 0x0000830093937a10 */ /* 0x000fe20000ffe4ff */
[----:B------:R-:W-:Y:S01]  /*2640*/  FADD.FTZ R212, -R134, R161 ;  /* 0x000000a186d47221 */ /* 0x000fe20000010100 */
[----:B------:R-:W-:Y:S01]  /*2650*/  F2FP.BF16.PACK_AB R135, R216, R151 ;  /* 0x00000097d887723e */ /* 0x000fe200000010ff */
[C---:B------:R-:W-:Y:S01]  /*2660*/  FADD.FTZ R186, -R134.reuse, R133 ;  /* 0x0000008586ba7221 */ /* 0x040fe20000010100 */
[----:B------:R-:W-:Y:S01]  /*2670*/  LOP3.LUT P1, RZ, R137, 0xff, RZ, 0xc0, !PT ;  /* 0x000000ff89ff7812 */ /* 0x000fe2000782c0ff */
[----:B------:R-:W-:-:S02]  /*2680*/  FADD.FTZ R196, -R134, R155 ;  /* 0x0000009b86c47221 */ /* 0x000fc40000010100 */
[----:B------:R-:W-:Y:S01]  /*2690*/  FMUL.FTZ R133, R149, R150 ;  /* 0x0000009695857220 */ /* 0x000fe20000410000 */
[----:B------:R-:W-:Y:S01]  /*26a0*/  LEA R150, P0, R193, c[0x0][0x208], 0x4 ;  /* 0x00008200c1967a11 */ /* 0x000fe200078020ff */
[C---:B------:R-:W-:Y:S01]  /*26b0*/  FMUL.FTZ R3, R149.reuse, R202 ;  /* 0x000000ca95037220 */ /* 0x040fe20000410000 */
[----:B------:R-:W-:Y:S01]  /*26c0*/  SEL R137, RZ, 0x1, P1 ;  /* 0x00000001ff897807 */ /* 0x000fe20000800000 */
[C---:B------:R-:W-:Y:S02]  /*26d0*/  FMUL.FTZ R204, R149.reuse, R204 ;  /* 0x000000cc95cc7220 */ /* 0x040fe40000410000 */
[C---:B------:R-:W-:Y:S02]  /*26e0*/  FADD.FTZ R206, -R134.reuse, R159 ;  /* 0x0000009f86ce7221 */ /* 0x040fe40000010100 */
[----:B------:R-:W-:Y:S02]  /*26f0*/  FADD.FTZ R208, -R134, R164 ;  /* 0x000000a486d07221 */ /* 0x000fe40000010100 */
[----:B------:R-:W-:-:S02]  /*2700*/  FMUL.FTZ R151, R149, R210 ;  /* 0x000000d295977220 */ /* 0x000fc40000410000 */
[----:B------:R-:W-:Y:S02]  /*2710*/  FADD.FTZ R224, -R134, R132 ;  /* 0x0000008486e07221 */ /* 0x000fe40000010100 */
[C---:B------:R-:W-:Y:S02]  /*2720*/  FMUL.FTZ R212, R149.reuse, R212 ;  /* 0x000000d495d47220 */ /* 0x040fe40000410000 */
[----:B------:R-:W-:Y:S02]  /*2730*/  FMUL.FTZ R196, R149, R196 ;  /* 0x000000c495c47220 */ /* 0x000fe40000410000 */
[----:B------:R-:W-:Y:S02]  /*2740*/  FFMA.FTZ R129, R50, R133, R10 ;  /* 0x0000008532817223 */ /* 0x000fe4000001000a */
[----:B------:R-:W-:Y:S02]  /*2750*/  FFMA.FTZ R3, R56, R3, R16 ;  /* 0x0000000338037223 */ /* 0x000fe40000010010 */
[----:B------:R-:W-:-:S02]  /*2760*/  FFMA.FTZ R132, R57, R204, R17 ;  /* 0x000000cc39847223 */ /* 0x000fc40000010011 */
[C---:B------:R-:W-:Y:S02]  /*2770*/  FADD.FTZ R154, -R134.reuse, R165 ;  /* 0x000000a5869a7221 */ /* 0x040fe40000010100 */
[----:B------:R-:W-:Y:S01]  /*2780*/  FADD.FTZ R168, -R134, R168 ;  /* 0x000000a886a87221 */ /* 0x000fe20000010100 */
[----:B------:R-:W-:Y:S01]  /*2790*/  F2FP.BF16.PACK_AB R132, R132, R3 ;  /* 0x000000038484723e */ /* 0x000fe200000010ff */
        /* <DEDUP_REMOVED lines=20> */
[----:B------:R-:W-:Y:S02]  /*28e0*/  FMUL.FTZ R208, R149, R208 ;  /* 0x000000d095d07220 */ /* 0x000fe40000410000 */
[----:B------:R-:W-:-:S02]  /*28f0*/  FFMA.FTZ R134, R60, R151, R20 ;  /* 0x000000973c867223 */ /* 0x000fc40000010014 */
[----:B------:R-:W-:Y:S02]  /*2900*/  FFMA.FTZ R151, R61, R212, R21 ;  /* 0x000000d43d977223 */ /* 0x000fe40000010015 */
[----:B------:R-:W-:Y:S02]  /*2910*/  FFMA.FTZ R196, R51, R196, R11 ;  /* 0x000000c433c47223 */ /* 0x000fe4000001000b */
[----:B------:R-:W-:Y:S01]  /*2920*/  FFMA.FTZ R133, R58, R133, R18 ;  /* 0x000000853a857223 */ /* 0x000fe20000010012 */
[----:B------:R-:W-:Y:S01]  /*2930*/  F2FP.BF16.PACK_AB R134, R151, R134 ;  /* 0x000000869786723e */ /* 0x000fe200000010ff */
[----:B------:R-:W-:Y:S01]  /*2940*/  FFMA.FTZ R208, R59, R208, R19 ;  /* 0x000000d03bd07223 */ /* 0x000fe20000010013 */
[----:B------:R-:W-:Y:S01]  /*2950*/  F2FP.BF16.PACK_AB R129, R196, R129 ;  /* 0x00000081c481723e */ /* 0x000fe200000010ff */
[----:B------:R-:W-:Y:S01]  /*2960*/  FMUL.FTZ R3, R149, R154 ;  /* 0x0000009a95037220 */ /* 0x000fe20000410000 */
[----:B------:R-:W-:Y:S01]  /*2970*/  LEA.HI.X R151, R193, c[0x0][0x20c], RZ, 0x4, P0 ;  /* 0x00008300c1977a11 */ /* 0x000fe200000f24ff */
[C---:B------:R-:W-:Y:S01]  /*2980*/  FMUL.FTZ R168, R149.reuse, R168 ;  /* 0x000000a895a87220 */ /* 0x040fe20000410000 */
[----:B------:R-:W-:Y:S01]  /*2990*/  F2FP.BF16.PACK_AB R133, R208, R133 ;  /* 0x00000085d085723e */ /* 0x000fe200000010ff */
[C---:B------:R-:W-:Y:S01]  /*29a0*/  FMUL.FTZ R145, R149.reuse, R148 ;  /* 0x0000009495917220 */ /* 0x040fe20000410000 */
[----:B------:R-:W-:Y:S01]  /*29b0*/  IADD3 R142, P0, R142, c[0x0][0x208], RZ ;  /* 0x000082008e8e7a10 */ /* 0x000fe20007f1e0ff */
[----:B------:R-:W-:Y:S01]  /*29c0*/  FMUL.FTZ R172, R149, R172 ;  /* 0x000000ac95ac7220 */ /* 0x000fe20000410000 */
[----:B------:R0:W-:Y:S01]  /*29d0*/  STG.E.128 [R150.64], R128 ;  /* 0x0000008096007986 */ /* 0x0001e2000c101d04 */
[----:B------:R-:W-:Y:S01]  /*29e0*/  FFMA.FTZ R3, R64, R3, R24 ;  /* 0x0000000340037223 */ /* 0x000fe20000010018 */
[----:B------:R-:W-:Y:S01]  /*29f0*/  IADD3.X R143, R143, c[0x0][0x20c], RZ, P0, !PT ;  /* 0x000083008f8f7a10 */ /* 0x000fe200007fe4ff */
[----:B------:R-:W-:Y:S01]  /*2a00*/  FFMA.FTZ R168, R65, R168, R25 ;  /* 0x000000a841a87223 */ /* 0x000fe20000010019 */
[----:B------:R1:W-:Y:S01]  /*2a10*/  STG.E.128 [R152.64], R132 ;  /* 0x0000008498007986 */ /* 0x0003e2000c101d04 */
[----:B------:R-:W-:Y:S01]  /*2a20*/  FFMA.FTZ R145, R66, R145, R26 ;  /* 0x0000009142917223 */ /* 0x000fe2000001001a */
[----:B------:R-:W-:Y:S01]  /*2a30*/  ISETP.GE.AND P0, PT, R140, c[0x0][0x164], PT ;  /* 0x000059008c007a0c */ /* 0x000fe20003f06270 */
[----:B------:R-:W-:-:S02]  /*2a40*/  FFMA.FTZ R172, R67, R172, R27 ;  /* 0x000000ac43ac7223 */ /* 0x000fc4000001001b */
[C---:B------:R-:W-:Y:S02]  /*2a50*/  FMUL.FTZ R155, R149.reuse, R166 ;  /* 0x000000a6959b7220 */ /* 0x040fe40000410000 */
[C---:B------:R-:W-:Y:S02]  /*2a60*/  FMUL.FTZ R158, R149.reuse, R158 ;  /* 0x0000009e959e7220 */ /* 0x040fe40000410000 */
[C---:B------:R-:W-:Y:S02]  /*2a70*/  FMUL.FTZ R157, R149.reuse, R170 ;  /* 0x000000aa959d7220 */ /* 0x040fe40000410000 */
[C---:B------:R-:W-:Y:S02]  /*2a80*/  FMUL.FTZ R160, R149.reuse, R160 ;  /* 0x000000a095a07220 */ /* 0x040fe40000410000 */
[C---:B------:R-:W-:Y:S01]  /*2a90*/  FMUL.FTZ R159, R149.reuse, R162 ;  /* 0x000000a2959f7220 */ /* 0x040fe20000410000 */
[----:B0-----:R-:W-:Y:S01]  /*2aa0*/  F2FP.BF16.PACK_AB R129, R172, R145 ;  /* 0x00000091ac81723e */ /* 0x001fe200000010ff */
[C---:B------:R-:W-:Y:S01]  /*2ab0*/  FMUL.FTZ R174, R149.reuse, R174 ;  /* 0x000000ae95ae7220 */ /* 0x040fe20000410000 */
        /* <DEDUP_REMOVED lines=23> */
[----:B-1----:R-:W-:-:S02]  /*2c30*/  FFMA.FTZ R132, R72, R159, R32 ;  /* 0x0000009f48847223 */ /* 0x002fc40000010020 */
[----:B------:R-:W-:Y:S01]  /*2c40*/  FFMA.FTZ R3, R73, R174, R33 ;  /* 0x000000ae49037223 */ /* 0x000fe20000010021 */
[----:B------:R-:W-:Y:S01]  /*2c50*/  F2FP.BF16.PACK_AB R135, R184, R165 ;  /* 0x000000a5b887723e */ /* 0x000fe200000010ff */
[----:B------:R-:W-:Y:S01]  /*2c60*/  FFMA.FTZ R133, R74, R161, R34 ;  /* 0x000000a14a857223 */ /* 0x000fe20000010022 */
[----:B------:R0:W-:Y:S01]  /*2c70*/  STG.E.128 [R142.64], R128 ;  /* 0x000000808e007986 */ /* 0x0001e2000c101d04 */
        /* <DEDUP_REMOVED lines=9> */
[----:B------:R-:W-:Y:S01]  /*2d10*/  IADD3.X R145, R156, c[0x0][0x20c], RZ, P2, !PT ;  /* 0x000083009c917a10 */ /* 0x000fe200017fe4ff */
[----:B------:R-:W-:Y:S02]  /*2d20*/  FFMA.FTZ R220, R85, R220, R45 ;  /* 0x000000dc55dc7223 */ /* 0x000fe4000001002d */
[----:B------:R-:W-:Y:S01]  /*2d30*/  FFMA.FTZ R169, R82, R169, R42 ;  /* 0x000000a952a97223 */ /* 0x000fe2000001002a */
[----:B------:R-:W-:Y:S01]  /*2d40*/  F2FP.BF16.PACK_AB R191, R224, R173 ;  /* 0x000000ade0bf723e */ /* 0x000fe200000010ff */
[----:B------:R-:W-:Y:S01]  /*2d50*/  FFMA.FTZ R200, R83, R200, R43 ;  /* 0x000000c853c87223 */ /* 0x000fe2000001002b */
[----:B------:R-:W-:Y:S01]  /*2d60*/  F2FP.BF16.PACK_AB R190, R220, R171 ;  /* 0x000000abdcbe723e */ /* 0x000fe200000010ff */
[----:B------:R-:W-:Y:S01]  /*2d70*/  FFMA.FTZ R167, R80, R167, R40 ;  /* 0x000000a750a77223 */ /* 0x000fe20000010028 */
[----:B------:R0:W-:Y:S01]  /*2d80*/  STG.E.128 [R146.64], R132 ;  /* 0x0000008492007986 */ /* 0x0001e2000c101d04 */
[----:B------:R-:W-:Y:S01]  /*2d90*/  FFMA.FTZ R188, R81, R188, R41 ;  /* 0x000000bc51bc7223 */ /* 0x000fe20000010029 */
[----:B------:R-:W-:-:S04]  /*2da0*/  F2FP.BF16.PACK_AB R189, R200, R169 ;  /* 0x000000a9c8bd723e */ /* 0x000fc800000010ff */
[----:B------:R-:W-:-:S05]  /*2db0*/  F2FP.BF16.PACK_AB R188, R188, R167 ;  /* 0x000000a7bcbc723e */ /* 0x000fca00000010ff */
[----:B------:R0:W-:Y:S02]  /*2dc0*/  STG.E.128 [R144.64], R188 ;  /* 0x000000bc90007986 */ /* 0x0001e4000c101d04 */
[----:B0-----:R-:W-:Y:S01]  /*2dd0*/  @P0 CALL.REL.NOINC `(.L_x_8281) ;  /* 0x0000001000000944 */ /* 0x001fe20003c00000 */
[----:B------:R-:W-:Y:S05]  /*2de0*/  BRA `(.L_x_8282) ;  /* 0xffffd6d000007947 */ /* 0x000fea000383ffff */
.L_x_8281:
[----:B------:R-:W-:Y:S05]  /*2df0*/  EXIT ;  /* 0x000000000000794d */ /* 0x000fea0003800000 */
.L_x_8279:
[----:B0-----:R-:W-:Y:S01]  /*2e00*/  HFMA2.MMA R131, -RZ, RZ, 0, 5.9604644775390625e-08 ;  /* 0x00000001ff837435 */ /* 0x001fe200000001ff */
[----:B------:R-:W-:Y:S02]  /*2e10*/  MOV R3, 0x1f ;  /* 0x0000001f00037802 */ /* 0x000fe40000000f00 */
[----:B------:R-:W-:Y:S02]  /*2e20*/  MOV R130, 0xffffffff ;  /* 0xffffffff00827802 */ /* 0x000fe40000000f00 */
[----:B------:R-:W-:Y:S02]  /*2e30*/  MOV R128, 0x2e50 ;  /* 0x00002e5000807802 */ /* 0x000fe40000000f00 */
[----:B------:R-:W-:Y:S05]  /*2e40*/  CALL.REL.NOINC `($__internal_37_$__cuda_sm70_shflsync_bfly_p) ;  /* 0x0000089000007944 */ /* 0x000fea0003c00000 */
[----:B-1----:R-:W-:Y:S01]  /*2e50*/  MOV R2, R131 ;  /* 0x0000008300027202 */ /* 0x002fe20000000f00 */
[----:B0-----:R-:W-:Y:S05]  /*2e60*/  BRA `(.L_x_8283) ;  /* 0xffffeaf000007947 */ /* 0x001fea000383ffff */
.L_x_8280:
[----:B------:R-:W-:Y:S01]  /*2e70*/  HFMA2.MMA R131, -RZ, RZ, 0, 1.1920928955078125e-07 ;  /* 0x00000002ff837435 */ /* 0x000fe200000001ff */
[----:B------:R-:W-:Y:S02]  /*2e80*/  MOV R3, 0x1f ;  /* 0x0000001f00037802 */ /* 0x000fe40000000f00 */
[----:B------:R-:W-:-:S02]  /*2e90*/  MOV R130, 0xffffffff ;  /* 0xffffffff00827802 */ /* 0x000fc40000000f00 */
[----:B------:R-:W-:Y:S02]  /*2ea0*/  MOV R128, 0x2ec0 ;  /* 0x00002ec000807802 */ /* 0x000fe40000000f00 */
[----:B------:R-:W-:Y:S05]  /*2eb0*/  CALL.REL.NOINC `($__internal_37_$__cuda_sm70_shflsync_bfly_p) ;  /* 0x0000082000007944 */ /* 0x000fea0003c00000 */
[----:B01----:R-:W-:Y:S01]  /*2ec0*/  FADD.FTZ R182, R182, R131 ;  /* 0x00000083b6b67221 */ /* 0x003fe20000010000 */
[----:B------:R-:W-:Y:S01]  /*2ed0*/  HFMA2.MMA R131, -RZ, RZ, 0, 2.384185791015625e-07 ;  /* 0x00000004ff837435 */ /* 0x000fe200000001ff */
[----:B------:R-:W-:Y:S02]  /*2ee0*/  MOV R3, 0x1f ;  /* 0x0000001f00037802 */ /* 0x000fe40000000f00 */
[----:B------:R-:W-:Y:S02]  /*2ef0*/  MOV R130, 0xffffffff ;  /* 0xffffffff00827802 */ /* 0x000fe40000000f00 */
[----:B------:R-:W-:Y:S02]  /*2f00*/  MOV R128, 0x2f20 ;  /* 0x00002f2000807802 */ /* 0x000fe40000000f00 */
[----:B------:R-:W-:Y:S05]  /*2f10*/  CALL.REL.NOINC `($__internal_37_$__cuda_sm70_shflsync_bfly_p) ;  /* 0x000007c000007944 */ /* 0x000fea0003c00000 */
[----:B01----:R-:W-:Y:S01]  /*2f20*/  FADD.FTZ R182, R182, R131 ;  /* 0x00000083b6b67221 */ /* 0x003fe20000010000 */
[----:B------:R-:W-:Y:S01]  /*2f30*/  HFMA2.MMA R131, -RZ, RZ, 0, 4.76837158203125e-07 ;  /* 0x00000008ff837435 */ /* 0x000fe200000001ff */
[----:B------:R-:W-:Y:S02]  /*2f40*/  MOV R3, 0x1f ;  /* 0x0000001f00037802 */ /* 0x000fe40000000f00 */
[----:B------:R-:W-:-:S02]  /*2f50*/  MOV R130, 0xffffffff ;  /* 0xffffffff00827802 */ /* 0x000fc40000000f00 */
[----:B------:R-:W-:Y:S02]  /*2f60*/  MOV R128, 0x2f80 ;  /* 0x00002f8000807802 */ /* 0x000fe40000000f00 */
[----:B------:R-:W-:Y:S05]  /*2f70*/  CALL.REL.NOINC `($__internal_37_$__cuda_sm70_shflsync_bfly_p) ;  /* 0x0000076000007944 */ /* 0x000fea0003c00000 */
[----:B01----:R-:W-:Y:S01]  /*2f80*/  FADD.FTZ R182, R182, R131 ;  /* 0x00000083b6b67221 */ /* 0x003fe20000010000 */
[----:B------:R-:W-:Y:S01]  /*2f90*/  HFMA2.MMA R131, -RZ, RZ, 0, 9.5367431640625e-07 ;  /* 0x00000010ff837435 */ /* 0x000fe200000001ff */
[----:B------:R-:W-:Y:S02]  /*2fa0*/  MOV R3, 0x1f ;  /* 0x0000001f00037802 */ /* 0x000fe40000000f00 */
[----:B------:R-:W-:Y:S02]  /*2fb0*/  MOV R130, 0xffffffff ;  /* 0xffffffff00827802 */ /* 0x000fe40000000f00 */
[----:B------:R-:W-:Y:S02]  /*2fc0*/  MOV R128, 0x2fe0 ;  /* 0x00002fe000807802 */ /* 0x000fe40000000f00 */
[----:B------:R-:W-:Y:S05]  /*2fd0*/  CALL.REL.NOINC `($__internal_37_$__cuda_sm70_shflsync_bfly_p) ;  /* 0x0000070000007944 */ /* 0x000fea0003c00000 */
        /* <DEDUP_REMOVED lines=86> */
[----:B------:R-:W-:Y:S05]  /*3540*/  CALL.REL.NOINC `($__internal_37_$__cuda_sm70_shflsync_bfly_p) ;  /* 0x0000019000007944 */ /* 0x000fea0003c00000 */
[----:B01----:R-:W-:Y:S01]  /*3550*/  FADD.FTZ R182, R182, R131 ;  /* 0x00000083b6b67221 */ /* 0x003fe20000010000 */
[----:B------:R-:W-:Y:S01]  /*3560*/  HFMA2.MMA R131, -RZ, RZ, 0, 1.1920928955078125e-07 ;  /* 0x00000002ff837435 */ /* 0x000fe200000001ff */
[----:B------:R-:W-:Y:S02]  /*3570*/  MOV R3, 0x1f ;  /* 0x0000001f00037802 */ /* 0x000fe40000000f00 */
[----:B------:R-:W-:Y:S02]  /*3580*/  MOV R130, 0xffffffff ;  /* 0xffffffff00827802 */ /* 0x000fe40000000f00 */
[----:B------:R-:W-:Y:S02]  /*3590*/  MOV R128, 0x35b0 ;  /* 0x000035b000807802 */ /* 0x000fe40000000f00 */
[----:B------:R-:W-:Y:S05]  /*35a0*/  CALL.REL.NOINC `($__internal_37_$__cuda_sm70_shflsync_bfly_p) ;  /* 0x0000013000007944 */ /* 0x000fea0003c00000 */
[----:B01----:R-:W-:Y:S01]  /*35b0*/  FADD.FTZ R182, R182, R131 ;  /* 0x00000083b6b67221 */ /* 0x003fe20000010000 */
[----:B------:R-:W-:Y:S01]  /*35c0*/  HFMA2.MMA R131, -RZ, RZ, 0, 2.384185791015625e-07 ;  /* 0x00000004ff837435 */ /* 0x000fe200000001ff */
[----:B------:R-:W-:-:S02]  /*35d0*/  MOV R3, 0x1f ;  /* 0x0000001f00037802 */ /* 0x000fc40000000f00 */
[----:B------:R-:W-:Y:S02]  /*35e0*/  MOV R130, 0xffffffff ;  /* 0xffffffff00827802 */ /* 0x000fe40000000f00 */
[----:B------:R-:W-:Y:S02]  /*35f0*/  MOV R128, 0x3610 ;  /* 0x0000361000807802 */ /* 0x000fe40000000f00 */
[----:B------:R-:W-:Y:S05]  /*3600*/  CALL.REL.NOINC `($__internal_37_$__cuda_sm70_shflsync_bfly_p) ;  /* 0x000000d000007944 */ /* 0x000fea0003c00000 */
[----:B01----:R-:W-:Y:S01]  /*3610*/  FADD.FTZ R182, R182, R131 ;  /* 0x00000083b6b67221 */ /* 0x003fe20000010000 */
[----:B------:R-:W-:Y:S01]  /*3620*/  HFMA2.MMA R131, -RZ, RZ, 0, 4.76837158203125e-07 ;  /* 0x00000008ff837435 */ /* 0x000fe200000001ff */
[----:B------:R-:W-:Y:S02]  /*3630*/  MOV R3, 0x1f ;  /* 0x0000001f00037802 */ /* 0x000fe40000000f00 */
[----:B------:R-:W-:Y:S02]  /*3640*/  MOV R130, 0xffffffff ;  /* 0xffffffff00827802 */ /* 0x000fe40000000f00 */
[----:B------:R-:W-:Y:S02]  /*3650*/  MOV R128, 0x3670 ;  /* 0x0000367000807802 */ /* 0x000fe40000000f00 */
[----:B------:R-:W-:Y:S05]  /*3660*/  CALL.REL.NOINC `($__internal_37_$__cuda_sm70_shflsync_bfly_p) ;  /* 0x0000007000007944 */ /* 0x000fea0003c00000 */
[----:B01----:R-:W-:Y:S01]  /*3670*/  FADD.FTZ R182, R182, R131 ;  /* 0x00000083b6b67221 */ /* 0x003fe20000010000 */
[----:B------:R-:W-:Y:S01]  /*3680*/  HFMA2.MMA R131, -RZ, RZ, 0, 9.5367431640625e-07 ;  /* 0x00000010ff837435 */ /* 0x000fe200000001ff */
[----:B------:R-:W-:-:S02]  /*3690*/  MOV R3, 0x1f ;  /* 0x0000001f00037802 */ /* 0x000fc40000000f00 */
[----:B------:R-:W-:Y:S02]  /*36a0*/  MOV R130, 0xffffffff ;  /* 0xffffffff00827802 */ /* 0x000fe40000000f00 */
[----:B------:R-:W-:Y:S02]  /*36b0*/  MOV R128, 0x36d0 ;  /* 0x000036d000807802 */ /* 0x000fe40000000f00 */
[----:B------:R-:W-:Y:S05]  /*36c0*/  CALL.REL.NOINC `($__internal_37_$__cuda_sm70_shflsync_bfly_p) ;  /* 0x0000001000007944 */ /* 0x000fea0003c00000 */
[----:B01----:R-:W-:Y:S05]  /*36d0*/  BRA `(.L_x_8284) ;  /* 0xffffe8c000007947 */ /* 0x003fea000383ffff */
        .weak           $__internal_37_$__cuda_sm70_shflsync_bfly_p
        .type           $__internal_37_$__cuda_sm70_shflsync_bfly_p,@function
        .size           $__internal_37_$__cuda_sm70_shflsync_bfly_p,(.L_x_36077 - $__internal_37_$__cuda_sm70_shflsync_bfly_p)
$__internal_37_$__cuda_sm70_shflsync_bfly_p:
[----:B------:R-:W-:Y:S01]  /*36e0*/  HFMA2.MMA R129, -RZ, RZ, 0, 0 ;  /* 0x00000000ff817435 */ /* 0x000fe200000001ff */
[----:B------:R-:W-:Y:S04]  /*36f0*/  WARPSYNC R130 ;  /* 0x0000008200007348 */ /* 0x000fe80003800000 */
[----:B------:R0:W1:Y:S01]  /*3700*/  SHFL.BFLY PT, R131, R182, R131, R3 ;  /* 0x0c000083b6837389 */ /* 0x00006200000e0003 */
[----:B------:R-:W-:Y:S05]  /*3710*/  RET.REL.NODEC R128 `(_ZN10layer_norm13ln_fwd_kernelINS_13Kernel_traitsIf13__nv_bfloat16S2_S2_fjLj5120ELj1ELj1ELj4ELj16ENS_18Kernel_traits_baseILj5120EfS2_S2_S2_fjLj128EEEEELb0ELb1ELb0ELb1EEEvNS_9FwdParamsE) ;  /* 0xffffc8e080007950 */ /* 0x000fea0003c3ffff */
.L_x_8285:
        /* <DEDUP_REMOVED lines=14> */
.L_x_36077:


//--------------------- .text._ZN10layer_norm13ln_fwd_kernelINS_13Kernel_traitsIf13__nv_bfloat16S2_S2_fjLj5120ELj1ELj1ELj4ELj16ENS_18Kernel_traits_baseILj5120EfS2_S2_S2_fjLj128EEEEELb0ELb1ELb1ELb0EEEvNS_9FwdParamsE --------------------------
	.section	.text._ZN10layer_norm13ln_fwd_kernelINS_13Kernel_traitsIf13__nv_bfloat16S2_S2_fjLj5120ELj1ELj1ELj4ELj16ENS_18Kernel_traits_baseILj5120EfS2_S2_S2_fjLj128EEEEELb0ELb1ELb1ELb0EEEvNS_9FwdParamsE,"ax",@progbits
	.sectioninfo	@"SHI_REGISTERS=196"
	.align	128
        .global         _ZN10layer_norm13ln_fwd_kernelINS_13Kernel_traitsIf13__nv_bfloat16S2_S2_fjLj5120ELj1ELj1ELj4ELj16ENS_18Kernel_traits_baseILj5120EfS2_S2_S2_fjLj128EEEEELb0ELb1ELb1ELb0EEEvNS_9FwdParamsE
        .type           _ZN10layer_norm13ln_fwd_kernelINS_13Kernel_traitsIf13__nv_bfloat16S2_S2_fjLj5120ELj1ELj1ELj4ELj16ENS_18Kernel_traits_baseILj5120EfS2_S2_S2_fjLj128EEEEELb0ELb1ELb1ELb0EEEvNS_9FwdParamsE,@function
        .size           _ZN10layer_norm13ln_fwd_kernelINS_13Kernel_traitsIf13__nv_bfloat16S2_S2_fjLj5120ELj1ELj1ELj4ELj16ENS_18Kernel_traits_baseILj5120EfS2_S2_S2_fjLj128EEEEELb0ELb1ELb1ELb0EEEvNS_9FwdParamsE,(.L_x_36078 - _ZN10layer_norm13ln_fwd_kernelINS_13Kernel_traitsIf13__nv_bfloat16S2_S2_fjLj5120ELj1ELj1ELj4ELj16ENS_18Kernel_traits_baseILj5120EfS2_S2_S2_fjLj128EEEEELb0ELb1ELb1ELb0EEEvNS_9FwdParamsE)
        .other          _ZN10layer_norm13ln_fwd_kernelINS_13Kernel_traitsIf13__nv_bfloat16S2_S2_fjLj5120ELj1ELj1ELj4ELj16ENS_18Kernel_traits_baseILj5120EfS2_S2_S2_fjLj128EEEEELb0ELb1ELb1ELb0EEEvNS_9FwdParamsE,@"STO_CUDA_ENTRY STV_DEFAULT"
_ZN10layer_norm13ln_fwd_kernelINS_13Kernel_traitsIf13__nv_bfloat16S2_S2_fjLj5120ELj1ELj1ELj4ELj16ENS_18Kernel_traits_baseILj5120EfS2_S2_S2_fjLj128EEEEELb0ELb1ELb1ELb0EEEvNS_9FwdParamsE:
.text._ZN10layer_norm13ln_fwd_kernelINS_13Kernel_traitsIf13__nv_bfloat16S2_S2_fjLj5120ELj1ELj1ELj4ELj16ENS_18Kernel_traits_baseILj5120EfS2_S2_S2_fjLj128EEEEELb0ELb1ELb1ELb0EEEvNS_9FwdParamsE:
        /* <DEDUP_REMOVED lines=34> */
[----:B------:R0:W5:Y:S04]  /*0220*/  LDG.E.128 R108, [R8.64+0x10] ;  /* 0x00001004086c7981 */ /* 0x000168000c1e1d00 */
[----:B------:R0:W5:Y:S01]  /*0230*/  LDG.E.128 R104, [R8.64] ;  /* 0x0000000408687981 */ /* 0x000162000c1e1d00 */
[----:B------:R-:W-:-:S03]  /*0240*/  LOP3.LUT R10, R10, 0x80, RZ, 0xfc, !PT ;  /* 0x000000800a0a7812 */ /* 0x000fc600078efcff */
.L_x_8287:
[----:B------:R-:W-:Y:S05]  /*0250*/  BSYNC B0 ;  /* 0x0000000000007941 */ /* 0x000fea0003800000 */
.L_x_8286:
        /* <DEDUP_REMOVED lines=18> */
[----:B------:R0:W5:Y:S04]  /*0380*/  LDG.E.128 R84, [R6.64+0x10] ;  /* 0x0000100406547981 */ /* 0x000168000c1e1d00 */
[----:B------:R0:W5:Y:S01]  /*0390*/  LDG.E.128 R80, [R6.64] ;  /* 0x0000000406507981 */ /* 0x000162000c1e1d00 */
[----:B------:R-:W-:-:S03]  /*03a0*/  IADD3 R10, R10, 0x80, RZ ;  /* 0x000000800a0a7810 */ /* 0x000fc60007ffe0ff */
.L_x_8289:
[----:B------:R-:W-:Y:S05]  /*03b0*/  BSYNC B0 ;  /* 0x0000000000007941 */ /* 0x000fea0003800000 */
.L_x_8288:
        /* <DEDUP_REMOVED lines=21> */
.L_x_8291:
[----:B------:R-:W-:Y:S05]  /*0510*/  BSYNC B0 ;  /* 0x0000000000007941 */ /* 0x000fea0003800000 */
.L_x_8290:
        /* <DEDUP_REMOVED lines=21> */
.L_x_8293:
[----:B------:R-:W-:Y:S05]  /*0670*/  BSYNC B0 ;  /* 0x0000000000007941 */ /* 0x000fea0003800000 */
.L_x_8292:
        /* <DEDUP_REMOVED lines=19> */
[----:B------:R0:W5:Y:S02]  /*07b0*/  LDG.E.128 R8, [R128.64] ;  /* 0x0000000480087981 */ /* 0x000164000c1e1d00 */
.L_x_8295:
[----:B------:R-:W-:Y:S05]  /*07c0*/  BSYNC B0 ;  /* 0x0000000000007941 */ /* 0x000fea0003800000 */
.L_x_8294:
        /* <DEDUP_REMOVED lines=25> */
.L_x_8439:
[----:B------:R-:W-:-:S10]  /*0960*/  HFMA2.MMA R129, -RZ, RZ, 0, 2.384185791015625e-07 ;  /* 0x00000004ff817435 */ /* 0x000fd400000001ff */
[----:B------:R-:W-:-:S06]  /*0970*/  IMAD.WIDE R180, R132, R129, c[0x0][0x1d0] ;  /* 0x0000740084b47625 */ /* 0x000fcc00078e0281 */
[----:B------:R1:W2:Y:S01]  /*0980*/  LDG.E R180, [R180.64] ;  /* 0x00000004b4b47981 */ /* 0x0002a2000c1e1900 */
[----:B------:R-:W-:-:S05]  /*0990*/  IMAD.WIDE R128, R132, R129, c[0x0][0x1d8] ;  /* 0x0000760084807625 */ /* 0x000fca00078e0281 */
[----:B-----5:R3:W5:Y:S01]  /*09a0*/  LDG.E R179, [R128.64] ;  /* 0x0000000480b37981 */ /* 0x020762000c1e1900 */
[----:B------:R-:W-:Y:S01]  /*09b0*/  IMAD R130, R132, c[0x0][0x168], RZ ;  /* 0x00005a0084827a24 */ /* 0x000fe200078e02ff */
[----:B------:R-:W-:Y:S01]  /*09c0*/  BSSY B0, `(.L_x_8296) ;  /* 0x0000080000007945 */ /* 0x000fe20003800000 */
[----:B-1----:R-:W-:Y:S02]  /*09d0*/  LOP3.LUT R181, R0, 0x7f, RZ, 0xc0, !PT ;  /* 0x0000007f00b57812 */ /* 0x002fe400078ec0ff */
[----:B--2---:R-:W-:-:S13]  /*09e0*/  ISETP.GE.AND P3, PT, R180, 0x1, PT ;  /* 0x00000001b400780c */ /* 0x004fda0003f66270 */
[----:B------:R-:W-:-:S05]  /*09f0*/  @P3 IADD3 R131, R180, -0x1, RZ ;  /* 0xffffffffb4833810 */ /* 0x000fca0007ffe0ff */
[----:B------:R-:W-:Y:S01]  /*0a00*/  @P3 IMAD R182, R131, c[0x0][0x168], RZ ;  /* 0x00005a0083b63a24 */ /* 0x000fe200078e02ff */
[----:B------:R-:W-:-:S04]  /*0a10*/  SHF.R.S32.HI R131, RZ, 0x1f, R130 ;  /* 0x0000001fff837819 */ /* 0x000fc80000011482 */
[----:B------:R-:W-:Y:S02]  /*0a20*/  @P3 SHF.R.S32.HI R183, RZ, 0x1f, R182 ;  /* 0x0000001fffb73819 */ /* 0x000fe400000114b6 */
[----:B------:R-:W-:Y:S02]  /*0a30*/  LEA.HI R131, R131, R130, RZ, 0x3 ;  /* 0x0000008283837211 */ /* 0x000fe400078f18ff */
[----:B------:R-:W-:Y:S02]  /*0a40*/  @P3 LEA.HI R130, R183, R182, RZ, 0x3 ;  /* 0x000000b6b7823211 */ /* 0x000fe400078f18ff */
[----:B------:R-:W-:Y:S02]  /*0a50*/  MOV R183, RZ ;  /* 0x000000ff00b77202 */ /* 0x000fe40000000f00 */
[-C--:B------:R-:W-:Y:S02]  /*0a60*/  LEA.HI.SX32 R182, R131, R181.reuse, 0x1d ;  /* 0x000000b583b67211 */ /* 0x080fe400078feaff */
[----:B------:R-:W-:-:S02]  /*0a70*/  @P3 LEA.HI.SX32 R183, R130, R181, 0x1d ;  /* 0x000000b582b73211 */ /* 0x000fc400078feaff */
[----:B------:R-:W-:Y:S01]  /*0a80*/  SHF.R.S32.HI R181, RZ, 0x1f, R132 ;  /* 0x0000001fffb57819 */ /* 0x000fe20000011484 */
[----:B------:R-:W-:Y:S05]  /*0a90*/  @!P2 BRA `(.L_x_8297) ;  /* 0x000007200000a947 */ /* 0x000fea0003800000 */
[----:B---3--:R-:W-:Y:S02]  /*0aa0*/  ISETP.NE.U32.AND P4, PT, RZ, c[0x0][0x180], PT ;  /* 0x00006000ff007a0c */ /* 0x008fe40003f85070 */
        /* <DEDUP_REMOVED lines=10> */
[----:B-1----:R-:W-:Y:S01]  /*0b50*/  HFMA2.MMA R163, -RZ, RZ, 0, 0 ;  /* 0x00000000ffa37435 */ /* 0x002fe200000001ff */
[----:B------:R-:W-:Y:S05]  /*0b60*/  @!P4 BRA `(.L_x_8300) ;  /* 0x000000700000c947 */ /* 0x000fea0003800000 */
[----:B-----5:R-:W-:Y:S01]  /*0b70*/  PRMT R163, RZ, 0x5410, R4 ;  /* 0x00005410ffa37816 */ /* 0x020fe20000000004 */
[----:B------:R-:W-:Y:S05]  /*0b80*/  BRA `(.L_x_8300) ;  /* 0x0000005000007947 */ /* 0x000fea0003800000 */
.L_x_8299:
[----:B-1---5:R-:W-:-:S05]  /*0b90*/  PRMT R128, RZ, 0x5410, R152 ;  /* 0x00005410ff807816 */ /* 0x022fca0000000098 */
[----:B------:R-:W-:Y:S01]  /*0ba0*/  FMUL.FTZ R163, R128, c[0x0][0x1ec] ;  /* 0x00007b0080a37a20 */ /* 0x000fe20000410000 */
[----:B------:R-:W-:-:S03]  /*0bb0*/  @P4 PRMT R128, RZ, 0x5410, R4 ;  /* 0x00005410ff804816 */ /* 0x000fc60000000004 */
[----:B------:R-:W-:-:S04]  /*0bc0*/  FMUL.FTZ R163, R104, R163 ;  /* 0x000000a368a37220 */ /* 0x000fc80000410000 */
[----:B------:R-:W-:Y:S02]  /*0bd0*/  @P4 FADD.FTZ R163, R128, R163 ;  /* 0x000000a380a34221 */ /* 0x000fe40000010000 */
.L_x_8300:
[----:B------:R-:W-:Y:S05]  /*0be0*/  BSYNC B1 ;  /* 0x0000000000017941 */ /* 0x000fea0003800000 */
.L_x_8298:
[----:B------:R-:W-:Y:S01]  /*0bf0*/  BSSY B1, `(.L_x_8301) ;  /* 0x000000b000017945 */ /* 0x000fe20003800000 */
[----:B------:R-:W-:Y:S05]  /*0c00*/  @P5 BRA `(.L_x_8302) ;  /* 0x0000004000005947 */ /* 0x000fea0003800000 */
[----:B------:R-:W-:Y:S01]  /*0c10*/  MOV R164, RZ ;  /* 0x000000ff00a47202 */ /* 0x000fe20000000f00 */
[----:B------:R-:W-:Y:S05]  /*0c20*/  @!P4 BRA `(.L_x_8303) ;  /* 0x000000700000c947 */ /* 0x000fea0003800000 */
[----:B-----5:R-:W-:Y:S01]  /*0c30*/  PRMT R164, RZ, 0x7610, R4 ;  /* 0x00007610ffa47816 */ /* 0x020fe20000000004 */
[----:B------:R-:W-:Y:S05]  /*0c40*/  BRA `(.L_x_8303) ;  /* 0x0000005000007947 */ /* 0x000fea0003800000 */
.L_x_8302:
[----:B-----5:R-:W-:Y:S02]  /*0c50*/  PRMT R128, RZ, 0x7610, R152 ;  /* 0x00007610ff807816 */ /* 0x020fe40000000098 */
[----:B------:R-:W-:-:S03]  /*0c60*/  @P4 PRMT R129, RZ, 0x7610, R4 ;  /* 0x00007610ff814816 */ /* 0x000fc60000000004 */
[----:B------:R-:W-:-:S04]  /*0c70*/  FMUL.FTZ R128, R128, c[0x0][0x1ec] ;  /* 0x00007b0080807a20 */ /* 0x000fc80000410000 */
[----:B------:R-:W-:-:S04]  /*0c80*/  FMUL.FTZ R164, R105, R128 ;  /* 0x0000008069a47220 */ /* 0x000fc80000410000 */
[----:B------:R-:W-:Y:S02]  /*0c90*/  @P4 FADD.FTZ R164, R129, R164 ;  /* 0x000000a481a44221 */ /* 0x000fe40000010000 */
.L_x_8303:
[----:B------:R-:W-:Y:S05]  /*0ca0*/  BSYNC B1 ;  /* 0x0000000000017941 */ /* 0x000fea0003800000 */
.L_x_8301:
[----:B------:R-:W-:Y:S01]  /*0cb0*/  BSSY B1, `(.L_x_8304) ;  /* 0x000000b000017945 */ /* 0x000fe20003800000 */
[----:B------:R-:W-:Y:S05]  /*0cc0*/  @P5 BRA `(.L_x_8305) ;  /* 0x0000004000005947 */ /* 0x000fea0003800000 */
[----:B------:R-:W-:Y:S01]  /*0cd0*/  HFMA2.MMA R165, -RZ, RZ, 0, 0 ;  /* 0x00000000ffa57435 */ /* 0x000fe200000001ff */
[----:B------:R-:W-:Y:S05]  /*0ce0*/  @!P4 BRA `(.L_x_8306) ;  /* 0x000000700000c947 */ /* 0x000fea0003800000 */
[----:B-----5:R-:W-:Y:S01]  /*0cf0*/  PRMT R165, RZ, 0x5410, R5 ;  /* 0x00005410ffa57816 */ /* 0x020fe20000000005 */
[----:B------:R-:W-:Y:S05]  /*0d00*/  BRA `(.L_x_8306) ;  /* 0x0000005000007947 */ /* 0x000fea0003800000 */
.L_x_8305:
[----:B-----5:R-:W-:-:S05]  /*0d10*/  PRMT R128, RZ, 0x5410, R153 ;  /* 0x00005410ff807816 */ /* 0x020fca0000000099 */
[----:B------:R-:W-:Y:S01]  /*0d20*/  FMUL.FTZ R165, R128, c[0x0][0x1ec] ;  /* 0x00007b0080a57a20 */ /* 0x000fe20000410000 */
[----:B------:R-:W-:-:S03]  /*0d30*/  @P4 PRMT R128, RZ, 0x5410, R5 ;  /* 0x00005410ff804816 */ /* 0x000fc60000000005 */
[----:B------:R-:W-:-:S04]  /*0d40*/  FMUL.FTZ R165, R106, R165 ;  /* 0x000000a56aa57220 */ /* 0x000fc80000410000 */
[----:B------:R-:W-:Y:S02]  /*0d50*/  @P4 FADD.FTZ R165, R128, R165 ;  /* 0x000000a580a54221 */ /* 0x000fe40000010000 */
.L_x_8306:
[----:B------:R-:W-:Y:S05]  /*0d60*/  BSYNC B1 ;  /* 0x0000000000017941 */ /* 0x000fea0003800000 */
.L_x_8304:
[----:B------:R-:W-:Y:S01]  /*0d70*/  BSSY B1, `(.L_x_8307) ;  /* 0x000000b000017945 */ /* 0x000fe20003800000 */
[----:B------:R-:W-:Y:S05]  /*0d80*/  @P5 BRA `(.L_x_8308) ;  /* 0x0000004000005947 */ /* 0x000fea0003800000 */
[----:B------:R-:W-:Y:S01]  /*0d90*/  MOV R166, RZ ;  /* 0x000000ff00a67202 */ /* 0x000fe20000000f00 */
[----:B------:R-:W-:Y:S05]  /*0da0*/  @!P4 BRA `(.L_x_8309) ;  /* 0x000000700000c947 */ /* 0x000fea0003800000 */
[----:B-----5:R-:W-:Y:S01]  /*0db0*/  PRMT R166, RZ, 0x7610, R5 ;  /* 0x00007610ffa67816 */ /* 0x020fe20000000005 */
[----:B------:R-:W-:Y:S05]  /*0dc0*/  BRA `(.L_x_8309) ;  /* 0x0000005000007947 */ /* 0x000fea0003800000 */
.L_x_8308:
[----:B-----5:R-:W-:Y:S02]  /*0dd0*/  PRMT R128, RZ, 0x7610, R153 ;  /* 0x00007610ff807816 */ /* 0x020fe40000000099 */
[----:B------:R-:W-:-:S03]  /*0de0*/  @P4 PRMT R129, RZ, 0x7610, R5 ;  /* 0x00007610ff814816 */ /* 0x000fc60000000005 */
[----:B------:R-:W-:-:S04]  /*0df0*/  FMUL.FTZ R128, R128, c[0x0][0x1ec] ;  /* 0x00007b0080807a20 */ /* 0x000fc80000410000 */
[----:B------:R-:W-:-:S04]  /*0e00*/  FMUL.FTZ R166, R107, R128 ;  /* 0x000000806ba67220 */ /* 0x000fc80000410000 */
[----:B------:R-:W-:Y:S02]  /*0e10*/  @P4 FADD.FTZ R166, R129, R166 ;  /* 0x000000a681a64221 */ /* 0x000fe40000010000 */
.L_x_8309:
[----:B------:R-:W-:Y:S05]  /*0e20*/  BSYNC B1 ;  /* 0x0000000000017941 */ /* 0x000fea0003800000 */
.L_x_8307:
[----:B------:R-:W-:Y:S01]  /*0e30*/  BSSY B1, `(.L_x_8310) ;  /* 0x000000b000017945 */ /* 0x000fe20003800000 */
[----:B------:R-:W-:Y:S05]  /*0e40*/  @P5 BRA `(.L_x_8311) ;  /* 0x0000004000005947 */ /* 0x000fea0003800000 */
[----:B------:R-:W-:Y:S01]  /*0e50*/  HFMA2.MMA R167, -RZ, RZ, 0, 0 ;  /* 0x00000000ffa77435 */ /* 0x000fe200000001ff */
[----:B------:R-:W-:Y:S05]  /*0e60*/  @!P4 BRA `(.L_x_8312) ;  /* 0x000000700000c947 */ /* 0x000fea0003800000 */
[----:B-----5:R-:W-:Y:S01]  /*0e70*/  PRMT R167, RZ, 0x5410, R6 ;  /* 0x00005410ffa77816 */ /* 0x020fe20000000006 */
[----:B------:R-:W-:Y:S05]  /*0e80*/  BRA `(.L_x_8312) ;  /* 0x0000005000007947 */ /* 0x000fea0003800000 */
.L_x_8311:
[----:B-----5:R-:W-:-:S05]  /*0e90*/  PRMT R128, RZ, 0x5410, R154 ;  /* 0x00005410ff807816 */ /* 0x020fca000000009a */
[----:B------:R-:W-:Y:S01]  /*0ea0*/  FMUL.FTZ R167, R128, c[0x0][0x1ec] ;  /* 0x00007b0080a77a20 */ /* 0x000fe20000410000 */
[----:B------:R-:W-:-:S03]  /*0eb0*/  @P4 PRMT R128, RZ, 0x5410, R6 ;  /* 0x00005410ff804816 */ /* 0x000fc60000000006 */
[----:B------:R-:W-:-:S04]  /*0ec0*/  FMUL.FTZ R167, R108, R167 ;  /* 0x000000a76ca77220 */ /* 0x000fc80000410000 */
[----:B------:R-:W-:Y:S02]  /*0ed0*/  @P4 FADD.FTZ R167, R128, R167 ;  /* 0x000000a780a74221 */ /* 0x000fe40000010000 */
.L_x_8312:
[----:B------:R-:W-:Y:S05]  /*0ee0*/  BSYNC B1 ;  /* 0x0000000000017941 */ /* 0x000fea0003800000 */
.L_x_8310:
[----:B------:R-:W-:Y:S01]  /*0ef0*/  BSSY B1, `(.L_x_8313) ;  /* 0x000000b000017945 */ /* 0x000fe20003800000 */
[----:B------:R-:W-:Y:S05]  /*0f00*/  @P5 BRA `(.L_x_8314) ;  /* 0x0000004000005947 */ /* 0x000fea0003800000 */
[----:B------:R-:W-:Y:S01]  /*0f10*/  MOV R168, RZ ;  /* 0x000000ff00a87202 */ /* 0x000fe20000000f00 */
[----:B------:R-:W-:Y:S05]  /*0f20*/  @!P4 BRA `(.L_x_8315) ;  /* 0x000000700000c947 */ /* 0x000fea0003800000 */
[----:B-----5:R-:W-:Y:S01]  /*0f30*/  PRMT R168, RZ, 0x7610, R6 ;  /* 0x00007610ffa87816 */ /* 0x020fe20000000006 */
[----:B------:R-:W-:Y:S05]  /*0f40*/  BRA `(.L_x_8315) ;  /* 0x0000005000007947 */ /* 0x000fea0003800000 */
.L_x_8314:
[----:B-----5:R-:W-:Y:S02]  /*0f50*/  PRMT R128, RZ, 0x7610, R154 ;  /* 0x00007610ff807816 */ /* 0x020fe4000000009a */
[----:B------:R-:W-:-:S03]  /*0f60*/  @P4 PRMT R129, RZ, 0x7610, R6 ;  /* 0x00007610ff814816 */ /* 0x000fc60000000006 */
[----:B------:R-:W-:-:S04]  /*0f70*/  FMUL.FTZ R128, R128, c[0x0][0x1ec] ;  /* 0x00007b0080807a20 */ /* 0x000fc80000410000 */
[----:B------:R-:W-:-:S04]  /*0f80*/  FMUL.FTZ R168, R109, R128 ;  /* 0x000000806da87220 */ /* 0x000fc80000410000 */
[----:B------:R-:W-:Y:S02]  /*0f90*/  @P4 FADD.FTZ R168, R129, R168 ;  /* 0x000000a881a84221 */ /* 0x000fe40000010000 */
.L_x_8315:
[----:B------:R-:W-:Y:S05]  /*0fa0*/  BSYNC B1 ;  /* 0x0000000000017941 */ /* 0x000fea0003800000 */
.L_x_8313:
[----:B------:R-:W-:Y:S01]  /*0fb0*/  BSSY B1, `(.L_x_8316) ;  /* 0x000000b000017945 */ /* 0x000fe20003800000 */
[----:B------:R-:W-:Y:S05]  /*0fc0*/  @P5 BRA `(.L_x_8317) ;  /* 0x0000004000005947 */ /* 0x000fea0003800000 */
[----:B------:R-:W-:Y:S01]  /*0fd0*/  HFMA2.MMA R169, -RZ, RZ, 0, 0 ;  /* 0x00000000ffa97435 */ /* 0x000fe200000001ff */
[----:B------:R-:W-:Y:S05]  /*0fe0*/  @!P4 BRA `(.L_x_8318) ;  /* 0x000000700000c947 */ /* 0x000fea0003800000 */
[----:B-----5:R-:W-:Y:S01]  /*0ff0*/  PRMT R169, RZ, 0x5410, R7 ;  /* 0x00005410ffa97816 */ /* 0x020fe20000000007 */
[----:B------:R-:W-:Y:S05]  /*1000*/  BRA `(.L_x_8318) ;  /* 0x0000005000007947 */ /* 0x000fea0003800000 */
.L_x_8317:
[----:B-----5:R-:W-:-:S05]  /*1010*/  PRMT R128, RZ, 0x5410, R155 ;  /* 0x00005410ff807816 */ /* 0x020fca000000009b */
[----:B------:R-:W-:Y:S01]  /*1020*/  FMUL.FTZ R169, R128, c[0x0][0x1ec] ;  /* 0x00007b0080a97a20 */ /* 0x000fe20000410000 */
[----:B------:R-:W-:-:S03]  /*1030*/  @P4 PRMT R128, RZ, 0x5410, R7 ;  /* 0x00005410ff804816 */ /* 0x000fc60000000007 */
[----:B------:R-:W-:-:S04]  /*1040*/  FMUL.FTZ R169, R110, R169 ;  /* 0x000000a96ea97220 */ /* 0x000fc80000410000 */
[----:B------:R-:W-:Y:S02]  /*1050*/  @P4 FADD.FTZ R169, R128, R169 ;  /* 0x000000a980a94221 */ /* 0x000fe40000010000 */
.L_x_8318:
[----:B------:R-:W-:Y:S05]  /*1060*/  BSYNC B1 ;  /* 0x0000000000017941 */ /* 0x000fea0003800000 */
.L_x_8316:
[----:B------:R-:W-:Y:S01]  /*1070*/  BSSY B1, `(.L_x_8319) ;  /* 0x000000b000017945 */ /* 0x000fe20003800000 */
[----:B------:R-:W-:Y:S05]  /*1080*/  @P5 BRA `(.L_x_8320) ;  /* 0x0000004000005947 */ /* 0x000fea0003800000 */
[----:B------:R-:W-:Y:S01]  /*1090*/  MOV R170, RZ ;  /* 0x000000ff00aa7202 */ /* 0x000fe20000000f00 */
[----:B------:R-:W-:Y:S05]  /*10a0*/  @!P4 BRA `(.L_x_8321) ;  /* 0x000000700000c947 */ /* 0x000fea0003800000 */
[----:B-----5:R-:W-:Y:S01]  /*10b0*/  PRMT R170, RZ, 0x7610, R7 ;  /* 0x00007610ffaa7816 */ /* 0x020fe20000000007 */
[----:B------:R-:W-:Y:S05]  /*10c0*/  BRA `(.L_x_8321) ;  /* 0x0000005000007947 */ /* 0x000fea0003800000 */
.L_x_8320:
[----:B-----5:R-:W-:Y:S02]  /*10d0*/  PRMT R128, RZ, 0x7610, R155 ;  /* 0x00007610ff807816 */ /* 0x020fe4000000009b */
[----:B------:R-:W-:-:S03]  /*10e0*/  @P4 PRMT R129, RZ, 0x7610, R7 ;  /* 0x00007610ff814816 */ /* 0x000fc60000000007 */
[----:B------:R-:W-:-:S04]  /*10f0*/  FMUL.FTZ R128, R128, c[0x0][0x1ec] ;  /* 0x00007b0080807a20 */ /* 0x000fc80000410000 */
[----:B------:R-:W-:-:S04]  /*1100*/  FMUL.FTZ R170, R111, R128 ;  /* 0x000000806faa7220 */ /* 0x000fc80000410000 */
[----:B------:R-:W-:Y:S02]  /*1110*/  @P4 FADD.FTZ R170, R129, R170 ;  /* 0x000000aa81aa4221 */ /* 0x000fe40000010000 */
.L_x_8321:
[----:B------:R-:W-:Y:S05]  /*1120*/  BSYNC B1 ;  /* 0x0000000000017941 */ /* 0x000fea0003800000 */
.L_x_8319:
        /* <DEDUP_REMOVED lines=9> */
.L_x_8297:
[----:B---3--:R-:W-:Y:S05]  /*11c0*/  BSYNC B0 ;  /* 0x0000000000007941 */ /* 0x008fea0003800000 */
.L_x_8296:
[----:B------:R-:W-:Y:S01]  /*11d0*/  ISETP.GE.U32.AND P4, PT, R2, 0x100, PT ;  /* 0x000001000200780c */ /* 0x000fe20003f86070 */
[----:B------:R-:W-:-:S12]  /*11e0*/  BSSY B0, `(.L_x_8322) ;  /* 0x0000074000007945 */ /* 0x000fd80003800000 */
[----:B------:R-:W-:Y:S05]  /*11f0*/  @!P4 BRA `(.L_x_8323) ;  /* 0x000007200000c947 */ /* 0x000fea0003800000 */
[----:B------:R-:W-:Y:S02]  /*1200*/  ISETP.NE.U32.AND P4, PT, RZ, c[0x0][0x180], PT ;  /* 0x00006000ff007a0c */ /* 0x000fe40003f85070 */
[----:B-1----:R-:W-:Y:S02]  /*1210*/  @P3 MOV R128, 0x10 ;  /* 0x0000001000803802 */ /* 0x002fe40000000f00 */
        /* <DEDUP_REMOVED lines=13> */
.L_x_8325:
[----:B-1---5:R-:W-:-:S05]  /*12f0*/  PRMT R128, RZ, 0x5410, R152 ;  /* 0x00005410ff807816 */ /* 0x022fca0000000098 */
[----:B------:R-:W-:Y:S01]  /*1300*/  FMUL.FTZ R135, R128, c[0x0][0x1ec] ;  /* 0x00007b0080877a20 */ /* 0x000fe20000410000 */
[----:B------:R-:W-:-:S03]  /*1310*/  @P4 PRMT R128, RZ, 0x5410, R4 ;  /* 0x00005410ff804816 */ /* 0x000fc60000000004 */
[----:B------:R-:W-:-:S04]  /*1320*/  FMUL.FTZ R135, R80, R135 ;  /* 0x0000008750877220 */ /* 0x000fc80000410000 */
[----:B------:R-:W-:Y:S02]  /*1330*/  @P4 FADD.FTZ R135, R128, R135 ;  /* 0x0000008780874221 */ /* 0x000fe40000010000 */
.L_x_8326:
[----:B------:R-:W-:Y:S05]  /*1340*/  BSYNC B1 ;  /* 0x0000000000017941 */ /* 0x000fea0003800000 */
.L_x_8324:
[----:B------:R-:W-:Y:S01]  /*1350*/  BSSY B1, `(.L_x_8327) ;  /* 0x000000b000017945 */ /* 0x000fe20003800000 */
[----:B------:R-:W-:Y:S05]  /*1360*/  @P5 BRA `(.L_x_8328) ;  /* 0x0000004000005947 */ /* 0x000fea0003800000 */
[----:B------:R-:W-:Y:S01]  /*1370*/  MOV R136, RZ ;  /* 0x000000ff00887202 */ /* 0x000fe20000000f00 */
[----:B------:R-:W-:Y:S05]  /*1380*/  @!P4 BRA `(.L_x_8329) ;  /* 0x000000700000c947 */ /* 0x000fea0003800000 */
[----:B-----5:R-:W-:Y:S01]  /*1390*/  PRMT R136, RZ, 0x7610, R4 ;  /* 0x00007610ff887816 */ /* 0x020fe20000000004 */
[----:B------:R-:W-:Y:S05]  /*13a0*/  BRA `(.L_x_8329) ;  /* 0x0000005000007947 */ /* 0x000fea0003800000 */
.L_x_8328:
[----:B-----5:R-:W-:Y:S02]  /*13b0*/  PRMT R128, RZ, 0x7610, R152 ;  /* 0x00007610ff807816 */ /* 0x020fe40000000098 */
[----:B------:R-:W-:-:S03]  /*13c0*/  @P4 PRMT R129, RZ, 0x7610, R4 ;  /* 0x00007610ff814816 */ /* 0x000fc60000000004 */
[----:B------:R-:W-:-:S04]  /*13d0*/  FMUL.FTZ R128, R128, c[0x0][0x1ec] ;  /* 0x00007b0080807a20 */ /* 0x000fc80000410000 */
[----:B------:R-:W-:-:S04]  /*13e0*/  FMUL.FTZ R136, R81, R128 ;  /* 0x0000008051887220 */ /* 0x000fc80000410000 */
[----:B------:R-:W-:Y:S02]  /*13f0*/  @P4 FADD.FTZ R136, R129, R136 ;  /* 0x0000008881884221 */ /* 0x000fe40000010000 */
.L_x_8329:
[----:B------:R-:W-:Y:S05]  /*1400*/  BSYNC B1 ;  /* 0x0000000000017941 */ /* 0x000fea0003800000 */
.L_x_8327:
[----:B------:R-:W-:Y:S01]  /*1410*/  BSSY B1, `(.L_x_8330) ;  /* 0x000000b000017945 */ /* 0x000fe20003800000 */
[----:B------:R-:W-:Y:S05]  /*1420*/  @P5 BRA `(.L_x_8331) ;  /* 0x0000004000005947 */ /* 0x000fea0003800000 */
[----:B------:R-:W-:Y:S01]  /*1430*/  HFMA2.MMA R137, -RZ, RZ, 0, 0 ;  /* 0x00000000ff897435 */ /* 0x000fe200000001ff */
[----:B------:R-:W-:Y:S05]  /*1440*/  @!P4 BRA `(.L_x_8332) ;  /* 0x000000700000c947 */ /* 0x000fea0003800000 */
[----:B-----5:R-:W-:Y:S01]  /*1450*/  PRMT R137, RZ, 0x5410, R5 ;  /* 0x00005410ff897816 */ /* 0x020fe20000000005 */
[----:B------:R-:W-:Y:S05]  /*1460*/  BRA `(.L_x_8332) ;  /* 0x0000005000007947 */ /* 0x000fea0003800000 */
.L_x_8331:
[----:B-----5:R-:W-:-:S05]  /*1470*/  PRMT R128, RZ, 0x5410, R153 ;  /* 0x00005410ff807816 */ /* 0x020fca0000000099 */
[----:B------:R-:W-:Y:S01]  /*1480*/  FMUL.FTZ R137, R128, c[0x0][0x1ec] ;  /* 0x00007b0080897a20 */ /* 0x000fe20000410000 */
[----:B------:R-:W-:-:S03]  /*1490*/  @P4 PRMT R128, RZ, 0x5410, R5 ;  /* 0x00005410ff804816 */ /* 0x000fc60000000005 */
[----:B------:R-:W-:-:S04]  /*14a0*/  FMUL.FTZ R137, R82, R137 ;  /* 0x0000008952897220 */ /* 0x000fc80000410000 */
[----:B------:R-:W-:Y:S02]  /*14b0*/  @P4 FADD.FTZ R137, R128, R137 ;  /* 0x0000008980894221 */ /* 0x000fe40000010000 */
.L_x_8332:
[----:B------:R-:W-:Y:S05]  /*14c0*/  BSYNC B1 ;  /* 0x0000000000017941 */ /* 0x000fea0003800000 */
.L_x_8330:
[----:B------:R-:W-:Y:S01]  /*14d0*/  BSSY B1, `(.L_x_8333) ;  /* 0x000000b000017945 */ /* 0x000fe20003800000 */
[----:B------:R-:W-:Y:S05]  /*14e0*/  @P5 BRA `(.L_x_8334) ;  /* 0x0000004000005947 */ /* 0x000fea0003800000 */
[----:B------:R-:W-:Y:S01]  /*14f0*/  MOV R138, RZ ;  /* 0x000000ff008a7202 */ /* 0x000fe20000000f00 */
[----:B------:R-:W-:Y:S05]  /*1500*/  @!P4 BRA `(.L_x_8335) ;  /* 0x000000700000c947 */ /* 0x000fea0003800000 */
[----:B-----5:R-:W-:Y:S01]  /*1510*/  PRMT R138, RZ, 0x7610, R5 ;  /* 0x00007610ff8a7816 */ /* 0x020fe20000000005 */
[----:B------:R-:W-:Y:S05]  /*1520*/  BRA `(.L_x_8335) ;  /* 0x0000005000007947 */ /* 0x000fea0003800000 */
.L_x_8334:
[----:B-----5:R-:W-:Y:S02]  /*1530*/  PRMT R128, RZ, 0x7610, R153 ;  /* 0x00007610ff807816 */ /* 0x020fe40000000099 */
[----:B------:R-:W-:-:S03]  /*1540*/  @P4 PRMT R129, RZ, 0x7610, R5 ;  /* 0x00007610ff814816 */ /* 0x000fc60000000005 */
[----:B------:R-:W-:-:S04]  /*1550*/  FMUL.FTZ R128, R128, c[0x0][0x1ec] ;  /* 0x00007b0080807a20 */ /* 0x000fc80000410000 */
[----:B------:R-:W-:-:S04]  /*1560*/  FMUL.FTZ R138, R83, R128 ;  /* 0x00000080538a7220 */ /* 0x000fc80000410000 */
[----:B------:R-:W-:Y:S02]  /*1570*/  @P4 FADD.FTZ R138, R129, R138 ;  /* 0x0000008a818a4221 */ /* 0x000fe40000010000 */
.L_x_8335:
[----:B------:R-:W-:Y:S05]  /*1580*/  BSYNC B1 ;  /* 0x0000000000017941 */ /* 0x000fea0003800000 */
.L_x_8333:
[----:B------:R-:W-:Y:S01]  /*1590*/  BSSY B1, `(.L_x_8336) ;  /* 0x000000b000017945 */ /* 0x000fe20003800000 */
[----:B------:R-:W-:Y:S05]  /*15a0*/  @P5 BRA `(.L_x_8337) ;  /* 0x0000004000005947 */ /* 0x000fea0003800000 */
[----:B------:R-:W-:Y:S01]  /*15b0*/  HFMA2.MMA R139, -RZ, RZ, 0, 0 ;  /* 0x00000000ff8b7435 */ /* 0x000fe200000001ff */
[----:B------:R-:W-:Y:S05]  /*15c0*/  @!P4 BRA `(.L_x_8338) ;  /* 0x000000700000c947 */ /* 0x000fea0003800000 */
[----:B-----5:R-:W-:Y:S01]  /*15d0*/  PRMT R139, RZ, 0x5410, R6 ;  /* 0x00005410ff8b7816 */ /* 0x020fe20000000006 */
[----:B------:R-:W-:Y:S05]  /*15e0*/  BRA `(.L_x_8338) ;  /* 0x0000005000007947 */ /* 0x000fea0003800000 */
.L_x_8337:
[----:B-----5:R-:W-:-:S05]  /*15f0*/  PRMT R128, RZ, 0x5410, R154 ;  /* 0x00005410ff807816 */ /* 0x020fca000000009a */
[----:B------:R-:W-:Y:S01]  /*1600*/  FMUL.FTZ R139, R128, c[0x0][0x1ec] ;  /* 0x00007b00808b7a20 */ /* 0x000fe20000410000 */
[----:B------:R-:W-:-:S03]  /*1610*/  @P4 PRMT R128, RZ, 0x5410, R6 ;  /* 0x00005410ff804816 */ /* 0x000fc60000000006 */
[----:B------:R-:W-:-:S04]  /*1620*/  FMUL.FTZ R139, R84, R139 ;  /* 0x0000008b548b7220 */ /* 0x000fc80000410000 */
[----:B------:R-:W-:Y:S02]  /*1630*/  @P4 FADD.FTZ R139, R128, R139 ;  /* 0x0000008b808b4221 */ /* 0x000fe40000010000 */
.L_x_8338:
[----:B------:R-:W-:Y:S05]  /*1640*/  BSYNC B1 ;  /* 0x0000000000017941 */ /* 0x000fea0003800000 */
.L_x_8336:
[----:B------:R-:W-:Y:S01]  /*1650*/  BSSY B1, `(.L_x_8339) ;  /* 0x000000b000017945 */ /* 0x000fe20003800000 */
[----:B------:R-:W-:Y:S05]  /*1660*/  @P5 BRA `(.L_x_8340) ;  /* 0x0000004000005947 */ /* 0x000fea0003800000 */
[----:B------:R-:W-:Y:S01]  /*1670*/  MOV R140, RZ ;  /* 0x000000ff008c7202 */ /* 0x000fe20000000f00 */
[----:B------:R-:W-:Y:S05]  /*1680*/  @!P4 BRA `(.L_x_8341) ;  /* 0x000000700000c947 */ /* 0x000fea0003800000 */
[----:B-----5:R-:W-:Y:S01]  /*1690*/  PRMT R140, RZ, 0x7610, R6 ;  /* 0x00007610ff8c7816 */ /* 0x020fe20000000006 */
[----:B------:R-:W-:Y:S05]  /*16a0*/  BRA `(.L_x_8341) ;  /* 0x0000005000007947 */ /* 0x000fea0003800000 */
.L_x_8340:
[----:B-----5:R-:W-:Y:S02]  /*16b0*/  PRMT R128, RZ, 0x7610, R154 ;  /* 0x00007610ff807816 */ /* 0x020fe4000000009a */
[----:B------:R-:W-:-:S03]  /*16c0*/  @P4 PRMT R129, RZ, 0x7610, R6 ;  /* 0x00007610ff814816 */ /* 0x000fc60000000006 */
[----:B------:R-:W-:-:S04]  /*16d0*/  FMUL.FTZ R128, R128, c[0x0][0x1ec] ;  /* 0x00007b0080807a20 */ /* 0x000fc80000410000 */
[----:B------:R-:W-:-:S04]  /*16e0*/  FMUL.FTZ R140, R85, R128 ;  /* 0x00000080558c7220 */ /* 0x000fc80000410000 */
[----:B------:R-:W-:Y:S02]  /*16f0*/  @P4 FADD.FTZ R140, R129, R140 ;  /* 0x0000008c818c4221 */ /* 0x000fe40000010000 */
.L_x_8341:
[----:B------:R-:W-:Y:S05]  /*1700*/  BSYNC B1 ;  /* 0x0000000000017941 */ /* 0x000fea0003800000 */
.L_x_8339:
[----:B------:R-:W-:Y:S01]  /*1710*/  BSSY B1, `(.L_x_8342) ;  /* 0x000000b000017945 */ /* 0x000fe20003800000 */
[----:B------:R-:W-:Y:S05]  /*1720*/  @P5 BRA `(.L_x_8343) ;  /* 0x0000004000005947 */ /* 0x000fea0003800000 */
[----:B------:R-:W-:Y:S01]  /*1730*/  HFMA2.MMA R141, -RZ, RZ, 0, 0 ;  /* 0x00000000ff8d7435 */ /* 0x000fe200000001ff */
[----:B------:R-:W-:Y:S05]  /*1740*/  @!P4 BRA `(.L_x_8344) ;  /* 0x000000700000c947 */ /* 0x000fea0003800000 */
[----:B-----5:R-:W-:Y:S01]  /*1750*/  PRMT R141, RZ, 0x5410, R7 ;  /* 0x00005410ff8d7816 */ /* 0x020fe20000000007 */
[----:B------:R-:W-:Y:S05]  /*1760*/  BRA `(.L_x_8344) ;  /* 0x0000005000007947 */ /* 0x000fea0003800000 */
.L_x_8343:
[----:B-----5:R-:W-:-:S05]  /*1770*/  PRMT R128, RZ, 0x5410, R155 ;  /* 0x00005410ff807816 */ /* 0x020fca000000009b */
[----:B------:R-:W-:Y:S01]  /*1780*/  FMUL.FTZ R141, R128, c[0x0][0x1ec] ;  /* 0x00007b00808d7a20 */ /* 0x000fe20000410000 */
[----:B------:R-:W-:-:S03]  /*1790*/  @P4 PRMT R128, RZ, 0x5410, R7 ;  /* 0x00005410ff804816 */ /* 0x000fc60000000007 */
[----:B------:R-:W-:-:S04]  /*17a0*/  FMUL.FTZ R141, R86, R141 ;  /* 0x0000008d568d7220 */ /* 0x000fc80000410000 */
[----:B------:R-:W-:Y:S02]  /*17b0*/  @P4 FADD.FTZ R141, R128, R141 ;  /* 0x0000008d808d4221 */ /* 0x000fe40000010000 */
.L_x_8344:
[----:B------:R-:W-:Y:S05]  /*17c0*/  BSYNC B1 ;  /* 0x0000000000017941 */ /* 0x000fea0003800000 */
.L_x_8342:
[----:B------:R-:W-:Y:S01]  /*17d0*/  BSSY B1, `(.L_x_8345) ;  /* 0x000000b000017945 */ /* 0x000fe20003800000 */
[----:B------:R-:W-:Y:S05]  /*17e0*/  @P5 BRA `(.L_x_8346) ;  /* 0x0000004000005947 */ /* 0x000fea0003800000 */
[----:B------:R-:W-:Y:S01]  /*17f0*/  MOV R142, RZ ;  /* 0x000000ff008e7202 */ /* 0x000fe20000000f00 */
[----:B------:R-:W-:Y:S05]  /*1800*/  @!P4 BRA `(.L_x_8347) ;  /* 0x000000700000c947 */ /* 0x000fea0003800000 */
[----:B-----5:R-:W-:Y:S01]  /*1810*/  PRMT R142, RZ, 0x7610, R7 ;  /* 0x00007610ff8e7816 */ /* 0x020fe20000000007 */
[----:B------:R-:W-:Y:S05]  /*1820*/  BRA `(.L_x_8347) ;  /* 0x0000005000007947 */ /* 0x000fea0003800000 */
.L_x_8346:
[----:B-----5:R-:W-:Y:S02]  /*1830*/  PRMT R128, RZ, 0x7610, R155 ;  /* 0x00007610ff807816 */ /* 0x020fe4000000009b */
[----:B------:R-:W-:-:S03]  /*1840*/  @P4 PRMT R129, RZ, 0x7610, R7 ;  /* 0x00007610ff814816 */ /* 0x000fc60000000007 */
[----:B------:R-:W-:-:S04]  /*1850*/  FMUL.FTZ R128, R128, c[0x0][0x1ec] ;  /* 0x00007b0080807a20 */ /* 0x000fc80000410000 */
[----:B------:R-:W-:-:S04]  /*1860*/  FMUL.FTZ R142, R87, R128 ;  /* 0x00000080578e7220 */ /* 0x000fc80000410000 */
[----:B------:R-:W-:Y:S02]  /*1870*/  @P4 FADD.FTZ R142, R129, R142 ;  /* 0x0000008e818e4221 */ /* 0x000fe40000010000 */
.L_x_8347:
[----:B------:R-:W-:Y:S05]  /*1880*/  BSYNC B1 ;  /* 0x0000000000017941 */ /* 0x000fea0003800000 */
.L_x_8345:
        /* <DEDUP_REMOVED lines=9> */
.L_x_8323:
[----:B------:R-:W-:Y:S05]  /*1920*/  BSYNC B0 ;  /* 0x0000000000007941 */ /* 0x000fea0003800000 */
.L_x_8322:
        /* <DEDUP_REMOVED lines=18> */
.L_x_8351:
[----:B-1---5:R-:W-:-:S05]  /*1a50*/  PRMT R128, RZ, 0x5410, R152 ;  /* 0x00005410ff807816 */ /* 0x022fca0000000098 */
[----:B------:R-:W-:Y:S01]  /*1a60*/  FMUL.FTZ R143, R128, c[0x0][0x1ec] ;  /* 0x00007b00808f7a20 */ /* 0x000fe20000410000 */
[----:B------:R-:W-:-:S03]  /*1a70*/  @P4 PRMT R128, RZ, 0x5410, R4 ;  /* 0x00005410ff804816 */ /* 0x000fc60000000004 */
[----:B------:R-:W-:-:S04]  /*1a80*/  FMUL.FTZ R143, R56, R143 ;  /* 0x0000008f388f7220 */ /* 0x000fc80000410000 */
[----:B------:R-:W-:Y:S02]  /*1a90*/  @P4 FADD.FTZ R143, R128, R143 ;  /* 0x0000008f808f4221 */ /* 0x000fe40000010000 */
.L_x_8352:
[----:B------:R-:W-:Y:S05]  /*1aa0*/  BSYNC B1 ;  /* 0x0000000000017941 */ /* 0x000fea0003800000 */
.L_x_8350:
[----:B------:R-:W-:Y:S01]  /*1ab0*/  BSSY B1, `(.L_x_8353) ;  /* 0x000000b000017945 */ /* 0x000fe20003800000 */
[----:B------:R-:W-:Y:S05]  /*1ac0*/  @P5 BRA `(.L_x_8354) ;  /* 0x0000004000005947 */ /* 0x000fea0003800000 */
[----:B------:R-:W-:Y:S01]  /*1ad0*/  MOV R144, RZ ;  /* 0x000000ff00907202 */ /* 0x000fe20000000f00 */
[----:B------:R-:W-:Y:S05]  /*1ae0*/  @!P4 BRA `(.L_x_8355) ;  /* 0x000000700000c947 */ /* 0x000fea0003800000 */
[----:B-----5:R-:W-:Y:S01]  /*1af0*/  PRMT R144, RZ, 0x7610, R4 ;  /* 0x00007610ff907816 */ /* 0x020fe20000000004 */
[----:B------:R-:W-:Y:S05]  /*1b00*/  BRA `(.L_x_8355) ;  /* 0x0000005000007947 */ /* 0x000fea0003800000 */
.L_x_8354:
[----:B-----5:R-:W-:Y:S02]  /*1b10*/  PRMT R128, RZ, 0x7610, R152 ;  /* 0x00007610ff807816 */ /* 0x020fe40000000098 */
[----:B------:R-:W-:-:S03]  /*1b20*/  @P4 PRMT R129, RZ, 0x7610, R4 ;  /* 0x00007610ff814816 */ /* 0x000fc60000000004 */
[----:B------:R-:W-:-:S04]  /*1b30*/  FMUL.FTZ R128, R128, c[0x0][0x1ec] ;  /* 0x00007b0080807a20 */ /* 0x000fc80000410000 */
[----:B------:R-:W-:-:S04]  /*1b40*/  FMUL.FTZ R144, R57, R128 ;  /* 0x0000008039907220 */ /* 0x000fc80000410000 */
[----:B------:R-:W-:Y:S02]  /*1b50*/  @P4 FADD.FTZ R144, R129, R144 ;  /* 0x0000009081904221 */ /* 0x000fe40000010000 */
.L_x_8355:
[----:B------:R-:W-:Y:S05]  /*1b60*/  BSYNC B1 ;  /* 0x0000000000017941 */ /* 0x000fea0003800000 */
.L_x_8353:
[----:B------:R-:W-:Y:S01]  /*1b70*/  BSSY B1, `(.L_x_8356) ;  /* 0x000000b000017945 */ /* 0x000fe20003800000 */
[----:B------:R-:W-:Y:S05]  /*1b80*/  @P5 BRA `(.L_x_8357) ;  /* 0x0000004000005947 */ /* 0x000fea0003800000 */
[----:B------:R-:W-:Y:S01]  /*1b90*/  HFMA2.MMA R145, -RZ, RZ, 0, 0 ;  /* 0x00000000ff917435 */ /* 0x000fe200000001ff */
[----:B------:R-:W-:Y:S05]  /*1ba0*/  @!P4 BRA `(.L_x_8358) ;  /* 0x000000700000c947 */ /* 0x000fea0003800000 */
[----:B-----5:R-:W-:Y:S01]  /*1bb0*/  PRMT R145, RZ, 0x5410, R5 ;  /* 0x00005410ff917816 */ /* 0x020fe20000000005 */
[----:B------:R-:W-:Y:S05]  /*1bc0*/  BRA `(.L_x_8358) ;  /* 0x0000005000007947 */ /* 0x000fea0003800000 */
.L_x_8357:
[----:B-----5:R-:W-:-:S05]  /*1bd0*/  PRMT R128, RZ, 0x5410, R153 ;  /* 0x00005410ff807816 */ /* 0x020fca0000000099 */
[----:B------:R-:W-:Y:S01]  /*1be0*/  FMUL.FTZ R145, R128, c[0x0][0x1ec] ;  /* 0x00007b0080917a20 */ /* 0x000fe20000410000 */
[----:B------:R-:W-:-:S03]  /*1bf0*/  @P4 PRMT R128, RZ, 0x5410, R5 ;  /* 0x00005410ff804816 */ /* 0x000fc60000000005 */
[----:B------:R-:W-:-:S04]  /*1c00*/  FMUL.FTZ R145, R58, R145 ;  /* 0x000000913a917220 */ /* 0x000fc80000410000 */
[----:B------:R-:W-:Y:S02]  /*1c10*/  @P4 FADD.FTZ R145, R128, R145 ;  /* 0x0000009180914221 */ /* 0x000fe40000010000 */
.L_x_8358:
[----:B------:R-:W-:Y:S05]  /*1c20*/  BSYNC B1 ;  /* 0x0000000000017941 */ /* 0x000fea0003800000 */
.L_x_8356:
[----:B------:R-:W-:Y:S01]  /*1c30*/  BSSY B1, `(.L_x_8359) ;  /* 0x000000b000017945 */ /* 0x000fe20003800000 */
[----:B------:R-:W-:Y:S05]  /*1c40*/  @P5 BRA `(.L_x_8360) ;  /* 0x0000004000005947 */ /* 0x000fea0003800000 */
[----:B------:R-:W-:Y:S01]  /*1c50*/  MOV R146, RZ ;  /* 0x000000ff00927202 */ /* 0x000fe20000000f00 */
[----:B------:R-:W-:Y:S05]  /*1c60*/  @!P4 BRA `(.L_x_8361) ;  /* 0x000000700000c947 */ /* 0x000fea0003800000 */
[----:B-----5:R-:W-:Y:S01]  /*1c70*/  PRMT R146, RZ, 0x7610, R5 ;  /* 0x00007610ff927816 */ /* 0x020fe20000000005 */
[----:B------:R-:W-:Y:S05]  /*1c80*/  BRA `(.L_x_8361) ;  /* 0x0000005000007947 */ /* 0x000fea0003800000 */
.L_x_8360:
[----:B-----5:R-:W-:Y:S02]  /*1c90*/  PRMT R128, RZ, 0x7610, R153 ;  /* 0x00007610ff807816 */ /* 0x020fe40000000099 */
[----:B------:R-:W-:-:S03]  /*1ca0*/  @P4 PRMT R129, RZ, 0x7610, R5 ;  /* 0x00007610ff814816 */ /* 0x000fc60000000005 */
[----:B------:R-:W-:-:S04]  /*1cb0*/  FMUL.FTZ R128, R128, c[0x0][0x1ec] ;  /* 0x00007b0080807a20 */ /* 0x000fc80000410000 */
[----:B------:R-:W-:-:S04]  /*1cc0*/  FMUL.FTZ R146, R59, R128 ;  /* 0x000000803b927220 */ /* 0x000fc80000410000 */
[----:B------:R-:W-:Y:S02]  /*1cd0*/  @P4 FADD.FTZ R146, R129, R146 ;  /* 0x0000009281924221 */ /* 0x000fe40000010000 */
.L_x_8361:
[----:B------:R-:W-:Y:S05]  /*1ce0*/  BSYNC B1 ;  /* 0x0000000000017941 */ /* 0x000fea0003800000 */
.L_x_8359:
[----:B------:R-:W-:Y:S01]  /*1cf0*/  BSSY B1, `(.L_x_8362) ;  /* 0x000000b000017945 */ /* 0x000fe20003800000 */
[----:B------:R-:W-:Y:S05]  /*1d00*/  @P5 BRA `(.L_x_8363) ;  /* 0x0000004000005947 */ /* 0x000fea0003800000 */
[----:B------:R-:W-:Y:S01]  /*1d10*/  HFMA2.MMA R147, -RZ, RZ, 0, 0 ;  /* 0x00000000ff937435 */ /* 0x000fe200000001ff */
[----:B------:R-:W-:Y:S05]  /*1d20*/  @!P4 BRA `(.L_x_8364) ;  /* 0x000000700000c947 */ /* 0x000fea0003800000 */
[----:B-----5:R-:W-:Y:S01]  /*1d30*/  PRMT R147, RZ, 0x5410, R6 ;  /* 0x00005410ff937816 */ /* 0x020fe20000000006 */
[----:B------:R-:W-:Y:S05]  /*1d40*/  BRA `(.L_x_8364) ;  /* 0x0000005000007947 */ /* 0x000fea0003800000 */
.L_x_8363:
[----:B-----5:R-:W-:-:S05]  /*1d50*/  PRMT R128, RZ, 0x5410, R154 ;  /* 0x00005410ff807816 */ /* 0x020fca000000009a */
[----:B------:R-:W-:Y:S01]  /*1d60*/  FMUL.FTZ R147, R128, c[0x0][0x1ec] ;  /* 0x00007b0080937a20 */ /* 0x000fe20000410000 */
[----:B------:R-:W-:-:S03]  /*1d70*/  @P4 PRMT R128, RZ, 0x5410, R6 ;  /* 0x00005410ff804816 */ /* 0x000fc60000000006 */
[----:B------:R-:W-:-:S04]  /*1d80*/  FMUL.FTZ R147, R60, R147 ;  /* 0x000000933c937220 */ /* 0x000fc80000410000 */
[----:B------:R-:W-:Y:S02]  /*1d90*/  @P4 FADD.FTZ R147, R128, R147 ;  /* 0x0000009380934221 */ /* 0x000fe40000010000 */
.L_x_8364:
[----:B------:R-:W-:Y:S05]  /*1da0*/  BSYNC B1 ;  /* 0x0000000000017941 */ /* 0x000fea0003800000 */
.L_x_8362:
[----:B------:R-:W-:Y:S01]  /*1db0*/  BSSY B1, `(.L_x_8365) ;  /* 0x000000b000017945 */ /* 0x000fe20003800000 */
[----:B------:R-:W-:Y:S05]  /*1dc0*/  @P5 BRA `(.L_x_8366) ;  /* 0x0000004000005947 */ /* 0x000fea0003800000 */
[----:B------:R-:W-:Y:S01]  /*1dd0*/  MOV R148, RZ ;  /* 0x000000ff00947202 */ /* 0x000fe20000000f00 */
[----:B------:R-:W-:Y:S05]  /*1de0*/  @!P4 BRA `(.L_x_8367) ;  /* 0x000000700000c947 */ /* 0x000fea0003800000 */
[----:B-----5:R-:W-:Y:S01]  /*1df0*/  PRMT R148, RZ, 0x7610, R6 ;  /* 0x00007610ff947816 */ /* 0x020fe20000000006 */
[----:B------:R-:W-:Y:S05]  /*1e00*/  BRA `(.L_x_8367) ;  /* 0x0000005000007947 */ /* 0x000fea0003800000 */
.L_x_8366:
[----:B-----5:R-:W-:Y:S02]  /*1e10*/  PRMT R128, RZ, 0x7610, R154 ;  /* 0x00007610ff807816 */ /* 0x020fe4000000009a */
[----:B------:R-:W-:-:S03]  /*1e20*/  @P4 PRMT R129, RZ, 0x7610, R6 ;  /* 0x00007610ff814816 */ /* 0x000fc60000000006 */
[----:B------:R-:W-:-:S04]  /*1e30*/  FMUL.FTZ R128, R128, c[0x0][0x1ec] ;  /* 0x00007b0080807a20 */ /* 0x000fc80000410000 */
[----:B------:R-:W-:-:S04]  /*1e40*/  FMUL.FTZ R148, R61, R128 ;  /* 0x000000803d947220 */ /* 0x000fc80000410000 */
[----:B------:R-:W-:Y:S02]  /*1e50*/  @P4 FADD.FTZ R148, R129, R148 ;  /* 0x0000009481944221 */ /* 0x000fe40000010000 */
.L_x_8367:
[----:B------:R-:W-:Y:S05]  /*1e60*/  BSYNC B1 ;  /* 0x0000000000017941 */ /* 0x000fea0003800000 */
.L_x_8365:
[----:B------:R-:W-:Y:S01]  /*1e70*/  BSSY B1, `(.L_x_8368) ;  /* 0x000000b000017945 */ /* 0x000fe20003800000 */
[----:B------:R-:W-:Y:S05]  /*1e80*/  @P5 BRA `(.L_x_8369) ;  /* 0x0000004000005947 */ /* 0x000fea0003800000 */
[----:B------:R-:W-:Y:S01]  /*1e90*/  HFMA2.MMA R149, -RZ, RZ, 0, 0 ;  /* 0x00000000ff957435 */ /* 0x000fe200000001ff */
[----:B------:R-:W-:Y:S05]  /*1ea0*/  @!P4 BRA `(.L_x_8370) ;  /* 0x000000700000c947 */ /* 0x000fea0003800000 */
[----:B-----5:R-:W-:Y:S01]  /*1eb0*/  PRMT R149, RZ, 0x5410, R7 ;  /* 0x00005410ff957816 */ /* 0x020fe20000000007 */
[----:B------:R-:W-:Y:S05]  /*1ec0*/  BRA `(.L_x_8370) ;  /* 0x0000005000007947 */ /* 0x000fea0003800000 */
.L_x_8369:
[----:B-----5:R-:W-:-:S05]  /*1ed0*/  PRMT R128, RZ, 0x5410, R155 ;  /* 0x00005410ff807816 */ /* 0x020fca000000009b */
[----:B------:R-:W-:Y:S01]  /*1ee0*/  FMUL.FTZ R149, R128, c[0x0][0x1ec] ;  /* 0x00007b0080957a20 */ /* 0x000fe20000410000 */
[----:B------:R-:W-:-:S03]  /*1ef0*/  @P4 PRMT R128, RZ, 0x5410, R7 ;  /* 0x00005410ff804816 */ /* 0x000fc60000000007 */
[----:B------:R-:W-:-:S04]  /*1f00*/  FMUL.FTZ R149, R62, R149 ;  /* 0x000000953e957220 */ /* 0x000fc80000410000 */
[----:B------:R-:W-:Y:S02]  /*1f10*/  @P4 FADD.FTZ R149, R128, R149 ;  /* 0x0000009580954221 */ /* 0x000fe40000010000 */
.L_x_8370:
[----:B------:R-:W-:Y:S05]  /*1f20*/  BSYNC B1 ;  /* 0x0000000000017941 */ /* 0x000fea0003800000 */
.L_x_8368:
[----:B------:R-:W-:Y:S01]  /*1f30*/  BSSY B1, `(.L_x_8371) ;  /* 0x000000b000017945 */ /* 0x000fe20003800000 */
[----:B------:R-:W-:Y:S05]  /*1f40*/  @P5 BRA `(.L_x_8372) ;  /* 0x0000004000005947 */ /* 0x000fea0003800000 */
[----:B------:R-:W-:Y:S01]  /*1f50*/  MOV R150, RZ ;  /* 0x000000ff00967202 */ /* 0x000fe20000000f00 */
[----:B------:R-:W-:Y:S05]  /*1f60*/  @!P4 BRA `(.L_x_8373) ;  /* 0x000000700000c947 */ /* 0x000fea0003800000 */
[----:B-----5:R-:W-:Y:S01]  /*1f70*/  PRMT R150, RZ, 0x7610, R7 ;  /* 0x00007610ff967816 */ /* 0x020fe20000000007 */
[----:B------:R-:W-:Y:S05]  /*1f80*/  BRA `(.L_x_8373) ;  /* 0x0000005000007947 */ /* 0x000fea0003800000 */
.L_x_8372:
[----:B-----5:R-:W-:Y:S02]  /*1f90*/  PRMT R128, RZ, 0x7610, R155 ;  /* 0x00007610ff807816 */ /* 0x020fe4000000009b */
[----:B------:R-:W-:-:S03]  /*1fa0*/  @P4 PRMT R129, RZ, 0x7610, R7 ;  /* 0x00007610ff814816 */ /* 0x000fc60000000007 */
[----:B------:R-:W-:-:S04]  /*1fb0*/  FMUL.FTZ R128, R128, c[0x0][0x1ec] ;  /* 0x00007b0080807a20 */ /* 0x000fc80000410000 */
[----:B------:R-:W-:-:S04]  /*1fc0*/  FMUL.FTZ R150, R63, R128 ;  /* 0x000000803f967220 */ /* 0x000fc80000410000 */
[----:B------:R-:W-:Y:S02]  /*1fd0*/  @P4 FADD.FTZ R150, R129, R150 ;  /* 0x0000009681964221 */ /* 0x000fe40000010000 */
.L_x_8373:
[----:B------:R-:W-:Y:S05]  /*1fe0*/  BSYNC B1 ;  /* 0x0000000000017941 */ /* 0x000fea0003800000 */
.L_x_8371:
        /* <DEDUP_REMOVED lines=9> */
.L_x_8349:
[----:B------:R-:W-:Y:S05]  /*2080*/  BSYNC B0 ;  /* 0x0000000000007941 */ /* 0x000fea0003800000 */
.L_x_8348:
[----:B------:R-:W-:Y:S01]  /*2090*/  BSSY B0, `(.L_x_8374) ;  /* 0x0000074000007945 */ /* 0x000fe20003800000 */
        /* <DEDUP_REMOVED lines=16> */
.L_x_8377:
[----:B-1---5:R-:W-:-:S05]  /*21a0*/  PRMT R128, RZ, 0x5410, R152 ;  /* 0x00005410ff807816 */ /* 0x022fca0000000098 */
[----:B------:R-:W-:Y:S01]  /*21b0*/  FMUL.FTZ R151, R128, c[0x0][0x1ec] ;  /* 0x00007b0080977a20 */ /* 0x000fe20000410000 */
[----:B------:R-:W-:-:S03]  /*21c0*/  @P4 PRMT R128, RZ, 0x5410, R4 ;  /* 0x00005410ff804816 */ /* 0x000fc60000000004 */
[----:B------:R-:W-:-:S04]  /*21d0*/  FMUL.FTZ R151, R32, R151 ;  /* 0x0000009720977220 */ /* 0x000fc80000410000 */
[----:B------:R-:W-:Y:S02]  /*21e0*/  @P4 FADD.FTZ R151, R128, R151 ;  /* 0x0000009780974221 */ /* 0x000fe40000010000 */
.L_x_8378:
[----:B------:R-:W-:Y:S05]  /*21f0*/  BSYNC B1 ;  /* 0x0000000000017941 */ /* 0x000fea0003800000 */
.L_x_8376:
[----:B------:R-:W-:Y:S01]  /*2200*/  BSSY B1, `(.L_x_8379) ;  /* 0x000000b000017945 */ /* 0x000fe20003800000 */
[----:B------:R-:W-:Y:S05]  /*2210*/  @P5 BRA `(.L_x_8380) ;  /* 0x0000004000005947 */ /* 0x000fea0003800000 */
[----:B------:R-:W-:Y:S01]  /*2220*/  MOV R156, RZ ;  /* 0x000000ff009c7202 */ /* 0x000fe20000000f00 */
[----:B------:R-:W-:Y:S05]  /*2230*/  @!P4 BRA `(.L_x_8381) ;  /* 0x000000700000c947 */ /* 0x000fea0003800000 */
[----:B-----5:R-:W-:Y:S01]  /*2240*/  PRMT R156, RZ, 0x7610, R4 ;  /* 0x00007610ff9c7816 */ /* 0x020fe20000000004 */
[----:B------:R-:W-:Y:S05]  /*2250*/  BRA `(.L_x_8381) ;  /* 0x0000005000007947 */ /* 0x000fea0003800000 */
.L_x_8380:
[----:B-----5:R-:W-:Y:S02]  /*2260*/  PRMT R128, RZ, 0x7610, R152 ;  /* 0x00007610ff807816 */ /* 0x020fe40000000098 */
[----:B------:R-:W-:-:S03]  /*2270*/  @P4 PRMT R129, RZ, 0x7610, R4 ;  /* 0x00007610ff814816 */ /* 0x000fc60000000004 */
[----:B------:R-:W-:-:S04]  /*2280*/  FMUL.FTZ R128, R128, c[0x0][0x1ec] ;  /* 0x00007b0080807a20 */ /* 0x000fc80000410000 */
[----:B------:R-:W-:-:S04]  /*2290*/  FMUL.FTZ R156, R33, R128 ;  /* 0x00000080219c7220 */ /* 0x000fc80000410000 */
[----:B------:R-:W-:Y:S02]  /*22a0*/  @P4 FADD.FTZ R156, R129, R156 ;  /* 0x0000009c819c4221 */ /* 0x000fe40000010000 */
.L_x_8381:
[----:B------:R-:W-:Y:S05]  /*22b0*/  BSYNC B1 ;  /* 0x0000000000017941 */ /* 0x000fea0003800000 */
.L_x_8379:
[----:B------:R-:W-:Y:S01]  /*22c0*/  BSSY B1, `(.L_x_8382) ;  /* 0x000000b000017945 */ /* 0x000fe20003800000 */
[----:B------:R-:W-:Y:S05]  /*22d0*/  @P5 BRA `(.L_x_8383) ;  /* 0x0000004000005947 */ /* 0x000fea0003800000 */
[----:B------:R-:W-:Y:S01]  /*22e0*/  HFMA2.MMA R157, -RZ, RZ, 0, 0 ;  /* 0x00000000ff9d7435 */ /* 0x000fe200000001ff */
[----:B------:R-:W-:Y:S05]  /*22f0*/  @!P4 BRA `(.L_x_8384) ;  /* 0x000000700000c947 */ /* 0x000fea0003800000 */
[----:B-----5:R-:W-:Y:S01]  /*2300*/  PRMT R157, RZ, 0x5410, R5 ;  /* 0x00005410ff9d7816 */ /* 0x020fe20000000005 */
[----:B------:R-:W-:Y:S05]  /*2310*/  BRA `(.L_x_8384) ;  /* 0x0000005000007947 */ /* 0x000fea0003800000 */
.L_x_8383:
[----:B-----5:R-:W-:-:S05]  /*2320*/  PRMT R128, RZ, 0x5410, R153 ;  /* 0x00005410ff807816 */ /* 0x020fca0000000099 */
[----:B------:R-:W-:Y:S01]  /*2330*/  FMUL.FTZ R157, R128, c[0x0][0x1ec] ;  /* 0x00007b00809d7a20 */ /* 0x000fe20000410000 */
[----:B------:R-:W-:-:S03]  /*2340*/  @P4 PRMT R128, RZ, 0x5410, R5 ;  /* 0x00005410ff804816 */ /* 0x000fc60000000005 */
[----:B------:R-:W-:-:S04]  /*2350*/  FMUL.FTZ R157, R34, R157 ;  /* 0x0000009d229d7220 */ /* 0x000fc80000410000 */
[----:B------:R-:W-:Y:S02]  /*2360*/  @P4 FADD.FTZ R157, R128, R157 ;  /* 0x0000009d809d4221 */ /* 0x000fe40000010000 */
.L_x_8384:
[----:B------:R-:W-:Y:S05]  /*2370*/  BSYNC B1 ;  /* 0x0000000000017941 */ /* 0x000fea0003800000 */
.L_x_8382:
[----:B------:R-:W-:Y:S01]  /*2380*/  BSSY B1, `(.L_x_8385) ;  /* 0x000000b000017945 */ /* 0x000fe20003800000 */
[----:B------:R-:W-:Y:S05]  /*2390*/  @P5 BRA `(.L_x_8386) ;  /* 0x0000004000005947 */ /* 0x000fea0003800000 */
[----:B------:R-:W-:Y:S01]  /*23a0*/  MOV R158, RZ ;  /* 0x000000ff009e7202 */ /* 0x000fe20000000f00 */
[----:B------:R-:W-:Y:S05]  /*23b0*/  @!P4 BRA `(.L_x_8387) ;  /* 0x000000700000c947 */ /* 0x000fea0003800000 */
[----:B-----5:R-:W-:Y:S01]  /*23c0*/  PRMT R158, RZ, 0x7610, R5 ;  /* 0x00007610ff9e7816 */ /* 0x020fe20000000005 */
[----:B------:R-:W-:Y:S05]  /*23d0*/  BRA `(.L_x_8387) ;  /* 0x0000005000007947 */ /* 0x000fea0003800000 */
.L_x_8386:
[----:B-----5:R-:W-:Y:S02]  /*23e0*/  PRMT R128, RZ, 0x7610, R153 ;  /* 0x00007610ff807816 */ /* 0x020fe40000000099 */
[----:B------:R-:W-:-:S03]  /*23f0*/  @P4 PRMT R129, RZ, 0x7610, R5 ;  /* 0x00007610ff814816 */ /* 0x000fc60000000005 */
[----:B------:R-:W-:-:S04]  /*2400*/  FMUL.FTZ R128, R128, c[0x0][0x1ec] ;  /* 0x00007b0080807a20 */ /* 0x000fc80000410000 */
[----:B------:R-:W-:-:S04]  /*2410*/  FMUL.FTZ R158, R35, R128 ;  /* 0x00000080239e7220 */ /* 0x000fc80000410000 */
[----:B------:R-:W-:Y:S02]  /*2420*/  @P4 FADD.FTZ R158, R129, R158 ;  /* 0x0000009e819e4221 */ /* 0x000fe40000010000 */
.L_x_8387:
[----:B------:R-:W-:Y:S05]  /*2430*/  BSYNC B1 ;  /* 0x0000000000017941 */ /* 0x000fea0003800000 */
.L_x_8385:
[----:B------:R-:W-:Y:S01]  /*2440*/  BSSY B1, `(.L_x_8388) ;  /* 0x000000b000017945 */ /* 0x000fe20003800000 */
[----:B------:R-:W-:Y:S05]  /*2450*/  @P5 BRA `(.L_x_8389) ;  /* 0x0000004000005947 */ /* 0x000fea0003800000 */
[----:B------:R-:W-:Y:S01]  /*2460*/  HFMA2.MMA R159, -RZ, RZ, 0, 0 ;  /* 0x00000000ff9f7435 */ /* 0x000fe200000001ff */
[----:B------:R-:W-:Y:S05]  /*2470*/  @!P4 BRA `(.L_x_8390) ;  /* 0x000000700000c947 */ /* 0x000fea0003800000 */
[----:B-----5:R-:W-:Y:S01]  /*2480*/  PRMT R159, RZ, 0x5410, R6 ;  /* 0x00005410ff9f7816 */ /* 0x020fe20000000006 */
[----:B------:R-:W-:Y:S05]  /*2490*/  BRA `(.L_x_8390) ;  /* 0x0000005000007947 */ /* 0x000fea0003800000 */
.L_x_8389:
[----:B-----5:R-:W-:-:S05]  /*24a0*/  PRMT R128, RZ, 0x5410, R154 ;  /* 0x00005410ff807816 */ /* 0x020fca000000009a */
[----:B------:R-:W-:Y:S01]  /*24b0*/  FMUL.FTZ R159, R128, c[0x0][0x1ec] ;  /* 0x00007b00809f7a20 */ /* 0x000fe20000410000 */
[----:B------:R-:W-:-:S03]  /*24c0*/  @P4 PRMT R128, RZ, 0x5410, R6 ;  /* 0x00005410ff804816 */ /* 0x000fc60000000006 */
[----:B------:R-:W-:-:S04]  /*24d0*/  FMUL.FTZ R159, R36, R159 ;  /* 0x0000009f249f7220 */ /* 0x000fc80000410000 */
[----:B------:R-:W-:Y:S02]  /*24e0*/  @P4 FADD.FTZ R159, R128, R159 ;  /* 0x0000009f809f4221 */ /* 0x000fe40000010000 */
.L_x_8390:
[----:B------:R-:W-:Y:S05]  /*24f0*/  BSYNC B1 ;  /* 0x0000000000017941 */ /* 0x000fea0003800000 */
.L_x_8388:
[----:B------:R-:W-:Y:S01]  /*2500*/  BSSY B1, `(.L_x_8391) ;  /* 0x000000b000017945 */ /* 0x000fe20003800000 */
[----:B------:R-:W-:Y:S05]  /*2510*/  @P5 BRA `(.L_x_8392) ;  /* 0x0000004000005947 */ /* 0x000fea0003800000 */
[----:B------:R-:W-:Y:S01]  /*2520*/  MOV R160, RZ ;  /* 0x000000ff00a07202 */ /* 0x000fe20000000f00 */
[----:B------:R-:W-:Y:S05]  /*2530*/  @!P4 BRA `(.L_x_8393) ;  /* 0x000000700000c947 */ /* 0x000fea0003800000 */
[----:B-----5:R-:W-:Y:S01]  /*2540*/  PRMT R160, RZ, 0x7610, R6 ;  /* 0x00007610ffa07816 */ /* 0x020fe20000000006 */
[----:B------:R-:W-:Y:S05]  /*2550*/  BRA `(.L_x_8393) ;  /* 0x0000005000007947 */ /* 0x000fea0003800000 */
.L_x_8392:
[----:B-----5:R-:W-:Y:S02]  /*2560*/  PRMT R128, RZ, 0x7610, R154 ;  /* 0x00007610ff807816 */ /* 0x020fe4000000009a */
[----:B------:R-:W-:-:S03]  /*2570*/  @P4 PRMT R129, RZ, 0x7610, R6 ;  /* 0x00007610ff814816 */ /* 0x000fc60000000006 */
[----:B------:R-:W-:-:S04]  /*2580*/  FMUL.FTZ R128, R128, c[0x0][0x1ec] ;  /* 0x00007b0080807a20 */ /* 0x000fc80000410000 */
[----:B------:R-:W-:-:S04]  /*2590*/  FMUL.FTZ R160, R37, R128 ;  /* 0x0000008025a07220 */ /* 0x000fc80000410000 */
[----:B------:R-:W-:Y:S02]  /*25a0*/  @P4 FADD.FTZ R160, R129, R160 ;  /* 0x000000a081a04221 */ /* 0x000fe40000010000 */
.L_x_8393:
[----:B------:R-:W-:Y:S05]  /*25b0*/  BSYNC B1 ;  /* 0x0000000000017941 */ /* 0x000fea0003800000 */
.L_x_8391:
[----:B------:R-:W-:Y:S01]  /*25c0*/  BSSY B1, `(.L_x_8394) ;  /* 0x000000b000017945 */ /* 0x000fe20003800000 */
[----:B------:R-:W-:Y:S05]  /*25d0*/  @P5 BRA `(.L_x_8395) ;  /* 0x0000004000005947 */ /* 0x000fea0003800000 */
[----:B------:R-:W-:Y:S01]  /*25e0*/  HFMA2.MMA R161, -RZ, RZ, 0, 0 ;  /* 0x00000000ffa17435 */ /* 0x000fe200000001ff */
[----:B------:R-:W-:Y:S05]  /*25f0*/  @!P4 BRA `(.L_x_8396) ;  /* 0x000000700000c947 */ /* 0x000fea0003800000 */
[----:B-----5:R-:W-:Y:S01]  /*2600*/  PRMT R161, RZ, 0x5410, R7 ;  /* 0x00005410ffa17816 */ /* 0x020fe20000000007 */
[----:B------:R-:W-:Y:S05]  /*2610*/  BRA `(.L_x_8396) ;  /* 0x0000005000007947 */ /* 0x000fea0003800000 */
.L_x_8395:
[----:B-----5:R-:W-:-:S05]  /*2620*/  PRMT R128, RZ, 0x5410, R155 ;  /* 0x00005410ff807816 */ /* 0x020fca000000009b */
[----:B------:R-:W-:Y:S01]  /*2630*/  FMUL.FTZ R161, R128, c[0x0][0x1ec] ;  /* 0x00007b0080a17a20 */ /* 0x000fe20000410000 */
[----:B------:R-:W-:-:S03]  /*2640*/  @P4 PRMT R128, RZ, 0x5410, R7 ;  /* 0x00005410ff804816 */ /* 0x000fc60000000007 */
[----:B------:R-:W-:-:S04]  /*2650*/  FMUL.FTZ R161, R38, R161 ;  /* 0x000000a126a17220 */ /* 0x000fc80000410000 */
[----:B------:R-:W-:Y:S02]  /*2660*/  @P4 FADD.FTZ R161, R128, R161 ;  /* 0x000000a180a14221 */ /* 0x000fe40000010000 */
.L_x_8396:
[----:B------:R-:W-:Y:S05]  /*2670*/  BSYNC B1 ;  /* 0x0000000000017941 */ /* 0x000fea0003800000 */
.L_x_8394:
[----:B------:R-:W-:Y:S01]  /*2680*/  BSSY B1, `(.L_x_8397) ;  /* 0x000000b000017945 */ /* 0x000fe20003800000 */
[----:B------:R-:W-:Y:S05]  /*2690*/  @P5 BRA `(.L_x_8398) ;  /* 0x0000004000005947 */ /* 0x000fea0003800000 */
[----:B------:R-:W-:Y:S01]  /*26a0*/  MOV R162, RZ ;  /* 0x000000ff00a27202 */ /* 0x000fe20000000f00 */
[----:B------:R-:W-:Y:S05]  /*26b0*/  @!P4 BRA `(.L_x_8399) ;  /* 0x000000700000c947 */ /* 0x000fea0003800000 */
[----:B-----5:R-:W-:Y:S01]  /*26c0*/  PRMT R162, RZ, 0x7610, R7 ;  /* 0x00007610ffa27816 */ /* 0x020fe20000000007 */
[----:B------:R-:W-:Y:S05]  /*26d0*/  BRA `(.L_x_8399) ;  /* 0x0000005000007947 */ /* 0x000fea0003800000 */
.L_x_8398:
[----:B-----5:R-:W-:Y:S02]  /*26e0*/  PRMT R128, RZ, 0x7610, R155 ;  /* 0x00007610ff807816 */ /* 0x020fe4000000009b */
[----:B------:R-:W-:-:S03]  /*26f0*/  @P4 PRMT R129, RZ, 0x7610, R7 ;  /* 0x00007610ff814816 */ /* 0x000fc60000000007 */
[----:B------:R-:W-:-:S04]  /*2700*/  FMUL.FTZ R128, R128, c[0x0][0x1ec] ;  /* 0x00007b0080807a20 */ /* 0x000fc80000410000 */
[----:B------:R-:W-:-:S04]  /*2710*/  FMUL.FTZ R162, R39, R128 ;  /* 0x0000008027a27220 */ /* 0x000fc80000410000 */
[----:B------:R-:W-:Y:S02]  /*2720*/  @P4 FADD.FTZ R162, R129, R162 ;  /* 0x000000a281a24221 */ /* 0x000fe40000010000 */
.L_x_8399:
[----:B------:R-:W-:Y:S05]  /*2730*/  BSYNC B1 ;  /* 0x0000000000017941 */ /* 0x000fea0003800000 */
.L_x_8397:
        /* <DEDUP_REMOVED lines=9> */
.L_x_8375:
[----:B------:R-:W-:Y:S05]  /*27d0*/  BSYNC B0 ;  /* 0x0000000000007941 */ /* 0x000fea0003800000 */
.L_x_8374:
        /* <DEDUP_REMOVED lines=17> */
.L_x_8403:
[----:B-1---5:R-:W-:-:S05]  /*28f0*/  PRMT R128, RZ, 0x5410, R152 ;  /* 0x00005410ff807816 */ /* 0x022fca0000000098 */
[----:B------:R-:W-:Y:S01]  /*2900*/  FMUL.FTZ R171, R128, c[0x0][0x1ec] ;  /* 0x00007b0080ab7a20 */ /* 0x000fe20000410000 */
[----:B------:R-:W-:-:S03]  /*2910*/  @P4 PRMT R128, RZ, 0x5410, R4 ;  /* 0x00005410ff804816 */ /* 0x000fc60000000004 */
[----:B------:R-:W-:-:S04]  /*2920*/  FMUL.FTZ R171, R8, R171 ;  /* 0x000000ab08ab7220 */ /* 0x000fc80000410000 */
[----:B------:R-:W-:Y:S02]  /*2930*/  @P4 FADD.FTZ R171, R128, R171 ;  /* 0x000000ab80ab4221 */ /* 0x000fe40000010000 */
.L_x_8404:
[----:B------:R-:W-:Y:S05]  /*2940*/  BSYNC B1 ;  /* 0x0000000000017941 */ /* 0x000fea0003800000 */
.L_x_8402:
[----:B------:R-:W-:Y:S01]  /*2950*/  BSSY B1, `(.L_x_8405) ;  /* 0x000000b000017945 */ /* 0x000fe20003800000 */
[----:B------:R-:W-:Y:S05]  /*2960*/  @P3 BRA `(.L_x_8406) ;  /* 0x0000004000003947 */ /* 0x000fea0003800000 */
[----:B------:R-:W-:Y:S01]  /*2970*/  MOV R172, RZ ;  /* 0x000000ff00ac7202 */ /* 0x000fe20000000f00 */
[----:B------:R-:W-:Y:S05]  /*2980*/  @!P4 BRA `(.L_x_8407) ;  /* 0x000000700000c947 */ /* 0x000fea0003800000 */
[----:B-----5:R-:W-:Y:S01]  /*2990*/  PRMT R172, RZ, 0x7610, R4 ;  /* 0x00007610ffac7816 */ /* 0x020fe20000000004 */
[----:B------:R-:W-:Y:S05]  /*29a0*/  BRA `(.L_x_8407) ;  /* 0x0000005000007947 */ /* 0x000fea0003800000 */
.L_x_8406:
[----:B-----5:R-:W-:Y:S02]  /*29b0*/  PRMT R128, RZ, 0x7610, R152 ;  /* 0x00007610ff807816 */ /* 0x020fe40000000098 */
[----:B------:R-:W-:-:S03]  /*29c0*/  @P4 PRMT R129, RZ, 0x7610, R4 ;  /* 0x00007610ff814816 */ /* 0x000fc60000000004 */
[----:B------:R-:W-:-:S04]  /*29d0*/  FMUL.FTZ R128, R128, c[0x0][0x1ec] ;  /* 0x00007b0080807a20 */ /* 0x000fc80000410000 */
[----:B------:R-:W-:-:S04]  /*29e0*/  FMUL.FTZ R172, R9, R128 ;  /* 0x0000008009ac7220 */ /* 0x000fc80000410000 */
[----:B------:R-:W-:Y:S02]  /*29f0*/  @P4 FADD.FTZ R172, R129, R172 ;  /* 0x000000ac81ac4221 */ /* 0x000fe40000010000 */
.L_x_8407:
[----:B------:R-:W-:Y:S05]  /*2a00*/  BSYNC B1 ;  /* 0x0000000000017941 */ /* 0x000fea0003800000 */
.L_x_8405:
[----:B------:R-:W-:Y:S01]  /*2a10*/  BSSY B1, `(.L_x_8408) ;  /* 0x000000b000017945 */ /* 0x000fe20003800000 */
[----:B------:R-:W-:Y:S05]  /*2a20*/  @P3 BRA `(.L_x_8409) ;  /* 0x0000004000003947 */ /* 0x000fea0003800000 */
[----:B------:R-:W-:Y:S01]  /*2a30*/  HFMA2.MMA R173, -RZ, RZ, 0, 0 ;  /* 0x00000000ffad7435 */ /* 0x000fe200000001ff */
[----:B------:R-:W-:Y:S05]  /*2a40*/  @!P4 BRA `(.L_x_8410) ;  /* 0x000000700000c947 */ /* 0x000fea0003800000 */
[----:B-----5:R-:W-:Y:S01]  /*2a50*/  PRMT R173, RZ, 0x5410, R5 ;  /* 0x00005410ffad7816 */ /* 0x020fe20000000005 */
[----:B------:R-:W-:Y:S05]  /*2a60*/  BRA `(.L_x_8410) ;  /* 0x0000005000007947 */ /* 0x000fea0003800000 */
.L_x_8409:
[----:B-----5:R-:W-:-:S05]  /*2a70*/  PRMT R128, RZ, 0x5410, R153 ;  /* 0x00005410ff807816 */ /* 0x020fca0000000099 */
[----:B------:R-:W-:Y:S01]  /*2a80*/  FMUL.FTZ R173, R128, c[0x0][0x1ec] ;  /* 0x00007b0080ad7a20 */ /* 0x000fe20000410000 */
[----:B------:R-:W-:-:S03]  /*2a90*/  @P4 PRMT R128, RZ, 0x5410, R5 ;  /* 0x00005410ff804816 */ /* 0x000fc60000000005 */
[----:B------:R-:W-:-:S04]  /*2aa0*/  FMUL.FTZ R173, R10, R173 ;  /* 0x000000ad0aad7220 */ /* 0x000fc80000410000 */
[----:B------:R-:W-:Y:S02]  /*2ab0*/  @P4 FADD.FTZ R173, R128, R173 ;  /* 0x000000ad80ad4221 */ /* 0x000fe40000010000 */
.L_x_8410:
[----:B------:R-:W-:Y:S05]  /*2ac0*/  BSYNC B1 ;  /* 0x0000000000017941 */ /* 0x000fea0003800000 */
.L_x_8408:
[----:B------:R-:W-:Y:S01]  /*2ad0*/  BSSY B1, `(.L_x_8411) ;  /* 0x000000b000017945 */ /* 0x000fe20003800000 */
[----:B------:R-:W-:Y:S05]  /*2ae0*/  @P3 BRA `(.L_x_8412) ;  /* 0x0000004000003947 */ /* 0x000fea0003800000 */
[----:B------:R-:W-:Y:S01]  /*2af0*/  MOV R174, RZ ;  /* 0x000000ff00ae7202 */ /* 0x000fe20000000f00 */
[----:B------:R-:W-:Y:S05]  /*2b00*/  @!P4 BRA `(.L_x_8413) ;  /* 0x000000700000c947 */ /* 0x000fea0003800000 */
[----:B-----5:R-:W-:Y:S01]  /*2b10*/  PRMT R174, RZ, 0x7610, R5 ;  /* 0x00007610ffae7816 */ /* 0x020fe20000000005 */
[----:B------:R-:W-:Y:S05]  /*2b20*/  BRA `(.L_x_8413) ;  /* 0x0000005000007947 */ /* 0x000fea0003800000 */
.L_x_8412:
[----:B-----5:R-:W-:Y:S02]  /*2b30*/  PRMT R128, RZ, 0x7610, R153 ;  /* 0x00007610ff807816 */ /* 0x020fe40000000099 */
[----:B------:R-:W-:-:S03]  /*2b40*/  @P4 PRMT R129, RZ, 0x7610, R5 ;  /* 0x00007610ff814816 */ /* 0x000fc60000000005 */
[----:B------:R-:W-:-:S04]  /*2b50*/  FMUL.FTZ R128, R128, c[0x0][0x1ec] ;  /* 0x00007b0080807a20 */ /* 0x000fc80000410000 */
[----:B------:R-:W-:-:S04]  /*2b60*/  FMUL.FTZ R174, R11, R128 ;  /* 0x000000800bae7220 */ /* 0x000fc80000410000 */
[----:B------:R-:W-:Y:S02]  /*2b70*/  @P4 FADD.FTZ R174, R129, R174 ;  /* 0x000000ae81ae4221 */ /* 0x000fe40000010000 */
.L_x_8413:
[----:B------:R-:W-:Y:S05]  /*2b80*/  BSYNC B1 ;  /* 0x0000000000017941 */ /* 0x000fea0003800000 */
.L_x_8411:
[----:B------:R-:W-:Y:S01]  /*2b90*/  BSSY B1, `(.L_x_8414) ;  /* 0x000000b000017945 */ /* 0x000fe20003800000 */
[----:B------:R-:W-:Y:S05]  /*2ba0*/  @P3 BRA `(.L_x_8415) ;  /* 0x0000004000003947 */ /* 0x000fea0003800000 */
[----:B------:R-:W-:Y:S01]  /*2bb0*/  HFMA2.MMA R175, -RZ, RZ, 0, 0 ;  /* 0x00000000ffaf7435 */ /* 0x000fe200000001ff */
[----:B------:R-:W-:Y:S05]  /*2bc0*/  @!P4 BRA `(.L_x_8416) ;  /* 0x000000700000c947 */ /* 0x000fea0003800000 */
[----:B-----5:R-:W-:Y:S01]  /*2bd0*/  PRMT R175, RZ, 0x5410, R6 ;  /* 0x00005410ffaf7816 */ /* 0x020fe20000000006 */
[----:B------:R-:W-:Y:S05]  /*2be0*/  BRA `(.L_x_8416) ;  /* 0x0000005000007947 */ /* 0x000fea0003800000 */
.L_x_8415:
[----:B-----5:R-:W-:-:S05]  /*2bf0*/  PRMT R128, RZ, 0x5410, R154 ;  /* 0x00005410ff807816 */ /* 0x020fca000000009a */
[----:B------:R-:W-:Y:S01]  /*2c00*/  FMUL.FTZ R175, R128, c[0x0][0x1ec] ;  /* 0x00007b0080af7a20 */ /* 0x000fe20000410000 */
[----:B------:R-:W-:-:S03]  /*2c10*/  @P4 PRMT R128, RZ, 0x5410, R6 ;  /* 0x00005410ff804816 */ /* 0x000fc60000000006 */
[----:B------:R-:W-:-:S04]  /*2c20*/  FMUL.FTZ R175, R12, R175 ;  /* 0x000000af0caf7220 */ /* 0x000fc80000410000 */
[----:B------:R-:W-:Y:S02]  /*2c30*/  @P4 FADD.FTZ R175, R128, R175 ;  /* 0x000000af80af4221 */ /* 0x000fe40000010000 */
.L_x_8416:
[----:B------:R-:W-:Y:S05]  /*2c40*/  BSYNC B1 ;  /* 0x0000000000017941 */ /* 0x000fea0003800000 */
.L_x_8414:
[----:B------:R-:W-:Y:S01]  /*2c50*/  BSSY B1, `(.L_x_8417) ;  /* 0x000000b000017945 */ /* 0x000fe20003800000 */
[----:B------:R-:W-:Y:S05]  /*2c60*/  @P3 BRA `(.L_x_8418) ;  /* 0x0000004000003947 */ /* 0x000fea0003800000 */
[----:B------:R-:W-:Y:S01]  /*2c70*/  MOV R176, RZ ;  /* 0x000000ff00b07202 */ /* 0x000fe20000000f00 */
[----:B------:R-:W-:Y:S05]  /*2c80*/  @!P4 BRA `(.L_x_8419) ;  /* 0x000000700000c947 */ /* 0x000fea0003800000 */
[----:B-----5:R-:W-:Y:S01]  /*2c90*/  PRMT R176, RZ, 0x7610, R6 ;  /* 0x00007610ffb07816 */ /* 0x020fe20000000006 */
[----:B------:R-:W-:Y:S05]  /*2ca0*/  BRA `(.L_x_8419) ;  /* 0x0000005000007947 */ /* 0x000fea0003800000 */
.L_x_8418:
[----:B-----5:R-:W-:Y:S02]  /*2cb0*/  PRMT R128, RZ, 0x7610, R154 ;  /* 0x00007610ff807816 */ /* 0x020fe4000000009a */
[----:B------:R-:W-:-:S03]  /*2cc0*/  @P4 PRMT R129, RZ, 0x7610, R6 ;  /* 0x00007610ff814816 */ /* 0x000fc60000000006 */
[----:B------:R-:W-:-:S04]  /*2cd0*/  FMUL.FTZ R128, R128, c[0x0][0x1ec] ;  /* 0x00007b0080807a20 */ /* 0x000fc80000410000 */
[----:B------:R-:W-:-:S04]  /*2ce0*/  FMUL.FTZ R176, R13, R128 ;  /* 0x000000800db07220 */ /* 0x000fc80000410000 */
[----:B------:R-:W-:Y:S02]  /*2cf0*/  @P4 FADD.FTZ R176, R129, R176 ;  /* 0x000000b081b04221 */ /* 0x000fe40000010000 */
.L_x_8419:
[----:B------:R-:W-:Y:S05]  /*2d00*/  BSYNC B1 ;  /* 0x0000000000017941 */ /* 0x000fea0003800000 */
.L_x_8417:
[----:B------:R-:W-:Y:S01]  /*2d10*/  BSSY B1, `(.L_x_8420) ;  /* 0x000000b000017945 */ /* 0x000fe20003800000 */
[----:B------:R-:W-:Y:S05]  /*2d20*/  @P3 BRA `(.L_x_8421) ;  /* 0x0000004000003947 */ /* 0x000fea0003800000 */
[----:B------:R-:W-:Y:S01]  /*2d30*/  HFMA2.MMA R177, -RZ, RZ, 0, 0 ;  /* 0x00000000ffb17435 */ /* 0x000fe200000001ff */
[----:B------:R-:W-:Y:S05]  /*2d40*/  @!P4 BRA `(.L_x_8422) ;  /* 0x000000700000c947 */ /* 0x000fea0003800000 */
[----:B-----5:R-:W-:Y:S01]  /*2d50*/  PRMT R177, RZ, 0x5410, R7 ;  /* 0x00005410ffb17816 */ /* 0x020fe20000000007 */
[----:B------:R-:W-:Y:S05]  /*2d60*/  BRA `(.L_x_8422) ;  /* 0x0000005000007947 */ /* 0x000fea0003800000 */
.L_x_8421:
[----:B-----5:R-:W-:-:S05]  /*2d70*/  PRMT R128, RZ, 0x5410, R155 ;  /* 0x00005410ff807816 */ /* 0x020fca000000009b */
[----:B------:R-:W-:Y:S01]  /*2d80*/  FMUL.FTZ R177, R128, c[0x0][0x1ec] ;  /* 0x00007b0080b17a20 */ /* 0x000fe20000410000 */
[----:B------:R-:W-:-:S03]  /*2d90*/  @P4 PRMT R128, RZ, 0x5410, R7 ;  /* 0x00005410ff804816 */ /* 0x000fc60000000007 */
[----:B------:R-:W-:-:S04]  /*2da0*/  FMUL.FTZ R177, R14, R177 ;  /* 0x000000b10eb17220 */ /* 0x000fc80000410000 */
[----:B------:R-:W-:Y:S02]  /*2db0*/  @P4 FADD.FTZ R177, R128, R177 ;  /* 0x000000b180b14221 */ /* 0x000fe40000010000 */
.L_x_8422:
[----:B------:R-:W-:Y:S05]  /*2dc0*/  BSYNC B1 ;  /* 0x0000000000017941 */ /* 0x000fea0003800000 */
.L_x_8420:
[----:B------:R-:W-:Y:S01]  /*2dd0*/  BSSY B1, `(.L_x_8423) ;  /* 0x000000b000017945 */ /* 0x000fe20003800000 */
[----:B------:R-:W-:Y:S05]  /*2de0*/  @P3 BRA `(.L_x_8424) ;  /* 0x0000004000003947 */ /* 0x000fea0003800000 */
[----:B------:R-:W-:Y:S01]  /*2df0*/  MOV R178, RZ ;  /* 0x000000ff00b27202 */ /* 0x000fe20000000f00 */
[----:B------:R-:W-:Y:S05]  /*2e00*/  @!P4 BRA `(.L_x_8425) ;  /* 0x000000700000c947 */ /* 0x000fea0003800000 */
[----:B-----5:R-:W-:Y:S01]  /*2e10*/  PRMT R178, RZ, 0x7610, R7 ;  /* 0x00007610ffb27816 */ /* 0x020fe20000000007 */
[----:B------:R-:W-:Y:S05]  /*2e20*/  BRA `(.L_x_8425) ;  /* 0x0000005000007947 */ /* 0x000fea0003800000 */
.L_x_8424:
[----:B-----5:R-:W-:Y:S02]  /*2e30*/  PRMT R128, RZ, 0x7610, R155 ;  /* 0x00007610ff807816 */ /* 0x020fe4000000009b */
[----:B------:R-:W-:-:S03]  /*2e40*/  @P4 PRMT R129, RZ, 0x7610, R7 ;  /* 0x00007610ff814816 */ /* 0x000fc60000000007 */
[----:B------:R-:W-:-:S04]  /*2e50*/  FMUL.FTZ R128, R128, c[0x0][0x1ec] ;  /* 0x00007b0080807a20 */ /* 0x000fc80000410000 */
[----:B------:R-:W-:-:S04]  /*2e60*/  FMUL.FTZ R178, R15, R128 ;  /* 0x000000800fb27220 */ /* 0x000fc80000410000 */
[----:B------:R-:W-:Y:S02]  /*2e70*/  @P4 FADD.FTZ R178, R129, R178 ;  /* 0x000000b281b24221 */ /* 0x000fe40000010000 */
.L_x_8425:
[----:B------:R-:W-:Y:S05]  /*2e80*/  BSYNC B1 ;  /* 0x0000000000017941 */ /* 0x000fea0003800000 */
.L_x_8423:
[----:B------:R-:W-:Y:S01]  /*2e90*/  HFMA2.MMA R183, -RZ, RZ, 0, 9.5367431640625e-07 ;  /* 0x00000010ffb77435 */ /* 0x000fe200000001ff */
[----:B------:R-:W-:Y:S02]  /*2ea0*/  F2FP.BF16.PACK_AB R131, R178, R177 ;  /* 0x000000b1b283723e */ /* 0x000fe400000010ff */
[----:B------:R-:W-:Y:S02]  /*2eb0*/  F2FP.BF16.PACK_AB R130, R176, R175 ;  /* 0x000000afb082723e */ /* 0x000fe400000010ff */
[----:B------:R-:W-:Y:S02]  /*2ec0*/  F2FP.BF16.PACK_AB R129, R174, R173 ;  /* 0x000000adae81723e */ /* 0x000fe400000010ff */
[----:B------:R-:W-:-:S03]  /*2ed0*/  F2FP.BF16.PACK_AB R128, R172, R171 ;  /* 0x000000abac80723e */ /* 0x000fc600000010ff */
[----:B------:R-:W-:-:S05]  /*2ee0*/  IMAD.WIDE.U32 R182, R182, R183, c[0x0][0x188] ;  /* 0x00006200b6b67625 */ /* 0x000fca00078e00b7 */
[----:B------:R1:W-:Y:S02]  /*2ef0*/  STG.E.128 [R182.64], R128 ;  /* 0x00000080b6007986 */ /* 0x0003e4000c101d04 */
.L_x_8401:
[----:B------:R-:W-:Y:S05]  /*2f00*/  BSYNC B0 ;  /* 0x0000000000007941 */ /* 0x000fea0003800000 */
.L_x_8400:
[----:B-1----:R-:W-:Y:S01]  /*2f10*/  FADD.FTZ R129, RZ, R163 ;  /* 0x000000a3ff817221 */ /* 0x002fe20000010000 */
[----:B------:R-:W-:Y:S02]  /*2f20*/  ISETP.GT.U32.AND P3, PT, R2, 0xff, PT ;  /* 0x000000ff0200780c */ /* 0x000fe40003f64070 */
        /* <DEDUP_REMOVED lines=17> */
[----:B------:R-:W-:Y:S01]  /*3040*/  FADD.FTZ R129, R141, R130 ;  /* 0x000000828d817221 */ /* 0x000fe20000010000 */
[----:B------:R-:W-:-:S03]  /*3050*/  SHF.R.U32.HI R130, RZ, 0x5, R0 ;  /* 0x00000005ff827819 */ /* 0x000fc60000011600 */
[----:B------:R-:W-:Y:S01]  /*3060*/  @P3 FADD.FTZ R128, R142, R129 ;  /* 0x000000818e803221 */ /* 0x000fe20000010000 */
[----:B------:R-:W-:-:S03]  /*3070*/  LOP3.LUT R130, R130, 0x7fffffc, RZ, 0xc0, !PT ;  /* 0x07fffffc82827812 */ /* 0x000fc600078ec0ff */
[----:B------:R-:W-:Y:S01]  /*3080*/  FADD.FTZ R129, R143, R128 ;  /* 0x000000808f817221 */ /* 0x000fe20000010000 */
[----:B------:R-:W-:Y:S02]  /*3090*/  @!P4 IADD3 R130, R130, 0x4, RZ ;  /* 0x000000048282c810 */ /* 0x000fe40007ffe0ff */
[----:B------:R-:W-:Y:S01]  /*30a0*/  ISETP.GT.U32.AND P4, PT, R2, 0x17f, PT ;  /* 0x0000017f0200780c */ /* 0x000fe20003f84070 */
        /* <DEDUP_REMOVED lines=25> */
.L_x_8440:
        /* <DEDUP_REMOVED lines=101> */
.L_x_8441:
[C---:B------:R-:W-:Y:S01]  /*3890*/  LOP3.LUT P3, RZ, R0.reuse, 0x1f, RZ, 0xc0, !PT ;  /* 0x0000001f00ff7812 */ /* 0x040fe2000786c0ff */
        /* <DEDUP_REMOVED lines=20> */
[----:B------:R-:W1:Y:S05]  /*39e0*/  SHFL.DOWN PT, R191, R182, 0x1, 0x1f ;  /* 0x08201f00b6bf7f89 */ /* 0x000e6a00000e0000 */
[----:B0-----:R-:W2:Y:S08]  /*39f0*/  I2F R184, R182 ;  /* 0x000000b600b87306 */ /* 0x001eb00000201400 */
[----:B--2---:R-:W-:Y:S01]  /*3a00*/  MUFU.RCP R183, R184 ;  /* 0x000000b800b77308 */ /* 0x004fe20000001000 */
[----:B---3--:R-:W0:Y:S01]  /*3a10*/  SHFL.DOWN PT, R187, R128, 0x2, 0x1f ;  /* 0x08401f0080bb7f89 */ /* 0x008e2200000e0000 */
[----:B-1----:R-:W-:-:S03]  /*3a20*/  IADD3 R130, R182, R191, RZ ;  /* 0x000000bfb6827210 */ /* 0x002fc60007ffe0ff */
[----:B------:R-:W1:Y:S03]  /*3a30*/  SHFL.DOWN PT, R180, R129, 0x2, 0x1f ;  /* 0x08401f0081b47f89 */ /* 0x000e6600000e0000 */
[----:B------:R-:W-:Y:S08]  /*3a40*/  I2F R191, R191 ;  /* 0x000000bf00bf7306 */ /* 0x000ff00000201400 */
[----:B------:R-:W2:Y:S01]  /*3a50*/  I2F R130, R130 ;  /* 0x0000008200827306 */ /* 0x000ea20000201400 */
[----:B0-----:R-:W-:-:S02]  /*3a60*/  FMUL.FTZ R189, R187, R188 ;  /* 0x000000bcbbbd7220 */ /* 0x001fc40000410000 */
[----:B------:R-:W-:Y:S02]  /*3a70*/  FADD.FTZ R187, -R187, R128 ;  /* 0x00000080bbbb7221 */ /* 0x000fe40000010100 */
[----:B------:R-:W-:-:S03]  /*3a80*/  FFMA.FTZ R190, R186, R128, R189 ;  /* 0x00000080babe7223 */ /* 0x000fc600000100bd */
[----:B--2---:R-:W0:Y:S01]  /*3a90*/  MUFU.RCP R182, R130 ;  /* 0x0000008200b67308 */ /* 0x004e220000001000 */
[----:B------:R-:W-:Y:S02]  /*3aa0*/  FMUL.FTZ R187, R187, R187 ;  /* 0x000000bbbbbb7220 */ /* 0x000fe40000410000 */
[----:B------:R-:W-:Y:S02]  /*3ab0*/  FMUL.FTZ R189, R183, R190 ;  /* 0x000000beb7bd7220 */ /* 0x000fe40000410000 */
[----:B------:R-:W-:Y:S02]  /*3ac0*/  FMUL.FTZ R187, R187, R186 ;  /* 0x000000babbbb7220 */ /* 0x000fe40000410000 */
[----:B-1----:R-:W-:Y:S01]  /*3ad0*/  FADD.FTZ R180, R180, R129 ;  /* 0x00000081b4b47221 */ /* 0x002fe20000010000 */
[----:B------:R-:W1:Y:S01]  /*3ae0*/  SHFL.DOWN PT, R128, R189, 0x1, 0x1f ;  /* 0x08201f00bd807f89 */ /* 0x000e6200000e0000 */
[----:B------:R-:W-:-:S04]  /*3af0*/  FMUL.FTZ R187, R187, R188 ;  /* 0x000000bcbbbb7220 */ /* 0x000fc80000410000 */
[----:B------:R-:W-:-:S05]  /*3b00*/  FFMA.FTZ R180, R183, R187, R180 ;  /* 0x000000bbb7b47223 */ /* 0x000fca00000100b4 */
[----:B------:R-:W2:Y:S01]  /*3b10*/  SHFL.DOWN PT, R129, R180, 0x1, 0x1f ;  /* 0x08201f00b4817f89 */ /* 0x000ea200000e0000 */
[----:B-1----:R-:W-:Y:S02]  /*3b20*/  FADD.FTZ R183, R189, -R128 ;  /* 0x80000080bdb77221 */ /* 0x002fe40000010000 */
[----:B------:R-:W-:Y:S02]  /*3b30*/  FMUL.FTZ R128, R128, R191 ;  /* 0x000000bf80807220 */ /* 0x000fe40000410000 */
[----:B------:R-:W-:Y:S02]  /*3b40*/  FMUL.FTZ R183, R183, R183 ;  /* 0x000000b7b7b77220 */ /* 0x000fe40000410000 */
[----:B------:R-:W-:Y:S01]  /*3b50*/  FFMA.FTZ R185, R184, R189, R128 ;  /* 0x000000bdb8b97223 */ /* 0x000fe20000010080 */
[----:B------:R-:W-:Y:S01]  /*3b60*/  @!P4 LEA R128, P3, R132, c[0x0][0x1a0], 0x2 ;  /* 0x000068008480ca11 */ /* 0x000fe200078610ff */
[----:B------:R-:W-:Y:S02]  /*3b70*/  FMUL.FTZ R183, R184, R183 ;  /* 0x000000b7b8b77220 */ /* 0x000fe40000410000 */
[----:B0-----:R-:W-:-:S02]  /*3b80*/  FMUL.FTZ R185, R182, R185 ;  /* 0x000000b9b6b97220 */ /* 0x001fc40000410000 */
[----:B--2---:R-:W-:Y:S02]  /*3b90*/  FADD.FTZ R129, R180, R129 ;  /* 0x00000081b4817221 */ /* 0x004fe40000010000 */
[----:B------:R-:W-:Y:S02]  /*3ba0*/  FMUL.FTZ R183, R183, R191 ;  /* 0x000000bfb7b77220 */ /* 0x000fe40000410000 */
[----:B------:R-:W0:Y:S02]  /*3bb0*/  SHFL.IDX PT, R185, R185, RZ, 0x1f ;  /* 0x00001fffb9b97589 */ /* 0x000e2400000e0000 */
[----:B------:R-:W-:Y:S01]  /*3bc0*/  FFMA.FTZ R183, R182, R183, R129 ;  /* 0x000000b7b6b77223 */ /* 0x000fe20000010081 */
[C-C-:B------:R-:W-:Y:S02]  /*3bd0*/  @!P4 LEA.HI.X R129, R132.reuse, c[0x0][0x1a4], R181.reuse, 0x2, P3 ;  /* 0x000069008481ca11 */ /* 0x140fe400018f14b5 */
[C---:B------:R-:W-:Y:S02]  /*3be0*/  @!P4 LEA R130, P3, R132.reuse, c[0x0][0x1a8], 0x2 ;  /* 0x00006a008482ca11 */ /* 0x040fe400078610ff */
[----:B------:R-:W-:Y:S01]  /*3bf0*/  MOV R182, c[0x0][0x1e0] ;  /* 0x0000780000b67a02 */ /* 0x000fe20000000f00 */
[----:B------:R-:W1:Y:S01]  /*3c00*/  SHFL.IDX PT, R183, R183, RZ, 0x1f ;  /* 0x00001fffb7b77589 */ /* 0x000e6200000e0000 */
[----:B------:R-:W-:-:S02]  /*3c10*/  @!P4 LEA.HI.X R131, R132, c[0x0][0x1ac], R181, 0x2, P3 ;  /* 0x00006b008483ca11 */ /* 0x000fc400018f14b5 */
[----:B------:R-:W-:Y:S01]  /*3c20*/  ISETP.NE.AND P3, PT, RZ, UR6, PT ;  /* 0x00000006ff007c0c */ /* 0x000fe2000bf65270 */
[----:B0-----:R-:W-:Y:S01]  /*3c30*/  FMUL.FTZ R180, R185, R185 ;  /* 0x000000b9b9b47220 */ /* 0x001fe20000410000 */
[----:B------:R0:W-:Y:S04]  /*3c40*/  @!P4 STG.E [R128.64], R185 ;  /* 0x000000b98000c986 */ /* 0x0001e8000c101904 */
[----:B------:R-:W-:Y:S01]  /*3c50*/  FSEL R181, R180, RZ, P3 ;  /* 0x000000ffb4b57208 */ /* 0x000fe20001800000 */
[----:B-1----:R-:W-:-:S04]  /*3c60*/  FFMA.FTZ R180, R183, R182, c[0x0][0x228] ;  /* 0x00008a00b7b47623 */ /* 0x002fc800000100b6 */
[----:B------:R-:W-:-:S06]  /*3c70*/  FADD.FTZ R180, R180, R181 ;  /* 0x000000b5b4b47221 */ /* 0x000fcc0000010000 */
        /* <DEDUP_REMOVED lines=45> */
.L_x_8431:
[----:B------:R-:W-:Y:S05]  /*3f50*/  BSYNC B1 ;  /* 0x0000000000017941 */ /* 0x000fea0003800000 */
.L_x_8430:
        /* <DEDUP_REMOVED lines=35> */
.L_x_8433:
[----:B------:R-:W-:Y:S05]  /*4190*/  BSYNC B1 ;  /* 0x0000000000017941 */ /* 0x000fea0003800000 */
.L_x_8432:
[----:B------:R-:W-:Y:S01]  /*41a0*/  ISETP.GE.U32.AND P3, PT, R2, 0x180, PT ;  /* 0x000001800200780c */ /* 0x000fe20003f66070 */
[----:B------:R-:W-:-:S12]  /*41b0*/  BSSY B1, `(.L_x_8434) ;  /* 0x0000022000017945 */ /* 0x000fd80003800000 */
[----:B------:R-:W-:Y:S05]  /*41c0*/  @!P3 BRA `(.L_x_8435) ;  /* 0x000002000000b947 */ /* 0x000fea0003800000 */
[--C-:B------:R-:W-:Y:S02]  /*41d0*/  FADD.FTZ R189, R148, -R181.reuse ;  /* 0x800000b594bd7221 */ /* 0x100fe40000010000 */
[--C-:B0-----:R-:W-:Y:S02]  /*41e0*/  FADD.FTZ R129, R143, -R181.reuse ;  /* 0x800000b58f817221 */ /* 0x101fe40000010000 */
        /* <DEDUP_REMOVED lines=30> */
.L_x_8435:
[----:B------:R-:W-:Y:S05]  /*43d0*/  BSYNC B1 ;  /* 0x0000000000017941 */ /* 0x000fea0003800000 */
.L_x_8434:
        /* <DEDUP_REMOVED lines=34> */
.L_x_8437:
[----:B------:R-:W-:Y:S05]  /*4600*/  BSYNC B1 ;  /* 0x0000000000017941 */ /* 0x000fea0003800000 */
.L_x_8436:
        /* <DEDUP_REMOVED lines=32> */
.L_x_8429:
[----:B0-----:R-:W-:Y:S05]  /*4810*/  BSYNC B0 ;  /* 0x0000000000007941 */ /* 0x001fea0003800000 */
.L_x_8428:
[----:B------:R-:W-:Y:S02]  /*4820*/  IADD3 R132, R132, c[0x0][0x160], RZ ;  /* 0x0000580084847a10 */ /* 0x000fe40007ffe0ff */
[----:B------:R-:W-:Y:S02]  /*4830*/  LOP3.LUT P4, RZ, R133, 0xff, RZ, 0xc0, !PT ;  /* 0x000000ff85ff7812 */ /* 0x000fe4000788c0ff */
[----:B------:R-:W-:Y:S02]  /*4840*/  ISETP.GE.AND P3, PT, R132, c[0x0][0x164], PT ;  /* 0x0000590084007a0c */ /* 0x000fe40003f66270 */
[----:B------:R-:W-:-:S11]  /*4850*/  SEL R133, RZ, 0x1, P4 ;  /* 0x00000001ff857807 */ /* 0x000fd60002000000 */
[----:B------:R-:W-:Y:S01]  /*4860*/  @P3 CALL.REL.NOINC `(.L_x_8438) ;  /* 0x0000001000003944 */ /* 0x000fe20003c00000 */
[----:B------:R-:W-:Y:S05]  /*4870*/  BRA `(.L_x_8439) ;  /* 0xffffc0e000007947 */ /* 0x000fea000383ffff */
.L_x_8438:
[----:B------:R-:W-:Y:S05]  /*4880*/  EXIT ;  /* 0x000000000000794d */ /* 0x000fea0003800000 */
.L_x_8426:
[----:B------:R-:W-:Y:S01]  /*4890*/  HFMA2.MMA R129, -RZ, RZ, 0, 5.9604644775390625e-08 ;  /* 0x00000001ff817435 */ /* 0x000fe200000001ff */
[----:B------:R-:W-:Y:S02]  /*48a0*/  MOV R180, R128 ;  /* 0x0000008000b47202 */ /* 0x000fe40000000f00 */
[----:B------:R-:W-:Y:S02]  /*48b0*/  MOV R131, 0x1f ;  /* 0x0000001f00837802 */ /* 0x000fe40000000f00 */
[----:B------:R-:W-:Y:S02]  /*48c0*/  MOV R186, 0xffffffff ;  /* 0xffffffff00ba7802 */ /* 0x000fe40000000f00 */
[----:B------:R-:W-:Y:S02]  /*48d0*/  MOV R182, 0x48f0 ;  /* 0x000048f000b67802 */ /* 0x000fe40000000f00 */
[----:B0----5:R-:W-:Y:S05]  /*48e0*/  CALL.REL.NOINC `($__internal_38_$__cuda_sm70_shflsync_bfly_p) ;  /* 0x000008b000007944 */ /* 0x021fea0003c00000 */
[----:B01----:R-:W-:Y:S05]  /*48f0*/  BRA `(.L_x_8440) ;  /* 0xffffe94000007947 */ /* 0x003fea000383ffff */
.L_x_8427:
[----:B------:R-:W-:Y:S01]  /*4900*/  HFMA2.MMA R129, -RZ, RZ, 0, 1.1920928955078125e-07 ;  /* 0x00000002ff817435 */ /* 0x000fe200000001ff */
[----:B------:R-:W-:Y:S02]  /*4910*/  MOV R131, 0x1f ;  /* 0x0000001f00837802 */ /* 0x000fe40000000f00 */
[----:B------:R-:W-:-:S02]  /*4920*/  MOV R186, 0xffffffff ;  /* 0xffffffff00ba7802 */ /* 0x000fc40000000f00 */
[----:B------:R-:W-:Y:S02]  /*4930*/  MOV R182, 0x4950 ;  /* 0x0000495000b67802 */ /* 0x000fe40000000f00 */
[----:B01---5:R-:W-:Y:S05]  /*4940*/  CALL.REL.NOINC `($__internal_38_$__cuda_sm70_shflsync_bfly_p) ;  /* 0x0000085000007944 */ /* 0x023fea0003c00000 */
[----:B01----:R-:W-:Y:S01]  /*4950*/  FADD.FTZ R180, R180, R129 ;  /* 0x00000081b4b47221 */ /* 0x003fe20000010000 */
[----:B------:R-:W-:Y:S01]  /*4960*/  HFMA2.MMA R129, -RZ, RZ, 0, 2.384185791015625e-07 ;  /* 0x00000004ff817435 */ /* 0x000fe200000001ff */
[----:B------:R-:W-:Y:S02]  /*4970*/  MOV R131, 0x1f ;  /* 0x0000001f00837802 */ /* 0x000fe40000000f00 */
[----:B------:R-:W-:Y:S02]  /*4980*/  MOV R186, 0xffffffff ;  /* 0xffffffff00ba7802 */ /* 0x000fe40000000f00 */
[----:B------:R-:W-:Y:S02]  /*4990*/  MOV R182, 0x49b0 ;  /* 0x000049b000b67802 */ /* 0x000fe40000000f00 */
[----:B------:R-:W-:Y:S05]  /*49a0*/  CALL.REL.NOINC `($__internal_38_$__cuda_sm70_shflsync_bfly_p) ;  /* 0x000007f000007944 */ /* 0x000fea0003c00000 */
[----:B01----:R-:W-:Y:S01]  /*49b0*/  FADD.FTZ R180, R180, R129 ;  /* 0x00000081b4b47221 */ /* 0x003fe20000010000 */
[----:B------:R-:W-:Y:S01]  /*49c0*/  HFMA2.MMA R129, -RZ, RZ, 0, 4.76837158203125e-07 ;  /* 0x00000008ff817435 */ /* 0x000fe200000001ff */
[----:B------:R-:W-:Y:S02]  /*49d0*/  MOV R131, 0x1f ;  /* 0x0000001f00837802 */ /* 0x000fe40000000f00 */
[----:B------:R-:W-:-:S02]  /*49e0*/  MOV R186, 0xffffffff ;  /* 0xffffffff00ba7802 */ /* 0x000fc40000000f00 */
[----:B------:R-:W-:Y:S02]  /*49f0*/  MOV R182, 0x4a10 ;  /* 0x00004a1000b67802 */ /* 0x000fe40000000f00 */
[----:B------:R-:W-:Y:S05]  /*4a00*/  CALL.REL.NOINC `($__internal_38_$__cuda_sm70_shflsync_bfly_p) ;  /* 0x0000079000007944 */ /* 0x000fea0003c00000 */
[----:B01----:R-:W-:Y:S01]  /*4a10*/  FADD.FTZ R180, R180, R129 ;  /* 0x00000081b4b47221 */ /* 0x003fe20000010000 */
[----:B------:R-:W-:Y:S01]  /*4a20*/  HFMA2.MMA R129, -RZ, RZ, 0, 9.5367431640625e-07 ;  /* 0x00000010ff817435 */ /* 0x000fe200000001ff */
[----:B------:R-:W-:Y:S02]  /*4a30*/  MOV R131, 0x1f ;  /* 0x0000001f00837802 */ /* 0x000fe40000000f00 */
[----:B------:R-:W-:Y:S02]  /*4a40*/  MOV R186, 0xffffffff ;  /* 0xffffffff00ba7802 */ /* 0x000fe40000000f00 */
[----:B------:R-:W-:Y:S02]  /*4a50*/  MOV R182, 0x4a70 ;  /* 0x00004a7000b67802 */ /* 0x000fe40000000f00 */
[----:B------:R-:W-:Y:S05]  /*4a60*/  CALL.REL.NOINC `($__internal_38_$__cuda_sm70_shflsync_bfly_p) ;  /* 0x0000073000007944 */ /* 0x000fea0003c00000 */
        /* <DEDUP_REMOVED lines=86> */
[----:B------:R-:W-:Y:S02]  /*4fd0*/  MOV R182, 0x4ff0 ;  /* 0x00004ff000b67802 */ /* 0x000fe40000000f00 */
[----:B------:R-:W-:Y:S05]  /*4fe0*/  CALL.REL.NOINC `($__internal_38_$__cuda_sm70_shflsync_bfly_p) ;  /* 0x000001b000007944 */ /* 0x000fea0003c00000 */
[----:B01----:R-:W-:Y:S01]  /*4ff0*/  FADD.FTZ R180, R180, R129 ;  /* 0x00000081b4b47221 */ /* 0x003fe20000010000 */
[----:B------:R-:W-:Y:S01]  /*5000*/  HFMA2.MMA R129, -RZ, RZ, 0, 1.1920928955078125e-07 ;  /* 0x00000002ff817435 */ /* 0x000fe200000001ff */
[----:B------:R-:W-:Y:S02]  /*5010*/  MOV R131, 0x1f ;  /* 0x0000001f00837802 */ /* 0x000fe40000000f00 */
[----:B------:R-:W-:Y:S02]  /*5020*/  MOV R186, 0xffffffff ;  /* 0xffffffff00ba7802 */ /* 0x000fe40000000f00 */
[----:B------:R-:W-:Y:S02]  /*5030*/  MOV R182, 0x5050 ;  /* 0x0000505000b67802 */ /* 0x000fe40000000f00 */
[----:B------:R-:W-:Y:S05]  /*5040*/  CALL.REL.NOINC `($__internal_38_$__cuda_sm70_shflsync_bfly_p) ;  /* 0x0000015000007944 */ /* 0x000fea0003c00000 */
[----:B01----:R-:W-:Y:S01]  /*5050*/  FADD.FTZ R180, R180, R129 ;  /* 0x00000081b4b47221 */ /* 0x003fe20000010000 */
[----:B------:R-:W-:Y:S01]  /*5060*/  HFMA2.MMA R129, -RZ, RZ, 0, 2.384185791015625e-07 ;  /* 0x00000004ff817435 */ /* 0x000fe200000001ff */
[----:B------:R-:W-:-:S02]  /*5070*/  MOV R131, 0x1f ;  /* 0x0000001f00837802 */ /* 0x000fc40000000f00 */
[----:B------:R-:W-:Y:S02]  /*5080*/  MOV R186, 0xffffffff ;  /* 0xffffffff00ba7802 */ /* 0x000fe40000000f00 */
[----:B------:R-:W-:Y:S02]  /*5090*/  MOV R182, 0x50b0 ;  /* 0x000050b000b67802 */ /* 0x000fe40000000f00 */
[----:B------:R-:W-:Y:S05]  /*50a0*/  CALL.REL.NOINC `($__internal_38_$__cuda_sm70_shflsync_bfly_p) ;  /* 0x000000f000007944 */ /* 0x000fea0003c00000 */
[----:B01----:R-:W-:Y:S01]  /*50b0*/  FADD.FTZ R180, R180, R129 ;  /* 0x00000081b4b47221 */ /* 0x003fe20000010000 */
[----:B------:R-:W-:Y:S01]  /*50c0*/  HFMA2.MMA R129, -RZ, RZ, 0, 4.76837158203125e-07 ;  /* 0x00000008ff817435 */ /* 0x000fe200000001ff */
[----:B------:R-:W-:Y:S02]  /*50d0*/  MOV R131, 0x1f ;  /* 0x0000001f00837802 */ /* 0x000fe40000000f00 */
[----:B------:R-:W-:Y:S02]  /*50e0*/  MOV R186, 0xffffffff ;  /* 0xffffffff00ba7802 */ /* 0x000fe40000000f00 */
[----:B------:R-:W-:Y:S02]  /*50f0*/  MOV R182, 0x5110 ;  /* 0x0000511000b67802 */ /* 0x000fe40000000f00 */
[----:B------:R-:W-:Y:S05]  /*5100*/  CALL.REL.NOINC `($__internal_38_$__cuda_sm70_shflsync_bfly_p) ;  /* 0x0000009000007944 */ /* 0x000fea0003c00000 */
[----:B-1----:R-:W-:Y:S01]  /*5110*/  FADD.FTZ R184, R180, R129 ;  /* 0x00000081b4b87221 */ /* 0x002fe20000010000 */
[----:B------:R-:W-:Y:S01]  /*5120*/  HFMA2.MMA R129, -RZ, RZ, 0, 9.5367431640625e-07 ;  /* 0x00000010ff817435 */ /* 0x000fe200000001ff */
[----:B0-----:R-:W-:-:S02]  /*5130*/  MOV R131, 0x1f ;  /* 0x0000001f00837802 */ /* 0x001fc40000000f00 */
[----:B------:R-:W-:Y:S02]  /*5140*/  MOV R186, 0xffffffff ;  /* 0xffffffff00ba7802 */ /* 0x000fe40000000f00 */
[----:B------:R-:W-:Y:S02]  /*5150*/  MOV R180, R184 ;  /* 0x000000b800b47202 */ /* 0x000fe40000000f00 */
[----:B------:R-:W-:Y:S02]  /*5160*/  MOV R182, 0x5180 ;  /* 0x0000518000b67802 */ /* 0x000fe40000000f00 */
[----:B------:R-:W-:Y:S05]  /*5170*/  CALL.REL.NOINC `($__internal_38_$__cuda_sm70_shflsync_bfly_p) ;  /* 0x0000002000007944 */ /* 0x000fea0003c00000 */
[----:B-1----:R-:W-:Y:S01]  /*5180*/  MOV R183, R129 ;  /* 0x0000008100b77202 */ /* 0x002fe20000000f00 */
[----:B0-----:R-:W-:Y:S05]  /*5190*/  BRA `(.L_x_8441) ;  /* 0xffffe6f000007947 */ /* 0x001fea000383ffff */
        .weak           $__internal_38_$__cuda_sm70_shflsync_bfly_p
        .type           $__internal_38_$__cuda_sm70_shflsync_bfly_p,@function
        .size           $__internal_38_$__cuda_sm70_shflsync_bfly_p,(.L_x_36078 - $__internal_38_$__cuda_sm70_shflsync_bfly_p)
$__internal_38_$__cuda_sm70_shflsync_bfly_p:
[----:B------:R-:W-:Y:S01]  /*51a0*/  HFMA2.MMA R183, -RZ, RZ, 0, 0 ;  /* 0x00000000ffb77435 */ /* 0x000fe200000001ff */
[----:B------:R-:W-:Y:S04]  /*51b0*/  WARPSYNC R186 ;  /* 0x000000ba00007348 */ /* 0x000fe80003800000 */
[----:B------:R0:W1:Y:S01]  /*51c0*/  SHFL.BFLY PT, R129, R180, R129, R131 ;  /* 0x0c000081b4817389 */ /* 0x00006200000e0083 */
[----:B------:R-:W-:Y:S05]  /*51d0*/  RET.REL.NODEC R182 `(_ZN10layer_norm13ln_fwd_kernelINS_13Kernel_traitsIf13__nv_bfloat16S2_S2_fjLj5120ELj1ELj1ELj4ELj16ENS_18Kernel_traits_baseILj5120EfS2_S2_S2_fjLj128EEEEELb0ELb1ELb1ELb0EEEvNS_9FwdParamsE) ;  /* 0xffffae20b6007950 */ /* 0x000fea0003c3ffff */
.L_x_8442:
        /* <DEDUP_REMOVED lines=10> */
.L_x_36078:


//--------------------- .text._ZN10layer_norm13ln_fwd_kernelINS_13Kernel_traitsIf13__nv_bfloat16S2_S2_fjLj5120ELj1ELj1ELj4ELj16ENS_18Kernel_traits_baseILj5120EfS2_S2_S2_fjLj128EEEEELb0ELb1ELb1ELb1EEEvNS_9FwdParamsE --------------------------
	.section	.text._ZN10layer_norm13ln_fwd_kernelINS_13Kernel_traitsIf13__nv_bfloat16S2_S2_fjLj5120ELj1ELj1ELj4ELj16ENS_18Kernel_traits_baseILj5120EfS2_S2_S2_fjLj128EEEEELb0ELb1ELb1ELb1EEEvNS_9FwdParamsE,"ax",@progbits
	.sectioninfo	@"SHI_REGISTERS=222"
	.align	128
        .global         _ZN10layer_norm13ln_fwd_kernelINS_13Kernel_traitsIf13__nv_bfloat16S2_S2_fjLj5120ELj1ELj1ELj4ELj16ENS_18Kernel_traits_baseILj5120EfS2_S2_S2_fjLj128EEEEELb0ELb1ELb1ELb1EEEvNS_9FwdParamsE
        .type           _ZN10layer_norm13ln_fwd_kernelINS_13Kernel_traitsIf13__nv_bfloat16S2_S2_fjLj5120ELj1ELj1ELj4ELj16ENS_18Kernel_traits_baseILj5120EfS2_S2_S2_fjLj128EEEEELb0ELb1ELb1ELb1EEEvNS_9FwdParamsE,@function
        .size           _ZN10layer_norm13ln_fwd_kernelINS_13Kernel_traitsIf13__nv_bfloat16S2_S2_fjLj5120ELj1ELj1ELj4ELj16ENS_18Kernel_traits_baseILj5120EfS2_S2_S2_fjLj128EEEEELb0ELb1ELb1ELb1EEEvNS_9FwdParamsE,(.L_x_36079 - _ZN10layer_norm13ln_fwd_kernelINS_13Kernel_traitsIf13__nv_bfloat16S2_S2_fjLj5120ELj1ELj1ELj4ELj16ENS_18Kernel_traits_baseILj5120EfS2_S2_S2_fjLj128EEEEELb0ELb1ELb1ELb1EEEvNS_9FwdParamsE)
        .other          _ZN10layer_norm13ln_fwd_kernelINS_13Kernel_traitsIf13__nv_bfloat16S2_S2_fjLj5120ELj1ELj1ELj4ELj16ENS_18Kernel_traits_baseILj5120EfS2_S2_S2_fjLj128EEEEELb0ELb1ELb1ELb1EEEvNS_9FwdParamsE,@"STO_CUDA_ENTRY STV_DEFAULT"
_ZN10layer_norm13ln_fwd_kernelINS_13Kernel_traitsIf13__nv_bfloat16S2_S2_fjLj5120ELj1ELj1ELj4ELj16ENS_18Kernel_traits_baseILj5120EfS2_S2_S2_fjLj128EEEEELb0ELb1ELb1ELb1EEEvNS_9FwdParamsE:
.text._ZN10layer_norm13ln_fwd_kernelINS_13Kernel_traitsIf13__nv_bfloat16S2_S2_fjLj5120ELj1ELj1ELj4ELj16ENS_18Kernel_traits_baseILj5120EfS2_S2_S2_fjLj128EEEEELb0ELb1ELb1ELb1EEEvNS_9FwdParamsE:
        /* <DEDUP_REMOVED lines=76> */
.L_x_8568:
[----:B------:R-:W-:-:S05]  /*04c0*/  MOV R143, 0x4 ;  /* 0x00000004008f7802 */ /* 0x000fca0000000f00 */
[----:B------:R-:W-:-:S05]  /*04d0*/  IMAD.WIDE R132, R136, R143, c[0x0][0x1d0] ;  /* 0x0000740088847625 */ /* 0x000fca00078e028f */
[----:B------:R2:W3:Y:S01]  /*04e0*/  LDG.E R146, [R132.64] ;  /* 0x0000000484927981 */ /* 0x0004e2000c1e1900 */
[----:B------:R-:W-:Y:S01]  /*04f0*/  ISETP.NE.U32.AND P0, PT, RZ, c[0x0][0x180], PT ;  /* 0x00006000ff007a0c */ /* 0x000fe20003f05070 */
[C---:B------:R-:W-:Y:S01]  /*0500*/  IMAD R134, R136.reuse, c[0x0][0x168], RZ ;  /* 0x00005a0088867a24 */ /* 0x040fe200078e02ff */
[----:B------:R-:W-:Y:S02]  /*0510*/  MOV R174, RZ ;  /* 0x000000ff00ae7202 */ /* 0x000fe40000000f00 */
[----:B------:R-:W-:Y:S01]  /*0520*/  ISETP.NE.AND.EX P0, PT, RZ, c[0x0][0x184], PT, P0 ;  /* 0x00006100ff007a0c */ /* 0x000fe20003f05300 */
[----:B--2---:R-:W-:-:S12]  /*0530*/  IMAD.WIDE R132, R136, R143, c[0x0][0x1d8] ;  /* 0x0000760088847625 */ /* 0x004fd800078e028f */
[----:B------:R-:W-:Y:S02]  /*0540*/  @P0 MOV R144, 0x10 ;  /* 0x0000001000900802 */ /* 0x000fe40000000f00 */
        /* <DEDUP_REMOVED lines=9> */
[----:B------:R-:W-:Y:S01]  /*05e0*/  @P1 MOV R135, 0x10 ;  /* 0x0000001000871802 */ /* 0x000fe20000000f00 */
[----:B------:R-:W-:Y:S01]  /*05f0*/  @P0 IMAD.WIDE.U32 R144, R177, R144, c[0x0][0x180] ;  /* 0x00006000b1900625 */ /* 0x000fe200078e0090 */
[----:B-----5:R2:W5:Y:S03]  /*0600*/  LDG.E R141, [R132.64] ;  /* 0x00000004848d7981 */ /* 0x020566000c1e1900 */
[----:B------:R-:W-:Y:S01]  /*0610*/  @P1 IMAD.WIDE.U32 R134, R174, R135, c[0x0][0x170] ;  /* 0x00005c00ae861625 */ /* 0x000fe200078e0087 */
[----:B0-----:R2:W5:Y:S04]  /*0620*/  @P0 LDG.E.128 R8, [R144.64] ;  /* 0x0000000490080981 */ /* 0x001568000c1e1d00 */
[----:B-1----:R2:W5:Y:S01]  /*0630*/  @P1 LDG.E.128 R4, [R134.64] ;  /* 0x0000000486041981 */ /* 0x002562000c1e1d00 */
[----:B------:R-:W-:Y:S01]  /*0640*/  ISETP.GT.AND P2, PT, R146, RZ, PT ;  /* 0x000000ff9200720c */ /* 0x000fe20003f44270 */
[----:B------:R-:W-:Y:S01]  /*0650*/  BSSY B0, `(.L_x_8443) ;  /* 0x000000c000007945 */ /* 0x000fe20003800000 */
[----:B------:R-:W-:-:S11]  /*0660*/  SHF.R.S32.HI R143, RZ, 0x1f, R136 ;  /* 0x0000001fff8f7819 */ /* 0x000fd60000011488 */
[----:B------:R-:W-:Y:S05]  /*0670*/  @P2 BRA `(.L_x_8444) ;  /* 0x0000004000002947 */ /* 0x000fea0003800000 */
[----:B--2---:R-:W-:Y:S01]  /*0680*/  HFMA2.MMA R142, -RZ, RZ, 0, 0 ;  /* 0x00000000ff8e7435 */ /* 0x004fe200000001ff */
[----:B------:R-:W-:Y:S05]  /*0690*/  @!P0 BRA `(.L_x_8445) ;  /* 0x0000007000008947 */ /* 0x000fea0003800000 */
[----:B-----5:R-:W-:Y:S01]  /*06a0*/  PRMT R142, RZ, 0x5410, R8 ;  /* 0x00005410ff8e7816 */ /* 0x020fe20000000008 */
[----:B------:R-:W-:Y:S05]  /*06b0*/  BRA `(.L_x_8445) ;  /* 0x0000005000007947 */ /* 0x000fea0003800000 */
.L_x_8444:
[----:B--2--5:R-:W-:-:S05]  /*06c0*/  PRMT R132, RZ, 0x5410, R4 ;  /* 0x00005410ff847816 */ /* 0x024fca0000000004 */
[----:B------:R-:W-:-:S04]  /*06d0*/  FMUL.FTZ R133, R132, c[0x0][0x1ec] ;  /* 0x00007b0084857a20 */ /* 0x000fc80000410000 */
[----:B------:R-:W-:Y:S01]  /*06e0*/  FMUL.FTZ R142, R48, R133 ;  /* 0x00000085308e7220 */ /* 0x000fe20000410000 */
[----:B------:R-:W-:-:S05]  /*06f0*/  @P0 PRMT R133, RZ, 0x5410, R8 ;  /* 0x00005410ff850816 */ /* 0x000fca0000000008 */
[----:B------:R-:W-:Y:S02]  /*0700*/  @P0 FADD.FTZ R142, R142, R133 ;  /* 0x000000858e8e0221 */ /* 0x000fe40000010000 */
.L_x_8445:
[----:B------:R-:W-:Y:S05]  /*0710*/  BSYNC B0 ;  /* 0x0000000000007941 */ /* 0x000fea0003800000 */
.L_x_8443:
[----:B------:R-:W-:Y:S01]  /*0720*/  BSSY B0, `(.L_x_8446) ;  /* 0x000000b000007945 */ /* 0x000fe20003800000 */
[----:B------:R-:W-:Y:S05]  /*0730*/  @P2 BRA `(.L_x_8447) ;  /* 0x0000004000002947 */ /* 0x000fea0003800000 */
[----:B------:R-:W-:Y:S01]  /*0740*/  MOV R145, RZ ;  /* 0x000000ff00917202 */ /* 0x000fe20000000f00 */
[----:B------:R-:W-:Y:S05]  /*0750*/  @!P0 BRA `(.L_x_8448) ;  /* 0x0000007000008947 */ /* 0x000fea0003800000 */
[----:B-----5:R-:W-:Y:S01]  /*0760*/  PRMT R145, RZ, 0x7610, R8 ;  /* 0x00007610ff917816 */ /* 0x020fe20000000008 */
[----:B------:R-:W-:Y:S05]  /*0770*/  BRA `(.L_x_8448) ;  /* 0x0000005000007947 */ /* 0x000fea0003800000 */
.L_x_8447:
[----:B-----5:R-:W-:-:S05]  /*0780*/  PRMT R132, RZ, 0x7610, R4 ;  /* 0x00007610ff847816 */ /* 0x020fca0000000004 */
[----:B------:R-:W-:-:S04]  /*0790*/  FMUL.FTZ R132, R132, c[0x0][0x1ec] ;  /* 0x00007b0084847a20 */ /* 0x000fc80000410000 */
[----:B------:R-:W-:Y:S01]  /*07a0*/  FMUL.FTZ R145, R49, R132 ;  /* 0x0000008431917220 */ /* 0x000fe20000410000 */
[----:B------:R-:W-:-:S05]  /*07b0*/  @P0 PRMT R132, RZ, 0x7610, R8 ;  /* 0x00007610ff840816 */ /* 0x000fca0000000008 */
[----:B------:R-:W-:Y:S02]  /*07c0*/  @P0 FADD.FTZ R145, R145, R132 ;  /* 0x0000008491910221 */ /* 0x000fe40000010000 */
.L_x_8448:
[----:B------:R-:W-:Y:S05]  /*07d0*/  BSYNC B0 ;  /* 0x0000000000007941 */ /* 0x000fea0003800000 */
.L_x_8446:
[----:B------:R-:W-:Y:S01]  /*07e0*/  BSSY B0, `(.L_x_8449) ;  /* 0x000000b000007945 */ /* 0x000fe20003800000 */
[----:B------:R-:W-:Y:S05]  /*07f0*/  @P2 BRA `(.L_x_8450) ;  /* 0x0000004000002947 */ /* 0x000fea0003800000 */
[----:B------:R-:W-:Y:S01]  /*0800*/  HFMA2.MMA R144, -RZ, RZ, 0, 0 ;  /* 0x00000000ff907435 */ /* 0x000fe200000001ff */
[----:B------:R-:W-:Y:S05]  /*0810*/  @!P0 BRA `(.L_x_8451) ;  /* 0x0000007000008947 */ /* 0x000fea0003800000 */
[----:B-----5:R-:W-:Y:S01]  /*0820*/  PRMT R144, RZ, 0x5410, R9 ;  /* 0x00005410ff907816 */ /* 0x020fe20000000009 */
[----:B------:R-:W-:Y:S05]  /*0830*/  BRA `(.L_x_8451) ;  /* 0x0000005000007947 */ /* 0x000fea0003800000 */
.L_x_8450:
[----:B-----5:R-:W-:-:S05]  /*0840*/  PRMT R132, RZ, 0x5410, R5 ;  /* 0x00005410ff847816 */ /* 0x020fca0000000005 */
[----:B------:R-:W-:-:S04]  /*0850*/  FMUL.FTZ R133, R132, c[0x0][0x1ec] ;  /* 0x00007b0084857a20 */ /* 0x000fc80000410000 */
[----:B------:R-:W-:Y:S01]  /*0860*/  FMUL.FTZ R144, R50, R133 ;  /* 0x0000008532907220 */ /* 0x000fe20000410000 */
[----:B------:R-:W-:-:S05]  /*0870*/  @P0 PRMT R133, RZ, 0x5410, R9 ;  /* 0x00005410ff850816 */ /* 0x000fca0000000009 */
[----:B------:R-:W-:Y:S02]  /*0880*/  @P0 FADD.FTZ R144, R144, R133 ;  /* 0x0000008590900221 */ /* 0x000fe40000010000 */
.L_x_8451:
[----:B------:R-:W-:Y:S05]  /*0890*/  BSYNC B0 ;  /* 0x0000000000007941 */ /* 0x000fea0003800000 */
.L_x_8449:
[----:B------:R-:W-:Y:S01]  /*08a0*/  BSSY B0, `(.L_x_8452) ;  /* 0x000000b000007945 */ /* 0x000fe20003800000 */
[----:B------:R-:W-:Y:S05]  /*08b0*/  @P2 BRA `(.L_x_8453) ;  /* 0x0000004000002947 */ /* 0x000fea0003800000 */
[----:B------:R-:W-:Y:S01]  /*08c0*/  MOV R147, RZ ;  /* 0x000000ff00937202 */ /* 0x000fe20000000f00 */
[----:B------:R-:W-:Y:S05]  /*08d0*/  @!P0 BRA `(.L_x_8454) ;  /* 0x0000007000008947 */ /* 0x000fea0003800000 */
[----:B-----5:R-:W-:Y:S01]  /*08e0*/  PRMT R147, RZ, 0x7610, R9 ;  /* 0x00007610ff937816 */ /* 0x020fe20000000009 */
[----:B------:R-:W-:Y:S05]  /*08f0*/  BRA `(.L_x_8454) ;  /* 0x0000005000007947 */ /* 0x000fea0003800000 */
.L_x_8453:
[----:B-----5:R-:W-:-:S05]  /*0900*/  PRMT R132, RZ, 0x7610, R5 ;  /* 0x00007610ff847816 */ /* 0x020fca0000000005 */
[----:B------:R-:W-:-:S04]  /*0910*/  FMUL.FTZ R132, R132, c[0x0][0x1ec] ;  /* 0x00007b0084847a20 */ /* 0x000fc80000410000 */
[----:B------:R-:W-:Y:S01]  /*0920*/  FMUL.FTZ R147, R51, R132 ;  /* 0x0000008433937220 */ /* 0x000fe20000410000 */
[----:B------:R-:W-:-:S05]  /*0930*/  @P0 PRMT R132, RZ, 0x7610, R9 ;  /* 0x00007610ff840816 */ /* 0x000fca0000000009 */
[----:B------:R-:W-:Y:S02]  /*0940*/  @P0 FADD.FTZ R147, R147, R132 ;  /* 0x0000008493930221 */ /* 0x000fe40000010000 */
.L_x_8454:
[----:B------:R-:W-:Y:S05]  /*0950*/  BSYNC B0 ;  /* 0x0000000000007941 */ /* 0x000fea0003800000 */
.L_x_8452:
[----:B------:R-:W-:Y:S01]  /*0960*/  BSSY B0, `(.L_x_8455) ;  /* 0x000000b000007945 */ /* 0x000fe20003800000 */
[----:B------:R-:W-:Y:S05]  /*0970*/  @P2 BRA `(.L_x_8456) ;  /* 0x0000004000002947 */ /* 0x000fea0003800000 */
[----:B------:R-:W-:Y:S01]  /*0980*/  HFMA2.MMA R146, -RZ, RZ, 0, 0 ;  /* 0x00000000ff927435 */ /* 0x000fe200000001ff */
[----:B------:R-:W-:Y:S05]  /*0990*/  @!P0 BRA `(.L_x_8457) ;  /* 0x0000007000008947 */ /* 0x000fea0003800000 */
[----:B-----5:R-:W-:Y:S01]  /*09a0*/  PRMT R146, RZ, 0x5410, R10 ;  /* 0x00005410ff927816 */ /* 0x020fe2000000000a */
[----:B------:R-:W-:Y:S05]  /*09b0*/  BRA `(.L_x_8457) ;  /* 0x0000005000007947 */ /* 0x000fea0003800000 */
.L_x_8456:
[----:B-----5:R-:W-:-:S05]  /*09c0*/  PRMT R132, RZ, 0x5410, R6 ;  /* 0x00005410ff847816 */ /* 0x020fca0000000006 */
[----:B------:R-:W-:-:S04]  /*09d0*/  FMUL.FTZ R133, R132, c[0x0][0x1ec] ;  /* 0x00007b0084857a20 */ /* 0x000fc80000410000 */
[----:B------:R-:W-:Y:S01]  /*09e0*/  FMUL.FTZ R146, R44, R133 ;  /* 0x000000852c927220 */ /* 0x000fe20000410000 */
[----:B------:R-:W-:-:S05]  /*09f0*/  @P0 PRMT R133, RZ, 0x5410, R10 ;  /* 0x00005410ff850816 */ /* 0x000fca000000000a */
[----:B------:R-:W-:Y:S02]  /*0a00*/  @P0 FADD.FTZ R146, R146, R133 ;  /* 0x0000008592920221 */ /* 0x000fe40000010000 */
.L_x_8457:
[----:B------:R-:W-:Y:S05]  /*0a10*/  BSYNC B0 ;  /* 0x0000000000007941 */ /* 0x000fea0003800000 */
.L_x_8455:
[----:B------:R-:W-:Y:S01]  /*0a20*/  BSSY B0, `(.L_x_8458) ;  /* 0x000000b000007945 */ /* 0x000fe20003800000 */
[----:B------:R-:W-:Y:S05]  /*0a30*/  @P2 BRA `(.L_x_8459) ;  /* 0x0000004000002947 */ /* 0x000fea0003800000 */
[----:B------:R-:W-:Y:S01]  /*0a40*/  MOV R149, RZ ;  /* 0x000000ff00957202 */ /* 0x000fe20000000f00 */
[----:B------:R-:W-:Y:S05]  /*0a50*/  @!P0 BRA `(.L_x_8460) ;  /* 0x0000007000008947 */ /* 0x000fea0003800000 */
[----:B-----5:R-:W-:Y:S01]  /*0a60*/  PRMT R149, RZ, 0x7610, R10 ;  /* 0x00007610ff957816 */ /* 0x020fe2000000000a */
[----:B------:R-:W-:Y:S05]  /*0a70*/  BRA `(.L_x_8460) ;  /* 0x0000005000007947 */ /* 0x000fea0003800000 */
.L_x_8459:
[----:B-----5:R-:W-:-:S05]  /*0a80*/  PRMT R132, RZ, 0x7610, R6 ;  /* 0x00007610ff847816 */ /* 0x020fca0000000006 */
[----:B------:R-:W-:-:S04]  /*0a90*/  FMUL.FTZ R132, R132, c[0x0][0x1ec] ;  /* 0x00007b0084847a20 */ /* 0x000fc80000410000 */
[----:B------:R-:W-:Y:S01]  /*0aa0*/  FMUL.FTZ R149, R45, R132 ;  /* 0x000000842d957220 */ /* 0x000fe20000410000 */
[----:B------:R-:W-:-:S05]  /*0ab0*/  @P0 PRMT R132, RZ, 0x7610, R10 ;  /* 0x00007610ff840816 */ /* 0x000fca000000000a */
[----:B------:R-:W-:Y:S02]  /*0ac0*/  @P0 FADD.FTZ R149, R149, R132 ;  /* 0x0000008495950221 */ /* 0x000fe40000010000 */
.L_x_8460:
[----:B------:R-:W-:Y:S05]  /*0ad0*/  BSYNC B0 ;  /* 0x0000000000007941 */ /* 0x000fea0003800000 */
.L_x_8458:
[----:B------:R-:W-:Y:S01]  /*0ae0*/  BSSY B0, `(.L_x_8461) ;  /* 0x000000b000007945 */ /* 0x000fe20003800000 */
[----:B------:R-:W-:Y:S05]  /*0af0*/  @P2 BRA `(.L_x_8462) ;  /* 0x0000004000002947 */ /* 0x000fea0003800000 */
[----:B------:R-:W-:Y:S01]  /*0b00*/  HFMA2.MMA R148, -RZ, RZ, 0, 0 ;  /* 0x00000000ff947435 */ /* 0x000fe200000001ff */
[----:B------:R-:W-:Y:S05]  /*0b10*/  @!P0 BRA `(.L_x_8463) ;  /* 0x0000007000008947 */ /* 0x000fea0003800000 */
[----:B-----5:R-:W-:Y:S01]  /*0b20*/  PRMT R148, RZ, 0x5410, R11 ;  /* 0x00005410ff947816 */ /* 0x020fe2000000000b */
[----:B------:R-:W-:Y:S05]  /*0b30*/  BRA `(.L_x_8463) ;  /* 0x0000005000007947 */ /* 0x000fea0003800000 */
.L_x_8462:
[----:B-----5:R-:W-:-:S05]  /*0b40*/  PRMT R132, RZ, 0x5410, R7 ;  /* 0x00005410ff847816 */ /* 0x020fca0000000007 */
[----:B------:R-:W-:-:S04]  /*0b50*/  FMUL.FTZ R133, R132, c[0x0][0x1ec] ;  /* 0x00007b0084857a20 */ /* 0x000fc80000410000 */
[----:B------:R-:W-:Y:S01]  /*0b60*/  FMUL.FTZ R148, R46, R133 ;  /* 0x000000852e947220 */ /* 0x000fe20000410000 */
[----:B------:R-:W-:-:S05]  /*0b70*/  @P0 PRMT R133, RZ, 0x5410, R11 ;  /* 0x00005410ff850816 */ /* 0x000fca000000000b */
[----:B------:R-:W-:Y:S02]  /*0b80*/  @P0 FADD.FTZ R148, R148, R133 ;  /* 0x0000008594940221 */ /* 0x000fe40000010000 */
.L_x_8463:
[----:B------:R-:W-:Y:S05]  /*0b90*/  BSYNC B0 ;  /* 0x0000000000007941 */ /* 0x000fea0003800000 */
.L_x_8461:
[----:B------:R-:W-:Y:S01]  /*0ba0*/  BSSY B0, `(.L_x_8464) ;  /* 0x000000b000007945 */ /* 0x000fe20003800000 */
[----:B------:R-:W-:Y:S05]  /*0bb0*/  @P2 BRA `(.L_x_8465) ;  /* 0x0000004000002947 */ /* 0x000fea0003800000 */
[----:B------:R-:W-:Y:S01]  /*0bc0*/  MOV R151, RZ ;  /* 0x000000ff00977202 */ /* 0x000fe20000000f00 */
[----:B------:R-:W-:Y:S05]  /*0bd0*/  @!P0 BRA `(.L_x_8466) ;  /* 0x0000007000008947 */ /* 0x000fea0003800000 */
[----:B-----5:R-:W-:Y:S01]  /*0be0*/  PRMT R151, RZ, 0x7610, R11 ;  /* 0x00007610ff977816 */ /* 0x020fe2000000000b */
[----:B------:R-:W-:Y:S05]  /*0bf0*/  BRA `(.L_x_8466) ;  /* 0x0000005000007947 */ /* 0x000fea0003800000 */
.L_x_8465:
[----:B-----5:R-:W-:-:S05]  /*0c00*/  PRMT R132, RZ, 0x7610, R7 ;  /* 0x00007610ff847816 */ /* 0x020fca0000000007 */
[----:B------:R-:W-:-:S04]  /*0c10*/  FMUL.FTZ R132, R132, c[0x0][0x1ec] ;  /* 0x00007b0084847a20 */ /* 0x000fc80000410000 */
[----:B------:R-:W-:Y:S01]  /*0c20*/  FMUL.FTZ R151, R47, R132 ;  /* 0x000000842f977220 */ /* 0x000fe20000410000 */
[----:B------:R-:W-:-:S05]  /*0c30*/  @P0 PRMT R132, RZ, 0x7610, R11 ;  /* 0x00007610ff840816 */ /* 0x000fca000000000b */
[----:B------:R-:W-:Y:S02]  /*0c40*/  @P0 FADD.FTZ R151, R151, R132 ;  /* 0x0000008497970221 */ /* 0x000fe40000010000 */
.L_x_8466:
[----:B------:R-:W-:Y:S05]  /*0c50*/  BSYNC B0 ;  /* 0x0000000000007941 */ /* 0x000fea0003800000 */
.L_x_8464:
[----:B------:R-:W-:Y:S01]  /*0c60*/  HFMA2.MMA R182, -RZ, RZ, 0, 9.5367431640625e-07 ;  /* 0x00000010ffb67435 */ /* 0x000fe200000001ff */
[----:B------:R-:W-:Y:S02]  /*0c70*/  @P1 IADD3 R135, R174, 0x80, RZ ;  /* 0x00000080ae871810 */ /* 0x000fe40007ffe0ff */
[----:B------:R-:W-:Y:S02]  /*0c80*/  IADD3 R161, R177, 0x80, RZ ;  /* 0x00000080b1a17810 */ /* 0x000fe40007ffe0ff */
        /* <DEDUP_REMOVED lines=16> */
.L_x_8468:
[----:B0----5:R-:W-:-:S05]  /*0d90*/  PRMT R132, RZ, 0x5410, R4 ;  /* 0x00005410ff847816 */ /* 0x021fca0000000004 */
[----:B------:R-:W-:-:S04]  /*0da0*/  FMUL.FTZ R133, R132, c[0x0][0x1ec] ;  /* 0x00007b0084857a20 */ /* 0x000fc80000410000 */
[----:B------:R-:W-:Y:S01]  /*0db0*/  FMUL.FTZ R150, R40, R133 ;  /* 0x0000008528967220 */ /* 0x000fe20000410000 */
[----:B------:R-:W-:-:S05]  /*0dc0*/  @P0 PRMT R133, RZ, 0x5410, R8 ;  /* 0x00005410ff850816 */ /* 0x000fca0000000008 */
[----:B------:R-:W-:Y:S02]  /*0dd0*/  @P0 FADD.FTZ R150, R133, R150 ;  /* 0x0000009685960221 */ /* 0x000fe40000010000 */
.L_x_8469:
[----:B------:R-:W-:Y:S05]  /*0de0*/  BSYNC B0 ;  /* 0x0000000000007941 */ /* 0x000fea0003800000 */
.L_x_8467:
[----:B------:R-:W-:Y:S01]  /*0df0*/  BSSY B0, `(.L_x_8470) ;  /* 0x000000b000007945 */ /* 0x000fe20003800000 */
[----:B------:R-:W-:Y:S05]  /*0e00*/  @P2 BRA `(.L_x_8471) ;  /* 0x0000004000002947 */ /* 0x000fea0003800000 */
[----:B0-----:R-:W-:Y:S01]  /*0e10*/  MOV R153, RZ ;  /* 0x000000ff00997202 */ /* 0x001fe20000000f00 */
[----:B------:R-:W-:Y:S05]  /*0e20*/  @!P0 BRA `(.L_x_8472) ;  /* 0x0000007000008947 */ /* 0x000fea0003800000 */
[----:B-----5:R-:W-:Y:S01]  /*0e30*/  PRMT R153, RZ, 0x7610, R8 ;  /* 0x00007610ff997816 */ /* 0x020fe20000000008 */
[----:B------:R-:W-:Y:S05]  /*0e40*/  BRA `(.L_x_8472) ;  /* 0x0000005000007947 */ /* 0x000fea0003800000 */
.L_x_8471:
[----:B0----5:R-:W-:-:S05]  /*0e50*/  PRMT R132, RZ, 0x7610, R4 ;  /* 0x00007610ff847816 */ /* 0x021fca0000000004 */
[----:B------:R-:W-:-:S04]  /*0e60*/  FMUL.FTZ R132, R132, c[0x0][0x1ec] ;  /* 0x00007b0084847a20 */ /* 0x000fc80000410000 */
[----:B------:R-:W-:Y:S01]  /*0e70*/  FMUL.FTZ R153, R41, R132 ;  /* 0x0000008429997220 */ /* 0x000fe20000410000 */
[----:B------:R-:W-:-:S05]  /*0e80*/  @P0 PRMT R132, RZ, 0x7610, R8 ;  /* 0x00007610ff840816 */ /* 0x000fca0000000008 */
[----:B------:R-:W-:Y:S02]  /*0e90*/  @P0 FADD.FTZ R153, R132, R153 ;  /* 0x0000009984990221 */ /* 0x000fe40000010000 */
.L_x_8472:
[----:B------:R-:W-:Y:S05]  /*0ea0*/  BSYNC B0 ;  /* 0x0000000000007941 */ /* 0x000fea0003800000 */
.L_x_8470:
[----:B------:R-:W-:Y:S01]  /*0eb0*/  BSSY B0, `(.L_x_8473) ;  /* 0x000000b000007945 */ /* 0x000fe20003800000 */
[----:B------:R-:W-:Y:S05]  /*0ec0*/  @P2 BRA `(.L_x_8474) ;  /* 0x0000004000002947 */ /* 0x000fea0003800000 */
[----:B------:R-:W-:Y:S01]  /*0ed0*/  HFMA2.MMA R152, -RZ, RZ, 0, 0 ;  /* 0x00000000ff987435 */ /* 0x000fe200000001ff */
[----:B------:R-:W-:Y:S05]  /*0ee0*/  @!P0 BRA `(.L_x_8475) ;  /* 0x0000007000008947 */ /* 0x000fea0003800000 */
[----:B-----5:R-:W-:Y:S01]  /*0ef0*/  PRMT R152, RZ, 0x5410, R9 ;  /* 0x00005410ff987816 */ /* 0x020fe20000000009 */
[----:B------:R-:W-:Y:S05]  /*0f00*/  BRA `(.L_x_8475) ;  /* 0x0000005000007947 */ /* 0x000fea0003800000 */
.L_x_8474:
[----:B-----5:R-:W-:-:S05]  /*0f10*/  PRMT R132, RZ, 0x5410, R5 ;  /* 0x00005410ff847816 */ /* 0x020fca0000000005 */
[----:B------:R-:W-:-:S04]  /*0f20*/  FMUL.FTZ R133, R132, c[0x0][0x1ec] ;  /* 0x00007b0084857a20 */ /* 0x000fc80000410000 */
[----:B------:R-:W-:Y:S01]  /*0f30*/  FMUL.FTZ R152, R42, R133 ;  /* 0x000000852a987220 */ /* 0x000fe20000410000 */
[----:B------:R-:W-:-:S05]  /*0f40*/  @P0 PRMT R133, RZ, 0x5410, R9 ;  /* 0x00005410ff850816 */ /* 0x000fca0000000009 */
[----:B------:R-:W-:Y:S02]  /*0f50*/  @P0 FADD.FTZ R152, R133, R152 ;  /* 0x0000009885980221 */ /* 0x000fe40000010000 */
.L_x_8475:
[----:B------:R-:W-:Y:S05]  /*0f60*/  BSYNC B0 ;  /* 0x0000000000007941 */ /* 0x000fea0003800000 */
.L_x_8473:
[----:B------:R-:W-:Y:S01]  /*0f70*/  BSSY B0, `(.L_x_8476) ;  /* 0x000000b000007945 */ /* 0x000fe20003800000 */
[----:B------:R-:W-:Y:S05]  /*0f80*/  @P2 BRA `(.L_x_8477) ;  /* 0x0000004000002947 */ /* 0x000fea0003800000 */
[----:B------:R-:W-:Y:S01]  /*0f90*/  MOV R155, RZ ;  /* 0x000000ff009b7202 */ /* 0x000fe20000000f00 */
[----:B------:R-:W-:Y:S05]  /*0fa0*/  @!P0 BRA `(.L_x_8478) ;  /* 0x0000007000008947 */ /* 0x000fea0003800000 */
[----:B-----5:R-:W-:Y:S01]  /*0fb0*/  PRMT R155, RZ, 0x7610, R9 ;  /* 0x00007610ff9b7816 */ /* 0x020fe20000000009 */
[----:B------:R-:W-:Y:S05]  /*0fc0*/  BRA `(.L_x_8478) ;  /* 0x0000005000007947 */ /* 0x000fea0003800000 */
.L_x_8477:
[----:B-----5:R-:W-:-:S05]  /*0fd0*/  PRMT R132, RZ, 0x7610, R5 ;  /* 0x00007610ff847816 */ /* 0x020fca0000000005 */
[----:B------:R-:W-:-:S04]  /*0fe0*/  FMUL.FTZ R132, R132, c[0x0][0x1ec] ;  /* 0x00007b0084847a20 */ /* 0x000fc80000410000 */
[----:B------:R-:W-:Y:S01]  /*0ff0*/  FMUL.FTZ R155, R43, R132 ;  /* 0x000000842b9b7220 */ /* 0x000fe20000410000 */
[----:B------:R-:W-:-:S05]  /*1000*/  @P0 PRMT R132, RZ, 0x7610, R9 ;  /* 0x00007610ff840816 */ /* 0x000fca0000000009 */
[----:B------:R-:W-:Y:S02]  /*1010*/  @P0 FADD.FTZ R155, R132, R155 ;  /* 0x0000009b849b0221 */ /* 0x000fe40000010000 */
.L_x_8478:
[----:B------:R-:W-:Y:S05]  /*1020*/  BSYNC B0 ;  /* 0x0000000000007941 */ /* 0x000fea0003800000 */
.L_x_8476:
[----:B------:R-:W-:Y:S01]  /*1030*/  BSSY B0, `(.L_x_8479) ;  /* 0x000000b000007945 */ /* 0x000fe20003800000 */
[----:B------:R-:W-:Y:S05]  /*1040*/  @P2 BRA `(.L_x_8480) ;  /* 0x0000004000002947 */ /* 0x000fea0003800000 */
[----:B------:R-:W-:Y:S01]  /*1050*/  HFMA2.MMA R154, -RZ, RZ, 0, 0 ;  /* 0x00000000ff9a7435 */ /* 0x000fe200000001ff */
[----:B------:R-:W-:Y:S05]  /*1060*/  @!P0 BRA `(.L_x_8481) ;  /* 0x0000007000008947 */ /* 0x000fea0003800000 */
[----:B-----5:R-:W-:Y:S01]  /*1070*/  PRMT R154, RZ, 0x5410, R10 ;  /* 0x00005410ff9a7816 */ /* 0x020fe2000000000a */
[----:B------:R-:W-:Y:S05]  /*1080*/  BRA `(.L_x_8481) ;  /* 0x0000005000007947 */ /* 0x000fea0003800000 */
.L_x_8480:
[----:B-----5:R-:W-:-:S05]  /*1090*/  PRMT R132, RZ, 0x5410, R6 ;  /* 0x00005410ff847816 */ /* 0x020fca0000000006 */
[----:B------:R-:W-:-:S04]  /*10a0*/  FMUL.FTZ R133, R132, c[0x0][0x1ec] ;  /* 0x00007b0084857a20 */ /* 0x000fc80000410000 */
[----:B------:R-:W-:Y:S01]  /*10b0*/  FMUL.FTZ R154, R36, R133 ;  /* 0x00000085249a7220 */ /* 0x000fe20000410000 */
[----:B------:R-:W-:-:S05]  /*10c0*/  @P0 PRMT R133, RZ, 0x5410, R10 ;  /* 0x00005410ff850816 */ /* 0x000fca000000000a */
[----:B------:R-:W-:Y:S02]  /*10d0*/  @P0 FADD.FTZ R154, R133, R154 ;  /* 0x0000009a859a0221 */ /* 0x000fe40000010000 */
.L_x_8481:
[----:B------:R-:W-:Y:S05]  /*10e0*/  BSYNC B0 ;  /* 0x0000000000007941 */ /* 0x000fea0003800000 */
.L_x_8479:
[----:B------:R-:W-:Y:S01]  /*10f0*/  BSSY B0, `(.L_x_8482) ;  /* 0x000000b000007945 */ /* 0x000fe20003800000 */
[----:B------:R-:W-:Y:S05]  /*1100*/  @P2 BRA `(.L_x_8483) ;  /* 0x0000004000002947 */ /* 0x000fea0003800000 */
[----:B------:R-:W-:Y:S01]  /*1110*/  MOV R157, RZ ;  /* 0x000000ff009d7202 */ /* 0x000fe20000000f00 */
[----:B------:R-:W-:Y:S05]  /*1120*/  @!P0 BRA `(.L_x_8484) ;  /* 0x0000007000008947 */ /* 0x000fea0003800000 */
[----:B-----5:R-:W-:Y:S01]  /*1130*/  PRMT R157, RZ, 0x7610, R10 ;  /* 0x00007610ff9d7816 */ /* 0x020fe2000000000a */
[----:B------:R-:W-:Y:S05]  /*1140*/  BRA `(.L_x_8484) ;  /* 0x0000005000007947 */ /* 0x000fea0003800000 */
.L_x_8483:
[----:B-----5:R-:W-:-:S05]  /*1150*/  PRMT R132, RZ, 0x7610, R6 ;  /* 0x00007610ff847816 */ /* 0x020fca0000000006 */
[----:B------:R-:W-:-:S04]  /*1160*/  FMUL.FTZ R132, R132, c[0x0][0x1ec] ;  /* 0x00007b0084847a20 */ /* 0x000fc80000410000 */
[----:B------:R-:W-:Y:S01]  /*1170*/  FMUL.FTZ R157, R37, R132 ;  /* 0x00000084259d7220 */ /* 0x000fe20000410000 */
[----:B------:R-:W-:-:S05]  /*1180*/  @P0 PRMT R132, RZ, 0x7610, R10 ;  /* 0x00007610ff840816 */ /* 0x000fca000000000a */
[----:B------:R-:W-:Y:S02]  /*1190*/  @P0 FADD.FTZ R157, R132, R157 ;  /* 0x0000009d849d0221 */ /* 0x000fe40000010000 */
.L_x_8484:
[----:B------:R-:W-:Y:S05]  /*11a0*/  BSYNC B0 ;  /* 0x0000000000007941 */ /* 0x000fea0003800000 */
.L_x_8482:
[----:B------:R-:W-:Y:S01]  /*11b0*/  BSSY B0, `(.L_x_8485) ;  /* 0x000000b000007945 */ /* 0x000fe20003800000 */
[----:B------:R-:W-:Y:S05]  /*11c0*/  @P2 BRA `(.L_x_8486) ;  /* 0x0000004000002947 */ /* 0x000fea0003800000 */
[----:B------:R-:W-:Y:S01]  /*11d0*/  HFMA2.MMA R156, -RZ, RZ, 0, 0 ;  /* 0x00000000ff9c7435 */ /* 0x000fe200000001ff */
[----:B------:R-:W-:Y:S05]  /*11e0*/  @!P0 BRA `(.L_x_8487) ;  /* 0x0000007000008947 */ /* 0x000fea0003800000 */
[----:B-----5:R-:W-:Y:S01]  /*11f0*/  PRMT R156, RZ, 0x5410, R11 ;  /* 0x00005410ff9c7816 */ /* 0x020fe2000000000b */
[----:B------:R-:W-:Y:S05]  /*1200*/  BRA `(.L_x_8487) ;  /* 0x0000005000007947 */ /* 0x000fea0003800000 */
.L_x_8486:
[----:B-----5:R-:W-:-:S05]  /*1210*/  PRMT R132, RZ, 0x5410, R7 ;  /* 0x00005410ff847816 */ /* 0x020fca0000000007 */
[----:B------:R-:W-:-:S04]  /*1220*/  FMUL.FTZ R133, R132, c[0x0][0x1ec] ;  /* 0x00007b0084857a20 */ /* 0x000fc80000410000 */
[----:B------:R-:W-:Y:S01]  /*1230*/  FMUL.FTZ R156, R38, R133 ;  /* 0x00000085269c7220 */ /* 0x000fe20000410000 */
[----:B------:R-:W-:-:S05]  /*1240*/  @P0 PRMT R133, RZ, 0x5410, R11 ;  /* 0x00005410ff850816 */ /* 0x000fca000000000b */
[----:B------:R-:W-:Y:S02]  /*1250*/  @P0 FADD.FTZ R156, R133, R156 ;  /* 0x0000009c859c0221 */ /* 0x000fe40000010000 */
.L_x_8487:
[----:B------:R-:W-:Y:S05]  /*1260*/  BSYNC B0 ;  /* 0x0000000000007941 */ /* 0x000fea0003800000 */
.L_x_8485:
[----:B------:R-:W-:Y:S01]  /*1270*/  BSSY B0, `(.L_x_8488) ;  /* 0x000000b000007945 */ /* 0x000fe20003800000 */
[----:B------:R-:W-:Y:S05]  /*1280*/  @P2 BRA `(.L_x_8489) ;  /* 0x0000004000002947 */ /* 0x000fea0003800000 */
[----:B------:R-:W-:Y:S01]  /*1290*/  MOV R159, RZ ;  /* 0x000000ff009f7202 */ /* 0x000fe20000000f00 */
[----:B------:R-:W-:Y:S05]  /*12a0*/  @!P0 BRA `(.L_x_8490) ;  /* 0x0000007000008947 */ /* 0x000fea0003800000 */
[----:B-----5:R-:W-:Y:S01]  /*12b0*/  PRMT R159, RZ, 0x7610, R11 ;  /* 0x00007610ff9f7816 */ /* 0x020fe2000000000b */
[----:B------:R-:W-:Y:S05]  /*12c0*/  BRA `(.L_x_8490) ;  /* 0x0000005000007947 */ /* 0x000fea0003800000 */
.L_x_8489:
[----:B-----5:R-:W-:-:S05]  /*12d0*/  PRMT R132, RZ, 0x7610, R7 ;  /* 0x00007610ff847816 */ /* 0x020fca0000000007 */
[----:B------:R-:W-:-:S04]  /*12e0*/  FMUL.FTZ R132, R132, c[0x0][0x1ec] ;  /* 0x00007b0084847a20 */ /* 0x000fc80000410000 */
[----:B------:R-:W-:Y:S01]  /*12f0*/  FMUL.FTZ R159, R39, R132 ;  /* 0x00000084279f7220 */ /* 0x000fe20000410000 */
[----:B------:R-:W-:-:S05]  /*1300*/  @P0 PRMT R132, RZ, 0x7610, R11 ;  /* 0x00007610ff840816 */ /* 0x000fca000000000b */
[----:B------:R-:W-:Y:S02]  /*1310*/  @P0 FADD.FTZ R159, R132, R159 ;  /* 0x0000009f849f0221 */ /* 0x000fe40000010000 */
.L_x_8490:
[----:B------:R-:W-:Y:S05]  /*1320*/  BSYNC B0 ;  /* 0x0000000000007941 */ /* 0x000fea0003800000 */
.L_x_8488:
[----:B------:R-:W-:Y:S01]  /*1330*/  @P1 IADD3 R163, R174, 0x100, RZ ;  /* 0x00000100aea31810 */ /* 0x000fe20007ffe0ff */
[----:B------:R-:W-:Y:S01]  /*1340*/  IMAD.WIDE.U32 R160, R161, R182, c[0x0][0x188] ;  /* 0x00006200a1a07625 */ /* 0x000fe200078e00b6 */
[----:B------:R-:W-:Y:S02]  /*1350*/  IADD3 R169, R177, 0x100, RZ ;  /* 0x00000100b1a97810 */ /* 0x000fe40007ffe0ff */
        /* <DEDUP_REMOVED lines=15> */
.L_x_8492:
[----:B0----5:R-:W-:-:S05]  /*1450*/  PRMT R132, RZ, 0x5410, R4 ;  /* 0x00005410ff847816 */ /* 0x021fca0000000004 */
[----:B------:R-:W-:-:S04]  /*1460*/  FMUL.FTZ R133, R132, c[0x0][0x1ec] ;  /* 0x00007b0084857a20 */ /* 0x000fc80000410000 */
[----:B------:R-:W-:Y:S01]  /*1470*/  FMUL.FTZ R158, R32, R133 ;  /* 0x00000085209e7220 */ /* 0x000fe20000410000 */
[----:B------:R-:W-:-:S05]  /*1480*/  @P0 PRMT R133, RZ, 0x5410, R8 ;  /* 0x00005410ff850816 */ /* 0x000fca0000000008 */
[----:B------:R-:W-:Y:S02]  /*1490*/  @P0 FADD.FTZ R158, R133, R158 ;  /* 0x0000009e859e0221 */ /* 0x000fe40000010000 */
.L_x_8493:
[----:B------:R-:W-:Y:S05]  /*14a0*/  BSYNC B0 ;  /* 0x0000000000007941 */ /* 0x000fea0003800000 */
.L_x_8491:
[----:B------:R-:W-:Y:S01]  /*14b0*/  BSSY B0, `(.L_x_8494) ;  /* 0x000000b000007945 */ /* 0x000fe20003800000 */
[----:B------:R-:W-:Y:S05]  /*14c0*/  @P2 BRA `(.L_x_8495) ;  /* 0x0000004000002947 */ /* 0x000fea0003800000 */
[----:B0-----:R-:W-:Y:S01]  /*14d0*/  MOV R161, RZ ;  /* 0x000000ff00a17202 */ /* 0x001fe20000000f00 */
[----:B------:R-:W-:Y:S05]  /*14e0*/  @!P0 BRA `(.L_x_8496) ;  /* 0x0000007000008947 */ /* 0x000fea0003800000 */
[----:B-----5:R-:W-:Y:S01]  /*14f0*/  PRMT R161, RZ, 0x7610, R8 ;  /* 0x00007610ffa17816 */ /* 0x020fe20000000008 */
[----:B------:R-:W-:Y:S05]  /*1500*/  BRA `(.L_x_8496) ;  /* 0x0000005000007947 */ /* 0x000fea0003800000 */
.L_x_8495:
[----:B0----5:R-:W-:-:S05]  /*1510*/  PRMT R132, RZ, 0x7610, R4 ;  /* 0x00007610ff847816 */ /* 0x021fca0000000004 */
[----:B------:R-:W-:-:S04]  /*1520*/  FMUL.FTZ R132, R132, c[0x0][0x1ec] ;  /* 0x00007b0084847a20 */ /* 0x000fc80000410000 */
[----:B------:R-:W-:Y:S01]  /*1530*/  FMUL.FTZ R161, R33, R132 ;  /* 0x0000008421a17220 */ /* 0x000fe20000410000 */
[----:B------:R-:W-:-:S05]  /*1540*/  @P0 PRMT R132, RZ, 0x7610, R8 ;  /* 0x00007610ff840816 */ /* 0x000fca0000000008 */
[----:B------:R-:W-:Y:S02]  /*1550*/  @P0 FADD.FTZ R161, R132, R161 ;  /* 0x000000a184a10221 */ /* 0x000fe40000010000 */
.L_x_8496:
[----:B------:R-:W-:Y:S05]  /*1560*/  BSYNC B0 ;  /* 0x0000000000007941 */ /* 0x000fea0003800000 */
.L_x_8494:
[----:B------:R-:W-:Y:S01]  /*1570*/  BSSY B0, `(.L_x_8497) ;  /* 0x000000b000007945 */ /* 0x000fe20003800000 */
[----:B------:R-:W-:Y:S05]  /*1580*/  @P2 BRA `(.L_x_8498) ;  /* 0x0000004000002947 */ /* 0x000fea0003800000 */
[----:B------:R-:W-:Y:S01]  /*1590*/  HFMA2.MMA R160, -RZ, RZ, 0, 0 ;  /* 0x00000000ffa07435 */ /* 0x000fe200000001ff */
[----:B------:R-:W-:Y:S05]  /*15a0*/  @!P0 BRA `(.L_x_8499) ;  /* 0x0000007000008947 */ /* 0x000fea0003800000 */
[----:B-----5:R-:W-:Y:S01]  /*15b0*/  PRMT R160, RZ, 0x5410, R9 ;  /* 0x00005410ffa07816 */ /* 0x020fe20000000009 */
[----:B------:R-:W-:Y:S05]  /*15c0*/  BRA `(.L_x_8499) ;  /* 0x0000005000007947 */ /* 0x000fea0003800000 */
.L_x_8498:
[----:B-----5:R-:W-:-:S05]  /*15d0*/  PRMT R132, RZ, 0x5410, R5 ;  /* 0x00005410ff847816 */ /* 0x020fca0000000005 */
[----:B------:R-:W-:-:S04]  /*15e0*/  FMUL.FTZ R133, R132, c[0x0][0x1ec] ;  /* 0x00007b0084857a20 */ /* 0x000fc80000410000 */
[----:B------:R-:W-:Y:S01]  /*15f0*/  FMUL.FTZ R160, R34, R133 ;  /* 0x0000008522a07220 */ /* 0x000fe20000410000 */
[----:B------:R-:W-:-:S05]  /*1600*/  @P0 PRMT R133, RZ, 0x5410, R9 ;  /* 0x00005410ff850816 */ /* 0x000fca0000000009 */
[----:B------:R-:W-:Y:S02]  /*1610*/  @P0 FADD.FTZ R160, R133, R160 ;  /* 0x000000a085a00221 */ /* 0x000fe40000010000 */
.L_x_8499:
[----:B------:R-:W-:Y:S05]  /*1620*/  BSYNC B0 ;  /* 0x0000000000007941 */ /* 0x000fea0003800000 */
.L_x_8497:
[----:B------:R-:W-:Y:S01]  /*1630*/  BSSY B0, `(.L_x_8500) ;  /* 0x000000b000007945 */ /* 0x000fe20003800000 */
[----:B------:R-:W-:Y:S05]  /*1640*/  @P2 BRA `(.L_x_8501) ;  /* 0x0000004000002947 */ /* 0x000fea0003800000 */
[----:B------:R-:W-:Y:S01]  /*1650*/  MOV R163, RZ ;  /* 0x000000ff00a37202 */ /* 0x000fe20000000f00 */
[----:B------:R-:W-:Y:S05]  /*1660*/  @!P0 BRA `(.L_x_8502) ;  /* 0x0000007000008947 */ /* 0x000fea0003800000 */
[----:B-----5:R-:W-:Y:S01]  /*1670*/  PRMT R163, RZ, 0x7610, R9 ;  /* 0x00007610ffa37816 */ /* 0x020fe20000000009 */
[----:B------:R-:W-:Y:S05]  /*1680*/  BRA `(.L_x_8502) ;  /* 0x0000005000007947 */ /* 0x000fea0003800000 */
.L_x_8501:
[----:B-----5:R-:W-:-:S05]  /*1690*/  PRMT R132, RZ, 0x7610, R5 ;  /* 0x00007610ff847816 */ /* 0x020fca0000000005 */
[----:B------:R-:W-:-:S04]  /*16a0*/  FMUL.FTZ R132, R132, c[0x0][0x1ec] ;  /* 0x00007b0084847a20 */ /* 0x000fc80000410000 */
[----:B------:R-:W-:Y:S01]  /*16b0*/  FMUL.FTZ R163, R35, R132 ;  /* 0x0000008423a37220 */ /* 0x000fe20000410000 */
[----:B------:R-:W-:-:S05]  /*16c0*/  @P0 PRMT R132, RZ, 0x7610, R9 ;  /* 0x00007610ff840816 */ /* 0x000fca0000000009 */
[----:B------:R-:W-:Y:S02]  /*16d0*/  @P0 FADD.FTZ R163, R132, R163 ;  /* 0x000000a384a30221 */ /* 0x000fe40000010000 */
.L_x_8502:
[----:B------:R-:W-:Y:S05]  /*16e0*/  BSYNC B0 ;  /* 0x0000000000007941 */ /* 0x000fea0003800000 */
.L_x_8500:
[----:B------:R-:W-:Y:S01]  /*16f0*/  BSSY B0, `(.L_x_8503) ;  /* 0x000000b000007945 */ /* 0x000fe20003800000 */
[----:B------:R-:W-:Y:S05]  /*1700*/  @P2 BRA `(.L_x_8504) ;  /* 0x0000004000002947 */ /* 0x000fea0003800000 */
[----:B------:R-:W-:Y:S01]  /*1710*/  HFMA2.MMA R162, -RZ, RZ, 0, 0 ;  /* 0x00000000ffa27435 */ /* 0x000fe200000001ff */
[----:B------:R-:W-:Y:S05]  /*1720*/  @!P0 BRA `(.L_x_8505) ;  /* 0x0000007000008947 */ /* 0x000fea0003800000 */
[----:B-----5:R-:W-:Y:S01]  /*1730*/  PRMT R162, RZ, 0x5410, R10 ;  /* 0x00005410ffa27816 */ /* 0x020fe2000000000a */
[----:B------:R-:W-:Y:S05]  /*1740*/  BRA `(.L_x_8505) ;  /* 0x0000005000007947 */ /* 0x000fea0003800000 */
.L_x_8504:
[----:B-----5:R-:W-:-:S05]  /*1750*/  PRMT R132, RZ, 0x5410, R6 ;  /* 0x00005410ff847816 */ /* 0x020fca0000000006 */
[----:B------:R-:W-:-:S04]  /*1760*/  FMUL.FTZ R133, R132, c[0x0][0x1ec] ;  /* 0x00007b0084857a20 */ /* 0x000fc80000410000 */
[----:B------:R-:W-:Y:S01]  /*1770*/  FMUL.FTZ R162, R28, R133 ;  /* 0x000000851ca27220 */ /* 0x000fe20000410000 */
[----:B------:R-:W-:-:S05]  /*1780*/  @P0 PRMT R133, RZ, 0x5410, R10 ;  /* 0x00005410ff850816 */ /* 0x000fca000000000a */
[----:B------:R-:W-:Y:S02]  /*1790*/  @P0 FADD.FTZ R162, R133, R162 ;  /* 0x000000a285a20221 */ /* 0x000fe40000010000 */
.L_x_8505:
[----:B------:R-:W-:Y:S05]  /*17a0*/  BSYNC B0 ;  /* 0x0000000000007941 */ /* 0x000fea0003800000 */
.L_x_8503:
[----:B------:R-:W-:Y:S01]  /*17b0*/  BSSY B0, `(.L_x_8506) ;  /* 0x000000b000007945 */ /* 0x000fe20003800000 */
[----:B------:R-:W-:Y:S05]  /*17c0*/  @P2 BRA `(.L_x_8507) ;  /* 0x0000004000002947 */ /* 0x000fea0003800000 */
[----:B------:R-:W-:Y:S01]  /*17d0*/  MOV R165, RZ ;  /* 0x000000ff00a57202 */ /* 0x000fe20000000f00 */
[----:B------:R-:W-:Y:S05]  /*17e0*/  @!P0 BRA `(.L_x_8508) ;  /* 0x0000007000008947 */ /* 0x000fea0003800000 */
[----:B-----5:R-:W-:Y:S01]  /*17f0*/  PRMT R165, RZ, 0x7610, R10 ;  /* 0x00007610ffa57816 */ /* 0x020fe2000000000a */
[----:B------:R-:W-:Y:S05]  /*1800*/  BRA `(.L_x_8508) ;  /* 0x0000005000007947 */ /* 0x000fea0003800000 */
.L_x_8507:
[----:B-----5:R-:W-:-:S05]  /*1810*/  PRMT R132, RZ, 0x7610, R6 ;  /* 0x00007610ff847816 */ /* 0x020fca0000000006 */
[----:B------:R-:W-:-:S04]  /*1820*/  FMUL.FTZ R132, R132, c[0x0][0x1ec] ;  /* 0x00007b0084847a20 */ /* 0x000fc80000410000 */
[----:B------:R-:W-:Y:S01]  /*1830*/  FMUL.FTZ R165, R29, R132 ;  /* 0x000000841da57220 */ /* 0x000fe20000410000 */
[----:B------:R-:W-:-:S05]  /*1840*/  @P0 PRMT R132, RZ, 0x7610, R10 ;  /* 0x00007610ff840816 */ /* 0x000fca000000000a */
[----:B------:R-:W-:Y:S02]  /*1850*/  @P0 FADD.FTZ R165, R132, R165 ;  /* 0x000000a584a50221 */ /* 0x000fe40000010000 */
.L_x_8508:
[----:B------:R-:W-:Y:S05]  /*1860*/  BSYNC B0 ;  /* 0x0000000000007941 */ /* 0x000fea0003800000 */
.L_x_8506:
[----:B------:R-:W-:Y:S01]  /*1870*/  BSSY B0, `(.L_x_8509) ;  /* 0x000000b000007945 */ /* 0x000fe20003800000 */
[----:B------:R-:W-:Y:S05]  /*1880*/  @P2 BRA `(.L_x_8510) ;  /* 0x0000004000002947 */ /* 0x000fea0003800000 */
[----:B------:R-:W-:Y:S01]  /*1890*/  HFMA2.MMA R164, -RZ, RZ, 0, 0 ;  /* 0x00000000ffa47435 */ /* 0x000fe200000001ff */
[----:B------:R-:W-:Y:S05]  /*18a0*/  @!P0 BRA `(.L_x_8511) ;  /* 0x0000007000008947 */ /* 0x000fea0003800000 */
[----:B-----5:R-:W-:Y:S01]  /*18b0*/  PRMT R164, RZ, 0x5410, R11 ;  /* 0x00005410ffa47816 */ /* 0x020fe2000000000b */
[----:B------:R-:W-:Y:S05]  /*18c0*/  BRA `(.L_x_8511) ;  /* 0x0000005000007947 */ /* 0x000fea0003800000 */
.L_x_8510:
[----:B-----5:R-:W-:-:S05]  /*18d0*/  PRMT R132, RZ, 0x5410, R7 ;  /* 0x00005410ff847816 */ /* 0x020fca0000000007 */
[----:B------:R-:W-:-:S04]  /*18e0*/  FMUL.FTZ R133, R132, c[0x0][0x1ec] ;  /* 0x00007b0084857a20 */ /* 0x000fc80000410000 */
[----:B------:R-:W-:Y:S01]  /*18f0*/  FMUL.FTZ R164, R30, R133 ;  /* 0x000000851ea47220 */ /* 0x000fe20000410000 */
[----:B------:R-:W-:-:S05]  /*1900*/  @P0 PRMT R133, RZ, 0x5410, R11 ;  /* 0x00005410ff850816 */ /* 0x000fca000000000b */
[----:B------:R-:W-:Y:S02]  /*1910*/  @P0 FADD.FTZ R164, R133, R164 ;  /* 0x000000a485a40221 */ /* 0x000fe40000010000 */
.L_x_8511:
[----:B------:R-:W-:Y:S05]  /*1920*/  BSYNC B0 ;  /* 0x0000000000007941 */ /* 0x000fea0003800000 */
.L_x_8509:
[----:B------:R-:W-:Y:S01]  /*1930*/  BSSY B0, `(.L_x_8512) ;  /* 0x000000b000007945 */ /* 0x000fe20003800000 */
[----:B------:R-:W-:Y:S05]  /*1940*/  @P2 BRA `(.L_x_8513) ;  /* 0x0000004000002947 */ /* 0x000fea0003800000 */
[----:B------:R-:W-:Y:S01]  /*1950*/  MOV R167, RZ ;  /* 0x000000ff00a77202 */ /* 0x000fe20000000f00 */
[----:B------:R-:W-:Y:S05]  /*1960*/  @!P0 BRA `(.L_x_8514) ;  /* 0x0000007000008947 */ /* 0x000fea0003800000 */
[----:B-----5:R-:W-:Y:S01]  /*1970*/  PRMT R167, RZ, 0x7610, R11 ;  /* 0x00007610ffa77816 */ /* 0x020fe2000000000b */
[----:B------:R-:W-:Y:S05]  /*1980*/  BRA `(.L_x_8514) ;  /* 0x0000005000007947 */ /* 0x000fea0003800000 */
.L_x_8513:
[----:B-----5:R-:W-:-:S05]  /*1990*/  PRMT R132, RZ, 0x7610, R7 ;  /* 0x00007610ff847816 */ /* 0x020fca0000000007 */
[----:B------:R-:W-:-:S04]  /*19a0*/  FMUL.FTZ R132, R132, c[0x0][0x1ec] ;  /* 0x00007b0084847a20 */ /* 0x000fc80000410000 */
[----:B------:R-:W-:Y:S01]  /*19b0*/  FMUL.FTZ R167, R31, R132 ;  /* 0x000000841fa77220 */ /* 0x000fe20000410000 */
[----:B------:R-:W-:-:S05]  /*19c0*/  @P0 PRMT R132, RZ, 0x7610, R11 ;  /* 0x00007610ff840816 */ /* 0x000fca000000000b */
[----:B------:R-:W-:Y:S02]  /*19d0*/  @P0 FADD.FTZ R167, R132, R167 ;  /* 0x000000a784a70221 */ /* 0x000fe40000010000 */
.L_x_8514:
[----:B------:R-:W-:Y:S05]  /*19e0*/  BSYNC B0 ;  /* 0x0000000000007941 */ /* 0x000fea0003800000 */
.L_x_8512:
        /* <DEDUP_REMOVED lines=18> */
.L_x_8516:
[----:B0----5:R-:W-:-:S05]  /*1b10*/  PRMT R132, RZ, 0x5410, R4 ;  /* 0x00005410ff847816 */ /* 0x021fca0000000004 */
[----:B------:R-:W-:-:S04]  /*1b20*/  FMUL.FTZ R133, R132, c[0x0][0x1ec] ;  /* 0x00007b0084857a20 */ /* 0x000fc80000410000 */
[----:B------:R-:W-:Y:S01]  /*1b30*/  FMUL.FTZ R166, R24, R133 ;  /* 0x0000008518a67220 */ /* 0x000fe20000410000 */
[----:B------:R-:W-:-:S05]  /*1b40*/  @P0 PRMT R133, RZ, 0x5410, R8 ;  /* 0x00005410ff850816 */ /* 0x000fca0000000008 */
[----:B------:R-:W-:Y:S02]  /*1b50*/  @P0 FADD.FTZ R166, R133, R166 ;  /* 0x000000a685a60221 */ /* 0x000fe40000010000 */
.L_x_8517:
[----:B------:R-:W-:Y:S05]  /*1b60*/  BSYNC B0 ;  /* 0x0000000000007941 */ /* 0x000fea0003800000 */
.L_x_8515:
[----:B------:R-:W-:Y:S01]  /*1b70*/  BSSY B0, `(.L_x_8518) ;  /* 0x000000b000007945 */ /* 0x000fe20003800000 */
[----:B------:R-:W-:Y:S05]  /*1b80*/  @P2 BRA `(.L_x_8519) ;  /* 0x0000004000002947 */ /* 0x000fea0003800000 */
[----:B0-----:R-:W-:Y:S01]  /*1b90*/  MOV R169, RZ ;  /* 0x000000ff00a97202 */ /* 0x001fe20000000f00 */
[----:B------:R-:W-:Y:S05]  /*1ba0*/  @!P0 BRA `(.L_x_8520) ;  /* 0x0000007000008947 */ /* 0x000fea0003800000 */
[----:B-----5:R-:W-:Y:S01]  /*1bb0*/  PRMT R169, RZ, 0x7610, R8 ;  /* 0x00007610ffa97816 */ /* 0x020fe20000000008 */
[----:B------:R-:W-:Y:S05]  /*1bc0*/  BRA `(.L_x_8520) ;  /* 0x0000005000007947 */ /* 0x000fea0003800000 */
.L_x_8519:
[----:B0----5:R-:W-:-:S05]  /*1bd0*/  PRMT R132, RZ, 0x7610, R4 ;  /* 0x00007610ff847816 */ /* 0x021fca0000000004 */
[----:B------:R-:W-:-:S04]  /*1be0*/  FMUL.FTZ R132, R132, c[0x0][0x1ec] ;  /* 0x00007b0084847a20 */ /* 0x000fc80000410000 */
[----:B------:R-:W-:Y:S01]  /*1bf0*/  FMUL.FTZ R169, R25, R132 ;  /* 0x0000008419a97220 */ /* 0x000fe20000410000 */
[----:B------:R-:W-:-:S05]  /*1c00*/  @P0 PRMT R132, RZ, 0x7610, R8 ;  /* 0x00007610ff840816 */ /* 0x000fca0000000008 */
[----:B------:R-:W-:Y:S02]  /*1c10*/  @P0 FADD.FTZ R169, R132, R169 ;  /* 0x000000a984a90221 */ /* 0x000fe40000010000 */
.L_x_8520:
[----:B------:R-:W-:Y:S05]  /*1c20*/  BSYNC B0 ;  /* 0x0000000000007941 */ /* 0x000fea0003800000 */
.L_x_8518:
[----:B------:R-:W-:Y:S01]  /*1c30*/  BSSY B0, `(.L_x_8521) ;  /* 0x000000b000007945 */ /* 0x000fe20003800000 */
[----:B------:R-:W-:Y:S05]  /*1c40*/  @P2 BRA `(.L_x_8522) ;  /* 0x0000004000002947 */ /* 0x000fea0003800000 */
[----:B------:R-:W-:Y:S01]  /*1c50*/  HFMA2.MMA R168, -RZ, RZ, 0, 0 ;  /* 0x00000000ffa87435 */ /* 0x000fe200000001ff */
[----:B------:R-:W-:Y:S05]  /*1c60*/  @!P0 BRA `(.L_x_8523) ;  /* 0x0000007000008947 */ /* 0x000fea0003800000 */
[----:B-----5:R-:W-:Y:S01]  /*1c70*/  PRMT R168, RZ, 0x5410, R9 ;  /* 0x00005410ffa87816 */ /* 0x020fe20000000009 */
[----:B------:R-:W-:Y:S05]  /*1c80*/  BRA `(.L_x_8523) ;  /* 0x0000005000007947 */ /* 0x000fea0003800000 */
.L_x_8522:
[----:B-----5:R-:W-:-:S05]  /*1c90*/  PRMT R132, RZ, 0x5410, R5 ;  /* 0x00005410ff847816 */ /* 0x020fca0000000005 */
[----:B------:R-:W-:-:S04]  /*1ca0*/  FMUL.FTZ R133, R132, c[0x0][0x1ec] ;  /* 0x00007b0084857a20 */ /* 0x000fc80000410000 */
[----:B------:R-:W-:Y:S01]  /*1cb0*/  FMUL.FTZ R168, R26, R133 ;  /* 0x000000851aa87220 */ /* 0x000fe20000410000 */
[----:B------:R-:W-:-:S05]  /*1cc0*/  @P0 PRMT R133, RZ, 0x5410, R9 ;  /* 0x00005410ff850816 */ /* 0x000fca0000000009 */
[----:B------:R-:W-:Y:S02]  /*1cd0*/  @P0 FADD.FTZ R168, R133, R168 ;  /* 0x000000a885a80221 */ /* 0x000fe40000010000 */
.L_x_8523:
[----:B------:R-:W-:Y:S05]  /*1ce0*/  BSYNC B0 ;  /* 0x0000000000007941 */ /* 0x000fea0003800000 */
.L_x_8521:
[----:B------:R-:W-:Y:S01]  /*1cf0*/  BSSY B0, `(.L_x_8524) ;  /* 0x000000b000007945 */ /* 0x000fe20003800000 */
[----:B------:R-:W-:Y:S05]  /*1d00*/  @P2 BRA `(.L_x_8525) ;  /* 0x0000004000002947 */ /* 0x000fea0003800000 */
[----:B------:R-:W-:Y:S01]  /*1d10*/  MOV R171, RZ ;  /* 0x000000ff00ab7202 */ /* 0x000fe20000000f00 */
[----:B------:R-:W-:Y:S05]  /*1d20*/  @!P0 BRA `(.L_x_8526) ;  /* 0x0000007000008947 */ /* 0x000fea0003800000 */
[----:B-----5:R-:W-:Y:S01]  /*1d30*/  PRMT R171, RZ, 0x7610, R9 ;  /* 0x00007610ffab7816 */ /* 0x020fe20000000009 */
[----:B------:R-:W-:Y:S05]  /*1d40*/  BRA `(.L_x_8526) ;  /* 0x0000005000007947 */ /* 0x000fea0003800000 */
.L_x_8525:
[----:B-----5:R-:W-:-:S05]  /*1d50*/  PRMT R132, RZ, 0x7610, R5 ;  /* 0x00007610ff847816 */ /* 0x020fca0000000005 */
[----:B------:R-:W-:-:S04]  /*1d60*/  FMUL.FTZ R132, R132, c[0x0][0x1ec] ;  /* 0x00007b0084847a20 */ /* 0x000fc80000410000 */
[----:B------:R-:W-:Y:S01]  /*1d70*/  FMUL.FTZ R171, R27, R132 ;  /* 0x000000841bab7220 */ /* 0x000fe20000410000 */
[----:B------:R-:W-:-:S05]  /*1d80*/  @P0 PRMT R132, RZ, 0x7610, R9 ;  /* 0x00007610ff840816 */ /* 0x000fca0000000009 */
[----:B------:R-:W-:Y:S02]  /*1d90*/  @P0 FADD.FTZ R171, R132, R171 ;  /* 0x000000ab84ab0221 */ /* 0x000fe40000010000 */
.L_x_8526:
[----:B------:R-:W-:Y:S05]  /*1da0*/  BSYNC B0 ;  /* 0x0000000000007941 */ /* 0x000fea0003800000 */
.L_x_8524:
[----:B------:R-:W-:Y:S01]  /*1db0*/  BSSY B0, `(.L_x_8527) ;  /* 0x000000b000007945 */ /* 0x000fe20003800000 */
[----:B------:R-:W-:Y:S05]  /*1dc0*/  @P2 BRA `(.L_x_8528) ;  /* 0x0000004000002947 */ /* 0x000fea0003800000 */
[----:B------:R-:W-:Y:S01]  /*1dd0*/  HFMA2.MMA R170, -RZ, RZ, 0, 0 ;  /* 0x00000000ffaa7435 */ /* 0x000fe200000001ff */
[----:B------:R-:W-:Y:S05]  /*1de0*/  @!P0 BRA `(.L_x_8529) ;  /* 0x0000007000008947 */ /* 0x000fea0003800000 */
[----:B-----5:R-:W-:Y:S01]  /*1df0*/  PRMT R170, RZ, 0x5410, R10 ;  /* 0x00005410ffaa7816 */ /* 0x020fe2000000000a */
[----:B------:R-:W-:Y:S05]  /*1e00*/  BRA `(.L_x_8529) ;  /* 0x0000005000007947 */ /* 0x000fea0003800000 */
.L_x_8528:
[----:B-----5:R-:W-:-:S05]  /*1e10*/  PRMT R132, RZ, 0x5410, R6 ;  /* 0x00005410ff847816 */ /* 0x020fca0000000006 */
[----:B------:R-:W-:-:S04]  /*1e20*/  FMUL.FTZ R133, R132, c[0x0][0x1ec] ;  /* 0x00007b0084857a20 */ /* 0x000fc80000410000 */
[----:B------:R-:W-:Y:S01]  /*1e30*/  FMUL.FTZ R170, R20, R133 ;  /* 0x0000008514aa7220 */ /* 0x000fe20000410000 */
[----:B------:R-:W-:-:S05]  /*1e40*/  @P0 PRMT R133, RZ, 0x5410, R10 ;  /* 0x00005410ff850816 */ /* 0x000fca000000000a */
[----:B------:R-:W-:Y:S02]  /*1e50*/  @P0 FADD.FTZ R170, R133, R170 ;  /* 0x000000aa85aa0221 */ /* 0x000fe40000010000 */
.L_x_8529:
[----:B------:R-:W-:Y:S05]  /*1e60*/  BSYNC B0 ;  /* 0x0000000000007941 */ /* 0x000fea0003800000 */
.L_x_8527:
[----:B------:R-:W-:Y:S01]  /*1e70*/  BSSY B0, `(.L_x_8530) ;  /* 0x000000b000007945 */ /* 0x000fe20003800000 */
[----:B------:R-:W-:Y:S05]  /*1e80*/  @P2 BRA `(.L_x_8531) ;  /* 0x0000004000002947 */ /* 0x000fea0003800000 */
[----:B------:R-:W-:Y:S01]  /*1e90*/  MOV R173, RZ ;  /* 0x000000ff00ad7202 */ /* 0x000fe20000000f00 */
[----:B------:R-:W-:Y:S05]  /*1ea0*/  @!P0 BRA `(.L_x_8532) ;  /* 0x0000007000008947 */ /* 0x000fea0003800000 */
[----:B-----5:R-:W-:Y:S01]  /*1eb0*/  PRMT R173, RZ, 0x7610, R10 ;  /* 0x00007610ffad7816 */ /* 0x020fe2000000000a */
[----:B------:R-:W-:Y:S05]  /*1ec0*/  BRA `(.L_x_8532) ;  /* 0x0000005000007947 */ /* 0x000fea0003800000 */
.L_x_8531:
[----:B-----5:R-:W-:-:S05]  /*1ed0*/  PRMT R132, RZ, 0x7610, R6 ;  /* 0x00007610ff847816 */ /* 0x020fca0000000006 */
[----:B------:R-:W-:-:S04]  /*1ee0*/  FMUL.FTZ R132, R132, c[0x0][0x1ec] ;  /* 0x00007b0084847a20 */ /* 0x000fc80000410000 */
[----:B------:R-:W-:Y:S01]  /*1ef0*/  FMUL.FTZ R173, R21, R132 ;  /* 0x0000008415ad7220 */ /* 0x000fe20000410000 */
[----:B------:R-:W-:-:S05]  /*1f00*/  @P0 PRMT R132, RZ, 0x7610, R10 ;  /* 0x00007610ff840816 */ /* 0x000fca000000000a */
[----:B------:R-:W-:Y:S02]  /*1f10*/  @P0 FADD.FTZ R173, R132, R173 ;  /* 0x000000ad84ad0221 */ /* 0x000fe40000010000 */
.L_x_8532:
[----:B------:R-:W-:Y:S05]  /*1f20*/  BSYNC B0 ;  /* 0x0000000000007941 */ /* 0x000fea0003800000 */
.L_x_8530:
[----:B------:R-:W-:Y:S01]  /*1f30*/  BSSY B0, `(.L_x_8533) ;  /* 0x000000b000007945 */ /* 0x000fe20003800000 */
[----:B------:R-:W-:Y:S05]  /*1f40*/  @P2 BRA `(.L_x_8534) ;  /* 0x0000004000002947 */ /* 0x000fea0003800000 */
[----:B------:R-:W-:Y:S01]  /*1f50*/  HFMA2.MMA R172, -RZ, RZ, 0, 0 ;  /* 0x00000000ffac7435 */ /* 0x000fe200000001ff */
[----:B------:R-:W-:Y:S05]  /*1f60*/  @!P0 BRA `(.L_x_8535) ;  /* 0x0000007000008947 */ /* 0x000fea0003800000 */
[----:B-----5:R-:W-:Y:S01]  /*1f70*/  PRMT R172, RZ, 0x5410, R11 ;  /* 0x00005410ffac7816 */ /* 0x020fe2000000000b */
[----:B------:R-:W-:Y:S05]  /*1f80*/  BRA `(.L_x_8535) ;  /* 0x0000005000007947 */ /* 0x000fea0003800000 */
.L_x_8534:
[----:B-----5:R-:W-:-:S05]  /*1f90*/  PRMT R132, RZ, 0x5410, R7 ;  /* 0x00005410ff847816 */ /* 0x020fca0000000007 */
[----:B------:R-:W-:-:S04]  /*1fa0*/  FMUL.FTZ R133, R132, c[0x0][0x1ec] ;  /* 0x00007b0084857a20 */ /* 0x000fc80000410000 */
[----:B------:R-:W-:Y:S01]  /*1fb0*/  FMUL.FTZ R172, R22, R133 ;  /* 0x0000008516ac7220 */ /* 0x000fe20000410000 */
[----:B------:R-:W-:-:S05]  /*1fc0*/  @P0 PRMT R133, RZ, 0x5410, R11 ;  /* 0x00005410ff850816 */ /* 0x000fca000000000b */
[----:B------:R-:W-:Y:S02]  /*1fd0*/  @P0 FADD.FTZ R172, R133, R172 ;  /* 0x000000ac85ac0221 */ /* 0x000fe40000010000 */
.L_x_8535:
[----:B------:R-:W-:Y:S05]  /*1fe0*/  BSYNC B0 ;  /* 0x0000000000007941 */ /* 0x000fea0003800000 */
.L_x_8533:
[----:B------:R-:W-:Y:S01]  /*1ff0*/  BSSY B0, `(.L_x_8536) ;  /* 0x000000b000007945 */ /* 0x000fe20003800000 */
[----:B------:R-:W-:Y:S05]  /*2000*/  @P2 BRA `(.L_x_8537) ;  /* 0x0000004000002947 */ /* 0x000fea0003800000 */
[----:B------:R-:W-:Y:S01]  /*2010*/  MOV R175, RZ ;  /* 0x000000ff00af7202 */ /* 0x000fe20000000f00 */
[----:B------:R-:W-:Y:S05]  /*2020*/  @!P0 BRA `(.L_x_8538) ;  /* 0x0000007000008947 */ /* 0x000fea0003800000 */
[----:B-----5:R-:W-:Y:S01]  /*2030*/  PRMT R175, RZ, 0x7610, R11 ;  /* 0x00007610ffaf7816 */ /* 0x020fe2000000000b */
[----:B------:R-:W-:Y:S05]  /*2040*/  BRA `(.L_x_8538) ;  /* 0x0000005000007947 */ /* 0x000fea0003800000 */
.L_x_8537:
[----:B-----5:R-:W-:-:S05]  /*2050*/  PRMT R132, RZ, 0x7610, R7 ;  /* 0x00007610ff847816 */ /* 0x020fca0000000007 */
[----:B------:R-:W-:-:S04]  /*2060*/  FMUL.FTZ R132, R132, c[0x0][0x1ec] ;  /* 0x00007b0084847a20 */ /* 0x000fc80000410000 */
[----:B------:R-:W-:Y:S01]  /*2070*/  FMUL.FTZ R175, R23, R132 ;  /* 0x0000008417af7220 */ /* 0x000fe20000410000 */
[----:B------:R-:W-:-:S05]  /*2080*/  @P0 PRMT R132, RZ, 0x7610, R11 ;  /* 0x00007610ff840816 */ /* 0x000fca000000000b */
[----:B------:R-:W-:Y:S02]  /*2090*/  @P0 FADD.FTZ R175, R132, R175 ;  /* 0x000000af84af0221 */ /* 0x000fe40000010000 */
.L_x_8538:
[----:B------:R-:W-:Y:S05]  /*20a0*/  BSYNC B0 ;  /* 0x0000000000007941 */ /* 0x000fea0003800000 */
.L_x_8536:
[----:B------:R-:W-:Y:S01]  /*20b0*/  IADD3 R185, R177, 0x200, RZ ;  /* 0x00000200b1b97810 */ /* 0x000fe20007ffe0ff */
[----:B------:R-:W-:Y:S01]  /*20c0*/  IMAD.WIDE.U32 R176, R181, R182, c[0x0][0x188] ;  /* 0x00006200b5b07625 */ /* 0x000fe200078e00b6 */
        /* <DEDUP_REMOVED lines=16> */
.L_x_8540:
[----:B0----5:R-:W-:-:S05]  /*21d0*/  PRMT R132, RZ, 0x5410, R4 ;  /* 0x00005410ff847816 */ /* 0x021fca0000000004 */
[----:B------:R-:W-:-:S04]  /*21e0*/  FMUL.FTZ R133, R132, c[0x0][0x1ec] ;  /* 0x00007b0084857a20 */ /* 0x000fc80000410000 */
[----:B------:R-:W-:Y:S01]  /*21f0*/  FMUL.FTZ R174, R16, R133 ;  /* 0x0000008510ae7220 */ /* 0x000fe20000410000 */
[----:B------:R-:W-:-:S05]  /*2200*/  @P0 PRMT R133, RZ, 0x5410, R8 ;  /* 0x00005410ff850816 */ /* 0x000fca0000000008 */
[----:B------:R-:W-:Y:S02]  /*2210*/  @P0 FADD.FTZ R174, R133, R174 ;  /* 0x000000ae85ae0221 */ /* 0x000fe40000010000 */
.L_x_8541:
[----:B------:R-:W-:Y:S05]  /*2220*/  BSYNC B0 ;  /* 0x0000000000007941 */ /* 0x000fea0003800000 */
.L_x_8539:
[----:B------:R-:W-:Y:S01]  /*2230*/  BSSY B0, `(.L_x_8542) ;  /* 0x000000b000007945 */ /* 0x000fe20003800000 */
[----:B------:R-:W-:Y:S05]  /*2240*/  @P2 BRA `(.L_x_8543) ;  /* 0x0000004000002947 */ /* 0x000fea0003800000 */
[----:B0-----:R-:W-:Y:S01]  /*2250*/  MOV R177, RZ ;  /* 0x000000ff00b17202 */ /* 0x001fe20000000f00 */
[----:B------:R-:W-:Y:S05]  /*2260*/  @!P0 BRA `(.L_x_8544) ;  /* 0x0000007000008947 */ /* 0x000fea0003800000 */
[----:B-----5:R-:W-:Y:S01]  /*2270*/  PRMT R177, RZ, 0x7610, R8 ;  /* 0x00007610ffb17816 */ /* 0x020fe20000000008 */
[----:B------:R-:W-:Y:S05]  /*2280*/  BRA `(.L_x_8544) ;  /* 0x0000005000007947 */ /* 0x000fea0003800000 */
.L_x_8543:
[----:B0----5:R-:W-:-:S05]  /*2290*/  PRMT R132, RZ, 0x7610, R4 ;  /* 0x00007610ff847816 */ /* 0x021fca0000000004 */
[----:B------:R-:W-:-:S04]  /*22a0*/  FMUL.FTZ R132, R132, c[0x0][0x1ec] ;  /* 0x00007b0084847a20 */ /* 0x000fc80000410000 */
[----:B------:R-:W-:Y:S01]  /*22b0*/  FMUL.FTZ R177, R17, R132 ;  /* 0x0000008411b17220 */ /* 0x000fe20000410000 */
[----:B------:R-:W-:-:S05]  /*22c0*/  @P0 PRMT R132, RZ, 0x7610, R8 ;  /* 0x00007610ff840816 */ /* 0x000fca0000000008 */
[----:B------:R-:W-:Y:S02]  /*22d0*/  @P0 FADD.FTZ R177, R132, R177 ;  /* 0x000000b184b10221 */ /* 0x000fe40000010000 */
.L_x_8544:
[----:B------:R-:W-:Y:S05]  /*22e0*/  BSYNC B0 ;  /* 0x0000000000007941 */ /* 0x000fea0003800000 */
.L_x_8542:
[----:B------:R-:W-:Y:S01]  /*22f0*/  BSSY B0, `(.L_x_8545) ;  /* 0x000000b000007945 */ /* 0x000fe20003800000 */
[----:B------:R-:W-:Y:S05]  /*2300*/  @P2 BRA `(.L_x_8546) ;  /* 0x0000004000002947 */ /* 0x000fea0003800000 */
[----:B------:R-:W-:Y:S01]  /*2310*/  HFMA2.MMA R176, -RZ, RZ, 0, 0 ;  /* 0x00000000ffb07435 */ /* 0x000fe200000001ff */
[----:B------:R-:W-:Y:S05]  /*2320*/  @!P0 BRA `(.L_x_8547) ;  /* 0x0000007000008947 */ /* 0x000fea0003800000 */
[----:B-----5:R-:W-:Y:S01]  /*2330*/  PRMT R176, RZ, 0x5410, R9 ;  /* 0x00005410ffb07816 */ /* 0x020fe20000000009 */
[----:B------:R-:W-:Y:S05]  /*2340*/  BRA `(.L_x_8547) ;  /* 0x0000005000007947 */ /* 0x000fea0003800000 */
.L_x_8546:
[----:B-----5:R-:W-:-:S05]  /*2350*/  PRMT R132, RZ, 0x5410, R5 ;  /* 0x00005410ff847816 */ /* 0x020fca0000000005 */
[----:B------:R-:W-:-:S04]  /*2360*/  FMUL.FTZ R133, R132, c[0x0][0x1ec] ;  /* 0x00007b0084857a20 */ /* 0x000fc80000410000 */
[----:B------:R-:W-:Y:S01]  /*2370*/  FMUL.FTZ R176, R18, R133 ;  /* 0x0000008512b07220 */ /* 0x000fe20000410000 */
[----:B------:R-:W-:-:S05]  /*2380*/  @P0 PRMT R133, RZ, 0x5410, R9 ;  /* 0x00005410ff850816 */ /* 0x000fca0000000009 */
[----:B------:R-:W-:Y:S02]  /*2390*/  @P0 FADD.FTZ R176, R133, R176 ;  /* 0x000000b085b00221 */ /* 0x000fe40000010000 */
.L_x_8547:
[----:B------:R-:W-:Y:S05]  /*23a0*/  BSYNC B0 ;  /* 0x0000000000007941 */ /* 0x000fea0003800000 */
.L_x_8545:
[----:B------:R-:W-:Y:S01]  /*23b0*/  BSSY B0, `(.L_x_8548) ;  /* 0x000000b000007945 */ /* 0x000fe20003800000 */
[----:B------:R-:W-:Y:S05]  /*23c0*/  @P2 BRA `(.L_x_8549) ;  /* 0x0000004000002947 */ /* 0x000fea0003800000 */
[----:B------:R-:W-:Y:S01]  /*23d0*/  MOV R179, RZ ;  /* 0x000000ff00b37202 */ /* 0x000fe20000000f00 */
[----:B------:R-:W-:Y:S05]  /*23e0*/  @!P0 BRA `(.L_x_8550) ;  /* 0x0000007000008947 */ /* 0x000fea0003800000 */
[----:B-----5:R-:W-:Y:S01]  /*23f0*/  PRMT R179, RZ, 0x7610, R9 ;  /* 0x00007610ffb37816 */ /* 0x020fe20000000009 */
[----:B------:R-:W-:Y:S05]  /*2400*/  BRA `(.L_x_8550) ;  /* 0x0000005000007947 */ /* 0x000fea0003800000 */
.L_x_8549:
[----:B-----5:R-:W-:-:S05]  /*2410*/  PRMT R132, RZ, 0x7610, R5 ;  /* 0x00007610ff847816 */ /* 0x020fca0000000005 */
[----:B------:R-:W-:-:S04]  /*2420*/  FMUL.FTZ R132, R132, c[0x0][0x1ec] ;  /* 0x00007b0084847a20 */ /* 0x000fc80000410000 */
[----:B------:R-:W-:Y:S01]  /*2430*/  FMUL.FTZ R179, R19, R132 ;  /* 0x0000008413b37220 */ /* 0x000fe20000410000 */
[----:B------:R-:W-:-:S05]  /*2440*/  @P0 PRMT R132, RZ, 0x7610, R9 ;  /* 0x00007610ff840816 */ /* 0x000fca0000000009 */
[----:B------:R-:W-:Y:S02]  /*2450*/  @P0 FADD.FTZ R179, R132, R179 ;  /* 0x000000b384b30221 */ /* 0x000fe40000010000 */
.L_x_8550:
[----:B------:R-:W-:Y:S05]  /*2460*/  BSYNC B0 ;  /* 0x0000000000007941 */ /* 0x000fea0003800000 */
.L_x_8548:
[----:B------:R-:W-:Y:S01]  /*2470*/  BSSY B0, `(.L_x_8551) ;  /* 0x000000b000007945 */ /* 0x000fe20003800000 */
[----:B------:R-:W-:Y:S05]  /*2480*/  @P2 BRA `(.L_x_8552) ;  /* 0x0000004000002947 */ /* 0x000fea0003800000 */
[----:B------:R-:W-:Y:S01]  /*2490*/  HFMA2.MMA R178, -RZ, RZ, 0, 0 ;  /* 0x00000000ffb27435 */ /* 0x000fe200000001ff */
[----:B------:R-:W-:Y:S05]  /*24a0*/  @!P0 BRA `(.L_x_8553) ;  /* 0x0000007000008947 */ /* 0x000fea0003800000 */
[----:B-----5:R-:W-:Y:S01]  /*24b0*/  PRMT R178, RZ, 0x5410, R10 ;  /* 0x00005410ffb27816 */ /* 0x020fe2000000000a */
[----:B------:R-:W-:Y:S05]  /*24c0*/  BRA `(.L_x_8553) ;  /* 0x0000005000007947 */ /* 0x000fea0003800000 */
.L_x_8552:
[----:B-----5:R-:W-:-:S05]  /*24d0*/  PRMT R132, RZ, 0x5410, R6 ;  /* 0x00005410ff847816 */ /* 0x020fca0000000006 */
[----:B------:R-:W-:-:S04]  /*24e0*/  FMUL.FTZ R133, R132, c[0x0][0x1ec] ;  /* 0x00007b0084857a20 */ /* 0x000fc80000410000 */
[----:B------:R-:W-:Y:S01]  /*24f0*/  FMUL.FTZ R178, R12, R133 ;  /* 0x000000850cb27220 */ /* 0x000fe20000410000 */
[----:B------:R-:W-:-:S05]  /*2500*/  @P0 PRMT R133, RZ, 0x5410, R10 ;  /* 0x00005410ff850816 */ /* 0x000fca000000000a */
[----:B------:R-:W-:Y:S02]  /*2510*/  @P0 FADD.FTZ R178, R133, R178 ;  /* 0x000000b285b20221 */ /* 0x000fe40000010000 */
.L_x_8553:
[----:B------:R-:W-:Y:S05]  /*2520*/  BSYNC B0 ;  /* 0x0000000000007941 */ /* 0x000fea0003800000 */
.L_x_8551:
[----:B------:R-:W-:Y:S01]  /*2530*/  BSSY B0, `(.L_x_8554) ;  /* 0x000000b000007945 */ /* 0x000fe20003800000 */
[----:B------:R-:W-:Y:S05]  /*2540*/  @P2 BRA `(.L_x_8555) ;  /* 0x0000004000002947 */ /* 0x000fea0003800000 */
[----:B------:R-:W-:Y:S01]  /*2550*/  MOV R181, RZ ;  /* 0x000000ff00b57202 */ /* 0x000fe20000000f00 */
[----:B------:R-:W-:Y:S05]  /*2560*/  @!P0 BRA `(.L_x_8556) ;  /* 0x0000007000008947 */ /* 0x000fea0003800000 */
[----:B-----5:R-:W-:Y:S01]  /*2570*/  PRMT R181, RZ, 0x7610, R10 ;  /* 0x00007610ffb57816 */ /* 0x020fe2000000000a */
[----:B------:R-:W-:Y:S05]  /*2580*/  BRA `(.L_x_8556) ;  /* 0x0000005000007947 */ /* 0x000fea0003800000 */
.L_x_8555:
[----:B-----5:R-:W-:-:S05]  /*2590*/  PRMT R132, RZ, 0x7610, R6 ;  /* 0x00007610ff847816 */ /* 0x020fca0000000006 */
[----:B------:R-:W-:-:S04]  /*25a0*/  FMUL.FTZ R132, R132, c[0x0][0x1ec] ;  /* 0x00007b0084847a20 */ /* 0x000fc80000410000 */
[----:B------:R-:W-:Y:S01]  /*25b0*/  FMUL.FTZ R181, R13, R132 ;  /* 0x000000840db57220 */ /* 0x000fe20000410000 */
[----:B------:R-:W-:-:S05]  /*25c0*/  @P0 PRMT R132, RZ, 0x7610, R10 ;  /* 0x00007610ff840816 */ /* 0x000fca000000000a */
[----:B------:R-:W-:Y:S02]  /*25d0*/  @P0 FADD.FTZ R181, R132, R181 ;  /* 0x000000b584b50221 */ /* 0x000fe40000010000 */
.L_x_8556:
[----:B------:R-:W-:Y:S05]  /*25e0*/  BSYNC B0 ;  /* 0x0000000000007941 */ /* 0x000fea0003800000 */
.L_x_8554:
[----:B------:R-:W-:Y:S01]  /*25f0*/  BSSY B0, `(.L_x_8557) ;  /* 0x000000b000007945 */ /* 0x000fe20003800000 */
[----:B------:R-:W-:Y:S05]  /*2600*/  @P2 BRA `(.L_x_8558) ;  /* 0x0000004000002947 */ /* 0x000fea0003800000 */
[----:B------:R-:W-:Y:S01]  /*2610*/  HFMA2.MMA R180, -RZ, RZ, 0, 0 ;  /* 0x00000000ffb47435 */ /* 0x000fe200000001ff */
[----:B------:R-:W-:Y:S05]  /*2620*/  @!P0 BRA `(.L_x_8559) ;  /* 0x0000007000008947 */ /* 0x000fea0003800000 */
[----:B-----5:R-:W-:Y:S01]  /*2630*/  PRMT R180, RZ, 0x5410, R11 ;  /* 0x00005410ffb47816 */ /* 0x020fe2000000000b */
[----:B------:R-:W-:Y:S05]  /*2640*/  BRA `(.L_x_8559) ;  /* 0x0000005000007947 */ /* 0x000fea0003800000 */
.L_x_8558:
[----:B-----5:R-:W-:-:S05]  /*2650*/  PRMT R132, RZ, 0x5410, R7 ;  /* 0x00005410ff847816 */ /* 0x020fca0000000007 */
[----:B------:R-:W-:-:S04]  /*2660*/  FMUL.FTZ R133, R132, c[0x0][0x1ec] ;  /* 0x00007b0084857a20 */ /* 0x000fc80000410000 */
[----:B------:R-:W-:Y:S01]  /*2670*/  FMUL.FTZ R180, R14, R133 ;  /* 0x000000850eb47220 */ /* 0x000fe20000410000 */
[----:B------:R-:W-:-:S05]  /*2680*/  @P0 PRMT R133, RZ, 0x5410, R11 ;  /* 0x00005410ff850816 */ /* 0x000fca000000000b */
[----:B------:R-:W-:Y:S02]  /*2690*/  @P0 FADD.FTZ R180, R133, R180 ;  /* 0x000000b485b40221 */ /* 0x000fe40000010000 */
.L_x_8559:
[----:B------:R-:W-:Y:S05]  /*26a0*/  BSYNC B0 ;  /* 0x0000000000007941 */ /* 0x000fea0003800000 */
.L_x_8557:
[----:B------:R-:W-:Y:S01]  /*26b0*/  BSSY B0, `(.L_x_8560) ;  /* 0x000000b000007945 */ /* 0x000fe20003800000 */
[----:B------:R-:W-:Y:S05]  /*26c0*/  @P2 BRA `(.L_x_8561) ;  /* 0x0000004000002947 */ /* 0x000fea0003800000 */
[----:B------:R-:W-:Y:S01]  /*26d0*/  MOV R183, RZ ;  /* 0x000000ff00b77202 */ /* 0x000fe20000000f00 */
[----:B------:R-:W-:Y:S05]  /*26e0*/  @!P0 BRA `(.L_x_8562) ;  /* 0x0000007000008947 */ /* 0x000fea0003800000 */
[----:B-----5:R-:W-:Y:S01]  /*26f0*/  PRMT R183, RZ, 0x7610, R11 ;  /* 0x00007610ffb77816 */ /* 0x020fe2000000000b */
[----:B------:R-:W-:Y:S05]  /*2700*/  BRA `(.L_x_8562) ;  /* 0x0000005000007947 */ /* 0x000fea0003800000 */
.L_x_8561:
[----:B-----5:R-:W-:-:S05]  /*2710*/  PRMT R132, RZ, 0x7610, R7 ;  /* 0x00007610ff847816 */ /* 0x020fca0000000007 */
[----:B------:R-:W-:-:S04]  /*2720*/  FMUL.FTZ R132, R132, c[0x0][0x1ec] ;  /* 0x00007b0084847a20 */ /* 0x000fc80000410000 */
[----:B------:R-:W-:Y:S01]  /*2730*/  FMUL.FTZ R183, R15, R132 ;  /* 0x000000840fb77220 */ /* 0x000fe20000410000 */
[----:B------:R-:W-:-:S05]  /*2740*/  @P0 PRMT R132, RZ, 0x7610, R11 ;  /* 0x00007610ff840816 */ /* 0x000fca000000000b */
[----:B------:R-:W-:Y:S02]  /*2750*/  @P0 FADD.FTZ R183, R132, R183 ;  /* 0x000000b784b70221 */ /* 0x000fe40000010000 */
.L_x_8562:
[----:B------:R-:W-:Y:S05]  /*2760*/  BSYNC B0 ;  /* 0x0000000000007941 */ /* 0x000fea0003800000 */
.L_x_8560:
        /* <DEDUP_REMOVED lines=44> */
[----:B------:R-:W-:Y:S01]  /*2a30*/  FADD.FTZ R187, R182, R181 ;  /* 0x000000b5b6bb7221 */ /* 0x000fe20000010000 */
[----:B------:R-:W-:-:S03]  /*2a40*/  SEL R182, R140, R3, !P0 ;  /* 0x000000038cb67207 */ /* 0x000fc60004000000 */
[----:B------:R-:W-:-:S04]  /*2a50*/  FADD.FTZ R186, R187, R180 ;  /* 0x000000b4bbba7221 */ /* 0x000fc80000010000 */
[----:B------:R-:W-:Y:S01]  /*2a60*/  FADD.FTZ R186, R186, R183 ;  /* 0x000000b7baba7221 */ /* 0x000fe20000010000 */
[----:B------:R-:W-:Y:S05]  /*2a70*/  BRA.DIV ~URZ, `(.L_x_8563) ;  /* 0x000014e27f007947 */ /* 0x000fea000b800000 */
[----:B0-----:R0:W1:Y:S02]  /*2a80*/  SHFL.BFLY PT, R132, R186, 0x1, 0x1f ;  /* 0x0c201f00ba847f89 */ /* 0x00106400000e0000 */
.L_x_8569:
        /* <DEDUP_REMOVED lines=100> */
.L_x_8570:
        /* <DEDUP_REMOVED lines=15> */
[----:B------:R2:W3:Y:S01]  /*31c0*/  @!P0 LDS.64 R132, [R182.X8] ;  /* 0x00000000b6848984 */ /* 0x0004e20000008a00 */
[----:B------:R-:W-:Y:S02]  /*31d0*/  ISETP.NE.AND P0, PT, RZ, UR6, PT ;  /* 0x00000006ff007c0c */ /* 0x000fe4000bf05270 */
[----:B01----:R-:W-:Y:S01]  /*31e0*/  IADD3 R186, R135, R134, RZ ;  /* 0x0000008687ba7210 */ /* 0x003fe20007ffe0ff */
[----:B------:R-:W-:Y:S04]  /*31f0*/  I2F R190, R135 ;  /* 0x0000008700be7306 */ /* 0x000fe80000201400 */
[----:B------:R-:W-:Y:S04]  /*3200*/  SHFL.DOWN PT, R191, R186, 0x1, 0x1f ;  /* 0x08201f00babf7f89 */ /* 0x000fe800000e0000 */
[----:B------:R-:W2:Y:S08]  /*3210*/  I2F R187, R186 ;  /* 0x000000ba00bb7306 */ /* 0x000eb00000201400 */
[----:B--2---:R-:W0:Y:S01]  /*3220*/  MUFU.RCP R182, R187 ;  /* 0x000000bb00b67308 */ /* 0x004e220000001000 */
[----:B---3--:R-:W1:Y:S04]  /*3230*/  SHFL.DOWN PT, R185, R132, 0x2, 0x1f ;  /* 0x08401f0084b97f89 */ /* 0x008e6800000e0000 */
        /* <DEDUP_REMOVED lines=26> */
[----:B------:R0:W1:Y:S04]  /*33e0*/  SHFL.IDX PT, R187, R184, RZ, 0x1f ;  /* 0x00001fffb8bb7589 */ /* 0x00006800000e0000 */
[----:B------:R-:W2:Y:S01]  /*33f0*/  SHFL.IDX PT, R135, R182, RZ, 0x1f ;  /* 0x00001fffb6877589 */ /* 0x000ea200000e0000 */
[----:B0-----:R-:W-:-:S04]  /*3400*/  @!P1 LEA R184, P3, R136, c[0x0][0x1a8], 0x2 ;  /* 0x00006a0088b89a11 */ /* 0x001fc800078610ff */
[----:B------:R-:W-:Y:S01]  /*3410*/  @!P1 LEA.HI.X R185, R136, c[0x0][0x1ac], R143, 0x2, P3 ;  /* 0x00006b0088b99a11 */ /* 0x000fe200018f148f */
[----:B-1----:R-:W-:-:S05]  /*3420*/  FMUL.FTZ R132, R187, R187 ;  /* 0x000000bbbb847220 */ /* 0x002fca0000410000 */
[----:B------:R-:W-:Y:S01]  /*3430*/  FSEL R133, R132, RZ, P0 ;  /* 0x000000ff84857208 */ /* 0x000fe20000000000 */
[----:B--2---:R-:W-:Y:S01]  /*3440*/  FFMA.FTZ R132, R135, R134, c[0x0][0x228] ;  /* 0x00008a0087847623 */ /* 0x004fe20000010086 */
[----:B------:R-:W-:-:S03]  /*3450*/  @!P1 LEA R134, P2, R136, c[0x0][0x1a0], 0x2 ;  /* 0x0000680088869a11 */ /* 0x000fc600078410ff */
[----:B------:R-:W-:Y:S01]  /*3460*/  FADD.FTZ R132, R132, R133 ;  /* 0x0000008584847221 */ /* 0x000fe20000010000 */
[----:B------:R-:W-:-:S05]  /*3470*/  @!P1 LEA.HI.X R135, R136, c[0x0][0x1a4], R143, 0x2, P2 ;  /* 0x0000690088879a11 */ /* 0x000fca00010f148f */
[----:B------:R-:W0:Y:S01]  /*3480*/  MUFU.RSQ R132, R132 ;  /* 0x0000008400847308 */ /* 0x000e220000001400 */
        /* <DEDUP_REMOVED lines=46> */
[----:B------:R-:W-:Y:S02]  /*3770*/  IMAD R141, R141, c[0x0][0x168], RZ ;  /* 0x00005a008d8d7a24 */ /* 0x000fe400078e02ff */
[----:B------:R-:W-:-:S02]  /*3780*/  FMUL.FTZ R133, R132, R135 ;  /* 0x0000008784857220 */ /* 0x000fc40000410000 */
[C---:B------:R-:W-:Y:S01]  /*3790*/  FMUL.FTZ R142, R132.reuse, R145 ;  /* 0x00000091848e7220 */ /* 0x040fe20000410000 */
[----:B------:R-:W-:Y:S01]  /*37a0*/  SHF.R.S32.HI R134, RZ, 0x1f, R141 ;  /* 0x0000001fff867819 */ /* 0x000fe2000001148d */
[C---:B------:R-:W-:Y:S02]  /*37b0*/  FMUL.FTZ R145, R132.reuse, R143 ;  /* 0x0000008f84917220 */ /* 0x040fe40000410000 */
[----:B------:R-:W-:Y:S01]  /*37c0*/  FMUL.FTZ R144, R132, R147 ;  /* 0x0000009384907220 */ /* 0x000fe20000410000 */
[----:B------:R-:W-:Y:S01]  /*37d0*/  LEA.HI R141, R134, R141, RZ, 0x3 ;  /* 0x0000008d868d7211 */ /* 0x000fe200078f18ff */
[C---:B------:R-:W-:Y:S02]  /*37e0*/  FMUL.FTZ R185, R132.reuse, R185 ;  /* 0x000000b984b97220 */ /* 0x040fe40000410000 */
[C---:B------:R-:W-:Y:S01]  /*37f0*/  FMUL.FTZ R146, R132.reuse, R149 ;  /* 0x0000009584927220 */ /* 0x040fe20000410000 */
[----:B------:R-:W-:Y:S01]  /*3800*/  LEA.HI.SX32 R141, R141, R2, 0x1d ;  /* 0x000000028d8d7211 */ /* 0x000fe200078feaff */
        /* <DEDUP_REMOVED lines=109> */
.L_x_8566:
[----:B-1----:R-:W-:Y:S05]  /*3ee0*/  BSYNC B0 ;  /* 0x0000000000007941 */ /* 0x002fea0003800000 */
.L_x_8565:
[----:B------:R-:W-:Y:S02]  /*3ef0*/  IADD3 R136, R136, c[0x0][0x160], RZ ;  /* 0x0000580088887a10 */ /* 0x000fe40007ffe0ff */
[----:B------:R-:W-:-:S02]  /*3f00*/  LOP3.LUT P1, RZ, R138, 0xff, RZ, 0xc0, !PT ;  /* 0x000000ff8aff7812 */ /* 0x000fc4000782c0ff */
[----:B------:R-:W-:Y:S02]  /*3f10*/  ISETP.GE.AND P0, PT, R136, c[0x0][0x164], PT ;  /* 0x0000590088007a0c */ /* 0x000fe40003f06270 */
[----:B------:R-:W-:-:S11]  /*3f20*/  SEL R138, RZ, 0x1, P1 ;  /* 0x00000001ff8a7807 */ /* 0x000fd60000800000 */
[----:B0----5:R-:W-:Y:S01]  /*3f30*/  @P0 CALL.REL.NOINC `(.L_x_8567) ;  /* 0x0000001000000944 */ /* 0x021fe20003c00000 */
[----:B------:R-:W-:Y:S05]  /*3f40*/  BRA `(.L_x_8568) ;  /* 0xffffc57000007947 */ /* 0x000fea000383ffff */
.L_x_8567:
[----:B------:R-:W-:Y:S05]  /*3f50*/  EXIT ;  /* 0x000000000000794d */ /* 0x000fea0003800000 */
.L_x_8563:
[----:B0-----:R-:W-:Y:S01]  /*3f60*/  HFMA2.MMA R185, -RZ, RZ, 0, 5.9604644775390625e-08 ;  /* 0x00000001ffb97435 */ /* 0x001fe200000001ff */
[----:B------:R-:W-:Y:S02]  /*3f70*/  MOV R133, 0x1f ;  /* 0x0000001f00857802 */ /* 0x000fe40000000f00 */
[----:B------:R-:W-:Y:S02]  /*3f80*/  MOV R184, 0xffffffff ;  /* 0xffffffff00b87802 */ /* 0x000fe40000000f00 */
[----:B------:R-:W-:Y:S02]  /*3f90*/  MOV R134, 0x3fb0 ;  /* 0x00003fb000867802 */ /* 0x000fe40000000f00 */
[----:B-----5:R-:W-:Y:S05]  /*3fa0*/  CALL.REL.NOINC `($__internal_39_$__cuda_sm70_shflsync_bfly_p) ;  /* 0x0000089000007944 */ /* 0x020fea0003c00000 */
[----:B-1----:R-:W-:Y:S01]  /*3fb0*/  MOV R132, R185 ;  /* 0x000000b900847202 */ /* 0x002fe20000000f00 */
[----:B0-----:R-:W-:Y:S05]  /*3fc0*/  BRA `(.L_x_8569) ;  /* 0xffffeac000007947 */ /* 0x001fea000383ffff */
.L_x_8564:
[----:B------:R-:W-:Y:S01]  /*3fd0*/  HFMA2.MMA R185, -RZ, RZ, 0, 1.1920928955078125e-07 ;  /* 0x00000002ffb97435 */ /* 0x000fe200000001ff */
[----:B------:R-:W-:Y:S02]  /*3fe0*/  MOV R133, 0x1f ;  /* 0x0000001f00857802 */ /* 0x000fe40000000f00 */
[----:B------:R-:W-:Y:S02]  /*3ff0*/  MOV R184, 0xffffffff ;  /* 0xffffffff00b87802 */ /* 0x000fe40000000f00 */
[----:B------:R-:W-:-:S02]  /*4000*/  MOV R134, 0x4020 ;  /* 0x0000402000867802 */ /* 0x000fc40000000f00 */
[----:B-----5:R-:W-:Y:S05]  /*4010*/  CALL.REL.NOINC `($__internal_39_$__cuda_sm70_shflsync_bfly_p) ;  /* 0x0000082000007944 */ /* 0x020fea0003c00000 */
[----:B01----:R-:W-:Y:S01]  /*4020*/  FADD.FTZ R186, R186, R185 ;  /* 0x000000b9baba7221 */ /* 0x003fe20000010000 */
[----:B------:R-:W-:Y:S01]  /*4030*/  HFMA2.MMA R185, -RZ, RZ, 0, 2.384185791015625e-07 ;  /* 0x00000004ffb97435 */ /* 0x000fe200000001ff */
[----:B------:R-:W-:-:S02]  /*4040*/  MOV R133, 0x1f ;  /* 0x0000001f00857802 */ /* 0x000fc40000000f00 */
[----:B------:R-:W-:Y:S02]  /*4050*/  MOV R184, 0xffffffff ;  /* 0xffffffff00b87802 */ /* 0x000fe40000000f00 */
[----:B------:R-:W-:Y:S02]  /*4060*/  MOV R134, 0x4080 ;  /* 0x0000408000867802 */ /* 0x000fe40000000f00 */
[----:B------:R-:W-:Y:S05]  /*4070*/  CALL.REL.NOINC `($__internal_39_$__cuda_sm70_shflsync_bfly_p) ;  /* 0x000007c000007944 */ /* 0x000fea0003c00000 */
[----:B01----:R-:W-:Y:S01]  /*4080*/  FADD.FTZ R186, R186, R185 ;  /* 0x000000b9baba7221 */ /* 0x003fe20000010000 */
[----:B------:R-:W-:Y:S01]  /*4090*/  HFMA2.MMA R185, -RZ, RZ, 0, 4.76837158203125e-07 ;  /* 0x00000008ffb97435 */ /* 0x000fe200000001ff */
[----:B------:R-:W-:Y:S02]  /*40a0*/  MOV R133, 0x1f ;  /* 0x0000001f00857802 */ /* 0x000fe40000000f00 */
[----:B------:R-:W-:Y:S02]  /*40b0*/  MOV R184, 0xffffffff ;  /* 0xffffffff00b87802 */ /* 0x000fe40000000f00 */
[----:B------:R-:W-:Y:S02]  /*40c0*/  MOV R134, 0x40e0 ;  /* 0x000040e000867802 */ /* 0x000fe40000000f00 */
[----:B------:R-:W-:Y:S05]  /*40d0*/  CALL.REL.NOINC `($__internal_39_$__cuda_sm70_shflsync_bfly_p) ;  /* 0x0000076000007944 */ /* 0x000fea0003c00000 */
[----:B01----:R-:W-:Y:S01]  /*40e0*/  FADD.FTZ R186, R186, R185 ;  /* 0x000000b9baba7221 */ /* 0x003fe20000010000 */
[----:B------:R-:W-:Y:S01]  /*40f0*/  HFMA2.MMA R185, -RZ, RZ, 0, 9.5367431640625e-07 ;  /* 0x00000010ffb97435 */ /* 0x000fe200000001ff */
[----:B------:R-:W-:-:S02]  /*4100*/  MOV R133, 0x1f ;  /* 0x0000001f00857802 */ /* 0x000fc40000000f00 */
[----:B------:R-:W-:Y:S02]  /*4110*/  MOV R184, 0xffffffff ;  /* 0xffffffff00b87802 */ /* 0x000fe40000000f00 */
[----:B------:R-:W-:Y:S02]  /*4120*/  MOV R134, 0x4140 ;  /* 0x0000414000867802 */ /* 0x000fe40000000f00 */
[----:B------:R-:W-:Y:S05]  /*4130*/  CALL.REL.NOINC `($__internal_39_$__cuda_sm70_shflsync_bfly_p) ;  /* 0x0000070000007944 */ /* 0x000fea0003c00000 */
        /* <DEDUP_REMOVED lines=86> */
[----:B------:R-:W-:Y:S05]  /*46a0*/  CALL.REL.NOINC `($__internal_39_$__cuda_sm70_shflsync_bfly_p) ;  /* 0x0000019000007944 */ /* 0x000fea0003c00000 */
[----:B01----:R-:W-:Y:S01]  /*46b0*/  FADD.FTZ R186, R186, R185 ;  /* 0x000000b9baba7221 */ /* 0x003fe20000010000 */
[----:B------:R-:W-:Y:S01]  /*46c0*/  HFMA2.MMA R185, -RZ, RZ, 0, 1.1920928955078125e-07 ;  /* 0x00000002ffb97435 */ /* 0x000fe200000001ff */
[----:B------:R-:W-:Y:S02]  /*46d0*/  MOV R133, 0x1f ;  /* 0x0000001f00857802 */ /* 0x000fe40000000f00 */
[----:B------:R-:W-:Y:S02]  /*46e0*/  MOV R184, 0xffffffff ;  /* 0xffffffff00b87802 */ /* 0x000fe40000000f00 */
[----:B------:R-:W-:Y:S02]  /*46f0*/  MOV R134, 0x4710 ;  /* 0x0000471000867802 */ /* 0x000fe40000000f00 */
[----:B------:R-:W-:Y:S05]  /*4700*/  CALL.REL.NOINC `($__internal_39_$__cuda_sm70_shflsync_bfly_p) ;  /* 0x0000013000007944 */ /* 0x000fea0003c00000 */
        /* <DEDUP_REMOVED lines=18> */
[----:B01----:R-:W-:Y:S05]  /*4830*/  BRA `(.L_x_8570) ;  /* 0xffffe89000007947 */ /* 0x003fea000383ffff */
        .weak           $__internal_39_$__cuda_sm70_shflsync_bfly_p
        .type           $__internal_39_$__cuda_sm70_shflsync_bfly_p,@function
        .size           $__internal_39_$__cuda_sm70_shflsync_bfly_p,(.L_x_36079 - $__internal_39_$__cuda_sm70_shflsync_bfly_p)
$__internal_39_$__cuda_sm70_shflsync_bfly_p:
[----:B------:R-:W-:Y:S01]  /*4840*/  HFMA2.MMA R135, -RZ, RZ, 0, 0 ;  /* 0x00000000ff877435 */ /* 0x000fe200000001ff */
[----:B------:R-:W-:Y:S04]  /*4850*/  WARPSYNC R184 ;  /* 0x000000b800007348 */ /* 0x000fe80003800000 */
[----:B------:R0:W1:Y:S01]  /*4860*/  SHFL.BFLY PT, R185, R186, R185, R133 ;  /* 0x0c0000b9bab97389 */ /* 0x00006200000e0085 */
[----:B------:R-:W-:Y:S05]  /*4870*/  RET.REL.NODEC R134 `(_ZN10layer_norm13ln_fwd_kernelINS_13Kernel_traitsIf13__nv_bfloat16S2_S2_fjLj5120ELj1ELj1ELj4ELj16ENS_18Kernel_traits_baseILj5120EfS2_S2_S2_fjLj128EEEEELb0ELb1ELb1ELb1EEEvNS_9FwdParamsE) ;  /* 0xffffb78086007950 */ /* 0x000fea0003c3ffff */
.L_x_8571:
        /* <DEDUP_REMOVED lines=16> */
.L_x_36079:


//--------------------- .text._ZN10layer_norm13ln_fwd_kernelINS_13Kernel_traitsIf13__nv_bfloat16S2_S2_fjLj5120ELj1ELj1ELj4ELj16ENS_18Kernel_traits_baseILj5120EfS2_S2_S2_fjLj128EEEEELb1ELb0ELb0ELb0EEEvNS_9FwdParamsE --------------------------
	.section	.text._ZN10layer_norm13ln_fwd_kernelINS_13Kernel_traitsIf13__nv_bfloat16S2_S2_fjLj5120ELj1ELj1ELj4ELj16ENS_18Kernel_traits_baseILj5120EfS2_S2_S2_fjLj128EEEEELb1ELb0ELb0ELb0EEEvNS_9FwdParamsE,"ax",@progbits
	.sectioninfo	@"SHI_REGISTERS=159"
	.align	128
        .global         _ZN10layer_norm13ln_fwd_kernelINS_13Kernel_traitsIf13__nv_bfloat16S2_S2_fjLj5120ELj1ELj1ELj4ELj16ENS_18Kernel_traits_baseILj5120EfS2_S2_S2_fjLj128EEEEELb1ELb0ELb0ELb0EEEvNS_9FwdParamsE
        .type           _ZN10layer_norm13ln_fwd_kernelINS_13Kernel_traitsIf13__nv_bfloat16S2_S2_fjLj5120ELj1ELj1ELj4ELj16ENS_18Kernel_traits_baseILj5120EfS2_S2_S2_fjLj128EEEEELb1ELb0ELb0ELb0EEEvNS_9FwdParamsE,@function
        .size           _ZN10layer_norm13ln_fwd_kernelINS_13Kernel_traitsIf13__nv_bfloat16S2_S2_fjLj5120ELj1ELj1ELj4ELj16ENS_18Kernel_traits_baseILj5120EfS2_S2_S2_fjLj128EEEEELb1ELb0ELb0ELb0EEEvNS_9FwdParamsE,(.L_x_36080 - _ZN10layer_norm13ln_fwd_kernelINS_13Kernel_traitsIf13__nv_bfloat16S2_S2_fjLj5120ELj1ELj1ELj4ELj16ENS_18Kernel_traits_baseILj5120EfS2_S2_S2_fjLj128EEEEELb1ELb0ELb0ELb0EEEvNS_9FwdParamsE)
        .other          _ZN10layer_norm13ln_fwd_kernelINS_13Kernel_traitsIf13__nv_bfloat16S2_S2_fjLj5120ELj1ELj1ELj4ELj16ENS_18Kernel_traits_baseILj5120EfS2_S2_S2_fjLj128EEEEELb1ELb0ELb0ELb0EEEvNS_9FwdParamsE,@"STO_CUDA_ENTRY STV_DEFAULT"
_ZN10layer_norm13ln_fwd_kernelINS_13Kernel_traitsIf13__nv_bfloat16S2_S2_fjLj5120ELj1ELj1ELj4ELj16ENS_18Kernel_traits_baseILj5120EfS2_S2_S2_fjLj128EEEEELb1ELb0ELb0ELb0EEEvNS_9FwdParamsE:
.text._ZN10layer_norm13ln_fwd_kernelINS_13Kernel_traitsIf13__nv_bfloat16S2_S2_fjLj5120ELj1ELj1ELj4ELj16ENS_18Kernel_traits_baseILj5120EfS2_S2_S2_fjLj128EEEEELb1ELb0ELb0ELb0EEEvNS_9FwdParamsE:
[----:B------:R-:W-:Y:S02]  /*0000*/  IMAD.MOV.U32 R1, RZ, RZ, c[0x0][0x28] ;  /* 0x00000a00ff017624 */ /* 0x000fe400078e00ff */
[----:B------:R-:W-:Y:S02]  /*0010*/  ULDC.U8 UR4, c[0x0][0x244] ;  /* 0x0000910000047ab9 */ /* 0x000fe40000000000 */
[----:B------:R-:W-:Y:S01]  /*0020*/  ISETP.NE.AND P0, PT, RZ, UR4, PT ;  /* 0x00000004ff007c0c */ /* 0x000fe2000bf05270 */
[----:B------:R-:W-:Y:S02]  /*0030*/  ULDC.64 UR4, c[0x0][0x230] ;  /* 0x00008c0000047ab9 */ /* 0x000fe40000000a00 */
[----:B------:R-:W-:Y:S01]  /*0040*/  IMAD.U32 R2, RZ, RZ, UR4 ;  /* 0x00000004ff027e24 */ /* 0x000fe2000f8e00ff */
[----:B------:R-:W-:Y:S01]  /*0050*/  ULDC.64 UR6, c[0x0][0x118] ;  /* 0x0000460000067ab9 */ /* 0x000fe20000000a00 */
[----:B------:R-:W-:Y:S02]  /*0060*/  IMAD.U32 R3, RZ, RZ, UR5 ;  /* 0x00000005ff037e24 */ /* 0x000fe4000f8e00ff */
[----:B------:R-:W-:-:S06]  /*0070*/  IMAD.MOV.U32 R6, RZ, RZ, c[0x0][0x238] ;  /* 0x00008e00ff067624 */ /* 0x000fcc00078e00ff */
[----:B------:R-:W2:Y:S01]  /*0080*/  @P0 LDG.E.64 R2, [R2.64] ;  /* 0x0000000602020981 */ /* 0x000ea2000c1e1b00 */
[----:B------:R-:W-:-:S05]  /*0090*/  IMAD.MOV.U32 R7, RZ, RZ, c[0x0][0x23c] ;  /* 0x00008f00ff077624 */ /* 0x000fca00078e00ff */
[----:B------:R-:W3:Y:S01]  /*00a0*/  @P0 LDG.E.64 R4, [R6.64] ;  /* 0x0000000606040981 */ /* 0x000ee2000c1e1b00 */
[----:B------:R-:W-:Y:S01]  /*00b0*/  LOP3.LUT R110, R110, 0xfffffff7, RZ, 0xc0, !PT ;  /* 0xfffffff76e6e7812 */ /* 0x000fe200078ec0ff */
[----:B------:R-:W-:Y:S02]  /*00c0*/  BSSY B0, `(.L_x_8572) ;  /* 0x0000063000007945 */ /* 0x000fe40003800000 */
[----:B------:R-:W0:Y:S04]  /*00d0*/  S2R R15, SR_TID.X ;  /* 0x00000000000f7919 */ /* 0x000e280000002100 */
[----:B------:R-:W0:Y:S02]  /*00e0*/  S2R R22, SR_CTAID.X ;  /* 0x0000000000167919 */ /* 0x000e240000002500 */
[----:B0-----:R-:W-:-:S04]  /*00f0*/  IMAD R14, R22, c[0x0][0x0], R15 ;  /* 0x00000000160e7a24 */ /* 0x001fc800078e020f */
[----:B------:R-:W-:Y:S01]  /*0100*/  IMAD.WIDE.U32 R8, R14, -0x326172a9, RZ ;  /* 0xcd9e8d570e087825 */ /* 0x000fe200078e00ff */
[----:B--2---:R-:W0:Y:S01]  /*0110*/  @P0 R2UR UR4, R2 ;  /* 0x00000000020403c2 */ /* 0x004e2200000e0000 */
[----:B---3--:R-:W-:-:S07]  /*0120*/  @P0 IADD3 R6, P1, R4, c[0x0][0x240], RZ ;  /* 0x0000900004060a10 */ /* 0x008fce0007f3e0ff */
[----:B------:R1:W2:Y:S01]  /*0130*/  @P0 R2UR UR5, R3 ;  /* 0x00000000030503c2 */ /* 0x0002a200000e0000 */
        /* <DEDUP_REMOVED lines=16> */
[----:B------:R-:W-:Y:S02]  /*0240*/  UIADD3 UR15, UR4, 0x78dde6e4, URZ ;  /* 0x78dde6e4040f7890 */ /* 0x000fe4000fffe03f */
[----:B------:R-:W-:Y:S01]  /*0250*/  LOP3.LUT R4, R11, UR9, R8, 0x96, !PT ;  /* 0x000000090b047c12 */ /* 0x000fe2000f8e9608 */
[----:B------:R-:W-:Y:S01]  /*0260*/  UIADD3 UR16, UR5, -0x126145ec, URZ ;  /* 0xed9eba1405107890 */ /* 0x000fe2000fffe03f */
[----:B------:R-:W-:Y:S01]  /*0270*/  IMAD.WIDE.U32 R8, R9, -0x326172a9, RZ ;  /* 0xcd9e8d5709087825 */ /* 0x000fe200078e00ff */
[----:B------:R-:W-:Y:S02]  /*0280*/  UIADD3 UR18, UR5, -0x56f99767, URZ ;  /* 0xa906689905127890 */ /* 0x000fe4000fffe03f */
        /* <DEDUP_REMOVED lines=23> */
[----:B------:R-:W-:Y:S02]  /*0400*/  SHF.R.S32.HI R3, RZ, 0x1f, R0 ;  /* 0x0000001fff037819 */ /* 0x000fe40000011400 */
[----:B------:R-:W-:Y:S02]  /*0410*/  LOP3.LUT R0, R15, 0x7f, RZ, 0xc0, !PT ;  /* 0x0000007f0f007812 */ /* 0x000fe400078ec0ff */
[----:B------:R-:W-:Y:S01]  /*0420*/  LOP3.LUT R4, R11, UR17, R8, 0x96, !PT ;  /* 0x000000110b047c12 */ /* 0x000fe2000f8e9608 */
[----:B------:R-:W-:Y:S01]  /*0430*/  IMAD.WIDE.U32 R8, R9, -0x326172a9, RZ ;  /* 0xcd9e8d5709087825 */ /* 0x000fe200078e00ff */
[----:B------:R-:W-:Y:S02]  /*0440*/  LEA.HI R20, R3, c[0x0][0x168], RZ, 0x3 ;  /* 0x00005a0003147a11 */ /* 0x000fe400078f18ff */
[----:B------:R-:W-:Y:S01]  /*0450*/  LOP3.LUT R11, R0, 0x7f, RZ, 0x3c, !PT ;  /* 0x0000007f000b7812 */ /* 0x000fe200078e3cff */
[----:B------:R-:W-:Y:S01]  /*0460*/  IMAD.WIDE.U32 R4, R4, -0x2daee0ad, RZ ;  /* 0xd2511f5304047825 */ /* 0x000fe200078e00ff */
[----:B------:R-:W-:-:S02]  /*0470*/  LOP3.LUT R16, R9, UR19, R10, 0x96, !PT ;  /* 0x0000001309107c12 */ /* 0x000fc4000f8e960a */
[----:B------:R-:W-:Y:S02]  /*0480*/  LEA.HI.SX32 R11, R20, R11, 0x1d ;  /* 0x0000000b140b7211 */ /* 0x000fe400078feaff */
[----:B------:R-:W-:Y:S01]  /*0490*/  LOP3.LUT R18, R5, UR20, R2, 0x96, !PT ;  /* 0x0000001405127c12 */ /* 0x000fe2000f8e9602 */
[----:B------:R-:W-:Y:S01]  /*04a0*/  IMAD.WIDE.U32 R16, R16, -0x2daee0ad, RZ ;  /* 0xd2511f5310107825 */ /* 0x000fe200078e00ff */
[C---:B------:R-:W-:Y:S02]  /*04b0*/  LOP3.LUT P6, RZ, R11.reuse, 0xffffff80, RZ, 0xc0, !PT ;  /* 0xffffff800bff7812 */ /* 0x040fe400078cc0ff */
[C---:B------:R-:W-:Y:S01]  /*04c0*/  ISETP.GE.U32.AND P5, PT, R11.reuse, 0x100, PT ;  /* 0x000001000b00780c */ /* 0x040fe20003fa6070 */
[----:B------:R-:W-:Y:S01]  /*04d0*/  IMAD.WIDE.U32 R18, R18, -0x326172a9, RZ ;  /* 0xcd9e8d5712127825 */ /* 0x000fe200078e00ff */
[C---:B------:R-:W-:Y:S02]  /*04e0*/  ISETP.GE.U32.AND P4, PT, R11.reuse, 0x180, PT ;  /* 0x000001800b00780c */ /* 0x040fe40003f86070 */
[----:B------:R-:W-:-:S02]  /*04f0*/  ISETP.GE.U32.AND P3, PT, R11, 0x200, PT ;  /* 0x000002000b00780c */ /* 0x000fc40003f66070 */
[----:B------:R-:W-:Y:S02]  /*0500*/  ISETP.GE.U32.AND P2, PT, R11, 0x280, PT ;  /* 0x000002800b00780c */ /* 0x000fe40003f46070 */
[----:B------:R-:W-:Y:S02]  /*0510*/  LOP3.LUT R23, R17, UR22, R4, 0x96, !PT ;  /* 0x0000001611177c12 */ /* 0x000fe4000f8e9604 */
[----:B------:R-:W-:Y:S02]  /*0520*/  LOP3.LUT R21, R19, UR21, R8, 0x96, !PT ;  /* 0x0000001513157c12 */ /* 0x000fe4000f8e9608 */
[----:B------:R-:W-:Y:S01]  /*0530*/  @P6 LOP3.LUT R110, R110, 0x8, RZ, 0xfc, !PT ;  /* 0x000000086e6e6812 */ /* 0x000fe200078efcff */
[----:B------:R-:W-:Y:S01]  /*0540*/  IMAD.HI.U32 R9, R23, -0x326172a9, RZ ;  /* 0xcd9e8d5717097827 */ /* 0x000fe200078e00ff */
[----:B------:R-:W-:Y:S02]  /*0550*/  LEA.HI R10, R15, R22, RZ, 0x19 ;  /* 0x000000160f0a7211 */ /* 0x000fe400078fc8ff */
[----:B------:R-:W-:Y:S01]  /*0560*/  LOP3.LUT R110, R110, 0xffffff7f, RZ, 0xc0, !PT ;  /* 0xffffff7f6e6e7812 */ /* 0x000fe200078ec0ff */
[----:B------:R-:W-:-:S03]  /*0570*/  IMAD.HI.U32 R7, R21, -0x2daee0ad, RZ ;  /* 0xd2511f5315077827 */ /* 0x000fc600078e00ff */
[----:B------:R-:W-:-:S04]  /*0580*/  @P5 LOP3.LUT R110, R110, 0x80, RZ, 0xfc, !PT ;  /* 0x000000806e6e5812 */ /* 0x000fc800078efcff */
[----:B------:R-:W-:-:S04]  /*0590*/  LOP3.LUT R110, R110, 0xffffffbf, RZ, 0xc0, !PT ;  /* 0xffffffbf6e6e7812 */ /* 0x000fc800078ec0ff */
[----:B------:R-:W-:-:S04]  /*05a0*/  @P4 LOP3.LUT R110, R110, 0x40, RZ, 0xfc, !PT ;  /* 0x000000406e6e4812 */ /* 0x000fc800078efcff */
[----:B------:R-:W-:-:S04]  /*05b0*/  LOP3.LUT R110, R110, 0xffffffdf, RZ, 0xc0, !PT ;  /* 0xffffffdf6e6e7812 */ /* 0x000fc800078ec0ff */
[----:B------:R-:W-:-:S04]  /*05c0*/  @P3 LOP3.LUT R110, R110, 0x20, RZ, 0xfc, !PT ;  /* 0x000000206e6e3812 */ /* 0x000fc800078efcff */
[----:B------:R-:W-:-:S04]  /*05d0*/  LOP3.LUT R110, R110, 0xffffffef, RZ, 0xc0, !PT ;  /* 0xffffffef6e6e7812 */ /* 0x000fc800078ec0ff */
[----:B------:R-:W-:Y:S01]  /*05e0*/  @P2 LOP3.LUT R110, R110, 0x10, RZ, 0xfc, !PT ;  /* 0x000000106e6e2812 */ /* 0x000fe200078efcff */
[----:B------:R-:W-:Y:S05]  /*05f0*/  @!P6 BRA `(.L_x_8573) ;  /* 0x000000f00000e947 */ /* 0x000fea0003800000 */
[----:B------:R-:W-:Y:S01]  /*0600*/  ISETP.NE.U32.AND P0, PT, RZ, c[0x0][0x218], PT ;  /* 0x00008600ff007a0c */ /* 0x000fe20003f05070 */
[----:B------:R-:W-:Y:S01]  /*0610*/  IMAD.MOV.U32 R3, RZ, RZ, 0x20 ;  /* 0x00000020ff037424 */ /* 0x000fe200078e00ff */
[----:B------:R-:W-:Y:S01]  /*0620*/  CS2R R102, SRZ ;  /* 0x0000000000667805 */ /* 0x000fe2000001ff00 */
        /* <DEDUP_REMOVED lines=11> */
[----:B------:R-:W-:-:S03]  /*06e0*/  LOP3.LUT R0, R0, 0x80, RZ, 0xfc, !PT ;  /* 0x0000008000007812 */ /* 0x000fc600078efcff */
.L_x_8573:
[----:B------:R-:W-:Y:S05]  /*06f0*/  BSYNC B0 ;  /* 0x0000000000007941 */ /* 0x000fea0003800000 */
.L_x_8572:
[----:B------:R-:W-:Y:S01]  /*0700*/  BSSY B0, `(.L_x_8574) ;  /* 0x0000011000007945 */ /* 0x000fe20003800000 */
[----:B------:R-:W-:Y:S05]  /*0710*/  @!P5 BRA `(.L_x_8575) ;  /* 0x000000f00000d947 */ /* 0x000fea0003800000 */
[----:B------:R-:W-:Y:S01]  /*0720*/  ISETP.NE.U32.AND P0, PT, RZ, c[0x0][0x218], PT ;  /* 0x00008600ff007a0c */ /* 0x000fe20003f05070 */
[----:B0-----:R-:W-:Y:S01]  /*0730*/  IMAD.MOV.U32 R5, RZ, RZ, 0x20 ;  /* 0x00000020ff057424 */ /* 0x001fe200078e00ff */
        /* <DEDUP_REMOVED lines=13> */
.L_x_8575:
[----:B------:R-:W-:Y:S05]  /*0810*/  BSYNC B0 ;  /* 0x0000000000007941 */ /* 0x000fea0003800000 */
.L_x_8574:
        /* <DEDUP_REMOVED lines=17> */
.L_x_8577:
[----:B------:R-:W-:Y:S05]  /*0930*/  BSYNC B0 ;  /* 0x0000000000007941 */ /* 0x000fea0003800000 */
.L_x_8576:
        /* <DEDUP_REMOVED lines=17> */
.L_x_8579:
[----:B------:R-:W-:Y:S05]  /*0a50*/  BSYNC B0 ;  /* 0x0000000000007941 */ /* 0x000fea0003800000 */
.L_x_8578:
        /* <DEDUP_REMOVED lines=16> */
.L_x_8581:
[----:B------:R-:W-:Y:S05]  /*0b60*/  BSYNC B0 ;  /* 0x0000000000007941 */ /* 0x000fea0003800000 */
.L_x_8580:
[----:B------:R-:W-:Y:S02]  /*0b70*/  ISETP.GE.AND P0, PT, R10, c[0x0][0x164], PT ;  /* 0x000059000a007a0c */ /* 0x000fe40003f06270 */
[----:B0-----:R-:W-:Y:S02]  /*0b80*/  LOP3.LUT R4, R9, UR23, R18, 0x96, !PT ;  /* 0x0000001709047c12 */ /* 0x001fe4000f8e9612 */
        /* <DEDUP_REMOVED lines=9> */
[----:B------:R-:W-:Y:S01]  /*0c20*/  IMAD.HI.U32 R9, R16, -0x326172a9, RZ ;  /* 0xcd9e8d5710097827 */ /* 0x000fe200078e00ff */
[----:B------:R-:W-:Y:S02]  /*0c30*/  LOP3.LUT R5, R2, 0x3e0, RZ, 0xc0, !PT ;  /* 0x000003e002057812 */ /* 0x000fe400078ec0ff */
[----:B------:R-:W-:Y:S01]  /*0c40*/  LOP3.LUT R20, R20, 0x3fffffe0, RZ, 0xc0, !PT ;  /* 0x3fffffe014147812 */ /* 0x000fe200078ec0ff */
[----:B------:R-:W-:Y:S01]  /*0c50*/  IMAD.IADD R3, R0, 0x1, -R3 ;  /* 0x0000000100037824 */ /* 0x000fe200078e0a03 */
[----:B------:R-:W-:Y:S01]  /*0c60*/  LOP3.LUT R6, R6, 0x3, RZ, 0xc0, !PT ;  /* 0x0000000306067812 */ /* 0x000fe200078ec0ff */
[----:B------:R-:W-:-:S02]  /*0c70*/  IMAD.IADD R5, R0, 0x1, -R5 ;  /* 0x0000000100057824 */ /* 0x000fc400078e0a05 */
[----:B------:R-:W-:Y:S01]  /*0c80*/  IMAD R0, R21, -0x2daee0ad, RZ ;  /* 0xd2511f5315007824 */ /* 0x000fe200078e02ff */
[----:B------:R-:W-:Y:S01]  /*0c90*/  IMNMX R3, RZ, R3, !PT ;  /* 0x00000003ff037217 */ /* 0x000fe20007800200 */
[----:B------:R-:W-:Y:S01]  /*0ca0*/  IMAD R2, R23, -0x326172a9, RZ ;  /* 0xcd9e8d5717027824 */ /* 0x000fe200078e02ff */
[----:B------:R-:W-:Y:S01]  /*0cb0*/  IMNMX R5, RZ, R5, !PT ;  /* 0x00000005ff057217 */ /* 0x000fe20007800200 */
[----:B------:R-:W-:Y:S01]  /*0cc0*/  IMAD R4, R4, -0x2daee0ad, RZ ;  /* 0xd2511f5304047824 */ /* 0x000fe200078e02ff */
[----:B------:R-:W-:Y:S02]  /*0cd0*/  IMNMX R3, R3, 0x20, PT ;  /* 0x0000002003037817 */ /* 0x000fe40003800200 */
[----:B------:R-:W-:Y:S02]  /*0ce0*/  IMNMX R5, R5, 0x20, PT ;  /* 0x0000002005057817 */ /* 0x000fe40003800200 */
[----:B------:R-:W-:Y:S01]  /*0cf0*/  LOP3.LUT R7, R7, UR26, R0, 0x96, !PT ;  /* 0x0000001a07077c12 */ /* 0x000fe2000f8e9600 */
[----:B------:R-:W-:Y:S01]  /*0d00*/  IMAD.IADD R3, R3, 0x1, R20 ;  /* 0x0000000103037824 */ /* 0x000fe200078e0214 */
[----:B------:R-:W-:Y:S01]  /*0d10*/  IADD3 R0, R20, R5, RZ ;  /* 0x0000000514007210 */ /* 0x000fe20007ffe0ff */
[----:B------:R-:W-:Y:S01]  /*0d20*/  IMAD R5, R16, -0x326172a9, RZ ;  /* 0xcd9e8d5710057824 */ /* 0x000fe200078e02ff */
[----:B------:R-:W-:Y:S01]  /*0d30*/  LOP3.LUT R9, R9, UR25, R2, 0x96, !PT ;  /* 0x0000001909097c12 */ /* 0x000fe2000f8e9602 */
[----:B------:R-:W-:-:S02]  /*0d40*/  IMAD.SHL.U32 R3, R3, 0x8, RZ ;  /* 0x0000000803037824 */ /* 0x000fc400078e00ff */
[----:B------:R-:W-:Y:S02]  /*0d50*/  IMAD.MOV.U32 R2, RZ, RZ, 0x1 ;  /* 0x00000001ff027424 */ /* 0x000fe400078e00ff */
[----:B------:R0:W1:Y:S01]  /*0d60*/  I2F.U32 R8, R3 ;  /* 0x0000000300087306 */ /* 0x0000620000201000 */
[----:B------:R-:W-:Y:S02]  /*0d70*/  IMAD.SHL.U32 R0, R0, 0x8, RZ ;  /* 0x0000000800007824 */ /* 0x000fe400078e00ff */
[----:B0-----:R-:W-:-:S05]  /*0d80*/  IMAD.MOV.U32 R3, RZ, RZ, RZ ;  /* 0x000000ffff037224 */ /* 0x001fca00078e00ff */
[----:B-1----:R-:W0:Y:S02]  /*0d90*/  MUFU.RCP R8, R8 ;  /* 0x0000000800087308 */ /* 0x002e240000001000 */
.L_x_8885:
        /* <DEDUP_REMOVED lines=12> */
[----:B------:R-:W-:-:S04]  /*0e60*/  LEA.HI.SX32 R16, R16, R147, 0x1d ;  /* 0x0000009310107211 */ /* 0x000fc800078feaff */
[----:B------:R-:W-:Y:S02]  /*0e70*/  MOV R147, R16 ;  /* 0x0000001000937202 */ /* 0x000fe40000000f00 */
        /* <DEDUP_REMOVED lines=14> */
[----:B-1----:R-:W-:Y:S01]  /*0f60*/  ISETP.NE.AND P1, PT, R6, 0x2, PT ;  /* 0x000000020600780c */ /* 0x002fe20003f25270 */
[----:B------:R-:W-:-:S12]  /*0f70*/  IMAD.MOV.U32 R17, RZ, RZ, R7 ;  /* 0x000000ffff117224 */ /* 0x000fd800078e0007 */
[----:B------:R-:W-:Y:S05]  /*0f80*/  @!P1 BRA `(.L_x_8586) ;  /* 0x0000006000009947 */ /* 0x000fea0003800000 */
[----:B------:R-:W-:Y:S01]  /*0f90*/  ISETP.NE.AND P1, PT, R6, 0x3, PT ;  /* 0x000000030600780c */ /* 0x000fe20003f25270 */
[----:B------:R-:W-:-:S12]  /*0fa0*/  IMAD.MOV.U32 R17, RZ, RZ, R9 ;  /* 0x000000ffff117224 */ /* 0x000fd800078e0009 */
[----:B------:R-:W-:Y:S05]  /*0fb0*/  @P1 BRA `(.L_x_8586) ;  /* 0x0000003000001947 */ /* 0x000fea0003800000 */
[----:B------:R-:W-:Y:S01]  /*0fc0*/  IMAD.MOV.U32 R17, RZ, RZ, R4 ;  /* 0x000000ffff117224 */ /* 0x000fe200078e0004 */
[----:B------:R-:W-:Y:S05]  /*0fd0*/  BRA `(.L_x_8586) ;  /* 0x0000001000007947 */ /* 0x000fea0003800000 */
.L_x_8585:
[----:B-1----:R-:W-:Y:S02]  /*0fe0*/  IMAD.MOV.U32 R17, RZ, RZ, R5 ;  /* 0x000000ffff117224 */ /* 0x002fe400078e0005 */
.L_x_8586:
[----:B------:R-:W-:Y:S05]  /*0ff0*/  BSYNC B1 ;  /* 0x0000000000017941 */ /* 0x000fea0003800000 */
.L_x_8584:
        /* <DEDUP_REMOVED lines=16> */
.L_x_8590:
[----:B------:R-:W-:Y:S05]  /*1100*/  BSYNC B2 ;  /* 0x0000000000027941 */ /* 0x000fea0003800000 */
.L_x_8589:
        /* <DEDUP_REMOVED lines=44> */
.L_x_8588:
[----:B------:R-:W-:Y:S05]  /*13d0*/  BSYNC B1 ;  /* 0x0000000000017941 */ /* 0x000fea0003800000 */
.L_x_8587:
[----:B------:R1:W2:Y:S01]  /*13e0*/  I2F.U32 R6, R17 ;  /* 0x0000001100067306 */ /* 0x0002a20000201000 */
[----:B------:R-:W-:Y:S01]  /*13f0*/  HFMA2.MMA R141, -RZ, RZ, 0.1171875, 0 ;  /* 0x2f800000ff8d7435 */ /* 0x000fe200000001ff */
[----:B------:R-:W-:Y:S01]  /*1400*/  LOP3.LUT R110, R110, 0xfffffffb, RZ, 0xc0, !PT ;  /* 0xfffffffb6e6e7812 */ /* 0x000fe200078ec0ff */
[----:B------:R-:W-:Y:S01]  /*1410*/  BSSY B1, `(.L_x_8591) ;  /* 0x0000016000017945 */ /* 0x000fe20003800000 */
[----:B------:R-:W-:Y:S02]  /*1420*/  IADD3 R121, R112, 0x1, RZ ;  /* 0x0000000170797810 */ /* 0x000fe40007ffe0ff */
[----:B-1---5:R-:W-:-:S05]  /*1430*/  PRMT R17, RZ, 0x5410, R104 ;  /* 0x00005410ff117816 */ /* 0x022fca0000000068 */
[----:B------:R-:W-:Y:S02]  /*1440*/  FMUL.FTZ R111, R17, R146 ;  /* 0x00000092116f7220 */ /* 0x000fe40000410000 */
[----:B--2---:R-:W-:Y:S02]  /*1450*/  FFMA.FTZ R6, R6, R141, 1.1641532182693481445e-10 ;  /* 0x2f00000006067423 */ /* 0x004fe4000001008d */
[----:B------:R-:W-:-:S03]  /*1460*/  FMUL.FTZ R111, R111, c[0x0][0x1e8] ;  /* 0x00007a006f6f7a20 */ /* 0x000fc60000410000 */
        /* <DEDUP_REMOVED lines=15> */
.L_x_8592:
[----:B------:R-:W-:Y:S02]  /*1560*/  IMAD.MOV.U32 R111, RZ, RZ, R5 ;  /* 0x000000ffff6f7224 */ /* 0x000fe400078e0005 */
.L_x_8593:
[----:B------:R-:W-:Y:S05]  /*1570*/  BSYNC B1 ;  /* 0x0000000000017941 */ /* 0x000fea0003800000 */
.L_x_8591:
        /* <DEDUP_REMOVED lines=16> */
.L_x_8597:
[----:B------:R-:W-:Y:S05]  /*1680*/  BSYNC B2 ;  /* 0x0000000000027941 */ /* 0x000fea0003800000 */
.L_x_8596:
        /* <DEDUP_REMOVED lines=44> */
.L_x_8595:
[----:B------:R-:W-:Y:S05]  /*1950*/  BSYNC B1 ;  /* 0x0000000000017941 */ /* 0x000fea0003800000 */
.L_x_8594:
[----:B------:R1:W2:Y:S01]  /*1960*/  I2F.U32 R6, R111 ;  /* 0x0000006f00067306 */ /* 0x0002a20000201000 */
[----:B------:R-:W-:Y:S01]  /*1970*/  LOP3.LUT R110, R110, 0xfffffffd, RZ, 0xc0, !PT ;  /* 0xfffffffd6e6e7812 */ /* 0x000fe200078ec0ff */
[----:B------:R-:W-:Y:S01]  /*1980*/  BSSY B1, `(.L_x_8598) ;  /* 0x0000016000017945 */ /* 0x000fe20003800000 */
[----:B------:R-:W-:Y:S02]  /*1990*/  IADD3 R122, R121, 0x1, RZ ;  /* 0x00000001797a7810 */ /* 0x000fe40007ffe0ff */
[----:B-1----:R-:W-:-:S05]  /*19a0*/  PRMT R111, RZ, 0x7610, R104 ;  /* 0x00007610ff6f7816 */ /* 0x002fca0000000068 */
        /* <DEDUP_REMOVED lines=18> */
.L_x_8599:
[----:B------:R-:W-:Y:S02]  /*1ad0*/  IMAD.MOV.U32 R104, RZ, RZ, R5 ;  /* 0x000000ffff687224 */ /* 0x000fe400078e0005 */
.L_x_8600:
[----:B------:R-:W-:Y:S05]  /*1ae0*/  BSYNC B1 ;  /* 0x0000000000017941 */ /* 0x000fea0003800000 */
.L_x_8598:
        /* <DEDUP_REMOVED lines=16> */
.L_x_8604:
[----:B------:R-:W-:Y:S05]  /*1bf0*/  BSYNC B2 ;  /* 0x0000000000027941 */ /* 0x000fea0003800000 */
.L_x_8603:
        /* <DEDUP_REMOVED lines=44> */
.L_x_8602:
[----:B------:R-:W-:Y:S05]  /*1ec0*/  BSYNC B1 ;  /* 0x0000000000017941 */ /* 0x000fea0003800000 */
.L_x_8601:
[----:B------:R-:W1:Y:S01]  /*1ed0*/  I2F.U32 R6, R104 ;  /* 0x0000006800067306 */ /* 0x000e620000201000 */
[----:B------:R-:W-:Y:S01]  /*1ee0*/  PRMT R121, RZ, 0x5410, R105 ;  /* 0x00005410ff797816 */ /* 0x000fe20000000069 */
[----:B------:R-:W-:Y:S01]  /*1ef0*/  BSSY B1, `(.L_x_8605) ;  /* 0x0000014000017945 */ /* 0x000fe20003800000 */
[----:B------:R-:W-:-:S03]  /*1f00*/  ISETP.NE.AND P2, PT, R122, 0x1, PT ;  /* 0x000000017a00780c */ /* 0x000fc60003f45270 */
[----:B------:R-:W-:-:S04]  /*1f10*/  FMUL.FTZ R121, R121, R146 ;  /* 0x0000009279797220 */ /* 0x000fc80000410000 */
[----:B------:R-:W-:Y:S02]  /*1f20*/  FMUL.FTZ R121, R121, c[0x0][0x1e8] ;  /* 0x00007a0079797a20 */ /* 0x000fe40000410000 */
[----:B-1----:R-:W-:-:S05]  /*1f30*/  FFMA.FTZ R6, R6, R141, 1.1641532182693481445e-10 ;  /* 0x2f00000006067423 */ /* 0x002fca000001008d */
        /* <DEDUP_REMOVED lines=14> */
.L_x_8606:
[----:B------:R-:W-:Y:S02]  /*2020*/  MOV R104, R5 ;  /* 0x0000000500687202 */ /* 0x000fe40000000f00 */
.L_x_8607:
[----:B------:R-:W-:Y:S05]  /*2030*/  BSYNC B1 ;  /* 0x0000000000017941 */ /* 0x000fea0003800000 */
.L_x_8605:
        /* <DEDUP_REMOVED lines=16> */
.L_x_8611:
[----:B------:R-:W-:Y:S05]  /*2140*/  BSYNC B2 ;  /* 0x0000000000027941 */ /* 0x000fea0003800000 */
.L_x_8610:
        /* <DEDUP_REMOVED lines=44> */
.L_x_8609:
[----:B------:R-:W-:Y:S05]  /*2410*/  BSYNC B1 ;  /* 0x0000000000017941 */ /* 0x000fea0003800000 */
.L_x_8608:
[----:B------:R-:W1:Y:S01]  /*2420*/  I2F.U32 R104, R104 ;  /* 0x0000006800687306 */ /* 0x000e620000201000 */
[----:B------:R-:W-:Y:S01]  /*2430*/  PRMT R121, RZ, 0x7610, R105 ;  /* 0x00007610ff797816 */ /* 0x000fe20000000069 */
[----:B------:R-:W-:Y:S01]  /*2440*/  BSSY B1, `(.L_x_8612) ;  /* 0x0000014000017945 */ /* 0x000fe20003800000 */
[----:B------:R-:W-:-:S03]  /*2450*/  ISETP.NE.AND P3, PT, R6, 0x1, PT ;  /* 0x000000010600780c */ /* 0x000fc60003f65270 */
[----:B------:R-:W-:-:S04]  /*2460*/  FMUL.FTZ R121, R121, R146 ;  /* 0x0000009279797220 */ /* 0x000fc80000410000 */
[----:B------:R-:W-:Y:S02]  /*2470*/  FMUL.FTZ R121, R121, c[0x0][0x1e8] ;  /* 0x00007a0079797a20 */ /* 0x000fe40000410000 */
[----:B-1----:R-:W-:Y:S01]  /*2480*/  FFMA.FTZ R105, R104, R141, 1.1641532182693481445e-10 ;  /* 0x2f00000068697423 */ /* 0x002fe2000001008d */
        /* <DEDUP_REMOVED lines=14> */
.L_x_8613:
[----:B------:R-:W-:Y:S02]  /*2570*/  IMAD.MOV.U32 R122, RZ, RZ, R5 ;  /* 0x000000ffff7a7224 */ /* 0x000fe400078e0005 */
.L_x_8614:
[----:B------:R-:W-:Y:S05]  /*2580*/  BSYNC B1 ;  /* 0x0000000000017941 */ /* 0x000fea0003800000 */
.L_x_8612:
        /* <DEDUP_REMOVED lines=16> */
.L_x_8618:
[----:B------:R-:W-:Y:S05]  /*2690*/  BSYNC B2 ;  /* 0x0000000000027941 */ /* 0x000fea0003800000 */
.L_x_8617:
        /* <DEDUP_REMOVED lines=44> */
.L_x_8616:
[----:B------:R-:W-:Y:S05]  /*2960*/  BSYNC B1 ;  /* 0x0000000000017941 */ /* 0x000fea0003800000 */
.L_x_8615:
        /* <DEDUP_REMOVED lines=21> */
.L_x_8620:
[----:B------:R-:W-:Y:S02]  /*2ac0*/  IMAD.MOV.U32 R131, RZ, RZ, R5 ;  /* 0x000000ffff837224 */ /* 0x000fe400078e0005 */
.L_x_8621:
[----:B------:R-:W-:Y:S05]  /*2ad0*/  BSYNC B1 ;  /* 0x0000000000017941 */ /* 0x000fea0003800000 */
.L_x_8619:
        /* <DEDUP_REMOVED lines=16> */
.L_x_8625:
[----:B------:R-:W-:Y:S05]  /*2be0*/  BSYNC B2 ;  /* 0x0000000000027941 */ /* 0x000fea0003800000 */
.L_x_8624:
        /* <DEDUP_REMOVED lines=44> */
.L_x_8623:
[----:B------:R-:W-:Y:S05]  /*2eb0*/  BSYNC B1 ;  /* 0x0000000000017941 */ /* 0x000fea0003800000 */
.L_x_8622:
        /* <DEDUP_REMOVED lines=8> */
[----:B------:R-:W-:Y:S02]  /*2f40*/  @P0 PRMT R104, RZ, 0x7610, R22 ;  /* 0x00007610ff680816 */ /* 0x000fe40000000016 */
        /* <DEDUP_REMOVED lines=12> */
.L_x_8627:
[----:B------:R-:W-:Y:S02]  /*3010*/  MOV R106, R5 ;  /* 0x00000005006a7202 */ /* 0x000fe40000000f00 */
.L_x_8628:
[----:B------:R-:W-:Y:S05]  /*3020*/  BSYNC B1 ;  /* 0x0000000000017941 */ /* 0x000fea0003800000 */
.L_x_8626:
        /* <DEDUP_REMOVED lines=16> */
.L_x_8632:
[----:B------:R-:W-:Y:S05]  /*3130*/  BSYNC B2 ;  /* 0x0000000000027941 */ /* 0x000fea0003800000 */
.L_x_8631:
        /* <DEDUP_REMOVED lines=42> */
[----:B------:R-:W-:Y:S01]  /*33e0*/  LOP3.LUT R7, R7, UR26, R4, 0x96, !PT ;  /* 0x0000001a07077c12 */ /* 0x000fe2000f8e9604 */
[----:B------:R-:W-:Y:S02]  /*33f0*/  IMAD.MOV.U32 R4, RZ, RZ, R6 ;  /* 0x000000ffff047224 */ /* 0x000fe400078e0006 */
.L_x_8630:
[----:B------:R-:W-:Y:S05]  /*3400*/  BSYNC B1 ;  /* 0x0000000000017941 */ /* 0x000fea0003800000 */
.L_x_8629:
        /* <DEDUP_REMOVED lines=21> */
.L_x_8634:
[----:B------:R-:W-:Y:S02]  /*3560*/  IMAD.MOV.U32 R106, RZ, RZ, R5 ;  /* 0x000000ffff6a7224 */ /* 0x000fe400078e0005 */
.L_x_8635:
[----:B------:R-:W-:Y:S05]  /*3570*/  BSYNC B1 ;  /* 0x0000000000017941 */ /* 0x000fea0003800000 */
.L_x_8633:
        /* <DEDUP_REMOVED lines=18> */
.L_x_8639:
[----:B------:R-:W-:Y:S05]  /*36a0*/  BSYNC B2 ;  /* 0x0000000000027941 */ /* 0x000fea0003800000 */
.L_x_8638:
        /* <DEDUP_REMOVED lines=44> */
.L_x_8637:
[----:B------:R-:W-:Y:S05]  /*3970*/  BSYNC B1 ;  /* 0x0000000000017941 */ /* 0x000fea0003800000 */
.L_x_8636:
[----:B------:R1:W2:Y:S01]  /*3980*/  I2F.U32 R104, R106 ;  /* 0x0000006a00687306 */ /* 0x0002a20000201000 */
[----:B------:R-:W-:Y:S02]  /*3990*/  PRMT R107, RZ, 0x7610, R107 ;  /* 0x00007610ff6b7816 */ /* 0x000fe4000000006b */
[----:B------:R-:W-:Y:S02]  /*39a0*/  SEL R152, RZ, 0x100, P4 ;  /* 0x00000100ff987807 */ /* 0x000fe40002000000 */
[----:B------:R-:W-:Y:S01]  /*39b0*/  SEL R155, RZ, 0x10000, P5 ;  /* 0x00010000ff9b7807 */ /* 0x000fe20002800000 */
[----:B------:R-:W-:Y:S01]  /*39c0*/  FMUL.FTZ R107, R107, R146 ;  /* 0x000000926b6b7220 */ /* 0x000fe20000410000 */
[----:B------:R-:W-:-:S02]  /*39d0*/  LOP3.LUT P5, RZ, R110, 0x2, RZ, 0xc0, !PT ;  /* 0x000000026eff7812 */ /* 0x000fc400078ac0ff */
[----:B-1----:R-:W-:Y:S01]  /*39e0*/  F2FP.BF16.PACK_AB R106, R131, R122 ;  /* 0x0000007a836a723e */ /* 0x002fe200000010ff */
[----:B------:R-:W-:Y:S01]  /*39f0*/  FMUL.FTZ R107, R107, c[0x0][0x1e8] ;  /* 0x00007a006b6b7a20 */ /* 0x000fe20000410000 */
[----:B------:R-:W-:Y:S02]  /*3a00*/  F2FP.BF16.PACK_AB R105, R121, R112 ;  /* 0x000000707969723e */ /* 0x000fe400000010ff */
[----:B------:R-:W-:Y:S02]  /*3a10*/  SEL R147, RZ, 0x1, P2 ;  /* 0x00000001ff937807 */ /* 0x000fe40001000000 */
[----:B------:R-:W-:Y:S01]  /*3a20*/  SEL R150, RZ, 0x1, P1 ;  /* 0x00000001ff967807 */ /* 0x000fe20000800000 */
[----:B--2---:R-:W-:Y:S01]  /*3a30*/  FFMA.FTZ R104, R104, R141, 1.1641532182693481445e-10 ;  /* 0x2f00000068687423 */ /* 0x004fe2000001008d */
[----:B------:R-:W-:Y:S02]  /*3a40*/  SEL R151, RZ, 0x1, P5 ;  /* 0x00000001ff977807 */ /* 0x000fe40002800000 */
[----:B------:R-:W-:-:S02]  /*3a50*/  LOP3.LUT P6, RZ, R110, 0x4, RZ, 0xc0, !PT ;  /* 0x000000046eff7812 */ /* 0x000fc400078cc0ff */
[----:B------:R-:W-:Y:S02]  /*3a60*/  FSETP.GTU.FTZ.AND P4, PT, R104, c[0x0][0x1e4], PT ;  /* 0x0000790068007a0b */ /* 0x000fe40003f9c000 */
[----:B------:R-:W-:Y:S02]  /*3a70*/  @P0 PRMT R104, RZ, 0x7610, R23 ;  /* 0x00007610ff680816 */ /* 0x000fe40000000017 */
[----:B------:R-:W-:Y:S02]  /*3a80*/  FSEL R141, R107, RZ, !P4 ;  /* 0x000000ff6b8d7208 */ /* 0x000fe40006000000 */
[----:B------:R-:W-:Y:S02]  /*3a90*/  SEL R154, RZ, 0x1000000, P4 ;  /* 0x01000000ff9a7807 */ /* 0x000fe40002000000 */
[----:B------:R-:W-:Y:S01]  /*3aa0*/  SEL R153, RZ, 0x1, P3 ;  /* 0x00000001ff997807 */ /* 0x000fe20001800000 */
[----:B------:R-:W-:Y:S01]  /*3ab0*/  @P0 FADD.FTZ R141, R104, R141 ;  /* 0x0000008d688d0221 */ /* 0x000fe20000010000 */
[----:B------:R-:W-:-:S02]  /*3ac0*/  LEA R148, P0, R16, c[0x0][0x188], 0x4 ;  /* 0x0000620010947a11 */ /* 0x000fc400078020ff */
[----:B------:R-:W-:Y:S02]  /*3ad0*/  F2FP.BF16.PACK_AB R104, R111, R17 ;  /* 0x000000116f68723e */ /* 0x000fe400000010ff */
[----:B------:R-:W-:Y:S02]  /*3ae0*/  LEA.HI.X R149, R16, c[0x0][0x18c], RZ, 0x4, P0 ;  /* 0x0000630010957a11 */ /* 0x000fe400000f24ff */
[----:B------:R-:W-:Y:S02]  /*3af0*/  F2FP.BF16.PACK_AB R107, R141, R132 ;  /* 0x000000848d6b723e */ /* 0x000fe400000010ff */
[----:B------:R-:W-:-:S03]  /*3b00*/  LOP3.LUT R152, R152, R154, R155, 0xfe, !PT ;  /* 0x0000009a98987212 */ /* 0x000fc600078efe9b */
[----:B------:R1:W-:Y:S02]  /*3b10*/  STG.E.128 [R148.64], R104 ;  /* 0x0000006894007986 */ /* 0x0003e4000c101d06 */
[----:B-1----:R-:W-:-:S04]  /*3b20*/  IMAD.WIDE.U32 R104, R147, 0x1000000, RZ ;  /* 0x0100000093687825 */ /* 0x002fc800078e00ff */
        /* <DEDUP_REMOVED lines=11> */
.L_x_8583:
[----:B------:R-:W-:Y:S05]  /*3be0*/  BSYNC B0 ;  /* 0x0000000000007941 */ /* 0x000fea0003800000 */
.L_x_8582:
[----:B------:R-:W-:Y:S01]  /*3bf0*/  LOP3.LUT P0, RZ, R110, 0x80, RZ, 0xc0, !PT ;  /* 0x000000806eff7812 */ /* 0x000fe2000780c0ff */
[----:B------:R-:W-:-:S12]  /*3c00*/  BSSY B0, `(.L_x_8640) ;  /* 0x00002d6000007945 */ /* 0x000fd80003800000 */
[----:B------:R-:W-:Y:S05]  /*3c10*/  @!P0 BRA `(.L_x_8641) ;  /* 0x00002d4000008947 */ /* 0x000fea0003800000 */
[----:B------:R-:W-:Y:S01]  /*3c20*/  ISETP.NE.U32.AND P0, PT, RZ, c[0x0][0x180], PT ;  /* 0x00006000ff007a0c */ /* 0x000fe20003f05070 */
[----:B-1----:R-:W-:-:S03]  /*3c30*/  IMAD.MOV.U32 R104, RZ, RZ, 0x10 ;  /* 0x00000010ff687424 */ /* 0x002fc600078e00ff */
        /* <DEDUP_REMOVED lines=18> */
.L_x_8643:
[----:B-1----:R-:W-:Y:S02]  /*3d60*/  IMAD.MOV.U32 R18, RZ, RZ, R5 ;  /* 0x000000ffff127224 */ /* 0x002fe400078e0005 */
.L_x_8644:
[----:B------:R-:W-:Y:S05]  /*3d70*/  BSYNC B1 ;  /* 0x0000000000017941 */ /* 0x000fea0003800000 */
.L_x_8642:
        /* <DEDUP_REMOVED lines=16> */
.L_x_8648:
[----:B------:R-:W-:Y:S05]  /*3e80*/  BSYNC B2 ;  /* 0x0000000000027941 */ /* 0x000fea0003800000 */
.L_x_8647:
        /* <DEDUP_REMOVED lines=44> */
.L_x_8646:
[----:B------:R-:W-:Y:S05]  /*4150*/  BSYNC B1 ;  /* 0x0000000000017941 */ /* 0x000fea0003800000 */
.L_x_8645:
[----:B------:R-:W1:Y:S01]  /*4160*/  I2F.U32 R113, R18 ;  /* 0x0000001200717306 */ /* 0x000e620000201000 */
[----:B------:R-:W-:Y:S01]  /*4170*/  IMAD.MOV.U32 R142, RZ, RZ, 0x2f800000 ;  /* 0x2f800000ff8e7424 */ /* 0x000fe200078e00ff */
[----:B-----5:R-:W-:Y:S01]  /*4180*/  PRMT R123, RZ, 0x5410, R104 ;  /* 0x00005410ff7b7816 */ /* 0x020fe20000000068 */
[----:B------:R-:W-:Y:S01]  /*4190*/  BSSY B1, `(.L_x_8649) ;  /* 0x0000016000017945 */ /* 0x000fe20003800000 */
[----:B------:R-:W-:Y:S02]  /*41a0*/  LOP3.LUT R110, R110, 0xfffffffb, RZ, 0xc0, !PT ;  /* 0xfffffffb6e6e7812 */ /* 0x000fe400078ec0ff */
[----:B------:R-:W-:Y:S01]  /*41b0*/  IADD3 R6, R114, 0x1, RZ ;  /* 0x0000000172067810 */ /* 0x000fe20007ffe0ff */
[----:B------:R-:W-:-:S04]  /*41c0*/  FMUL.FTZ R123, R123, R146 ;  /* 0x000000927b7b7220 */ /* 0x000fc80000410000 */
[----:B------:R-:W-:Y:S02]  /*41d0*/  FMUL.FTZ R123, R123, c[0x0][0x1e8] ;  /* 0x00007a007b7b7a20 */ /* 0x000fe40000410000 */
[----:B-1----:R-:W-:-:S05]  /*41e0*/  FFMA.FTZ R113, R113, R142, 1.1641532182693481445e-10 ;  /* 0x2f00000071717423 */ /* 0x002fca000001008e */
        /* <DEDUP_REMOVED lines=15> */
.L_x_8650:
[----:B------:R-:W-:Y:S02]  /*42e0*/  IMAD.MOV.U32 R113, RZ, RZ, R5 ;  /* 0x000000ffff717224 */ /* 0x000fe400078e0005 */
.L_x_8651:
[----:B------:R-:W-:Y:S05]  /*42f0*/  BSYNC B1 ;  /* 0x0000000000017941 */ /* 0x000fea0003800000 */
.L_x_8649:
        /* <DEDUP_REMOVED lines=16> */
.L_x_8655:
[----:B------:R-:W-:Y:S05]  /*4400*/  BSYNC B2 ;  /* 0x0000000000027941 */ /* 0x000fea0003800000 */
.L_x_8654:
        /* <DEDUP_REMOVED lines=44> */
.L_x_8653:
[----:B------:R-:W-:Y:S05]  /*46d0*/  BSYNC B1 ;  /* 0x0000000000017941 */ /* 0x000fea0003800000 */
.L_x_8652:
[----:B------:R-:W1:Y:S01]  /*46e0*/  I2F.U32 R113, R113 ;  /* 0x0000007100717306 */ /* 0x000e620000201000 */
[----:B------:R-:W-:Y:S01]  /*46f0*/  PRMT R123, RZ, 0x7610, R104 ;  /* 0x00007610ff7b7816 */ /* 0x000fe20000000068 */
[----:B------:R-:W-:Y:S01]  /*4700*/  BSSY B1, `(.L_x_8656) ;  /* 0x0000016000017945 */ /* 0x000fe20003800000 */
[----:B------:R-:W-:-:S03]  /*4710*/  LOP3.LUT R110, R110, 0xfffffffd, RZ, 0xc0, !PT ;  /* 0xfffffffd6e6e7812 */ /* 0x000fc600078ec0ff */
[----:B------:R-:W-:-:S04]  /*4720*/  FMUL.FTZ R123, R123, R146 ;  /* 0x000000927b7b7220 */ /* 0x000fc80000410000 */
[----:B------:R-:W-:Y:S02]  /*4730*/  FMUL.FTZ R123, R123, c[0x0][0x1e8] ;  /* 0x00007a007b7b7a20 */ /* 0x000fe40000410000 */
[----:B-1----:R-:W-:-:S05]  /*4740*/  FFMA.FTZ R104, R113, R142, 1.1641532182693481445e-10 ;  /* 0x2f00000071687423 */ /* 0x002fca000001008e */
        /* <DEDUP_REMOVED lines=16> */
.L_x_8657:
[----:B------:R-:W-:Y:S02]  /*4850*/  MOV R104, R5 ;  /* 0x0000000500687202 */ /* 0x000fe40000000f00 */
.L_x_8658:
[----:B------:R-:W-:Y:S05]  /*4860*/  BSYNC B1 ;  /* 0x0000000000017941 */ /* 0x000fea0003800000 */
.L_x_8656:
        /* <DEDUP_REMOVED lines=16> */
.L_x_8662:
[----:B------:R-:W-:Y:S05]  /*4970*/  BSYNC B2 ;  /* 0x0000000000027941 */ /* 0x000fea0003800000 */
.L_x_8661:
        /* <DEDUP_REMOVED lines=44> */
.L_x_8660:
[----:B------:R-:W-:Y:S05]  /*4c40*/  BSYNC B1 ;  /* 0x0000000000017941 */ /* 0x000fea0003800000 */
.L_x_8659:
[----:B------:R-:W1:Y:S01]  /*4c50*/  I2F.U32 R133, R104 ;  /* 0x0000006800857306 */ /* 0x000e620000201000 */
[----:B------:R-:W-:Y:S01]  /*4c60*/  PRMT R149, RZ, 0x5410, R105 ;  /* 0x00005410ff957816 */ /* 0x000fe20000000069 */
[----:B------:R-:W-:Y:S01]  /*4c70*/  BSSY B1, `(.L_x_8663) ;  /* 0x0000014000017945 */ /* 0x000fe20003800000 */
[C---:B------:R-:W-:Y:S02]  /*4c80*/  ISETP.NE.AND P2, PT, R123.reuse, 0x1, PT ;  /* 0x000000017b00780c */ /* 0x040fe40003f45270 */
[----:B------:R-:W-:Y:S01]  /*4c90*/  IADD3 R6, R123, 0x1, RZ ;  /* 0x000000017b067810 */ /* 0x000fe20007ffe0ff */
[----:B------:R-:W-:-:S04]  /*4ca0*/  FMUL.FTZ R149, R149, R146 ;  /* 0x0000009295957220 */ /* 0x000fc80000410000 */
[----:B------:R-:W-:Y:S02]  /*4cb0*/  FMUL.FTZ R149, R149, c[0x0][0x1e8] ;  /* 0x00007a0095957a20 */ /* 0x000fe40000410000 */
[----:B-1----:R-:W-:-:S05]  /*4cc0*/  FFMA.FTZ R133, R133, R142, 1.1641532182693481445e-10 ;  /* 0x2f00000085857423 */ /* 0x002fca000001008e */
        /* <DEDUP_REMOVED lines=13> */
.L_x_8664:
[----:B------:R-:W-:Y:S02]  /*4da0*/  IMAD.MOV.U32 R104, RZ, RZ, R5 ;  /* 0x000000ffff687224 */ /* 0x000fe400078e0005 */
.L_x_8665:
[----:B------:R-:W-:Y:S05]  /*4db0*/  BSYNC B1 ;  /* 0x0000000000017941 */ /* 0x000fea0003800000 */
.L_x_8663:
        /* <DEDUP_REMOVED lines=16> */
.L_x_8669:
[----:B------:R-:W-:Y:S05]  /*4ec0*/  BSYNC B2 ;  /* 0x0000000000027941 */ /* 0x000fea0003800000 */
.L_x_8668:
        /* <DEDUP_REMOVED lines=44> */
.L_x_8667:
[----:B------:R-:W-:Y:S05]  /*5190*/  BSYNC B1 ;  /* 0x0000000000017941 */ /* 0x000fea0003800000 */
.L_x_8666:
[----:B------:R1:W2:Y:S01]  /*51a0*/  I2F.U32 R123, R104 ;  /* 0x00000068007b7306 */ /* 0x0002a20000201000 */
[----:B------:R-:W-:Y:S01]  /*51b0*/  PRMT R105, RZ, 0x7610, R105 ;  /* 0x00007610ff697816 */ /* 0x000fe20000000069 */
[----:B------:R-:W-:Y:S01]  /*51c0*/  BSSY B1, `(.L_x_8670) ;  /* 0x0000014000017945 */ /* 0x000fe20003800000 */
[----:B------:R-:W-:-:S03]  /*51d0*/  ISETP.NE.AND P3, PT, R6, 0x1, PT ;  /* 0x000000010600780c */ /* 0x000fc60003f65270 */
[----:B------:R-:W-:Y:S01]  /*51e0*/  FMUL.FTZ R105, R105, R146 ;  /* 0x0000009269697220 */ /* 0x000fe20000410000 */
[----:B-1----:R-:W-:-:S03]  /*51f0*/  @P0 PRMT R104, RZ, 0x7610, R21 ;  /* 0x00007610ff680816 */ /* 0x002fc60000000015 */
[----:B------:R-:W-:Y:S02]  /*5200*/  FMUL.FTZ R105, R105, c[0x0][0x1e8] ;  /* 0x00007a0069697a20 */ /* 0x000fe40000410000 */
[----:B--2---:R-:W-:-:S05]  /*5210*/  FFMA.FTZ R123, R123, R142, 1.1641532182693481445e-10 ;  /* 0x2f0000007b7b7423 */ /* 0x004fca000001008e */
        /* <DEDUP_REMOVED lines=13> */
.L_x_8671:
[----:B------:R-:W-:Y:S02]  /*52f0*/  IMAD.MOV.U32 R124, RZ, RZ, R5 ;  /* 0x000000ffff7c7224 */ /* 0x000fe400078e0005 */
.L_x_8672:
[----:B------:R-:W-:Y:S05]  /*5300*/  BSYNC B1 ;  /* 0x0000000000017941 */ /* 0x000fea0003800000 */
.L_x_8670:
        /* <DEDUP_REMOVED lines=16> */
.L_x_8676:
[----:B------:R-:W-:Y:S05]  /*5410*/  BSYNC B2 ;  /* 0x0000000000027941 */ /* 0x000fea0003800000 */
.L_x_8675:
        /* <DEDUP_REMOVED lines=42> */
[----:B------:R-:W-:Y:S01]  /*56c0*/  LOP3.LUT R7, R7, UR26, R4, 0x96, !PT ;  /* 0x0000001a07077c12 */ /* 0x000fe2000f8e9604 */
[----:B------:R-:W-:Y:S02]  /*56d0*/  IMAD.MOV.U32 R4, RZ, RZ, R6 ;  /* 0x000000ffff047224 */ /* 0x000fe400078e0006 */
.L_x_8674:
[----:B------:R-:W-:Y:S05]  /*56e0*/  BSYNC B1 ;  /* 0x0000000000017941 */ /* 0x000fea0003800000 */
.L_x_8673:
        /* <DEDUP_REMOVED lines=21> */
.L_x_8678:
[----:B------:R-:W-:Y:S02]  /*5840*/  MOV R133, R5 ;  /* 0x0000000500857202 */ /* 0x000fe40000000f00 */
.L_x_8679:
[----:B------:R-:W-:Y:S05]  /*5850*/  BSYNC B1 ;  /* 0x0000000000017941 */ /* 0x000fea0003800000 */
.L_x_8677:
        /* <DEDUP_REMOVED lines=16> */
.L_x_8683:
[----:B------:R-:W-:Y:S05]  /*5960*/  BSYNC B2 ;  /* 0x0000000000027941 */ /* 0x000fea0003800000 */
.L_x_8682:
        /* <DEDUP_REMOVED lines=44> */
.L_x_8681:
[----:B------:R-:W-:Y:S05]  /*5c30*/  BSYNC B1 ;  /* 0x0000000000017941 */ /* 0x000fea0003800000 */
.L_x_8680:
[----:B------:R1:W2:Y:S01]  /*5c40*/  I2F.U32 R105, R133 ;  /* 0x0000008500697306 */ /* 0x0002a20000201000 */
[----:B------:R-:W-:Y:S01]  /*5c50*/  ISETP.NE.AND P5, PT, R6, 0x1, PT ;  /* 0x000000010600780c */ /* 0x000fe20003fa5270 */
[----:B------:R-:W-:Y:S01]  /*5c60*/  BSSY B1, `(.L_x_8684) ;  /* 0x0000014000017945 */ /* 0x000fe20003800000 */
[----:B-1----:R-:W-:Y:S02]  /*5c70*/  PRMT R133, RZ, 0x7610, R106 ;  /* 0x00007610ff857816 */ /* 0x002fe4000000006a */
[----:B------:R-:W-:-:S03]  /*5c80*/  @P0 PRMT R106, RZ, 0x7610, R22 ;  /* 0x00007610ff6a0816 */ /* 0x000fc60000000016 */
[----:B------:R-:W-:Y:S02]  /*5c90*/  FMUL.FTZ R104, R133, R146 ;  /* 0x0000009285687220 */ /* 0x000fe40000410000 */
[----:B--2---:R-:W-:Y:S02]  /*5ca0*/  FFMA.FTZ R105, R105, R142, 1.1641532182693481445e-10 ;  /* 0x2f00000069697423 */ /* 0x004fe4000001008e */
[----:B------:R-:W-:-:S03]  /*5cb0*/  FMUL.FTZ R104, R104, c[0x0][0x1e8] ;  /* 0x00007a0068687a20 */ /* 0x000fc60000410000 */
        /* <DEDUP_REMOVED lines=13> */
.L_x_8685:
[----:B------:R-:W-:Y:S02]  /*5d90*/  IMAD.MOV.U32 R106, RZ, RZ, R5 ;  /* 0x000000ffff6a7224 */ /* 0x000fe400078e0005 */
.L_x_8686:
[----:B------:R-:W-:Y:S05]  /*5da0*/  BSYNC B1 ;  /* 0x0000000000017941 */ /* 0x000fea0003800000 */
.L_x_8684:
        /* <DEDUP_REMOVED lines=16> */
.L_x_8690:
[----:B------:R-:W-:Y:S05]  /*5eb0*/  BSYNC B2 ;  /* 0x0000000000027941 */ /* 0x000fea0003800000 */
.L_x_8689:
        /* <DEDUP_REMOVED lines=44> */
.L_x_8688:
[----:B------:R-:W-:Y:S05]  /*6180*/  BSYNC B1 ;  /* 0x0000000000017941 */ /* 0x000fea0003800000 */
.L_x_8687:
        /* <DEDUP_REMOVED lines=21> */
.L_x_8692:
[----:B------:R-:W-:Y:S02]  /*62e0*/  IMAD.MOV.U32 R106, RZ, RZ, R5 ;  /* 0x000000ffff6a7224 */ /* 0x000fe400078e0005 */
.L_x_8693:
[----:B------:R-:W-:Y:S05]  /*62f0*/  BSYNC B1 ;  /* 0x0000000000017941 */ /* 0x000fea0003800000 */
.L_x_8691:
        /* <DEDUP_REMOVED lines=18> */
.L_x_8697:
[----:B------:R-:W-:Y:S05]  /*6420*/  BSYNC B2 ;  /* 0x0000000000027941 */ /* 0x000fea0003800000 */
.L_x_8696:
        /* <DEDUP_REMOVED lines=44> */
.L_x_8695:
[----:B------:R-:W-:Y:S05]  /*66f0*/  BSYNC B1 ;  /* 0x0000000000017941 */ /* 0x000fea0003800000 */
.L_x_8694:
[----:B------:R1:W2:Y:S01]  /*6700*/  I2F.U32 R105, R106 ;  /* 0x0000006a00697306 */ /* 0x0002a20000201000 */
[----:B------:R-:W-:Y:S02]  /*6710*/  PRMT R107, RZ, 0x7610, R107 ;  /* 0x00007610ff6b7816 */ /* 0x000fe4000000006b */
[----:B------:R-:W-:-:S02]  /*6720*/  SEL R154, RZ, 0x100, P4 ;  /* 0x00000100ff9a7807 */ /* 0x000fc40002000000 */
[----:B------:R-:W-:Y:S01]  /*6730*/  SEL R155, RZ, 0x10000, P5 ;  /* 0x00010000ff9b7807 */ /* 0x000fe20002800000 */
[----:B------:R-:W-:Y:S01]  /*6740*/  FMUL.FTZ R107, R107, R146 ;  /* 0x000000926b6b7220 */ /* 0x000fe20000410000 */
[----:B------:R-:W-:Y:S02]  /*6750*/  LOP3.LUT P5, RZ, R110, 0x2, RZ, 0xc0, !PT ;  /* 0x000000026eff7812 */ /* 0x000fe400078ac0ff */
[----:B-1----:R-:W-:Y:S01]  /*6760*/  F2FP.BF16.PACK_AB R106, R133, R124 ;  /* 0x0000007c856a723e */ /* 0x002fe200000010ff */
[----:B------:R-:W-:Y:S01]  /*6770*/  FMUL.FTZ R107, R107, c[0x0][0x1e8] ;  /* 0x00007a006b6b7a20 */ /* 0x000fe20000410000 */
[----:B------:R-:W-:Y:S02]  /*6780*/  F2FP.BF16.PACK_AB R104, R113, R18 ;  /* 0x000000127168723e */ /* 0x000fe400000010ff */
[----:B------:R-:W-:Y:S02]  /*6790*/  SEL R150, RZ, 0x1, P2 ;  /* 0x00000001ff967807 */ /* 0x000fe40001000000 */
[----:B------:R-:W-:Y:S01]  /*67a0*/  SEL R151, RZ, 0x1, P1 ;  /* 0x00000001ff977807 */ /* 0x000fe20000800000 */
[----:B--2---:R-:W-:Y:S01]  /*67b0*/  FFMA.FTZ R105, R105, R142, 1.1641532182693481445e-10 ;  /* 0x2f00000069697423 */ /* 0x004fe2000001008e */
[----:B------:R-:W-:-:S02]  /*67c0*/  SEL R152, RZ, 0x1, P5 ;  /* 0x00000001ff987807 */ /* 0x000fc40002800000 */
[----:B------:R-:W-:Y:S02]  /*67d0*/  SEL R153, RZ, 0x1, P3 ;  /* 0x00000001ff997807 */ /* 0x000fe40001800000 */
        /* <DEDUP_REMOVED lines=24> */
.L_x_8641:
[----:B------:R-:W-:Y:S05]  /*6960*/  BSYNC B0 ;  /* 0x0000000000007941 */ /* 0x000fea0003800000 */
.L_x_8640:
        /* <DEDUP_REMOVED lines=21> */
[----:B------:R-:W-:Y:S01]  /*6ac0*/  MOV R19, R4 ;  /* 0x0000000400137202 */ /* 0x000fe20000000f00 */
[----:B------:R-:W-:Y:S05]  /*6ad0*/  BRA `(.L_x_8702) ;  /* 0x0000001000007947 */ /* 0x000fea0003800000 */
.L_x_8701:
[----:B-1----:R-:W-:Y:S02]  /*6ae0*/  IMAD.MOV.U32 R19, RZ, RZ, R5 ;  /* 0x000000ffff137224 */ /* 0x002fe400078e0005 */
.L_x_8702:
[----:B------:R-:W-:Y:S05]  /*6af0*/  BSYNC B1 ;  /* 0x0000000000017941 */ /* 0x000fea0003800000 */
.L_x_8700:
        /* <DEDUP_REMOVED lines=16> */
.L_x_8706:
[----:B------:R-:W-:Y:S05]  /*6c00*/  BSYNC B2 ;  /* 0x0000000000027941 */ /* 0x000fea0003800000 */
.L_x_8705:
        /* <DEDUP_REMOVED lines=44> */
.L_x_8704:
[----:B------:R-:W-:Y:S05]  /*6ed0*/  BSYNC B1 ;  /* 0x0000000000017941 */ /* 0x000fea0003800000 */
.L_x_8703:
[----:B------:R1:W2:Y:S01]  /*6ee0*/  I2F.U32 R6, R19 ;  /* 0x0000001300067306 */ /* 0x0002a20000201000 */
[----:B------:R-:W-:Y:S01]  /*6ef0*/  IMAD.MOV.U32 R143, RZ, RZ, 0x2f800000 ;  /* 0x2f800000ff8f7424 */ /* 0x000fe200078e00ff */
[----:B------:R-:W-:Y:S01]  /*6f00*/  LOP3.LUT R110, R110, 0xfffffffb, RZ, 0xc0, !PT ;  /* 0xfffffffb6e6e7812 */ /* 0x000fe200078ec0ff */
[----:B------:R-:W-:Y:S01]  /*6f10*/  BSSY B1, `(.L_x_8707) ;  /* 0x0000016000017945 */ /* 0x000fe20003800000 */
[----:B-----5:R-:W-:Y:S02]  /*6f20*/  @P0 PRMT R126, RZ, 0x5410, R20 ;  /* 0x00005410ff7e0816 */ /* 0x020fe40000000014 */
[----:B-1----:R-:W-:-:S05]  /*6f30*/  PRMT R19, RZ, 0x5410, R104 ;  /* 0x00005410ff137816 */ /* 0x002fca0000000068 */
[----:B------:R-:W-:Y:S02]  /*6f40*/  FMUL.FTZ R115, R19, R146 ;  /* 0x0000009213737220 */ /* 0x000fe40000410000 */
[----:B--2---:R-:W-:Y:S02]  /*6f50*/  FFMA.FTZ R6, R6, R143, 1.1641532182693481445e-10 ;  /* 0x2f00000006067423 */ /* 0x004fe4000001008f */
[----:B------:R-:W-:-:S03]  /*6f60*/  FMUL.FTZ R115, R115, c[0x0][0x1e8] ;  /* 0x00007a0073737a20 */ /* 0x000fc60000410000 */
        /* <DEDUP_REMOVED lines=15> */
.L_x_8708:
[----:B------:R-:W-:Y:S02]  /*7060*/  MOV R115, R5 ;  /* 0x0000000500737202 */ /* 0x000fe40000000f00 */
.L_x_8709:
[----:B------:R-:W-:Y:S05]  /*7070*/  BSYNC B1 ;  /* 0x0000000000017941 */ /* 0x000fea0003800000 */
.L_x_8707:
        /* <DEDUP_REMOVED lines=16> */
.L_x_8713:
[----:B------:R-:W-:Y:S05]  /*7180*/  BSYNC B2 ;  /* 0x0000000000027941 */ /* 0x000fea0003800000 */
.L_x_8712:
        /* <DEDUP_REMOVED lines=44> */
.L_x_8711:
[----:B------:R-:W-:Y:S05]  /*7450*/  BSYNC B1 ;  /* 0x0000000000017941 */ /* 0x000fea0003800000 */
.L_x_8710:
        /* <DEDUP_REMOVED lines=23> */
.L_x_8715:
[----:B------:R-:W-:Y:S02]  /*75d0*/  IMAD.MOV.U32 R104, RZ, RZ, R5 ;  /* 0x000000ffff687224 */ /* 0x000fe400078e0005 */
.L_x_8716:
[----:B------:R-:W-:Y:S05]  /*75e0*/  BSYNC B1 ;  /* 0x0000000000017941 */ /* 0x000fea0003800000 */
.L_x_8714:
        /* <DEDUP_REMOVED lines=16> */
.L_x_8720:
[----:B------:R-:W-:Y:S05]  /*76f0*/  BSYNC B2 ;  /* 0x0000000000027941 */ /* 0x000fea0003800000 */
.L_x_8719:
        /* <DEDUP_REMOVED lines=44> */
.L_x_8718:
[----:B------:R-:W-:Y:S05]  /*79c0*/  BSYNC B1 ;  /* 0x0000000000017941 */ /* 0x000fea0003800000 */
.L_x_8717:
        /* <DEDUP_REMOVED lines=21> */
.L_x_8722:
[----:B------:R-:W-:Y:S02]  /*7b20*/  IMAD.MOV.U32 R104, RZ, RZ, R5 ;  /* 0x000000ffff687224 */ /* 0x000fe400078e0005 */
.L_x_8723:
[----:B------:R-:W-:Y:S05]  /*7b30*/  BSYNC B1 ;  /* 0x0000000000017941 */ /* 0x000fea0003800000 */
.L_x_8721:
        /* <DEDUP_REMOVED lines=16> */
.L_x_8727:
[----:B------:R-:W-:Y:S05]  /*7c40*/  BSYNC B2 ;  /* 0x0000000000027941 */ /* 0x000fea0003800000 */
.L_x_8726:
        /* <DEDUP_REMOVED lines=44> */
.L_x_8725:
[----:B------:R-:W-:Y:S05]  /*7f10*/  BSYNC B1 ;  /* 0x0000000000017941 */ /* 0x000fea0003800000 */
.L_x_8724:
        /* <DEDUP_REMOVED lines=21> */
.L_x_8729:
[----:B------:R-:W-:Y:S02]  /*8070*/  MOV R126, R5 ;  /* 0x00000005007e7202 */ /* 0x000fe40000000f00 */
.L_x_8730:
[----:B------:R-:W-:Y:S05]  /*8080*/  BSYNC B1 ;  /* 0x0000000000017941 */ /* 0x000fea0003800000 */
.L_x_8728:
        /* <DEDUP_REMOVED lines=16> */
.L_x_8734:
[----:B------:R-:W-:Y:S05]  /*8190*/  BSYNC B2 ;  /* 0x0000000000027941 */ /* 0x000fea0003800000 */
.L_x_8733:
        /* <DEDUP_REMOVED lines=44> */
.L_x_8732:
[----:B------:R-:W-:Y:S05]  /*8460*/  BSYNC B1 ;  /* 0x0000000000017941 */ /* 0x000fea0003800000 */
.L_x_8731:
        /* <DEDUP_REMOVED lines=21> */
.L_x_8736:
[----:B------:R-:W-:Y:S02]  /*85c0*/  MOV R135, R5 ;  /* 0x0000000500877202 */ /* 0x000fe40000000f00 */
.L_x_8737:
[----:B------:R-:W-:Y:S05]  /*85d0*/  BSYNC B1 ;  /* 0x0000000000017941 */ /* 0x000fea0003800000 */
.L_x_8735:
        /* <DEDUP_REMOVED lines=16> */
.L_x_8741:
[----:B------:R-:W-:Y:S05]  /*86e0*/  BSYNC B2 ;  /* 0x0000000000027941 */ /* 0x000fea0003800000 */
.L_x_8740:
        /* <DEDUP_REMOVED lines=44> */
.L_x_8739:
[----:B------:R-:W-:Y:S05]  /*89b0*/  BSYNC B1 ;  /* 0x0000000000017941 */ /* 0x000fea0003800000 */
.L_x_8738:
[----:B------:R-:W1:Y:S01]  /*89c0*/  I2F.U32 R104, R135 ;  /* 0x0000008700687306 */ /* 0x000e620000201000 */
[----:B------:R-:W-:Y:S01]  /*89d0*/  PRMT R105, RZ, 0x7610, R106 ;  /* 0x00007610ff697816 */ /* 0x000fe2000000006a */
[----:B------:R-:W-:Y:S01]  /*89e0*/  BSSY B1, `(.L_x_8742) ;  /* 0x0000014000017945 */ /* 0x000fe20003800000 */
[----:B------:R-:W-:Y:S02]  /*89f0*/  ISETP.NE.AND P5, PT, R6, 0x1, PT ;  /* 0x000000010600780c */ /* 0x000fe40003fa5270 */
[----:B------:R-:W-:Y:S01]  /*8a00*/  @P0 PRMT R106, RZ, 0x7610, R22 ;  /* 0x00007610ff6a0816 */ /* 0x000fe20000000016 */
[----:B------:R-:W-:-:S04]  /*8a10*/  FMUL.FTZ R105, R105, R146 ;  /* 0x0000009269697220 */ /* 0x000fc80000410000 */
[----:B------:R-:W-:Y:S02]  /*8a20*/  FMUL.FTZ R105, R105, c[0x0][0x1e8] ;  /* 0x00007a0069697a20 */ /* 0x000fe40000410000 */
[----:B-1----:R-:W-:-:S05]  /*8a30*/  FFMA.FTZ R104, R104, R143, 1.1641532182693481445e-10 ;  /* 0x2f00000068687423 */ /* 0x002fca000001008f */
        /* <DEDUP_REMOVED lines=13> */
.L_x_8743:
[----:B------:R-:W-:Y:S02]  /*8b10*/  MOV R106, R5 ;  /* 0x00000005006a7202 */ /* 0x000fe40000000f00 */
.L_x_8744:
[----:B------:R-:W-:Y:S05]  /*8b20*/  BSYNC B1 ;  /* 0x0000000000017941 */ /* 0x000fea0003800000 */
.L_x_8742:
        /* <DEDUP_REMOVED lines=16> */
.L_x_8748:
[----:B------:R-:W-:Y:S05]  /*8c30*/  BSYNC B2 ;  /* 0x0000000000027941 */ /* 0x000fea0003800000 */
.L_x_8747:
        /* <DEDUP_REMOVED lines=44> */
.L_x_8746:
[----:B------:R-:W-:Y:S05]  /*8f00*/  BSYNC B1 ;  /* 0x0000000000017941 */ /* 0x000fea0003800000 */
.L_x_8745:
        /* <DEDUP_REMOVED lines=21> */
.L_x_8750:
[----:B------:R-:W-:Y:S02]  /*9060*/  MOV R106, R5 ;  /* 0x00000005006a7202 */ /* 0x000fe40000000f00 */
.L_x_8751:
[----:B------:R-:W-:Y:S05]  /*9070*/  BSYNC B1 ;  /* 0x0000000000017941 */ /* 0x000fea0003800000 */
.L_x_8749:
        /* <DEDUP_REMOVED lines=18> */
.L_x_8755:
[----:B------:R-:W-:Y:S05]  /*91a0*/  BSYNC B2 ;  /* 0x0000000000027941 */ /* 0x000fea0003800000 */
.L_x_8754:
        /* <DEDUP_REMOVED lines=44> */
.L_x_8753:
[----:B------:R-:W-:Y:S05]  /*9470*/  BSYNC B1 ;  /* 0x0000000000017941 */ /* 0x000fea0003800000 */
.L_x_8752:
        /* <DEDUP_REMOVED lines=38> */
.L_x_8699:
[----:B------:R-:W-:Y:S05]  /*96e0*/  BSYNC B0 ;  /* 0x0000000000007941 */ /* 0x000fea0003800000 */
.L_x_8698:
        /* <DEDUP_REMOVED lines=23> */
.L_x_8759:
[----:B-1----:R-:W-:Y:S02]  /*9860*/  IMAD.MOV.U32 R108, RZ, RZ, R5 ;  /* 0x000000ffff6c7224 */ /* 0x002fe400078e0005 */
.L_x_8760:
[----:B------:R-:W-:Y:S05]  /*9870*/  BSYNC B1 ;  /* 0x0000000000017941 */ /* 0x000fea0003800000 */
.L_x_8758:
        /* <DEDUP_REMOVED lines=16> */
.L_x_8764:
[----:B------:R-:W-:Y:S05]  /*9980*/  BSYNC B2 ;  /* 0x0000000000027941 */ /* 0x000fea0003800000 */
.L_x_8763:
        /* <DEDUP_REMOVED lines=44> */
.L_x_8762:
[----:B------:R-:W-:Y:S05]  /*9c50*/  BSYNC B1 ;  /* 0x0000000000017941 */ /* 0x000fea0003800000 */
.L_x_8761:
[----:B------:R-:W1:Y:S01]  /*9c60*/  I2F.U32 R117, R108 ;  /* 0x0000006c00757306 */ /* 0x000e620000201000 */
[----:B------:R-:W-:Y:S01]  /*9c70*/  IMAD.MOV.U32 R144, RZ, RZ, 0x2f800000 ;  /* 0x2f800000ff907424 */ /* 0x000fe200078e00ff */
[----:B-----5:R-:W-:Y:S01]  /*9c80*/  PRMT R127, RZ, 0x5410, R104 ;  /* 0x00005410ff7f7816 */ /* 0x020fe20000000068 */
[----:B------:R-:W-:Y:S01]  /*9c90*/  BSSY B1, `(.L_x_8765) ;  /* 0x0000016000017945 */ /* 0x000fe20003800000 */
[----:B------:R-:W-:-:S02]  /*9ca0*/  LOP3.LUT R110, R110, 0xfffffffb, RZ, 0xc0, !PT ;  /* 0xfffffffb6e6e7812 */ /* 0x000fc400078ec0ff */
        /* <DEDUP_REMOVED lines=19> */
.L_x_8766:
[----:B------:R-:W-:Y:S02]  /*9de0*/  IMAD.MOV.U32 R117, RZ, RZ, R5 ;  /* 0x000000ffff757224 */ /* 0x000fe400078e0005 */
.L_x_8767:
[----:B------:R-:W-:Y:S05]  /*9df0*/  BSYNC B1 ;  /* 0x0000000000017941 */ /* 0x000fea0003800000 */
.L_x_8765:
        /* <DEDUP_REMOVED lines=16> */
.L_x_8771:
[----:B------:R-:W-:Y:S05]  /*9f00*/  BSYNC B2 ;  /* 0x0000000000027941 */ /* 0x000fea0003800000 */
.L_x_8770:
        /* <DEDUP_REMOVED lines=44> */
.L_x_8769:
[----:B------:R-:W-:Y:S05]  /*a1d0*/  BSYNC B1 ;  /* 0x0000000000017941 */ /* 0x000fea0003800000 */
.L_x_8768:
        /* <DEDUP_REMOVED lines=23> */
.L_x_8773:
[----:B------:R-:W-:Y:S02]  /*a350*/  IMAD.MOV.U32 R104, RZ, RZ, R5 ;  /* 0x000000ffff687224 */ /* 0x000fe400078e0005 */
.L_x_8774:
[----:B------:R-:W-:Y:S05]  /*a360*/  BSYNC B1 ;  /* 0x0000000000017941 */ /* 0x000fea0003800000 */
.L_x_8772:
        /* <DEDUP_REMOVED lines=16> */
.L_x_8778:
[----:B------:R-:W-:Y:S05]  /*a470*/  BSYNC B2 ;  /* 0x0000000000027941 */ /* 0x000fea0003800000 */
.L_x_8777:
        /* <DEDUP_REMOVED lines=44> */
.L_x_8776:
[----:B------:R-:W-:Y:S05]  /*a740*/  BSYNC B1 ;  /* 0x0000000000017941 */ /* 0x000fea0003800000 */
.L_x_8775:
        /* <DEDUP_REMOVED lines=21> */
.L_x_8780:
[----:B------:R-:W-:Y:S02]  /*a8a0*/  IMAD.MOV.U32 R104, RZ, RZ, R5 ;  /* 0x000000ffff687224 */ /* 0x000fe400078e0005 */
.L_x_8781:
[----:B------:R-:W-:Y:S05]  /*a8b0*/  BSYNC B1 ;  /* 0x0000000000017941 */ /* 0x000fea0003800000 */
.L_x_8779:
        /* <DEDUP_REMOVED lines=16> */
.L_x_8785:
[----:B------:R-:W-:Y:S05]  /*a9c0*/  BSYNC B2 ;  /* 0x0000000000027941 */ /* 0x000fea0003800000 */
.L_x_8784:
        /* <DEDUP_REMOVED lines=44> */
.L_x_8783:
[----:B------:R-:W-:Y:S05]  /*ac90*/  BSYNC B1 ;  /* 0x0000000000017941 */ /* 0x000fea0003800000 */
.L_x_8782:
        /* <DEDUP_REMOVED lines=21> */
.L_x_8787:
[----:B------:R-:W-:Y:S02]  /*adf0*/  IMAD.MOV.U32 R128, RZ, RZ, R5 ;  /* 0x000000ffff807224 */ /* 0x000fe400078e0005 */
.L_x_8788:
[----:B------:R-:W-:Y:S05]  /*ae00*/  BSYNC B1 ;  /* 0x0000000000017941 */ /* 0x000fea0003800000 */
.L_x_8786:
        /* <DEDUP_REMOVED lines=16> */
.L_x_8792:
[----:B------:R-:W-:Y:S05]  /*af10*/  BSYNC B2 ;  /* 0x0000000000027941 */ /* 0x000fea0003800000 */
.L_x_8791:
        /* <DEDUP_REMOVED lines=44> */
.L_x_8790:
[----:B------:R-:W-:Y:S05]  /*b1e0*/  BSYNC B1 ;  /* 0x0000000000017941 */ /* 0x000fea0003800000 */
.L_x_8789:
        /* <DEDUP_REMOVED lines=21> */
.L_x_8794:
[----:B------:R-:W-:Y:S02]  /*b340*/  IMAD.MOV.U32 R137, RZ, RZ, R5 ;  /* 0x000000ffff897224 */ /* 0x000fe400078e0005 */
.L_x_8795:
[----:B------:R-:W-:Y:S05]  /*b350*/  BSYNC B1 ;  /* 0x0000000000017941 */ /* 0x000fea0003800000 */
.L_x_8793:
        /* <DEDUP_REMOVED lines=16> */
.L_x_8799:
[----:B------:R-:W-:Y:S05]  /*b460*/  BSYNC B2 ;  /* 0x0000000000027941 */ /* 0x000fea0003800000 */
.L_x_8798:
        /* <DEDUP_REMOVED lines=44> */
.L_x_8797:
[----:B------:R-:W-:Y:S05]  /*b730*/  BSYNC B1 ;  /* 0x0000000000017941 */ /* 0x000fea0003800000 */
.L_x_8796:
        /* <DEDUP_REMOVED lines=21> */
.L_x_8801:
[----:B------:R-:W-:Y:S02]  /*b890*/  IMAD.MOV.U32 R106, RZ, RZ, R5 ;  /* 0x000000ffff6a7224 */ /* 0x000fe400078e0005 */
.L_x_8802:
[----:B------:R-:W-:Y:S05]  /*b8a0*/  BSYNC B1 ;  /* 0x0000000000017941 */ /* 0x000fea0003800000 */
.L_x_8800:
        /* <DEDUP_REMOVED lines=16> */
.L_x_8806:
[----:B------:R-:W-:Y:S05]  /*b9b0*/  BSYNC B2 ;  /* 0x0000000000027941 */ /* 0x000fea0003800000 */
.L_x_8805:
        /* <DEDUP_REMOVED lines=44> */
.L_x_8804:
[----:B------:R-:W-:Y:S05]  /*bc80*/  BSYNC B1 ;  /* 0x0000000000017941 */ /* 0x000fea0003800000 */
.L_x_8803:
        /* <DEDUP_REMOVED lines=21> */
.L_x_8808:
[----:B------:R-:W-:Y:S02]  /*bde0*/  IMAD.MOV.U32 R106, RZ, RZ, R5 ;  /* 0x000000ffff6a7224 */ /* 0x000fe400078e0005 */
.L_x_8809:
[----:B------:R-:W-:Y:S05]  /*bdf0*/  BSYNC B1 ;  /* 0x0000000000017941 */ /* 0x000fea0003800000 */
.L_x_8807:
        /* <DEDUP_REMOVED lines=18> */
.L_x_8813:
[----:B------:R-:W-:Y:S05]  /*bf20*/  BSYNC B2 ;  /* 0x0000000000027941 */ /* 0x000fea0003800000 */
.L_x_8812:
        /* <DEDUP_REMOVED lines=44> */
.L_x_8811:
[----:B------:R-:W-:Y:S05]  /*c1f0*/  BSYNC B1 ;  /* 0x0000000000017941 */ /* 0x000fea0003800000 */
.L_x_8810:
        /* <DEDUP_REMOVED lines=38> */
.L_x_8757:
[----:B------:R-:W-:Y:S05]  /*c460*/  BSYNC B0 ;  /* 0x0000000000007941 */ /* 0x000fea0003800000 */
.L_x_8756:
        /* <DEDUP_REMOVED lines=23> */
.L_x_8817:
[----:B-1----:R-:W-:Y:S02]  /*c5e0*/  IMAD.MOV.U32 R109, RZ, RZ, R5 ;  /* 0x000000ffff6d7224 */ /* 0x002fe400078e0005 */
.L_x_8818:
[----:B------:R-:W-:Y:S05]  /*c5f0*/  BSYNC B1 ;  /* 0x0000000000017941 */ /* 0x000fea0003800000 */
.L_x_8816:
        /* <DEDUP_REMOVED lines=16> */
.L_x_8822:
[----:B------:R-:W-:Y:S05]  /*c700*/  BSYNC B2 ;  /* 0x0000000000027941 */ /* 0x000fea0003800000 */
.L_x_8821:
        /* <DEDUP_REMOVED lines=44> */
.L_x_8820:
[----:B------:R-:W-:Y:S05]  /*c9d0*/  BSYNC B1 ;  /* 0x0000000000017941 */ /* 0x000fea0003800000 */
.L_x_8819:
[----:B------:R1:W2:Y:S01]  /*c9e0*/  I2F.U32 R6, R109 ;  /* 0x0000006d00067306 */ /* 0x0002a20000201000 */
[----:B------:R-:W-:Y:S01]  /*c9f0*/  HFMA2.MMA R145, -RZ, RZ, 0.1171875, 0 ;  /* 0x2f800000ff917435 */ /* 0x000fe200000001ff */
        /* <DEDUP_REMOVED lines=22> */
.L_x_8824:
[----:B------:R-:W-:Y:S02]  /*cb60*/  IMAD.MOV.U32 R119, RZ, RZ, R5 ;  /* 0x000000ffff777224 */ /* 0x000fe400078e0005 */
.L_x_8825:
[----:B------:R-:W-:Y:S05]  /*cb70*/  BSYNC B1 ;  /* 0x0000000000017941 */ /* 0x000fea0003800000 */
.L_x_8823:
        /* <DEDUP_REMOVED lines=16> */
.L_x_8829:
[----:B------:R-:W-:Y:S05]  /*cc80*/  BSYNC B2 ;  /* 0x0000000000027941 */ /* 0x000fea0003800000 */
.L_x_8828:
        /* <DEDUP_REMOVED lines=44> */
.L_x_8827:
[----:B------:R-:W-:Y:S05]  /*cf50*/  BSYNC B1 ;  /* 0x0000000000017941 */ /* 0x000fea0003800000 */
.L_x_8826:
        /* <DEDUP_REMOVED lines=23> */
.L_x_8831:
[----:B------:R-:W-:Y:S02]  /*d0d0*/  IMAD.MOV.U32 R104, RZ, RZ, R5 ;  /* 0x000000ffff687224 */ /* 0x000fe400078e0005 */
.L_x_8832:
[----:B------:R-:W-:Y:S05]  /*d0e0*/  BSYNC B1 ;  /* 0x0000000000017941 */ /* 0x000fea0003800000 */
.L_x_8830:
        /* <DEDUP_REMOVED lines=16> */
.L_x_8836:
[----:B------:R-:W-:Y:S05]  /*d1f0*/  BSYNC B2 ;  /* 0x0000000000027941 */ /* 0x000fea0003800000 */
.L_x_8835:
        /* <DEDUP_REMOVED lines=44> */
.L_x_8834:
[----:B------:R-:W-:Y:S05]  /*d4c0*/  BSYNC B1 ;  /* 0x0000000000017941 */ /* 0x000fea0003800000 */
.L_x_8833:
        /* <DEDUP_REMOVED lines=21> */
.L_x_8838:
[----:B------:R-:W-:Y:S02]  /*d620*/  IMAD.MOV.U32 R104, RZ, RZ, R5 ;  /* 0x000000ffff687224 */ /* 0x000fe400078e0005 */
.L_x_8839:
[----:B------:R-:W-:Y:S05]  /*d630*/  BSYNC B1 ;  /* 0x0000000000017941 */ /* 0x000fea0003800000 */
.L_x_8837:
        /* <DEDUP_REMOVED lines=16> */
.L_x_8843:
[----:B------:R-:W-:Y:S05]  /*d740*/  BSYNC B2 ;  /* 0x0000000000027941 */ /* 0x000fea0003800000 */
.L_x_8842:
        /* <DEDUP_REMOVED lines=44> */
.L_x_8841:
[----:B------:R-:W-:Y:S05]  /*da10*/  BSYNC B1 ;  /* 0x0000000000017941 */ /* 0x000fea0003800000 */
.L_x_8840:
        /* <DEDUP_REMOVED lines=21> */
.L_x_8845:
[----:B------:R-:W-:Y:S02]  /*db70*/  IMAD.MOV.U32 R130, RZ, RZ, R5 ;  /* 0x000000ffff827224 */ /* 0x000fe400078e0005 */
.L_x_8846:
[----:B------:R-:W-:Y:S05]  /*db80*/  BSYNC B1 ;  /* 0x0000000000017941 */ /* 0x000fea0003800000 */
.L_x_8844:
        /* <DEDUP_REMOVED lines=16> */
.L_x_8850:
[----:B------:R-:W-:Y:S05]  /*dc90*/  BSYNC B2 ;  /* 0x0000000000027941 */ /* 0x000fea0003800000 */
.L_x_8849:
        /* <DEDUP_REMOVED lines=44> */
.L_x_8848:
[----:B------:R-:W-:Y:S05]  /*df60*/  BSYNC B1 ;  /* 0x0000000000017941 */ /* 0x000fea0003800000 */
.L_x_8847:
        /* <DEDUP_REMOVED lines=21> */
.L_x_8852:
[----:B------:R-:W-:Y:S02]  /*e0c0*/  IMAD.MOV.U32 R139, RZ, RZ, R5 ;  /* 0x000000ffff8b7224 */ /* 0x000fe400078e0005 */
.L_x_8853:
[----:B------:R-:W-:Y:S05]  /*e0d0*/  BSYNC B1 ;  /* 0x0000000000017941 */ /* 0x000fea0003800000 */
.L_x_8851:
        /* <DEDUP_REMOVED lines=16> */
.L_x_8857:
[----:B------:R-:W-:Y:S05]  /*e1e0*/  BSYNC B2 ;  /* 0x0000000000027941 */ /* 0x000fea0003800000 */
.L_x_8856:
        /* <DEDUP_REMOVED lines=44> */
.L_x_8855:
[----:B------:R-:W-:Y:S05]  /*e4b0*/  BSYNC B1 ;  /* 0x0000000000017941 */ /* 0x000fea0003800000 */
.L_x_8854:
        /* <DEDUP_REMOVED lines=21> */
.L_x_8859:
[----:B------:R-:W-:Y:S02]  /*e610*/  IMAD.MOV.U32 R106, RZ, RZ, R5 ;  /* 0x000000ffff6a7224 */ /* 0x000fe400078e0005 */
.L_x_8860:
[----:B------:R-:W-:Y:S05]  /*e620*/  BSYNC B1 ;  /* 0x0000000000017941 */ /* 0x000fea0003800000 */
.L_x_8858:
        /* <DEDUP_REMOVED lines=16> */
.L_x_8864:
[----:B------:R-:W-:Y:S05]  /*e730*/  BSYNC B2 ;  /* 0x0000000000027941 */ /* 0x000fea0003800000 */
.L_x_8863:
        /* <DEDUP_REMOVED lines=42> */
[----:B------:R-:W-:Y:S01]  /*e9e0*/  LOP3.LUT R7, R7, UR26, R4, 0x96, !PT ;  /* 0x0000001a07077c12 */ /* 0x000fe2000f8e9604 */
[----:B------:R-:W-:-:S04]  /*e9f0*/  IMAD.MOV.U32 R4, RZ, RZ, R6 ;  /* 0x000000ffff047224 */ /* 0x000fc800078e0006 */
.L_x_8862:
[----:B------:R-:W-:Y:S05]  /*ea00*/  BSYNC B1 ;  /* 0x0000000000017941 */ /* 0x000fea0003800000 */
.L_x_8861:
        /* <DEDUP_REMOVED lines=21> */
.L_x_8866:
[----:B------:R-:W-:Y:S02]  /*eb60*/  IMAD.MOV.U32 R106, RZ, RZ, R5 ;  /* 0x000000ffff6a7224 */ /* 0x000fe400078e0005 */
.L_x_8867:
[----:B------:R-:W-:Y:S05]  /*eb70*/  BSYNC B1 ;  /* 0x0000000000017941 */ /* 0x000fea0003800000 */
.L_x_8865:
        /* <DEDUP_REMOVED lines=18> */
.L_x_8871:
[----:B------:R-:W-:Y:S05]  /*eca0*/  BSYNC B2 ;  /* 0x0000000000027941 */ /* 0x000fea0003800000 */
.L_x_8870:
        /* <DEDUP_REMOVED lines=44> */
.L_x_8869:
[----:B------:R-:W-:Y:S05]  /*ef70*/  BSYNC B1 ;  /* 0x0000000000017941 */ /* 0x000fea0003800000 */
.L_x_8868:
[----:B------:R-:W1:Y:S01]  /*ef80*/  I2F.U32 R104, R106 ;  /* 0x0000006a00687306 */ /* 0x000e620000201000 */
[----:B------:R-:W-:Y:S02]  /*ef90*/  PRMT R107, RZ, 0x7610, R107 ;  /* 0x00007610ff6b7816 */ /* 0x000fe4000000006b */
[----:B------:R-:W-:Y:S02]  /*efa0*/  SEL R152, RZ, 0x10000, P5 ;  /* 0x00010000ff987807 */ /* 0x000fe40002800000 */
[----:B------:R-:W-:Y:S01]  /*efb0*/  SEL R105, RZ, 0x1, P1 ;  /* 0x00000001ff697807 */ /* 0x000fe20000800000 */
[----:B------:R-:W-:Y:S01]  /*efc0*/  FMUL.FTZ R107, R107, R146 ;  /* 0x000000926b6b7220 */ /* 0x000fe20000410000 */
[----:B------:R-:W-:-:S02]  /*efd0*/  LOP3.LUT P5, RZ, R110, 0x2, RZ, 0xc0, !PT ;  /* 0x000000026eff7812 */ /* 0x000fc400078ac0ff */
[----:B------:R-:W-:Y:S01]  /*efe0*/  SEL R149, RZ, 0x100, P4 ;  /* 0x00000100ff957807 */ /* 0x000fe20002000000 */
[----:B------:R-:W-:Y:S01]  /*eff0*/  FMUL.FTZ R107, R107, c[0x0][0x1e8] ;  /* 0x00007a006b6b7a20 */ /* 0x000fe20000410000 */
[----:B------:R-:W-:Y:S02]  /*f000*/  SEL R148, RZ, 0x1, P2 ;  /* 0x00000001ff947807 */ /* 0x000fe40001000000 */
[----:B------:R-:W-:Y:S02]  /*f010*/  SEL R150, RZ, 0x1, P5 ;  /* 0x00000001ff967807 */ /* 0x000fe40002800000 */
[----:B------:R-:W-:Y:S01]  /*f020*/  SEL R151, RZ, 0x1, P3 ;  /* 0x00000001ff977807 */ /* 0x000fe20001800000 */
[----:B-1----:R-:W-:Y:S01]  /*f030*/  FFMA.FTZ R104, R104, R145, 1.1641532182693481445e-10 ;  /* 0x2f00000068687423 */ /* 0x002fe20000010091 */
        /* <DEDUP_REMOVED lines=25> */
.L_x_8815:
[----:B------:R-:W-:Y:S05]  /*f1d0*/  BSYNC B0 ;  /* 0x0000000000007941 */ /* 0x000fea0003800000 */
.L_x_8814:
[----:B-1----:R-:W-:Y:S01]  /*f1e0*/  FADD.FTZ R104, RZ, R17 ;  /* 0x00000011ff687221 */ /* 0x002fe20000010000 */
        /* <DEDUP_REMOVED lines=51> */
.L_x_8886:
[----:B--2---:R-:W-:Y:S01]  /*f520*/  FADD.FTZ R105, R104, R105 ;  /* 0x0000006968697221 */ /* 0x004fe20000010000 */
[----:B------:R-:W-:Y:S05]  /*f530*/  BRA.DIV ~URZ, `(.L_x_8873) ;  /* 0x000016727f007947 */ /* 0x000fea000b800000 */
[----:B-1----:R-:W1:Y:S01]  /*f540*/  SHFL.BFLY PT, R104, R105, 0x2, 0x1f ;  /* 0x0c401f0069687f89 */ /* 0x002e6200000e0000 */
[----:B------:R-:W-:Y:S01]  /*f550*/  LOP3.LUT P4, RZ, R110, 0x8, RZ, 0xc0, !PT ;  /* 0x000000086eff7812 */ /* 0x000fe2000788c0ff */
        /* <DEDUP_REMOVED lines=98> */
.L_x_8887:
        /* <DEDUP_REMOVED lines=68> */
[--C-:B0-----:R-:W-:Y:S01]  /*ffc0*/  FADD.FTZ R104, R17, -R148.reuse ;  /* 0x8000009411687221 */ /* 0x101fe20000010000 */
[----:B------:R-:W-:Y:S01]  /*ffd0*/  HFMA2.MMA R151, -RZ, RZ, 0, 9.5367431640625e-07 ;  /* 0x00000010ff977435 */ /* 0x000fe200000001ff */
[----:B------:R-:W-:-:S02]  /*ffe0*/  FADD.FTZ R106, R111, -R148 ;  /* 0x800000946f6a7221 */ /* 0x000fc40000010000 */
[C---:B------:R-:W-:Y:S02]  /*fff0*/  FMUL.FTZ R105, R149.reuse, R104 ;  /* 0x0000006895697220 */ /* 0x040fe40000410000 */
[----:B------:R-:W-:Y:S02]  /*10000*/  FMUL.FTZ R106, R149, R106 ;  /* 0x0000006a956a7220 */ /* 0x000fe40000410000 */
[----:B-----5:R-:W-:Y:S02]  /*10010*/  FFMA.FTZ R104, R92, R105, R100 ;  /* 0x000000695c687223 */ /* 0x020fe40000010064 */
[----:B------:R-:W-:Y:S02]  /*10020*/  FFMA.FTZ R105, R93, R106, R101 ;  /* 0x0000006a5d697223 */ /* 0x000fe40000010065 */
[--C-:B------:R-:W-:Y:S02]  /*10030*/  FADD.FTZ R150, R122, -R148.reuse ;  /* 0x800000947a967221 */ /* 0x100fe40000010000 */
[--C-:B------:R-:W-:Y:S01]  /*10040*/  FADD.FTZ R152, R131, -R148.reuse ;  /* 0x8000009483987221 */ /* 0x100fe20000010000 */
[----:B------:R-:W-:Y:S01]  /*10050*/  F2FP.BF16.PACK_AB R104, R105, R104 ;  /* 0x000000686968723e */ /* 0x000fe200000010ff */
[----:B------:R-:W-:-:S02]  /*10060*/  FADD.FTZ R106, R112, -R148 ;  /* 0x80000094706a7221 */ /* 0x000fc40000010000 */
[--C-:B------:R-:W-:Y:S02]  /*10070*/  FADD.FTZ R146, R121, -R148.reuse ;  /* 0x8000009479927221 */ /* 0x100fe40000010000 */
[--C-:B------:R-:W-:Y:S02]  /*10080*/  FADD.FTZ R154, R132, -R148.reuse ;  /* 0x80000094849a7221 */ /* 0x100fe40000010000 */
[----:B------:R-:W-:Y:S02]  /*10090*/  FADD.FTZ R156, R141, -R148 ;  /* 0x800000948d9c7221 */ /* 0x000fe40000010000 */
        /* <DEDUP_REMOVED lines=13> */
[----:B------:R-:W-:-:S04]  /*10170*/  F2FP.BF16.PACK_AB R105, R146, R105 ;  /* 0x000000699269723e */ /* 0x000fc800000010ff */
[----:B------:R-:W-:Y:S01]  /*10180*/  F2FP.BF16.PACK_AB R107, R156, R147 ;  /* 0x000000939c6b723e */ /* 0x000fe200000010ff */
[C---:B------:R-:W-:Y:S01]  /*10190*/  IMAD.WIDE.U32 R146, R16.reuse, R151, c[0x0][0x208] ;  /* 0x0000820010927625 */ /* 0x040fe200078e0097 */
[----:B------:R-:W-:-:S04]  /*101a0*/  IADD3 R16, R16, 0x80, RZ ;  /* 0x0000008010107810 */ /* 0x000fc80007ffe0ff */
[----:B------:R0:W-:Y:S03]  /*101b0*/  STG.E.128 [R146.64], R104 ;  /* 0x0000006892007986 */ /* 0x0001e6000c101d06 */
.L_x_8875:
[----:B------:R-:W-:Y:S05]  /*101c0*/  BSYNC B0 ;  /* 0x0000000000007941 */ /* 0x000fea0003800000 */
.L_x_8874:
[----:B------:R-:W-:Y:S01]  /*101d0*/  LOP3.LUT P0, RZ, R110, 0x80, RZ, 0xc0, !PT ;  /* 0x000000806eff7812 */ /* 0x000fe2000780c0ff */
[----:B------:R-:W-:-:S12]  /*101e0*/  BSSY B0, `(.L_x_8876) ;  /* 0x0000022000007945 */ /* 0x000fd80003800000 */
[----:B------:R-:W-:Y:S05]  /*101f0*/  @!P0 BRA `(.L_x_8877) ;  /* 0x0000020000008947 */ /* 0x000fea0003800000 */
[--C-:B0-----:R-:W-:Y:S02]  /*10200*/  FADD.FTZ R104, R18, -R148.reuse ;  /* 0x8000009412687221 */ /* 0x101fe40000010000 */
[----:B------:R-:W-:Y:S02]  /*10210*/  FADD.FTZ R106, R113, -R148 ;  /* 0x80000094716a7221 */ /* 0x000fe40000010000 */
[C---:B------:R-:W-:Y:S02]  /*10220*/  FMUL.FTZ R105, R149.reuse, R104 ;  /* 0x0000006895697220 */ /* 0x040fe40000410000 */
[----:B------:R-:W-:Y:S02]  /*10230*/  FMUL.FTZ R106, R149, R106 ;  /* 0x0000006a956a7220 */ /* 0x000fe40000410000 */
[----:B-----5:R-:W-:Y:S02]  /*10240*/  FFMA.FTZ R104, R76, R105, R84 ;  /* 0x000000694c687223 */ /* 0x020fe40000010054 */
        /* <DEDUP_REMOVED lines=27> */
.L_x_8877:
[----:B------:R-:W-:Y:S05]  /*10400*/  BSYNC B0 ;  /* 0x0000000000007941 */ /* 0x000fea0003800000 */
.L_x_8876:
        /* <DEDUP_REMOVED lines=35> */
.L_x_8879:
[----:B------:R-:W-:Y:S05]  /*10640*/  BSYNC B0 ;  /* 0x0000000000007941 */ /* 0x000fea0003800000 */
.L_x_8878:
        /* <DEDUP_REMOVED lines=35> */
.L_x_8881:
[----:B------:R-:W-:Y:S05]  /*10880*/  BSYNC B0 ;  /* 0x0000000000007941 */ /* 0x000fea0003800000 */
.L_x_8880:
[----:B------:R-:W-:Y:S01]  /*10890*/  LOP3.LUT P0, RZ, R110, 0x10, RZ, 0xc0, !PT ;  /* 0x000000106eff7812 */ /* 0x000fe2000780c0ff */
        /* <DEDUP_REMOVED lines=33> */
.L_x_8883:
[----:B------:R-:W-:Y:S05]  /*10ab0*/  BSYNC B0 ;  /* 0x0000000000007941 */ /* 0x000fea0003800000 */
.L_x_8882:
[----:B------:R-:W-:Y:S02]  /*10ac0*/  IADD3 R10, R10, c[0x0][0x160], RZ ;  /* 0x000058000a0a7a10 */ /* 0x000fe40007ffe0ff */
[----:B------:R-:W-:Y:S02]  /*10ad0*/  LOP3.LUT P1, RZ, R2, 0xff, RZ, 0xc0, !PT ;  /* 0x000000ff02ff7812 */ /* 0x000fe4000782c0ff */
[----:B------:R-:W-:Y:S02]  /*10ae0*/  ISETP.GE.AND P0, PT, R10, c[0x0][0x164], PT ;  /* 0x000059000a007a0c */ /* 0x000fe40003f06270 */
[----:B------:R-:W-:-:S11]  /*10af0*/  SEL R2, RZ, 0x1, P1 ;  /* 0x00000001ff027807 */ /* 0x000fd60000800000 */
[----:B0----5:R-:W-:Y:S01]  /*10b00*/  @P0 CALL.REL.NOINC `(.L_x_8884) ;  /* 0x0000001000000944 */ /* 0x021fe20003c00000 */
[----:B------:R-:W-:Y:S05]  /*10b10*/  BRA `(.L_x_8885) ;  /* 0xffff028000007947 */ /* 0x000fea000383ffff */
.L_x_8884:
[----:B------:R-:W-:Y:S05]  /*10b20*/  EXIT ;  /* 0x000000000000794d */ /* 0x000fea0003800000 */
.L_x_8872:
[----:B------:R-:W-:Y:S01]  /*10b30*/  MOV R105, R104 ;  /* 0x0000006800697202 */ /* 0x000fe20000000f00 */
[----:B------:R-:W-:Y:S01]  /*10b40*/  IMAD.MOV.U32 R150, RZ, RZ, 0x1 ;  /* 0x00000001ff967424 */ /* 0x000fe200078e00ff */
[----:B------:R-:W-:Y:S01]  /*10b50*/  MOV R106, 0x10b90 ;  /* 0x00010b90006a7802 */ /* 0x000fe20000000f00 */
[----:B------:R-:W-:Y:S02]  /*10b60*/  IMAD.MOV.U32 R148, RZ, RZ, 0x1f ;  /* 0x0000001fff947424 */ /* 0x000fe400078e00ff */
[----:B------:R-:W-:Y:S02]  /*10b70*/  IMAD.MOV.U32 R149, RZ, RZ, -0x1 ;  /* 0xffffffffff957424 */ /* 0x000fe400078e00ff */
[----:B0----5:R-:W-:Y:S05]  /*10b80*/  CALL.REL.NOINC `($__internal_40_$__cuda_sm70_shflsync_bfly_p) ;  /* 0x000008c000007944 */ /* 0x021fea0003c00000 */
[----:B01----:R-:W-:Y:S01]  /*10b90*/  IMAD.MOV.U32 R105, RZ, RZ, R150 ;  /* 0x000000ffff697224 */ /* 0x003fe200078e0096 */
[----:B------:R-:W-:Y:S05]  /*10ba0*/  BRA `(.L_x_8886) ;  /* 0xffffe97000007947 */ /* 0x000fea000383ffff */
.L_x_8873:
[----:B------:R-:W-:Y:S01]  /*10bb0*/  HFMA2.MMA R150, -RZ, RZ, 0, 1.1920928955078125e-07 ;  /* 0x00000002ff967435 */ /* 0x000fe200000001ff */
[----:B------:R-:W-:Y:S01]  /*10bc0*/  IMAD.MOV.U32 R148, RZ, RZ, 0x1f ;  /* 0x0000001fff947424 */ /* 0x000fe200078e00ff */
[----:B------:R-:W-:Y:S01]  /*10bd0*/  MOV R106, 0x10c00 ;  /* 0x00010c00006a7802 */ /* 0x000fe20000000f00 */
[----:B------:R-:W-:-:S03]  /*10be0*/  IMAD.MOV.U32 R149, RZ, RZ, -0x1 ;  /* 0xffffffffff957424 */ /* 0x000fc600078e00ff */
[----:B01---5:R-:W-:Y:S05]  /*10bf0*/  CALL.REL.NOINC `($__internal_40_$__cuda_sm70_shflsync_bfly_p) ;  /* 0x0000085000007944 */ /* 0x023fea0003c00000 */
[----:B01----:R-:W-:Y:S01]  /*10c00*/  FADD.FTZ R105, R105, R150 ;  /* 0x0000009669697221 */ /* 0x003fe20000010000 */
[----:B------:R-:W-:Y:S01]  /*10c10*/  MOV R149, 0xffffffff ;  /* 0xffffffff00957802 */ /* 0x000fe20000000f00 */
[----:B------:R-:W-:Y:S01]  /*10c20*/  IMAD.MOV.U32 R150, RZ, RZ, 0x4 ;  /* 0x00000004ff967424 */ /* 0x000fe200078e00ff */
[----:B------:R-:W-:Y:S01]  /*10c30*/  MOV R106, 0x10c60 ;  /* 0x00010c60006a7802 */ /* 0x000fe20000000f00 */
[----:B------:R-:W-:-:S02]  /*10c40*/  IMAD.MOV.U32 R148, RZ, RZ, 0x1f ;  /* 0x0000001fff947424 */ /* 0x000fc400078e00ff */
[----:B------:R-:W-:Y:S05]  /*10c50*/  CALL.REL.NOINC `($__internal_40_$__cuda_sm70_shflsync_bfly_p) ;  /* 0x000007f000007944 */ /* 0x000fea0003c00000 */
[----:B01----:R-:W-:Y:S01]  /*10c60*/  FADD.FTZ R105, R105, R150 ;  /* 0x0000009669697221 */ /* 0x003fe20000010000 */
[----:B------:R-:W-:Y:S01]  /*10c70*/  MOV R106, 0x10cc0 ;  /* 0x00010cc0006a7802 */ /* 0x000fe20000000f00 */
[----:B------:R-:W-:-:S02]  /*10c80*/  IMAD.MOV.U32 R150, RZ, RZ, 0x8 ;  /* 0x00000008ff967424 */ /* 0x000fc400078e00ff */
[----:B------:R-:W-:Y:S02]  /*10c90*/  IMAD.MOV.U32 R148, RZ, RZ, 0x1f ;  /* 0x0000001fff947424 */ /* 0x000fe400078e00ff */
[----:B------:R-:W-:Y:S02]  /*10ca0*/  IMAD.MOV.U32 R149, RZ, RZ, -0x1 ;  /* 0xffffffffff957424 */ /* 0x000fe400078e00ff */
[----:B------:R-:W-:Y:S05]  /*10cb0*/  CALL.REL.NOINC `($__internal_40_$__cuda_sm70_shflsync_bfly_p) ;  /* 0x0000079000007944 */ /* 0x000fea0003c00000 */
[----:B0-----:R-:W-:Y:S01]  /*10cc0*/  HFMA2.MMA R148, -RZ, RZ, 0, 1.847743988037109375e-06 ;  /* 0x0000001fff947435 */ /* 0x001fe200000001ff */
[----:B-1----:R-:W-:Y:S01]  /*10cd0*/  FADD.FTZ R105, R105, R150 ;  /* 0x0000009669697221 */ /* 0x002fe20000010000 */
[----:B------:R-:W-:Y:S01]  /*10ce0*/  MOV R106, 0x10d20 ;  /* 0x00010d20006a7802 */ /* 0x000fe20000000f00 */
[----:B------:R-:W-:Y:S02]  /*10cf0*/  IMAD.MOV.U32 R150, RZ, RZ, 0x10 ;  /* 0x00000010ff967424 */ /* 0x000fe400078e00ff */
[----:B------:R-:W-:Y:S02]  /*10d00*/  IMAD.MOV.U32 R149, RZ, RZ, -0x1 ;  /* 0xffffffffff957424 */ /* 0x000fe400078e00ff */
[----:B------:R-:W-:Y:S05]  /*10d10*/  CALL.REL.NOINC `($__internal_40_$__cuda_sm70_shflsync_bfly_p) ;  /* 0x0000073000007944 */ /* 0x000fea0003c00000 */
[----:B01----:R-:W-:Y:S01]  /*10d20*/  FADD.FTZ R105, R105, R150 ;  /* 0x0000009669697221 */ /* 0x003fe20000010000 */
[----:B------:R-:W-:Y:S01]  /*10d30*/  LOP3.LUT P4, RZ, R110, 0x8, RZ, 0xc0, !PT ;  /* 0x000000086eff7812 */ /* 0x000fe2000788c0ff */
[----:B------:R-:W-:Y:S02]  /*10d40*/  IMAD.MOV.U32 R150, RZ, RZ, 0x1 ;  /* 0x00000001ff967424 */ /* 0x000fe400078e00ff */
[----:B------:R-:W-:-:S02]  /*10d50*/  FMUL.FTZ R104, R8, R105 ;  /* 0x0000006908687220 */ /* 0x000fc40000410000 */
[----:B------:R-:W-:Y:S02]  /*10d60*/  IMAD.MOV.U32 R149, RZ, RZ, -0x1 ;  /* 0xffffffffff957424 */ /* 0x000fe400078e00ff */
        /* <DEDUP_REMOVED lines=83> */
[----:B------:R-:W-:Y:S05]  /*112a0*/  CALL.REL.NOINC `($__internal_40_$__cuda_sm70_shflsync_bfly_p) ;  /* 0x000001a000007944 */ /* 0x000fea0003c00000 */
[----:B01----:R-:W-:Y:S01]  /*112b0*/  FADD.FTZ R105, R105, R150 ;  /* 0x0000009669697221 */ /* 0x003fe20000010000 */
[----:B------:R-:W-:Y:S01]  /*112c0*/  MOV R150, 0x2 ;  /* 0x0000000200967802 */ /* 0x000fe20000000f00 */
[----:B------:R-:W-:Y:S01]  /*112d0*/  IMAD.MOV.U32 R148, RZ, RZ, 0x1f ;  /* 0x0000001fff947424 */ /* 0x000fe200078e00ff */
[----:B------:R-:W-:Y:S01]  /*112e0*/  MOV R106, 0x11310 ;  /* 0x00011310006a7802 */ /* 0x000fe20000000f00 */
[----:B------:R-:W-:Y:S02]  /*112f0*/  IMAD.MOV.U32 R149, RZ, RZ, -0x1 ;  /* 0xffffffffff957424 */ /* 0x000fe400078e00ff */
[----:B------:R-:W-:Y:S05]  /*11300*/  CALL.REL.NOINC `($__internal_40_$__cuda_sm70_shflsync_bfly_p) ;  /* 0x0000014000007944 */ /* 0x000fea0003c00000 */
        /* <DEDUP_REMOVED lines=12> */
[----:B-1----:R-:W-:Y:S01]  /*113d0*/  FADD.FTZ R147, R105, R150 ;  /* 0x0000009669937221 */ /* 0x002fe20000010000 */
[----:B0-----:R-:W-:Y:S01]  /*113e0*/  HFMA2.MMA R148, -RZ, RZ, 0, 1.847743988037109375e-06 ;  /* 0x0000001fff947435 */ /* 0x001fe200000001ff */
[----:B------:R-:W-:Y:S01]  /*113f0*/  IMAD.MOV.U32 R150, RZ, RZ, 0x10 ;  /* 0x00000010ff967424 */ /* 0x000fe200078e00ff */
[----:B------:R-:W-:Y:S01]  /*11400*/  MOV R106, 0x11440 ;  /* 0x00011440006a7802 */ /* 0x000fe20000000f00 */
[----:B------:R-:W-:Y:S02]  /*11410*/  IMAD.MOV.U32 R149, RZ, RZ, -0x1 ;  /* 0xffffffffff957424 */ /* 0x000fe400078e00ff */
[----:B------:R-:W-:Y:S02]  /*11420*/  IMAD.MOV.U32 R105, RZ, RZ, R147 ;  /* 0x000000ffff697224 */ /* 0x000fe400078e0093 */
[----:B------:R-:W-:Y:S05]  /*11430*/  CALL.REL.NOINC `($__internal_40_$__cuda_sm70_shflsync_bfly_p) ;  /* 0x0000001000007944 */ /* 0x000fea0003c00000 */
[----:B01----:R-:W-:Y:S05]  /*11440*/  BRA `(.L_x_8887) ;  /* 0xffffe73000007947 */ /* 0x003fea000383ffff */
        .weak           $__internal_40_$__cuda_sm70_shflsync_bfly_p
        .type           $__internal_40_$__cuda_sm70_shflsync_bfly_p,@function
        .size           $__internal_40_$__cuda_sm70_shflsync_bfly_p,(.L_x_36080 - $__internal_40_$__cuda_sm70_shflsync_bfly_p)
$__internal_40_$__cuda_sm70_shflsync_bfly_p:
[----:B------:R-:W-:Y:S01]  /*11450*/  IMAD.MOV.U32 R107, RZ, RZ, 0x0 ;  /* 0x00000000ff6b7424 */ /* 0x000fe200078e00ff */
[----:B------:R-:W-:Y:S04]  /*11460*/  WARPSYNC R149 ;  /* 0x0000009500007348 */ /* 0x000fe80003800000 */
[----:B------:R0:W1:Y:S01]  /*11470*/  SHFL.BFLY PT, R150, R105, R150, R148 ;  /* 0x0c00009669967389 */ /* 0x00006200000e0094 */
[----:B------:R-:W-:Y:S05]  /*11480*/  RET.REL.NODEC R106 `(_ZN10layer_norm13ln_fwd_kernelINS_13Kernel_traitsIf13__nv_bfloat16S2_S2_fjLj5120ELj1ELj1ELj4ELj16ENS_18Kernel_traits_baseILj5120EfS2_S2_S2_fjLj128EEEEELb1ELb0ELb0ELb0EEEvNS_9FwdParamsE) ;  /* 0xfffeeb706a007950 */ /* 0x000fea0003c3ffff */
.L_x_8888:
        /* <DEDUP_REMOVED lines=15> */
.L_x_36080:


//--------------------- .text._ZN10layer_norm13ln_fwd_kernelINS_13Kernel_traitsIf13__nv_bfloat16S2_S2_fjLj5120ELj1ELj1ELj4ELj16ENS_18Kernel_traits_baseILj5120EfS2_S2_S2_fjLj128EEEEELb1ELb0ELb0ELb1EEEvNS_9FwdParamsE --------------------------
	.section	.text._ZN10layer_norm13ln_fwd_kernelINS_13Kernel_traitsIf13__nv_bfloat16S2_S2_fjLj5120ELj1ELj1ELj4ELj16ENS_18Kernel_traits_baseILj5120EfS2_S2_S2_fjLj128EEEEELb1ELb0ELb0ELb1EEEvNS_9FwdParamsE,"ax",@progbits
	.sectioninfo	@"SHI_REGISTERS=166"
	.align	128
        .global         _ZN10layer_norm13ln_fwd_kernelINS_13Kernel_traitsIf13__nv_bfloat16S2_S2_fjLj5120ELj1ELj1ELj4ELj16ENS_18Kernel_traits_baseILj5120EfS2_S2_S2_fjLj128EEEEELb1ELb0ELb0ELb1EEEvNS_9FwdParamsE
        .type           _ZN10layer_norm13ln_fwd_kernelINS_13Kernel_traitsIf13__nv_bfloat16S2_S2_fjLj5120ELj1ELj1ELj4ELj16ENS_18Kernel_traits_baseILj5120EfS2_S2_S2_fjLj128EEEEELb1ELb0ELb0ELb1EEEvNS_9FwdParamsE,@function
        .size           _ZN10layer_norm13ln_fwd_kernelINS_13Kernel_traitsIf13__nv_bfloat16S2_S2_fjLj5120ELj1ELj1ELj4ELj16ENS_18Kernel_traits_baseILj5120EfS2_S2_S2_fjLj128EEEEELb1ELb0ELb0ELb1EEEvNS_9FwdParamsE,(.L_x_36081 - _ZN10layer_norm13ln_fwd_kernelINS_13Kernel_traitsIf13__nv_bfloat16S2_S2_fjLj5120ELj1ELj1ELj4ELj16ENS_18Kernel_traits_baseILj5120EfS2_S2_S2_fjLj128EEEEELb1ELb0ELb0ELb1EEEvNS_9FwdParamsE)
        .other          _ZN10layer_norm13ln_fwd_kernelINS_13Kernel_traitsIf13__nv_bfloat16S2_S2_fjLj5120ELj1ELj1ELj4ELj16ENS_18Kernel_traits_baseILj5120EfS2_S2_S2_fjLj128EEEEELb1ELb0ELb0ELb1EEEvNS_9FwdParamsE,@"STO_CUDA_ENTRY STV_DEFAULT"
_ZN10layer_norm13ln_fwd_kernelINS_13Kernel_traitsIf13__nv_bfloat16S2_S2_fjLj5120ELj1ELj1ELj4ELj16ENS_18Kernel_traits_baseILj5120EfS2_S2_S2_fjLj128EEEEELb1ELb0ELb0ELb1EEEvNS_9FwdParamsE:
.text._ZN10layer_norm13ln_fwd_kernelINS_13Kernel_traitsIf13__nv_bfloat16S2_S2_fjLj5120ELj1ELj1ELj4ELj16ENS_18Kernel_traits_baseILj5120EfS2_S2_S2_fjLj128EEEEELb1ELb0ELb0ELb1EEEvNS_9FwdParamsE:
        /* <DEDUP_REMOVED lines=13> */
[----:B------:R-:W-:Y:S01]  /*00d0*/  CS2R R100, SRZ ;  /* 0x0000000000647805 */ /* 0x000fe2000001ff00 */
[----:B------:R-:W-:Y:S01]  /*00e0*/  CS2R R102, SRZ ;  /* 0x0000000000667805 */ /* 0x000fe2000001ff00 */
[----:B------:R-:W-:Y:S01]  /*00f0*/  CS2R R96, SRZ ;  /* 0x0000000000607805 */ /* 0x000fe2000001ff00 */
[----:B------:R-:W0:Y:S01]  /*0100*/  S2R R3, SR_TID.X ;  /* 0x0000000000037919 */ /* 0x000e220000002100 */
[----:B------:R-:W-:Y:S01]  /*0110*/  CS2R R98, SRZ ;  /* 0x0000000000627805 */ /* 0x000fe2000001ff00 */
[----:B------:R-:W-:Y:S01]  /*0120*/  CS2R R92, SRZ ;  /* 0x00000000005c7805 */ /* 0x000fe2000001ff00 */
[----:B------:R-:W-:Y:S01]  /*0130*/  CS2R R94, SRZ ;  /* 0x00000000005e7805 */ /* 0x000fe2000001ff00 */
[----:B------:R-:W0:Y:S01]  /*0140*/  S2R R12, SR_CTAID.X ;  /* 0x00000000000c7919 */ /* 0x000e220000002500 */
        /* <DEDUP_REMOVED lines=14> */
[----:B0-----:R-:W-:-:S04]  /*0230*/  IMAD R0, R12, c[0x0][0x0], R3 ;  /* 0x000000000c007a24 */ /* 0x001fc800078e0203 */
[----:B------:R-:W-:Y:S01]  /*0240*/  IMAD.WIDE.U32 R8, R0, -0x326172a9, RZ ;  /* 0xcd9e8d5700087825 */ /* 0x000fe200078e00ff */
[----:B--2---:R-:W0:Y:S08]  /*0250*/  @P0 R2UR UR4, R4 ;  /* 0x00000000040403c2 */ /* 0x004e3000000e0000 */
[----:B------:R1:W2:Y:S01]  /*0260*/  @P0 R2UR UR5, R5 ;  /* 0x00000000050503c2 */ /* 0x0002a200000e0000 */
[----:B---3--:R-:W-:-:S04]  /*0270*/  @P0 IADD3 R134, P1, R6, c[0x0][0x240], RZ ;  /* 0x0000900006860a10 */ /* 0x008fc80007f3e0ff */
[----:B------:R-:W-:Y:S02]  /*0280*/  @P0 IADD3.X R135, RZ, R7, RZ, P1, !PT ;  /* 0x00000007ff870210 */ /* 0x000fe40000ffe4ff */
[----:B------:R-:W-:Y:S02]  /*0290*/  ISETP.NE.U32.AND P0, PT, RZ, c[0x0][0x218], PT ;  /* 0x00008600ff007a0c */ /* 0x000fe40003f05070 */
[--C-:B------:R-:W-:Y:S02]  /*02a0*/  SHF.R.U64 R14, R134, 0x2, R135.reuse ;  /* 0x00000002860e7819 */ /* 0x100fe40000001287 */
[----:B------:R-:W-:Y:S02]  /*02b0*/  SHF.R.U32.HI R13, RZ, 0x2, R135 ;  /* 0x00000002ff0d7819 */ /* 0x000fe40000011687 */
[----:B------:R-:W-:Y:S01]  /*02c0*/  ISETP.NE.AND.EX P0, PT, RZ, c[0x0][0x21c], PT, P0 ;  /* 0x00008700ff007a0c */ /* 0x000fe20003f05300 */
[----:B------:R-:W-:Y:S01]  /*02d0*/  IMAD.WIDE.U32 R6, R14, -0x2daee0ad, RZ ;  /* 0xd2511f530e067825 */ /* 0x000fe200078e00ff */
[----:B0-----:R-:W-:Y:S01]  /*02e0*/  LOP3.LUT R2, R9, UR4, R13, 0x96, !PT ;  /* 0x0000000409027c12 */ /* 0x001fe2000f8e960d */
[----:B------:R-:W-:-:S02]  /*02f0*/  UIADD3 UR9, UR4, -0x61c88647, URZ ;  /* 0x9e3779b904097890 */ /* 0x000fc4000fffe03f */
[----:B------:R-:W-:Y:S02]  /*0300*/  UIADD3 UR11, UR4, 0x3c6ef372, URZ ;  /* 0x3c6ef372040b7890 */ /* 0x000fe4000fffe03f */
[----:B-1----:R-:W-:Y:S01]  /*0310*/  IMAD.WIDE.U32 R4, R2, -0x2daee0ad, RZ ;  /* 0xd2511f5302047825 */ /* 0x002fe200078e00ff */
[----:B------:R-:W-:Y:S01]  /*0320*/  UIADD3 UR13, UR4, -0x255992d5, URZ ;  /* 0xdaa66d2b040d7890 */ /* 0x000fe2000fffe03f */
[----:B--2---:R-:W-:Y:S01]  /*0330*/  LOP3.LUT R10, R7, UR5, RZ, 0x3c, !PT ;  /* 0x00000005070a7c12 */ /* 0x004fe2000f8e3cff */
[----:B------:R-:W-:Y:S01]  /*0340*/  UIADD3 UR10, UR5, -0x4498517b, URZ ;  /* 0xbb67ae85050a7890 */ /* 0x000fe2000fffe03f */
[----:B------:R-:W-:Y:S01]  /*0350*/  IMAD.SHL.U32 R2, R3, 0x20, RZ ;  /* 0x0000002003027824 */ /* 0x000fe200078e00ff */
[----:B------:R-:W-:Y:S02]  /*0360*/  UIADD3 UR12, UR5, 0x76cf5d0a, URZ ;  /* 0x76cf5d0a050c7890 */ /* 0x000fe4000fffe03f */
[----:B------:R-:W-:Y:S01]  /*0370*/  IMAD.WIDE.U32 R10, R10, -0x326172a9, RZ ;  /* 0xcd9e8d570a0a7825 */ /* 0x000fe200078e00ff */
[----:B------:R-:W-:Y:S01]  /*0380*/  UIADD3 UR14, UR5, 0x32370b8f, URZ ;  /* 0x32370b8f050e7890 */ /* 0x000fe2000fffe03f */
[----:B------:R-:W-:Y:S01]  /*0390*/  LOP3.LUT R9, R5, UR10, R6, 0x96, !PT ;  /* 0x0000000a05097c12 */ /* 0x000fe2000f8e9606 */
[----:B------:R-:W-:Y:S01]  /*03a0*/  UIADD3 UR15, UR4, 0x78dde6e4, URZ ;  /* 0x78dde6e4040f7890 */ /* 0x000fe2000fffe03f */
[----:B------:R-:W-:Y:S01]  /*03b0*/  LOP3.LUT R2, R2, 0xfe0, RZ, 0xc0, !PT ;  /* 0x00000fe002027812 */ /* 0x000fe200078ec0ff */
[----:B------:R-:W-:Y:S01]  /*03c0*/  UIADD3 UR16, UR5, -0x126145ec, URZ ;  /* 0xed9eba1405107890 */ /* 0x000fe2000fffe03f */
[----:B------:R-:W-:Y:S01]  /*03d0*/  LOP3.LUT R6, R11, UR9, R8, 0x96, !PT ;  /* 0x000000090b067c12 */ /* 0x000fe2000f8e9608 */
[----:B------:R-:W-:Y:S01]  /*03e0*/  IMAD.WIDE.U32 R8, R9, -0x326172a9, RZ ;  /* 0xcd9e8d5709087825 */ /* 0x000fe200078e00ff */
[----:B------:R-:W-:-:S02]  /*03f0*/  UIADD3 UR18, UR5, -0x56f99767, URZ ;  /* 0xa906689905127890 */ /* 0x000fc4000fffe03f */
[----:B------:R-:W-:Y:S01]  /*0400*/  UIADD3 UR17, UR4, 0x1715609d, URZ ;  /* 0x1715609d04117890 */ /* 0x000fe2000fffe03f */
[----:B------:R-:W-:Y:S01]  /*0410*/  IMAD.WIDE.U32 R6, R6, -0x2daee0ad, RZ ;  /* 0xd2511f5306067825 */ /* 0x000fe200078e00ff */
[----:B------:R-:W-:Y:S01]  /*0420*/  LOP3.LUT R5, R9, UR11, R10, 0x96, !PT ;  /* 0x0000000b09057c12 */ /* 0x000fe2000f8e960a */
[----:B------:R-:W-:Y:S02]  /*0430*/  UIADD3 UR19, UR4, -0x4ab325aa, URZ ;  /* 0xb54cda5604137890 */ /* 0x000fe4000fffe03f */
[----:B------:R-:W-:Y:S01]  /*0440*/  UIADD3 UR20, UR5, 0x646e171e, URZ ;  /* 0x646e171e05147890 */ /* 0x000fe2000fffe03f */
[----:B------:R-:W-:Y:S01]  /*0450*/  LOP3.LUT R10, R7, UR12, R4, 0x96, !PT ;  /* 0x0000000c070a7c12 */ /* 0x000fe2000f8e9604 */
[----:B------:R-:W-:Y:S01]  /*0460*/  IMAD.WIDE.U32 R4, R5, -0x2daee0ad, RZ ;  /* 0xd2511f5305047825 */ /* 0x000fe200078e00ff */
[----:B------:R-:W-:Y:S02]  /*0470*/  UIADD3 UR21, UR4, 0x5384540f, URZ ;  /* 0x5384540f04157890 */ /* 0x000fe4000fffe03f */
[----:B------:R-:W-:Y:S01]  /*0480*/  UIADD3 UR22, UR5, 0x1fd5c5a3, URZ ;  /* 0x1fd5c5a305167890 */ /* 0x000fe2000fffe03f */
[----:B------:R-:W-:Y:S01]  /*0490*/  IMAD.WIDE.U32 R10, R10, -0x326172a9, RZ ;  /* 0xcd9e8d570a0a7825 */ /* 0x000fe200078e00ff */
[----:B------:R-:W-:Y:S01]  /*04a0*/  LOP3.LUT R9, R5, UR14, R6, 0x96, !PT ;  /* 0x0000000e05097c12 */ /* 0x000fe2000f8e9606 */
[----:B------:R-:W-:-:S02]  /*04b0*/  UIADD3 UR23, UR4, -0xe443238, URZ ;  /* 0xf1bbcdc804177890 */ /* 0x000fc4000fffe03f */
[----:B------:R-:W-:Y:S01]  /*04c0*/  UIADD3 UR24, UR5, -0x24c28bd8, URZ ;  /* 0xdb3d742805187890 */ /* 0x000fe2000fffe03f */
        /* <DEDUP_REMOVED lines=16> */
[C---:B------:R-:W-:Y:S02]  /*05d0*/  IADD3 R6, P2, R2.reuse, c[0x0][0x1b0], RZ ;  /* 0x00006c0002067a10 */ /* 0x040fe40007f5e0ff */
[----:B------:R-:W-:Y:S01]  /*05e0*/  LOP3.LUT R17, R11, UR21, R8, 0x96, !PT ;  /* 0x000000150b117c12 */ /* 0x000fe2000f8e9608 */
[----:B------:R-:W-:Y:S01]  /*05f0*/  IMAD.HI.U32 R7, R15, -0x326172a9, RZ ;  /* 0xcd9e8d570f077827 */ /* 0x000fe200078e00ff */
[----:B------:R-:W-:-:S03]  /*0600*/  IADD3 R8, P1, R2, c[0x0][0x218], RZ ;  /* 0x0000860002087a10 */ /* 0x000fc60007f3e0ff */
[----:B------:R-:W-:Y:S01]  /*0610*/  IMAD.HI.U32 R5, R17, -0x2daee0ad, RZ ;  /* 0xd2511f5311057827 */ /* 0x000fe200078e00ff */
[----:B------:R-:W-:-:S03]  /*0620*/  LOP3.LUT R18, R7, UR23, R10, 0x96, !PT ;  /* 0x0000001707127c12 */ /* 0x000fc6000f8e960a */
[----:B------:R-:W-:Y:S01]  /*0630*/  IMAD.X R9, RZ, RZ, c[0x0][0x21c], P1 ;  /* 0x00008700ff097624 */ /* 0x000fe200008e06ff */
[----:B------:R-:W-:Y:S01]  /*0640*/  LOP3.LUT R10, R5, UR24, R4, 0x96, !PT ;  /* 0x00000018050a7c12 */ /* 0x000fe2000f8e9604 */
[----:B------:R-:W-:Y:S01]  /*0650*/  IMAD.X R7, RZ, RZ, c[0x0][0x1b4], P2 ;  /* 0x00006d00ff077624 */ /* 0x000fe200010e06ff */
[----:B------:R-:W-:Y:S02]  /*0660*/  LEA.HI R4, R3, R12, RZ, 0x19 ;  /* 0x0000000c03047211 */ /* 0x000fe400078fc8ff */
[----:B------:R0:W5:Y:S02]  /*0670*/  @P0 LDG.E.128 R100, [R8.64] ;  /* 0x0000000608640981 */ /* 0x000164000c1e1d00 */
[----:B------:R-:W-:Y:S02]  /*0680*/  ISETP.GE.AND P1, PT, R4, c[0x0][0x164], PT ;  /* 0x0000590004007a0c */ /* 0x000fe40003f26270 */
[----:B------:R0:W5:Y:S04]  /*0690*/  @P0 LDG.E.128 R96, [R8.64+0x10] ;  /* 0x0000100608600981 */ /* 0x000168000c1e1d00 */
[----:B------:R0:W5:Y:S04]  /*06a0*/  @P0 LDG.E.128 R92, [R8.64+0x1000] ;  /* 0x00100006085c0981 */ /* 0x000168000c1e1d00 */
[----:B------:R0:W5:Y:S04]  /*06b0*/  @P0 LDG.E.128 R88, [R8.64+0x1010] ;  /* 0x0010100608580981 */ /* 0x000168000c1e1d00 */
[----:B------:R0:W5:Y:S04]  /*06c0*/  @P0 LDG.E.128 R84, [R8.64+0x2000] ;  /* 0x0020000608540981 */ /* 0x000168000c1e1d00 */
[----:B------:R0:W5:Y:S04]  /*06d0*/  @P0 LDG.E.128 R80, [R8.64+0x2010] ;  /* 0x0020100608500981 */ /* 0x000168000c1e1d00 */
[----:B------:R0:W5:Y:S04]  /*06e0*/  @P0 LDG.E.128 R76, [R8.64+0x3000] ;  /* 0x00300006084c0981 */ /* 0x000168000c1e1d00 */
[----:B------:R0:W5:Y:S04]  /*06f0*/  @P0 LDG.E.128 R72, [R8.64+0x3010] ;  /* 0x0030100608480981 */ /* 0x000168000c1e1d00 */
[----:B------:R0:W5:Y:S04]  /*0700*/  @P0 LDG.E.128 R68, [R8.64+0x4000] ;  /* 0x0040000608440981 */ /* 0x000168000c1e1d00 */
[----:B------:R0:W5:Y:S01]  /*0710*/  @P0 LDG.E.128 R64, [R8.64+0x4010] ;  /* 0x0040100608400981 */ /* 0x000162000c1e1d00 */
[----:B------:R-:W-:Y:S05]  /*0720*/  @P1 EXIT ;  /* 0x000000000000194d */ /* 0x000fea0003800000 */
[----:B------:R-:W-:Y:S01]  /*0730*/  UIADD3 UR25, UR4, -0x700cb87f, URZ ;  /* 0x8ff3478104197890 */ /* 0x000fe2000fffe03f */
[----:B------:R-:W-:Y:S01]  /*0740*/  IMAD R5, R15, -0x326172a9, RZ ;  /* 0xcd9e8d570f057824 */ /* 0x000fe200078e02ff */
[----:B------:R-:W-:Y:S01]  /*0750*/  UIADD3 UR26, UR5, -0x695add53, URZ ;  /* 0x96a522ad051a7890 */ /* 0x000fe2000fffe03f */
[----:B------:R-:W-:Y:S01]  /*0760*/  IMAD.HI.U32 R2, R10, -0x326172a9, RZ ;  /* 0xcd9e8d570a027827 */ /* 0x000fe200078e00ff */
[----:B0-----:R-:W-:Y:S01]  /*0770*/  HFMA2.MMA R8, -RZ, RZ, 0, 0 ;  /* 0x00000000ff087435 */ /* 0x001fe200000001ff */
[----:B------:R0:W5:Y:S02]  /*0780*/  LDG.E.128 R60, [R6.64] ;  /* 0x00000006063c7981 */ /* 0x000164000c1e1d00 */
[----:B------:R-:W-:-:S02]  /*0790*/  IMAD R17, R17, -0x2daee0ad, RZ ;  /* 0xd2511f5311117824 */ /* 0x000fc400078e02ff */
[----:B------:R-:W-:Y:S01]  /*07a0*/  IMAD.WIDE.U32 R18, R18, -0x2daee0ad, RZ ;  /* 0xd2511f5312127825 */ /* 0x000fe200078e00ff */
[----:B------:R-:W-:Y:S01]  /*07b0*/  LOP3.LUT R2, R2, UR25, R5, 0x96, !PT ;  /* 0x0000001902027c12 */ /* 0x000fe2000f8e9605 */
[----:B------:R0:W5:Y:S01]  /*07c0*/  LDG.E.128 R56, [R6.64+0x10] ;  /* 0x0000100606387981 */ /* 0x000162000c1e1d00 */
[----:B------:R-:W-:Y:S01]  /*07d0*/  MOV R5, R0 ;  /* 0x0000000000057202 */ /* 0x000fe20000000f00 */
[----:B------:R-:W-:Y:S01]  /*07e0*/  IMAD.MOV.U32 R9, RZ, RZ, 0x1 ;  /* 0x00000001ff097424 */ /* 0x000fe200078e00ff */
[----:B------:R-:W-:Y:S01]  /*07f0*/  LOP3.LUT R17, R19, UR26, R17, 0x96, !PT ;  /* 0x0000001a13117c12 */ /* 0x000fe2000f8e9611 */
[----:B------:R0:W5:Y:S01]  /*0800*/  LDG.E.128 R52, [R6.64+0x1000] ;  /* 0x0010000606347981 */ /* 0x000162000c1e1d00 */
[----:B------:R-:W-:Y:S01]  /*0810*/  LOP3.LUT R134, R134, 0x3, RZ, 0xc0, !PT ;  /* 0x0000000386867812 */ /* 0x000fe200078ec0ff */
[----:B------:R-:W-:Y:S02]  /*0820*/  IMAD R0, R10, -0x326172a9, RZ ;  /* 0xcd9e8d570a007824 */ /* 0x000fe400078e02ff */
[----:B------:R0:W5:Y:S04]  /*0830*/  LDG.E.128 R48, [R6.64+0x1010] ;  /* 0x0010100606307981 */ /* 0x000168000c1e1d00 */
[----:B------:R0:W5:Y:S04]  /*0840*/  LDG.E.128 R44, [R6.64+0x2000] ;  /* 0x00200006062c7981 */ /* 0x000168000c1e1d00 */
[----:B------:R0:W5:Y:S04]  /*0850*/  LDG.E.128 R40, [R6.64+0x2010] ;  /* 0x0020100606287981 */ /* 0x000168000c1e1d00 */
[----:B------:R0:W5:Y:S04]  /*0860*/  LDG.E.128 R36, [R6.64+0x3000] ;  /* 0x0030000606247981 */ /* 0x000168000c1e1d00 */
[----:B------:R0:W5:Y:S04]  /*0870*/  LDG.E.128 R32, [R6.64+0x3010] ;  /* 0x0030100606207981 */ /* 0x000168000c1e1d00 */
[----:B------:R0:W5:Y:S04]  /*0880*/  LDG.E.128 R28, [R6.64+0x4000] ;  /* 0x00400006061c7981 */ /* 0x000168000c1e1d00 */
[----:B------:R0:W5:Y:S01]  /*0890*/  LDG.E.128 R24, [R6.64+0x4010] ;  /* 0x0040100606187981 */ /* 0x000162000c1e1d00 */
[----:B------:R-:W-:Y:S01]  /*08a0*/  ULDC.U8 UR8, c[0x0][0x1f0] ;  /* 0x00007c0000087ab9 */ /* 0x000fe20000000000 */
[----:B0-----:R-:W-:-:S02]  /*08b0*/  IMAD.MOV.U32 R6, RZ, RZ, R14 ;  /* 0x000000ffff067224 */ /* 0x001fc400078e000e */
[----:B------:R-:W-:Y:S02]  /*08c0*/  IMAD.MOV.U32 R7, RZ, RZ, R13 ;  /* 0x000000ffff077224 */ /* 0x000fe400078e000d */
.L_x_9172:
[----:B------:R-:W-:Y:S01]  /*08d0*/  ISETP.NE.U32.AND P1, PT, RZ, c[0x0][0x1c0], PT ;  /* 0x00007000ff007a0c */ /* 0x000fe20003f25070 */
[----:B------:R-:W-:Y:S01]  /*08e0*/  IMAD R10, R4, c[0x0][0x168], RZ ;  /* 0x00005a00040a7a24 */ /* 0x000fe200078e02ff */
[----:B------:R-:W-:Y:S01]  /*08f0*/  ISETP.NE.U32.AND P0, PT, RZ, c[0x0][0x180], PT ;  /* 0x00006000ff007a0c */ /* 0x000fe20003f05070 */
[----:B------:R-:W-:Y:S01]  /*0900*/  IMAD.MOV.U32 R113, RZ, RZ, 0x10 ;  /* 0x00000010ff717424 */ /* 0x000fe200078e00ff */
[----:B------:R-:W-:Y:S02]  /*0910*/  ISETP.NE.AND.EX P1, PT, RZ, c[0x0][0x1c4], PT, P1 ;  /* 0x00007100ff007a0c */ /* 0x000fe40003f25310 */
[----:B------:R-:W-:Y:S02]  /*0920*/  SHF.R.S32.HI R11, RZ, 0x1f, R10 ;  /* 0x0000001fff0b7819 */ /* 0x000fe4000001140a */
[----:B------:R-:W-:Y:S02]  /*0930*/  ISETP.NE.AND.EX P0, PT, RZ, c[0x0][0x184], PT, P0 ;  /* 0x00006100ff007a0c */ /* 0x000fe40003f05300 */
[----:B------:R-:W-:-:S02]  /*0940*/  LEA.HI R10, R11, R10, RZ, 0x3 ;  /* 0x0000000a0b0a7211 */ /* 0x000fc400078f18ff */
        /* <DEDUP_REMOVED lines=23> */
.L_x_8890:
[----:B0-----:R-:W-:Y:S02]  /*0ac0*/  IMAD.MOV.U32 R108, RZ, RZ, R0 ;  /* 0x000000ffff6c7224 */ /* 0x001fe400078e0000 */
.L_x_8891:
[----:B------:R-:W-:Y:S05]  /*0ad0*/  BSYNC B0 ;  /* 0x0000000000007941 */ /* 0x000fea0003800000 */
.L_x_8889:
        /* <DEDUP_REMOVED lines=16> */
.L_x_8895:
[----:B------:R-:W-:Y:S05]  /*0be0*/  BSYNC B1 ;  /* 0x0000000000017941 */ /* 0x000fea0003800000 */
.L_x_8894:
        /* <DEDUP_REMOVED lines=44> */
.L_x_8893:
[----:B------:R-:W-:Y:S05]  /*0eb0*/  BSYNC B0 ;  /* 0x0000000000007941 */ /* 0x000fea0003800000 */
.L_x_8892:
[----:B------:R-:W0:Y:S01]  /*0ec0*/  I2F.U32 R11, R108 ;  /* 0x0000006c000b7306 */ /* 0x000e220000201000 */
[----:B-----5:R-:W-:Y:S01]  /*0ed0*/  PRMT R13, RZ, 0x5410, R104 ;  /* 0x00005410ff0d7816 */ /* 0x020fe20000000068 */
[----:B------:R-:W-:Y:S01]  /*0ee0*/  IMAD.MOV.U32 R114, RZ, RZ, 0x2f800000 ;  /* 0x2f800000ff727424 */ /* 0x000fe200078e00ff */
[C---:B------:R-:W-:Y:S01]  /*0ef0*/  ISETP.NE.AND P1, PT, R16.reuse, 0x1, PT ;  /* 0x000000011000780c */ /* 0x040fe20003f25270 */
[----:B------:R-:W-:Y:S01]  /*0f00*/  BSSY B0, `(.L_x_8896) ;  /* 0x0000014000007945 */ /* 0x000fe20003800000 */
        /* <DEDUP_REMOVED lines=18> */
.L_x_8897:
[----:B------:R-:W-:Y:S02]  /*1030*/  IMAD.MOV.U32 R13, RZ, RZ, R0 ;  /* 0x000000ffff0d7224 */ /* 0x000fe400078e0000 */
.L_x_8898:
[----:B------:R-:W-:Y:S05]  /*1040*/  BSYNC B0 ;  /* 0x0000000000007941 */ /* 0x000fea0003800000 */
.L_x_8896:
        /* <DEDUP_REMOVED lines=16> */
.L_x_8902:
[----:B------:R-:W-:Y:S05]  /*1150*/  BSYNC B1 ;  /* 0x0000000000017941 */ /* 0x000fea0003800000 */
.L_x_8901:
        /* <DEDUP_REMOVED lines=44> */
.L_x_8900:
[----:B------:R-:W-:Y:S05]  /*1420*/  BSYNC B0 ;  /* 0x0000000000007941 */ /* 0x000fea0003800000 */
.L_x_8899:
[----:B------:R-:W0:Y:S01]  /*1430*/  I2F.U32 R13, R13 ;  /* 0x0000000d000d7306 */ /* 0x000e220000201000 */
[----:B------:R-:W-:Y:S01]  /*1440*/  PRMT R19, RZ, 0x7610, R104 ;  /* 0x00007610ff137816 */ /* 0x000fe20000000068 */
[----:B------:R-:W-:Y:S01]  /*1450*/  BSSY B0, `(.L_x_8903) ;  /* 0x0000015000007945 */ /* 0x000fe20003800000 */
[C---:B------:R-:W-:Y:S02]  /*1460*/  ISETP.NE.AND P1, PT, R15.reuse, 0x1, PT ;  /* 0x000000010f00780c */ /* 0x040fe40003f25270 */
[----:B------:R-:W-:Y:S01]  /*1470*/  IADD3 R16, R15, 0x1, RZ ;  /* 0x000000010f107810 */ /* 0x000fe20007ffe0ff */
[----:B------:R-:W-:-:S04]  /*1480*/  FMUL.FTZ R19, R19, R112 ;  /* 0x0000007013137220 */ /* 0x000fc80000410000 */
[----:B------:R-:W-:Y:S02]  /*1490*/  FMUL.FTZ R19, R19, c[0x0][0x1e8] ;  /* 0x00007a0013137a20 */ /* 0x000fe40000410000 */
[----:B0-----:R-:W-:Y:S01]  /*14a0*/  FFMA.FTZ R12, R13, R114, 1.1641532182693481445e-10 ;  /* 0x2f0000000d0c7423 */ /* 0x001fe20000010072 */
[----:B------:R-:W-:-:S04]  /*14b0*/  @P0 PRMT R13, RZ, 0x7610, R20 ;  /* 0x00007610ff0d0816 */ /* 0x000fc80000000014 */
        /* <DEDUP_REMOVED lines=13> */
.L_x_8904:
[----:B------:R-:W-:Y:S02]  /*1590*/  MOV R14, R0 ;  /* 0x00000000000e7202 */ /* 0x000fe40000000f00 */
.L_x_8905:
[----:B------:R-:W-:Y:S05]  /*15a0*/  BSYNC B0 ;  /* 0x0000000000007941 */ /* 0x000fea0003800000 */
.L_x_8903:
        /* <DEDUP_REMOVED lines=16> */
.L_x_8909:
[----:B------:R-:W-:Y:S05]  /*16b0*/  BSYNC B1 ;  /* 0x0000000000017941 */ /* 0x000fea0003800000 */
.L_x_8908:
        /* <DEDUP_REMOVED lines=43> */
.L_x_8907:
[----:B------:R-:W-:Y:S05]  /*1970*/  BSYNC B0 ;  /* 0x0000000000007941 */ /* 0x000fea0003800000 */
.L_x_8906:
        /* <DEDUP_REMOVED lines=21> */
.L_x_8911:
[----:B------:R-:W-:Y:S02]  /*1ad0*/  IMAD.MOV.U32 R15, RZ, RZ, R0 ;  /* 0x000000ffff0f7224 */ /* 0x000fe400078e0000 */
.L_x_8912:
[----:B------:R-:W-:Y:S05]  /*1ae0*/  BSYNC B0 ;  /* 0x0000000000007941 */ /* 0x000fea0003800000 */
.L_x_8910:
        /* <DEDUP_REMOVED lines=16> */
.L_x_8916:
[----:B------:R-:W-:Y:S05]  /*1bf0*/  BSYNC B1 ;  /* 0x0000000000017941 */ /* 0x000fea0003800000 */
.L_x_8915:
        /* <DEDUP_REMOVED lines=43> */
.L_x_8914:
[----:B------:R-:W-:Y:S05]  /*1eb0*/  BSYNC B0 ;  /* 0x0000000000007941 */ /* 0x000fea0003800000 */
.L_x_8913:
        /* <DEDUP_REMOVED lines=21> */
.L_x_8918:
[----:B------:R-:W-:Y:S02]  /*2010*/  IMAD.MOV.U32 R16, RZ, RZ, R0 ;  /* 0x000000ffff107224 */ /* 0x000fe400078e0000 */
.L_x_8919:
[----:B------:R-:W-:Y:S05]  /*2020*/  BSYNC B0 ;  /* 0x0000000000007941 */ /* 0x000fea0003800000 */
.L_x_8917:
        /* <DEDUP_REMOVED lines=16> */
.L_x_8923:
[----:B------:R-:W-:Y:S05]  /*2130*/  BSYNC B1 ;  /* 0x0000000000017941 */ /* 0x000fea0003800000 */
.L_x_8922:
        /* <DEDUP_REMOVED lines=43> */
.L_x_8921:
[----:B------:R-:W-:Y:S05]  /*23f0*/  BSYNC B0 ;  /* 0x0000000000007941 */ /* 0x000fea0003800000 */
.L_x_8920:
        /* <DEDUP_REMOVED lines=21> */
.L_x_8925:
[----:B------:R-:W-:Y:S02]  /*2550*/  IMAD.MOV.U32 R19, RZ, RZ, R0 ;  /* 0x000000ffff137224 */ /* 0x000fe400078e0000 */
.L_x_8926:
[----:B------:R-:W-:Y:S05]  /*2560*/  BSYNC B0 ;  /* 0x0000000000007941 */ /* 0x000fea0003800000 */
.L_x_8924:
        /* <DEDUP_REMOVED lines=16> */
.L_x_8930:
[----:B------:R-:W-:Y:S05]  /*2670*/  BSYNC B1 ;  /* 0x0000000000017941 */ /* 0x000fea0003800000 */
.L_x_8929:
        /* <DEDUP_REMOVED lines=44> */
.L_x_8928:
[----:B------:R-:W-:Y:S05]  /*2940*/  BSYNC B0 ;  /* 0x0000000000007941 */ /* 0x000fea0003800000 */
.L_x_8927:
        /* <DEDUP_REMOVED lines=21> */
.L_x_8932:
[----:B------:R-:W-:Y:S02]  /*2aa0*/  IMAD.MOV.U32 R104, RZ, RZ, R0 ;  /* 0x000000ffff687224 */ /* 0x000fe400078e0000 */
.L_x_8933:
[----:B------:R-:W-:Y:S05]  /*2ab0*/  BSYNC B0 ;  /* 0x0000000000007941 */ /* 0x000fea0003800000 */
.L_x_8931:
        /* <DEDUP_REMOVED lines=16> */
.L_x_8937:
[----:B------:R-:W-:Y:S05]  /*2bc0*/  BSYNC B1 ;  /* 0x0000000000017941 */ /* 0x000fea0003800000 */
.L_x_8936:
        /* <DEDUP_REMOVED lines=43> */
.L_x_8935:
[----:B------:R-:W-:Y:S05]  /*2e80*/  BSYNC B0 ;  /* 0x0000000000007941 */ /* 0x000fea0003800000 */
.L_x_8934:
        /* <DEDUP_REMOVED lines=21> */
.L_x_8939:
[----:B------:R-:W-:Y:S02]  /*2fe0*/  IMAD.MOV.U32 R108, RZ, RZ, R0 ;  /* 0x000000ffff6c7224 */ /* 0x000fe400078e0000 */
.L_x_8940:
[----:B------:R-:W-:Y:S05]  /*2ff0*/  BSYNC B0 ;  /* 0x0000000000007941 */ /* 0x000fea0003800000 */
.L_x_8938:
        /* <DEDUP_REMOVED lines=18> */
.L_x_8944:
[----:B------:R-:W-:Y:S05]  /*3120*/  BSYNC B1 ;  /* 0x0000000000017941 */ /* 0x000fea0003800000 */
.L_x_8943:
        /* <DEDUP_REMOVED lines=44> */
.L_x_8942:
[----:B------:R-:W-:Y:S05]  /*33f0*/  BSYNC B0 ;  /* 0x0000000000007941 */ /* 0x000fea0003800000 */
.L_x_8941:
[----:B------:R0:W1:Y:S01]  /*3400*/  I2F.U32 R105, R108 ;  /* 0x0000006c00697306 */ /* 0x0000620000201000 */
[----:B------:R-:W-:Y:S02]  /*3410*/  PRMT R107, RZ, 0x7610, R107 ;  /* 0x00007610ff6b7816 */ /* 0x000fe4000000006b */
[----:B------:R-:W-:Y:S02]  /*3420*/  SEL R110, RZ, 0x1, P2 ;  /* 0x00000001ff6e7807 */ /* 0x000fe40001000000 */
[----:B------:R-:W-:Y:S01]  /*3430*/  ISETP.NE.AND P2, PT, R116, RZ, PT ;  /* 0x000000ff7400720c */ /* 0x000fe20003f45270 */
[----:B------:R-:W-:Y:S01]  /*3440*/  FMUL.FTZ R109, R107, R112 ;  /* 0x000000706b6d7220 */ /* 0x000fe20000410000 */
[----:B------:R-:W-:Y:S01]  /*3450*/  SEL R104, RZ, 0x1, P1 ;  /* 0x00000001ff687807 */ /* 0x000fe20000800000 */
[----:B------:R-:W-:Y:S01]  /*3460*/  IMAD.WIDE.U32 R110, R110, 0x1000000, RZ ;  /* 0x010000006e6e7825 */ /* 0x000fe200078e00ff */
[----:B------:R-:W-:-:S02]  /*3470*/  SEL R106, RZ, 0x1, P2 ;  /* 0x00000001ff6a7807 */ /* 0x000fc40001000000 */
[----:B------:R-:W-:Y:S01]  /*3480*/  ISETP.NE.AND P6, PT, R115, RZ, PT ;  /* 0x000000ff7300720c */ /* 0x000fe20003fc5270 */
[----:B------:R-:W-:Y:S01]  /*3490*/  FMUL.FTZ R109, R109, c[0x0][0x1e8] ;  /* 0x00007a006d6d7a20 */ /* 0x000fe20000410000 */
[----:B------:R-:W-:Y:S01]  /*34a0*/  SEL R115, RZ, 0x10000, P5 ;  /* 0x00010000ff737807 */ /* 0x000fe20002800000 */
[----:B------:R-:W-:Y:S01]  /*34b0*/  IMAD.WIDE.U32 R106, R106, 0x100, RZ ;  /* 0x000001006a6a7825 */ /* 0x000fe200078e00ff */
[----:B0-----:R-:W-:Y:S02]  /*34c0*/  SEL R108, RZ, 0x100, P4 ;  /* 0x00000100ff6c7807 */ /* 0x001fe40002000000 */
[----:B------:R-:W-:Y:S01]  /*34d0*/  SEL R121, RZ, 0x1, P3 ;  /* 0x00000001ff797807 */ /* 0x000fe20001800000 */
[----:B-1----:R-:W-:Y:S01]  /*34e0*/  FFMA.FTZ R105, R105, R114, 1.1641532182693481445e-10 ;  /* 0x2f00000069697423 */ /* 0x002fe20000010072 */
[----:B------:R-:W-:Y:S02]  /*34f0*/  SEL R125, RZ, 0x1, P6 ;  /* 0x00000001ff7d7807 */ /* 0x000fe40003000000 */
[----:B------:R-:W-:-:S02]  /*3500*/  IADD3 R130, R10, 0x80, RZ ;  /* 0x000000800a827810 */ /* 0x000fc40007ffe0ff */
[----:B------:R-:W-:Y:S01]  /*3510*/  FSETP.GTU.FTZ.AND P1, PT, R105, c[0x0][0x1e4], PT ;  /* 0x0000790069007a0b */ /* 0x000fe20003f3c000 */
[----:B------:R-:W-:-:S03]  /*3520*/  IMAD.WIDE.U32 R104, R104, 0x10000, RZ ;  /* 0x0001000068687825 */ /* 0x000fc600078e00ff */
[----:B------:R-:W-:Y:S01]  /*3530*/  SEL R118, RZ, 0x1000000, P1 ;  /* 0x01000000ff767807 */ /* 0x000fe20000800000 */
[----:B------:R-:W-:Y:S01]  /*3540*/  @P0 IMAD.WIDE.U32 R122, R130, R113, c[0x0][0x180] ;  /* 0x00006000827a0625 */ /* 0x000fe200078e0071 */
[----:B------:R-:W-:Y:S02]  /*3550*/  FSEL R116, R109, RZ, !P1 ;  /* 0x000000ff6d747208 */ /* 0x000fe40004800000 */
[----:B------:R-:W-:Y:S02]  /*3560*/  @P0 PRMT R109, RZ, 0x7610, R23 ;  /* 0x00007610ff6d0816 */ /* 0x000fe40000000017 */
[----:B------:R-:W-:Y:S02]  /*3570*/  LOP3.LUT R124, R106, R110, R104, 0xfe, !PT ;  /* 0x0000006e6a7c7212 */ /* 0x000fe400078efe68 */
[----:B------:R-:W-:Y:S01]  /*3580*/  LOP3.LUT R110, R108, R118, R115, 0xfe, !PT ;  /* 0x000000766c6e7212 */ /* 0x000fe200078efe73 */
[----:B------:R-:W-:Y:S01]  /*3590*/  @P0 FADD.FTZ R116, R116, R109 ;  /* 0x0000006d74740221 */ /* 0x000fe20000010000 */
[----:B------:R-:W-:Y:S01]  /*35a0*/  LOP3.LUT R124, R124, R125, RZ, 0xfc, !PT ;  /* 0x0000007d7c7c7212 */ /* 0x000fe200078efcff */
[----:B------:R-:W-:Y:S01]  /*35b0*/  IMAD.MOV.U32 R115, RZ, RZ, 0x8 ;  /* 0x00000008ff737424 */ /* 0x000fe200078e00ff */
[----:B------:R-:W-:Y:S01]  /*35c0*/  LOP3.LUT R121, R111, R110, R121, 0xfe, !PT ;  /* 0x0000006e6f797212 */ /* 0x000fe200078efe79 */
[----:B------:R-:W-:Y:S01]  /*35d0*/  IMAD.WIDE.U32 R118, R10, R113, c[0x0][0x188] ;  /* 0x000062000a767625 */ /* 0x000fe200078e0071 */
[----:B------:R-:W-:-:S02]  /*35e0*/  F2FP.BF16.PACK_AB R110, R16, R15 ;  /* 0x0000000f106e723e */ /* 0x000fc400000010ff */
[----:B------:R-:W-:Y:S02]  /*35f0*/  F2FP.BF16.PACK_AB R109, R14, R13 ;  /* 0x0000000d0e6d723e */ /* 0x000fe400000010ff */
[----:B------:R-:W-:Y:S02]  /*3600*/  F2FP.BF16.PACK_AB R108, R12, R11 ;  /* 0x0000000b0c6c723e */ /* 0x000fe400000010ff */
[----:B------:R-:W-:Y:S02]  /*3610*/  F2FP.BF16.PACK_AB R111, R116, R19 ;  /* 0x00000013746f723e */ /* 0x000fe400000010ff */
[----:B------:R-:W-:Y:S01]  /*3620*/  LOP3.LUT R125, R107, R121, R105, 0xfe, !PT ;  /* 0x000000796b7d7212 */ /* 0x000fe200078efe69 */
[----:B------:R-:W-:Y:S02]  /*3630*/  IMAD.WIDE.U32 R120, R10, R115, c[0x0][0x190] ;  /* 0x000064000a787625 */ /* 0x000fe400078e0073 */
[----:B------:R0:W-:Y:S02]  /*3640*/  STG.E.128 [R118.64], R108 ;  /* 0x0000006c76007986 */ /* 0x0001e4000c101d06 */
[----:B------:R-:W-:-:S02]  /*3650*/  IMAD.WIDE.U32 R104, R130, R113, c[0x0][0x170] ;  /* 0x00005c0082687625 */ /* 0x000fc400078e0071 */
        /* <DEDUP_REMOVED lines=15> */
.L_x_8946:
[----:B0-----:R-:W-:Y:S02]  /*3750*/  IMAD.MOV.U32 R108, RZ, RZ, R0 ;  /* 0x000000ffff6c7224 */ /* 0x001fe400078e0000 */
.L_x_8947:
[----:B------:R-:W-:Y:S05]  /*3760*/  BSYNC B0 ;  /* 0x0000000000007941 */ /* 0x000fea0003800000 */
.L_x_8945:
        /* <DEDUP_REMOVED lines=16> */
.L_x_8951:
[----:B------:R-:W-:Y:S05]  /*3870*/  BSYNC B1 ;  /* 0x0000000000017941 */ /* 0x000fea0003800000 */
.L_x_8950:
        /* <DEDUP_REMOVED lines=44> */
.L_x_8949:
[----:B------:R-:W-:Y:S05]  /*3b40*/  BSYNC B0 ;  /* 0x0000000000007941 */ /* 0x000fea0003800000 */
.L_x_8948:
[----:B------:R0:W1:Y:S01]  /*3b50*/  I2F.U32 R109, R108 ;  /* 0x0000006c006d7306 */ /* 0x0000620000201000 */
[----:B-----5:R-:W-:Y:S01]  /*3b60*/  PRMT R111, RZ, 0x5410, R104 ;  /* 0x00005410ff6f7816 */ /* 0x020fe20000000068 */
[----:B------:R-:W-:Y:S01]  /*3b70*/  BSSY B0, `(.L_x_8952) ;  /* 0x0000015000007945 */ /* 0x000fe20003800000 */
[----:B------:R-:W-:-:S03]  /*3b80*/  ISETP.NE.AND P1, PT, R127, 0x1, PT ;  /* 0x000000017f00780c */ /* 0x000fc60003f25270 */
[----:B------:R-:W-:Y:S01]  /*3b90*/  FMUL.FTZ R111, R111, R112 ;  /* 0x000000706f6f7220 */ /* 0x000fe20000410000 */
[----:B0-----:R-:W-:-:S03]  /*3ba0*/  @P0 PRMT R108, RZ, 0x5410, R20 ;  /* 0x00005410ff6c0816 */ /* 0x001fc60000000014 */
[----:B------:R-:W-:Y:S02]  /*3bb0*/  FMUL.FTZ R111, R111, c[0x0][0x1e8] ;  /* 0x00007a006f6f7a20 */ /* 0x000fe40000410000 */
[----:B-1----:R-:W-:-:S05]  /*3bc0*/  FFMA.FTZ R109, R109, R114, 1.1641532182693481445e-10 ;  /* 0x2f0000006d6d7423 */ /* 0x002fca0000010072 */
        /* <DEDUP_REMOVED lines=14> */
.L_x_8953:
[----:B------:R-:W-:Y:S02]  /*3cb0*/  IMAD.MOV.U32 R108, RZ, RZ, R0 ;  /* 0x000000ffff6c7224 */ /* 0x000fe400078e0000 */
.L_x_8954:
[----:B------:R-:W-:Y:S05]  /*3cc0*/  BSYNC B0 ;  /* 0x0000000000007941 */ /* 0x000fea0003800000 */
.L_x_8952:
        /* <DEDUP_REMOVED lines=16> */
.L_x_8958:
[----:B------:R-:W-:Y:S05]  /*3dd0*/  BSYNC B1 ;  /* 0x0000000000017941 */ /* 0x000fea0003800000 */
.L_x_8957:
        /* <DEDUP_REMOVED lines=44> */
.L_x_8956:
[----:B------:R-:W-:Y:S05]  /*40a0*/  BSYNC B0 ;  /* 0x0000000000007941 */ /* 0x000fea0003800000 */
.L_x_8955:
        /* <DEDUP_REMOVED lines=22> */
.L_x_8960:
[----:B------:R-:W-:Y:S02]  /*4210*/  IMAD.MOV.U32 R104, RZ, RZ, R0 ;  /* 0x000000ffff687224 */ /* 0x000fe400078e0000 */
.L_x_8961:
[----:B------:R-:W-:Y:S05]  /*4220*/  BSYNC B0 ;  /* 0x0000000000007941 */ /* 0x000fea0003800000 */
.L_x_8959:
        /* <DEDUP_REMOVED lines=16> */
.L_x_8965:
[----:B------:R-:W-:Y:S05]  /*4330*/  BSYNC B1 ;  /* 0x0000000000017941 */ /* 0x000fea0003800000 */
.L_x_8964:
        /* <DEDUP_REMOVED lines=44> */
.L_x_8963:
[----:B------:R-:W-:Y:S05]  /*4600*/  BSYNC B0 ;  /* 0x0000000000007941 */ /* 0x000fea0003800000 */
.L_x_8962:
        /* <DEDUP_REMOVED lines=21> */
.L_x_8967:
[----:B------:R-:W-:Y:S02]  /*4760*/  IMAD.MOV.U32 R104, RZ, RZ, R0 ;  /* 0x000000ffff687224 */ /* 0x000fe400078e0000 */
.L_x_8968:
[----:B------:R-:W-:Y:S05]  /*4770*/  BSYNC B0 ;  /* 0x0000000000007941 */ /* 0x000fea0003800000 */
.L_x_8966:
        /* <DEDUP_REMOVED lines=16> */
.L_x_8972:
[----:B------:R-:W-:Y:S05]  /*4880*/  BSYNC B1 ;  /* 0x0000000000017941 */ /* 0x000fea0003800000 */
.L_x_8971:
        /* <DEDUP_REMOVED lines=44> */
.L_x_8970:
[----:B------:R-:W-:Y:S05]  /*4b50*/  BSYNC B0 ;  /* 0x0000000000007941 */ /* 0x000fea0003800000 */
.L_x_8969:
        /* <DEDUP_REMOVED lines=21> */
.L_x_8974:
[----:B------:R-:W-:Y:S02]  /*4cb0*/  IMAD.MOV.U32 R104, RZ, RZ, R0 ;  /* 0x000000ffff687224 */ /* 0x000fe400078e0000 */
.L_x_8975:
[----:B------:R-:W-:Y:S05]  /*4cc0*/  BSYNC B0 ;  /* 0x0000000000007941 */ /* 0x000fea0003800000 */
.L_x_8973:
        /* <DEDUP_REMOVED lines=16> */
.L_x_8979:
[----:B------:R-:W-:Y:S05]  /*4dd0*/  BSYNC B1 ;  /* 0x0000000000017941 */ /* 0x000fea0003800000 */
.L_x_8978:
        /* <DEDUP_REMOVED lines=44> */
.L_x_8977:
[----:B------:R-:W-:Y:S05]  /*50a0*/  BSYNC B0 ;  /* 0x0000000000007941 */ /* 0x000fea0003800000 */
.L_x_8976:
        /* <DEDUP_REMOVED lines=21> */
.L_x_8981:
[----:B------:R-:W-:Y:S02]  /*5200*/  IMAD.MOV.U32 R104, RZ, RZ, R0 ;  /* 0x000000ffff687224 */ /* 0x000fe400078e0000 */
.L_x_8982:
[----:B------:R-:W-:Y:S05]  /*5210*/  BSYNC B0 ;  /* 0x0000000000007941 */ /* 0x000fea0003800000 */
.L_x_8980:
        /* <DEDUP_REMOVED lines=16> */
.L_x_8986:
[----:B------:R-:W-:Y:S05]  /*5320*/  BSYNC B1 ;  /* 0x0000000000017941 */ /* 0x000fea0003800000 */
.L_x_8985:
        /* <DEDUP_REMOVED lines=44> */
.L_x_8984:
[----:B------:R-:W-:Y:S05]  /*55f0*/  BSYNC B0 ;  /* 0x0000000000007941 */ /* 0x000fea0003800000 */
.L_x_8983:
        /* <DEDUP_REMOVED lines=21> */
.L_x_8988:
[----:B------:R-:W-:Y:S02]  /*5750*/  IMAD.MOV.U32 R104, RZ, RZ, R0 ;  /* 0x000000ffff687224 */ /* 0x000fe400078e0000 */
.L_x_8989:
[----:B------:R-:W-:Y:S05]  /*5760*/  BSYNC B0 ;  /* 0x0000000000007941 */ /* 0x000fea0003800000 */
.L_x_8987:
        /* <DEDUP_REMOVED lines=16> */
.L_x_8993:
[----:B------:R-:W-:Y:S05]  /*5870*/  BSYNC B1 ;  /* 0x0000000000017941 */ /* 0x000fea0003800000 */
.L_x_8992:
        /* <DEDUP_REMOVED lines=44> */
.L_x_8991:
[----:B------:R-:W-:Y:S05]  /*5b40*/  BSYNC B0 ;  /* 0x0000000000007941 */ /* 0x000fea0003800000 */
.L_x_8990:
        /* <DEDUP_REMOVED lines=21> */
.L_x_8995:
[----:B------:R-:W-:Y:S02]  /*5ca0*/  IMAD.MOV.U32 R110, RZ, RZ, R0 ;  /* 0x000000ffff6e7224 */ /* 0x000fe400078e0000 */
.L_x_8996:
[----:B------:R-:W-:Y:S05]  /*5cb0*/  BSYNC B0 ;  /* 0x0000000000007941 */ /* 0x000fea0003800000 */
.L_x_8994:
        /* <DEDUP_REMOVED lines=18> */
.L_x_9000:
[----:B------:R-:W-:Y:S05]  /*5de0*/  BSYNC B1 ;  /* 0x0000000000017941 */ /* 0x000fea0003800000 */
.L_x_8999:
        /* <DEDUP_REMOVED lines=44> */
.L_x_8998:
[----:B------:R-:W-:Y:S05]  /*60b0*/  BSYNC B0 ;  /* 0x0000000000007941 */ /* 0x000fea0003800000 */
.L_x_8997:
        /* <DEDUP_REMOVED lines=15> */
[----:B------:R-:W-:-:S04]  /*61b0*/  IADD3 R138, R10, 0x100, RZ ;  /* 0x000001000a8a7810 */ /* 0x000fc80007ffe0ff */
[----:B------:R-:W-:Y:S01]  /*61c0*/  FSETP.GTU.FTZ.AND P1, PT, R105, c[0x0][0x1e4], PT ;  /* 0x0000790069007a0b */ /* 0x000fe20003f3c000 */
[----:B------:R-:W-:-:S03]  /*61d0*/  IMAD.WIDE.U32 R104, R104, 0x10000, RZ ;  /* 0x0001000068687825 */ /* 0x000fc600078e00ff */
[----:B------:R-:W-:Y:S01]  /*61e0*/  SEL R126, RZ, 0x1000000, P1 ;  /* 0x01000000ff7e7807 */ /* 0x000fe20000800000 */
[----:B------:R-:W-:Y:S01]  /*61f0*/  @P0 IMAD.WIDE.U32 R132, R138, R113, c[0x0][0x180] ;  /* 0x000060008a840625 */ /* 0x000fe200078e0071 */
[----:B------:R-:W-:Y:S02]  /*6200*/  FSEL R124, R111, RZ, !P1 ;  /* 0x000000ff6f7c7208 */ /* 0x000fe40004800000 */
[----:B------:R-:W-:Y:S02]  /*6210*/  LOP3.LUT R111, R110, R126, R127, 0xfe, !PT ;  /* 0x0000007e6e6f7212 */ /* 0x000fe400078efe7f */
[----:B------:R-:W-:Y:S02]  /*6220*/  @P0 PRMT R127, RZ, 0x7610, R23 ;  /* 0x00007610ff7f0816 */ /* 0x000fe40000000017 */
[----:B------:R-:W-:Y:S02]  /*6230*/  LOP3.LUT R128, R106, R108, R104, 0xfe, !PT ;  /* 0x0000006c6a807212 */ /* 0x000fe400078efe68 */
[----:B------:R-:W-:Y:S01]  /*6240*/  SEL R108, RZ, 0x1, P3 ;  /* 0x00000001ff6c7807 */ /* 0x000fe20001800000 */
[----:B------:R-:W-:Y:S01]  /*6250*/  @P0 FADD.FTZ R124, R127, R124 ;  /* 0x0000007c7f7c0221 */ /* 0x000fe20000010000 */
[----:B------:R-:W-:Y:S01]  /*6260*/  LOP3.LUT R128, R128, R129, RZ, 0xfc, !PT ;  /* 0x0000008180807212 */ /* 0x000fe200078efcff */
[----:B------:R-:W-:Y:S01]  /*6270*/  IMAD.WIDE.U32 R126, R130, R113, c[0x0][0x188] ;  /* 0x00006200827e7625 */ /* 0x000fe200078e0071 */
[----:B------:R-:W-:-:S02]  /*6280*/  LOP3.LUT R129, R109, R111, R108, 0xfe, !PT ;  /* 0x0000006f6d817212 */ /* 0x000fc400078efe6c */
[----:B------:R-:W-:Y:S01]  /*6290*/  F2FP.BF16.PACK_AB R110, R122, R121 ;  /* 0x000000797a6e723e */ /* 0x000fe200000010ff */
[----:B------:R-:W-:Y:S01]  /*62a0*/  IMAD.WIDE.U32 R130, R130, R115, c[0x0][0x190] ;  /* 0x0000640082827625 */ /* 0x000fe200078e0073 */
        /* <DEDUP_REMOVED lines=21> */
.L_x_9002:
[----:B0-----:R-:W-:Y:S02]  /*6400*/  IMAD.MOV.U32 R108, RZ, RZ, R0 ;  /* 0x000000ffff6c7224 */ /* 0x001fe400078e0000 */
.L_x_9003:
[----:B------:R-:W-:Y:S05]  /*6410*/  BSYNC B0 ;  /* 0x0000000000007941 */ /* 0x000fea0003800000 */
.L_x_9001:
        /* <DEDUP_REMOVED lines=16> */
.L_x_9007:
[----:B------:R-:W-:Y:S05]  /*6520*/  BSYNC B1 ;  /* 0x0000000000017941 */ /* 0x000fea0003800000 */
.L_x_9006:
        /* <DEDUP_REMOVED lines=44> */
.L_x_9005:
[----:B------:R-:W-:Y:S05]  /*67f0*/  BSYNC B0 ;  /* 0x0000000000007941 */ /* 0x000fea0003800000 */
.L_x_9004:
        /* <DEDUP_REMOVED lines=22> */
.L_x_9009:
[----:B------:R-:W-:Y:S02]  /*6960*/  MOV R126, R0 ;  /* 0x00000000007e7202 */ /* 0x000fe40000000f00 */
.L_x_9010:
[----:B------:R-:W-:Y:S05]  /*6970*/  BSYNC B0 ;  /* 0x0000000000007941 */ /* 0x000fea0003800000 */
.L_x_9008:
        /* <DEDUP_REMOVED lines=16> */
.L_x_9014:
[----:B------:R-:W-:Y:S05]  /*6a80*/  BSYNC B1 ;  /* 0x0000000000017941 */ /* 0x000fea0003800000 */
.L_x_9013:
        /* <DEDUP_REMOVED lines=44> */
.L_x_9012:
[----:B------:R-:W-:Y:S05]  /*6d50*/  BSYNC B0 ;  /* 0x0000000000007941 */ /* 0x000fea0003800000 */
.L_x_9011:
        /* <DEDUP_REMOVED lines=22> */
.L_x_9016:
[----:B------:R-:W-:Y:S02]  /*6ec0*/  IMAD.MOV.U32 R104, RZ, RZ, R0 ;  /* 0x000000ffff687224 */ /* 0x000fe400078e0000 */
.L_x_9017:
[----:B------:R-:W-:Y:S05]  /*6ed0*/  BSYNC B0 ;  /* 0x0000000000007941 */ /* 0x000fea0003800000 */
.L_x_9015:
        /* <DEDUP_REMOVED lines=16> */
.L_x_9021:
[----:B------:R-:W-:Y:S05]  /*6fe0*/  BSYNC B1 ;  /* 0x0000000000017941 */ /* 0x000fea0003800000 */
.L_x_9020:
        /* <DEDUP_REMOVED lines=44> */
.L_x_9019:
[----:B------:R-:W-:Y:S05]  /*72b0*/  BSYNC B0 ;  /* 0x0000000000007941 */ /* 0x000fea0003800000 */
.L_x_9018:
        /* <DEDUP_REMOVED lines=21> */
.L_x_9023:
[----:B------:R-:W-:Y:S02]  /*7410*/  IMAD.MOV.U32 R104, RZ, RZ, R0 ;  /* 0x000000ffff687224 */ /* 0x000fe400078e0000 */
.L_x_9024:
[----:B------:R-:W-:Y:S05]  /*7420*/  BSYNC B0 ;  /* 0x0000000000007941 */ /* 0x000fea0003800000 */
.L_x_9022:
        /* <DEDUP_REMOVED lines=16> */
.L_x_9028:
[----:B------:R-:W-:Y:S05]  /*7530*/  BSYNC B1 ;  /* 0x0000000000017941 */ /* 0x000fea0003800000 */
.L_x_9027:
        /* <DEDUP_REMOVED lines=44> */
.L_x_9026:
[----:B------:R-:W-:Y:S05]  /*7800*/  BSYNC B0 ;  /* 0x0000000000007941 */ /* 0x000fea0003800000 */
.L_x_9025:
        /* <DEDUP_REMOVED lines=21> */
.L_x_9030:
[----:B------:R-:W-:Y:S02]  /*7960*/  MOV R130, R0 ;  /* 0x0000000000827202 */ /* 0x000fe40000000f00 */
.L_x_9031:
[----:B------:R-:W-:Y:S05]  /*7970*/  BSYNC B0 ;  /* 0x0000000000007941 */ /* 0x000fea0003800000 */
.L_x_9029:
        /* <DEDUP_REMOVED lines=16> */
.L_x_9035:
[----:B------:R-:W-:Y:S05]  /*7a80*/  BSYNC B1 ;  /* 0x0000000000017941 */ /* 0x000fea0003800000 */
.L_x_9034:
        /* <DEDUP_REMOVED lines=44> */
.L_x_9033:
[----:B------:R-:W-:Y:S05]  /*7d50*/  BSYNC B0 ;  /* 0x0000000000007941 */ /* 0x000fea0003800000 */
.L_x_9032:
        /* <DEDUP_REMOVED lines=21> */
.L_x_9037:
[----:B------:R-:W-:Y:S02]  /*7eb0*/  IMAD.MOV.U32 R130, RZ, RZ, R0 ;  /* 0x000000ffff827224 */ /* 0x000fe400078e0000 */
.L_x_9038:
[----:B------:R-:W-:Y:S05]  /*7ec0*/  BSYNC B0 ;  /* 0x0000000000007941 */ /* 0x000fea0003800000 */
.L_x_9036:
        /* <DEDUP_REMOVED lines=16> */
.L_x_9042:
[----:B------:R-:W-:Y:S05]  /*7fd0*/  BSYNC B1 ;  /* 0x0000000000017941 */ /* 0x000fea0003800000 */
.L_x_9041:
        /* <DEDUP_REMOVED lines=44> */
.L_x_9040:
[----:B------:R-:W-:Y:S05]  /*82a0*/  BSYNC B0 ;  /* 0x0000000000007941 */ /* 0x000fea0003800000 */
.L_x_9039:
        /* <DEDUP_REMOVED lines=21> */
.L_x_9044:
[----:B------:R-:W-:Y:S02]  /*8400*/  IMAD.MOV.U32 R106, RZ, RZ, R0 ;  /* 0x000000ffff6a7224 */ /* 0x000fe400078e0000 */
.L_x_9045:
[----:B------:R-:W-:Y:S05]  /*8410*/  BSYNC B0 ;  /* 0x0000000000007941 */ /* 0x000fea0003800000 */
.L_x_9043:
        /* <DEDUP_REMOVED lines=16> */
.L_x_9049:
[----:B------:R-:W-:Y:S05]  /*8520*/  BSYNC B1 ;  /* 0x0000000000017941 */ /* 0x000fea0003800000 */
.L_x_9048:
        /* <DEDUP_REMOVED lines=44> */
.L_x_9047:
[----:B------:R-:W-:Y:S05]  /*87f0*/  BSYNC B0 ;  /* 0x0000000000007941 */ /* 0x000fea0003800000 */
.L_x_9046:
        /* <DEDUP_REMOVED lines=21> */
.L_x_9051:
[----:B------:R-:W-:Y:S02]  /*8950*/  MOV R136, R0 ;  /* 0x0000000000887202 */ /* 0x000fe40000000f00 */
.L_x_9052:
[----:B------:R-:W-:Y:S05]  /*8960*/  BSYNC B0 ;  /* 0x0000000000007941 */ /* 0x000fea0003800000 */
.L_x_9050:
        /* <DEDUP_REMOVED lines=18> */
.L_x_9056:
[----:B------:R-:W-:Y:S05]  /*8a90*/  BSYNC B1 ;  /* 0x0000000000017941 */ /* 0x000fea0003800000 */
.L_x_9055:
        /* <DEDUP_REMOVED lines=44> */
.L_x_9054:
[----:B------:R-:W-:Y:S05]  /*8d60*/  BSYNC B0 ;  /* 0x0000000000007941 */ /* 0x000fea0003800000 */
.L_x_9053:
[----:B------:R-:W0:Y:S01]  /*8d70*/  I2F.U32 R105, R136 ;  /* 0x0000008800697306 */ /* 0x000e220000201000 */
[----:B------:R-:W-:Y:S02]  /*8d80*/  SEL R108, RZ, 0x1, P2 ;  /* 0x00000001ff6c7807 */ /* 0x000fe40001000000 */
[----:B------:R-:W-:Y:S02]  /*8d90*/  ISETP.NE.AND P2, PT, R133, RZ, PT ;  /* 0x000000ff8500720c */ /* 0x000fe40003f45270 */
[----:B------:R-:W-:Y:S01]  /*8da0*/  PRMT R107, RZ, 0x7610, R107 ;  /* 0x00007610ff6b7816 */ /* 0x000fe2000000006b */
[----:B------:R-:W-:Y:S01]  /*8db0*/  IMAD.WIDE.U32 R108, R108, 0x1000000, RZ ;  /* 0x010000006c6c7825 */ /* 0x000fe200078e00ff */
        /* <DEDUP_REMOVED lines=8> */
[----:B------:R-:W-:Y:S01]  /*8e40*/  IADD3 R150, R10, 0x180, RZ ;  /* 0x000001800a967810 */ /* 0x000fe20007ffe0ff */
[----:B------:R-:W-:Y:S01]  /*8e50*/  FMUL.FTZ R110, R110, c[0x0][0x1e8] ;  /* 0x00007a006e6e7a20 */ /* 0x000fe20000410000 */
[----:B------:R-:W-:Y:S02]  /*8e60*/  SEL R135, RZ, 0x1, P6 ;  /* 0x00000001ff877807 */ /* 0x000fe40003000000 */
        /* <DEDUP_REMOVED lines=8> */
[----:B------:R-:W-:Y:S01]  /*8ef0*/  IMAD.WIDE.U32 R140, R138, R113, c[0x0][0x188] ;  /* 0x000062008a8c7625 */ /* 0x000fe200078e0071 */
[----:B------:R-:W-:-:S02]  /*8f00*/  SEL R133, RZ, 0x1, P3 ;  /* 0x00000001ff857807 */ /* 0x000fc40001800000 */
[----:B------:R-:W-:Y:S01]  /*8f10*/  LOP3.LUT R134, R134, R135, RZ, 0xfc, !PT ;  /* 0x0000008786867212 */ /* 0x000fe200078efcff */
[----:B------:R-:W-:Y:S01]  /*8f20*/  @P0 FADD.FTZ R131, R104, R131 ;  /* 0x0000008368830221 */ /* 0x000fe20000010000 */
[----:B------:R-:W-:Y:S01]  /*8f30*/  LOP3.LUT R133, R109, R108, R133, 0xfe, !PT ;  /* 0x0000006c6d857212 */ /* 0x000fe200078efe85 */
[----:B------:R-:W-:Y:S01]  /*8f40*/  IMAD.WIDE.U32 R138, R138, R115, c[0x0][0x190] ;  /* 0x000064008a8a7625 */ /* 0x000fe200078e0073 */
[----:B------:R-:W-:Y:S02]  /*8f50*/  F2FP.BF16.PACK_AB R110, R132, R127 ;  /* 0x0000007f846e723e */ /* 0x000fe400000010ff */
[----:B------:R-:W-:Y:S02]  /*8f60*/  F2FP.BF16.PACK_AB R109, R129, R126 ;  /* 0x0000007e816d723e */ /* 0x000fe400000010ff */
        /* <DEDUP_REMOVED lines=20> */
.L_x_9058:
[----:B0-----:R-:W-:Y:S02]  /*90b0*/  IMAD.MOV.U32 R138, RZ, RZ, R0 ;  /* 0x000000ffff8a7224 */ /* 0x001fe400078e0000 */
.L_x_9059:
[----:B------:R-:W-:Y:S05]  /*90c0*/  BSYNC B0 ;  /* 0x0000000000007941 */ /* 0x000fea0003800000 */
.L_x_9057:
        /* <DEDUP_REMOVED lines=16> */
.L_x_9063:
[----:B------:R-:W-:Y:S05]  /*91d0*/  BSYNC B1 ;  /* 0x0000000000017941 */ /* 0x000fea0003800000 */
.L_x_9062:
        /* <DEDUP_REMOVED lines=44> */
.L_x_9061:
[----:B------:R-:W-:Y:S05]  /*94a0*/  BSYNC B0 ;  /* 0x0000000000007941 */ /* 0x000fea0003800000 */
.L_x_9060:
        /* <DEDUP_REMOVED lines=22> */
.L_x_9065:
[----:B------:R-:W-:Y:S02]  /*9610*/  IMAD.MOV.U32 R139, RZ, RZ, R0 ;  /* 0x000000ffff8b7224 */ /* 0x000fe400078e0000 */
.L_x_9066:
[----:B------:R-:W-:Y:S05]  /*9620*/  BSYNC B0 ;  /* 0x0000000000007941 */ /* 0x000fea0003800000 */
.L_x_9064:
        /* <DEDUP_REMOVED lines=16> */
.L_x_9070:
[----:B------:R-:W-:Y:S05]  /*9730*/  BSYNC B1 ;  /* 0x0000000000017941 */ /* 0x000fea0003800000 */
.L_x_9069:
        /* <DEDUP_REMOVED lines=44> */
.L_x_9068:
[----:B------:R-:W-:Y:S05]  /*9a00*/  BSYNC B0 ;  /* 0x0000000000007941 */ /* 0x000fea0003800000 */
.L_x_9067:
        /* <DEDUP_REMOVED lines=22> */
.L_x_9072:
[----:B------:R-:W-:Y:S02]  /*9b70*/  MOV R104, R0 ;  /* 0x0000000000687202 */ /* 0x000fe40000000f00 */
.L_x_9073:
[----:B------:R-:W-:Y:S05]  /*9b80*/  BSYNC B0 ;  /* 0x0000000000007941 */ /* 0x000fea0003800000 */
.L_x_9071:
        /* <DEDUP_REMOVED lines=16> */
.L_x_9077:
[----:B------:R-:W-:Y:S05]  /*9c90*/  BSYNC B1 ;  /* 0x0000000000017941 */ /* 0x000fea0003800000 */
.L_x_9076:
        /* <DEDUP_REMOVED lines=44> */
.L_x_9075:
[----:B------:R-:W-:Y:S05]  /*9f60*/  BSYNC B0 ;  /* 0x0000000000007941 */ /* 0x000fea0003800000 */
.L_x_9074:
        /* <DEDUP_REMOVED lines=21> */
.L_x_9079:
[----:B------:R-:W-:Y:S02]  /*a0c0*/  IMAD.MOV.U32 R104, RZ, RZ, R0 ;  /* 0x000000ffff687224 */ /* 0x000fe400078e0000 */
.L_x_9080:
[----:B------:R-:W-:Y:S05]  /*a0d0*/  BSYNC B0 ;  /* 0x0000000000007941 */ /* 0x000fea0003800000 */
.L_x_9078:
        /* <DEDUP_REMOVED lines=16> */
.L_x_9084:
[----:B------:R-:W-:Y:S05]  /*a1e0*/  BSYNC B1 ;  /* 0x0000000000017941 */ /* 0x000fea0003800000 */
.L_x_9083:
        /* <DEDUP_REMOVED lines=44> */
.L_x_9082:
[----:B------:R-:W-:Y:S05]  /*a4b0*/  BSYNC B0 ;  /* 0x0000000000007941 */ /* 0x000fea0003800000 */
.L_x_9081:
        /* <DEDUP_REMOVED lines=21> */
.L_x_9086:
[----:B------:R-:W-:Y:S02]  /*a610*/  IMAD.MOV.U32 R142, RZ, RZ, R0 ;  /* 0x000000ffff8e7224 */ /* 0x000fe400078e0000 */
.L_x_9087:
[----:B------:R-:W-:Y:S05]  /*a620*/  BSYNC B0 ;  /* 0x0000000000007941 */ /* 0x000fea0003800000 */
.L_x_9085:
        /* <DEDUP_REMOVED lines=16> */
.L_x_9091:
[----:B------:R-:W-:Y:S05]  /*a730*/  BSYNC B1 ;  /* 0x0000000000017941 */ /* 0x000fea0003800000 */
.L_x_9090:
        /* <DEDUP_REMOVED lines=44> */
.L_x_9089:
[----:B------:R-:W-:Y:S05]  /*aa00*/  BSYNC B0 ;  /* 0x0000000000007941 */ /* 0x000fea0003800000 */
.L_x_9088:
        /* <DEDUP_REMOVED lines=21> */
.L_x_9093:
[----:B------:R-:W-:Y:S02]  /*ab60*/  MOV R142, R0 ;  /* 0x00000000008e7202 */ /* 0x000fe40000000f00 */
.L_x_9094:
[----:B------:R-:W-:Y:S05]  /*ab70*/  BSYNC B0 ;  /* 0x0000000000007941 */ /* 0x000fea0003800000 */
.L_x_9092:
        /* <DEDUP_REMOVED lines=16> */
.L_x_9098:
[----:B------:R-:W-:Y:S05]  /*ac80*/  BSYNC B1 ;  /* 0x0000000000017941 */ /* 0x000fea0003800000 */
.L_x_9097:
        /* <DEDUP_REMOVED lines=44> */
.L_x_9096:
[----:B------:R-:W-:Y:S05]  /*af50*/  BSYNC B0 ;  /* 0x0000000000007941 */ /* 0x000fea0003800000 */
.L_x_9095:
        /* <DEDUP_REMOVED lines=21> */
.L_x_9100:
[----:B------:R-:W-:Y:S02]  /*b0b0*/  IMAD.MOV.U32 R106, RZ, RZ, R0 ;  /* 0x000000ffff6a7224 */ /* 0x000fe400078e0000 */
.L_x_9101:
[----:B------:R-:W-:Y:S05]  /*b0c0*/  BSYNC B0 ;  /* 0x0000000000007941 */ /* 0x000fea0003800000 */
.L_x_9099:
        /* <DEDUP_REMOVED lines=16> */
.L_x_9105:
[----:B------:R-:W-:Y:S05]  /*b1d0*/  BSYNC B1 ;  /* 0x0000000000017941 */ /* 0x000fea0003800000 */
.L_x_9104:
        /* <DEDUP_REMOVED lines=44> */
.L_x_9103:
[----:B------:R-:W-:Y:S05]  /*b4a0*/  BSYNC B0 ;  /* 0x0000000000007941 */ /* 0x000fea0003800000 */
.L_x_9102:
        /* <DEDUP_REMOVED lines=21> */
.L_x_9107:
[----:B------:R-:W-:Y:S02]  /*b600*/  IMAD.MOV.U32 R142, RZ, RZ, R0 ;  /* 0x000000ffff8e7224 */ /* 0x000fe400078e0000 */
.L_x_9108:
[----:B------:R-:W-:Y:S05]  /*b610*/  BSYNC B0 ;  /* 0x0000000000007941 */ /* 0x000fea0003800000 */
.L_x_9106:
        /* <DEDUP_REMOVED lines=18> */
.L_x_9112:
[----:B------:R-:W-:Y:S05]  /*b740*/  BSYNC B1 ;  /* 0x0000000000017941 */ /* 0x000fea0003800000 */
.L_x_9111:
        /* <DEDUP_REMOVED lines=44> */
.L_x_9110:
[----:B------:R-:W-:Y:S05]  /*ba10*/  BSYNC B0 ;  /* 0x0000000000007941 */ /* 0x000fea0003800000 */
.L_x_9109:
        /* <DEDUP_REMOVED lines=9> */
[----:B------:R-:W-:Y:S01]  /*bab0*/  ISETP.NE.AND P6, PT, R138, RZ, PT ;  /* 0x000000ff8a00720c */ /* 0x000fe20003fc5270 */
[----:B------:R-:W-:Y:S01]  /*bac0*/  IMAD.WIDE.U32 R106, R106, 0x10000, RZ ;  /* 0x000100006a6a7825 */ /* 0x000fe200078e00ff */
[----:B------:R-:W-:Y:S02]  /*bad0*/  SEL R138, RZ, 0x10000, P5 ;  /* 0x00010000ff8a7807 */ /* 0x000fe40002800000 */
        /* <DEDUP_REMOVED lines=40> */
.L_x_9114:
[----:B0-----:R-:W-:Y:S02]  /*bd60*/  MOV R140, R0 ;  /* 0x00000000008c7202 */ /* 0x001fe40000000f00 */
.L_x_9115:
[----:B------:R-:W-:Y:S05]  /*bd70*/  BSYNC B0 ;  /* 0x0000000000007941 */ /* 0x000fea0003800000 */
.L_x_9113:
        /* <DEDUP_REMOVED lines=16> */
.L_x_9119:
[----:B------:R-:W-:Y:S05]  /*be80*/  BSYNC B1 ;  /* 0x0000000000017941 */ /* 0x000fea0003800000 */
.L_x_9118:
        /* <DEDUP_REMOVED lines=44> */
.L_x_9117:
[----:B------:R-:W-:Y:S05]  /*c150*/  BSYNC B0 ;  /* 0x0000000000007941 */ /* 0x000fea0003800000 */
.L_x_9116:
        /* <DEDUP_REMOVED lines=22> */
.L_x_9121:
[----:B------:R-:W-:Y:S02]  /*c2c0*/  IMAD.MOV.U32 R142, RZ, RZ, R0 ;  /* 0x000000ffff8e7224 */ /* 0x000fe400078e0000 */
.L_x_9122:
[----:B------:R-:W-:Y:S05]  /*c2d0*/  BSYNC B0 ;  /* 0x0000000000007941 */ /* 0x000fea0003800000 */
.L_x_9120:
        /* <DEDUP_REMOVED lines=16> */
.L_x_9126:
[----:B------:R-:W-:Y:S05]  /*c3e0*/  BSYNC B1 ;  /* 0x0000000000017941 */ /* 0x000fea0003800000 */
.L_x_9125:
        /* <DEDUP_REMOVED lines=44> */
.L_x_9124:
[----:B------:R-:W-:Y:S05]  /*c6b0*/  BSYNC B0 ;  /* 0x0000000000007941 */ /* 0x000fea0003800000 */
.L_x_9123:
        /* <DEDUP_REMOVED lines=22> */
.L_x_9128:
[----:B------:R-:W-:Y:S02]  /*c820*/  IMAD.MOV.U32 R104, RZ, RZ, R0 ;  /* 0x000000ffff687224 */ /* 0x000fe400078e0000 */
.L_x_9129:
[----:B------:R-:W-:Y:S05]  /*c830*/  BSYNC B0 ;  /* 0x0000000000007941 */ /* 0x000fea0003800000 */
.L_x_9127:
        /* <DEDUP_REMOVED lines=16> */
.L_x_9133:
[----:B------:R-:W-:Y:S05]  /*c940*/  BSYNC B1 ;  /* 0x0000000000017941 */ /* 0x000fea0003800000 */
.L_x_9132:
        /* <DEDUP_REMOVED lines=44> */
.L_x_9131:
[----:B------:R-:W-:Y:S05]  /*cc10*/  BSYNC B0 ;  /* 0x0000000000007941 */ /* 0x000fea0003800000 */
.L_x_9130:
        /* <DEDUP_REMOVED lines=21> */
.L_x_9135:
[----:B------:R-:W-:Y:S02]  /*cd70*/  MOV R104, R0 ;  /* 0x0000000000687202 */ /* 0x000fe40000000f00 */
.L_x_9136:
[----:B------:R-:W-:Y:S05]  /*cd80*/  BSYNC B0 ;  /* 0x0000000000007941 */ /* 0x000fea0003800000 */
.L_x_9134:
        /* <DEDUP_REMOVED lines=16> */
.L_x_9140:
[----:B------:R-:W-:Y:S05]  /*ce90*/  BSYNC B1 ;  /* 0x0000000000017941 */ /* 0x000fea0003800000 */
.L_x_9139:
        /* <DEDUP_REMOVED lines=44> */
.L_x_9138:
[----:B------:R-:W-:Y:S05]  /*d160*/  BSYNC B0 ;  /* 0x0000000000007941 */ /* 0x000fea0003800000 */
.L_x_9137:
        /* <DEDUP_REMOVED lines=21> */
.L_x_9142:
[----:B------:R-:W-:Y:S02]  /*d2c0*/  IMAD.MOV.U32 R144, RZ, RZ, R0 ;  /* 0x000000ffff907224 */ /* 0x000fe400078e0000 */
.L_x_9143:
[----:B------:R-:W-:Y:S05]  /*d2d0*/  BSYNC B0 ;  /* 0x0000000000007941 */ /* 0x000fea0003800000 */
.L_x_9141:
        /* <DEDUP_REMOVED lines=16> */
.L_x_9147:
[----:B------:R-:W-:Y:S05]  /*d3e0*/  BSYNC B1 ;  /* 0x0000000000017941 */ /* 0x000fea0003800000 */
.L_x_9146:
        /* <DEDUP_REMOVED lines=44> */
.L_x_9145:
[----:B------:R-:W-:Y:S05]  /*d6b0*/  BSYNC B0 ;  /* 0x0000000000007941 */ /* 0x000fea0003800000 */
.L_x_9144:
        /* <DEDUP_REMOVED lines=21> */
.L_x_9149:
[----:B------:R-:W-:Y:S02]  /*d810*/  IMAD.MOV.U32 R144, RZ, RZ, R0 ;  /* 0x000000ffff907224 */ /* 0x000fe400078e0000 */
.L_x_9150:
[----:B------:R-:W-:Y:S05]  /*d820*/  BSYNC B0 ;  /* 0x0000000000007941 */ /* 0x000fea0003800000 */
.L_x_9148:
        /* <DEDUP_REMOVED lines=16> */
.L_x_9154:
[----:B------:R-:W-:Y:S05]  /*d930*/  BSYNC B1 ;  /* 0x0000000000017941 */ /* 0x000fea0003800000 */
.L_x_9153:
        /* <DEDUP_REMOVED lines=44> */
.L_x_9152:
[----:B------:R-:W-:Y:S05]  /*dc00*/  BSYNC B0 ;  /* 0x0000000000007941 */ /* 0x000fea0003800000 */
.L_x_9151:
        /* <DEDUP_REMOVED lines=21> */
.L_x_9156:
[----:B------:R-:W-:Y:S02]  /*dd60*/  MOV R106, R0 ;  /* 0x00000000006a7202 */ /* 0x000fe40000000f00 */
.L_x_9157:
[----:B------:R-:W-:Y:S05]  /*dd70*/  BSYNC B0 ;  /* 0x0000000000007941 */ /* 0x000fea0003800000 */
.L_x_9155:
        /* <DEDUP_REMOVED lines=16> */
.L_x_9161:
[----:B------:R-:W-:Y:S05]  /*de80*/  BSYNC B1 ;  /* 0x0000000000017941 */ /* 0x000fea0003800000 */
.L_x_9160:
        /* <DEDUP_REMOVED lines=44> */
.L_x_9159:
[----:B------:R-:W-:Y:S05]  /*e150*/  BSYNC B0 ;  /* 0x0000000000007941 */ /* 0x000fea0003800000 */
.L_x_9158:
        /* <DEDUP_REMOVED lines=21> */
.L_x_9163:
[----:B------:R-:W-:Y:S02]  /*e2b0*/  IMAD.MOV.U32 R106, RZ, RZ, R0 ;  /* 0x000000ffff6a7224 */ /* 0x000fe400078e0000 */
.L_x_9164:
[----:B------:R-:W-:Y:S05]  /*e2c0*/  BSYNC B0 ;  /* 0x0000000000007941 */ /* 0x000fea0003800000 */
.L_x_9162:
        /* <DEDUP_REMOVED lines=18> */
.L_x_9168:
[----:B------:R-:W-:Y:S05]  /*e3f0*/  BSYNC B1 ;  /* 0x0000000000017941 */ /* 0x000fea0003800000 */
.L_x_9167:
        /* <DEDUP_REMOVED lines=44> */
.L_x_9166:
[----:B------:R-:W-:Y:S05]  /*e6c0*/  BSYNC B0 ;  /* 0x0000000000007941 */ /* 0x000fea0003800000 */
.L_x_9165:
[----:B------:R-:W-:Y:S01]  /*e6d0*/  FADD.FTZ R105, RZ, R11 ;  /* 0x0000000bff697221 */ /* 0x000fe20000010000 */
[----:B------:R-:W-:Y:S02]  /*e6e0*/  SEL R104, RZ, 0x10000, P5 ;  /* 0x00010000ff687807 */ /* 0x000fe40002800000 */
[----:B------:R-:W-:Y:S01]  /*e6f0*/  PRMT R107, RZ, 0x7610, R107 ;  /* 0x00007610ff6b7816 */ /* 0x000fe2000000006b */
[----:B------:R-:W-:Y:S01]  /*e700*/  FADD.FTZ R108, R105, R12 ;  /* 0x0000000c696c7221 */ /* 0x000fe20000010000 */
[----:B------:R-:W-:Y:S02]  /*e710*/  ISETP.NE.AND P5, PT, R142, RZ, PT ;  /* 0x000000ff8e00720c */ /* 0x000fe40003fa5270 */
[----:B------:R-:W-:Y:S01]  /*e720*/  SEL R111, RZ, 0x1, P3 ;  /* 0x00000001ff6f7807 */ /* 0x000fe20001800000 */
[----:B------:R-:W-:Y:S01]  /*e730*/  FADD.FTZ R105, R108, R13 ;  /* 0x0000000d6c697221 */ /* 0x000fe20000010000 */
[----:B------:R-:W-:Y:S01]  /*e740*/  ISETP.NE.AND P6, PT, R140, RZ, PT ;  /* 0x000000ff8c00720c */ /* 0x000fe20003fc5270 */
[----:B------:R-:W-:-:S02]  /*e750*/  FMUL.FTZ R112, R107, R112 ;  /* 0x000000706b707220 */ /* 0x000fc40000410000 */
        /* <DEDUP_REMOVED lines=22> */
[----:B------:R-:W-:Y:S01]  /*e8c0*/  FADD.FTZ R108, R109, R130 ;  /* 0x000000826d6c7221 */ /* 0x000fe20000010000 */
[----:B------:R-:W-:Y:S01]  /*e8d0*/  SEL R109, RZ, 0x100, P4 ;  /* 0x00000100ff6d7807 */ /* 0x000fe20002000000 */
[----:B-1----:R-:W-:Y:S02]  /*e8e0*/  FFMA.FTZ R105, R105, R114, 1.1641532182693481445e-10 ;  /* 0x2f00000069697423 */ /* 0x002fe40000010072 */
[----:B------:R-:W-:Y:S02]  /*e8f0*/  FADD.FTZ R108, R108, R131 ;  /* 0x000000836c6c7221 */ /* 0x000fe40000010000 */
[----:B------:R-:W-:Y:S01]  /*e900*/  IMAD.WIDE.U32 R106, R106, 0x1000000, RZ ;  /* 0x010000006a6a7825 */ /* 0x000fe200078e00ff */
[----:B------:R-:W-:-:S03]  /*e910*/  FSETP.GTU.FTZ.AND P4, PT, R105, c[0x0][0x1e4], PT ;  /* 0x0000790069007a0b */ /* 0x000fc60003f9c000 */
[----:B------:R-:W-:Y:S01]  /*e920*/  FADD.FTZ R108, R108, R133 ;  /* 0x000000856c6c7221 */ /* 0x000fe20000010000 */
[----:B------:R-:W-:Y:S02]  /*e930*/  SEL R114, RZ, 0x1000000, P4 ;  /* 0x01000000ff727807 */ /* 0x000fe40002000000 */
[----:B------:R-:W-:Y:S01]  /*e940*/  FSEL R135, R112, RZ, !P4 ;  /* 0x000000ff70877208 */ /* 0x000fe20006000000 */
[----:B------:R-:W-:Y:S01]  /*e950*/  FADD.FTZ R105, R108, R137 ;  /* 0x000000896c697221 */ /* 0x000fe20000010000 */
[----:B------:R-:W-:Y:S02]  /*e960*/  LOP3.LUT R114, R109, R114, R104, 0xfe, !PT ;  /* 0x000000726d727212 */ /* 0x000fe400078efe68 */
[----:B------:R-:W-:Y:S01]  /*e970*/  SEL R104, RZ, 0x1, P1 ;  /* 0x00000001ff687807 */ /* 0x000fe20000800000 */
[----:B------:R-:W-:Y:S01]  /*e980*/  FADD.FTZ R108, R105, R136 ;  /* 0x00000088696c7221 */ /* 0x000fe20000010000 */
[----:B------:R-:W-:Y:S02]  /*e990*/  LOP3.LUT R107, R107, R114, R111, 0xfe, !PT ;  /* 0x000000726b6b7212 */ /* 0x000fe400078efe6f */
[----:B------:R-:W-:Y:S01]  /*e9a0*/  LOP3.LUT P1, RZ, R9, 0xff, RZ, 0xc0, !PT ;  /* 0x000000ff09ff7812 */ /* 0x000fe2000782c0ff */
[----:B------:R-:W-:Y:S01]  /*e9b0*/  FADD.FTZ R110, R108, R141 ;  /* 0x0000008d6c6e7221 */ /* 0x000fe20000010000 */
[----:B------:R-:W-:Y:S01]  /*e9c0*/  SEL R108, RZ, 0x1, P5 ;  /* 0x00000001ff6c7807 */ /* 0x000fe20002800000 */
[----:B------:R-:W-:-:S04]  /*e9d0*/  IMAD.WIDE.U32 R104, R104, 0x10000, RZ ;  /* 0x0001000068687825 */ /* 0x000fc800078e00ff */
[----:B------:R-:W-:Y:S02]  /*e9e0*/  FADD.FTZ R110, R110, R139 ;  /* 0x0000008b6e6e7221 */ /* 0x000fe40000010000 */
[----:B------:R-:W-:-:S04]  /*e9f0*/  IMAD.WIDE.U32 R108, R108, 0x100, RZ ;  /* 0x000001006c6c7825 */ /* 0x000fc800078e00ff */
[----:B------:R-:W-:Y:S01]  /*ea00*/  FADD.FTZ R110, R110, R145 ;  /* 0x000000916e6e7221 */ /* 0x000fe20000010000 */
[----:B------:R-:W-:Y:S02]  /*ea10*/  LOP3.LUT R112, R108, R106, R104, 0xfe, !PT ;  /* 0x0000006a6c707212 */ /* 0x000fe400078efe68 */
[----:B------:R-:W-:Y:S01]  /*ea20*/  @P0 PRMT R104, RZ, 0x7610, R23 ;  /* 0x00007610ff680816 */ /* 0x000fe20000000017 */
[----:B------:R-:W-:Y:S01]  /*ea30*/  FADD.FTZ R110, R110, R143 ;  /* 0x0000008f6e6e7221 */ /* 0x000fe20000010000 */
[----:B------:R-:W-:Y:S02]  /*ea40*/  LOP3.LUT R109, R109, R107, R105, 0xfe, !PT ;  /* 0x0000006b6d6d7212 */ /* 0x000fe400078efe69 */
[----:B------:R-:W-:Y:S01]  /*ea50*/  F2FP.BF16.PACK_AB R106, R159, R155 ;  /* 0x0000009b9f6a723e */ /* 0x000fe200000010ff */
[----:B------:R-:W-:Y:S01]  /*ea60*/  @P0 FADD.FTZ R135, R104, R135 ;  /* 0x0000008768870221 */ /* 0x000fe20000010000 */
[----:B------:R-:W-:Y:S01]  /*ea70*/  F2FP.BF16.PACK_AB R105, R157, R151 ;  /* 0x000000979d69723e */ /* 0x000fe200000010ff */
[----:B------:R-:W-:Y:S01]  /*ea80*/  FADD.FTZ R104, R110, R147 ;  /* 0x000000936e687221 */ /* 0x000fe20000010000 */
[----:B------:R-:W-:Y:S01]  /*ea90*/  LOP3.LUT P0, RZ, R3, 0x1f, RZ, 0xc0, !PT ;  /* 0x0000001f03ff7812 */ /* 0x000fe2000780c0ff */
[----:B------:R-:W-:Y:S01]  /*eaa0*/  IMAD.WIDE.U32 R110, R138, R113, c[0x0][0x188] ;  /* 0x000062008a6e7625 */ /* 0x000fe200078e0071 */
[----:B------:R-:W-:-:S02]  /*eab0*/  SEL R113, RZ, 0x1, P6 ;  /* 0x00000001ff717807 */ /* 0x000fc40003000000 */
[----:B------:R-:W-:Y:S01]  /*eac0*/  F2FP.BF16.PACK_AB R107, R135, R161 ;  /* 0x000000a1876b723e */ /* 0x000fe200000010ff */
[----:B------:R-:W-:Y:S01]  /*ead0*/  FADD.FTZ R108, R104, R149 ;  /* 0x00000095686c7221 */ /* 0x000fe20000010000 */
[----:B------:R-:W-:-:S03]  /*eae0*/  F2FP.BF16.PACK_AB R104, R153, R149 ;  /* 0x000000959968723e */ /* 0x000fc600000010ff */
[----:B------:R-:W-:Y:S01]  /*eaf0*/  FADD.FTZ R114, R108, R153 ;  /* 0x000000996c727221 */ /* 0x000fe20000010000 */
[----:B------:R-:W-:Y:S01]  /*eb00*/  LOP3.LUT R108, R112, R113, RZ, 0xfc, !PT ;  /* 0x00000071706c7212 */ /* 0x000fe200078efcff */
        /* <DEDUP_REMOVED lines=14> */
.L_x_9173:
        /* <DEDUP_REMOVED lines=100> */
.L_x_9174:
[----:B------:R-:W-:Y:S01]  /*f230*/  SHF.R.U32.HI R108, RZ, 0x5, R3 ;  /* 0x00000005ff6c7819 */ /* 0x000fe20000011603 */
[----:B-1----:R-:W-:Y:S01]  /*f240*/  FADD.FTZ R105, R109, R110 ;  /* 0x0000006e6d697221 */ /* 0x002fe20000010000 */
[----:B------:R-:W-:Y:S01]  /*f250*/  WARPSYNC 0xffffffff ;  /* 0xffffffff00007948 */ /* 0x000fe20003800000 */
[----:B------:R-:W-:Y:S01]  /*f260*/  LOP3.LUT R107, R3, 0x1f, RZ, 0xc0, !PT ;  /* 0x0000001f036b7812 */ /* 0x000fe200078ec0ff */
[----:B------:R-:W-:Y:S01]  /*f270*/  IMAD.MOV.U32 R111, RZ, RZ, RZ ;  /* 0x000000ffff6f7224 */ /* 0x000fe200078e00ff */
[----:B------:R-:W-:Y:S02]  /*f280*/  LOP3.LUT R108, R108, 0x3, RZ, 0xc0, !PT ;  /* 0x000000036c6c7812 */ /* 0x000fe400078ec0ff */
[----:B------:R-:W-:-:S03]  /*f290*/  ISETP.GT.U32.AND P1, PT, R107, 0x3, PT ;  /* 0x000000036b00780c */ /* 0x000fc60003f24070 */
[----:B0-----:R-:W-:-:S05]  /*f2a0*/  @!P0 IMAD.IADD R110, R114, 0x1, R108 ;  /* 0x00000001726e8824 */ /* 0x001fca00078e026c */
[----:B------:R-:W-:Y:S04]  /*f2b0*/  @!P0 STS.64 [R110.X8], R104 ;  /* 0x000000686e008388 */ /* 0x000fe80000008a00 */
[----:B------:R-:W-:Y:S01]  /*f2c0*/  BAR.SYNC.DEFER_BLOCKING 0x0 ;  /* 0x0000000000007b1d */ /* 0x000fe20000010000 */
[----:B------:R-:W-:Y:S01]  /*f2d0*/  @!P1 IADD3 R114, R114, R107, RZ ;  /* 0x0000006b72729210 */ /* 0x000fe20007ffe0ff */
[----:B------:R-:W-:Y:S01]  /*f2e0*/  @!P1 IMAD.MOV.U32 R111, RZ, RZ, 0x500 ;  /* 0x00000500ff6f9424 */ /* 0x000fe200078e00ff */
[----:B------:R-:W-:Y:S01]  /*f2f0*/  CS2R R106, SRZ ;  /* 0x00000000006a7805 */ /* 0x000fe2000001ff00 */
[----:B------:R-:W-:Y:S02]  /*f300*/  LOP3.LUT P0, RZ, R108, 0x1f, R3, 0xf8, !PT ;  /* 0x0000001f6cff7812 */ /* 0x000fe4000780f803 */
[----:B------:R-:W-:Y:S01]  /*f310*/  I2F R140, R111 ;  /* 0x0000006f008c7306 */ /* 0x000fe20000201400 */
[----:B------:R-:W0:Y:S04]  /*f320*/  SHFL.DOWN PT, R112, R111, 0x2, 0x1f ;  /* 0x08401f006f707f89 */ /* 0x000e2800000e0000 */
[----:B------:R-:W1:Y:S01]  /*f330*/  @!P1 LDS.64 R106, [R114.X8] ;  /* 0x00000000726a9984 */ /* 0x000e620000008a00 */
[----:B------:R-:W-:-:S02]  /*f340*/  ISETP.NE.AND P1, PT, RZ, UR8, PT ;  /* 0x00000008ff007c0c */ /* 0x000fc4000bf25270 */
        /* <DEDUP_REMOVED lines=26> */
[----:B------:R-:W-:Y:S01]  /*f4f0*/  FMUL.FTZ R112, R109, R112 ;  /* 0x000000706d707220 */ /* 0x000fe20000410000 */
[----:B------:R-:W-:Y:S01]  /*f500*/  MOV R109, c[0x0][0x1e0] ;  /* 0x00007800006d7a02 */ /* 0x000fe20000000f00 */
[----:B--2---:R-:W-:Y:S02]  /*f510*/  FADD.FTZ R110, R104, R105 ;  /* 0x00000069686e7221 */ /* 0x004fe40000010000 */
[----:B------:R-:W-:-:S02]  /*f520*/  FMUL.FTZ R112, R112, R142 ;  /* 0x0000008e70707220 */ /* 0x000fc40000410000 */
[----:B------:R-:W-:Y:S02]  /*f530*/  @!P0 IMAD.MOV.U32 R105, RZ, RZ, 0x4 ;  /* 0x00000004ff698424 */ /* 0x000fe400078e00ff */
[C---:B0-----:R-:W-:Y:S02]  /*f540*/  FMUL.FTZ R114, R107.reuse, R114 ;  /* 0x000000726b727220 */ /* 0x041fe40000410000 */
[----:B------:R-:W-:Y:S02]  /*f550*/  FFMA.FTZ R110, R107, R112, R110 ;  /* 0x000000706b6e7223 */ /* 0x000fe4000001006e */
[----:B------:R-:W-:Y:S01]  /*f560*/  @!P0 IMAD.MOV.U32 R107, RZ, RZ, 0x4 ;  /* 0x00000004ff6b8424 */ /* 0x000fe200078e00ff */
[----:B------:R-:W0:Y:S03]  /*f570*/  SHFL.IDX PT, R111, R114, RZ, 0x1f ;  /* 0x00001fff726f7589 */ /* 0x000e2600000e0000 */
[----:B------:R-:W-:Y:S01]  /*f580*/  @!P0 IMAD.WIDE R106, R4, R107, c[0x0][0x1a0] ;  /* 0x00006800046a8625 */ /* 0x000fe200078e026b */
[----:B------:R-:W1:Y:S03]  /*f590*/  SHFL.IDX PT, R110, R110, RZ, 0x1f ;  /* 0x00001fff6e6e7589 */ /* 0x000e6600000e0000 */
[C---:B0-----:R-:W-:Y:S01]  /*f5a0*/  FMUL.FTZ R104, R111.reuse, R111 ;  /* 0x0000006f6f687220 */ /* 0x041fe20000410000 */
[----:B------:R-:W-:Y:S01]  /*f5b0*/  FSEL R108, R111, RZ, !P1 ;  /* 0x000000ff6f6c7208 */ /* 0x000fe20004800000 */
[----:B------:R-:W-:Y:S01]  /*f5c0*/  @!P0 STG.E [R106.64], R111 ;  /* 0x0000006f6a008986 */ /* 0x000fe2000c101906 */
[----:B-1----:R-:W-:-:S02]  /*f5d0*/  FFMA.FTZ R109, R110, R109, c[0x0][0x228] ;  /* 0x00008a006e6d7623 */ /* 0x002fc4000001006d */
[----:B------:R-:W-:Y:S01]  /*f5e0*/  FSEL R104, R104, RZ, P1 ;  /* 0x000000ff68687208 */ /* 0x000fe20000800000 */
[C---:B------:R-:W-:Y:S01]  /*f5f0*/  FADD.FTZ R19, -R108.reuse, R19 ;  /* 0x000000136c137221 */ /* 0x040fe20000010100 */
[----:B------:R-:W-:Y:S01]  /*f600*/  LOP3.LUT P1, RZ, R9, 0xff, RZ, 0xc0, !PT ;  /* 0x000000ff09ff7812 */ /* 0x000fe2000782c0ff */
[----:B------:R-:W-:Y:S02]  /*f610*/  FADD.FTZ R116, -R108, R116 ;  /* 0x000000746c747221 */ /* 0x000fe40000010100 */
[----:B------:R-:W-:Y:S01]  /*f620*/  FADD.FTZ R109, R109, R104 ;  /* 0x000000686d6d7221 */ /* 0x000fe20000010000 */
[----:B------:R-:W-:Y:S01]  /*f630*/  SEL R9, RZ, 0x1, P1 ;  /* 0x00000001ff097807 */ /* 0x000fe20000800000 */
[C---:B------:R-:W-:Y:S01]  /*f640*/  @!P0 IMAD.WIDE R104, R4.reuse, R105, c[0x0][0x1a8] ;  /* 0x00006a0004688625 */ /* 0x040fe200078e0269 */
[----:B------:R-:W-:-:S03]  /*f650*/  IADD3 R4, R4, c[0x0][0x160], RZ ;  /* 0x0000580004047a10 */ /* 0x000fc60007ffe0ff */
[----:B------:R-:W0:Y:S01]  /*f660*/  MUFU.RSQ R109, R109 ;  /* 0x0000006d006d7308 */ /* 0x000e220000001400 */
[C---:B------:R-:W-:Y:S02]  /*f670*/  FADD.FTZ R15, -R108.reuse, R15 ;  /* 0x0000000f6c0f7221 */ /* 0x040fe40000010100 */
[C---:B------:R-:W-:Y:S02]  /*f680*/  FADD.FTZ R16, -R108.reuse, R16 ;  /* 0x000000106c107221 */ /* 0x040fe40000010100 */
[C---:B------:R-:W-:Y:S02]  /*f690*/  FADD.FTZ R11, -R108.reuse, R11 ;  /* 0x0000000b6c0b7221 */ /* 0x040fe40000010100 */
[C---:B------:R-:W-:Y:S02]  /*f6a0*/  FADD.FTZ R12, -R108.reuse, R12 ;  /* 0x0000000c6c0c7221 */ /* 0x040fe40000010100 */
[C---:B------:R-:W-:Y:S02]  /*f6b0*/  FADD.FTZ R13, -R108.reuse, R13 ;  /* 0x0000000d6c0d7221 */ /* 0x040fe40000010100 */
[----:B------:R-:W-:-:S02]  /*f6c0*/  FADD.FTZ R14, -R108, R14 ;  /* 0x0000000e6c0e7221 */ /* 0x000fc40000010100 */
[C---:B------:R-:W-:Y:S02]  /*f6d0*/  FADD.FTZ R117, -R108.reuse, R117 ;  /* 0x000000756c757221 */ /* 0x040fe40000010100 */
[----:B------:R-:W-:Y:S01]  /*f6e0*/  FADD.FTZ R118, -R108, R118 ;  /* 0x000000766c767221 */ /* 0x000fe20000010100 */
[----:B0-----:R0:W-:Y:S01]  /*f6f0*/  @!P0 STG.E [R104.64], R109 ;  /* 0x0000006d68008986 */ /* 0x0011e2000c101906 */
[C---:B------:R-:W-:Y:S02]  /*f700*/  FMUL.FTZ R19, R109.reuse, R19 ;  /* 0x000000136d137220 */ /* 0x040fe40000410000 */
[C---:B------:R-:W-:Y:S02]  /*f710*/  FMUL.FTZ R116, R109.reuse, R116 ;  /* 0x000000746d747220 */ /* 0x040fe40000410000 */
[C---:B------:R-:W-:Y:S02]  /*f720*/  FMUL.FTZ R15, R109.reuse, R15 ;  /* 0x0000000f6d0f7220 */ /* 0x040fe40000410000 */
[----:B------:R-:W-:-:S02]  /*f730*/  FMUL.FTZ R16, R109, R16 ;  /* 0x000000106d107220 */ /* 0x000fc40000410000 */
[C---:B------:R-:W-:Y:S02]  /*f740*/  FMUL.FTZ R11, R109.reuse, R11 ;  /* 0x0000000b6d0b7220 */ /* 0x040fe40000410000 */
[----:B------:R-:W-:Y:S02]  /*f750*/  FMUL.FTZ R12, R109, R12 ;  /* 0x0000000c6d0c7220 */ /* 0x000fe40000410000 */
[----:B0-----:R-:W-:Y:S02]  /*f760*/  FFMA.FTZ R104, R58, R19, R98 ;  /* 0x000000133a687223 */ /* 0x001fe40000010062 */
[----:B------:R-:W-:Y:S02]  /*f770*/  FFMA.FTZ R105, R59, R116, R99 ;  /* 0x000000743b697223 */ /* 0x000fe40000010063 */
[C---:B------:R-:W-:Y:S02]  /*f780*/  FMUL.FTZ R13, R109.reuse, R13 ;  /* 0x0000000d6d0d7220 */ /* 0x040fe40000410000 */
[----:B------:R-:W-:-:S02]  /*f790*/  FMUL.FTZ R14, R109, R14 ;  /* 0x0000000e6d0e7220 */ /* 0x000fc40000410000 */
[----:B------:R-:W-:Y:S01]  /*f7a0*/  FFMA.FTZ R19, R56, R15, R96 ;  /* 0x0000000f38137223 */ /* 0x000fe20000010060 */
[----:B------:R-:W-:Y:S01]  /*f7b0*/  F2FP.BF16.PACK_AB R15, R105, R104 ;  /* 0x00000068690f723e */ /* 0x000fe200000010ff */
[----:B------:R-:W-:Y:S01]  /*f7c0*/  FFMA.FTZ R116, R57, R16, R97 ;  /* 0x0000001039747223 */ /* 0x000fe20000010061 */
[----:B------:R-:W-:Y:S01]  /*f7d0*/  LEA R104, P0, R10, c[0x0][0x208], 0x4 ;  /* 0x000082000a687a11 */ /* 0x000fe200078020ff */
[----:B------:R-:W-:Y:S02]  /*f7e0*/  FFMA.FTZ R11, R60, R11, R100 ;  /* 0x0000000b3c0b7223 */ /* 0x000fe40000010064 */
[----:B------:R-:W-:Y:S01]  /*f7f0*/  FFMA.FTZ R13, R62, R13, R102 ;  /* 0x0000000d3e0d7223 */ /* 0x000fe20000010066 */
[----:B------:R-:W-:Y:S01]  /*f800*/  LEA.HI.X R105, R10, c[0x0][0x20c], RZ, 0x4, P0 ;  /* 0x000083000a697a11 */ /* 0x000fe200000f24ff */
[----:B------:R-:W-:Y:S01]  /*f810*/  FFMA.FTZ R16, R63, R14, R103 ;  /* 0x0000000e3f107223 */ /* 0x000fe20000010067 */
[----:B------:R-:W-:Y:S01]  /*f820*/  F2FP.BF16.PACK_AB R14, R116, R19 ;  /* 0x00000013740e723e */ /* 0x000fe200000010ff */
[----:B------:R-:W-:-:S02]  /*f830*/  FFMA.FTZ R12, R61, R12, R101 ;  /* 0x0000000c3d0c7223 */ /* 0x000fc40000010065 */
[----:B------:R-:W-:Y:S01]  /*f840*/  FADD.FTZ R127, -R108, R127 ;  /* 0x0000007f6c7f7221 */ /* 0x000fe20000010100 */
[----:B------:R-:W-:Y:S01]  /*f850*/  F2FP.BF16.PACK_AB R13, R16, R13 ;  /* 0x0000000d100d723e */ /* 0x000fe200000010ff */
[----:B------:R-:W-:Y:S01]  /*f860*/  FADD.FTZ R132, -R108, R132 ;  /* 0x000000846c847221 */ /* 0x000fe20000010100 */
[----:B------:R-:W-:Y:S01]  /*f870*/  F2FP.BF16.PACK_AB R12, R12, R11 ;  /* 0x0000000b0c0c723e */ /* 0x000fe200000010ff */
[C---:B------:R-:W-:Y:S02]  /*f880*/  FADD.FTZ R126, -R108.reuse, R126 ;  /* 0x0000007e6c7e7221 */ /* 0x040fe40000010100 */
[C---:B------:R-:W-:Y:S02]  /*f890*/  FADD.FTZ R129, -R108.reuse, R129 ;  /* 0x000000816c817221 */ /* 0x040fe40000010100 */
[----:B------:R-:W-:Y:S01]  /*f8a0*/  FADD.FTZ R106, -R108, R137 ;  /* 0x000000896c6a7221 */ /* 0x000fe20000010100 */
[----:B------:R0:W-:Y:S01]  /*f8b0*/  STG.E.128 [R104.64], R12 ;  /* 0x0000000c68007986 */ /* 0x0001e2000c101d06 */
[----:B------:R-:W-:-:S02]  /*f8c0*/  FMUL.FTZ R117, R109, R117 ;  /* 0x000000756d757220 */ /* 0x000fc40000410000 */
[C---:B------:R-:W-:Y:S02]  /*f8d0*/  FMUL.FTZ R118, R109.reuse, R118 ;  /* 0x000000766d767220 */ /* 0x040fe40000410000 */
[C---:B------:R-:W-:Y:S02]  /*f8e0*/  FMUL.FTZ R127, R109.reuse, R127 ;  /* 0x0000007f6d7f7220 */ /* 0x040fe40000410000 */
[C---:B------:R-:W-:Y:S02]  /*f8f0*/  FMUL.FTZ R132, R109.reuse, R132 ;  /* 0x000000846d847220 */ /* 0x040fe40000410000 */
[C---:B------:R-:W-:Y:S02]  /*f900*/  FMUL.FTZ R11, R109.reuse, R126 ;  /* 0x0000007e6d0b7220 */ /* 0x040fe40000410000 */
[----:B------:R-:W-:Y:S02]  /*f910*/  FMUL.FTZ R16, R109, R129 ;  /* 0x000000816d107220 */ /* 0x000fe40000410000 */
[----:B------:R-:W-:-:S02]  /*f920*/  FADD.FTZ R131, -R108, R131 ;  /* 0x000000836c837221 */ /* 0x000fc40000010100 */
[C---:B------:R-:W-:Y:S02]  /*f930*/  FADD.FTZ R114, -R108.reuse, R145 ;  /* 0x000000916c727221 */ /* 0x040fe40000010100 */
[C---:B------:R-:W-:Y:S02]  /*f940*/  FADD.FTZ R152, -R108.reuse, R155 ;  /* 0x0000009b6c987221 */ /* 0x040fe40000010100 */
[C---:B------:R-:W-:Y:S02]  /*f950*/  FADD.FTZ R154, -R108.reuse, R159 ;  /* 0x0000009f6c9a7221 */ /* 0x040fe40000010100 */
[----:B------:R-:W-:Y:S02]  /*f960*/  FMUL.FTZ R116, R109, R106 ;  /* 0x0000006a6d747220 */ /* 0x000fe40000410000 */
[C---:B------:R-:W-:Y:S02]  /*f970*/  FADD.FTZ R119, -R108.reuse, R119 ;  /* 0x000000776c777221 */ /* 0x040fe40000010100 */
[----:B------:R-:W-:-:S02]  /*f980*/  FADD.FTZ R120, -R108, R120 ;  /* 0x000000786c787221 */ /* 0x000fc40000010100 */
[C---:B------:R-:W-:Y:S02]  /*f990*/  FADD.FTZ R125, -R108.reuse, R125 ;  /* 0x0000007d6c7d7221 */ /* 0x040fe40000010100 */
[C---:B------:R-:W-:Y:S02]  /*f9a0*/  FADD.FTZ R128, -R108.reuse, R128 ;  /* 0x000000806c807221 */ /* 0x040fe40000010100 */
[----:B------:R-:W-:Y:S02]  /*f9b0*/  FADD.FTZ R133, -R108, R133 ;  /* 0x000000856c857221 */ /* 0x000fe40000010100 */
[----:B------:R-:W-:Y:S02]  /*f9c0*/  FFMA.FTZ R117, R52, R117, R92 ;  /* 0x0000007534757223 */ /* 0x000fe4000001005c */
[----:B------:R-:W-:Y:S02]  /*f9d0*/  FFMA.FTZ R118, R53, R118, R93 ;  /* 0x0000007635767223 */ /* 0x000fe4000001005d */
[----:B------:R-:W-:-:S02]  /*f9e0*/  FFMA.FTZ R106, R40, R127, R80 ;  /* 0x0000007f286a7223 */ /* 0x000fc40000010050 */
[----:B0-----:R-:W-:Y:S01]  /*f9f0*/  FFMA.FTZ R105, R41, R132, R81 ;  /* 0x0000008429697223 */ /* 0x001fe20000010051 */
[----:B------:R-:W-:Y:S01]  /*fa00*/  F2FP.BF16.PACK_AB R12, R118, R117 ;  /* 0x00000075760c723e */ /* 0x000fe200000010ff */
[----:B------:R-:W-:Y:S01]  /*fa10*/  FFMA.FTZ R11, R46, R11, R86 ;  /* 0x0000000b2e0b7223 */ /* 0x000fe20000010056 */
[----:B------:R-:W-:Y:S01]  /*fa20*/  IADD3 R118, R10, 0x180, RZ ;  /* 0x000001800a767810 */ /* 0x000fe20007ffe0ff */
[----:B------:R-:W-:Y:S01]  /*fa30*/  FFMA.FTZ R16, R47, R16, R87 ;  /* 0x000000102f107223 */ /* 0x000fe20000010057 */
[----:B------:R-:W-:Y:S01]  /*fa40*/  F2FP.BF16.PACK_AB R106, R105, R106 ;  /* 0x0000006a696a723e */ /* 0x000fe200000010ff */
[C---:B------:R-:W-:Y:S02]  /*fa50*/  FADD.FTZ R121, -R108.reuse, R121 ;  /* 0x000000796c797221 */ /* 0x040fe40000010100 */
[----:B------:R-:W-:Y:S01]  /*fa60*/  FADD.FTZ R122, -R108, R122 ;  /* 0x0000007a6c7a7221 */ /* 0x000fe20000010100 */
[----:B------:R-:W-:Y:S01]  /*fa70*/  F2FP.BF16.PACK_AB R105, R16, R11 ;  /* 0x0000000b1069723e */ /* 0x000fe200000010ff */
        /* <DEDUP_REMOVED lines=13> */
[C---:B------:R-:W-:Y:S02]  /*fb50*/  FMUL.FTZ R126, R109.reuse, R131 ;  /* 0x000000836d7e7220 */ /* 0x040fe40000410000 */
[C---:B------:R-:W-:Y:S02]  /*fb60*/  FMUL.FTZ R114, R109.reuse, R114 ;  /* 0x000000726d727220 */ /* 0x040fe40000410000 */
        /* <DEDUP_REMOVED lines=9> */
[----:B------:R-:W-:-:S02]  /*fc00*/  FFMA.FTZ R117, R33, R114, R73 ;  /* 0x0000007221757223 */ /* 0x000fc40000010049 */
        /* <DEDUP_REMOVED lines=25> */
[----:B------:R-:W-:Y:S01]  /*fda0*/  LEA R120, P0, R138, c[0x0][0x208], 0x4 ;  /* 0x000082008a787a11 */ /* 0x000fe200078020ff */
        /* <DEDUP_REMOVED lines=16> */
[----:B------:R-:W-:Y:S01]  /*feb0*/  LEA.HI.X R121, R138, c[0x0][0x20c], RZ, 0x4, P0 ;  /* 0x000083008a797a11 */ /* 0x000fe200000f24ff */
[----:B------:R-:W-:Y:S01]  /*fec0*/  IMAD.MOV.U32 R119, RZ, RZ, 0x10 ;  /* 0x00000010ff777424 */ /* 0x000fe200078e00ff */
[----:B------:R-:W-:Y:S01]  /*fed0*/  F2FP.BF16.PACK_AB R107, R126, R107 ;  /* 0x0000006b7e6b723e */ /* 0x000fe200000010ff */
[----:B------:R-:W-:Y:S01]  /*fee0*/  FFMA.FTZ R111, R34, R129, R74 ;  /* 0x00000081226f7223 */ /* 0x000fe2000001004a */
[----:B------:R-:W-:Y:S01]  /*fef0*/  ISETP.GE.AND P0, PT, R4, c[0x0][0x164], PT ;  /* 0x0000590004007a0c */ /* 0x000fe20003f06270 */
        /* <DEDUP_REMOVED lines=9> */
[----:B------:R-:W-:Y:S01]  /*ff90*/  FFMA.FTZ R112, R29, R144, R69 ;  /* 0x000000901d707223 */ /* 0x000fe20000010045 */
[----:B------:R-:W-:Y:S01]  /*ffa0*/  F2FP.BF16.PACK_AB R113, R150, R113 ;  /* 0x000000719671723e */ /* 0x000fe200000010ff */
[----:B------:R-:W-:-:S03]  /*ffb0*/  IMAD.WIDE.U32 R10, R11, R119, c[0x0][0x208] ;  /* 0x000082000b0a7625 */ /* 0x000fc600078e0077 */
[----:B------:R-:W-:Y:S01]  /*ffc0*/  F2FP.BF16.PACK_AB R112, R112, R19 ;  /* 0x000000137070723e */ /* 0x000fe200000010ff */
[-C--:B------:R-:W-:Y:S01]  /*ffd0*/  IMAD.WIDE.U32 R116, R116, R119.reuse, c[0x0][0x208] ;  /* 0x0000820074747625 */ /* 0x080fe200078e0077 */
[----:B------:R0:W-:Y:S03]  /*ffe0*/  STG.E.128 [R10.64], R12 ;  /* 0x0000000c0a007986 */ /* 0x0001e6000c101d06 */
[----:B------:R-:W-:Y:S01]  /*fff0*/  IMAD.WIDE.U32 R118, R118, R119, c[0x0][0x208] ;  /* 0x0000820076767625 */ /* 0x000fe200078e0077 */
[----:B------:R0:W-:Y:S04]  /*10000*/  STG.E.128 [R116.64], R104 ;  /* 0x0000006874007986 */ /* 0x0001e8000c101d06 */
[----:B------:R0:W-:Y:S04]  /*10010*/  STG.E.128 [R118.64], R108 ;  /* 0x0000006c76007986 */ /* 0x0001e8000c101d06 */
[----:B------:R0:W-:Y:S02]  /*10020*/  STG.E.128 [R120.64], R112 ;  /* 0x0000007078007986 */ /* 0x0001e4000c101d06 */
[----:B0-----:R-:W-:Y:S01]  /*10030*/  @P0 CALL.REL.NOINC `(.L_x_9171) ;  /* 0x0000001000000944 */ /* 0x001fe20003c00000 */
[----:B------:R-:W-:Y:S05]  /*10040*/  BRA `(.L_x_9172) ;  /* 0xffff088000007947 */ /* 0x000fea000383ffff */
.L_x_9171:
[----:B------:R-:W-:Y:S05]  /*10050*/  EXIT ;  /* 0x000000000000794d */ /* 0x000fea0003800000 */
.L_x_9169:
[----:B-1----:R-:W-:Y:S01]  /*10060*/  HFMA2.MMA R109, -RZ, RZ, 0, 5.9604644775390625e-08 ;  /* 0x00000001ff6d7435 */ /* 0x002fe200000001ff */
[----:B------:R-:W-:Y:S01]  /*10070*/  IMAD.MOV.U32 R105, RZ, RZ, 0x1f ;  /* 0x0000001fff697424 */ /* 0x000fe200078e00ff */
[----:B------:R-:W-:Y:S01]  /*10080*/  MOV R106, 0x100b0 ;  /* 0x000100b0006a7802 */ /* 0x000fe20000000f00 */
[----:B------:R-:W-:-:S03]  /*10090*/  IMAD.MOV.U32 R108, RZ, RZ, -0x1 ;  /* 0xffffffffff6c7424 */ /* 0x000fc600078e00ff */
[----:B------:R-:W-:Y:S05]  /*100a0*/  CALL.REL.NOINC `($__internal_41_$__cuda_sm70_shflsync_bfly_p) ;  /* 0x0000089000007944 */ /* 0x000fea0003c00000 */
[----:B-1----:R-:W-:Y:S01]  /*100b0*/  MOV R104, R109 ;  /* 0x0000006d00687202 */ /* 0x002fe20000000f00 */
[----:B0-----:R-:W-:Y:S05]  /*100c0*/  BRA `(.L_x_9173) ;  /* 0xffffeb2000007947 */ /* 0x001fea000383ffff */
.L_x_9170:
[----:B------:R-:W-:Y:S01]  /*100d0*/  IMAD.MOV.U32 R109, RZ, RZ, 0x2 ;  /* 0x00000002ff6d7424 */ /* 0x000fe200078e00ff */
[----:B------:R-:W-:Y:S01]  /*100e0*/  MOV R108, 0xffffffff ;  /* 0xffffffff006c7802 */ /* 0x000fe20000000f00 */
[----:B------:R-:W-:Y:S01]  /*100f0*/  IMAD.MOV.U32 R105, RZ, RZ, 0x1f ;  /* 0x0000001fff697424 */ /* 0x000fe200078e00ff */
[----:B------:R-:W-:-:S02]  /*10100*/  MOV R106, 0x10120 ;  /* 0x00010120006a7802 */ /* 0x000fc40000000f00 */
[----:B------:R-:W-:Y:S05]  /*10110*/  CALL.REL.NOINC `($__internal_41_$__cuda_sm70_shflsync_bfly_p) ;  /* 0x0000082000007944 */ /* 0x000fea0003c00000 */
[----:B01----:R-:W-:Y:S01]  /*10120*/  FADD.FTZ R110, R110, R109 ;  /* 0x0000006d6e6e7221 */ /* 0x003fe20000010000 */
[----:B------:R-:W-:Y:S01]  /*10130*/  MOV R108, 0xffffffff ;  /* 0xffffffff006c7802 */ /* 0x000fe20000000f00 */
[----:B------:R-:W-:Y:S01]  /*10140*/  IMAD.MOV.U32 R109, RZ, RZ, 0x4 ;  /* 0x00000004ff6d7424 */ /* 0x000fe200078e00ff */
[----:B------:R-:W-:Y:S01]  /*10150*/  MOV R106, 0x10180 ;  /* 0x00010180006a7802 */ /* 0x000fe20000000f00 */
[----:B------:R-:W-:-:S02]  /*10160*/  IMAD.MOV.U32 R105, RZ, RZ, 0x1f ;  /* 0x0000001fff697424 */ /* 0x000fc400078e00ff */
        /* <DEDUP_REMOVED lines=97> */
[----:B------:R-:W-:Y:S01]  /*10780*/  MOV R106, 0x107b0 ;  /* 0x000107b0006a7802 */ /* 0x000fe20000000f00 */
[----:B------:R-:W-:Y:S02]  /*10790*/  IMAD.MOV.U32 R105, RZ, RZ, 0x1f ;  /* 0x0000001fff697424 */ /* 0x000fe400078e00ff */
[----:B------:R-:W-:Y:S05]  /*107a0*/  CALL.REL.NOINC `($__internal_41_$__cuda_sm70_shflsync_bfly_p) ;  /* 0x0000019000007944 */ /* 0x000fea0003c00000 */
[----:B01----:R-:W-:Y:S01]  /*107b0*/  FADD.FTZ R110, R110, R109 ;  /* 0x0000006d6e6e7221 */ /* 0x003fe20000010000 */
[----:B------:R-:W-:Y:S01]  /*107c0*/  MOV R108, 0xffffffff ;  /* 0xffffffff006c7802 */ /* 0x000fe20000000f00 */
[----:B------:R-:W-:Y:S01]  /*107d0*/  IMAD.MOV.U32 R109, RZ, RZ, 0x2 ;  /* 0x00000002ff6d7424 */ /* 0x000fe200078e00ff */
[----:B------:R-:W-:Y:S01]  /*107e0*/  MOV R106, 0x10810 ;  /* 0x00010810006a7802 */ /* 0x000fe20000000f00 */
[----:B------:R-:W-:Y:S02]  /*107f0*/  IMAD.MOV.U32 R105, RZ, RZ, 0x1f ;  /* 0x0000001fff697424 */ /* 0x000fe400078e00ff */
        /* <DEDUP_REMOVED lines=19> */
[----:B01----:R-:W-:Y:S05]  /*10930*/  BRA `(.L_x_9174) ;  /* 0xffffe8f000007947 */ /* 0x003fea000383ffff */
        .weak           $__internal_41_$__cuda_sm70_shflsync_bfly_p
        .type           $__internal_41_$__cuda_sm70_shflsync_bfly_p,@function
        .size           $__internal_41_$__cuda_sm70_shflsync_bfly_p,(.L_x_36081 - $__internal_41_$__cuda_sm70_shflsync_bfly_p)
$__internal_41_$__cuda_sm70_shflsync_bfly_p:
[----:B------:R-:W-:Y:S01]  /*10940*/  IMAD.MOV.U32 R107, RZ, RZ, 0x0 ;  /* 0x00000000ff6b7424 */ /* 0x000fe200078e00ff */
[----:B------:R-:W-:Y:S04]  /*10950*/  WARPSYNC R108 ;  /* 0x0000006c00007348 */ /* 0x000fe80003800000 */
[----:B------:R0:W1:Y:S01]  /*10960*/  SHFL.BFLY PT, R109, R110, R109, R105 ;  /* 0x0c00006d6e6d7389 */ /* 0x00006200000e0069 */
[----:B------:R-:W-:Y:S05]  /*10970*/  RET.REL.NODEC R106 `(_ZN10layer_norm13ln_fwd_kernelINS_13Kernel_traitsIf13__nv_bfloat16S2_S2_fjLj5120ELj1ELj1ELj4ELj16ENS_18Kernel_traits_baseILj5120EfS2_S2_S2_fjLj128EEEEELb1ELb0ELb0ELb1EEEvNS_9FwdParamsE) ;  /* 0xfffef6806a007950 */ /* 0x000fea0003c3ffff */
.L_x_9175:
        /* <DEDUP_REMOVED lines=16> */
.L_x_36081:


//--------------------- .text._ZN10layer_norm13ln_fwd_kernelINS_13Kernel_traitsIf13__nv_bfloat16S2_S2_fjLj5120ELj1ELj1ELj4ELj16ENS_18Kernel_traits_baseILj5120EfS2_S2_S2_fjLj128EEEEELb1ELb0ELb1ELb0EEEvNS_9FwdParamsE --------------------------
	.section	.text._ZN10layer_norm13ln_fwd_kernelINS_13Kernel_traitsIf13__nv_bfloat16S2_S2_fjLj5120ELj1ELj1ELj4ELj16ENS_18Kernel_traits_baseILj5120EfS2_S2_S2_fjLj128EEEEELb1ELb0ELb1ELb0EEEvNS_9FwdParamsE,"ax",@progbits
	.sectioninfo	@"SHI_REGISTERS=168"
	.align	128
        .global         _ZN10layer_norm13ln_fwd_kernelINS_13Kernel_traitsIf13__nv_bfloat16S2_S2_fjLj5120ELj1ELj1ELj4ELj16ENS_18Kernel_traits_baseILj5120EfS2_S2_S2_fjLj128EEEEELb1ELb0ELb1ELb0EEEvNS_9FwdParamsE
        .type           _ZN10layer_norm13ln_fwd_kernelINS_13Kernel_traitsIf13__nv_bfloat16S2_S2_fjLj5120ELj1ELj1ELj4ELj16ENS_18Kernel_traits_baseILj5120EfS2_S2_S2_fjLj128EEEEELb1ELb0ELb1ELb0EEEvNS_9FwdParamsE,@function
        .size           _ZN10layer_norm13ln_fwd_kernelINS_13Kernel_traitsIf13__nv_bfloat16S2_S2_fjLj5120ELj1ELj1ELj4ELj16ENS_18Kernel_traits_baseILj5120EfS2_S2_S2_fjLj128EEEEELb1ELb0ELb1ELb0EEEvNS_9FwdParamsE,(.L_x_36082 - _ZN10layer_norm13ln_fwd_kernelINS_13Kernel_traitsIf13__nv_bfloat16S2_S2_fjLj5120ELj1ELj1ELj4ELj16ENS_18Kernel_traits_baseILj5120EfS2_S2_S2_fjLj128EEEEELb1ELb0ELb1ELb0EEEvNS_9FwdParamsE)
        .other          _ZN10layer_norm13ln_fwd_kernelINS_13Kernel_traitsIf13__nv_bfloat16S2_S2_fjLj5120ELj1ELj1ELj4ELj16ENS_18Kernel_traits_baseILj5120EfS2_S2_S2_fjLj128EEEEELb1ELb0ELb1ELb0EEEvNS_9FwdParamsE,@"STO_CUDA_ENTRY STV_DEFAULT"
_ZN10layer_norm13ln_fwd_kernelINS_13Kernel_traitsIf13__nv_bfloat16S2_S2_fjLj5120ELj1ELj1ELj4ELj16ENS_18Kernel_traits_baseILj5120EfS2_S2_S2_fjLj128EEEEELb1ELb0ELb1ELb0EEEvNS_9FwdParamsE:
.text._ZN10layer_norm13ln_fwd_kernelINS_13Kernel_traitsIf13__nv_bfloat16S2_S2_fjLj5120ELj1ELj1ELj4ELj16ENS_18Kernel_traits_baseILj5120EfS2_S2_S2_fjLj128EEEEELb1ELb0ELb1ELb0EEEvNS_9FwdParamsE:
        /* <DEDUP_REMOVED lines=10> */
[----:B------:R-:W2:Y:S04]  /*00a0*/  @P0 LDG.E.64 R4, [R4.64] ;  /* 0x0000000604040981 */ /* 0x000ea8000c1e1b00 */
[----:B------:R-:W3:Y:S01]  /*00b0*/  @P0 LDG.E.64 R2, [R8.64] ;  /* 0x0000000608020981 */ /* 0x000ee2000c1e1b00 */
[----:B------:R-:W-:Y:S03]  /*00c0*/  BSSY B0, `(.L_x_9176) ;  /* 0x000005d000007945 */ /* 0x000fe60003800000 */
[----:B------:R-:W0:Y:S04]  /*00d0*/  S2R R164, SR_TID.X ;  /* 0x0000000000a47919 */ /* 0x000e280000002100 */
[----:B------:R-:W0:Y:S02]  /*00e0*/  S2R R17, SR_CTAID.X ;  /* 0x0000000000117919 */ /* 0x000e240000002500 */
[----:B0-----:R-:W-:-:S04]  /*00f0*/  IMAD R0, R17, c[0x0][0x0], R164 ;  /* 0x0000000011007a24 */ /* 0x001fc800078e02a4 */
[----:B------:R-:W-:Y:S01]  /*0100*/  IMAD.WIDE.U32 R10, R0, -0x326172a9, RZ ;  /* 0xcd9e8d57000a7825 */ /* 0x000fe200078e00ff */
[----:B--2---:R-:W0:Y:S01]  /*0110*/  @P0 R2UR UR4, R4 ;  /* 0x00000000040403c2 */ /* 0x004e2200000e0000 */
[----:B---3--:R-:W-:-:S07]  /*0120*/  @P0 IADD3 R8, P1, R2, c[0x0][0x240], RZ ;  /* 0x0000900002080a10 */ /* 0x008fce0007f3e0ff */
[----:B------:R1:W2:Y:S01]  /*0130*/  @P0 R2UR UR5, R5 ;  /* 0x00000000050503c2 */ /* 0x0002a200000e0000 */
        /* <DEDUP_REMOVED lines=9> */
[----:B------:R-:W-:Y:S01]  /*01d0*/  LOP3.LUT R9, R164, 0x7f, RZ, 0xc0, !PT ;  /* 0x0000007fa4097812 */ /* 0x000fe200078ec0ff */
[----:B--2---:R-:W-:Y:S01]  /*01e0*/  UIADD3 UR10, UR5, -0x4498517b, URZ ;  /* 0xbb67ae85050a7890 */ /* 0x004fe2000fffe03f */
[----:B------:R-:W-:Y:S01]  /*01f0*/  LOP3.LUT R12, R7, UR5, RZ, 0x3c, !PT ;  /* 0x00000005070c7c12 */ /* 0x000fe2000f8e3cff */
[----:B------:R-:W-:-:S02]  /*0200*/  UIADD3 UR12, UR5, 0x76cf5d0a, URZ ;  /* 0x76cf5d0a050c7890 */ /* 0x000fc4000fffe03f */
[----:B------:R-:W-:Y:S02]  /*0210*/  UIADD3 UR14, UR5, 0x32370b8f, URZ ;  /* 0x32370b8f050e7890 */ /* 0x000fe4000fffe03f */
[----:B------:R-:W-:Y:S01]  /*0220*/  IMAD.WIDE.U32 R12, R12, -0x326172a9, RZ ;  /* 0xcd9e8d570c0c7825 */ /* 0x000fe200078e00ff */
[----:B------:R-:W-:Y:S01]  /*0230*/  LOP3.LUT R11, R5, UR10, R6, 0x96, !PT ;  /* 0x0000000a050b7c12 */ /* 0x000fe2000f8e9606 */
[----:B------:R-:W-:Y:S02]  /*0240*/  UIADD3 UR15, UR4, 0x78dde6e4, URZ ;  /* 0x78dde6e4040f7890 */ /* 0x000fe4000fffe03f */
[----:B------:R-:W-:Y:S01]  /*0250*/  UIADD3 UR16, UR5, -0x126145ec, URZ ;  /* 0xed9eba1405107890 */ /* 0x000fe2000fffe03f */
[----:B------:R-:W-:Y:S01]  /*0260*/  LOP3.LUT R6, R13, UR9, R10, 0x96, !PT ;  /* 0x000000090d067c12 */ /* 0x000fe2000f8e960a */
[----:B------:R-:W-:Y:S01]  /*0270*/  IMAD.WIDE.U32 R10, R11, -0x326172a9, RZ ;  /* 0xcd9e8d570b0a7825 */ /* 0x000fe200078e00ff */
[----:B------:R-:W-:Y:S02]  /*0280*/  UIADD3 UR18, UR5, -0x56f99767, URZ ;  /* 0xa906689905127890 */ /* 0x000fe4000fffe03f */
[----:B------:R-:W-:Y:S01]  /*0290*/  UIADD3 UR17, UR4, 0x1715609d, URZ ;  /* 0x1715609d04117890 */ /* 0x000fe2000fffe03f */
[----:B------:R-:W-:Y:S01]  /*02a0*/  IMAD.WIDE.U32 R6, R6, -0x2daee0ad, RZ ;  /* 0xd2511f5306067825 */ /* 0x000fe200078e00ff */
[----:B------:R-:W-:Y:S01]  /*02b0*/  LOP3.LUT R5, R11, UR11, R12, 0x96, !PT ;  /* 0x0000000b0b057c12 */ /* 0x000fe2000f8e960c */
[----:B------:R-:W-:-:S02]  /*02c0*/  UIADD3 UR20, UR5, 0x646e171e, URZ ;  /* 0x646e171e05147890 */ /* 0x000fc4000fffe03f */
[----:B------:R-:W-:Y:S01]  /*02d0*/  UIADD3 UR19, UR4, -0x4ab325aa, URZ ;  /* 0xb54cda5604137890 */ /* 0x000fe2000fffe03f */
        /* <DEDUP_REMOVED lines=17> */
[----:B------:R-:W-:-:S03]  /*03f0*/  LOP3.LUT R11, R5, UR18, R6, 0x96, !PT ;  /* 0x00000012050b7c12 */ /* 0x000fc6000f8e9606 */
[----:B------:R-:W-:Y:S01]  /*0400*/  IMAD.MOV.U32 R7, RZ, RZ, c[0x0][0x168] ;  /* 0x00005a00ff077624 */ /* 0x000fe200078e00ff */
[----:B------:R-:W-:Y:S01]  /*0410*/  LOP3.LUT R6, R13, UR17, R10, 0x96, !PT ;  /* 0x000000110d067c12 */ /* 0x000fe2000f8e960a */
[----:B------:R-:W-:-:S03]  /*0420*/  IMAD.WIDE.U32 R10, R11, -0x326172a9, RZ ;  /* 0xcd9e8d570b0a7825 */ /* 0x000fc600078e00ff */
[----:B------:R-:W-:Y:S01]  /*0430*/  SHF.R.S32.HI R5, RZ, 0x1f, R7 ;  /* 0x0000001fff057819 */ /* 0x000fe20000011407 */
[----:B------:R-:W-:Y:S01]  /*0440*/  IMAD.WIDE.U32 R6, R6, -0x2daee0ad, RZ ;  /* 0xd2511f5306067825 */ /* 0x000fe200078e00ff */
[----:B------:R-:W-:Y:S02]  /*0450*/  LOP3.LUT R12, R11, UR19, R12, 0x96, !PT ;  /* 0x000000130b0c7c12 */ /* 0x000fe4000f8e960c */
[----:B------:R-:W-:Y:S02]  /*0460*/  LEA.HI R16, R5, c[0x0][0x168], RZ, 0x3 ;  /* 0x00005a0005107a11 */ /* 0x000fe400078f18ff */
[----:B------:R-:W-:Y:S01]  /*0470*/  LOP3.LUT R5, R9, 0x7f, RZ, 0x3c, !PT ;  /* 0x0000007f09057812 */ /* 0x000fe200078e3cff */
[----:B------:R-:W-:Y:S01]  /*0480*/  IMAD.WIDE.U32 R12, R12, -0x2daee0ad, RZ ;  /* 0xd2511f530c0c7825 */ /* 0x000fe200078e00ff */
[----:B------:R-:W-:Y:S02]  /*0490*/  LOP3.LUT R14, R7, UR20, R4, 0x96, !PT ;  /* 0x00000014070e7c12 */ /* 0x000fe4000f8e9604 */
[----:B------:R-:W-:-:S02]  /*04a0*/  LEA.HI.SX32 R4, R16, R5, 0x1d ;  /* 0x0000000510047211 */ /* 0x000fc400078feaff */
[----:B------:R-:W-:Y:S01]  /*04b0*/  LOP3.LUT R20, R13, UR22, R6, 0x96, !PT ;  /* 0x000000160d147c12 */ /* 0x000fe2000f8e9606 */
[----:B------:R-:W-:Y:S01]  /*04c0*/  IMAD.WIDE.U32 R14, R14, -0x326172a9, RZ ;  /* 0xcd9e8d570e0e7825 */ /* 0x000fe200078e00ff */
[C---:B------:R-:W-:Y:S02]  /*04d0*/  LOP3.LUT P0, RZ, R4.reuse, 0xffffff80, RZ, 0xc0, !PT ;  /* 0xffffff8004ff7812 */ /* 0x040fe4000780c0ff */
[----:B------:R-:W-:Y:S01]  /*04e0*/  ISETP.GE.U32.AND P6, PT, R4, 0x100, PT ;  /* 0x000001000400780c */ /* 0x000fe20003fc6070 */
[----:B------:R-:W-:Y:S01]  /*04f0*/  IMAD.HI.U32 R19, R20, -0x326172a9, RZ ;  /* 0xcd9e8d5714137827 */ /* 0x000fe200078e00ff */
[----:B------:R-:W-:Y:S02]  /*0500*/  LOP3.LUT R18, R15, UR21, R10, 0x96, !PT ;  /* 0x000000150f127c12 */ /* 0x000fe4000f8e960a */
[C---:B------:R-:W-:Y:S02]  /*0510*/  ISETP.GE.U32.AND P5, PT, R4.reuse, 0x180, PT ;  /* 0x000001800400780c */ /* 0x040fe40003fa6070 */
[----:B------:R-:W-:-:S02]  /*0520*/  ISETP.GE.U32.AND P4, PT, R4, 0x200, PT ;  /* 0x000002000400780c */ /* 0x000fc40003f86070 */
[----:B------:R-:W-:Y:S01]  /*0530*/  LEA.HI R5, R164, R17, RZ, 0x19 ;  /* 0x00000011a4057211 */ /* 0x000fe200078fc8ff */
[----:B------:R-:W-:Y:S01]  /*0540*/  IMAD.HI.U32 R17, R18, -0x2daee0ad, RZ ;  /* 0xd2511f5312117827 */ /* 0x000fe200078e00ff */
[----:B------:R-:W-:Y:S02]  /*0550*/  P2R R163, PR, RZ, 0x40 ;  /* 0x00000040ffa37803 */ /* 0x000fe40000000000 */
[----:B------:R-:W-:Y:S02]  /*0560*/  P2R R162, PR, RZ, 0x20 ;  /* 0x00000020ffa27803 */ /* 0x000fe40000000000 */
[----:B------:R-:W-:Y:S02]  /*0570*/  ISETP.GE.U32.AND P1, PT, R4, 0x280, PT ;  /* 0x000002800400780c */ /* 0x000fe40003f26070 */
[----:B------:R-:W-:Y:S01]  /*0580*/  P2R R161, PR, RZ, 0x10 ;  /* 0x00000010ffa17803 */ /* 0x000fe20000000000 */
        /* <DEDUP_REMOVED lines=16> */
.L_x_9177:
[----:B------:R-:W-:Y:S05]  /*0690*/  BSYNC B0 ;  /* 0x0000000000007941 */ /* 0x000fea0003800000 */
.L_x_9176:
        /* <DEDUP_REMOVED lines=17> */
.L_x_9179:
[----:B------:R-:W-:Y:S05]  /*07b0*/  BSYNC B0 ;  /* 0x0000000000007941 */ /* 0x000fea0003800000 */
.L_x_9178:
        /* <DEDUP_REMOVED lines=17> */
.L_x_9181:
[----:B------:R-:W-:Y:S05]  /*08d0*/  BSYNC B0 ;  /* 0x0000000000007941 */ /* 0x000fea0003800000 */
.L_x_9180:
        /* <DEDUP_REMOVED lines=17> */
.L_x_9183:
[----:B------:R-:W-:Y:S05]  /*09f0*/  BSYNC B0 ;  /* 0x0000000000007941 */ /* 0x000fea0003800000 */
.L_x_9182:
        /* <DEDUP_REMOVED lines=15> */
[----:B------:R0:W5:Y:S02]  /*0af0*/  @P2 LDG.E.128 R56, [R10.64+0x10] ;  /* 0x000010060a382981 */ /* 0x000164000c1e1d00 */
.L_x_9185:
[----:B------:R-:W-:Y:S05]  /*0b00*/  BSYNC B0 ;  /* 0x0000000000007941 */ /* 0x000fea0003800000 */
.L_x_9184:
[----:B------:R-:W-:Y:S02]  /*0b10*/  ISETP.GE.AND P2, PT, R5, c[0x0][0x164], PT ;  /* 0x0000590005007a0c */ /* 0x000fe40003f46270 */
[----:B------:R-:W-:Y:S02]  /*0b20*/  LOP3.LUT R19, R19, UR23, R14, 0x96, !PT ;  /* 0x0000001713137c12 */ /* 0x000fe4000f8e960e */
[----:B------:R-:W-:-:S09]  /*0b30*/  LOP3.LUT R17, R17, UR24, R12, 0x96, !PT ;  /* 0x0000001811117c12 */ /* 0x000fd2000f8e960c */
[----:B------:R-:W-:Y:S05]  /*0b40*/  @P2 EXIT ;  /* 0x000000000000294d */ /* 0x000fea0003800000 */
[----:B------:R-:W-:Y:S01]  /*0b50*/  SHF.R.S32.HI R16, RZ, 0x3, R16 ;  /* 0x00000003ff107819 */ /* 0x000fe20000011410 */
[C---:B------:R-:W-:Y:S01]  /*0b60*/  IMAD.SHL.U32 R9, R164.reuse, 0x20, RZ ;  /* 0x00000020a4097824 */ /* 0x040fe200078e00ff */
[----:B0-----:R-:W-:Y:S01]  /*0b70*/  LOP3.LUT R7, R164, 0x60, RZ, 0xc0, !PT ;  /* 0x00000060a4077812 */ /* 0x001fe200078ec0ff */
[----:B------:R-:W-:Y:S01]  /*0b80*/  IMAD R11, R18, -0x2daee0ad, RZ ;  /* 0xd2511f53120b7824 */ /* 0x000fe200078e02ff */
[----:B------:R-:W-:Y:S01]  /*0b90*/  LOP3.LUT R6, R16, 0x7f, RZ, 0xc0, !PT ;  /* 0x0000007f10067812 */ /* 0x000fe200078ec0ff */
[----:B------:R-:W-:Y:S01]  /*0ba0*/  IMAD.HI.U32 R10, R19, -0x2daee0ad, RZ ;  /* 0xd2511f53130a7827 */ /* 0x000fe200078e00ff */
[----:B------:R-:W-:Y:S01]  /*0bb0*/  LOP3.LUT R9, R9, 0x3e0, RZ, 0xc0, !PT ;  /* 0x000003e009097812 */ /* 0x000fe200078ec0ff */
[----:B------:R-:W-:Y:S01]  /*0bc0*/  ULDC.U8 UR8, c[0x0][0x1f0] ;  /* 0x00007c0000087ab9 */ /* 0x000fe20000000000 */
[----:B------:R-:W-:Y:S01]  /*0bd0*/  SHF.R.U32.HI R16, RZ, 0x2, R16 ;  /* 0x00000002ff107819 */ /* 0x000fe20000011610 */
[----:B------:R-:W-:Y:S01]  /*0be0*/  IMAD.IADD R7, R6, 0x1, -R7 ;  /* 0x0000000106077824 */ /* 0x000fe200078e0a07 */
[----:B------:R-:W-:Y:S01]  /*0bf0*/  LOP3.LUT R8, R8, 0x3, RZ, 0xc0, !PT ;  /* 0x0000000308087812 */ /* 0x000fe200078ec0ff */
[----:B------:R-:W-:Y:S01]  /*0c00*/  IMAD.IADD R9, R6, 0x1, -R9 ;  /* 0x0000000106097824 */ /* 0x000fe200078e0a09 */
[----:B------:R-:W-:Y:S01]  /*0c10*/  LOP3.LUT R16, R16, 0x3fffffe0, RZ, 0xc0, !PT ;  /* 0x3fffffe010107812 */ /* 0x000fe200078ec0ff */
[----:B------:R-:W-:Y:S01]  /*0c20*/  IMAD R13, R20, -0x326172a9, RZ ;  /* 0xcd9e8d57140d7824 */ /* 0x000fe200078e02ff */
[----:B------:R-:W-:Y:S01]  /*0c30*/  IMNMX R7, RZ, R7, !PT ;  /* 0x00000007ff077217 */ /* 0x000fe20007800200 */
[----:B------:R-:W-:Y:S01]  /*0c40*/  IMAD.HI.U32 R6, R17, -0x326172a9, RZ ;  /* 0xcd9e8d5711067827 */ /* 0x000fe200078e00ff */
[----:B------:R-:W-:-:S02]  /*0c50*/  IMNMX R9, RZ, R9, !PT ;  /* 0x00000009ff097217 */ /* 0x000fc40007800200 */
[----:B------:R-:W-:Y:S01]  /*0c60*/  IMNMX R7, R7, 0x20, PT ;  /* 0x0000002007077817 */ /* 0x000fe20003800200 */
[----:B------:R-:W-:Y:S01]  /*0c70*/  IMAD.MOV.U32 R106, RZ, RZ, 0x1 ;  /* 0x00000001ff6a7424 */ /* 0x000fe200078e00ff */
[----:B------:R-:W-:Y:S02]  /*0c80*/  IMNMX R9, R9, 0x20, PT ;  /* 0x0000002009097817 */ /* 0x000fe40003800200 */
[----:B------:R-:W-:Y:S01]  /*0c90*/  LOP3.LUT R6, R6, UR25, R13, 0x96, !PT ;  /* 0x0000001906067c12 */ /* 0x000fe2000f8e960d */
[----:B------:R-:W-:Y:S02]  /*0ca0*/  IMAD.IADD R7, R7, 0x1, R16 ;  /* 0x0000000107077824 */ /* 0x000fe400078e0210 */
[----:B------:R-:W-:Y:S02]  /*0cb0*/  IMAD.IADD R16, R16, 0x1, R9 ;  /* 0x0000000110107824 */ /* 0x000fe400078e0209 */
[----:B------:R-:W-:Y:S01]  /*0cc0*/  IMAD R9, R17, -0x326172a9, RZ ;  /* 0xcd9e8d5711097824 */ /* 0x000fe200078e02ff */
[----:B------:R-:W-:Y:S01]  /*0cd0*/  SHF.L.U32 R7, R7, 0x3, RZ ;  /* 0x0000000307077819 */ /* 0x000fe200000006ff */
[----:B------:R-:W-:-:S03]  /*0ce0*/  IMAD.SHL.U32 R12, R16, 0x8, RZ ;  /* 0x00000008100c7824 */ /* 0x000fc600078e00ff */
[----:B------:R0:W1:Y:S02]  /*0cf0*/  I2F.U32 R160, R7 ;  /* 0x0000000700a07306 */ /* 0x0000640000201000 */
[----:B------:R2:W-:Y:S01]  /*0d00*/  STL [R1], R12 ;  /* 0x0000000c01007387 */ /* 0x0005e20000100800 */
[----:B0-----:R-:W-:Y:S01]  /*0d10*/  LOP3.LUT R7, R10, UR26, R11, 0x96, !PT ;  /* 0x0000001a0a077c12 */ /* 0x001fe2000f8e960b */
[----:B------:R-:W-:Y:S01]  /*0d20*/  IMAD R10, R19, -0x2daee0ad, RZ ;  /* 0xd2511f53130a7824 */ /* 0x000fe200078e02ff */
[----:B------:R-:W-:-:S03]  /*0d30*/  MOV R11, RZ ;  /* 0x000000ff000b7202 */ /* 0x000fc60000000f00 */
[----:B-12---:R-:W0:Y:S04]  /*0d40*/  MUFU.RCP R160, R160 ;  /* 0x000000a000a07308 */ /* 0x006e280000001000 */
.L_x_9617:
[----:B------:R-:W-:-:S04]  /*0d50*/  IMAD.MOV.U32 R70, RZ, RZ, 0x4 ;  /* 0x00000004ff467424 */ /* 0x000fc800078e00ff */
[----:B------:R-:W-:-:S05]  /*0d60*/  IMAD.WIDE R68, R5, R70, c[0x0][0x1d0] ;  /* 0x0000740005447625 */ /* 0x000fca00078e0246 */
[----:B------:R1:W2:Y:S02]  /*0d70*/  LDG.E R101, [R68.64] ;  /* 0x0000000644657981 */ /* 0x0002a4000c1e1900 */
[----:B-1----:R-:W-:-:S05]  /*0d80*/  IMAD.WIDE R68, R5, R70, c[0x0][0x1d8] ;  /* 0x0000760005447625 */ /* 0x002fca00078e0246 */
[----:B-----5:R1:W5:Y:S01]  /*0d90*/  LDG.E R105, [R68.64] ;  /* 0x0000000644697981 */ /* 0x020362000c1e1900 */
[----:B------:R-:W-:Y:S01]  /*0da0*/  IMAD R70, R5, c[0x0][0x168], RZ ;  /* 0x00005a0005467a24 */ /* 0x000fe200078e02ff */
[----:B------:R-:W-:Y:S01]  /*0db0*/  LOP3.LUT R104, R164, 0x7f, RZ, 0xc0, !PT ;  /* 0x0000007fa4687812 */ /* 0x000fe200078ec0ff */
[----:B------:R-:W-:Y:S01]  /*0dc0*/  BSSY B0, `(.L_x_9186) ;  /* 0x0000336000007945 */ /* 0x000fe20003800000 */
[----:B------:R-:W-:Y:S02]  /*0dd0*/  SHF.R.S32.HI R107, RZ, 0x1f, R5 ;  /* 0x0000001fff6b7819 */ /* 0x000fe40000011405 */
[----:B--2---:R-:W-:-:S13]  /*0de0*/  ISETP.GE.AND P2, PT, R101, 0x1, PT ;  /* 0x000000016500780c */ /* 0x004fda0003f46270 */
[----:B------:R-:W-:-:S05]  /*0df0*/  @P2 IADD3 R71, R101, -0x1, RZ ;  /* 0xffffffff65472810 */ /* 0x000fca0007ffe0ff */
[----:B------:R-:W-:Y:S01]  /*0e00*/  @P2 IMAD R100, R71, c[0x0][0x168], RZ ;  /* 0x00005a0047642a24 */ /* 0x000fe200078e02ff */
[----:B------:R-:W-:-:S04]  /*0e10*/  SHF.R.S32.HI R71, RZ, 0x1f, R70 ;  /* 0x0000001fff477819 */ /* 0x000fc80000011446 */
[----:B------:R-:W-:Y:S02]  /*0e20*/  @P2 SHF.R.S32.HI R103, RZ, 0x1f, R100 ;  /* 0x0000001fff672819 */ /* 0x000fe40000011464 */
[----:B------:R-:W-:Y:S02]  /*0e30*/  LEA.HI R71, R71, R70, RZ, 0x3 ;  /* 0x0000004647477211 */ /* 0x000fe400078f18ff */
[----:B------:R-:W-:Y:S01]  /*0e40*/  @P2 LEA.HI R103, R103, R100, RZ, 0x3 ;  /* 0x0000006467672211 */ /* 0x000fe200078f18ff */
[----:B------:R-:W-:-:S03]  /*0e50*/  IMAD.MOV.U32 R100, RZ, RZ, RZ ;  /* 0x000000ffff647224 */ /* 0x000fc600078e00ff */
[-C--:B------:R-:W-:Y:S02]  /*0e60*/  @P2 LEA.HI.SX32 R100, R103, R104.reuse, 0x1d ;  /* 0x0000006867642211 */ /* 0x080fe400078feaff */
[----:B------:R-:W-:Y:S01]  /*0e70*/  LEA.HI.SX32 R104, R71, R104, 0x1d ;  /* 0x0000006847687211 */ /* 0x000fe200078feaff */
[----:B------:R-:W-:Y:S05]  /*0e80*/  @!P0 BRA `(.L_x_9187) ;  /* 0x0000329000008947 */ /* 0x000fea0003800000 */
[----:B-1----:R-:W-:Y:S01]  /*0e90*/  ISETP.NE.U32.AND P3, PT, RZ, c[0x0][0x180], PT ;  /* 0x00006000ff007a0c */ /* 0x002fe20003f65070 */
[----:B------:R-:W-:-:S03]  /*0ea0*/  @P2 IMAD.MOV.U32 R69, RZ, RZ, 0x10 ;  /* 0x00000010ff452424 */ /* 0x000fc600078e00ff */
[----:B------:R-:W-:Y:S01]  /*0eb0*/  ISETP.NE.AND.EX P3, PT, RZ, c[0x0][0x184], PT, P3 ;  /* 0x00006100ff007a0c */ /* 0x000fe20003f65330 */
[----:B------:R-:W-:-:S05]  /*0ec0*/  @P2 IMAD.WIDE.U32 R68, R100, R69, c[0x0][0x170] ;  /* 0x00005c0064442625 */ /* 0x000fca00078e0045 */
[----:B------:R1:W5:Y:S07]  /*0ed0*/  @P2 LDG.E.128 R60, [R68.64] ;  /* 0x00000006443c2981 */ /* 0x00036e000c1e1d00 */
[----:B------:R-:W-:-:S05]  /*0ee0*/  @P3 MOV R71, 0x10 ;  /* 0x0000001000473802 */ /* 0x000fca0000000f00 */
[----:B-1----:R-:W-:-:S05]  /*0ef0*/  @P3 IMAD.WIDE.U32 R68, R104, R71, c[0x0][0x180] ;  /* 0x0000600068443625 */ /* 0x002fca00078e0047 */
[----:B------:R1:W5:Y:S01]  /*0f00*/  @P3 LDG.E.128 R64, [R68.64] ;  /* 0x0000000644403981 */ /* 0x000362000c1e1d00 */
[----:B------:R-:W-:Y:S01]  /*0f10*/  ISETP.GT.AND P4, PT, R101, RZ, PT ;  /* 0x000000ff6500720c */ /* 0x000fe20003f84270 */
[----:B------:R-:W-:-:S12]  /*0f20*/  BSSY B1, `(.L_x_9188) ;  /* 0x000005f000017945 */ /* 0x000fd80003800000 */
[----:B------:R-:W-:Y:S05]  /*0f30*/  @P4 BRA `(.L_x_9189) ;  /* 0x0000006000004947 */ /* 0x000fea0003800000 */
[----:B-1----:R-:W-:Y:S02]  /*0f40*/  IMAD.MOV.U32 R12, RZ, RZ, RZ ;  /* 0x000000ffff0c7224 */ /* 0x002fe400078e00ff */
[----:B------:R-:W-:Y:S01]  /*0f50*/  IMAD.MOV.U32 R18, RZ, RZ, R8 ;  /* 0x000000ffff127224 */ /* 0x000fe200078e0008 */
[----:B------:R-:W-:Y:S05]  /*0f60*/  @!P3 BRA `(.L_x_9190) ;  /* 0x000005a00000b947 */ /* 0x000fea0003800000 */
[----:B------:R-:W-:Y:S01]  /*0f70*/  IMAD.MOV.U32 R18, RZ, RZ, R8 ;  /* 0x000000ffff127224 */ /* 0x000fe200078e0008 */
[----:B-----5:R-:W-:Y:S01]  /*0f80*/  PRMT R12, RZ, 0x5410, R64 ;  /* 0x00005410ff0c7816 */ /* 0x020fe20000000040 */
[----:B------:R-:W-:Y:S05]  /*0f90*/  BRA `(.L_x_9190) ;  /* 0x0000057000007947 */ /* 0x000fea0003800000 */
.L_x_9189:
[C---:B-1----:R-:W-:Y:S01]  /*0fa0*/  ISETP.NE.AND P5, PT, R8.reuse, 0x1, PT ;  /* 0x000000010800780c */ /* 0x042fe20003fa5270 */
        /* <DEDUP_REMOVED lines=11> */
.L_x_9192:
[----:B------:R-:W-:Y:S02]  /*1060*/  IMAD.MOV.U32 R14, RZ, RZ, R9 ;  /* 0x000000ffff0e7224 */ /* 0x000fe400078e0009 */
.L_x_9193:
[----:B------:R-:W-:Y:S05]  /*1070*/  BSYNC B2 ;  /* 0x0000000000027941 */ /* 0x000fea0003800000 */
.L_x_9191:
        /* <DEDUP_REMOVED lines=16> */
.L_x_9197:
[----:B------:R-:W-:Y:S05]  /*1180*/  BSYNC B3 ;  /* 0x0000000000037941 */ /* 0x000fea0003800000 */
.L_x_9196:
        /* <DEDUP_REMOVED lines=44> */
.L_x_9195:
[----:B------:R-:W-:Y:S05]  /*1450*/  BSYNC B2 ;  /* 0x0000000000027941 */ /* 0x000fea0003800000 */
.L_x_9194:
[----:B------:R-:W1:Y:S01]  /*1460*/  I2F.U32 R8, R14 ;  /* 0x0000000e00087306 */ /* 0x000e620000201000 */
[----:B-----5:R-:W-:Y:S01]  /*1470*/  PRMT R12, RZ, 0x5410, R60 ;  /* 0x00005410ff0c7816 */ /* 0x020fe2000000003c */
[----:B------:R-:W-:Y:S01]  /*1480*/  IMAD.MOV.U32 R13, RZ, RZ, 0x2f800000 ;  /* 0x2f800000ff0d7424 */ /* 0x000fe200078e00ff */
[----:B------:R-:W-:-:S03]  /*1490*/  @P3 PRMT R69, RZ, 0x5410, R64 ;  /* 0x00005410ff453816 */ /* 0x000fc60000000040 */
[----:B------:R-:W-:-:S04]  /*14a0*/  FMUL.FTZ R12, R12, c[0x0][0x1ec] ;  /* 0x00007b000c0c7a20 */ /* 0x000fc80000410000 */
[----:B------:R-:W-:Y:S02]  /*14b0*/  FMUL.FTZ R12, R12, c[0x0][0x1e8] ;  /* 0x00007a000c0c7a20 */ /* 0x000fe40000410000 */
[----:B-1----:R-:W-:-:S05]  /*14c0*/  FFMA.FTZ R8, R8, R13, 1.1641532182693481445e-10 ;  /* 0x2f00000008087423 */ /* 0x002fca000001000d */
[----:B------:R-:W-:-:S04]  /*14d0*/  FSETP.GTU.FTZ.AND P5, PT, R8, c[0x0][0x1e4], PT ;  /* 0x0000790008007a0b */ /* 0x000fc80003fbc000 */
[----:B------:R-:W-:Y:S02]  /*14e0*/  FSEL R12, R12, RZ, !P5 ;  /* 0x000000ff0c0c7208 */ /* 0x000fe40006800000 */
[----:B------:R-:W-:-:S03]  /*14f0*/  SEL R13, RZ, 0x1, P5 ;  /* 0x00000001ff0d7807 */ /* 0x000fc60002800000 */
[----:B------:R-:W-:Y:S02]  /*1500*/  @P3 FADD.FTZ R12, R69, R12 ;  /* 0x0000000c450c3221 */ /* 0x000fe40000010000 */
.L_x_9190:
[----:B------:R-:W-:Y:S05]  /*1510*/  BSYNC B1 ;  /* 0x0000000000017941 */ /* 0x000fea0003800000 */
.L_x_9188:
        /* <DEDUP_REMOVED lines=8> */
.L_x_9199:
        /* <DEDUP_REMOVED lines=12> */
.L_x_9202:
[----:B------:R-:W-:Y:S02]  /*1660*/  IMAD.MOV.U32 R16, RZ, RZ, R9 ;  /* 0x000000ffff107224 */ /* 0x000fe400078e0009 */
.L_x_9203:
[----:B------:R-:W-:Y:S05]  /*1670*/  BSYNC B2 ;  /* 0x0000000000027941 */ /* 0x000fea0003800000 */
.L_x_9201:
        /* <DEDUP_REMOVED lines=16> */
.L_x_9207:
[----:B------:R-:W-:Y:S05]  /*1780*/  BSYNC B3 ;  /* 0x0000000000037941 */ /* 0x000fea0003800000 */
.L_x_9206:
        /* <DEDUP_REMOVED lines=36> */
[----:B------:R-:W-:Y:S01]  /*19d0*/  IMAD.WIDE.U32 R68, R68, -0x326172a9, RZ ;  /* 0xcd9e8d5744447825 */ /* 0x000fe200078e00ff */
[----:B------:R-:W-:-:S04]  /*19e0*/  LOP3.LUT R14, R7, UR23, R14, 0x96, !PT ;  /* 0x00000017070e7c12 */ /* 0x000fc8000f8e960e */
[----:B------:R-:W-:Y:S01]  /*19f0*/  LOP3.LUT R6, R69, UR25, R6, 0x96, !PT ;  /* 0x0000001945067c12 */ /* 0x000fe2000f8e9606 */
[----:B------:R-:W-:Y:S01]  /*1a00*/  IMAD.WIDE.U32 R14, R14, -0x2daee0ad, RZ ;  /* 0xd2511f530e0e7825 */ /* 0x000fe200078e00ff */
[----:B------:R-:W-:-:S03]  /*1a10*/  MOV R9, R68 ;  /* 0x0000004400097202 */ /* 0x000fc60000000f00 */
[----:B------:R-:W-:Y:S01]  /*1a20*/  IMAD.MOV.U32 R10, RZ, RZ, R14 ;  /* 0x000000ffff0a7224 */ /* 0x000fe200078e000e */
[----:B------:R-:W-:Y:S01]  /*1a30*/  LOP3.LUT R7, R15, UR26, R8, 0x96, !PT ;  /* 0x0000001a0f077c12 */ /* 0x000fe2000f8e9608 */
[----:B------:R-:W-:Y:S02]  /*1a40*/  IMAD.MOV.U32 R8, RZ, RZ, RZ ;  /* 0x000000ffff087224 */ /* 0x000fe400078e00ff */
.L_x_9205:
[----:B------:R-:W-:Y:S05]  /*1a50*/  BSYNC B2 ;  /* 0x0000000000027941 */ /* 0x000fea0003800000 */
.L_x_9204:
[----:B------:R-:W1:Y:S01]  /*1a60*/  I2F.U32 R14, R16 ;  /* 0x00000010000e7306 */ /* 0x000e620000201000 */
[----:B------:R-:W-:Y:S01]  /*1a70*/  IMAD.MOV.U32 R15, RZ, RZ, 0x2f800000 ;  /* 0x2f800000ff0f7424 */ /* 0x000fe200078e00ff */
[----:B-----5:R-:W-:-:S03]  /*1a80*/  @P3 PRMT R69, RZ, 0x7610, R64 ;  /* 0x00007610ff453816 */ /* 0x020fc60000000040 */
[----:B-1----:R-:W-:Y:S01]  /*1a90*/  FFMA.FTZ R14, R14, R15, 1.1641532182693481445e-10 ;  /* 0x2f0000000e0e7423 */ /* 0x002fe2000001000f */
[----:B------:R-:W-:-:S04]  /*1aa0*/  PRMT R15, RZ, 0x7610, R60 ;  /* 0x00007610ff0f7816 */ /* 0x000fc8000000003c */
[----:B------:R-:W-:Y:S01]  /*1ab0*/  FSETP.GTU.FTZ.AND P5, PT, R14, c[0x0][0x1e4], PT ;  /* 0x000079000e007a0b */ /* 0x000fe20003fbc000 */
[----:B------:R-:W-:-:S04]  /*1ac0*/  FMUL.FTZ R15, R15, c[0x0][0x1ec] ;  /* 0x00007b000f0f7a20 */ /* 0x000fc80000410000 */
[----:B------:R-:W-:-:S05]  /*1ad0*/  FMUL.FTZ R15, R15, c[0x0][0x1e8] ;  /* 0x00007a000f0f7a20 */ /* 0x000fca0000410000 */
[----:B------:R-:W-:Y:S02]  /*1ae0*/  FSEL R14, R15, RZ, !P5 ;  /* 0x000000ff0f0e7208 */ /* 0x000fe40006800000 */
[----:B------:R-:W-:-:S03]  /*1af0*/  SEL R15, RZ, 0x1, P5 ;  /* 0x00000001ff0f7807 */ /* 0x000fc60002800000 */
[----:B------:R-:W-:Y:S02]  /*1b00*/  @P3 FADD.FTZ R14, R69, R14 ;  /* 0x0000000e450e3221 */ /* 0x000fe40000010000 */
.L_x_9200:
[----:B------:R-:W-:Y:S05]  /*1b10*/  BSYNC B1 ;  /* 0x0000000000017941 */ /* 0x000fea0003800000 */
.L_x_9198:
        /* <DEDUP_REMOVED lines=8> */
.L_x_9209:
        /* <DEDUP_REMOVED lines=12> */
.L_x_9212:
[----:B------:R-:W-:Y:S02]  /*1c60*/  MOV R18, R9 ;  /* 0x0000000900127202 */ /* 0x000fe40000000f00 */
.L_x_9213:
[----:B------:R-:W-:Y:S05]  /*1c70*/  BSYNC B2 ;  /* 0x0000000000027941 */ /* 0x000fea0003800000 */
.L_x_9211:
        /* <DEDUP_REMOVED lines=16> */
.L_x_9217:
[----:B------:R-:W-:Y:S05]  /*1d80*/  BSYNC B3 ;  /* 0x0000000000037941 */ /* 0x000fea0003800000 */
.L_x_9216:
        /* <DEDUP_REMOVED lines=43> */
[----:B------:R-:W-:Y:S02]  /*2040*/  MOV R10, R16 ;  /* 0x00000010000a7202 */ /* 0x000fe40000000f00 */
.L_x_9215:
[----:B------:R-:W-:Y:S05]  /*2050*/  BSYNC B2 ;  /* 0x0000000000027941 */ /* 0x000fea0003800000 */
.L_x_9214:
        /* <DEDUP_REMOVED lines=11> */
.L_x_9210:
[----:B------:R-:W-:Y:S05]  /*2110*/  BSYNC B1 ;  /* 0x0000000000017941 */ /* 0x000fea0003800000 */
.L_x_9208:
        /* <DEDUP_REMOVED lines=8> */
.L_x_9219:
        /* <DEDUP_REMOVED lines=12> */
.L_x_9222:
[----:B------:R-:W-:Y:S02]  /*2260*/  IMAD.MOV.U32 R20, RZ, RZ, R9 ;  /* 0x000000ffff147224 */ /* 0x000fe400078e0009 */
.L_x_9223:
[----:B------:R-:W-:Y:S05]  /*2270*/  BSYNC B2 ;  /* 0x0000000000027941 */ /* 0x000fea0003800000 */
.L_x_9221:
        /* <DEDUP_REMOVED lines=16> */
.L_x_9227:
[----:B------:R-:W-:Y:S05]  /*2380*/  BSYNC B3 ;  /* 0x0000000000037941 */ /* 0x000fea0003800000 */
.L_x_9226:
[----:B------:R-:W-:Y:S01]  /*2390*/  LOP3.LUT R18, R6, UR5, R11, 0x96, !PT ;  /* 0x0000000506127c12 */ /* 0x000fe2000f8e960b */
[----:B------:R-:W-:-:S04]  /*23a0*/  IMAD.HI.U32 R6, R0, -0x326172a9, RZ ;  /* 0xcd9e8d5700067827 */ /* 0x000fc800078e00ff */
[----:B------:R-:W-:Y:S01]  /*23b0*/  IMAD R7, R0, -0x326172a9, RZ ;  /* 0xcd9e8d5700077824 */ /* 0x000fe200078e02ff */
[----:B------:R-:W-:Y:S01]  /*23c0*/  LOP3.LUT R6, R6, UR4, R3, 0x96, !PT ;  /* 0x0000000406067c12 */ /* 0x000fe2000f8e9603 */
[----:B------:R-:W-:-:S04]  /*23d0*/  IMAD.WIDE.U32 R18, R18, -0x326172a9, RZ ;  /* 0xcd9e8d5712127825 */ /* 0x000fc800078e00ff */
[----:B------:R-:W-:Y:S01]  /*23e0*/  IMAD R9, R2, -0x2daee0ad, RZ ;  /* 0xd2511f5302097824 */ /* 0x000fe200078e02ff */
        /* <DEDUP_REMOVED lines=38> */
.L_x_9225:
[----:B------:R-:W-:Y:S05]  /*2650*/  BSYNC B2 ;  /* 0x0000000000027941 */ /* 0x000fea0003800000 */
.L_x_9224:
        /* <DEDUP_REMOVED lines=11> */
.L_x_9220:
[----:B------:R-:W-:Y:S05]  /*2710*/  BSYNC B1 ;  /* 0x0000000000017941 */ /* 0x000fea0003800000 */
.L_x_9218:
        /* <DEDUP_REMOVED lines=8> */
.L_x_9229:
        /* <DEDUP_REMOVED lines=12> */
.L_x_9232:
[----:B------:R-:W-:Y:S02]  /*2860*/  IMAD.MOV.U32 R22, RZ, RZ, R9 ;  /* 0x000000ffff167224 */ /* 0x000fe400078e0009 */
.L_x_9233:
[----:B------:R-:W-:Y:S05]  /*2870*/  BSYNC B2 ;  /* 0x0000000000027941 */ /* 0x000fea0003800000 */
.L_x_9231:
        /* <DEDUP_REMOVED lines=16> */
.L_x_9237:
[----:B------:R-:W-:Y:S05]  /*2980*/  BSYNC B3 ;  /* 0x0000000000037941 */ /* 0x000fea0003800000 */
.L_x_9236:
        /* <DEDUP_REMOVED lines=44> */
.L_x_9235:
[----:B------:R-:W-:Y:S05]  /*2c50*/  BSYNC B2 ;  /* 0x0000000000027941 */ /* 0x000fea0003800000 */
.L_x_9234:
[----:B------:R-:W1:Y:S01]  /*2c60*/  I2F.U32 R8, R22 ;  /* 0x0000001600087306 */ /* 0x000e620000201000 */
[----:B------:R-:W-:Y:S01]  /*2c70*/  HFMA2.MMA R21, -RZ, RZ, 0.1171875, 0 ;  /* 0x2f800000ff157435 */ /* 0x000fe200000001ff */
[----:B-----5:R-:W-:Y:S02]  /*2c80*/  PRMT R20, RZ, 0x5410, R62 ;  /* 0x00005410ff147816 */ /* 0x020fe4000000003e */
        /* <DEDUP_REMOVED lines=8> */
.L_x_9230:
[----:B------:R-:W-:Y:S05]  /*2d10*/  BSYNC B1 ;  /* 0x0000000000017941 */ /* 0x000fea0003800000 */
.L_x_9228:
        /* <DEDUP_REMOVED lines=8> */
.L_x_9239:
        /* <DEDUP_REMOVED lines=12> */
.L_x_9242:
[----:B------:R-:W-:Y:S02]  /*2e60*/  IMAD.MOV.U32 R24, RZ, RZ, R9 ;  /* 0x000000ffff187224 */ /* 0x000fe400078e0009 */
.L_x_9243:
[----:B------:R-:W-:Y:S05]  /*2e70*/  BSYNC B2 ;  /* 0x0000000000027941 */ /* 0x000fea0003800000 */
.L_x_9241:
        /* <DEDUP_REMOVED lines=16> */
.L_x_9247:
[----:B------:R-:W-:Y:S05]  /*2f80*/  BSYNC B3 ;  /* 0x0000000000037941 */ /* 0x000fea0003800000 */
.L_x_9246:
        /* <DEDUP_REMOVED lines=44> */
.L_x_9245:
[----:B------:R-:W-:Y:S05]  /*3250*/  BSYNC B2 ;  /* 0x0000000000027941 */ /* 0x000fea0003800000 */
.L_x_9244:
        /* <DEDUP_REMOVED lines=11> */
.L_x_9240:
[----:B------:R-:W-:Y:S05]  /*3310*/  BSYNC B1 ;  /* 0x0000000000017941 */ /* 0x000fea0003800000 */
.L_x_9238:
        /* <DEDUP_REMOVED lines=8> */
.L_x_9249:
        /* <DEDUP_REMOVED lines=12> */
.L_x_9252:
[----:B------:R-:W-:Y:S02]  /*3460*/  IMAD.MOV.U32 R26, RZ, RZ, R9 ;  /* 0x000000ffff1a7224 */ /* 0x000fe400078e0009 */
.L_x_9253:
[----:B------:R-:W-:Y:S05]  /*3470*/  BSYNC B2 ;  /* 0x0000000000027941 */ /* 0x000fea0003800000 */
.L_x_9251:
        /* <DEDUP_REMOVED lines=16> */
.L_x_9257:
[----:B------:R-:W-:Y:S05]  /*3580*/  BSYNC B3 ;  /* 0x0000000000037941 */ /* 0x000fea0003800000 */
.L_x_9256:
        /* <DEDUP_REMOVED lines=44> */
.L_x_9255:
[----:B------:R-:W-:Y:S05]  /*3850*/  BSYNC B2 ;  /* 0x0000000000027941 */ /* 0x000fea0003800000 */
.L_x_9254:
        /* <DEDUP_REMOVED lines=11> */
.L_x_9250:
[----:B------:R-:W-:Y:S05]  /*3910*/  BSYNC B1 ;  /* 0x0000000000017941 */ /* 0x000fea0003800000 */
.L_x_9248:
        /* <DEDUP_REMOVED lines=8> */
.L_x_9259:
        /* <DEDUP_REMOVED lines=12> */
.L_x_9262:
[----:B------:R-:W-:Y:S02]  /*3a60*/  IMAD.MOV.U32 R68, RZ, RZ, R9 ;  /* 0x000000ffff447224 */ /* 0x000fe400078e0009 */
.L_x_9263:
[----:B------:R-:W-:Y:S05]  /*3a70*/  BSYNC B2 ;  /* 0x0000000000027941 */ /* 0x000fea0003800000 */
.L_x_9261:
        /* <DEDUP_REMOVED lines=16> */
.L_x_9267:
[----:B------:R-:W-:Y:S05]  /*3b80*/  BSYNC B3 ;  /* 0x0000000000037941 */ /* 0x000fea0003800000 */
.L_x_9266:
        /* <DEDUP_REMOVED lines=44> */
.L_x_9265:
[----:B------:R-:W-:Y:S05]  /*3e50*/  BSYNC B2 ;  /* 0x0000000000027941 */ /* 0x000fea0003800000 */
.L_x_9264:
[----:B------:R-:W1:Y:S01]  /*3e60*/  I2F.U32 R26, R68 ;  /* 0x00000044001a7306 */ /* 0x000e620000201000 */
[----:B------:R-:W-:-:S04]  /*3e70*/  IMAD.MOV.U32 R27, RZ, RZ, 0x2f800000 ;  /* 0x2f800000ff1b7424 */ /* 0x000fc800078e00ff */
[----:B-1----:R-:W-:Y:S01]  /*3e80*/  FFMA.FTZ R26, R26, R27, 1.1641532182693481445e-10 ;  /* 0x2f0000001a1a7423 */ /* 0x002fe2000001001b */
        /* <DEDUP_REMOVED lines=8> */
.L_x_9260:
[----:B------:R-:W-:Y:S05]  /*3f10*/  BSYNC B1 ;  /* 0x0000000000017941 */ /* 0x000fea0003800000 */
.L_x_9258:
        /* <DEDUP_REMOVED lines=9> */
[----:B-1----:R-:W-:Y:S02]  /*3fb0*/  SHF.L.U32 R68, R25, 0x10, RZ ;  /* 0x0000001019447819 */ /* 0x002fe400000006ff */
[----:B------:R-:W-:Y:S02]  /*3fc0*/  LOP3.LUT R70, R17, 0xff, RZ, 0xc0, !PT ;  /* 0x000000ff11467812 */ /* 0x000fe400078ec0ff */
[----:B------:R-:W-:Y:S02]  /*3fd0*/  LOP3.LUT R69, R68, 0xff0000, RZ, 0xc0, !PT ;  /* 0x00ff000044457812 */ /* 0x000fe400078ec0ff */
[----:B------:R-:W-:Y:S01]  /*3fe0*/  LOP3.LUT R68, R27, 0xffff, RZ, 0xc0, !PT ;  /* 0x0000ffff1b447812 */ /* 0x000fe200078ec0ff */
[----:B------:R-:W-:-:S03]  /*3ff0*/  IMAD.WIDE.U32 R70, R70, 0x10000, RZ ;  /* 0x0001000046467825 */ /* 0x000fc600078e00ff */
        /* <DEDUP_REMOVED lines=8> */
[----:B------:R-:W-:-:S03]  /*4080*/  LOP3.LUT R165, R71, R165, R69, 0xfe, !PT ;  /* 0x000000a547a57212 */ /* 0x000fc600078efe45 */
[----:B------:R-:W-:Y:S01]  /*4090*/  IMAD.MOV.U32 R71, RZ, RZ, 0x8 ;  /* 0x00000008ff477424 */ /* 0x000fe200078e00ff */
[----:B------:R-:W-:Y:S02]  /*40a0*/  LOP3.LUT R68, R102, R68, R70, 0xfe, !PT ;  /* 0x0000004466447212 */ /* 0x000fe400078efe46 */
[----:B------:R-:W-:Y:S01]  /*40b0*/  LOP3.LUT R69, R165, R103, RZ, 0xfc, !PT ;  /* 0x00000067a5457212 */ /* 0x000fe200078efcff */
[----:B------:R-:W-:Y:S01]  /*40c0*/  IMAD.WIDE.U32 R70, R100, R71, c[0x0][0x190] ;  /* 0x0000640064467625 */ /* 0x000fe200078e0047 */
[----:B------:R-:W-:-:S05]  /*40d0*/  LOP3.LUT R68, R68, 0xff, R13, 0xf8, !PT ;  /* 0x000000ff44447812 */ /* 0x000fca00078ef80d */
[----:B------:R1:W-:Y:S02]  /*40e0*/  STG.E.64 [R70.64], R68 ;  /* 0x0000004446007986 */ /* 0x0003e4000c101b06 */
.L_x_9269:
[----:B------:R-:W-:Y:S05]  /*40f0*/  BSYNC B1 ;  /* 0x0000000000017941 */ /* 0x000fea0003800000 */
.L_x_9268:
[----:B------:R-:W-:Y:S02]  /*4100*/  IADD3 R104, R104, 0x80, RZ ;  /* 0x0000008068687810 */ /* 0x000fe40007ffe0ff */
[----:B------:R-:W-:Y:S02]  /*4110*/  IADD3 R100, R100, 0x80, RZ ;  /* 0x0000008064647810 */ /* 0x000fe40007ffe0ff */
.L_x_9187:
[----:B-1----:R-:W-:Y:S05]  /*4120*/  BSYNC B0 ;  /* 0x0000000000007941 */ /* 0x002fea0003800000 */
.L_x_9186:
        /* <DEDUP_REMOVED lines=9> */
[----:B-1----:R-:W-:-:S05]  /*41c0*/  @P3 IMAD.WIDE.U32 R28, R104, R31, c[0x0][0x180] ;  /* 0x00006000681c3625 */ /* 0x002fca00078e001f */
[----:B------:R1:W5:Y:S01]  /*41d0*/  @P3 LDG.E.128 R64, [R28.64] ;  /* 0x000000061c403981 */ /* 0x000362000c1e1d00 */
[----:B------:R-:W-:Y:S01]  /*41e0*/  ISETP.GT.AND P4, PT, R101, RZ, PT ;  /* 0x000000ff6500720c */ /* 0x000fe20003f84270 */
[----:B------:R-:W-:-:S12]  /*41f0*/  BSSY B1, `(.L_x_9272) ;  /* 0x0000060000017945 */ /* 0x000fd80003800000 */
[----:B------:R-:W-:Y:S05]  /*4200*/  @P4 BRA `(.L_x_9273) ;  /* 0x0000006000004947 */ /* 0x000fea0003800000 */
[----:B-1----:R-:W-:Y:S01]  /*4210*/  HFMA2.MMA R28, -RZ, RZ, 0, 0 ;  /* 0x00000000ff1c7435 */ /* 0x002fe200000001ff */
[----:B------:R-:W-:Y:S01]  /*4220*/  IMAD.MOV.U32 R30, RZ, RZ, R8 ;  /* 0x000000ffff1e7224 */ /* 0x000fe200078e0008 */
[----:B------:R-:W-:Y:S05]  /*4230*/  @!P3 BRA `(.L_x_9274) ;  /* 0x000005b00000b947 */ /* 0x000fea0003800000 */
[----:B------:R-:W-:Y:S01]  /*4240*/  IMAD.MOV.U32 R30, RZ, RZ, R8 ;  /* 0x000000ffff1e7224 */ /* 0x000fe200078e0008 */
[----:B-----5:R-:W-:Y:S01]  /*4250*/  PRMT R28, RZ, 0x5410, R64 ;  /* 0x00005410ff1c7816 */ /* 0x020fe20000000040 */
[----:B------:R-:W-:Y:S05]  /*4260*/  BRA `(.L_x_9274) ;  /* 0x0000058000007947 */ /* 0x000fea0003800000 */
.L_x_9273:
        /* <DEDUP_REMOVED lines=12> */
.L_x_9276:
[----:B------:R-:W-:Y:S02]  /*4330*/  IMAD.MOV.U32 R13, RZ, RZ, R9 ;  /* 0x000000ffff0d7224 */ /* 0x000fe400078e0009 */
.L_x_9277:
[----:B------:R-:W-:Y:S05]  /*4340*/  BSYNC B2 ;  /* 0x0000000000027941 */ /* 0x000fea0003800000 */
.L_x_9275:
        /* <DEDUP_REMOVED lines=16> */
.L_x_9281:
[----:B------:R-:W-:Y:S05]  /*4450*/  BSYNC B3 ;  /* 0x0000000000037941 */ /* 0x000fea0003800000 */
.L_x_9280:
        /* <DEDUP_REMOVED lines=44> */
.L_x_9279:
[----:B------:R-:W-:Y:S05]  /*4720*/  BSYNC B2 ;  /* 0x0000000000027941 */ /* 0x000fea0003800000 */
.L_x_9278:
[----:B------:R1:W2:Y:S01]  /*4730*/  I2F.U32 R8, R13 ;  /* 0x0000000d00087306 */ /* 0x0002a20000201000 */
[----:B------:R-:W-:Y:S01]  /*4740*/  IMAD.MOV.U32 R29, RZ, RZ, 0x2f800000 ;  /* 0x2f800000ff1d7424 */ /* 0x000fe200078e00ff */
[----:B-1---5:R-:W-:-:S05]  /*4750*/  PRMT R13, RZ, 0x5410, R60 ;  /* 0x00005410ff0d7816 */ /* 0x022fca000000003c */
[----:B------:R-:W-:Y:S01]  /*4760*/  FMUL.FTZ R28, R13, c[0x0][0x1ec] ;  /* 0x00007b000d1c7a20 */ /* 0x000fe20000410000 */
[----:B------:R-:W-:Y:S01]  /*4770*/  @P3 PRMT R13, RZ, 0x5410, R64 ;  /* 0x00005410ff0d3816 */ /* 0x000fe20000000040 */
[----:B--2---:R-:W-:Y:S02]  /*4780*/  FFMA.FTZ R8, R8, R29, 1.1641532182693481445e-10 ;  /* 0x2f00000008087423 */ /* 0x004fe4000001001d */
[----:B------:R-:W-:-:S03]  /*4790*/  FMUL.FTZ R28, R28, c[0x0][0x1e8] ;  /* 0x00007a001c1c7a20 */ /* 0x000fc60000410000 */
[----:B------:R-:W-:-:S04]  /*47a0*/  FSETP.GTU.FTZ.AND P5, PT, R8, c[0x0][0x1e4], PT ;  /* 0x0000790008007a0b */ /* 0x000fc80003fbc000 */
[----:B------:R-:W-:Y:S02]  /*47b0*/  FSEL R28, R28, RZ, !P5 ;  /* 0x000000ff1c1c7208 */ /* 0x000fe40006800000 */
[----:B------:R-:W-:-:S03]  /*47c0*/  SEL R8, RZ, 0x1, P5 ;  /* 0x00000001ff087807 */ /* 0x000fc60002800000 */
[----:B------:R-:W-:Y:S01]  /*47d0*/  @P3 FADD.FTZ R28, R13, R28 ;  /* 0x0000001c0d1c3221 */ /* 0x000fe20000010000 */
[----:B------:R-:W-:Y:S02]  /*47e0*/  PRMT R13, R8, 0x7610, R13 ;  /* 0x00007610080d7816 */ /* 0x000fe4000000000d */
.L_x_9274:
[----:B------:R-:W-:Y:S05]  /*47f0*/  BSYNC B1 ;  /* 0x0000000000017941 */ /* 0x000fea0003800000 */
.L_x_9272:
        /* <DEDUP_REMOVED lines=8> */
.L_x_9283:
        /* <DEDUP_REMOVED lines=12> */
.L_x_9286:
[----:B------:R-:W-:Y:S02]  /*4940*/  MOV R15, R9 ;  /* 0x00000009000f7202 */ /* 0x000fe40000000f00 */
.L_x_9287:
[----:B------:R-:W-:Y:S05]  /*4950*/  BSYNC B2 ;  /* 0x0000000000027941 */ /* 0x000fea0003800000 */
.L_x_9285:
        /* <DEDUP_REMOVED lines=16> */
.L_x_9291:
[----:B------:R-:W-:Y:S05]  /*4a60*/  BSYNC B3 ;  /* 0x0000000000037941 */ /* 0x000fea0003800000 */
.L_x_9290:
        /* <DEDUP_REMOVED lines=44> */
.L_x_9289:
[----:B------:R-:W-:Y:S05]  /*4d30*/  BSYNC B2 ;  /* 0x0000000000027941 */ /* 0x000fea0003800000 */
.L_x_9288:
        /* <DEDUP_REMOVED lines=10> */
[----:B------:R-:W-:Y:S01]  /*4de0*/  @P3 FADD.FTZ R29, R68, R29 ;  /* 0x0000001d441d3221 */ /* 0x000fe20000010000 */
[----:B------:R-:W-:Y:S02]  /*4df0*/  PRMT R15, R30, 0x7610, R15 ;  /* 0x000076101e0f7816 */ /* 0x000fe4000000000f */
.L_x_9284:
[----:B------:R-:W-:Y:S05]  /*4e00*/  BSYNC B1 ;  /* 0x0000000000017941 */ /* 0x000fea0003800000 */
.L_x_9282:
        /* <DEDUP_REMOVED lines=8> */
.L_x_9293:
        /* <DEDUP_REMOVED lines=12> */
.L_x_9296:
[----:B------:R-:W-:Y:S02]  /*4f50*/  IMAD.MOV.U32 R17, RZ, RZ, R9 ;  /* 0x000000ffff117224 */ /* 0x000fe400078e0009 */
.L_x_9297:
[----:B------:R-:W-:Y:S05]  /*4f60*/  BSYNC B2 ;  /* 0x0000000000027941 */ /* 0x000fea0003800000 */
.L_x_9295:
        /* <DEDUP_REMOVED lines=16> */
.L_x_9301:
[----:B------:R-:W-:Y:S05]  /*5070*/  BSYNC B3 ;  /* 0x0000000000037941 */ /* 0x000fea0003800000 */
.L_x_9300:
[----:B------:R-:W-:Y:S01]  /*5080*/  LOP3.LUT R30, R6, UR5, R11, 0x96, !PT ;  /* 0x00000005061e7c12 */ /* 0x000fe2000f8e960b */
[----:B------:R-:W-:Y:S01]  /*5090*/  IMAD.HI.U32 R6, R0, -0x326172a9, RZ ;  /* 0xcd9e8d5700067827 */ /* 0x000fe200078e00ff */
[----:B------:R-:W-:-:S03]  /*50a0*/  HFMA2.MMA R68, -RZ, RZ, 0, 0 ;  /* 0x00000000ff447435 */ /* 0x000fc600000001ff */
        /* <DEDUP_REMOVED lines=41> */
.L_x_9299:
[----:B------:R-:W-:Y:S05]  /*5340*/  BSYNC B2 ;  /* 0x0000000000027941 */ /* 0x000fea0003800000 */
.L_x_9298:
        /* <DEDUP_REMOVED lines=12> */
.L_x_9294:
[----:B------:R-:W-:Y:S05]  /*5410*/  BSYNC B1 ;  /* 0x0000000000017941 */ /* 0x000fea0003800000 */
.L_x_9292:
        /* <DEDUP_REMOVED lines=8> */
.L_x_9303:
        /* <DEDUP_REMOVED lines=12> */
.L_x_9306:
[----:B------:R-:W-:Y:S02]  /*5560*/  MOV R19, R9 ;  /* 0x0000000900137202 */ /* 0x000fe40000000f00 */
.L_x_9307:
[----:B------:R-:W-:Y:S05]  /*5570*/  BSYNC B2 ;  /* 0x0000000000027941 */ /* 0x000fea0003800000 */
.L_x_9305:
        /* <DEDUP_REMOVED lines=16> */
.L_x_9311:
[----:B------:R-:W-:Y:S05]  /*5680*/  BSYNC B3 ;  /* 0x0000000000037941 */ /* 0x000fea0003800000 */
.L_x_9310:
        /* <DEDUP_REMOVED lines=44> */
.L_x_9309:
[----:B------:R-:W-:Y:S05]  /*5950*/  BSYNC B2 ;  /* 0x0000000000027941 */ /* 0x000fea0003800000 */
.L_x_9308:
        /* <DEDUP_REMOVED lines=12> */
.L_x_9304:
[----:B------:R-:W-:Y:S05]  /*5a20*/  BSYNC B1 ;  /* 0x0000000000017941 */ /* 0x000fea0003800000 */
.L_x_9302:
        /* <DEDUP_REMOVED lines=8> */
.L_x_9313:
        /* <DEDUP_REMOVED lines=12> */
.L_x_9316:
[----:B------:R-:W-:Y:S02]  /*5b70*/  IMAD.MOV.U32 R21, RZ, RZ, R9 ;  /* 0x000000ffff157224 */ /* 0x000fe400078e0009 */
.L_x_9317:
[----:B------:R-:W-:Y:S05]  /*5b80*/  BSYNC B2 ;  /* 0x0000000000027941 */ /* 0x000fea0003800000 */
.L_x_9315:
        /* <DEDUP_REMOVED lines=16> */
.L_x_9321:
[----:B------:R-:W-:Y:S05]  /*5c90*/  BSYNC B3 ;  /* 0x0000000000037941 */ /* 0x000fea0003800000 */
.L_x_9320:
        /* <DEDUP_REMOVED lines=44> */
.L_x_9319:
[----:B------:R-:W-:Y:S05]  /*5f60*/  BSYNC B2 ;  /* 0x0000000000027941 */ /* 0x000fea0003800000 */
.L_x_9318:
[----:B------:R1:W2:Y:S01]  /*5f70*/  I2F.U32 R8, R21 ;  /* 0x0000001500087306 */ /* 0x0002a20000201000 */
[----:B------:R-:W-:Y:S01]  /*5f80*/  IMAD.MOV.U32 R69, RZ, RZ, 0x2f800000 ;  /* 0x2f800000ff457424 */ /* 0x000fe200078e00ff */
[----:B-1---5:R-:W-:-:S03]  /*5f90*/  PRMT R21, RZ, 0x5410, R62 ;  /* 0x00005410ff157816 */ /* 0x022fc6000000003e */
[----:B--2---:R-:W-:Y:S02]  /*5fa0*/  FFMA.FTZ R8, R8, R69, 1.1641532182693481445e-10 ;  /* 0x2f00000008087423 */ /* 0x004fe40000010045 */
        /* <DEDUP_REMOVED lines=8> */
.L_x_9314:
[----:B------:R-:W-:Y:S05]  /*6030*/  BSYNC B1 ;  /* 0x0000000000017941 */ /* 0x000fea0003800000 */
.L_x_9312:
        /* <DEDUP_REMOVED lines=8> */
.L_x_9323:
        /* <DEDUP_REMOVED lines=12> */
.L_x_9326:
[----:B------:R-:W-:Y:S02]  /*6180*/  MOV R23, R9 ;  /* 0x0000000900177202 */ /* 0x000fe40000000f00 */
.L_x_9327:
[----:B------:R-:W-:Y:S05]  /*6190*/  BSYNC B2 ;  /* 0x0000000000027941 */ /* 0x000fea0003800000 */
.L_x_9325:
        /* <DEDUP_REMOVED lines=16> */
.L_x_9331:
[----:B------:R-:W-:Y:S05]  /*62a0*/  BSYNC B3 ;  /* 0x0000000000037941 */ /* 0x000fea0003800000 */
.L_x_9330:
        /* <DEDUP_REMOVED lines=44> */
.L_x_9329:
[----:B------:R-:W-:Y:S05]  /*6570*/  BSYNC B2 ;  /* 0x0000000000027941 */ /* 0x000fea0003800000 */
.L_x_9328:
[----:B------:R-:W1:Y:S01]  /*6580*/  I2F.U32 R23, R23 ;  /* 0x0000001700177306 */ /* 0x000e620000201000 */
[----:B------:R-:W-:Y:S01]  /*6590*/  IMAD.MOV.U32 R68, RZ, RZ, 0x2f800000 ;  /* 0x2f800000ff447424 */ /* 0x000fe200078e00ff */
[----:B-----5:R-:W-:-:S03]  /*65a0*/  @P3 PRMT R70, RZ, 0x7610, R66 ;  /* 0x00007610ff463816 */ /* 0x020fc60000000042 */
[----:B-1----:R-:W-:Y:S01]  /*65b0*/  FFMA.FTZ R68, R23, R68, 1.1641532182693481445e-10 ;  /* 0x2f00000017447423 */ /* 0x002fe20000010044 */
        /* <DEDUP_REMOVED lines=8> */
.L_x_9324:
[----:B------:R-:W-:Y:S05]  /*6640*/  BSYNC B1 ;  /* 0x0000000000017941 */ /* 0x000fea0003800000 */
.L_x_9322:
        /* <DEDUP_REMOVED lines=8> */
.L_x_9333:
        /* <DEDUP_REMOVED lines=12> */
.L_x_9336:
[----:B------:R-:W-:Y:S02]  /*6790*/  IMAD.MOV.U32 R25, RZ, RZ, R9 ;  /* 0x000000ffff197224 */ /* 0x000fe400078e0009 */
.L_x_9337:
[----:B------:R-:W-:Y:S05]  /*67a0*/  BSYNC B2 ;  /* 0x0000000000027941 */ /* 0x000fea0003800000 */
.L_x_9335:
        /* <DEDUP_REMOVED lines=16> */
.L_x_9341:
[----:B------:R-:W-:Y:S05]  /*68b0*/  BSYNC B3 ;  /* 0x0000000000037941 */ /* 0x000fea0003800000 */
.L_x_9340:
        /* <DEDUP_REMOVED lines=44> */
.L_x_9339:
[----:B------:R-:W-:Y:S05]  /*6b80*/  BSYNC B2 ;  /* 0x0000000000027941 */ /* 0x000fea0003800000 */
.L_x_9338:
        /* <DEDUP_REMOVED lines=12> */
.L_x_9334:
[----:B------:R-:W-:Y:S05]  /*6c50*/  BSYNC B1 ;  /* 0x0000000000017941 */ /* 0x000fea0003800000 */
.L_x_9332:
        /* <DEDUP_REMOVED lines=8> */
.L_x_9343:
        /* <DEDUP_REMOVED lines=12> */
.L_x_9346:
[----:B------:R-:W-:Y:S02]  /*6da0*/  MOV R27, R9 ;  /* 0x00000009001b7202 */ /* 0x000fe40000000f00 */
.L_x_9347:
[----:B------:R-:W-:Y:S05]  /*6db0*/  BSYNC B2 ;  /* 0x0000000000027941 */ /* 0x000fea0003800000 */
.L_x_9345:
        /* <DEDUP_REMOVED lines=16> */
.L_x_9351:
[----:B------:R-:W-:Y:S05]  /*6ec0*/  BSYNC B3 ;  /* 0x0000000000037941 */ /* 0x000fea0003800000 */
.L_x_9350:
        /* <DEDUP_REMOVED lines=44> */
.L_x_9349:
[----:B------:R-:W-:Y:S05]  /*7190*/  BSYNC B2 ;  /* 0x0000000000027941 */ /* 0x000fea0003800000 */
.L_x_9348:
[----:B------:R-:W1:Y:S01]  /*71a0*/  I2F.U32 R27, R27 ;  /* 0x0000001b001b7306 */ /* 0x000e620000201000 */
[----:B------:R-:W-:-:S04]  /*71b0*/  IMAD.MOV.U32 R68, RZ, RZ, 0x2f800000 ;  /* 0x2f800000ff447424 */ /* 0x000fc800078e00ff */
[----:B-1----:R-:W-:Y:S01]  /*71c0*/  FFMA.FTZ R68, R27, R68, 1.1641532182693481445e-10 ;  /* 0x2f0000001b447423 */ /* 0x002fe20000010044 */
        /* <DEDUP_REMOVED lines=9> */
.L_x_9344:
[----:B------:R-:W-:Y:S05]  /*7260*/  BSYNC B1 ;  /* 0x0000000000017941 */ /* 0x000fea0003800000 */
.L_x_9342:
[----:B------:R-:W-:Y:S01]  /*7270*/  HFMA2.MMA R103, -RZ, RZ, 0, 9.5367431640625e-07 ;  /* 0x00000010ff677435 */ /* 0x000fe200000001ff */
[----:B------:R-:W-:Y:S01]  /*7280*/  F2FP.BF16.PACK_AB R71, R75, R74 ;  /* 0x0000004a4b47723e */ /* 0x000fe200000010ff */
[----:B------:R-:W-:Y:S01]  /*7290*/  BSSY B1, `(.L_x_9352) ;  /* 0x000001b000017945 */ /* 0x000fe20003800000 */
[----:B------:R-:W-:Y:S02]  /*72a0*/  F2FP.BF16.PACK_AB R70, R73, R72 ;  /* 0x000000484946723e */ /* 0x000fe400000010ff */
[----:B------:R-:W-:Y:S02]  /*72b0*/  F2FP.BF16.PACK_AB R69, R31, R30 ;  /* 0x0000001e1f45723e */ /* 0x000fe400000010ff */
[----:B------:R-:W-:-:S03]  /*72c0*/  F2FP.BF16.PACK_AB R68, R29, R28 ;  /* 0x0000001c1d44723e */ /* 0x000fc600000010ff */
[----:B------:R-:W-:-:S05]  /*72d0*/  IMAD.WIDE.U32 R102, R104, R103, c[0x0][0x188] ;  /* 0x0000620068667625 */ /* 0x000fca00078e0067 */
[----:B------:R1:W-:Y:S01]  /*72e0*/  STG.E.128 [R102.64], R68 ;  /* 0x0000004466007986 */ /* 0x0003e2000c101d06 */
        /* <DEDUP_REMOVED lines=17> */
[----:B------:R-:W-:Y:S01]  /*7400*/  LOP3.LUT R69, R165, R103, RZ, 0xfc, !PT ;  /* 0x00000067a5457212 */ /* 0x000fe200078efcff */
[----:B------:R-:W-:Y:S01]  /*7410*/  IMAD.WIDE.U32 R70, R100, R71, c[0x0][0x190] ;  /* 0x0000640064467625 */ /* 0x000fe200078e0047 */
[----:B------:R-:W-:-:S05]  /*7420*/  LOP3.LUT R68, R68, 0xff, R13, 0xf8, !PT ;  /* 0x000000ff44447812 */ /* 0x000fca00078ef80d */
[----:B------:R1:W-:Y:S02]  /*7430*/  STG.E.64 [R70.64], R68 ;  /* 0x0000004446007986 */ /* 0x0003e4000c101b06 */
.L_x_9353:
[----:B------:R-:W-:Y:S05]  /*7440*/  BSYNC B1 ;  /* 0x0000000000017941 */ /* 0x000fea0003800000 */
.L_x_9352:
[----:B------:R-:W-:Y:S02]  /*7450*/  IADD3 R104, R104, 0x80, RZ ;  /* 0x0000008068687810 */ /* 0x000fe40007ffe0ff */
[----:B------:R-:W-:Y:S02]  /*7460*/  IADD3 R100, R100, 0x80, RZ ;  /* 0x0000008064647810 */ /* 0x000fe40007ffe0ff */
.L_x_9271:
[----:B------:R-:W-:Y:S05]  /*7470*/  BSYNC B0 ;  /* 0x0000000000007941 */ /* 0x000fea0003800000 */
.L_x_9270:
[----:B------:R-:W-:Y:S01]  /*7480*/  ISETP.NE.AND P3, PT, R162, RZ, PT ;  /* 0x000000ffa200720c */ /* 0x000fe20003f65270 */
[----:B------:R-:W-:-:S12]  /*7490*/  BSSY B0, `(.L_x_9354) ;  /* 0x0000333000007945 */ /* 0x000fd80003800000 */
[----:B------:R-:W-:Y:S05]  /*74a0*/  @!P3 BRA `(.L_x_9355) ;  /* 0x000033100000b947 */ /* 0x000fea0003800000 */
[----:B------:R-:W-:Y:S01]  /*74b0*/  ISETP.NE.U32.AND P3, PT, RZ, c[0x0][0x180], PT ;  /* 0x00006000ff007a0c */ /* 0x000fe20003f65070 */
[----:B-1----:R-:W-:-:S03]  /*74c0*/  @P2 IMAD.MOV.U32 R69, RZ, RZ, 0x10 ;  /* 0x00000010ff452424 */ /* 0x002fc600078e00ff */
[----:B------:R-:W-:Y:S01]  /*74d0*/  ISETP.NE.AND.EX P3, PT, RZ, c[0x0][0x184], PT, P3 ;  /* 0x00006100ff007a0c */ /* 0x000fe20003f65330 */
[----:B------:R-:W-:-:S05]  /*74e0*/  @P2 IMAD.WIDE.U32 R68, R100, R69, c[0x0][0x170] ;  /* 0x00005c0064442625 */ /* 0x000fca00078e0045 */
[----:B-----5:R1:W5:Y:S07]  /*74f0*/  @P2 LDG.E.128 R60, [R68.64] ;  /* 0x00000006443c2981 */ /* 0x02036e000c1e1d00 */
        /* <DEDUP_REMOVED lines=12> */
.L_x_9357:
[C---:B-1----:R-:W-:Y:S01]  /*75c0*/  ISETP.NE.AND P5, PT, R8.reuse, 0x1, PT ;  /* 0x000000010800780c */ /* 0x042fe20003fa5270 */
        /* <DEDUP_REMOVED lines=11> */
.L_x_9360:
[----:B------:R-:W-:Y:S02]  /*7680*/  IMAD.MOV.U32 R13, RZ, RZ, R9 ;  /* 0x000000ffff0d7224 */ /* 0x000fe400078e0009 */
.L_x_9361:
[----:B------:R-:W-:Y:S05]  /*7690*/  BSYNC B2 ;  /* 0x0000000000027941 */ /* 0x000fea0003800000 */
.L_x_9359:
        /* <DEDUP_REMOVED lines=16> */
.L_x_9365:
[----:B------:R-:W-:Y:S05]  /*77a0*/  BSYNC B3 ;  /* 0x0000000000037941 */ /* 0x000fea0003800000 */
.L_x_9364:
        /* <DEDUP_REMOVED lines=44> */
.L_x_9363:
[----:B------:R-:W-:Y:S05]  /*7a70*/  BSYNC B2 ;  /* 0x0000000000027941 */ /* 0x000fea0003800000 */
.L_x_9362:
        /* <DEDUP_REMOVED lines=12> */
.L_x_9358:
[----:B------:R-:W-:Y:S05]  /*7b40*/  BSYNC B1 ;  /* 0x0000000000017941 */ /* 0x000fea0003800000 */
.L_x_9356:
        /* <DEDUP_REMOVED lines=8> */
.L_x_9367:
        /* <DEDUP_REMOVED lines=12> */
.L_x_9370:
[----:B------:R-:W-:Y:S02]  /*7c90*/  IMAD.MOV.U32 R15, RZ, RZ, R9 ;  /* 0x000000ffff0f7224 */ /* 0x000fe400078e0009 */
.L_x_9371:
[----:B------:R-:W-:Y:S05]  /*7ca0*/  BSYNC B2 ;  /* 0x0000000000027941 */ /* 0x000fea0003800000 */
.L_x_9369:
        /* <DEDUP_REMOVED lines=16> */
.L_x_9375:
[----:B------:R-:W-:Y:S05]  /*7db0*/  BSYNC B3 ;  /* 0x0000000000037941 */ /* 0x000fea0003800000 */
.L_x_9374:
        /* <DEDUP_REMOVED lines=37> */
[----:B------:R-:W-:-:S03]  /*8010*/  LOP3.LUT R68, R7, UR23, R68, 0x96, !PT ;  /* 0x0000001707447c12 */ /* 0x000fc6000f8e9644 */
[----:B------:R-:W-:Y:S01]  /*8020*/  IMAD.MOV.U32 R9, RZ, RZ, R70 ;  /* 0x000000ffff097224 */ /* 0x000fe200078e0046 */
[----:B------:R-:W-:Y:S01]  /*8030*/  LOP3.LUT R6, R71, UR25, R6, 0x96, !PT ;  /* 0x0000001947067c12 */ /* 0x000fe2000f8e9606 */
[----:B------:R-:W-:-:S04]  /*8040*/  IMAD.WIDE.U32 R68, R68, -0x2daee0ad, RZ ;  /* 0xd2511f5344447825 */ /* 0x000fc800078e00ff */
[----:B------:R-:W-:Y:S01]  /*8050*/  IMAD.MOV.U32 R10, RZ, RZ, R68 ;  /* 0x000000ffff0a7224 */ /* 0x000fe200078e0044 */
[----:B------:R-:W-:Y:S01]  /*8060*/  LOP3.LUT R7, R69, UR26, R8, 0x96, !PT ;  /* 0x0000001a45077c12 */ /* 0x000fe2000f8e9608 */
[----:B------:R-:W-:Y:S02]  /*8070*/  IMAD.MOV.U32 R8, RZ, RZ, RZ ;  /* 0x000000ffff087224 */ /* 0x000fe400078e00ff */
.L_x_9373:
[----:B------:R-:W-:Y:S05]  /*8080*/  BSYNC B2 ;  /* 0x0000000000027941 */ /* 0x000fea0003800000 */
.L_x_9372:
[----:B------:R-:W1:Y:S01]  /*8090*/  I2F.U32 R15, R15 ;  /* 0x0000000f000f7306 */ /* 0x000e620000201000 */
[----:B------:R-:W-:Y:S01]  /*80a0*/  HFMA2.MMA R68, -RZ, RZ, 0.1171875, 0 ;  /* 0x2f800000ff447435 */ /* 0x000fe200000001ff */
[----:B-----5:R-:W-:-:S09]  /*80b0*/  @P3 PRMT R70, RZ, 0x7610, R64 ;  /* 0x00007610ff463816 */ /* 0x020fd20000000040 */
        /* <DEDUP_REMOVED lines=9> */
.L_x_9368:
[----:B------:R-:W-:Y:S05]  /*8150*/  BSYNC B1 ;  /* 0x0000000000017941 */ /* 0x000fea0003800000 */
.L_x_9366:
        /* <DEDUP_REMOVED lines=8> */
.L_x_9377:
        /* <DEDUP_REMOVED lines=12> */
.L_x_9380:
[----:B------:R-:W-:Y:S02]  /*82a0*/  IMAD.MOV.U32 R17, RZ, RZ, R9 ;  /* 0x000000ffff117224 */ /* 0x000fe400078e0009 */
.L_x_9381:
[----:B------:R-:W-:Y:S05]  /*82b0*/  BSYNC B2 ;  /* 0x0000000000027941 */ /* 0x000fea0003800000 */
.L_x_9379:
        /* <DEDUP_REMOVED lines=16> */
.L_x_9385:
[----:B------:R-:W-:Y:S05]  /*83c0*/  BSYNC B3 ;  /* 0x0000000000037941 */ /* 0x000fea0003800000 */
.L_x_9384:
        /* <DEDUP_REMOVED lines=44> */
.L_x_9383:
[----:B------:R-:W-:Y:S05]  /*8690*/  BSYNC B2 ;  /* 0x0000000000027941 */ /* 0x000fea0003800000 */
.L_x_9382:
        /* <DEDUP_REMOVED lines=12> */
.L_x_9378:
[----:B------:R-:W-:Y:S05]  /*8760*/  BSYNC B1 ;  /* 0x0000000000017941 */ /* 0x000fea0003800000 */
.L_x_9376:
        /* <DEDUP_REMOVED lines=8> */
.L_x_9387:
        /* <DEDUP_REMOVED lines=12> */
.L_x_9390:
[----:B------:R-:W-:Y:S02]  /*88b0*/  IMAD.MOV.U32 R19, RZ, RZ, R9 ;  /* 0x000000ffff137224 */ /* 0x000fe400078e0009 */
.L_x_9391:
[----:B------:R-:W-:Y:S05]  /*88c0*/  BSYNC B2 ;  /* 0x0000000000027941 */ /* 0x000fea0003800000 */
.L_x_9389:
        /* <DEDUP_REMOVED lines=16> */
.L_x_9395:
[----:B------:R-:W-:Y:S05]  /*89d0*/  BSYNC B3 ;  /* 0x0000000000037941 */ /* 0x000fea0003800000 */
.L_x_9394:
        /* <DEDUP_REMOVED lines=44> */
.L_x_9393:
[----:B------:R-:W-:Y:S05]  /*8ca0*/  BSYNC B2 ;  /* 0x0000000000027941 */ /* 0x000fea0003800000 */
.L_x_9392:
        /* <DEDUP_REMOVED lines=12> */
.L_x_9388:
[----:B------:R-:W-:Y:S05]  /*8d70*/  BSYNC B1 ;  /* 0x0000000000017941 */ /* 0x000fea0003800000 */
.L_x_9386:
        /* <DEDUP_REMOVED lines=8> */
.L_x_9397:
        /* <DEDUP_REMOVED lines=12> */
.L_x_9400:
[----:B------:R-:W-:Y:S02]  /*8ec0*/  IMAD.MOV.U32 R21, RZ, RZ, R9 ;  /* 0x000000ffff157224 */ /* 0x000fe400078e0009 */
.L_x_9401:
[----:B------:R-:W-:Y:S05]  /*8ed0*/  BSYNC B2 ;  /* 0x0000000000027941 */ /* 0x000fea0003800000 */
.L_x_9399:
        /* <DEDUP_REMOVED lines=16> */
.L_x_9405:
[----:B------:R-:W-:Y:S05]  /*8fe0*/  BSYNC B3 ;  /* 0x0000000000037941 */ /* 0x000fea0003800000 */
.L_x_9404:
        /* <DEDUP_REMOVED lines=44> */
.L_x_9403:
[----:B------:R-:W-:Y:S05]  /*92b0*/  BSYNC B2 ;  /* 0x0000000000027941 */ /* 0x000fea0003800000 */
.L_x_9402:
        /* <DEDUP_REMOVED lines=12> */
.L_x_9398:
[----:B------:R-:W-:Y:S05]  /*9380*/  BSYNC B1 ;  /* 0x0000000000017941 */ /* 0x000fea0003800000 */
.L_x_9396:
        /* <DEDUP_REMOVED lines=8> */
.L_x_9407:
        /* <DEDUP_REMOVED lines=12> */
.L_x_9410:
[----:B------:R-:W-:Y:S02]  /*94d0*/  IMAD.MOV.U32 R23, RZ, RZ, R9 ;  /* 0x000000ffff177224 */ /* 0x000fe400078e0009 */
.L_x_9411:
[----:B------:R-:W-:Y:S05]  /*94e0*/  BSYNC B2 ;  /* 0x0000000000027941 */ /* 0x000fea0003800000 */
.L_x_9409:
        /* <DEDUP_REMOVED lines=16> */
.L_x_9415:
[----:B------:R-:W-:Y:S05]  /*95f0*/  BSYNC B3 ;  /* 0x0000000000037941 */ /* 0x000fea0003800000 */
.L_x_9414:
        /* <DEDUP_REMOVED lines=44> */
.L_x_9413:
[----:B------:R-:W-:Y:S05]  /*98c0*/  BSYNC B2 ;  /* 0x0000000000027941 */ /* 0x000fea0003800000 */
.L_x_9412:
        /* <DEDUP_REMOVED lines=12> */
.L_x_9408:
[----:B------:R-:W-:Y:S05]  /*9990*/  BSYNC B1 ;  /* 0x0000000000017941 */ /* 0x000fea0003800000 */
.L_x_9406:
        /* <DEDUP_REMOVED lines=8> */
.L_x_9417:
        /* <DEDUP_REMOVED lines=12> */
.L_x_9420:
[----:B------:R-:W-:Y:S02]  /*9ae0*/  IMAD.MOV.U32 R25, RZ, RZ, R9 ;  /* 0x000000ffff197224 */ /* 0x000fe400078e0009 */
.L_x_9421:
[----:B------:R-:W-:Y:S05]  /*9af0*/  BSYNC B2 ;  /* 0x0000000000027941 */ /* 0x000fea0003800000 */
.L_x_9419:
        /* <DEDUP_REMOVED lines=16> */
.L_x_9425:
[----:B------:R-:W-:Y:S05]  /*9c00*/  BSYNC B3 ;  /* 0x0000000000037941 */ /* 0x000fea0003800000 */
.L_x_9424:
        /* <DEDUP_REMOVED lines=44> */
.L_x_9423:
[----:B------:R-:W-:Y:S05]  /*9ed0*/  BSYNC B2 ;  /* 0x0000000000027941 */ /* 0x000fea0003800000 */
.L_x_9422:
        /* <DEDUP_REMOVED lines=12> */
.L_x_9418:
[----:B------:R-:W-:Y:S05]  /*9fa0*/  BSYNC B1 ;  /* 0x0000000000017941 */ /* 0x000fea0003800000 */
.L_x_9416:
        /* <DEDUP_REMOVED lines=8> */
.L_x_9427:
        /* <DEDUP_REMOVED lines=12> */
.L_x_9430:
[----:B------:R-:W-:Y:S02]  /*a0f0*/  IMAD.MOV.U32 R27, RZ, RZ, R9 ;  /* 0x000000ffff1b7224 */ /* 0x000fe400078e0009 */
.L_x_9431:
[----:B------:R-:W-:Y:S05]  /*a100*/  BSYNC B2 ;  /* 0x0000000000027941 */ /* 0x000fea0003800000 */
.L_x_9429:
        /* <DEDUP_REMOVED lines=16> */
.L_x_9435:
[----:B------:R-:W-:Y:S05]  /*a210*/  BSYNC B3 ;  /* 0x0000000000037941 */ /* 0x000fea0003800000 */
.L_x_9434:
        /* <DEDUP_REMOVED lines=44> */
.L_x_9433:
[----:B------:R-:W-:Y:S05]  /*a4e0*/  BSYNC B2 ;  /* 0x0000000000027941 */ /* 0x000fea0003800000 */
.L_x_9432:
[----:B------:R-:W1:Y:S01]  /*a4f0*/  I2F.U32 R27, R27 ;  /* 0x0000001b001b7306 */ /* 0x000e620000201000 */
[----:B------:R-:W-:-:S10]  /*a500*/  HFMA2.MMA R68, -RZ, RZ, 0.1171875, 0 ;  /* 0x2f800000ff447435 */ /* 0x000fd400000001ff */
        /* <DEDUP_REMOVED lines=10> */
.L_x_9428:
[----:B------:R-:W-:Y:S05]  /*a5b0*/  BSYNC B1 ;  /* 0x0000000000017941 */ /* 0x000fea0003800000 */
.L_x_9426:
        /* <DEDUP_REMOVED lines=29> */
.L_x_9437:
[----:B------:R-:W-:Y:S05]  /*a790*/  BSYNC B1 ;  /* 0x0000000000017941 */ /* 0x000fea0003800000 */
.L_x_9436:
[----:B------:R-:W-:Y:S02]  /*a7a0*/  IADD3 R104, R104, 0x80, RZ ;  /* 0x0000008068687810 */ /* 0x000fe40007ffe0ff */
[----:B------:R-:W-:Y:S02]  /*a7b0*/  IADD3 R100, R100, 0x80, RZ ;  /* 0x0000008064647810 */ /* 0x000fe40007ffe0ff */
.L_x_9355:
[----:B------:R-:W-:Y:S05]  /*a7c0*/  BSYNC B0 ;  /* 0x0000000000007941 */ /* 0x000fea0003800000 */
.L_x_9354:
[----:B------:R-:W-:Y:S01]  /*a7d0*/  ISETP.NE.AND P3, PT, R161, RZ, PT ;  /* 0x000000ffa100720c */ /* 0x000fe20003f65270 */
[----:B------:R-:W-:-:S12]  /*a7e0*/  BSSY B0, `(.L_x_9438) ;  /* 0x0000333000007945 */ /* 0x000fd80003800000 */
[----:B------:R-:W-:Y:S05]  /*a7f0*/  @!P3 BRA `(.L_x_9439) ;  /* 0x000033100000b947 */ /* 0x000fea0003800000 */
[----:B------:R-:W-:Y:S02]  /*a800*/  ISETP.NE.U32.AND P3, PT, RZ, c[0x0][0x180], PT ;  /* 0x00006000ff007a0c */ /* 0x000fe40003f65070 */
[----:B-1----:R-:W-:Y:S02]  /*a810*/  @P2 MOV R69, 0x10 ;  /* 0x0000001000452802 */ /* 0x002fe40000000f00 */
[----:B------:R-:W-:-:S03]  /*a820*/  ISETP.NE.AND.EX P3, PT, RZ, c[0x0][0x184], PT, P3 ;  /* 0x00006100ff007a0c */ /* 0x000fc60003f65330 */
[----:B------:R-:W-:-:S05]  /*a830*/  @P2 IMAD.WIDE.U32 R68, R100, R69, c[0x0][0x170] ;  /* 0x00005c0064442625 */ /* 0x000fca00078e0045 */
[----:B-----5:R1:W5:Y:S05]  /*a840*/  @P2 LDG.E.128 R60, [R68.64] ;  /* 0x00000006443c2981 */ /* 0x02036a000c1e1d00 */
[----:B------:R-:W-:-:S04]  /*a850*/  @P3 IMAD.MOV.U32 R71, RZ, RZ, 0x10 ;  /* 0x00000010ff473424 */ /* 0x000fc800078e00ff */
        /* <DEDUP_REMOVED lines=8> */
[----:B------:R-:W-:Y:S02]  /*a8e0*/  MOV R68, R8 ;  /* 0x0000000800447202 */ /* 0x000fe40000000f00 */
[----:B-----5:R-:W-:Y:S01]  /*a8f0*/  PRMT R84, RZ, 0x5410, R64 ;  /* 0x00005410ff547816 */ /* 0x020fe20000000040 */
[----:B------:R-:W-:Y:S05]  /*a900*/  BRA `(.L_x_9442) ;  /* 0x0000058000007947 */ /* 0x000fea0003800000 */
.L_x_9441:
[C---:B-1----:R-:W-:Y:S01]  /*a910*/  ISETP.NE.AND P5, PT, R8.reuse, 0x1, PT ;  /* 0x000000010800780c */ /* 0x042fe20003fa5270 */
        /* <DEDUP_REMOVED lines=11> */
.L_x_9444:
[----:B------:R-:W-:Y:S02]  /*a9d0*/  MOV R13, R9 ;  /* 0x00000009000d7202 */ /* 0x000fe40000000f00 */
.L_x_9445:
[----:B------:R-:W-:Y:S05]  /*a9e0*/  BSYNC B2 ;  /* 0x0000000000027941 */ /* 0x000fea0003800000 */
.L_x_9443:
        /* <DEDUP_REMOVED lines=16> */
.L_x_9449:
[----:B------:R-:W-:Y:S05]  /*aaf0*/  BSYNC B3 ;  /* 0x0000000000037941 */ /* 0x000fea0003800000 */
.L_x_9448:
        /* <DEDUP_REMOVED lines=44> */
.L_x_9447:
[----:B------:R-:W-:Y:S05]  /*adc0*/  BSYNC B2 ;  /* 0x0000000000027941 */ /* 0x000fea0003800000 */
.L_x_9446:
        /* <DEDUP_REMOVED lines=12> */
.L_x_9442:
[----:B------:R-:W-:Y:S05]  /*ae90*/  BSYNC B1 ;  /* 0x0000000000017941 */ /* 0x000fea0003800000 */
.L_x_9440:
        /* <DEDUP_REMOVED lines=8> */
.L_x_9451:
        /* <DEDUP_REMOVED lines=12> */
.L_x_9454:
[----:B------:R-:W-:Y:S02]  /*afe0*/  IMAD.MOV.U32 R15, RZ, RZ, R9 ;  /* 0x000000ffff0f7224 */ /* 0x000fe400078e0009 */
.L_x_9455:
[----:B------:R-:W-:Y:S05]  /*aff0*/  BSYNC B2 ;  /* 0x0000000000027941 */ /* 0x000fea0003800000 */
.L_x_9453:
        /* <DEDUP_REMOVED lines=16> */
.L_x_9459:
[----:B------:R-:W-:Y:S05]  /*b100*/  BSYNC B3 ;  /* 0x0000000000037941 */ /* 0x000fea0003800000 */
.L_x_9458:
        /* <DEDUP_REMOVED lines=43> */
[----:B------:R-:W-:-:S06]  /*b3c0*/  HFMA2.MMA R8, -RZ, RZ, 0, 0 ;  /* 0x00000000ff087435 */ /* 0x000fcc00000001ff */
.L_x_9457:
[----:B------:R-:W-:Y:S05]  /*b3d0*/  BSYNC B2 ;  /* 0x0000000000027941 */ /* 0x000fea0003800000 */
.L_x_9456:
        /* <DEDUP_REMOVED lines=12> */
.L_x_9452:
[----:B------:R-:W-:Y:S05]  /*b4a0*/  BSYNC B1 ;  /* 0x0000000000017941 */ /* 0x000fea0003800000 */
.L_x_9450:
        /* <DEDUP_REMOVED lines=8> */
.L_x_9461:
        /* <DEDUP_REMOVED lines=12> */
.L_x_9464:
[----:B------:R-:W-:Y:S02]  /*b5f0*/  MOV R17, R9 ;  /* 0x0000000900117202 */ /* 0x000fe40000000f00 */
.L_x_9465:
[----:B------:R-:W-:Y:S05]  /*b600*/  BSYNC B2 ;  /* 0x0000000000027941 */ /* 0x000fea0003800000 */
.L_x_9463:
        /* <DEDUP_REMOVED lines=16> */
.L_x_9469:
[----:B------:R-:W-:Y:S05]  /*b710*/  BSYNC B3 ;  /* 0x0000000000037941 */ /* 0x000fea0003800000 */
.L_x_9468:
        /* <DEDUP_REMOVED lines=44> */
.L_x_9467:
[----:B------:R-:W-:Y:S05]  /*b9e0*/  BSYNC B2 ;  /* 0x0000000000027941 */ /* 0x000fea0003800000 */
.L_x_9466:
        /* <DEDUP_REMOVED lines=12> */
.L_x_9462:
[----:B------:R-:W-:Y:S05]  /*bab0*/  BSYNC B1 ;  /* 0x0000000000017941 */ /* 0x000fea0003800000 */
.L_x_9460:
        /* <DEDUP_REMOVED lines=8> */
.L_x_9471:
        /* <DEDUP_REMOVED lines=12> */
.L_x_9474:
[----:B------:R-:W-:Y:S02]  /*bc00*/  IMAD.MOV.U32 R19, RZ, RZ, R9 ;  /* 0x000000ffff137224 */ /* 0x000fe400078e0009 */
.L_x_9475:
[----:B------:R-:W-:Y:S05]  /*bc10*/  BSYNC B2 ;  /* 0x0000000000027941 */ /* 0x000fea0003800000 */
.L_x_9473:
        /* <DEDUP_REMOVED lines=16> */
.L_x_9479:
[----:B------:R-:W-:Y:S05]  /*bd20*/  BSYNC B3 ;  /* 0x0000000000037941 */ /* 0x000fea0003800000 */
.L_x_9478:
        /* <DEDUP_REMOVED lines=44> */
.L_x_9477:
[----:B------:R-:W-:Y:S05]  /*bff0*/  BSYNC B2 ;  /* 0x0000000000027941 */ /* 0x000fea0003800000 */
.L_x_9476:
        /* <DEDUP_REMOVED lines=12> */
.L_x_9472:
[----:B------:R-:W-:Y:S05]  /*c0c0*/  BSYNC B1 ;  /* 0x0000000000017941 */ /* 0x000fea0003800000 */
.L_x_9470:
        /* <DEDUP_REMOVED lines=8> */
.L_x_9481:
        /* <DEDUP_REMOVED lines=12> */
.L_x_9484:
[----:B------:R-:W-:Y:S02]  /*c210*/  MOV R21, R9 ;  /* 0x0000000900157202 */ /* 0x000fe40000000f00 */
.L_x_9485:
[----:B------:R-:W-:Y:S05]  /*c220*/  BSYNC B2 ;  /* 0x0000000000027941 */ /* 0x000fea0003800000 */
.L_x_9483:
        /* <DEDUP_REMOVED lines=16> */
.L_x_9489:
[----:B------:R-:W-:Y:S05]  /*c330*/  BSYNC B3 ;  /* 0x0000000000037941 */ /* 0x000fea0003800000 */
.L_x_9488:
        /* <DEDUP_REMOVED lines=44> */
.L_x_9487:
[----:B------:R-:W-:Y:S05]  /*c600*/  BSYNC B2 ;  /* 0x0000000000027941 */ /* 0x000fea0003800000 */
.L_x_9486:
        /* <DEDUP_REMOVED lines=12> */
.L_x_9482:
[----:B------:R-:W-:Y:S05]  /*c6d0*/  BSYNC B1 ;  /* 0x0000000000017941 */ /* 0x000fea0003800000 */
.L_x_9480:
        /* <DEDUP_REMOVED lines=8> */
.L_x_9491:
        /* <DEDUP_REMOVED lines=12> */
.L_x_9494:
[----:B------:R-:W-:Y:S02]  /*c820*/  IMAD.MOV.U32 R23, RZ, RZ, R9 ;  /* 0x000000ffff177224 */ /* 0x000fe400078e0009 */
.L_x_9495:
[----:B------:R-:W-:Y:S05]  /*c830*/  BSYNC B2 ;  /* 0x0000000000027941 */ /* 0x000fea0003800000 */
.L_x_9493:
        /* <DEDUP_REMOVED lines=16> */
.L_x_9499:
[----:B------:R-:W-:Y:S05]  /*c940*/  BSYNC B3 ;  /* 0x0000000000037941 */ /* 0x000fea0003800000 */
.L_x_9498:
        /* <DEDUP_REMOVED lines=44> */
.L_x_9497:
[----:B------:R-:W-:Y:S05]  /*cc10*/  BSYNC B2 ;  /* 0x0000000000027941 */ /* 0x000fea0003800000 */
.L_x_9496:
        /* <DEDUP_REMOVED lines=12> */
.L_x_9492:
[----:B------:R-:W-:Y:S05]  /*cce0*/  BSYNC B1 ;  /* 0x0000000000017941 */ /* 0x000fea0003800000 */
.L_x_9490:
        /* <DEDUP_REMOVED lines=8> */
.L_x_9501:
        /* <DEDUP_REMOVED lines=12> */
.L_x_9504:
[----:B------:R-:W-:Y:S02]  /*ce30*/  MOV R25, R9 ;  /* 0x0000000900197202 */ /* 0x000fe40000000f00 */
.L_x_9505:
[----:B------:R-:W-:Y:S05]  /*ce40*/  BSYNC B2 ;  /* 0x0000000000027941 */ /* 0x000fea0003800000 */
.L_x_9503:
        /* <DEDUP_REMOVED lines=16> */
.L_x_9509:
[----:B------:R-:W-:Y:S05]  /*cf50*/  BSYNC B3 ;  /* 0x0000000000037941 */ /* 0x000fea0003800000 */
.L_x_9508:
        /* <DEDUP_REMOVED lines=44> */
.L_x_9507:
[----:B------:R-:W-:Y:S05]  /*d220*/  BSYNC B2 ;  /* 0x0000000000027941 */ /* 0x000fea0003800000 */
.L_x_9506:
        /* <DEDUP_REMOVED lines=12> */
.L_x_9502:
[----:B------:R-:W-:Y:S05]  /*d2f0*/  BSYNC B1 ;  /* 0x0000000000017941 */ /* 0x000fea0003800000 */
.L_x_9500:
        /* <DEDUP_REMOVED lines=8> */
.L_x_9511:
        /* <DEDUP_REMOVED lines=12> */
.L_x_9514:
[----:B------:R-:W-:Y:S02]  /*d440*/  IMAD.MOV.U32 R27, RZ, RZ, R9 ;  /* 0x000000ffff1b7224 */ /* 0x000fe400078e0009 */
.L_x_9515:
[----:B------:R-:W-:Y:S05]  /*d450*/  BSYNC B2 ;  /* 0x0000000000027941 */ /* 0x000fea0003800000 */
.L_x_9513:
        /* <DEDUP_REMOVED lines=16> */
.L_x_9519:
[----:B------:R-:W-:Y:S05]  /*d560*/  BSYNC B3 ;  /* 0x0000000000037941 */ /* 0x000fea0003800000 */
.L_x_9518:
        /* <DEDUP_REMOVED lines=44> */
.L_x_9517:
[----:B------:R-:W-:Y:S05]  /*d830*/  BSYNC B2 ;  /* 0x0000000000027941 */ /* 0x000fea0003800000 */
.L_x_9516:
        /* <DEDUP_REMOVED lines=12> */
.L_x_9512:
[----:B------:R-:W-:Y:S05]  /*d900*/  BSYNC B1 ;  /* 0x0000000000017941 */ /* 0x000fea0003800000 */
.L_x_9510:
        /* <DEDUP_REMOVED lines=25> */
[----:B------:R-:W-:Y:S01]  /*daa0*/  LOP3.LUT R69, R165, R103, RZ, 0xfc, !PT ;  /* 0x00000067a5457212 */ /* 0x000fe200078efcff */
[----:B------:R-:W-:Y:S01]  /*dab0*/  IMAD.WIDE.U32 R70, R100, R71, c[0x0][0x190] ;  /* 0x0000640064467625 */ /* 0x000fe200078e0047 */
[----:B------:R-:W-:-:S05]  /*dac0*/  LOP3.LUT R68, R68, 0xff, R13, 0xf8, !PT ;  /* 0x000000ff44447812 */ /* 0x000fca00078ef80d */
[----:B------:R1:W-:Y:S02]  /*dad0*/  STG.E.64 [R70.64], R68 ;  /* 0x0000004446007986 */ /* 0x0003e4000c101b06 */
.L_x_9521:
[----:B------:R-:W-:Y:S05]  /*dae0*/  BSYNC B1 ;  /* 0x0000000000017941 */ /* 0x000fea0003800000 */
.L_x_9520:
[----:B------:R-:W-:Y:S02]  /*daf0*/  IADD3 R104, R104, 0x80, RZ ;  /* 0x0000008068687810 */ /* 0x000fe40007ffe0ff */
[----:B------:R-:W-:Y:S02]  /*db00*/  IADD3 R100, R100, 0x80, RZ ;  /* 0x0000008064647810 */ /* 0x000fe40007ffe0ff */
.L_x_9439:
[----:B------:R-:W-:Y:S05]  /*db10*/  BSYNC B0 ;  /* 0x0000000000007941 */ /* 0x000fea0003800000 */
.L_x_9438:
[----:B------:R-:W-:Y:S01]  /*db20*/  BSSY B0, `(.L_x_9522) ;  /* 0x000032f000007945 */ /* 0x000fe20003800000 */
[----:B------:R-:W-:Y:S05]  /*db30*/  @!P1 BRA `(.L_x_9523) ;  /* 0x000032d000009947 */ /* 0x000fea0003800000 */
[----:B------:R-:W-:Y:S01]  /*db40*/  ISETP.NE.U32.AND P3, PT, RZ, c[0x0][0x180], PT ;  /* 0x00006000ff007a0c */ /* 0x000fe20003f65070 */
[----:B-1----:R-:W-:-:S03]  /*db50*/  @P2 IMAD.MOV.U32 R69, RZ, RZ, 0x10 ;  /* 0x00000010ff452424 */ /* 0x002fc600078e00ff */
        /* <DEDUP_REMOVED lines=9> */
[----:B-1----:R-:W-:Y:S01]  /*dbf0*/  IMAD.MOV.U32 R92, RZ, RZ, RZ ;  /* 0x000000ffff5c7224 */ /* 0x002fe200078e00ff */
[----:B------:R-:W-:Y:S01]  /*dc00*/  MOV R68, R8 ;  /* 0x0000000800447202 */ /* 0x000fe20000000f00 */
[----:B------:R-:W-:Y:S05]  /*dc10*/  @!P3 BRA `(.L_x_9526) ;  /* 0x000005b00000b947 */ /* 0x000fea0003800000 */
[----:B------:R-:W-:Y:S01]  /*dc20*/  IMAD.MOV.U32 R68, RZ, RZ, R8 ;  /* 0x000000ffff447224 */ /* 0x000fe200078e0008 */
[----:B-----5:R-:W-:Y:S01]  /*dc30*/  PRMT R92, RZ, 0x5410, R64 ;  /* 0x00005410ff5c7816 */ /* 0x020fe20000000040 */
[----:B------:R-:W-:Y:S05]  /*dc40*/  BRA `(.L_x_9526) ;  /* 0x0000058000007947 */ /* 0x000fea0003800000 */
.L_x_9525:
        /* <DEDUP_REMOVED lines=12> */
.L_x_9528:
[----:B------:R-:W-:Y:S02]  /*dd10*/  IMAD.MOV.U32 R13, RZ, RZ, R9 ;  /* 0x000000ffff0d7224 */ /* 0x000fe400078e0009 */
.L_x_9529:
[----:B------:R-:W-:Y:S05]  /*dd20*/  BSYNC B2 ;  /* 0x0000000000027941 */ /* 0x000fea0003800000 */
.L_x_9527:
        /* <DEDUP_REMOVED lines=16> */
.L_x_9533:
[----:B------:R-:W-:Y:S05]  /*de30*/  BSYNC B3 ;  /* 0x0000000000037941 */ /* 0x000fea0003800000 */
.L_x_9532:
        /* <DEDUP_REMOVED lines=44> */
.L_x_9531:
[----:B------:R-:W-:Y:S05]  /*e100*/  BSYNC B2 ;  /* 0x0000000000027941 */ /* 0x000fea0003800000 */
.L_x_9530:
[----:B------:R1:W2:Y:S01]  /*e110*/  I2F.U32 R8, R13 ;  /* 0x0000000d00087306 */ /* 0x0002a20000201000 */
[----:B------:R-:W-:Y:S01]  /*e120*/  HFMA2.MMA R69, -RZ, RZ, 0.1171875, 0 ;  /* 0x2f800000ff457435 */ /* 0x000fe200000001ff */
[----:B-1---5:R-:W-:-:S09]  /*e130*/  PRMT R13, RZ, 0x5410, R60 ;  /* 0x00005410ff0d7816 */ /* 0x022fd2000000003c */
        /* <DEDUP_REMOVED lines=9> */
.L_x_9526:
[----:B------:R-:W-:Y:S05]  /*e1d0*/  BSYNC B1 ;  /* 0x0000000000017941 */ /* 0x000fea0003800000 */
.L_x_9524:
        /* <DEDUP_REMOVED lines=8> */
.L_x_9535:
        /* <DEDUP_REMOVED lines=12> */
.L_x_9538:
[----:B------:R-:W-:Y:S02]  /*e320*/  IMAD.MOV.U32 R15, RZ, RZ, R9 ;  /* 0x000000ffff0f7224 */ /* 0x000fe400078e0009 */
.L_x_9539:
[----:B------:R-:W-:Y:S05]  /*e330*/  BSYNC B2 ;  /* 0x0000000000027941 */ /* 0x000fea0003800000 */
.L_x_9537:
        /* <DEDUP_REMOVED lines=16> */
.L_x_9543:
[----:B------:R-:W-:Y:S05]  /*e440*/  BSYNC B3 ;  /* 0x0000000000037941 */ /* 0x000fea0003800000 */
.L_x_9542:
        /* <DEDUP_REMOVED lines=44> */
.L_x_9541:
[----:B------:R-:W-:Y:S05]  /*e710*/  BSYNC B2 ;  /* 0x0000000000027941 */ /* 0x000fea0003800000 */
.L_x_9540:
[----:B------:R1:W2:Y:S01]  /*e720*/  I2F.U32 R8, R15 ;  /* 0x0000000f00087306 */ /* 0x0002a20000201000 */
[----:B------:R-:W-:Y:S01]  /*e730*/  IMAD.MOV.U32 R71, RZ, RZ, 0x2f800000 ;  /* 0x2f800000ff477424 */ /* 0x000fe200078e00ff */
[----:B-1---5:R-:W-:-:S05]  /*e740*/  PRMT R15, RZ, 0x7610, R60 ;  /* 0x00007610ff0f7816 */ /* 0x022fca000000003c */
[----:B------:R-:W-:Y:S02]  /*e750*/  FMUL.FTZ R68, R15, c[0x0][0x1ec] ;  /* 0x00007b000f447a20 */ /* 0x000fe40000410000 */
[----:B--2---:R-:W-:Y:S02]  /*e760*/  FFMA.FTZ R8, R8, R71, 1.1641532182693481445e-10 ;  /* 0x2f00000008087423 */ /* 0x004fe40000010047 */
[----:B------:R-:W-:-:S03]  /*e770*/  FMUL.FTZ R68, R68, c[0x0][0x1e8] ;  /* 0x00007a0044447a20 */ /* 0x000fc60000410000 */
[----:B------:R-:W-:-:S04]  /*e780*/  FSETP.GTU.FTZ.AND P5, PT, R8, c[0x0][0x1e4], PT ;  /* 0x0000790008007a0b */ /* 0x000fc80003fbc000 */
[----:B------:R-:W-:Y:S02]  /*e790*/  FSEL R93, R68, RZ, !P5 ;  /* 0x000000ff445d7208 */ /* 0x000fe40006800000 */
[----:B------:R-:W-:Y:S02]  /*e7a0*/  @P3 PRMT R68, RZ, 0x7610, R64 ;  /* 0x00007610ff443816 */ /* 0x000fe40000000040 */
[----:B------:R-:W-:-:S03]  /*e7b0*/  SEL R8, RZ, 0x1, P5 ;  /* 0x00000001ff087807 */ /* 0x000fc60002800000 */
[----:B------:R-:W-:Y:S01]  /*e7c0*/  @P3 FADD.FTZ R93, R68, R93 ;  /* 0x0000005d445d3221 */ /* 0x000fe20000010000 */
[----:B------:R-:W-:Y:S02]  /*e7d0*/  PRMT R15, R8, 0x7610, R15 ;  /* 0x00007610080f7816 */ /* 0x000fe4000000000f */
.L_x_9536:
[----:B------:R-:W-:Y:S05]  /*e7e0*/  BSYNC B1 ;  /* 0x0000000000017941 */ /* 0x000fea0003800000 */
.L_x_9534:
        /* <DEDUP_REMOVED lines=8> */
.L_x_9545:
        /* <DEDUP_REMOVED lines=12> */
.L_x_9548:
[----:B------:R-:W-:Y:S02]  /*e930*/  IMAD.MOV.U32 R17, RZ, RZ, R9 ;  /* 0x000000ffff117224 */ /* 0x000fe400078e0009 */
.L_x_9549:
[----:B------:R-:W-:Y:S05]  /*e940*/  BSYNC B2 ;  /* 0x0000000000027941 */ /* 0x000fea0003800000 */
.L_x_9547:
        /* <DEDUP_REMOVED lines=16> */
.L_x_9553:
[----:B------:R-:W-:Y:S05]  /*ea50*/  BSYNC B3 ;  /* 0x0000000000037941 */ /* 0x000fea0003800000 */
.L_x_9552:
        /* <DEDUP_REMOVED lines=44> */
.L_x_9551:
[----:B------:R-:W-:Y:S05]  /*ed20*/  BSYNC B2 ;  /* 0x0000000000027941 */ /* 0x000fea0003800000 */
.L_x_9550:
[----:B------:R-:W1:Y:S01]  /*ed30*/  I2F.U32 R17, R17 ;  /* 0x0000001100117306 */ /* 0x000e620000201000 */
[----:B------:R-:W-:-:S10]  /*ed40*/  HFMA2.MMA R68, -RZ, RZ, 0.1171875, 0 ;  /* 0x2f800000ff447435 */ /* 0x000fd400000001ff */
[----:B-1----:R-:W-:Y:S01]  /*ed50*/  FFMA.FTZ R68, R17, R68, 1.1641532182693481445e-10 ;  /* 0x2f00000011447423 */ /* 0x002fe20000010044 */
        /* <DEDUP_REMOVED lines=9> */
.L_x_9546:
[----:B------:R-:W-:Y:S05]  /*edf0*/  BSYNC B1 ;  /* 0x0000000000017941 */ /* 0x000fea0003800000 */
.L_x_9544:
        /* <DEDUP_REMOVED lines=8> */
.L_x_9555:
        /* <DEDUP_REMOVED lines=12> */
.L_x_9558:
[----:B------:R-:W-:Y:S02]  /*ef40*/  IMAD.MOV.U32 R19, RZ, RZ, R9 ;  /* 0x000000ffff137224 */ /* 0x000fe400078e0009 */
.L_x_9559:
[----:B------:R-:W-:Y:S05]  /*ef50*/  BSYNC B2 ;  /* 0x0000000000027941 */ /* 0x000fea0003800000 */
.L_x_9557:
        /* <DEDUP_REMOVED lines=16> */
.L_x_9563:
[----:B------:R-:W-:Y:S05]  /*f060*/  BSYNC B3 ;  /* 0x0000000000037941 */ /* 0x000fea0003800000 */
.L_x_9562:
        /* <DEDUP_REMOVED lines=44> */
.L_x_9561:
[----:B------:R-:W-:Y:S05]  /*f330*/  BSYNC B2 ;  /* 0x0000000000027941 */ /* 0x000fea0003800000 */
.L_x_9560:
[----:B------:R1:W2:Y:S01]  /*f340*/  I2F.U32 R8, R19 ;  /* 0x0000001300087306 */ /* 0x0002a20000201000 */
[----:B------:R-:W-:Y:S01]  /*f350*/  IMAD.MOV.U32 R69, RZ, RZ, 0x2f800000 ;  /* 0x2f800000ff457424 */ /* 0x000fe200078e00ff */
[----:B-----5:R-:W-:Y:S02]  /*f360*/  @P3 PRMT R70, RZ, 0x7610, R65 ;  /* 0x00007610ff463816 */ /* 0x020fe40000000041 */
[----:B-1----:R-:W-:Y:S01]  /*f370*/  PRMT R19, RZ, 0x7610, R61 ;  /* 0x00007610ff137816 */ /* 0x002fe2000000003d */
[----:B--2---:R-:W-:-:S04]  /*f380*/  FFMA.FTZ R8, R8, R69, 1.1641532182693481445e-10 ;  /* 0x2f00000008087423 */ /* 0x004fc80000010045 */
[----:B------:R-:W-:Y:S01]  /*f390*/  FMUL.FTZ R69, R19, c[0x0][0x1ec] ;  /* 0x00007b0013457a20 */ /* 0x000fe20000410000 */
[----:B------:R-:W-:-:S03]  /*f3a0*/  FSETP.GTU.FTZ.AND P5, PT, R8, c[0x0][0x1e4], PT ;  /* 0x0000790008007a0b */ /* 0x000fc60003fbc000 */
[----:B------:R-:W-:Y:S01]  /*f3b0*/  FMUL.FTZ R69, R69, c[0x0][0x1e8] ;  /* 0x00007a0045457a20 */ /* 0x000fe20000410000 */
[----:B------:R-:W-:-:S04]  /*f3c0*/  SEL R8, RZ, 0x1, P5 ;  /* 0x00000001ff087807 */ /* 0x000fc80002800000 */
[----:B------:R-:W-:Y:S02]  /*f3d0*/  FSEL R95, R69, RZ, !P5 ;  /* 0x000000ff455f7208 */ /* 0x000fe40006800000 */
[----:B------:R-:W-:-:S03]  /*f3e0*/  PRMT R19, R8, 0x7610, R19 ;  /* 0x0000761008137816 */ /* 0x000fc60000000013 */
[----:B------:R-:W-:Y:S02]  /*f3f0*/  @P3 FADD.FTZ R95, R70, R95 ;  /* 0x0000005f465f3221 */ /* 0x000fe40000010000 */
.L_x_9556:
[----:B------:R-:W-:Y:S05]  /*f400*/  BSYNC B1 ;  /* 0x0000000000017941 */ /* 0x000fea0003800000 */
.L_x_9554:
        /* <DEDUP_REMOVED lines=8> */
.L_x_9565:
        /* <DEDUP_REMOVED lines=12> */
.L_x_9568:
[----:B------:R-:W-:Y:S02]  /*f550*/  IMAD.MOV.U32 R21, RZ, RZ, R9 ;  /* 0x000000ffff157224 */ /* 0x000fe400078e0009 */
.L_x_9569:
[----:B------:R-:W-:Y:S05]  /*f560*/  BSYNC B2 ;  /* 0x0000000000027941 */ /* 0x000fea0003800000 */
.L_x_9567:
        /* <DEDUP_REMOVED lines=16> */
.L_x_9573:
[----:B------:R-:W-:Y:S05]  /*f670*/  BSYNC B3 ;  /* 0x0000000000037941 */ /* 0x000fea0003800000 */
.L_x_9572:
        /* <DEDUP_REMOVED lines=44> */
.L_x_9571:
[----:B------:R-:W-:Y:S05]  /*f940*/  BSYNC B2 ;  /* 0x0000000000027941 */ /* 0x000fea0003800000 */
.L_x_9570:
        /* <DEDUP_REMOVED lines=12> */
.L_x_9566:
[----:B------:R-:W-:Y:S05]  /*fa10*/  BSYNC B1 ;  /* 0x0000000000017941 */ /* 0x000fea0003800000 */
.L_x_9564:
        /* <DEDUP_REMOVED lines=8> */
.L_x_9575:
        /* <DEDUP_REMOVED lines=12> */
.L_x_9578:
[----:B------:R-:W-:Y:S02]  /*fb60*/  IMAD.MOV.U32 R23, RZ, RZ, R9 ;  /* 0x000000ffff177224 */ /* 0x000fe400078e0009 */
.L_x_9579:
[----:B------:R-:W-:Y:S05]  /*fb70*/  BSYNC B2 ;  /* 0x0000000000027941 */ /* 0x000fea0003800000 */
.L_x_9577:
        /* <DEDUP_REMOVED lines=16> */
.L_x_9583:
[----:B------:R-:W-:Y:S05]  /*fc80*/  BSYNC B3 ;  /* 0x0000000000037941 */ /* 0x000fea0003800000 */
.L_x_9582:
        /* <DEDUP_REMOVED lines=44> */
.L_x_9581:
[----:B------:R-:W-:Y:S05]  /*ff50*/  BSYNC B2 ;  /* 0x0000000000027941 */ /* 0x000fea0003800000 */
.L_x_9580:
        /* <DEDUP_REMOVED lines=12> */
.L_x_9576:
[----:B------:R-:W-:Y:S05]  /*10020*/  BSYNC B1 ;  /* 0x0000000000017941 */ /* 0x000fea0003800000 */
.L_x_9574:
        /* <DEDUP_REMOVED lines=8> */
.L_x_9585:
        /* <DEDUP_REMOVED lines=12> */
.L_x_9588:
[----:B------:R-:W-:Y:S02]  /*10170*/  IMAD.MOV.U32 R25, RZ, RZ, R9 ;  /* 0x000000ffff197224 */ /* 0x000fe400078e0009 */
.L_x_9589:
[----:B------:R-:W-:Y:S05]  /*10180*/  BSYNC B2 ;  /* 0x0000000000027941 */ /* 0x000fea0003800000 */
.L_x_9587:
        /* <DEDUP_REMOVED lines=16> */
.L_x_9593:
[----:B------:R-:W-:Y:S05]  /*10290*/  BSYNC B3 ;  /* 0x0000000000037941 */ /* 0x000fea0003800000 */
.L_x_9592:
        /* <DEDUP_REMOVED lines=44> */
.L_x_9591:
[----:B------:R-:W-:Y:S05]  /*10560*/  BSYNC B2 ;  /* 0x0000000000027941 */ /* 0x000fea0003800000 */
.L_x_9590:
[----:B------:R1:W2:Y:S01]  /*10570*/  I2F.U32 R8, R25 ;  /* 0x0000001900087306 */ /* 0x0002a20000201000 */
[----:B------:R-:W-:Y:S01]  /*10580*/  HFMA2.MMA R71, -RZ, RZ, 0.1171875, 0 ;  /* 0x2f800000ff477435 */ /* 0x000fe200000001ff */
[----:B-1---5:R-:W-:-:S05]  /*10590*/  PRMT R25, RZ, 0x5410, R63 ;  /* 0x00005410ff197816 */ /* 0x022fca000000003f */
[----:B------:R-:W-:Y:S01]  /*105a0*/  FMUL.FTZ R68, R25, c[0x0][0x1ec] ;  /* 0x00007b0019447a20 */ /* 0x000fe20000410000 */
[----:B------:R-:W-:-:S03]  /*105b0*/  @P3 PRMT R25, RZ, 0x5410, R67 ;  /* 0x00005410ff193816 */ /* 0x000fc60000000043 */
[----:B--2---:R-:W-:Y:S02]  /*105c0*/  FFMA.FTZ R8, R8, R71, 1.1641532182693481445e-10 ;  /* 0x2f00000008087423 */ /* 0x004fe40000010047 */
[----:B------:R-:W-:-:S03]  /*105d0*/  FMUL.FTZ R68, R68, c[0x0][0x1e8] ;  /* 0x00007a0044447a20 */ /* 0x000fc60000410000 */
[----:B------:R-:W-:-:S04]  /*105e0*/  FSETP.GTU.FTZ.AND P5, PT, R8, c[0x0][0x1e4], PT ;  /* 0x0000790008007a0b */ /* 0x000fc80003fbc000 */
[----:B------:R-:W-:Y:S02]  /*105f0*/  FSEL R98, R68, RZ, !P5 ;  /* 0x000000ff44627208 */ /* 0x000fe40006800000 */
[----:B------:R-:W-:-:S03]  /*10600*/  SEL R8, RZ, 0x1, P5 ;  /* 0x00000001ff087807 */ /* 0x000fc60002800000 */
[----:B------:R-:W-:Y:S01]  /*10610*/  @P3 FADD.FTZ R98, R25, R98 ;  /* 0x0000006219623221 */ /* 0x000fe20000010000 */
[----:B------:R-:W-:Y:S02]  /*10620*/  PRMT R25, R8, 0x7610, R25 ;  /* 0x0000761008197816 */ /* 0x000fe40000000019 */
.L_x_9586:
[----:B------:R-:W-:Y:S05]  /*10630*/  BSYNC B1 ;  /* 0x0000000000017941 */ /* 0x000fea0003800000 */
.L_x_9584:
        /* <DEDUP_REMOVED lines=8> */
.L_x_9595:
        /* <DEDUP_REMOVED lines=12> */
.L_x_9598:
[----:B------:R-:W-:Y:S02]  /*10780*/  IMAD.MOV.U32 R27, RZ, RZ, R9 ;  /* 0x000000ffff1b7224 */ /* 0x000fe400078e0009 */
.L_x_9599:
[----:B------:R-:W-:Y:S05]  /*10790*/  BSYNC B2 ;  /* 0x0000000000027941 */ /* 0x000fea0003800000 */
.L_x_9597:
        /* <DEDUP_REMOVED lines=16> */
.L_x_9603:
[----:B------:R-:W-:Y:S05]  /*108a0*/  BSYNC B3 ;  /* 0x0000000000037941 */ /* 0x000fea0003800000 */
.L_x_9602:
        /* <DEDUP_REMOVED lines=44> */
.L_x_9601:
[----:B------:R-:W-:Y:S05]  /*10b70*/  BSYNC B2 ;  /* 0x0000000000027941 */ /* 0x000fea0003800000 */
.L_x_9600:
        /* <DEDUP_REMOVED lines=12> */
.L_x_9596:
[----:B------:R-:W-:Y:S05]  /*10c40*/  BSYNC B1 ;  /* 0x0000000000017941 */ /* 0x000fea0003800000 */
.L_x_9594:
        /* <DEDUP_REMOVED lines=28> */
.L_x_9523:
[----:B------:R-:W-:Y:S05]  /*10e10*/  BSYNC B0 ;  /* 0x0000000000007941 */ /* 0x000fea0003800000 */
.L_x_9522:
[----:B-1----:R-:W-:Y:S01]  /*10e20*/  FADD.FTZ R69, RZ, R12 ;  /* 0x0000000cff457221 */ /* 0x002fe20000010000 */
        /* <DEDUP_REMOVED lines=50> */
.L_x_9618:
[----:B-12---:R-:W-:Y:S01]  /*11150*/  FADD.FTZ R68, R68, R69 ;  /* 0x0000004544447221 */ /* 0x006fe20000010000 */
        /* <DEDUP_REMOVED lines=100> */
.L_x_9619:
[----:B------:R-:W-:Y:S01]  /*117a0*/  LOP3.LUT P2, RZ, R164, 0x1f, RZ, 0xc0, !PT ;  /* 0x0000001fa4ff7812 */ /* 0x000fe2000784c0ff */
        /* <DEDUP_REMOVED lines=8> */
[----:B------:R-:W2:Y:S01]  /*11830*/  LDL R165, [R1] ;  /* 0x0000000001a57983 */ /* 0x000ea20000100800 */
[----:B0-----:R-:W-:Y:S01]  /*11840*/  CS2R R68, SRZ ;  /* 0x0000000000447805 */ /* 0x001fe2000001ff00 */
[----:B------:R-:W-:Y:S01]  /*11850*/  @!P2 IMAD.IADD R103, R100, 0x1, R101 ;  /* 0x000000016467a824 */ /* 0x000fe200078e0265 */
[----:B------:R-:W-:Y:S01]  /*11860*/  HFMA2.MMA R102, -RZ, RZ, 0, 0 ;  /* 0x00000000ff667435 */ /* 0x000fe200000001ff */
[----:B------:R-:W-:Y:S01]  /*11870*/  BAR.SYNC.DEFER_BLOCKING 0x0 ;  /* 0x0000000000007b1d */ /* 0x000fe20000010000 */
[----:B------:R-:W-:-:S05]  /*11880*/  LOP3.LUT P3, RZ, R71, 0x1f, R164, 0xf8, !PT ;  /* 0x0000001f47ff7812 */ /* 0x000fca000786f8a4 */
[----:B------:R-:W-:Y:S01]  /*11890*/  BSSY B0, `(.L_x_9606) ;  /* 0x00000eb000007945 */ /* 0x000fe20003800000 */
[----:B------:R-:W0:Y:S04]  /*118a0*/  @!P2 LDS.64 R68, [R103.X8] ;  /* 0x000000006744a984 */ /* 0x000e280000008a00 */
[----:B0-----:R-:W0:Y:S02]  /*118b0*/  SHFL.DOWN PT, R101, R68, 0x2, 0x1f ;  /* 0x08401f0044657f89 */ /* 0x001e2400000e0000 */
[----:B0-----:R-:W-:-:S04]  /*118c0*/  FADD.FTZ R104, -R101, R68 ;  /* 0x0000004465687221 */ /* 0x001fc80000010100 */
[----:B------:R-:W-:Y:S02]  /*118d0*/  FMUL.FTZ R104, R104, R104 ;  /* 0x0000006868687220 */ /* 0x000fe40000410000 */
[----:B--2---:R-:W-:-:S04]  /*118e0*/  @!P2 IMAD.MOV.U32 R102, RZ, RZ, R165 ;  /* 0x000000ffff66a224 */ /* 0x004fc800078e00a5 */
[----:B------:R-:W-:Y:S01]  /*118f0*/  I2F R71, R102 ;  /* 0x0000006600477306 */ /* 0x000fe20000201400 */
[----:B------:R-:W0:Y:S07]  /*11900*/  SHFL.DOWN PT, R165, R102, 0x2, 0x1f ;  /* 0x08401f0066a57f89 */ /* 0x000e2e00000e0000 */
[----:B0-----:R-:W0:Y:S01]  /*11910*/  I2F R100, R165 ;  /* 0x000000a500647306 */ /* 0x001e220000201400 */
[----:B------:R-:W-:-:S05]  /*11920*/  IMAD.IADD R70, R165, 0x1, R102 ;  /* 0x00000001a5467824 */ /* 0x000fca00078e0266 */
[----:B------:R-:W-:Y:S01]  /*11930*/  SHFL.DOWN PT, R103, R70, 0x1, 0x1f ;  /* 0x08201f0046677f89 */ /* 0x000fe200000e0000 */
[----:B0-----:R-:W-:-:S04]  /*11940*/  FMUL.FTZ R101, R101, R100 ;  /* 0x0000006465657220 */ /* 0x001fc80000410000 */
[----:B------:R-:W-:Y:S02]  /*11950*/  FFMA.FTZ R101, R71, R68, R101 ;  /* 0x0000004447657223 */ /* 0x000fe40000010065 */
[----:B------:R-:W0:Y:S01]  /*11960*/  I2F R68, R70 ;  /* 0x0000004600447306 */ /* 0x000e220000201400 */
[----:B------:R-:W-:Y:S02]  /*11970*/  FMUL.FTZ R71, R104, R71 ;  /* 0x0000004768477220 */ /* 0x000fe40000410000 */
[----:B------:R-:W1:Y:S02]  /*11980*/  SHFL.DOWN PT, R104, R69, 0x2, 0x1f ;  /* 0x08401f0045687f89 */ /* 0x000e6400000e0000 */
[----:B------:R-:W-:-:S03]  /*11990*/  FMUL.FTZ R71, R71, R100 ;  /* 0x0000006447477220 */ /* 0x000fc60000410000 */
[----:B0-----:R-:W0:Y:S01]  /*119a0*/  MUFU.RCP R100, R68 ;  /* 0x0000004400647308 */ /* 0x001e220000001000 */
[----:B-1----:R-:W-:Y:S02]  /*119b0*/  FADD.FTZ R104, R104, R69 ;  /* 0x0000004568687221 */ /* 0x002fe40000010000 */
[C---:B0-----:R-:W-:Y:S02]  /*119c0*/  FMUL.FTZ R101, R100.reuse, R101 ;  /* 0x0000006564657220 */ /* 0x041fe40000410000 */
[----:B------:R-:W-:-:S03]  /*119d0*/  FFMA.FTZ R71, R100, R71, R104 ;  /* 0x0000004764477223 */ /* 0x000fc60000010068 */
[----:B------:R-:W-:Y:S01]  /*119e0*/  I2F R100, R103 ;  /* 0x0000006700647306 */ /* 0x000fe20000201400 */
[----:B------:R-:W0:Y:S01]  /*119f0*/  SHFL.DOWN PT, R102, R101, 0x1, 0x1f ;  /* 0x08201f0065667f89 */ /* 0x000e2200000e0000 */
[----:B------:R-:W-:-:S06]  /*11a00*/  IMAD.IADD R104, R70, 0x1, R103 ;  /* 0x0000000146687824 */ /* 0x000fcc00078e0267 */
[----:B------:R-:W1:Y:S08]  /*11a10*/  I2F R104, R104 ;  /* 0x0000006800687306 */ /* 0x000e700000201400 */
[----:B-1----:R-:W1:Y:S01]  /*11a20*/  MUFU.RCP R70, R104 ;  /* 0x0000006800467308 */ /* 0x002e620000001000 */
[----:B0-----:R-:W-:Y:S02]  /*11a30*/  FMUL.FTZ R69, R102, R100 ;  /* 0x0000006466457220 */ /* 0x001fe40000410000 */
[----:B------:R-:W-:-:S02]  /*11a40*/  FADD.FTZ R165, R101, -R102 ;  /* 0x8000006665a57221 */ /* 0x000fc40000010000 */
[----:B------:R-:W0:Y:S01]  /*11a50*/  SHFL.DOWN PT, R102, R71, 0x1, 0x1f ;  /* 0x08201f0047667f89 */ /* 0x000e2200000e0000 */
[----:B------:R-:W-:Y:S02]  /*11a60*/  FFMA.FTZ R69, R68, R101, R69 ;  /* 0x0000006544457223 */ /* 0x000fe40000010045 */
[----:B------:R-:W-:-:S04]  /*11a70*/  FMUL.FTZ R165, R165, R165 ;  /* 0x000000a5a5a57220 */ /* 0x000fc80000410000 */
[----:B------:R-:W-:Y:S01]  /*11a80*/  FMUL.FTZ R165, R68, R165 ;  /* 0x000000a544a57220 */ /* 0x000fe20000410000 */
[----:B------:R-:W-:-:S03]  /*11a90*/  @!P3 LEA R68, P2, R5, c[0x0][0x1a0], 0x2 ;  /* 0x000068000544ba11 */ /* 0x000fc600078410ff */
[----:B------:R-:W-:Y:S02]  /*11aa0*/  FMUL.FTZ R165, R165, R100 ;  /* 0x00000064a5a57220 */ /* 0x000fe40000410000 */
[----:B-1----:R-:W-:Y:S01]  /*11ab0*/  FMUL.FTZ R100, R70, R69 ;  /* 0x0000004546647220 */ /* 0x002fe20000410000 */
[----:B------:R-:W-:Y:S01]  /*11ac0*/  @!P3 LEA.HI.X R69, R5, c[0x0][0x1a4], R107, 0x2, P2 ;  /* 0x000069000545ba11 */ /* 0x000fe200010f146b */
[----:B0-----:R-:W-:Y:S01]  /*11ad0*/  FADD.FTZ R101, R71, R102 ;  /* 0x0000006647657221 */ /* 0x001fe20000010000 */
[----:B------:R-:W-:-:S03]  /*11ae0*/  MOV R102, c[0x0][0x1e0] ;  /* 0x0000780000667a02 */ /* 0x000fc60000000f00 */
[----:B------:R-:W-:Y:S01]  /*11af0*/  FFMA.FTZ R165, R70, R165, R101 ;  /* 0x000000a546a57223 */ /* 0x000fe20000010065 */
[C---:B------:R-:W-:Y:S01]  /*11b00*/  @!P3 LEA R70, P2, R5.reuse, c[0x0][0x1a8], 0x2 ;  /* 0x00006a000546ba11 */ /* 0x040fe200078410ff */
[----:B------:R-:W0:Y:S03]  /*11b10*/  SHFL.IDX PT, R101, R100, RZ, 0x1f ;  /* 0x00001fff64657589 */ /* 0x000e2600000e0000 */
[----:B------:R-:W-:Y:S01]  /*11b20*/  @!P3 LEA.HI.X R71, R5, c[0x0][0x1ac], R107, 0x2, P2 ;  /* 0x00006b000547ba11 */ /* 0x000fe200010f146b */
[----:B------:R-:W1:Y:S01]  /*11b30*/  SHFL.IDX PT, R165, R165, RZ, 0x1f ;  /* 0x00001fffa5a57589 */ /* 0x000e6200000e0000 */
[----:B------:R-:W-:Y:S01]  /*11b40*/  ISETP.NE.AND P2, PT, RZ, UR8, PT ;  /* 0x00000008ff007c0c */ /* 0x000fe2000bf45270 */
[----:B0-----:R-:W-:Y:S02]  /*11b50*/  FMUL.FTZ R103, R101, R101 ;  /* 0x0000006565677220 */ /* 0x001fe40000410000 */
[----:B------:R0:W-:Y:S01]  /*11b60*/  @!P3 STG.E [R68.64], R101 ;  /* 0x000000654400b986 */ /* 0x0001e2000c101906 */
[----:B-1----:R-:W-:-:S02]  /*11b70*/  FFMA.FTZ R102, R165, R102, c[0x0][0x228] ;  /* 0x00008a00a5667623 */ /* 0x002fc40000010066 */
[----:B------:R-:W-:-:S05]  /*11b80*/  FSEL R103, R103, RZ, P2 ;  /* 0x000000ff67677208 */ /* 0x000fca0001000000 */
        /* <DEDUP_REMOVED lines=16> */
[C---:B------:R-:W-:Y:S02]  /*11c90*/  FMUL.FTZ R69, R103.reuse, R68 ;  /* 0x0000004467457220 */ /* 0x040fe40000410000 */
        /* <DEDUP_REMOVED lines=10> */
[----:B------:R-:W-:-:S02]  /*11d40*/  FADD.FTZ R70, R20, -R104 ;  /* 0x8000006814467221 */ /* 0x000fc40000010000 */
[--C-:B------:R-:W-:Y:S01]  /*11d50*/  FADD.FTZ R105, R26, -R104.reuse ;  /* 0x800000681a697221 */ /* 0x100fe20000010000 */
[----:B------:R-:W-:Y:S01]  /*11d60*/  F2FP.BF16.PACK_AB R69, R100, R71 ;  /* 0x000000476445723e */ /* 0x000fe200000010ff */
[C---:B------:R-:W-:Y:S02]  /*11d70*/  FMUL.FTZ R71, R103.reuse, R70 ;  /* 0x0000004667477220 */ /* 0x040fe40000410000 */
[--C-:B------:R-:W-:Y:S02]  /*11d80*/  FADD.FTZ R100, R22, -R104.reuse ;  /* 0x8000006816647221 */ /* 0x100fe40000010000 */
[----:B------:R-:W-:Y:S02]  /*11d90*/  FADD.FTZ R70, R24, -R104 ;  /* 0x8000006818467221 */ /* 0x000fe40000010000 */
[C---:B------:R-:W-:Y:S02]  /*11da0*/  FMUL.FTZ R100, R103.reuse, R100 ;  /* 0x0000006467647220 */ /* 0x040fe40000410000 */
[----:B------:R-:W-:-:S02]  /*11db0*/  FMUL.FTZ R101, R103, R70 ;  /* 0x0000004667657220 */ /* 0x000fc40000410000 */
[----:B------:R-:W-:Y:S02]  /*11dc0*/  FMUL.FTZ R70, R103, R105 ;  /* 0x0000006967467220 */ /* 0x000fe40000410000 */
[----:B------:R-:W-:Y:S02]  /*11dd0*/  FFMA.FTZ R71, R152, R71, R116 ;  /* 0x0000004798477223 */ /* 0x000fe40000010074 */
[----:B------:R-:W-:Y:S02]  /*11de0*/  FFMA.FTZ R100, R153, R100, R117 ;  /* 0x0000006499647223 */ /* 0x000fe40000010075 */
[----:B------:R-:W-:Y:S02]  /*11df0*/  FFMA.FTZ R101, R154, R101, R118 ;  /* 0x000000659a657223 */ /* 0x000fe40000010076 */
[----:B------:R-:W-:Y:S01]  /*11e00*/  FFMA.FTZ R105, R155, R70, R119 ;  /* 0x000000469b697223 */ /* 0x000fe20000010077 */
[----:B------:R-:W-:-:S04]  /*11e10*/  F2FP.BF16.PACK_AB R70, R100, R71 ;  /* 0x000000476446723e */ /* 0x000fc800000010ff */
[----:B------:R-:W-:Y:S01]  /*11e20*/  F2FP.BF16.PACK_AB R71, R105, R101 ;  /* 0x000000656947723e */ /* 0x000fe200000010ff */
[----:B------:R-:W-:-:S04]  /*11e30*/  IMAD.MOV.U32 R101, RZ, RZ, 0x10 ;  /* 0x00000010ff657424 */ /* 0x000fc800078e00ff */
[C---:B------:R-:W-:Y:S01]  /*11e40*/  IMAD.WIDE.U32 R100, R102.reuse, R101, c[0x0][0x208] ;  /* 0x0000820066647625 */ /* 0x040fe200078e0065 */
[----:B------:R-:W-:-:S04]  /*11e50*/  IADD3 R102, R102, 0x80, RZ ;  /* 0x0000008066667810 */ /* 0x000fc80007ffe0ff */
[----:B------:R0:W-:Y:S03]  /*11e60*/  STG.E.128 [R100.64], R68 ;  /* 0x0000004464007986 */ /* 0x0001e6000c101d06 */
.L_x_9609:
[----:B------:R-:W-:Y:S05]  /*11e70*/  BSYNC B1 ;  /* 0x0000000000017941 */ /* 0x000fea0003800000 */
.L_x_9608:
        /* <DEDUP_REMOVED lines=19> */
[----:B------:R-:W-:Y:S02]  /*11fb0*/  FMUL.FTZ R71, R103, R70 ;  /* 0x0000004667477220 */ /* 0x000fe40000410000 */
        /* <DEDUP_REMOVED lines=15> */
.L_x_9611:
[----:B------:R-:W-:Y:S05]  /*120b0*/  BSYNC B1 ;  /* 0x0000000000017941 */ /* 0x000fea0003800000 */
.L_x_9610:
        /* <DEDUP_REMOVED lines=35> */
.L_x_9613:
[----:B------:R-:W-:Y:S05]  /*122f0*/  BSYNC B1 ;  /* 0x0000000000017941 */ /* 0x000fea0003800000 */
.L_x_9612:
        /* <DEDUP_REMOVED lines=31> */
[----:B------:R-:W-:-:S10]  /*124f0*/  HFMA2.MMA R101, -RZ, RZ, 0, 9.5367431640625e-07 ;  /* 0x00000010ff657435 */ /* 0x000fd400000001ff */
[C---:B------:R-:W-:Y:S01]  /*12500*/  IMAD.WIDE.U32 R100, R102.reuse, R101, c[0x0][0x208] ;  /* 0x0000820066647625 */ /* 0x040fe200078e0065 */
[----:B------:R-:W-:-:S04]  /*12510*/  IADD3 R102, R102, 0x80, RZ ;  /* 0x0000008066667810 */ /* 0x000fc80007ffe0ff */
[----:B------:R0:W-:Y:S03]  /*12520*/  STG.E.128 [R100.64], R68 ;  /* 0x0000004464007986 */ /* 0x0001e6000c101d06 */
.L_x_9615:
[----:B------:R-:W-:Y:S05]  /*12530*/  BSYNC B1 ;  /* 0x0000000000017941 */ /* 0x000fea0003800000 */
.L_x_9614:
[----:B------:R-:W-:Y:S05]  /*12540*/  @!P1 BRA `(.L_x_9607) ;  /* 0x000001f000009947 */ /* 0x000fea0003800000 */
[--C-:B------:R-:W-:Y:S02]  /*12550*/  FADD.FTZ R107, R93, -R104.reuse ;  /* 0x800000685d6b7221 */ /* 0x100fe40000010000 */
[--C-:B0-----:R-:W-:Y:S02]  /*12560*/  FADD.FTZ R68, R96, -R104.reuse ;  /* 0x8000006860447221 */ /* 0x101fe40000010000 */
        /* <DEDUP_REMOVED lines=10> */
[----:B------:R-:W-:Y:S02]  /*12610*/  FFMA.FTZ R71, R146, R165, R58 ;  /* 0x000000a592477223 */ /* 0x000fe4000001003a */
[----:B------:R-:W-:Y:S02]  /*12620*/  FFMA.FTZ R68, R147, R68, R59 ;  /* 0x0000004493447223 */ /* 0x000fe4000001003b */
[C---:B------:R-:W-:Y:S02]  /*12630*/  FMUL.FTZ R69, R103.reuse, R69 ;  /* 0x0000004567457220 */ /* 0x040fe40000410000 */
[----:B------:R-:W-:Y:S01]  /*12640*/  FMUL.FTZ R101, R103, R101 ;  /* 0x0000006567657220 */ /* 0x000fe20000410000 */
[----:B------:R-:W-:Y:S01]  /*12650*/  F2FP.BF16.PACK_AB R71, R68, R71 ;  /* 0x000000474447723e */ /* 0x000fe200000010ff */
[----:B------:R-:W-:Y:S02]  /*12660*/  FFMA.FTZ R68, R148, R69, R52 ;  /* 0x0000004594447223 */ /* 0x000fe40000010034 */
[----:B------:R-:W-:-:S02]  /*12670*/  FFMA.FTZ R69, R150, R101, R54 ;  /* 0x0000006596457223 */ /* 0x000fc40000010036 */
[----:B------:R-:W-:Y:S02]  /*12680*/  FMUL.FTZ R105, R103, R105 ;  /* 0x0000006967697220 */ /* 0x000fe40000410000 */
[----:B------:R-:W-:Y:S02]  /*12690*/  FFMA.FTZ R101, R149, R104, R53 ;  /* 0x0000006895657223 */ /* 0x000fe40000010035 */
[----:B------:R-:W-:Y:S02]  /*126a0*/  FMUL.FTZ R70, R103, R70 ;  /* 0x0000004667467220 */ /* 0x000fe40000410000 */
[----:B------:R-:W-:Y:S01]  /*126b0*/  FFMA.FTZ R100, R151, R105, R55 ;  /* 0x0000006997647223 */ /* 0x000fe20000010037 */
[----:B------:R-:W-:Y:S01]  /*126c0*/  F2FP.BF16.PACK_AB R68, R101, R68 ;  /* 0x000000446544723e */ /* 0x000fe200000010ff */
[----:B------:R-:W-:Y:S02]  /*126d0*/  FFMA.FTZ R107, R144, R107, R56 ;  /* 0x0000006b906b7223 */ /* 0x000fe40000010038 */
[----:B------:R-:W-:Y:S01]  /*126e0*/  FFMA.FTZ R70, R145, R70, R57 ;  /* 0x0000004691467223 */ /* 0x000fe20000010039 */
[----:B------:R-:W-:Y:S01]  /*126f0*/  F2FP.BF16.PACK_AB R69, R100, R69 ;  /* 0x000000456445723e */ /* 0x000fe200000010ff */
[----:B------:R-:W-:-:S03]  /*12700*/  IMAD.MOV.U32 R101, RZ, RZ, 0x10 ;  /* 0x00000010ff657424 */ /* 0x000fc600078e00ff */
[----:B------:R-:W-:Y:S01]  /*12710*/  F2FP.BF16.PACK_AB R70, R70, R107 ;  /* 0x0000006b4646723e */ /* 0x000fe200000010ff */
[----:B------:R-:W-:-:S05]  /*12720*/  IMAD.WIDE.U32 R100, R102, R101, c[0x0][0x208] ;  /* 0x0000820066647625 */ /* 0x000fca00078e0065 */
[----:B------:R0:W-:Y:S02]  /*12730*/  STG.E.128 [R100.64], R68 ;  /* 0x0000004464007986 */ /* 0x0001e4000c101d06 */
.L_x_9607:
[----:B0-----:R-:W-:Y:S05]  /*12740*/  BSYNC B0 ;  /* 0x0000000000007941 */ /* 0x001fea0003800000 */
.L_x_9606:
[----:B------:R-:W-:Y:S02]  /*12750*/  IADD3 R5, R5, c[0x0][0x160], RZ ;  /* 0x0000580005057a10 */ /* 0x000fe40007ffe0ff */
[----:B------:R-:W-:Y:S02]  /*12760*/  LOP3.LUT P3, RZ, R106, 0xff, RZ, 0xc0, !PT ;  /* 0x000000ff6aff7812 */ /* 0x000fe4000786c0ff */
[----:B------:R-:W-:Y:S02]  /*12770*/  ISETP.GE.AND P2, PT, R5, c[0x0][0x164], PT ;  /* 0x0000590005007a0c */ /* 0x000fe40003f46270 */
[----:B------:R-:W-:-:S11]  /*12780*/  SEL R106, RZ, 0x1, P3 ;  /* 0x00000001ff6a7807 */ /* 0x000fd60001800000 */
[----:B------:R-:W-:Y:S01]  /*12790*/  @P2 CALL.REL.NOINC `(.L_x_9616) ;  /* 0x0000001000002944 */ /* 0x000fe20003c00000 */
[----:B------:R-:W-:Y:S05]  /*127a0*/  BRA `(.L_x_9617) ;  /* 0xfffee5a000007947 */ /* 0x000fea000383ffff */
.L_x_9616:
[----:B------:R-:W-:Y:S05]  /*127b0*/  EXIT ;  /* 0x000000000000794d */ /* 0x000fea0003800000 */
.L_x_9604:
[----:B------:R-:W-:Y:S01]  /*127c0*/  IMAD.MOV.U32 R101, RZ, RZ, R68 ;  /* 0x000000ffff657224 */ /* 0x000fe200078e0044 */
[----:B------:R-:W-:Y:S01]  /*127d0*/  MOV R102, 0x1f ;  /* 0x0000001f00667802 */ /* 0x000fe20000000f00 */
[----:B------:R-:W-:Y:S01]  /*127e0*/  IMAD.MOV.U32 R69, RZ, RZ, 0x1 ;  /* 0x00000001ff457424 */ /* 0x000fe200078e00ff */
[----:B------:R-:W-:Y:S01]  /*127f0*/  MOV R70, 0x12820 ;  /* 0x0001282000467802 */ /* 0x000fe20000000f00 */
[----:B------:R-:W-:Y:S02]  /*12800*/  IMAD.MOV.U32 R71, RZ, RZ, -0x1 ;  /* 0xffffffffff477424 */ /* 0x000fe400078e00ff */
[----:B0----5:R-:W-:Y:S05]  /*12810*/  CALL.REL.NOINC `($__internal_42_$__cuda_sm70_shflsync_bfly_p) ;  /* 0x000008e000007944 */ /* 0x021fea0003c00000 */
[----:B-1----:R-:W-:Y:S05]  /*12820*/  BRA `(.L_x_9618) ;  /* 0xffffe92000007947 */ /* 0x002fea000383ffff */
.L_x_9605:
[----:B------:R-:W-:Y:S01]  /*12830*/  HFMA2.MMA R102, -RZ, RZ, 0, 1.847743988037109375e-06 ;  /* 0x0000001fff667435 */ /* 0x000fe200000001ff */
[----:B------:R-:W-:Y:S01]  /*12840*/  IMAD.MOV.U32 R101, RZ, RZ, R68 ;  /* 0x000000ffff657224 */ /* 0x000fe200078e0044 */
[----:B------:R-:W-:Y:S01]  /*12850*/  MOV R70, 0x12890 ;  /* 0x0001289000467802 */ /* 0x000fe20000000f00 */
[----:B------:R-:W-:Y:S02]  /*12860*/  IMAD.MOV.U32 R69, RZ, RZ, 0x2 ;  /* 0x00000002ff457424 */ /* 0x000fe400078e00ff */
[----:B------:R-:W-:Y:S02]  /*12870*/  IMAD.MOV.U32 R71, RZ, RZ, -0x1 ;  /* 0xffffffffff477424 */ /* 0x000fe400078e00ff */
[----:B0----5:R-:W-:Y:S05]  /*12880*/  CALL.REL.NOINC `($__internal_42_$__cuda_sm70_shflsync_bfly_p) ;  /* 0x0000087000007944 */ /* 0x021fea0003c00000 */
[----:B-1----:R-:W-:Y:S01]  /*12890*/  FADD.FTZ R68, R68, R69 ;  /* 0x0000004544447221 */ /* 0x002fe20000010000 */
[----:B------:R-:W-:Y:S01]  /*128a0*/  MOV R71, 0xffffffff ;  /* 0xffffffff00477802 */ /* 0x000fe20000000f00 */
[----:B------:R-:W-:Y:S01]  /*128b0*/  IMAD.MOV.U32 R69, RZ, RZ, 0x4 ;  /* 0x00000004ff457424 */ /* 0x000fe200078e00ff */
[----:B------:R-:W-:Y:S01]  /*128c0*/  MOV R70, 0x12900 ;  /* 0x0001290000467802 */ /* 0x000fe20000000f00 */
[----:B------:R-:W-:-:S02]  /*128d0*/  IMAD.MOV.U32 R102, RZ, RZ, 0x1f ;  /* 0x0000001fff667424 */ /* 0x000fc400078e00ff */
[----:B------:R-:W-:Y:S02]  /*128e0*/  IMAD.MOV.U32 R101, RZ, RZ, R68 ;  /* 0x000000ffff657224 */ /* 0x000fe400078e0044 */
[----:B------:R-:W-:Y:S05]  /*128f0*/  CALL.REL.NOINC `($__internal_42_$__cuda_sm70_shflsync_bfly_p) ;  /* 0x0000080000007944 */ /* 0x000fea0003c00000 */
[----:B-1----:R-:W-:Y:S01]  /*12900*/  FADD.FTZ R68, R68, R69 ;  /* 0x0000004544447221 */ /* 0x002fe20000010000 */
[----:B------:R-:W-:Y:S01]  /*12910*/  MOV R71, 0xffffffff ;  /* 0xffffffff00477802 */ /* 0x000fe20000000f00 */
[----:B------:R-:W-:Y:S01]  /*12920*/  IMAD.MOV.U32 R69, RZ, RZ, 0x8 ;  /* 0x00000008ff457424 */ /* 0x000fe200078e00ff */
[----:B------:R-:W-:Y:S01]  /*12930*/  MOV R70, 0x12970 ;  /* 0x0001297000467802 */ /* 0x000fe20000000f00 */
[----:B------:R-:W-:Y:S02]  /*12940*/  IMAD.MOV.U32 R102, RZ, RZ, 0x1f ;  /* 0x0000001fff667424 */ /* 0x000fe400078e00ff */
[----:B------:R-:W-:Y:S02]  /*12950*/  IMAD.MOV.U32 R101, RZ, RZ, R68 ;  /* 0x000000ffff657224 */ /* 0x000fe400078e0044 */
[----:B------:R-:W-:Y:S05]  /*12960*/  CALL.REL.NOINC `($__internal_42_$__cuda_sm70_shflsync_bfly_p) ;  /* 0x0000079000007944 */ /* 0x000fea0003c00000 */
        /* <DEDUP_REMOVED lines=94> */
[----:B------:R-:W-:Y:S05]  /*12f50*/  CALL.REL.NOINC `($__internal_42_$__cuda_sm70_shflsync_bfly_p) ;  /* 0x000001a000007944 */ /* 0x000fea0003c00000 */
[----:B-1----:R-:W-:Y:S01]  /*12f60*/  FADD.FTZ R101, R101, R69 ;  /* 0x0000004565657221 */ /* 0x002fe20000010000 */
[----:B------:R-:W-:Y:S01]  /*12f70*/  MOV R70, 0x12fc0 ;  /* 0x00012fc000467802 */ /* 0x000fe20000000f00 */
[----:B------:R-:W-:Y:S02]  /*12f80*/  IMAD.MOV.U32 R69, RZ, RZ, 0x2 ;  /* 0x00000002ff457424 */ /* 0x000fe400078e00ff */
[----:B------:R-:W-:Y:S02]  /*12f90*/  IMAD.MOV.U32 R102, RZ, RZ, 0x1f ;  /* 0x0000001fff667424 */ /* 0x000fe400078e00ff */
[----:B------:R-:W-:Y:S02]  /*12fa0*/  IMAD.MOV.U32 R71, RZ, RZ, -0x1 ;  /* 0xffffffffff477424 */ /* 0x000fe400078e00ff */
[----:B------:R-:W-:Y:S05]  /*12fb0*/  CALL.REL.NOINC `($__internal_42_$__cuda_sm70_shflsync_bfly_p) ;  /* 0x0000014000007944 */ /* 0x000fea0003c00000 */
[----:B-1----:R-:W-:Y:S01]  /*12fc0*/  FADD.FTZ R101, R101, R69 ;  /* 0x0000004565657221 */ /* 0x002fe20000010000 */
[----:B------:R-:W-:Y:S01]  /*12fd0*/  HFMA2.MMA R69, -RZ, RZ, 0, 2.384185791015625e-07 ;  /* 0x00000004ff457435 */ /* 0x000fe200000001ff */
[----:B------:R-:W-:Y:S01]  /*12fe0*/  IMAD.MOV.U32 R102, RZ, RZ, 0x1f ;  /* 0x0000001fff667424 */ /* 0x000fe200078e00ff */
[----:B------:R-:W-:Y:S01]  /*12ff0*/  MOV R70, 0x13020 ;  /* 0x0001302000467802 */ /* 0x000fe20000000f00 */
[----:B------:R-:W-:-:S03]  /*13000*/  IMAD.MOV.U32 R71, RZ, RZ, -0x1 ;  /* 0xffffffffff477424 */ /* 0x000fc600078e00ff */
[----:B------:R-:W-:Y:S05]  /*13010*/  CALL.REL.NOINC `($__internal_42_$__cuda_sm70_shflsync_bfly_p) ;  /* 0x000000e000007944 */ /* 0x000fea0003c00000 */
[----:B-1----:R-:W-:Y:S01]  /*13020*/  FADD.FTZ R101, R101, R69 ;  /* 0x0000004565657221 */ /* 0x002fe20000010000 */
[----:B------:R-:W-:Y:S01]  /*13030*/  MOV R102, 0x1f ;  /* 0x0000001f00667802 */ /* 0x000fe20000000f00 */
[----:B------:R-:W-:Y:S01]  /*13040*/  IMAD.MOV.U32 R69, RZ, RZ, 0x8 ;  /* 0x00000008ff457424 */ /* 0x000fe200078e00ff */
[----:B------:R-:W-:Y:S01]  /*13050*/  MOV R70, 0x13080 ;  /* 0x0001308000467802 */ /* 0x000fe20000000f00 */
[----:B------:R-:W-:-:S02]  /*13060*/  IMAD.MOV.U32 R71, RZ, RZ, -0x1 ;  /* 0xffffffffff477424 */ /* 0x000fc400078e00ff */
[----:B------:R-:W-:Y:S05]  /*13070*/  CALL.REL.NOINC `($__internal_42_$__cuda_sm70_shflsync_bfly_p) ;  /* 0x0000008000007944 */ /* 0x000fea0003c00000 */
[----:B-1----:R-:W-:Y:S01]  /*13080*/  FADD.FTZ R101, R101, R69 ;  /* 0x0000004565657221 */ /* 0x002fe20000010000 */
[----:B------:R-:W-:Y:S01]  /*13090*/  MOV R71, 0xffffffff ;  /* 0xffffffff00477802 */ /* 0x000fe20000000f00 */
[----:B------:R-:W-:Y:S01]  /*130a0*/  IMAD.MOV.U32 R69, RZ, RZ, 0x10 ;  /* 0x00000010ff457424 */ /* 0x000fe200078e00ff */
[----:B------:R-:W-:Y:S01]  /*130b0*/  MOV R70, 0x130e0 ;  /* 0x000130e000467802 */ /* 0x000fe20000000f00 */
[----:B------:R-:W-:-:S02]  /*130c0*/  IMAD.MOV.U32 R102, RZ, RZ, 0x1f ;  /* 0x0000001fff667424 */ /* 0x000fc400078e00ff */
[----:B------:R-:W-:Y:S05]  /*130d0*/  CALL.REL.NOINC `($__internal_42_$__cuda_sm70_shflsync_bfly_p) ;  /* 0x0000002000007944 */ /* 0x000fea0003c00000 */
[----:B-1----:R-:W-:Y:S01]  /*130e0*/  IMAD.MOV.U32 R104, RZ, RZ, R69 ;  /* 0x000000ffff687224 */ /* 0x002fe200078e0045 */
[----:B------:R-:W-:Y:S05]  /*130f0*/  BRA `(.L_x_9619) ;  /* 0xffffe6a000007947 */ /* 0x000fea000383ffff */
        .weak           $__internal_42_$__cuda_sm70_shflsync_bfly_p
        .type           $__internal_42_$__cuda_sm70_shflsync_bfly_p,@function
        .size           $__internal_42_$__cuda_sm70_shflsync_bfly_p,(.L_x_36082 - $__internal_42_$__cuda_sm70_shflsync_bfly_p)
$__internal_42_$__cuda_sm70_shflsync_bfly_p:
[----:B------:R-:W-:Y:S04]  /*13100*/  WARPSYNC R71 ;  /* 0x0000004700007348 */ /* 0x000fe80003800000 */
[----:B------:R0:W1:Y:S02]  /*13110*/  SHFL.BFLY PT, R69, R101, R69, R102 ;  /* 0x0c00004565457389 */ /* 0x00006400000e0066 */
[----:B0-----:R-:W-:-:S04]  /*13120*/  IMAD.MOV.U32 R71, RZ, RZ, 0x0 ;  /* 0x00000000ff477424 */ /* 0x001fc800078e00ff */
[----:B------:R-:W-:Y:S05]  /*13130*/  RET.REL.NODEC R70 `(_ZN10layer_norm13ln_fwd_kernelINS_13Kernel_traitsIf13__nv_bfloat16S2_S2_fjLj5120ELj1ELj1ELj4ELj16ENS_18Kernel_traits_baseILj5120EfS2_S2_S2_fjLj128EEEEELb1ELb0ELb1ELb0EEEvNS_9FwdParamsE) ;  /* 0xfffecec046007950 */ /* 0x000fea0003c3ffff */
.L_x_9620:
        /* <DEDUP_REMOVED lines=12> */
.L_x_36082:


//--------------------- .text._ZN10layer_norm13ln_fwd_kernelINS_13Kernel_traitsIf13__nv_bfloat16S2_S2_fjLj5120ELj1ELj1ELj4ELj16ENS_18Kernel_traits_baseILj5120EfS2_S2_S2_fjLj128EEEEELb1ELb0ELb1ELb1EEEvNS_9FwdParamsE --------------------------
	.section	.text._ZN10layer_norm13ln_fwd_kernelINS_13Kernel_traitsIf13__nv_bfloat16S2_S2_fjLj5120ELj1ELj1ELj4ELj16ENS_18Kernel_traits_baseILj5120EfS2_S2_S2_fjLj128EEEEELb1ELb0ELb1ELb1EEEvNS_9FwdParamsE,"ax",@progbits
	.sectioninfo	@"SHI_REGISTERS=167"
	.align	128
        .global         _ZN10layer_norm13ln_fwd_kernelINS_13Kernel_traitsIf13__nv_bfloat16S2_S2_fjLj5120ELj1ELj1ELj4ELj16ENS_18Kernel_traits_baseILj5120EfS2_S2_S2_fjLj128EEEEELb1ELb0ELb1ELb1EEEvNS_9FwdParamsE
        .type           _ZN10layer_norm13ln_fwd_kernelINS_13Kernel_traitsIf13__nv_bfloat16S2_S2_fjLj5120ELj1ELj1ELj4ELj16ENS_18Kernel_traits_baseILj5120EfS2_S2_S2_fjLj128EEEEELb1ELb0ELb1ELb1EEEvNS_9FwdParamsE,@function
        .size           _ZN10layer_norm13ln_fwd_kernelINS_13Kernel_traitsIf13__nv_bfloat16S2_S2_fjLj5120ELj1ELj1ELj4ELj16ENS_18Kernel_traits_baseILj5120EfS2_S2_S2_fjLj128EEEEELb1ELb0ELb1ELb1EEEvNS_9FwdParamsE,(.L_x_36083 - _ZN10layer_norm13ln_fwd_kernelINS_13Kernel_traitsIf13__nv_bfloat16S2_S2_fjLj5120ELj1ELj1ELj4ELj16ENS_18Kernel_traits_baseILj5120EfS2_S2_S2_fjLj128EEEEELb1ELb0ELb1ELb1EEEvNS_9FwdParamsE)
        .other          _ZN10layer_norm13ln_fwd_kernelINS_13Kernel_traitsIf13__nv_bfloat16S2_S2_fjLj5120ELj1ELj1ELj4ELj16ENS_18Kernel_traits_baseILj5120EfS2_S2_S2_fjLj128EEEEELb1ELb0ELb1ELb1EEEvNS_9FwdParamsE,@"STO_CUDA_ENTRY STV_DEFAULT"
_ZN10layer_norm13ln_fwd_kernelINS_13Kernel_traitsIf13__nv_bfloat16S2_S2_fjLj5120ELj1ELj1ELj4ELj16ENS_18Kernel_traits_baseILj5120EfS2_S2_S2_fjLj128EEEEELb1ELb0ELb1ELb1EEEvNS_9FwdParamsE:
.text._ZN10layer_norm13ln_fwd_kernelINS_13Kernel_traitsIf13__nv_bfloat16S2_S2_fjLj5120ELj1ELj1ELj4ELj16ENS_18Kernel_traits_baseILj5120EfS2_S2_S2_fjLj128EEEEELb1ELb0ELb1ELb1EEEvNS_9FwdParamsE:
        /* <DEDUP_REMOVED lines=52> */
[----:B------:R-:W-:Y:S02]  /*0340*/  UIADD3 UR10, UR5, -0x4498517b, URZ ;  /* 0xbb67ae85050a7890 */ /* 0x000fe4000fffe03f */
[----:B------:R-:W-:Y:S02]  /*0350*/  UIADD3 UR12, UR5, 0x76cf5d0a, URZ ;  /* 0x76cf5d0a050c7890 */ /* 0x000fe4000fffe03f */
[----:B------:R-:W-:Y:S01]  /*0360*/  IMAD.WIDE.U32 R8, R8, -0x326172a9, RZ ;  /* 0xcd9e8d5708087825 */ /* 0x000fe200078e00ff */
[----:B------:R-:W-:Y:S01]  /*0370*/  UIADD3 UR14, UR5, 0x32370b8f, URZ ;  /* 0x32370b8f050e7890 */ /* 0x000fe2000fffe03f */
[----:B------:R-:W-:Y:S01]  /*0380*/  LOP3.LUT R7, R3, UR10, R4, 0x96, !PT ;  /* 0x0000000a03077c12 */ /* 0x000fe2000f8e9604 */
[----:B------:R-:W-:-:S02]  /*0390*/  UIADD3 UR15, UR4, 0x78dde6e4, URZ ;  /* 0x78dde6e4040f7890 */ /* 0x000fc4000fffe03f */
[----:B------:R-:W-:Y:S01]  /*03a0*/  LOP3.LUT R4, R9, UR9, R6, 0x96, !PT ;  /* 0x0000000909047c12 */ /* 0x000fe2000f8e9606 */
[----:B------:R-:W-:Y:S01]  /*03b0*/  UIADD3 UR16, UR5, -0x126145ec, URZ ;  /* 0xed9eba1405107890 */ /* 0x000fe2000fffe03f */
[----:B------:R-:W-:Y:S01]  /*03c0*/  IMAD.WIDE.U32 R6, R7, -0x326172a9, RZ ;  /* 0xcd9e8d5707067825 */ /* 0x000fe200078e00ff */
[----:B------:R-:W-:Y:S02]  /*03d0*/  UIADD3 UR18, UR5, -0x56f99767, URZ ;  /* 0xa906689905127890 */ /* 0x000fe4000fffe03f */
[----:B------:R-:W-:Y:S01]  /*03e0*/  UIADD3 UR17, UR4, 0x1715609d, URZ ;  /* 0x1715609d04117890 */ /* 0x000fe2000fffe03f */
[----:B------:R-:W-:Y:S01]  /*03f0*/  IMAD.WIDE.U32 R4, R4, -0x2daee0ad, RZ ;  /* 0xd2511f5304047825 */ /* 0x000fe200078e00ff */
[----:B------:R-:W-:Y:S01]  /*0400*/  LOP3.LUT R3, R7, UR11, R8, 0x96, !PT ;  /* 0x0000000b07037c12 */ /* 0x000fe2000f8e9608 */
[----:B------:R-:W-:Y:S02]  /*0410*/  UIADD3 UR19, UR4, -0x4ab325aa, URZ ;  /* 0xb54cda5604137890 */ /* 0x000fe4000fffe03f */
[----:B------:R-:W-:Y:S01]  /*0420*/  UIADD3 UR20, UR5, 0x646e171e, URZ ;  /* 0x646e171e05147890 */ /* 0x000fe2000fffe03f */
[----:B------:R-:W-:Y:S01]  /*0430*/  LOP3.LUT R8, R5, UR12, R2, 0x96, !PT ;  /* 0x0000000c05087c12 */ /* 0x000fe2000f8e9602 */
[----:B------:R-:W-:Y:S01]  /*0440*/  IMAD.WIDE.U32 R2, R3, -0x2daee0ad, RZ ;  /* 0xd2511f5303027825 */ /* 0x000fe200078e00ff */
[----:B------:R-:W-:-:S02]  /*0450*/  UIADD3 UR21, UR4, 0x5384540f, URZ ;  /* 0x5384540f04157890 */ /* 0x000fc4000fffe03f */
[----:B------:R-:W-:Y:S01]  /*0460*/  UIADD3 UR22, UR5, 0x1fd5c5a3, URZ ;  /* 0x1fd5c5a305167890 */ /* 0x000fe2000fffe03f */
[----:B------:R-:W-:Y:S01]  /*0470*/  IMAD.WIDE.U32 R8, R8, -0x326172a9, RZ ;  /* 0xcd9e8d5708087825 */ /* 0x000fe200078e00ff */
[----:B------:R-:W-:Y:S01]  /*0480*/  LOP3.LUT R7, R3, UR14, R4, 0x96, !PT ;  /* 0x0000000e03077c12 */ /* 0x000fe2000f8e9604 */
[----:B------:R-:W-:Y:S02]  /*0490*/  UIADD3 UR24, UR5, -0x24c28bd8, URZ ;  /* 0xdb3d742805187890 */ /* 0x000fe4000fffe03f */
        /* <DEDUP_REMOVED lines=18> */
[----:B------:R-:W-:-:S04]  /*05c0*/  IMAD.HI.U32 R5, R7, -0x326172a9, RZ ;  /* 0xcd9e8d5707057827 */ /* 0x000fc800078e00ff */
[----:B------:R-:W-:Y:S01]  /*05d0*/  IMAD.HI.U32 R3, R6, -0x2daee0ad, RZ ;  /* 0xd2511f5306037827 */ /* 0x000fe200078e00ff */
[----:B------:R-:W-:-:S04]  /*05e0*/  LOP3.LUT R14, R5, UR23, R8, 0x96, !PT ;  /* 0x00000017050e7c12 */ /* 0x000fc8000f8e9608 */
[----:B------:R-:W-:Y:S01]  /*05f0*/  LOP3.LUT R15, R3, UR24, R2, 0x96, !PT ;  /* 0x00000018030f7c12 */ /* 0x000fe2000f8e9602 */
[----:B------:R-:W-:-:S05]  /*0600*/  IMAD.SHL.U32 R2, R0, 0x20, RZ ;  /* 0x0000002000027824 */ /* 0x000fca00078e00ff */
[----:B------:R-:W-:Y:S02]  /*0610*/  LOP3.LUT R8, R2, 0xfe0, RZ, 0xc0, !PT ;  /* 0x00000fe002087812 */ /* 0x000fe400078ec0ff */
[----:B------:R-:W-:Y:S02]  /*0620*/  LEA.HI R2, R0, R11, RZ, 0x19 ;  /* 0x0000000b00027211 */ /* 0x000fe400078fc8ff */
[C---:B------:R-:W-:Y:S02]  /*0630*/  IADD3 R4, P1, R8.reuse, c[0x0][0x218], RZ ;  /* 0x0000860008047a10 */ /* 0x040fe40007f3e0ff */
[----:B------:R-:W-:-:S03]  /*0640*/  IADD3 R8, P2, R8, c[0x0][0x1b0], RZ ;  /* 0x00006c0008087a10 */ /* 0x000fc60007f5e0ff */
[----:B------:R-:W-:Y:S01]  /*0650*/  IMAD.X R5, RZ, RZ, c[0x0][0x21c], P1 ;  /* 0x00008700ff057624 */ /* 0x000fe200008e06ff */
[----:B------:R-:W-:Y:S01]  /*0660*/  ISETP.GE.AND P1, PT, R2, c[0x0][0x164], PT ;  /* 0x0000590002007a0c */ /* 0x000fe20003f26270 */
[----:B------:R-:W-:-:S03]  /*0670*/  IMAD.X R9, RZ, RZ, c[0x0][0x1b4], P2 ;  /* 0x00006d00ff097624 */ /* 0x000fc600010e06ff */
[----:B------:R0:W5:Y:S04]  /*0680*/  @P0 LDG.E.128 R16, [R4.64] ;  /* 0x0000000604100981 */ /* 0x000168000c1e1d00 */
        /* <DEDUP_REMOVED lines=11> */
[----:B0-----:R-:W-:Y:S01]  /*0740*/  IMAD R5, R6, -0x2daee0ad, RZ ;  /* 0xd2511f5306057824 */ /* 0x001fe200078e02ff */
[----:B------:R-:W-:Y:S01]  /*0750*/  UIADD3 UR26, UR5, -0x695add53, URZ ;  /* 0x96a522ad051a7890 */ /* 0x000fe2000fffe03f */
[----:B------:R-:W-:Y:S01]  /*0760*/  IMAD R4, R7, -0x326172a9, RZ ;  /* 0xcd9e8d5707047824 */ /* 0x000fe200078e02ff */
[----:B------:R0:W5:Y:S01]  /*0770*/  LDG.E.128 R56, [R8.64] ;  /* 0x0000000608387981 */ /* 0x000162000c1e1d00 */
[----:B------:R-:W-:-:S03]  /*0780*/  IMAD.HI.U32 R3, R15, -0x326172a9, RZ ;  /* 0xcd9e8d570f037827 */ /* 0x000fc600078e00ff */
[----:B------:R0:W5:Y:S01]  /*0790*/  LDG.E.128 R60, [R8.64+0x10] ;  /* 0x00001006083c7981 */ /* 0x000162000c1e1d00 */
[----:B------:R-:W-:Y:S01]  /*07a0*/  IMAD.WIDE.U32 R6, R14, -0x2daee0ad, RZ ;  /* 0xd2511f530e067825 */ /* 0x000fe200078e00ff */
[----:B------:R-:W-:Y:S01]  /*07b0*/  LOP3.LUT R3, R3, UR25, R4, 0x96, !PT ;  /* 0x0000001903037c12 */ /* 0x000fe2000f8e9604 */
[----:B------:R-:W-:Y:S01]  /*07c0*/  HFMA2.MMA R11, -RZ, RZ, 0, 5.9604644775390625e-08 ;  /* 0x00000001ff0b7435 */ /* 0x000fe200000001ff */
[----:B------:R0:W5:Y:S02]  /*07d0*/  LDG.E.128 R64, [R8.64+0x1000] ;  /* 0x0010000608407981 */ /* 0x000164000c1e1d00 */
[----:B------:R-:W-:Y:S02]  /*07e0*/  LOP3.LUT R4, R7, UR26, R5, 0x96, !PT ;  /* 0x0000001a07047c12 */ /* 0x000fe4000f8e9605 */
[----:B------:R-:W-:Y:S01]  /*07f0*/  MOV R5, R6 ;  /* 0x0000000600057202 */ /* 0x000fe20000000f00 */
[----:B------:R0:W5:Y:S01]  /*0800*/  LDG.E.128 R68, [R8.64+0x1010] ;  /* 0x0010100608447981 */ /* 0x000162000c1e1d00 */
[----:B------:R-:W-:Y:S01]  /*0810*/  IMAD.MOV.U32 R6, RZ, RZ, R10 ;  /* 0x000000ffff067224 */ /* 0x000fe200078e000a */
[----:B------:R-:W-:Y:S01]  /*0820*/  LOP3.LUT R128, R128, 0x3, RZ, 0xc0, !PT ;  /* 0x0000000380807812 */ /* 0x000fe200078ec0ff */
[----:B------:R-:W-:Y:S01]  /*0830*/  IMAD.MOV.U32 R7, RZ, RZ, R12 ;  /* 0x000000ffff077224 */ /* 0x000fe200078e000c */
[----:B------:R0:W5:Y:S01]  /*0840*/  LDG.E.128 R72, [R8.64+0x2000] ;  /* 0x0020000608487981 */ /* 0x000162000c1e1d00 */
[----:B------:R-:W-:-:S03]  /*0850*/  IMAD.MOV.U32 R10, RZ, RZ, RZ ;  /* 0x000000ffff0a7224 */ /* 0x000fc600078e00ff */
[----:B------:R0:W5:Y:S04]  /*0860*/  LDG.E.128 R76, [R8.64+0x2010] ;  /* 0x00201006084c7981 */ /* 0x000168000c1e1d00 */
[----:B------:R0:W5:Y:S04]  /*0870*/  LDG.E.128 R80, [R8.64+0x3000] ;  /* 0x0030000608507981 */ /* 0x000168000c1e1d00 */
[----:B------:R0:W5:Y:S04]  /*0880*/  LDG.E.128 R84, [R8.64+0x3010] ;  /* 0x0030100608547981 */ /* 0x000168000c1e1d00 */
[----:B------:R0:W5:Y:S04]  /*0890*/  LDG.E.128 R88, [R8.64+0x4000] ;  /* 0x0040000608587981 */ /* 0x000168000c1e1d00 */
[----:B------:R0:W5:Y:S01]  /*08a0*/  LDG.E.128 R92, [R8.64+0x4010] ;  /* 0x00401006085c7981 */ /* 0x000162000c1e1d00 */
[----:B------:R-:W-:Y:S01]  /*08b0*/  ULDC.U8 UR8, c[0x0][0x1f0] ;  /* 0x00007c0000087ab9 */ /* 0x000fe20000000000 */
[----:B0-----:R-:W-:-:S02]  /*08c0*/  IMAD.MOV.U32 R8, RZ, RZ, R13 ;  /* 0x000000ffff087224 */ /* 0x001fc400078e000d */
[----:B------:R-:W-:Y:S02]  /*08d0*/  IMAD R9, R15, -0x326172a9, RZ ;  /* 0xcd9e8d570f097824 */ /* 0x000fe400078e02ff */
.L_x_10036:
[----:B------:R-:W-:-:S04]  /*08e0*/  IMAD.MOV.U32 R111, RZ, RZ, 0x4 ;  /* 0x00000004ff6f7424 */ /* 0x000fc800078e00ff */
[----:B------:R-:W-:-:S05]  /*08f0*/  IMAD.WIDE R104, R2, R111, c[0x0][0x1d0] ;  /* 0x0000740002687625 */ /* 0x000fca00078e026f */
[----:B------:R0:W2:Y:S01]  /*0900*/  LDG.E R110, [R104.64] ;  /* 0x00000006686e7981 */ /* 0x0000a2000c1e1900 */
[----:B------:R-:W-:Y:S01]  /*0910*/  ISETP.NE.U32.AND P0, PT, RZ, c[0x0][0x180], PT ;  /* 0x00006000ff007a0c */ /* 0x000fe20003f05070 */
[----:B------:R-:W-:Y:S02]  /*0920*/  IMAD R106, R2, c[0x0][0x168], RZ ;  /* 0x00005a00026a7a24 */ /* 0x000fe400078e02ff */
[----:B------:R-:W-:Y:S01]  /*0930*/  IMAD.MOV.U32 R158, RZ, RZ, RZ ;  /* 0x000000ffff9e7224 */ /* 0x000fe200078e00ff */
[----:B------:R-:W-:Y:S02]  /*0940*/  ISETP.NE.AND.EX P0, PT, RZ, c[0x0][0x184], PT, P0 ;  /* 0x00006100ff007a0c */ /* 0x000fe40003f05300 */
[----:B0-----:R-:W-:-:S11]  /*0950*/  LOP3.LUT R104, R0, 0x7f, RZ, 0xc0, !PT ;  /* 0x0000007f00687812 */ /* 0x001fd600078ec0ff */
[----:B------:R-:W-:Y:S02]  /*0960*/  @P0 MOV R113, 0x10 ;  /* 0x0000001000710802 */ /* 0x000fe40000000f00 */
        /* <DEDUP_REMOVED lines=26> */
.L_x_9622:
        /* <DEDUP_REMOVED lines=12> */
.L_x_9625:
[----:B------:R-:W-:Y:S02]  /*0bd0*/  MOV R12, R9 ;  /* 0x00000009000c7202 */ /* 0x000fe40000000f00 */
.L_x_9626:
[----:B------:R-:W-:Y:S05]  /*0be0*/  BSYNC B1 ;  /* 0x0000000000017941 */ /* 0x000fea0003800000 */
.L_x_9624:
        /* <DEDUP_REMOVED lines=16> */
.L_x_9630:
[----:B------:R-:W-:Y:S05]  /*0cf0*/  BSYNC B2 ;  /* 0x0000000000027941 */ /* 0x000fea0003800000 */
.L_x_9629:
        /* <DEDUP_REMOVED lines=44> */
.L_x_9628:
[----:B------:R-:W-:Y:S05]  /*0fc0*/  BSYNC B1 ;  /* 0x0000000000017941 */ /* 0x000fea0003800000 */
.L_x_9627:
        /* <DEDUP_REMOVED lines=10> */
[--C-:B------:R-:W-:Y:S01]  /*1070*/  @P0 FADD.FTZ R115, R115, R12.reuse ;  /* 0x0000000c73730221 */ /* 0x100fe20000010000 */
[----:B------:R-:W-:Y:S02]  /*1080*/  PRMT R12, R105, 0x7610, R12 ;  /* 0x00007610690c7816 */ /* 0x000fe4000000000c */
.L_x_9623:
[----:B------:R-:W-:Y:S05]  /*1090*/  BSYNC B0 ;  /* 0x0000000000007941 */ /* 0x000fea0003800000 */
.L_x_9621:
        /* <DEDUP_REMOVED lines=8> */
.L_x_9632:
        /* <DEDUP_REMOVED lines=12> */
.L_x_9635:
[----:B------:R-:W-:Y:S02]  /*11e0*/  IMAD.MOV.U32 R13, RZ, RZ, R9 ;  /* 0x000000ffff0d7224 */ /* 0x000fe400078e0009 */
.L_x_9636:
[----:B------:R-:W-:Y:S05]  /*11f0*/  BSYNC B1 ;  /* 0x0000000000017941 */ /* 0x000fea0003800000 */
.L_x_9634:
        /* <DEDUP_REMOVED lines=16> */
.L_x_9640:
[----:B------:R-:W-:Y:S05]  /*1300*/  BSYNC B2 ;  /* 0x0000000000027941 */ /* 0x000fea0003800000 */
.L_x_9639:
        /* <DEDUP_REMOVED lines=44> */
.L_x_9638:
[----:B------:R-:W-:Y:S05]  /*15d0*/  BSYNC B1 ;  /* 0x0000000000017941 */ /* 0x000fea0003800000 */
.L_x_9637:
        /* <DEDUP_REMOVED lines=12> */
.L_x_9633:
[----:B------:R-:W-:Y:S05]  /*16a0*/  BSYNC B0 ;  /* 0x0000000000007941 */ /* 0x000fea0003800000 */
.L_x_9631:
        /* <DEDUP_REMOVED lines=8> */
.L_x_9642:
        /* <DEDUP_REMOVED lines=12> */
.L_x_9645:
[----:B------:R-:W-:Y:S02]  /*17f0*/  MOV R14, R9 ;  /* 0x00000009000e7202 */ /* 0x000fe40000000f00 */
.L_x_9646:
[----:B------:R-:W-:Y:S05]  /*1800*/  BSYNC B1 ;  /* 0x0000000000017941 */ /* 0x000fea0003800000 */
.L_x_9644:
        /* <DEDUP_REMOVED lines=16> */
.L_x_9650:
[----:B------:R-:W-:Y:S05]  /*1910*/  BSYNC B2 ;  /* 0x0000000000027941 */ /* 0x000fea0003800000 */
.L_x_9649:
        /* <DEDUP_REMOVED lines=44> */
.L_x_9648:
[----:B------:R-:W-:Y:S05]  /*1be0*/  BSYNC B1 ;  /* 0x0000000000017941 */ /* 0x000fea0003800000 */
.L_x_9647:
        /* <DEDUP_REMOVED lines=12> */
.L_x_9643:
[----:B------:R-:W-:Y:S05]  /*1cb0*/  BSYNC B0 ;  /* 0x0000000000007941 */ /* 0x000fea0003800000 */
.L_x_9641:
        /* <DEDUP_REMOVED lines=8> */
.L_x_9652:
        /* <DEDUP_REMOVED lines=12> */
.L_x_9655:
[----:B------:R-:W-:Y:S02]  /*1e00*/  IMAD.MOV.U32 R15, RZ, RZ, R9 ;  /* 0x000000ffff0f7224 */ /* 0x000fe400078e0009 */
.L_x_9656:
[----:B------:R-:W-:Y:S05]  /*1e10*/  BSYNC B1 ;  /* 0x0000000000017941 */ /* 0x000fea0003800000 */
.L_x_9654:
        /* <DEDUP_REMOVED lines=16> */
.L_x_9660:
[----:B------:R-:W-:Y:S05]  /*1f20*/  BSYNC B2 ;  /* 0x0000000000027941 */ /* 0x000fea0003800000 */
.L_x_9659:
        /* <DEDUP_REMOVED lines=44> */
.L_x_9658:
[----:B------:R-:W-:Y:S05]  /*21f0*/  BSYNC B1 ;  /* 0x0000000000017941 */ /* 0x000fea0003800000 */
.L_x_9657:
        /* <DEDUP_REMOVED lines=12> */
.L_x_9653:
[----:B------:R-:W-:Y:S05]  /*22c0*/  BSYNC B0 ;  /* 0x0000000000007941 */ /* 0x000fea0003800000 */
.L_x_9651:
        /* <DEDUP_REMOVED lines=8> */
.L_x_9662:
        /* <DEDUP_REMOVED lines=12> */
.L_x_9665:
[----:B------:R-:W-:Y:S02]  /*2410*/  MOV R104, R9 ;  /* 0x0000000900687202 */ /* 0x000fe40000000f00 */
.L_x_9666:
[----:B------:R-:W-:Y:S05]  /*2420*/  BSYNC B1 ;  /* 0x0000000000017941 */ /* 0x000fea0003800000 */
.L_x_9664:
        /* <DEDUP_REMOVED lines=16> */
.L_x_9670:
[----:B------:R-:W-:Y:S05]  /*2530*/  BSYNC B2 ;  /* 0x0000000000027941 */ /* 0x000fea0003800000 */
.L_x_9669:
        /* <DEDUP_REMOVED lines=44> */
.L_x_9668:
[----:B------:R-:W-:Y:S05]  /*2800*/  BSYNC B1 ;  /* 0x0000000000017941 */ /* 0x000fea0003800000 */
.L_x_9667:
        /* <DEDUP_REMOVED lines=11> */
.L_x_9663:
[----:B------:R-:W-:Y:S05]  /*28c0*/  BSYNC B0 ;  /* 0x0000000000007941 */ /* 0x000fea0003800000 */
.L_x_9661:
        /* <DEDUP_REMOVED lines=8> */
.L_x_9672:
        /* <DEDUP_REMOVED lines=12> */
.L_x_9675:
[----:B------:R-:W-:Y:S02]  /*2a10*/  IMAD.MOV.U32 R104, RZ, RZ, R9 ;  /* 0x000000ffff687224 */ /* 0x000fe400078e0009 */
.L_x_9676:
[----:B------:R-:W-:Y:S05]  /*2a20*/  BSYNC B1 ;  /* 0x0000000000017941 */ /* 0x000fea0003800000 */
.L_x_9674:
        /* <DEDUP_REMOVED lines=16> */
.L_x_9680:
[----:B------:R-:W-:Y:S05]  /*2b30*/  BSYNC B2 ;  /* 0x0000000000027941 */ /* 0x000fea0003800000 */
.L_x_9679:
        /* <DEDUP_REMOVED lines=11> */
[----:B------:R-:W-:Y:S01]  /*2bf0*/  IMAD.WIDE.U32 R118, R105, -0x326172a9, RZ ;  /* 0xcd9e8d5769767825 */ /* 0x000fe200078e00ff */
[----:B------:R-:W-:-:S04]  /*2c00*/  HFMA2.MMA R105, -RZ, RZ, 0, 0 ;  /* 0x00000000ff697435 */ /* 0x000fc800000001ff */
        /* <DEDUP_REMOVED lines=31> */
.L_x_9678:
[----:B------:R-:W-:Y:S05]  /*2e00*/  BSYNC B1 ;  /* 0x0000000000017941 */ /* 0x000fea0003800000 */
.L_x_9677:
        /* <DEDUP_REMOVED lines=11> */
.L_x_9673:
[----:B------:R-:W-:Y:S05]  /*2ec0*/  BSYNC B0 ;  /* 0x0000000000007941 */ /* 0x000fea0003800000 */
.L_x_9671:
        /* <DEDUP_REMOVED lines=8> */
.L_x_9682:
        /* <DEDUP_REMOVED lines=12> */
.L_x_9685:
[----:B------:R-:W-:Y:S02]  /*3010*/  MOV R104, R9 ;  /* 0x0000000900687202 */ /* 0x000fe40000000f00 */
.L_x_9686:
[----:B------:R-:W-:Y:S05]  /*3020*/  BSYNC B1 ;  /* 0x0000000000017941 */ /* 0x000fea0003800000 */
.L_x_9684:
        /* <DEDUP_REMOVED lines=16> */
.L_x_9690:
[----:B------:R-:W-:Y:S05]  /*3130*/  BSYNC B2 ;  /* 0x0000000000027941 */ /* 0x000fea0003800000 */
.L_x_9689:
        /* <DEDUP_REMOVED lines=44> */
.L_x_9688:
[----:B------:R-:W-:Y:S05]  /*3400*/  BSYNC B1 ;  /* 0x0000000000017941 */ /* 0x000fea0003800000 */
.L_x_9687:
        /* <DEDUP_REMOVED lines=11> */
.L_x_9683:
[----:B------:R-:W-:Y:S05]  /*34c0*/  BSYNC B0 ;  /* 0x0000000000007941 */ /* 0x000fea0003800000 */
.L_x_9681:
        /* <DEDUP_REMOVED lines=8> */
.L_x_9692:
        /* <DEDUP_REMOVED lines=12> */
.L_x_9695:
[----:B------:R-:W-:Y:S02]  /*3610*/  IMAD.MOV.U32 R104, RZ, RZ, R9 ;  /* 0x000000ffff687224 */ /* 0x000fe400078e0009 */
.L_x_9696:
[----:B------:R-:W-:Y:S05]  /*3620*/  BSYNC B1 ;  /* 0x0000000000017941 */ /* 0x000fea0003800000 */
.L_x_9694:
        /* <DEDUP_REMOVED lines=16> */
.L_x_9700:
[----:B------:R-:W-:Y:S05]  /*3730*/  BSYNC B2 ;  /* 0x0000000000027941 */ /* 0x000fea0003800000 */
.L_x_9699:
        /* <DEDUP_REMOVED lines=44> */
.L_x_9698:
[----:B------:R-:W-:Y:S05]  /*3a00*/  BSYNC B1 ;  /* 0x0000000000017941 */ /* 0x000fea0003800000 */
.L_x_9697:
        /* <DEDUP_REMOVED lines=11> */
.L_x_9693:
[----:B------:R-:W-:Y:S05]  /*3ac0*/  BSYNC B0 ;  /* 0x0000000000007941 */ /* 0x000fea0003800000 */
.L_x_9691:
        /* <DEDUP_REMOVED lines=23> */
[----:B------:R-:W-:Y:S01]  /*3c40*/  IMAD.WIDE.U32 R104, R104, 0x10000, RZ ;  /* 0x0001000068687825 */ /* 0x000fe200078e00ff */
[----:B------:R-:W-:Y:S02]  /*3c50*/  MOV R135, 0x8 ;  /* 0x0000000800877802 */ /* 0x000fe40000000f00 */
        /* <DEDUP_REMOVED lines=8> */
.L_x_9702:
[----:B------:R-:W-:Y:S05]  /*3ce0*/  BSYNC B0 ;  /* 0x0000000000007941 */ /* 0x000fea0003800000 */
.L_x_9701:
        /* <DEDUP_REMOVED lines=10> */
.L_x_9704:
        /* <DEDUP_REMOVED lines=12> */
.L_x_9707:
[----:B------:R-:W-:Y:S02]  /*3e50*/  IMAD.MOV.U32 R12, RZ, RZ, R9 ;  /* 0x000000ffff0c7224 */ /* 0x000fe400078e0009 */
.L_x_9708:
[----:B------:R-:W-:Y:S05]  /*3e60*/  BSYNC B1 ;  /* 0x0000000000017941 */ /* 0x000fea0003800000 */
.L_x_9706:
        /* <DEDUP_REMOVED lines=16> */
.L_x_9712:
[----:B------:R-:W-:Y:S05]  /*3f70*/  BSYNC B2 ;  /* 0x0000000000027941 */ /* 0x000fea0003800000 */
.L_x_9711:
        /* <DEDUP_REMOVED lines=8> */
[----:B-1----:R-:W-:Y:S01]  /*4000*/  LOP3.LUT R118, R107, UR10, R105, 0x96, !PT ;  /* 0x0000000a6b767c12 */ /* 0x002fe2000f8e9669 */
        /* <DEDUP_REMOVED lines=35> */
.L_x_9710:
[----:B------:R-:W-:Y:S05]  /*4240*/  BSYNC B1 ;  /* 0x0000000000017941 */ /* 0x000fea0003800000 */
.L_x_9709:
        /* <DEDUP_REMOVED lines=12> */
.L_x_9705:
[----:B------:R-:W-:Y:S05]  /*4310*/  BSYNC B0 ;  /* 0x0000000000007941 */ /* 0x000fea0003800000 */
.L_x_9703:
        /* <DEDUP_REMOVED lines=8> */
.L_x_9714:
        /* <DEDUP_REMOVED lines=12> */
.L_x_9717:
[----:B------:R-:W-:Y:S02]  /*4460*/  IMAD.MOV.U32 R13, RZ, RZ, R9 ;  /* 0x000000ffff0d7224 */ /* 0x000fe400078e0009 */
.L_x_9718:
[----:B------:R-:W-:Y:S05]  /*4470*/  BSYNC B1 ;  /* 0x0000000000017941 */ /* 0x000fea0003800000 */
.L_x_9716:
        /* <DEDUP_REMOVED lines=16> */
.L_x_9722:
[----:B------:R-:W-:Y:S05]  /*4580*/  BSYNC B2 ;  /* 0x0000000000027941 */ /* 0x000fea0003800000 */
.L_x_9721:
        /* <DEDUP_REMOVED lines=44> */
.L_x_9720:
[----:B------:R-:W-:Y:S05]  /*4850*/  BSYNC B1 ;  /* 0x0000000000017941 */ /* 0x000fea0003800000 */
.L_x_9719:
        /* <DEDUP_REMOVED lines=12> */
.L_x_9715:
[----:B------:R-:W-:Y:S05]  /*4920*/  BSYNC B0 ;  /* 0x0000000000007941 */ /* 0x000fea0003800000 */
.L_x_9713:
        /* <DEDUP_REMOVED lines=8> */
.L_x_9724:
        /* <DEDUP_REMOVED lines=12> */
.L_x_9727:
[----:B------:R-:W-:Y:S02]  /*4a70*/  IMAD.MOV.U32 R14, RZ, RZ, R9 ;  /* 0x000000ffff0e7224 */ /* 0x000fe400078e0009 */
.L_x_9728:
[----:B------:R-:W-:Y:S05]  /*4a80*/  BSYNC B1 ;  /* 0x0000000000017941 */ /* 0x000fea0003800000 */
.L_x_9726:
        /* <DEDUP_REMOVED lines=16> */
.L_x_9732:
[----:B------:R-:W-:Y:S05]  /*4b90*/  BSYNC B2 ;  /* 0x0000000000027941 */ /* 0x000fea0003800000 */
.L_x_9731:
        /* <DEDUP_REMOVED lines=44> */
.L_x_9730:
[----:B------:R-:W-:Y:S05]  /*4e60*/  BSYNC B1 ;  /* 0x0000000000017941 */ /* 0x000fea0003800000 */
.L_x_9729:
        /* <DEDUP_REMOVED lines=10> */
[----:B------:R-:W-:Y:S01]  /*4f10*/  @P0 FADD.FTZ R123, R14, R123 ;  /* 0x0000007b0e7b0221 */ /* 0x000fe20000010000 */
[----:B------:R-:W-:Y:S02]  /*4f20*/  PRMT R14, R105, 0x7610, R14 ;  /* 0x00007610690e7816 */ /* 0x000fe4000000000e */
.L_x_9725:
[----:B------:R-:W-:Y:S05]  /*4f30*/  BSYNC B0 ;  /* 0x0000000000007941 */ /* 0x000fea0003800000 */
.L_x_9723:
        /* <DEDUP_REMOVED lines=8> */
.L_x_9734:
        /* <DEDUP_REMOVED lines=12> */
.L_x_9737:
[----:B------:R-:W-:Y:S02]  /*5080*/  IMAD.MOV.U32 R15, RZ, RZ, R9 ;  /* 0x000000ffff0f7224 */ /* 0x000fe400078e0009 */
.L_x_9738:
[----:B------:R-:W-:Y:S05]  /*5090*/  BSYNC B1 ;  /* 0x0000000000017941 */ /* 0x000fea0003800000 */
.L_x_9736:
        /* <DEDUP_REMOVED lines=16> */
.L_x_9742:
[----:B------:R-:W-:Y:S05]  /*51a0*/  BSYNC B2 ;  /* 0x0000000000027941 */ /* 0x000fea0003800000 */
.L_x_9741:
        /* <DEDUP_REMOVED lines=44> */
.L_x_9740:
[----:B------:R-:W-:Y:S05]  /*5470*/  BSYNC B1 ;  /* 0x0000000000017941 */ /* 0x000fea0003800000 */
.L_x_9739:
        /* <DEDUP_REMOVED lines=12> */
.L_x_9735:
[----:B------:R-:W-:Y:S05]  /*5540*/  BSYNC B0 ;  /* 0x0000000000007941 */ /* 0x000fea0003800000 */
.L_x_9733:
        /* <DEDUP_REMOVED lines=8> */
.L_x_9744:
        /* <DEDUP_REMOVED lines=12> */
.L_x_9747:
[----:B------:R-:W-:Y:S02]  /*5690*/  IMAD.MOV.U32 R124, RZ, RZ, R9 ;  /* 0x000000ffff7c7224 */ /* 0x000fe400078e0009 */
.L_x_9748:
[----:B------:R-:W-:Y:S05]  /*56a0*/  BSYNC B1 ;  /* 0x0000000000017941 */ /* 0x000fea0003800000 */
.L_x_9746:
        /* <DEDUP_REMOVED lines=16> */
.L_x_9752:
[----:B------:R-:W-:Y:S05]  /*57b0*/  BSYNC B2 ;  /* 0x0000000000027941 */ /* 0x000fea0003800000 */
.L_x_9751:
[----:B------:R-:W-:Y:S01]  /*57c0*/  IMAD.HI.U32 R3, R6, -0x326172a9, RZ ;  /* 0xcd9e8d5706037827 */ /* 0x000fe200078e00ff */
[----:B------:R-:W-:-:S03]  /*57d0*/  LOP3.LUT R5, R5, UR5, R10, 0x96, !PT ;  /* 0x0000000505057c12 */ /* 0x000fc6000f8e960a */
[----:B------:R-:W-:Y:S01]  /*57e0*/  IMAD R9, R6, -0x326172a9, RZ ;  /* 0xcd9e8d5706097824 */ /* 0x000fe200078e02ff */
[----:B------:R-:W-:Y:S01]  /*57f0*/  LOP3.LUT R3, R3, UR4, R8, 0x96, !PT ;  /* 0x0000000403037c12 */ /* 0x000fe2000f8e9608 */
[----:B------:R-:W-:-:S04]  /*5800*/  IMAD.WIDE.U32 R106, R5, -0x326172a9, RZ ;  /* 0xcd9e8d57056a7825 */ /* 0x000fc800078e00ff */
[----:B------:R-:W-:Y:S01]  /*5810*/  IMAD R5, R7, -0x2daee0ad, RZ ;  /* 0xd2511f5307057824 */ /* 0x000fe200078e02ff */
[----:B------:R-:W-:Y:S01]  /*5820*/  LOP3.LUT R4, R107, UR9, R9, 0x96, !PT ;  /* 0x000000096b047c12 */ /* 0x000fe2000f8e9609 */
[----:B-1----:R-:W-:-:S05]  /*5830*/  IMAD.WIDE.U32 R118, R3, -0x2daee0ad, RZ ;  /* 0xd2511f5303767825 */ /* 0x002fca00078e00ff */
        /* <DEDUP_REMOVED lines=36> */
.L_x_9750:
[----:B------:R-:W-:Y:S05]  /*5a80*/  BSYNC B1 ;  /* 0x0000000000017941 */ /* 0x000fea0003800000 */
.L_x_9749:
        /* <DEDUP_REMOVED lines=8> */
[----:B-1----:R-:W-:Y:S02]  /*5b10*/  FSEL R121, R107, RZ, !P3 ;  /* 0x000000ff6b797208 */ /* 0x002fe40005800000 */
[----:B------:R-:W-:-:S03]  /*5b20*/  SEL R105, RZ, 0x1, P3 ;  /* 0x00000001ff697807 */ /* 0x000fc60001800000 */
[----:B------:R-:W-:Y:S01]  /*5b30*/  @P0 FADD.FTZ R121, R106, R121 ;  /* 0x000000796a790221 */ /* 0x000fe20000010000 */
[----:B------:R-:W-:Y:S02]  /*5b40*/  PRMT R124, R105, 0x7610, R124 ;  /* 0x00007610697c7816 */ /* 0x000fe4000000007c */
.L_x_9745:
[----:B------:R-:W-:Y:S05]  /*5b50*/  BSYNC B0 ;  /* 0x0000000000007941 */ /* 0x000fea0003800000 */
.L_x_9743:
        /* <DEDUP_REMOVED lines=8> */
.L_x_9754:
        /* <DEDUP_REMOVED lines=12> */
.L_x_9757:
[----:B------:R-:W-:Y:S02]  /*5ca0*/  IMAD.MOV.U32 R125, RZ, RZ, R9 ;  /* 0x000000ffff7d7224 */ /* 0x000fe400078e0009 */
.L_x_9758:
[----:B------:R-:W-:Y:S05]  /*5cb0*/  BSYNC B1 ;  /* 0x0000000000017941 */ /* 0x000fea0003800000 */
.L_x_9756:
        /* <DEDUP_REMOVED lines=16> */
.L_x_9762:
[----:B------:R-:W-:Y:S05]  /*5dc0*/  BSYNC B2 ;  /* 0x0000000000027941 */ /* 0x000fea0003800000 */
.L_x_9761:
        /* <DEDUP_REMOVED lines=44> */
.L_x_9760:
[----:B------:R-:W-:Y:S05]  /*6090*/  BSYNC B1 ;  /* 0x0000000000017941 */ /* 0x000fea0003800000 */
.L_x_9759:
        /* <DEDUP_REMOVED lines=12> */
.L_x_9755:
[----:B------:R-:W-:Y:S05]  /*6160*/  BSYNC B0 ;  /* 0x0000000000007941 */ /* 0x000fea0003800000 */
.L_x_9753:
        /* <DEDUP_REMOVED lines=8> */
.L_x_9764:
        /* <DEDUP_REMOVED lines=12> */
.L_x_9767:
[----:B------:R-:W-:Y:S02]  /*62b0*/  IMAD.MOV.U32 R126, RZ, RZ, R9 ;  /* 0x000000ffff7e7224 */ /* 0x000fe400078e0009 */
.L_x_9768:
[----:B------:R-:W-:Y:S05]  /*62c0*/  BSYNC B1 ;  /* 0x0000000000017941 */ /* 0x000fea0003800000 */
.L_x_9766:
        /* <DEDUP_REMOVED lines=16> */
.L_x_9772:
[----:B------:R-:W-:Y:S05]  /*63d0*/  BSYNC B2 ;  /* 0x0000000000027941 */ /* 0x000fea0003800000 */
.L_x_9771:
        /* <DEDUP_REMOVED lines=44> */
.L_x_9770:
[----:B------:R-:W-:Y:S05]  /*66a0*/  BSYNC B1 ;  /* 0x0000000000017941 */ /* 0x000fea0003800000 */
.L_x_9769:
        /* <DEDUP_REMOVED lines=12> */
.L_x_9765:
[----:B------:R-:W-:Y:S05]  /*6770*/  BSYNC B0 ;  /* 0x0000000000007941 */ /* 0x000fea0003800000 */
.L_x_9763:
        /* <DEDUP_REMOVED lines=8> */
.L_x_9774:
        /* <DEDUP_REMOVED lines=12> */
.L_x_9777:
[----:B------:R-:W-:Y:S02]  /*68c0*/  IMAD.MOV.U32 R127, RZ, RZ, R9 ;  /* 0x000000ffff7f7224 */ /* 0x000fe400078e0009 */
.L_x_9778:
[----:B------:R-:W-:Y:S05]  /*68d0*/  BSYNC B1 ;  /* 0x0000000000017941 */ /* 0x000fea0003800000 */
.L_x_9776:
        /* <DEDUP_REMOVED lines=16> */
.L_x_9782:
[----:B------:R-:W-:Y:S05]  /*69e0*/  BSYNC B2 ;  /* 0x0000000000027941 */ /* 0x000fea0003800000 */
.L_x_9781:
        /* <DEDUP_REMOVED lines=44> */
.L_x_9780:
[----:B------:R-:W-:Y:S05]  /*6cb0*/  BSYNC B1 ;  /* 0x0000000000017941 */ /* 0x000fea0003800000 */
.L_x_9779:
        /* <DEDUP_REMOVED lines=12> */
.L_x_9775:
[----:B------:R-:W-:Y:S05]  /*6d80*/  BSYNC B0 ;  /* 0x0000000000007941 */ /* 0x000fea0003800000 */
.L_x_9773:
[----:B------:R-:W-:Y:S01]  /*6d90*/  IMAD.WIDE.U32 R136, R136, R139, c[0x0][0x188] ;  /* 0x0000620088887625 */ /* 0x000fe200078e008b */
[----:B------:R-:W-:Y:S01]  /*6da0*/  F2FP.BF16.PACK_AB R107, R118, R119 ;  /* 0x00000077766b723e */ /* 0x000fe200000010ff */
[----:B------:R-:W-:Y:S01]  /*6db0*/  BSSY B0, `(.L_x_9783) ;  /* 0x000001e000007945 */ /* 0x000fe20003800000 */
[----:B------:R-:W-:Y:S02]  /*6dc0*/  F2FP.BF16.PACK_AB R106, R120, R121 ;  /* 0x00000079786a723e */ /* 0x000fe400000010ff */
[----:B------:R-:W-:Y:S02]  /*6dd0*/  F2FP.BF16.PACK_AB R105, R122, R123 ;  /* 0x0000007b7a69723e */ /* 0x000fe400000010ff */
[----:B------:R-:W-:Y:S02]  /*6de0*/  F2FP.BF16.PACK_AB R104, R129, R130 ;  /* 0x000000828168723e */ /* 0x000fe400000010ff */
[----:B------:R-:W-:-:S02]  /*6df0*/  IADD3 R146, R158, 0x100, RZ ;  /* 0x000001009e927810 */ /* 0x000fc40007ffe0ff */
        /* <DEDUP_REMOVED lines=25> */
.L_x_9784:
[----:B------:R-:W-:Y:S05]  /*6f90*/  BSYNC B0 ;  /* 0x0000000000007941 */ /* 0x000fea0003800000 */
.L_x_9783:
        /* <DEDUP_REMOVED lines=10> */
.L_x_9786:
        /* <DEDUP_REMOVED lines=12> */
.L_x_9789:
[----:B------:R-:W-:Y:S02]  /*7100*/  IMAD.MOV.U32 R12, RZ, RZ, R9 ;  /* 0x000000ffff0c7224 */ /* 0x000fe400078e0009 */
.L_x_9790:
[----:B------:R-:W-:Y:S05]  /*7110*/  BSYNC B1 ;  /* 0x0000000000017941 */ /* 0x000fea0003800000 */
.L_x_9788:
        /* <DEDUP_REMOVED lines=16> */
.L_x_9794:
[----:B------:R-:W-:Y:S05]  /*7220*/  BSYNC B2 ;  /* 0x0000000000027941 */ /* 0x000fea0003800000 */
.L_x_9793:
        /* <DEDUP_REMOVED lines=44> */
.L_x_9792:
[----:B------:R-:W-:Y:S05]  /*74f0*/  BSYNC B1 ;  /* 0x0000000000017941 */ /* 0x000fea0003800000 */
.L_x_9791:
[----:B------:R-:W0:Y:S01]  /*7500*/  I2F.U32 R12, R12 ;  /* 0x0000000c000c7306 */ /* 0x000e220000201000 */
[----:B------:R-:W-:Y:S01]  /*7510*/  HFMA2.MMA R105, -RZ, RZ, 0.1171875, 0 ;  /* 0x2f800000ff697435 */ /* 0x000fe200000001ff */
[----:B-----5:R-:W-:Y:S02]  /*7520*/  PRMT R106, RZ, 0x5410, R96 ;  /* 0x00005410ff6a7816 */ /* 0x020fe40000000060 */
        /* <DEDUP_REMOVED lines=9> */
.L_x_9787:
[----:B------:R-:W-:Y:S05]  /*75c0*/  BSYNC B0 ;  /* 0x0000000000007941 */ /* 0x000fea0003800000 */
.L_x_9785:
        /* <DEDUP_REMOVED lines=8> */
.L_x_9796:
        /* <DEDUP_REMOVED lines=12> */
.L_x_9799:
[----:B------:R-:W-:Y:S02]  /*7710*/  IMAD.MOV.U32 R13, RZ, RZ, R9 ;  /* 0x000000ffff0d7224 */ /* 0x000fe400078e0009 */
.L_x_9800:
[----:B------:R-:W-:Y:S05]  /*7720*/  BSYNC B1 ;  /* 0x0000000000017941 */ /* 0x000fea0003800000 */
.L_x_9798:
        /* <DEDUP_REMOVED lines=16> */
.L_x_9804:
[----:B------:R-:W-:Y:S05]  /*7830*/  BSYNC B2 ;  /* 0x0000000000027941 */ /* 0x000fea0003800000 */
.L_x_9803:
        /* <DEDUP_REMOVED lines=44> */
.L_x_9802:
[----:B------:R-:W-:Y:S05]  /*7b00*/  BSYNC B1 ;  /* 0x0000000000017941 */ /* 0x000fea0003800000 */
.L_x_9801:
        /* <DEDUP_REMOVED lines=12> */
.L_x_9797:
[----:B------:R-:W-:Y:S05]  /*7bd0*/  BSYNC B0 ;  /* 0x0000000000007941 */ /* 0x000fea0003800000 */
.L_x_9795:
        /* <DEDUP_REMOVED lines=8> */
.L_x_9806:
        /* <DEDUP_REMOVED lines=12> */
.L_x_9809:
[----:B------:R-:W-:Y:S02]  /*7d20*/  IMAD.MOV.U32 R14, RZ, RZ, R9 ;  /* 0x000000ffff0e7224 */ /* 0x000fe400078e0009 */
.L_x_9810:
[----:B------:R-:W-:Y:S05]  /*7d30*/  BSYNC B1 ;  /* 0x0000000000017941 */ /* 0x000fea0003800000 */
.L_x_9808:
        /* <DEDUP_REMOVED lines=16> */
.L_x_9814:
[----:B------:R-:W-:Y:S05]  /*7e40*/  BSYNC B2 ;  /* 0x0000000000027941 */ /* 0x000fea0003800000 */
.L_x_9813:
        /* <DEDUP_REMOVED lines=44> */
.L_x_9812:
[----:B------:R-:W-:Y:S05]  /*8110*/  BSYNC B1 ;  /* 0x0000000000017941 */ /* 0x000fea0003800000 */
.L_x_9811:
        /* <DEDUP_REMOVED lines=12> */
.L_x_9807:
[----:B------:R-:W-:Y:S05]  /*81e0*/  BSYNC B0 ;  /* 0x0000000000007941 */ /* 0x000fea0003800000 */
.L_x_9805:
        /* <DEDUP_REMOVED lines=8> */
.L_x_9816:
        /* <DEDUP_REMOVED lines=12> */
.L_x_9819:
[----:B------:R-:W-:Y:S02]  /*8330*/  IMAD.MOV.U32 R15, RZ, RZ, R9 ;  /* 0x000000ffff0f7224 */ /* 0x000fe400078e0009 */
.L_x_9820:
[----:B------:R-:W-:Y:S05]  /*8340*/  BSYNC B1 ;  /* 0x0000000000017941 */ /* 0x000fea0003800000 */
.L_x_9818:
        /* <DEDUP_REMOVED lines=16> */
.L_x_9824:
[----:B------:R-:W-:Y:S05]  /*8450*/  BSYNC B2 ;  /* 0x0000000000027941 */ /* 0x000fea0003800000 */
.L_x_9823:
        /* <DEDUP_REMOVED lines=44> */
.L_x_9822:
[----:B------:R-:W-:Y:S05]  /*8720*/  BSYNC B1 ;  /* 0x0000000000017941 */ /* 0x000fea0003800000 */
.L_x_9821:
        /* <DEDUP_REMOVED lines=12> */
.L_x_9817:
[----:B------:R-:W-:Y:S05]  /*87f0*/  BSYNC B0 ;  /* 0x0000000000007941 */ /* 0x000fea0003800000 */
.L_x_9815:
        /* <DEDUP_REMOVED lines=8> */
.L_x_9826:
        /* <DEDUP_REMOVED lines=12> */
.L_x_9829:
[----:B------:R-:W-:Y:S02]  /*8940*/  IMAD.MOV.U32 R124, RZ, RZ, R9 ;  /* 0x000000ffff7c7224 */ /* 0x000fe400078e0009 */
.L_x_9830:
[----:B------:R-:W-:Y:S05]  /*8950*/  BSYNC B1 ;  /* 0x0000000000017941 */ /* 0x000fea0003800000 */
.L_x_9828:
        /* <DEDUP_REMOVED lines=16> */
.L_x_9834:
[----:B------:R-:W-:Y:S05]  /*8a60*/  BSYNC B2 ;  /* 0x0000000000027941 */ /* 0x000fea0003800000 */
.L_x_9833:
        /* <DEDUP_REMOVED lines=44> */
.L_x_9832:
[----:B------:R-:W-:Y:S05]  /*8d30*/  BSYNC B1 ;  /* 0x0000000000017941 */ /* 0x000fea0003800000 */
.L_x_9831:
        /* <DEDUP_REMOVED lines=12> */
.L_x_9827:
[----:B------:R-:W-:Y:S05]  /*8e00*/  BSYNC B0 ;  /* 0x0000000000007941 */ /* 0x000fea0003800000 */
.L_x_9825:
        /* <DEDUP_REMOVED lines=8> */
.L_x_9836:
        /* <DEDUP_REMOVED lines=12> */
.L_x_9839:
[----:B------:R-:W-:Y:S02]  /*8f50*/  IMAD.MOV.U32 R125, RZ, RZ, R9 ;  /* 0x000000ffff7d7224 */ /* 0x000fe400078e0009 */
.L_x_9840:
[----:B------:R-:W-:Y:S05]  /*8f60*/  BSYNC B1 ;  /* 0x0000000000017941 */ /* 0x000fea0003800000 */
.L_x_9838:
        /* <DEDUP_REMOVED lines=16> */
.L_x_9844:
[----:B------:R-:W-:Y:S05]  /*9070*/  BSYNC B2 ;  /* 0x0000000000027941 */ /* 0x000fea0003800000 */
.L_x_9843:
        /* <DEDUP_REMOVED lines=44> */
.L_x_9842:
[----:B------:R-:W-:Y:S05]  /*9340*/  BSYNC B1 ;  /* 0x0000000000017941 */ /* 0x000fea0003800000 */
.L_x_9841:
        /* <DEDUP_REMOVED lines=12> */
.L_x_9837:
[----:B------:R-:W-:Y:S05]  /*9410*/  BSYNC B0 ;  /* 0x0000000000007941 */ /* 0x000fea0003800000 */
.L_x_9835:
        /* <DEDUP_REMOVED lines=8> */
.L_x_9846:
        /* <DEDUP_REMOVED lines=12> */
.L_x_9849:
[----:B------:R-:W-:Y:S02]  /*9560*/  IMAD.MOV.U32 R126, RZ, RZ, R9 ;  /* 0x000000ffff7e7224 */ /* 0x000fe400078e0009 */
.L_x_9850:
[----:B------:R-:W-:Y:S05]  /*9570*/  BSYNC B1 ;  /* 0x0000000000017941 */ /* 0x000fea0003800000 */
.L_x_9848:
        /* <DEDUP_REMOVED lines=16> */
.L_x_9854:
[----:B------:R-:W-:Y:S05]  /*9680*/  BSYNC B2 ;  /* 0x0000000000027941 */ /* 0x000fea0003800000 */
.L_x_9853:
        /* <DEDUP_REMOVED lines=44> */
.L_x_9852:
[----:B------:R-:W-:Y:S05]  /*9950*/  BSYNC B1 ;  /* 0x0000000000017941 */ /* 0x000fea0003800000 */
.L_x_9851:
        /* <DEDUP_REMOVED lines=12> */
.L_x_9847:
[----:B------:R-:W-:Y:S05]  /*9a20*/  BSYNC B0 ;  /* 0x0000000000007941 */ /* 0x000fea0003800000 */
.L_x_9845:
        /* <DEDUP_REMOVED lines=8> */
.L_x_9856:
        /* <DEDUP_REMOVED lines=12> */
.L_x_9859:
[----:B------:R-:W-:Y:S02]  /*9b70*/  IMAD.MOV.U32 R127, RZ, RZ, R9 ;  /* 0x000000ffff7f7224 */ /* 0x000fe400078e0009 */
.L_x_9860:
[----:B------:R-:W-:Y:S05]  /*9b80*/  BSYNC B1 ;  /* 0x0000000000017941 */ /* 0x000fea0003800000 */
.L_x_9858:
        /* <DEDUP_REMOVED lines=16> */
.L_x_9864:
[----:B------:R-:W-:Y:S05]  /*9c90*/  BSYNC B2 ;  /* 0x0000000000027941 */ /* 0x000fea0003800000 */
.L_x_9863:
        /* <DEDUP_REMOVED lines=44> */
.L_x_9862:
[----:B------:R-:W-:Y:S05]  /*9f60*/  BSYNC B1 ;  /* 0x0000000000017941 */ /* 0x000fea0003800000 */
.L_x_9861:
        /* <DEDUP_REMOVED lines=12> */
.L_x_9857:
[----:B------:R-:W-:Y:S05]  /*a030*/  BSYNC B0 ;  /* 0x0000000000007941 */ /* 0x000fea0003800000 */
.L_x_9855:
        /* <DEDUP_REMOVED lines=21> */
[----:B------:R-:W-:Y:S02]  /*a190*/  LOP3.LUT R104, R13, 0xff, RZ, 0xc0, !PT ;  /* 0x000000ff0d687812 */ /* 0x000fe400078ec0ff */
[----:B------:R-:W-:Y:S01]  /*a1a0*/  LOP3.LUT R149, R107, 0xff, R124, 0xf8, !PT ;  /* 0x000000ff6b957812 */ /* 0x000fe200078ef87c */
[----:B------:R-:W-:-:S04]  /*a1b0*/  IMAD.WIDE.U32 R106, R106, 0x10000, RZ ;  /* 0x000100006a6a7825 */ /* 0x000fc800078e00ff */
[----:B------:R-:W-:Y:S01]  /*a1c0*/  IMAD.WIDE.U32 R104, R104, 0x100, RZ ;  /* 0x0000010068687825 */ /* 0x000fe200078e00ff */
[----:B------:R-:W-:Y:S01]  /*a1d0*/  LOP3.LUT R149, R107, R149, R141, 0xfe, !PT ;  /* 0x000000956b957212 */ /* 0x000fe200078efe8d */
[----:B------:R-:W-:-:S03]  /*a1e0*/  HFMA2.MMA R141, -RZ, RZ, 0, 4.76837158203125e-07 ;  /* 0x00000008ff8d7435 */ /* 0x000fc600000001ff */
[----:B------:R-:W-:Y:S02]  /*a1f0*/  LOP3.LUT R107, R104, R140, R106, 0xfe, !PT ;  /* 0x0000008c686b7212 */ /* 0x000fe400078efe6a */
[----:B------:R-:W-:Y:S02]  /*a200*/  LOP3.LUT R105, R149, R105, RZ, 0xfc, !PT ;  /* 0x0000006995697212 */ /* 0x000fe400078efcff */
[----:B------:R-:W-:-:S03]  /*a210*/  LOP3.LUT R104, R107, 0xff, R12, 0xf8, !PT ;  /* 0x000000ff6b687812 */ /* 0x000fc600078ef80c */
[----:B------:R-:W-:-:S05]  /*a220*/  IMAD.WIDE.U32 R106, R146, R141, c[0x0][0x190] ;  /* 0x00006400926a7625 */ /* 0x000fca00078e008d */
[----:B------:R0:W-:Y:S02]  /*a230*/  STG.E.64 [R106.64], R104 ;  /* 0x000000686a007986 */ /* 0x0001e4000c101b06 */
.L_x_9866:
[----:B------:R-:W-:Y:S05]  /*a240*/  BSYNC B0 ;  /* 0x0000000000007941 */ /* 0x000fea0003800000 */
.L_x_9865:
        /* <DEDUP_REMOVED lines=10> */
.L_x_9868:
        /* <DEDUP_REMOVED lines=12> */
.L_x_9871:
[----:B------:R-:W-:Y:S02]  /*a3b0*/  IMAD.MOV.U32 R12, RZ, RZ, R9 ;  /* 0x000000ffff0c7224 */ /* 0x000fe400078e0009 */
.L_x_9872:
[----:B------:R-:W-:Y:S05]  /*a3c0*/  BSYNC B1 ;  /* 0x0000000000017941 */ /* 0x000fea0003800000 */
.L_x_9870:
        /* <DEDUP_REMOVED lines=16> */
.L_x_9876:
[----:B------:R-:W-:Y:S05]  /*a4d0*/  BSYNC B2 ;  /* 0x0000000000027941 */ /* 0x000fea0003800000 */
.L_x_9875:
        /* <DEDUP_REMOVED lines=44> */
.L_x_9874:
[----:B------:R-:W-:Y:S05]  /*a7a0*/  BSYNC B1 ;  /* 0x0000000000017941 */ /* 0x000fea0003800000 */
.L_x_9873:
        /* <DEDUP_REMOVED lines=12> */
.L_x_9869:
[----:B------:R-:W-:Y:S05]  /*a870*/  BSYNC B0 ;  /* 0x0000000000007941 */ /* 0x000fea0003800000 */
.L_x_9867:
        /* <DEDUP_REMOVED lines=8> */
.L_x_9878:
        /* <DEDUP_REMOVED lines=12> */
.L_x_9881:
[----:B------:R-:W-:Y:S02]  /*a9c0*/  IMAD.MOV.U32 R13, RZ, RZ, R9 ;  /* 0x000000ffff0d7224 */ /* 0x000fe400078e0009 */
.L_x_9882:
[----:B------:R-:W-:Y:S05]  /*a9d0*/  BSYNC B1 ;  /* 0x0000000000017941 */ /* 0x000fea0003800000 */
.L_x_9880:
        /* <DEDUP_REMOVED lines=16> */
.L_x_9886:
[----:B------:R-:W-:Y:S05]  /*aae0*/  BSYNC B2 ;  /* 0x0000000000027941 */ /* 0x000fea0003800000 */
.L_x_9885:
        /* <DEDUP_REMOVED lines=44> */
.L_x_9884:
[----:B------:R-:W-:Y:S05]  /*adb0*/  BSYNC B1 ;  /* 0x0000000000017941 */ /* 0x000fea0003800000 */
.L_x_9883:
        /* <DEDUP_REMOVED lines=12> */
.L_x_9879:
[----:B------:R-:W-:Y:S05]  /*ae80*/  BSYNC B0 ;  /* 0x0000000000007941 */ /* 0x000fea0003800000 */
.L_x_9877:
        /* <DEDUP_REMOVED lines=8> */
.L_x_9888:
        /* <DEDUP_REMOVED lines=12> */
.L_x_9891:
[----:B------:R-:W-:Y:S02]  /*afd0*/  IMAD.MOV.U32 R14, RZ, RZ, R9 ;  /* 0x000000ffff0e7224 */ /* 0x000fe400078e0009 */
.L_x_9892:
[----:B------:R-:W-:Y:S05]  /*afe0*/  BSYNC B1 ;  /* 0x0000000000017941 */ /* 0x000fea0003800000 */
.L_x_9890:
        /* <DEDUP_REMOVED lines=16> */
.L_x_9896:
[----:B------:R-:W-:Y:S05]  /*b0f0*/  BSYNC B2 ;  /* 0x0000000000027941 */ /* 0x000fea0003800000 */
.L_x_9895:
        /* <DEDUP_REMOVED lines=44> */
.L_x_9894:
[----:B------:R-:W-:Y:S05]  /*b3c0*/  BSYNC B1 ;  /* 0x0000000000017941 */ /* 0x000fea0003800000 */
.L_x_9893:
        /* <DEDUP_REMOVED lines=12> */
.L_x_9889:
[----:B------:R-:W-:Y:S05]  /*b490*/  BSYNC B0 ;  /* 0x0000000000007941 */ /* 0x000fea0003800000 */
.L_x_9887:
        /* <DEDUP_REMOVED lines=8> */
.L_x_9898:
        /* <DEDUP_REMOVED lines=12> */
.L_x_9901:
[----:B------:R-:W-:Y:S02]  /*b5e0*/  IMAD.MOV.U32 R15, RZ, RZ, R9 ;  /* 0x000000ffff0f7224 */ /* 0x000fe400078e0009 */
.L_x_9902:
[----:B------:R-:W-:Y:S05]  /*b5f0*/  BSYNC B1 ;  /* 0x0000000000017941 */ /* 0x000fea0003800000 */
.L_x_9900:
        /* <DEDUP_REMOVED lines=16> */
.L_x_9906:
[----:B------:R-:W-:Y:S05]  /*b700*/  BSYNC B2 ;  /* 0x0000000000027941 */ /* 0x000fea0003800000 */
.L_x_9905:
        /* <DEDUP_REMOVED lines=44> */
.L_x_9904:
[----:B------:R-:W-:Y:S05]  /*b9d0*/  BSYNC B1 ;  /* 0x0000000000017941 */ /* 0x000fea0003800000 */
.L_x_9903:
        /* <DEDUP_REMOVED lines=12> */
.L_x_9899:
[----:B------:R-:W-:Y:S05]  /*baa0*/  BSYNC B0 ;  /* 0x0000000000007941 */ /* 0x000fea0003800000 */
.L_x_9897:
        /* <DEDUP_REMOVED lines=8> */
.L_x_9908:
        /* <DEDUP_REMOVED lines=12> */
.L_x_9911:
[----:B------:R-:W-:Y:S02]  /*bbf0*/  IMAD.MOV.U32 R124, RZ, RZ, R9 ;  /* 0x000000ffff7c7224 */ /* 0x000fe400078e0009 */
.L_x_9912:
[----:B------:R-:W-:Y:S05]  /*bc00*/  BSYNC B1 ;  /* 0x0000000000017941 */ /* 0x000fea0003800000 */
.L_x_9910:
        /* <DEDUP_REMOVED lines=16> */
.L_x_9916:
[----:B------:R-:W-:Y:S05]  /*bd10*/  BSYNC B2 ;  /* 0x0000000000027941 */ /* 0x000fea0003800000 */
.L_x_9915:
        /* <DEDUP_REMOVED lines=44> */
.L_x_9914:
[----:B------:R-:W-:Y:S05]  /*bfe0*/  BSYNC B1 ;  /* 0x0000000000017941 */ /* 0x000fea0003800000 */
.L_x_9913:
        /* <DEDUP_REMOVED lines=12> */
.L_x_9909:
[----:B------:R-:W-:Y:S05]  /*c0b0*/  BSYNC B0 ;  /* 0x0000000000007941 */ /* 0x000fea0003800000 */
.L_x_9907:
        /* <DEDUP_REMOVED lines=8> */
.L_x_9918:
        /* <DEDUP_REMOVED lines=12> */
.L_x_9921:
[----:B------:R-:W-:Y:S02]  /*c200*/  MOV R125, R9 ;  /* 0x00000009007d7202 */ /* 0x000fe40000000f00 */
.L_x_9922:
[----:B------:R-:W-:Y:S05]  /*c210*/  BSYNC B1 ;  /* 0x0000000000017941 */ /* 0x000fea0003800000 */
.L_x_9920:
        /* <DEDUP_REMOVED lines=16> */
.L_x_9926:
[----:B------:R-:W-:Y:S05]  /*c320*/  BSYNC B2 ;  /* 0x0000000000027941 */ /* 0x000fea0003800000 */
.L_x_9925:
        /* <DEDUP_REMOVED lines=44> */
.L_x_9924:
[----:B------:R-:W-:Y:S05]  /*c5f0*/  BSYNC B1 ;  /* 0x0000000000017941 */ /* 0x000fea0003800000 */
.L_x_9923:
        /* <DEDUP_REMOVED lines=12> */
.L_x_9919:
[----:B------:R-:W-:Y:S05]  /*c6c0*/  BSYNC B0 ;  /* 0x0000000000007941 */ /* 0x000fea0003800000 */
.L_x_9917:
        /* <DEDUP_REMOVED lines=8> */
.L_x_9928:
        /* <DEDUP_REMOVED lines=12> */
.L_x_9931:
[----:B------:R-:W-:Y:S02]  /*c810*/  IMAD.MOV.U32 R126, RZ, RZ, R9 ;  /* 0x000000ffff7e7224 */ /* 0x000fe400078e0009 */
.L_x_9932:
[----:B------:R-:W-:Y:S05]  /*c820*/  BSYNC B1 ;  /* 0x0000000000017941 */ /* 0x000fea0003800000 */
.L_x_9930:
        /* <DEDUP_REMOVED lines=16> */
.L_x_9936:
[----:B------:R-:W-:Y:S05]  /*c930*/  BSYNC B2 ;  /* 0x0000000000027941 */ /* 0x000fea0003800000 */
.L_x_9935:
        /* <DEDUP_REMOVED lines=44> */
.L_x_9934:
[----:B------:R-:W-:Y:S05]  /*cc00*/  BSYNC B1 ;  /* 0x0000000000017941 */ /* 0x000fea0003800000 */
.L_x_9933:
        /* <DEDUP_REMOVED lines=12> */
.L_x_9929:
[----:B------:R-:W-:Y:S05]  /*ccd0*/  BSYNC B0 ;  /* 0x0000000000007941 */ /* 0x000fea0003800000 */
.L_x_9927:
        /* <DEDUP_REMOVED lines=8> */
.L_x_9938:
        /* <DEDUP_REMOVED lines=12> */
.L_x_9941:
[----:B------:R-:W-:Y:S02]  /*ce20*/  IMAD.MOV.U32 R127, RZ, RZ, R9 ;  /* 0x000000ffff7f7224 */ /* 0x000fe400078e0009 */
.L_x_9942:
[----:B------:R-:W-:Y:S05]  /*ce30*/  BSYNC B1 ;  /* 0x0000000000017941 */ /* 0x000fea0003800000 */
.L_x_9940:
        /* <DEDUP_REMOVED lines=16> */
.L_x_9946:
[----:B------:R-:W-:Y:S05]  /*cf40*/  BSYNC B2 ;  /* 0x0000000000027941 */ /* 0x000fea0003800000 */
.L_x_9945:
        /* <DEDUP_REMOVED lines=44> */
.L_x_9944:
[----:B------:R-:W-:Y:S05]  /*d210*/  BSYNC B1 ;  /* 0x0000000000017941 */ /* 0x000fea0003800000 */
.L_x_9943:
        /* <DEDUP_REMOVED lines=12> */
.L_x_9939:
[----:B------:R-:W-:Y:S05]  /*d2e0*/  BSYNC B0 ;  /* 0x0000000000007941 */ /* 0x000fea0003800000 */
.L_x_9937:
        /* <DEDUP_REMOVED lines=32> */
.L_x_9948:
[----:B------:R-:W-:Y:S05]  /*d4f0*/  BSYNC B0 ;  /* 0x0000000000007941 */ /* 0x000fea0003800000 */
.L_x_9947:
        /* <DEDUP_REMOVED lines=10> */
.L_x_9950:
        /* <DEDUP_REMOVED lines=12> */
.L_x_9953:
[----:B------:R-:W-:Y:S02]  /*d660*/  IMAD.MOV.U32 R12, RZ, RZ, R9 ;  /* 0x000000ffff0c7224 */ /* 0x000fe400078e0009 */
.L_x_9954:
[----:B------:R-:W-:Y:S05]  /*d670*/  BSYNC B1 ;  /* 0x0000000000017941 */ /* 0x000fea0003800000 */
.L_x_9952:
        /* <DEDUP_REMOVED lines=16> */
.L_x_9958:
[----:B------:R-:W-:Y:S05]  /*d780*/  BSYNC B2 ;  /* 0x0000000000027941 */ /* 0x000fea0003800000 */
.L_x_9957:
        /* <DEDUP_REMOVED lines=44> */
.L_x_9956:
[----:B------:R-:W-:Y:S05]  /*da50*/  BSYNC B1 ;  /* 0x0000000000017941 */ /* 0x000fea0003800000 */
.L_x_9955:
        /* <DEDUP_REMOVED lines=12> */
.L_x_9951:
[----:B------:R-:W-:Y:S05]  /*db20*/  BSYNC B0 ;  /* 0x0000000000007941 */ /* 0x000fea0003800000 */
.L_x_9949:
        /* <DEDUP_REMOVED lines=8> */
.L_x_9960:
        /* <DEDUP_REMOVED lines=12> */
.L_x_9963:
[----:B------:R-:W-:Y:S02]  /*dc70*/  IMAD.MOV.U32 R13, RZ, RZ, R9 ;  /* 0x000000ffff0d7224 */ /* 0x000fe400078e0009 */
.L_x_9964:
[----:B------:R-:W-:Y:S05]  /*dc80*/  BSYNC B1 ;  /* 0x0000000000017941 */ /* 0x000fea0003800000 */
.L_x_9962:
        /* <DEDUP_REMOVED lines=16> */
.L_x_9968:
[----:B------:R-:W-:Y:S05]  /*dd90*/  BSYNC B2 ;  /* 0x0000000000027941 */ /* 0x000fea0003800000 */
.L_x_9967:
        /* <DEDUP_REMOVED lines=44> */
.L_x_9966:
[----:B------:R-:W-:Y:S05]  /*e060*/  BSYNC B1 ;  /* 0x0000000000017941 */ /* 0x000fea0003800000 */
.L_x_9965:
        /* <DEDUP_REMOVED lines=12> */
.L_x_9961:
[----:B------:R-:W-:Y:S05]  /*e130*/  BSYNC B0 ;  /* 0x0000000000007941 */ /* 0x000fea0003800000 */
.L_x_9959:
        /* <DEDUP_REMOVED lines=8> */
.L_x_9970:
        /* <DEDUP_REMOVED lines=12> */
.L_x_9973:
[----:B------:R-:W-:Y:S02]  /*e280*/  MOV R14, R9 ;  /* 0x00000009000e7202 */ /* 0x000fe40000000f00 */
.L_x_9974:
[----:B------:R-:W-:Y:S05]  /*e290*/  BSYNC B1 ;  /* 0x0000000000017941 */ /* 0x000fea0003800000 */
.L_x_9972:
        /* <DEDUP_REMOVED lines=16> */
.L_x_9978:
[----:B------:R-:W-:Y:S05]  /*e3a0*/  BSYNC B2 ;  /* 0x0000000000027941 */ /* 0x000fea0003800000 */
.L_x_9977:
        /* <DEDUP_REMOVED lines=44> */
.L_x_9976:
[----:B------:R-:W-:Y:S05]  /*e670*/  BSYNC B1 ;  /* 0x0000000000017941 */ /* 0x000fea0003800000 */
.L_x_9975:
        /* <DEDUP_REMOVED lines=12> */
.L_x_9971:
[----:B------:R-:W-:Y:S05]  /*e740*/  BSYNC B0 ;  /* 0x0000000000007941 */ /* 0x000fea0003800000 */
.L_x_9969:
        /* <DEDUP_REMOVED lines=8> */
.L_x_9980:
        /* <DEDUP_REMOVED lines=12> */
.L_x_9983:
[----:B------:R-:W-:Y:S02]  /*e890*/  IMAD.MOV.U32 R15, RZ, RZ, R9 ;  /* 0x000000ffff0f7224 */ /* 0x000fe400078e0009 */
.L_x_9984:
[----:B------:R-:W-:Y:S05]  /*e8a0*/  BSYNC B1 ;  /* 0x0000000000017941 */ /* 0x000fea0003800000 */
.L_x_9982:
        /* <DEDUP_REMOVED lines=16> */
.L_x_9988:
[----:B------:R-:W-:Y:S05]  /*e9b0*/  BSYNC B2 ;  /* 0x0000000000027941 */ /* 0x000fea0003800000 */
.L_x_9987:
        /* <DEDUP_REMOVED lines=44> */
.L_x_9986:
[----:B------:R-:W-:Y:S05]  /*ec80*/  BSYNC B1 ;  /* 0x0000000000017941 */ /* 0x000fea0003800000 */
.L_x_9985:
[----:B------:R-:W0:Y:S01]  /*ec90*/  I2F.U32 R15, R15 ;  /* 0x0000000f000f7306 */ /* 0x000e220000201000 */
[----:B------:R-:W-:-:S10]  /*eca0*/  HFMA2.MMA R104, -RZ, RZ, 0.1171875, 0 ;  /* 0x2f800000ff687435 */ /* 0x000fd400000001ff */
[----:B0-----:R-:W-:Y:S01]  /*ecb0*/  FFMA.FTZ R104, R15, R104, 1.1641532182693481445e-10 ;  /* 0x2f0000000f687423 */ /* 0x001fe20000010068 */
[----:B-----5:R-:W-:-:S04]  /*ecc0*/  PRMT R15, RZ, 0x7610, R97 ;  /* 0x00007610ff0f7816 */ /* 0x020fc80000000061 */
[----:B------:R-:W-:Y:S01]  /*ecd0*/  FSETP.GTU.FTZ.AND P3, PT, R104, c[0x0][0x1e4], PT ;  /* 0x0000790068007a0b */ /* 0x000fe20003f7c000 */
[----:B------:R-:W-:-:S03]  /*ece0*/  FMUL.FTZ R106, R15, c[0x0][0x1ec] ;  /* 0x00007b000f6a7a20 */ /* 0x000fc60000410000 */
[----:B------:R-:W-:Y:S01]  /*ecf0*/  SEL R104, RZ, 0x1, P3 ;  /* 0x00000001ff687807 */ /* 0x000fe20001800000 */
[----:B------:R-:W-:-:S03]  /*ed00*/  FMUL.FTZ R106, R106, c[0x0][0x1e8] ;  /* 0x00007a006a6a7a20 */ /* 0x000fc60000410000 */
[----:B------:R-:W-:Y:S02]  /*ed10*/  PRMT R15, R104, 0x7610, R15 ;  /* 0x00007610680f7816 */ /* 0x000fe4000000000f */
[----:B------:R-:W-:Y:S02]  /*ed20*/  FSEL R149, R106, RZ, !P3 ;  /* 0x000000ff6a957208 */ /* 0x000fe40005800000 */
[----:B------:R-:W-:-:S05]  /*ed30*/  @P0 PRMT R106, RZ, 0x7610, R101 ;  /* 0x00007610ff6a0816 */ /* 0x000fca0000000065 */
[----:B------:R-:W-:Y:S02]  /*ed40*/  @P0 FADD.FTZ R149, R106, R149 ;  /* 0x000000956a950221 */ /* 0x000fe40000010000 */
.L_x_9981:
[----:B------:R-:W-:Y:S05]  /*ed50*/  BSYNC B0 ;  /* 0x0000000000007941 */ /* 0x000fea0003800000 */
.L_x_9979:
[----:B------:R-:W-:Y:S01]  /*ed60*/  BSSY B0, `(.L_x_9989) ;  /* 0x0000060000007945 */ /* 0x000fe20003800000 */
[----:B------:R-:W-:Y:S05]  /*ed70*/  @P2 BRA `(.L_x_9990) ;  /* 0x0000006000002947 */ /* 0x000fea0003800000 */
[----:B-1----:R-:W-:Y:S02]  /*ed80*/  IMAD.MOV.U32 R152, RZ, RZ, RZ ;  /* 0x000000ffff987224 */ /* 0x002fe400078e00ff */
[----:B------:R-:W-:Y:S01]  /*ed90*/  IMAD.MOV.U32 R104, RZ, RZ, R105 ;  /* 0x000000ffff687224 */ /* 0x000fe200078e0069 */
[----:B------:R-:W-:Y:S05]  /*eda0*/  @!P0 BRA `(.L_x_9991) ;  /* 0x000005b000008947 */ /* 0x000fea0003800000 */
[----:B------:R-:W-:Y:S02]  /*edb0*/  MOV R104, R105 ;  /* 0x0000006900687202 */ /* 0x000fe40000000f00 */
[----:B-----5:R-:W-:Y:S01]  /*edc0*/  PRMT R152, RZ, 0x5410, R102 ;  /* 0x00005410ff987816 */ /* 0x020fe20000000066 */
[----:B------:R-:W-:Y:S05]  /*edd0*/  BRA `(.L_x_9991) ;  /* 0x0000058000007947 */ /* 0x000fea0003800000 */
.L_x_9990:
        /* <DEDUP_REMOVED lines=12> */
.L_x_9993:
[----:B------:R-:W-:Y:S02]  /*eea0*/  IMAD.MOV.U32 R124, RZ, RZ, R9 ;  /* 0x000000ffff7c7224 */ /* 0x000fe400078e0009 */
.L_x_9994:
[----:B------:R-:W-:Y:S05]  /*eeb0*/  BSYNC B1 ;  /* 0x0000000000017941 */ /* 0x000fea0003800000 */
.L_x_9992:
        /* <DEDUP_REMOVED lines=16> */
.L_x_9998:
[----:B------:R-:W-:Y:S05]  /*efc0*/  BSYNC B2 ;  /* 0x0000000000027941 */ /* 0x000fea0003800000 */
.L_x_9997:
        /* <DEDUP_REMOVED lines=44> */
.L_x_9996:
[----:B------:R-:W-:Y:S05]  /*f290*/  BSYNC B1 ;  /* 0x0000000000017941 */ /* 0x000fea0003800000 */
.L_x_9995:
        /* <DEDUP_REMOVED lines=10> */
[----:B-1----:R-:W-:-:S05]  /*f340*/  FSEL R152, R106, RZ, !P3 ;  /* 0x000000ff6a987208 */ /* 0x002fca0005800000 */
[----:B------:R-:W-:Y:S02]  /*f350*/  @P0 FADD.FTZ R152, R107, R152 ;  /* 0x000000986b980221 */ /* 0x000fe40000010000 */
.L_x_9991:
[----:B------:R-:W-:Y:S05]  /*f360*/  BSYNC B0 ;  /* 0x0000000000007941 */ /* 0x000fea0003800000 */
.L_x_9989:
        /* <DEDUP_REMOVED lines=8> */
.L_x_10000:
        /* <DEDUP_REMOVED lines=12> */
.L_x_10003:
[----:B------:R-:W-:Y:S02]  /*f4b0*/  MOV R125, R9 ;  /* 0x00000009007d7202 */ /* 0x000fe40000000f00 */
.L_x_10004:
[----:B------:R-:W-:Y:S05]  /*f4c0*/  BSYNC B1 ;  /* 0x0000000000017941 */ /* 0x000fea0003800000 */
.L_x_10002:
        /* <DEDUP_REMOVED lines=16> */
.L_x_10008:
[----:B------:R-:W-:Y:S05]  /*f5d0*/  BSYNC B2 ;  /* 0x0000000000027941 */ /* 0x000fea0003800000 */
.L_x_10007:
        /* <DEDUP_REMOVED lines=44> */
.L_x_10006:
[----:B------:R-:W-:Y:S05]  /*f8a0*/  BSYNC B1 ;  /* 0x0000000000017941 */ /* 0x000fea0003800000 */
.L_x_10005:
        /* <DEDUP_REMOVED lines=12> */
.L_x_10001:
[----:B------:R-:W-:Y:S05]  /*f970*/  BSYNC B0 ;  /* 0x0000000000007941 */ /* 0x000fea0003800000 */
.L_x_9999:
        /* <DEDUP_REMOVED lines=8> */
.L_x_10010:
        /* <DEDUP_REMOVED lines=12> */
.L_x_10013:
[----:B------:R-:W-:Y:S02]  /*fac0*/  IMAD.MOV.U32 R126, RZ, RZ, R9 ;  /* 0x000000ffff7e7224 */ /* 0x000fe400078e0009 */
.L_x_10014:
[----:B------:R-:W-:Y:S05]  /*fad0*/  BSYNC B1 ;  /* 0x0000000000017941 */ /* 0x000fea0003800000 */
.L_x_10012:
        /* <DEDUP_REMOVED lines=16> */
.L_x_10018:
[----:B------:R-:W-:Y:S05]  /*fbe0*/  BSYNC B2 ;  /* 0x0000000000027941 */ /* 0x000fea0003800000 */
.L_x_10017:
        /* <DEDUP_REMOVED lines=44> */
.L_x_10016:
[----:B------:R-:W-:Y:S05]  /*feb0*/  BSYNC B1 ;  /* 0x0000000000017941 */ /* 0x000fea0003800000 */
.L_x_10015:
        /* <DEDUP_REMOVED lines=12> */
.L_x_10011:
[----:B------:R-:W-:Y:S05]  /*ff80*/  BSYNC B0 ;  /* 0x0000000000007941 */ /* 0x000fea0003800000 */
.L_x_10009:
        /* <DEDUP_REMOVED lines=8> */
.L_x_10020:
        /* <DEDUP_REMOVED lines=12> */
.L_x_10023:
[----:B------:R-:W-:Y:S02]  /*100d0*/  IMAD.MOV.U32 R127, RZ, RZ, R9 ;  /* 0x000000ffff7f7224 */ /* 0x000fe400078e0009 */
.L_x_10024:
[----:B------:R-:W-:Y:S05]  /*100e0*/  BSYNC B1 ;  /* 0x0000000000017941 */ /* 0x000fea0003800000 */
.L_x_10022:
        /* <DEDUP_REMOVED lines=16> */
.L_x_10028:
[----:B------:R-:W-:Y:S05]  /*101f0*/  BSYNC B2 ;  /* 0x0000000000027941 */ /* 0x000fea0003800000 */
.L_x_10027:
        /* <DEDUP_REMOVED lines=44> */
.L_x_10026:
[----:B------:R-:W-:Y:S05]  /*104c0*/  BSYNC B1 ;  /* 0x0000000000017941 */ /* 0x000fea0003800000 */
.L_x_10025:
        /* <DEDUP_REMOVED lines=12> */
.L_x_10021:
[----:B------:R-:W-:Y:S05]  /*10590*/  BSYNC B0 ;  /* 0x0000000000007941 */ /* 0x000fea0003800000 */
.L_x_10019:
        /* <DEDUP_REMOVED lines=46> */
[----:B------:R-:W-:Y:S02]  /*10880*/  SHF.L.U32 R104, R126, 0x10, RZ ;  /* 0x000000107e687819 */ /* 0x000fe400000006ff */
        /* <DEDUP_REMOVED lines=19> */
.L_x_10030:
[----:B------:R-:W-:Y:S05]  /*109c0*/  BSYNC B0 ;  /* 0x0000000000007941 */ /* 0x000fea0003800000 */
.L_x_10029:
[----:B0-----:R-:W-:Y:S01]  /*109d0*/  FADD.FTZ R104, R139, R150 ;  /* 0x000000968b687221 */ /* 0x001fe20000010000 */
[----:B------:R-:W-:Y:S02]  /*109e0*/  SHF.R.U32.HI R139, RZ, 0x5, R0 ;  /* 0x00000005ff8b7819 */ /* 0x000fe40000011600 */
[----:B------:R-:W-:Y:S01]  /*109f0*/  LOP3.LUT P0, RZ, R0, 0x1f, RZ, 0xc0, !PT ;  /* 0x0000001f00ff7812 */ /* 0x000fe2000780c0ff */
[----:B------:R-:W-:Y:S01]  /*10a00*/  FADD.FTZ R104, R104, R153 ;  /* 0x0000009968687221 */ /* 0x000fe20000010000 */
[----:B------:R-:W-:-:S03]  /*10a10*/  LOP3.LUT R139, R139, 0x7fffffc, RZ, 0xc0, !PT ;  /* 0x07fffffc8b8b7812 */ /* 0x000fc600078ec0ff */
[----:B------:R-:W-:Y:S01]  /*10a20*/  FADD.FTZ R158, R104, R151 ;  /* 0x00000097689e7221 */ /* 0x000fe20000010000 */
[----:B------:R-:W-:Y:S01]  /*10a30*/  @!P2 IADD3 R139, R139, 0x4, RZ ;  /* 0x000000048b8ba810 */ /* 0x000fe20007ffe0ff */
[----:B------:R-:W-:Y:S05]  /*10a40*/  BRA.DIV ~URZ, `(.L_x_10031) ;  /* 0x000015127f007947 */ /* 0x000fea000b800000 */
[----:B------:R0:W1:Y:S02]  /*10a50*/  SHFL.BFLY PT, R105, R158, 0x1, 0x1f ;  /* 0x0c201f009e697f89 */ /* 0x00006400000e0000 */
.L_x_10037:
        /* <DEDUP_REMOVED lines=100> */
.L_x_10038:
        /* <DEDUP_REMOVED lines=17> */
[----:B------:R-:W2:Y:S01]  /*111b0*/  @!P0 LDS.64 R104, [R159.X8] ;  /* 0x000000009f688984 */ /* 0x000ea20000008a00 */
[----:B------:R-:W-:-:S02]  /*111c0*/  LOP3.LUT P0, RZ, R106, 0x1f, R0, 0xf8, !PT ;  /* 0x0000001f6aff7812 */ /* 0x000fc4000780f800 */
[----:B-1----:R-:W-:Y:S01]  /*111d0*/  I2F R156, R160 ;  /* 0x000000a0009c7306 */ /* 0x002fe20000201400 */
[----:B------:R-:W-:-:S10]  /*111e0*/  IADD3 R139, R160, R157, RZ ;  /* 0x0000009da08b7210 */ /* 0x000fd40007ffe0ff */
[----:B------:R-:W-:Y:S01]  /*111f0*/  @!P0 LEA R106, P2, R2, c[0x0][0x1a0], 0x2 ;  /* 0x00006800026a8a11 */ /* 0x000fe200078410ff */
[----:B------:R-:W1:Y:S08]  /*11200*/  I2F R107, R139 ;  /* 0x0000008b006b7306 */ /* 0x000e700000201400 */
[----:B-1----:R-:W1:Y:S01]  /*11210*/  MUFU.RCP R157, R107 ;  /* 0x0000006b009d7308 */ /* 0x002e620000001000 */
[----:B--2---:R-:W2:Y:S04]  /*11220*/  SHFL.DOWN PT, R161, R104, 0x2, 0x1f ;  /* 0x08401f0068a17f89 */ /* 0x004ea800000e0000 */
[----:B0-----:R-:W0:Y:S01]  /*11230*/  SHFL.DOWN PT, R158, R105, 0x2, 0x1f ;  /* 0x08401f00699e7f89 */ /* 0x001e2200000e0000 */
[----:B--2---:R-:W-:-:S02]  /*11240*/  FADD.FTZ R162, -R161, R104 ;  /* 0x00000068a1a27221 */ /* 0x004fc40000010100 */
[----:B------:R-:W-:Y:S02]  /*11250*/  FMUL.FTZ R161, R161, R156 ;  /* 0x0000009ca1a17220 */ /* 0x000fe40000410000 */
[----:B------:R-:W-:Y:S02]  /*11260*/  FMUL.FTZ R162, R162, R162 ;  /* 0x000000a2a2a27220 */ /* 0x000fe40000410000 */
[----:B------:R-:W-:Y:S02]  /*11270*/  FFMA.FTZ R164, R163, R104, R161 ;  /* 0x00000068a3a47223 */ /* 0x000fe400000100a1 */
[----:B------:R-:W2:Y:S01]  /*11280*/  SHFL.DOWN PT, R104, R139, 0x1, 0x1f ;  /* 0x08201f008b687f89 */ /* 0x000ea200000e0000 */
[----:B------:R-:W-:Y:S02]  /*11290*/  FMUL.FTZ R163, R162, R163 ;  /* 0x000000a3a2a37220 */ /* 0x000fe40000410000 */
[----:B0-----:R-:W-:Y:S02]  /*112a0*/  FADD.FTZ R158, R158, R105 ;  /* 0x000000699e9e7221 */ /* 0x001fe40000010000 */
[----:B------:R-:W-:-:S02]  /*112b0*/  FMUL.FTZ R163, R163, R156 ;  /* 0x0000009ca3a37220 */ /* 0x000fc40000410000 */
[C---:B-1----:R-:W-:Y:S02]  /*112c0*/  FMUL.FTZ R156, R157.reuse, R164 ;  /* 0x000000a49d9c7220 */ /* 0x042fe40000410000 */
[----:B------:R-:W-:-:S03]  /*112d0*/  FFMA.FTZ R157, R157, R163, R158 ;  /* 0x000000a39d9d7223 */ /* 0x000fc6000001009e */
[----:B------:R-:W0:Y:S04]  /*112e0*/  SHFL.DOWN PT, R159, R156, 0x1, 0x1f ;  /* 0x08201f009c9f7f89 */ /* 0x000e2800000e0000 */
[----:B------:R-:W1:Y:S01]  /*112f0*/  SHFL.DOWN PT, R158, R157, 0x1, 0x1f ;  /* 0x08201f009d9e7f89 */ /* 0x000e6200000e0000 */
[----:B--2---:R-:W-:Y:S02]  /*11300*/  IMAD.IADD R160, R139, 0x1, R104 ;  /* 0x000000018ba07824 */ /* 0x004fe400078e0268 */
[----:B------:R-:W2:Y:S08]  /*11310*/  I2F R104, R104 ;  /* 0x0000006800687306 */ /* 0x000eb00000201400 */
[----:B------:R-:W3:Y:S01]  /*11320*/  I2F R105, R160 ;  /* 0x000000a000697306 */ /* 0x000ee20000201400 */
[----:B0-----:R-:W-:-:S04]  /*11330*/  FADD.FTZ R139, R156, -R159 ;  /* 0x8000009f9c8b7221 */ /* 0x001fc80000010000 */
[----:B------:R-:W-:Y:S02]  /*11340*/  FMUL.FTZ R162, R139, R139 ;  /* 0x0000008b8ba27220 */ /* 0x000fe40000410000 */
[----:B--2---:R-:W-:Y:S02]  /*11350*/  FMUL.FTZ R159, R159, R104 ;  /* 0x000000689f9f7220 */ /* 0x004fe40000410000 */
[C---:B------:R-:W-:Y:S02]  /*11360*/  FMUL.FTZ R162, R107.reuse, R162 ;  /* 0x000000a26ba27220 */ /* 0x040fe40000410000 */
[----:B------:R-:W-:Y:S02]  /*11370*/  FFMA.FTZ R164, R107, R156, R159 ;  /* 0x0000009c6ba47223 */ /* 0x000fe4000001009f */
[----:B------:R-:W-:Y:S01]  /*11380*/  FMUL.FTZ R162, R162, R104 ;  /* 0x00000068a2a27220 */ /* 0x000fe20000410000 */
[----:B---3--:R-:W0:Y:S01]  /*11390*/  MUFU.RCP R105, R105 ;  /* 0x0000006900697308 */ /* 0x008e220000001000 */
[----:B-1----:R-:W-:-:S02]  /*113a0*/  FADD.FTZ R158, R157, R158 ;  /* 0x0000009e9d9e7221 */ /* 0x002fc40000010000 */
[----:B------:R-:W-:Y:S02]  /*113b0*/  IMAD.MOV.U32 R104, RZ, RZ, c[0x0][0x1e0] ;  /* 0x00007800ff687624 */ /* 0x000fe400078e00ff */
[C---:B0-----:R-:W-:Y:S02]  /*113c0*/  FMUL.FTZ R164, R105.reuse, R164 ;  /* 0x000000a469a47220 */ /* 0x041fe40000410000 */
[----:B------:R-:W-:-:S03]  /*113d0*/  FFMA.FTZ R158, R105, R162, R158 ;  /* 0x000000a2699e7223 */ /* 0x000fc6000001009e */
[----:B------:R-:W0:Y:S04]  /*113e0*/  SHFL.IDX PT, R139, R164, RZ, 0x1f ;  /* 0x00001fffa48b7589 */ /* 0x000e2800000e0000 */
[----:B------:R-:W1:Y:S01]  /*113f0*/  SHFL.IDX PT, R107, R158, RZ, 0x1f ;  /* 0x00001fff9e6b7589 */ /* 0x000e6200000e0000 */
[----:B0-----:R-:W-:Y:S02]  /*11400*/  FMUL.FTZ R105, R139, R139 ;  /* 0x0000008b8b697220 */ /* 0x001fe40000410000 */
[----:B-1----:R-:W-:-:S03]  /*11410*/  FFMA.FTZ R104, R107, R104, c[0x0][0x228] ;  /* 0x00008a006b687623 */ /* 0x002fc60000010068 */
[----:B------:R-:W-:Y:S02]  /*11420*/  FSEL R105, R105, RZ, P1 ;  /* 0x000000ff69697208 */ /* 0x000fe40000800000 */
[----:B------:R-:W-:-:S03]  /*11430*/  @!P0 LEA.HI.X R107, R2, c[0x0][0x1a4], R116, 0x2, P2 ;  /* 0x00006900026b8a11 */ /* 0x000fc600010f1474 */
[----:B------:R-:W-:Y:S02]  /*11440*/  FADD.FTZ R104, R104, R105 ;  /* 0x0000006968687221 */ /* 0x000fe40000010000 */
[----:B------:R0:W-:Y:S04]  /*11450*/  @!P0 STG.E [R106.64], R139 ;  /* 0x0000008b6a008986 */ /* 0x0001e8000c101906 */
[----:B------:R-:W1:Y:S01]  /*11460*/  MUFU.RSQ R104, R104 ;  /* 0x0000006800687308 */ /* 0x000e620000001400 */
[----:B0-----:R-:W-:-:S04]  /*11470*/  @!P0 LEA R106, P2, R2, c[0x0][0x1a8], 0x2 ;  /* 0x00006a00026a8a11 */ /* 0x001fc800078410ff */
[----:B------:R-:W-:-:S05]  /*11480*/  @!P0 LEA.HI.X R107, R2, c[0x0][0x1ac], R116, 0x2, P2 ;  /* 0x00006b00026b8a11 */ /* 0x000fca00010f1474 */
[----:B-1----:R0:W-:Y:S01]  /*11490*/  @!P0 STG.E [R106.64], R104 ;  /* 0x000000686a008986 */ /* 0x0021e2000c101906 */
[----:B------:R-:W-:-:S13]  /*114a0*/  ISETP.GE.AND P0, PT, R117, 0x1, PT ;  /* 0x000000017500780c */ /* 0x000fda0003f06270 */
[----:B------:R-:W-:Y:S05]  /*114b0*/  @!P0 BRA `(.L_x_10034) ;  /* 0x00000a2000008947 */ /* 0x000fea0003800000 */
[----:B0-----:R-:W-:Y:S02]  /*114c0*/  FSEL R105, R139, RZ, !P1 ;  /* 0x000000ff8b697208 */ /* 0x001fe40004800000 */
[----:B------:R-:W-:Y:S02]  /*114d0*/  IADD3 R117, R117, -0x1, RZ ;  /* 0xffffffff75757810 */ /* 0x000fe40007ffe0ff */
[----:B------:R-:W-:Y:S01]  /*114e0*/  LOP3.LUT R139, R0, 0x7f, RZ, 0xc0, !PT ;  /* 0x0000007f008b7812 */ /* 0x000fe200078ec0ff */
        /* <DEDUP_REMOVED lines=40> */
[----:B------:R-:W-:Y:S02]  /*11770*/  FADD.FTZ R105, -R105, R151 ;  /* 0x0000009769697221 */ /* 0x000fe40000010100 */
[----:B------:R-:W-:Y:S02]  /*11780*/  IMAD R117, R117, c[0x0][0x168], RZ ;  /* 0x00005a0075757a24 */ /* 0x000fe400078e02ff */
        /* <DEDUP_REMOVED lines=39> */
[----:B------:R-:W-:Y:S01]  /*11a00*/  FMUL.FTZ R116, R104, R105 ;  /* 0x0000006968747220 */ /* 0x000fe20000410000 */
[----:B------:R-:W-:Y:S01]  /*11a10*/  SHF.R.S32.HI R104, RZ, 0x1f, R117 ;  /* 0x0000001fff687819 */ /* 0x000fe20000011475 */
[----:B------:R-:W-:-:S02]  /*11a20*/  FFMA.FTZ R106, R60, R111, R20 ;  /* 0x0000006f3c6a7223 */ /* 0x000fc40000010014 */
[----:B------:R-:W-:Y:S01]  /*11a30*/  FFMA.FTZ R108, R63, R108, R23 ;  /* 0x0000006c3f6c7223 */ /* 0x000fe20000010017 */
[----:B------:R-:W-:Y:S01]  /*11a40*/  LEA.HI R104, R104, R117, RZ, 0x3 ;  /* 0x0000007568687211 */ /* 0x000fe200078f18ff */
[----:B------:R-:W-:Y:S02]  /*11a50*/  FFMA.FTZ R109, R61, R110, R21 ;  /* 0x0000006e3d6d7223 */ /* 0x000fe40000010015 */
[----:B------:R-:W-:Y:S01]  /*11a60*/  FFMA.FTZ R129, R65, R129, R25 ;  /* 0x0000008141817223 */ /* 0x000fe20000010019 */
[----:B------:R-:W-:Y:S01]  /*11a70*/  F2FP.BF16.PACK_AB R107, R108, R107 ;  /* 0x0000006b6c6b723e */ /* 0x000fe200000010ff */
[----:B------:R-:W-:Y:S01]  /*11a80*/  FFMA.FTZ R108, R64, R130, R24 ;  /* 0x00000082406c7223 */ /* 0x000fe20000010018 */
[----:B------:R-:W-:Y:S01]  /*11a90*/  F2FP.BF16.PACK_AB R106, R109, R106 ;  /* 0x0000006a6d6a723e */ /* 0x000fe200000010ff */
[----:B------:R-:W-:Y:S01]  /*11aa0*/  FFMA.FTZ R109, R66, R123, R26 ;  /* 0x0000007b426d7223 */ /* 0x000fe2000001001a */
[----:B------:R-:W-:Y:S01]  /*11ab0*/  LEA.HI.SX32 R139, R104, R139, 0x1d ;  /* 0x0000008b688b7211 */ /* 0x000fe200078feaff */
        /* <DEDUP_REMOVED lines=11> */
[----:B------:R-:W-:Y:S01]  /*11b70*/  FFMA.FTZ R115, R78, R132, R38 ;  /* 0x000000844e737223 */ /* 0x000fe20000010026 */
[----:B------:R-:W-:Y:S01]  /*11b80*/  HFMA2.MMA R129, -RZ, RZ, 0, 9.5367431640625e-07 ;  /* 0x00000010ff817435 */ /* 0x000fe200000001ff */
[----:B------:R-:W-:Y:S01]  /*11b90*/  FFMA.FTZ R123, R94, R153, R54 ;  /* 0x000000995e7b7223 */ /* 0x000fe20000010036 */
[----:B------:R-:W-:Y:S01]  /*11ba0*/  F2FP.BF16.PACK_AB R105, R112, R105 ;  /* 0x000000697069723e */ /* 0x000fe200000010ff */
[----:B------:R-:W-:-:S02]  /*11bb0*/  FFMA.FTZ R132, R95, R116, R55 ;  /* 0x000000745f847223 */ /* 0x000fc40000010037 */
[----:B------:R-:W-:Y:S02]  /*11bc0*/  FFMA.FTZ R111, R70, R119, R30 ;  /* 0x00000077466f7223 */ /* 0x000fe4000001001e */
[----:B------:R-:W-:Y:S01]  /*11bd0*/  FFMA.FTZ R118, R71, R118, R31 ;  /* 0x0000007647767223 */ /* 0x000fe2000001001f */
[----:B------:R-:W-:Y:S01]  /*11be0*/  F2FP.BF16.PACK_AB R123, R132, R123 ;  /* 0x0000007b847b723e */ /* 0x000fe200000010ff */
[----:B------:R-:W-:Y:S01]  /*11bf0*/  FFMA.FTZ R110, R68, R121, R28 ;  /* 0x00000079446e7223 */ /* 0x000fe2000001001c */
[----:B------:R-:W-:Y:S01]  /*11c00*/  IADD3 R132, R139, 0x80, RZ ;  /* 0x000000808b847810 */ /* 0x000fe20007ffe0ff */
[----:B------:R-:W-:Y:S01]  /*11c10*/  FFMA.FTZ R113, R69, R120, R29 ;  /* 0x0000007845717223 */ /* 0x000fe2000001001d */
[----:B------:R-:W-:Y:S01]  /*11c20*/  F2FP.BF16.PACK_AB R111, R118, R111 ;  /* 0x0000006f766f723e */ /* 0x000fe200000010ff */
        /* <DEDUP_REMOVED lines=43> */
.L_x_10034:
[----:B0-----:R-:W-:Y:S05]  /*11ee0*/  BSYNC B0 ;  /* 0x0000000000007941 */ /* 0x001fea0003800000 */
.L_x_10033:
[----:B------:R-:W-:Y:S02]  /*11ef0*/  IADD3 R2, R2, c[0x0][0x160], RZ ;  /* 0x0000580002027a10 */ /* 0x000fe40007ffe0ff */
[----:B------:R-:W-:-:S02]  /*11f00*/  LOP3.LUT P1, RZ, R11, 0xff, RZ, 0xc0, !PT ;  /* 0x000000ff0bff7812 */ /* 0x000fc4000782c0ff */
[----:B------:R-:W-:Y:S02]  /*11f10*/  ISETP.GE.AND P0, PT, R2, c[0x0][0x164], PT ;  /* 0x0000590002007a0c */ /* 0x000fe40003f06270 */
[----:B------:R-:W-:-:S11]  /*11f20*/  SEL R11, RZ, 0x1, P1 ;  /* 0x00000001ff0b7807 */ /* 0x000fd60000800000 */
[----:B-----5:R-:W-:Y:S01]  /*11f30*/  @P0 CALL.REL.NOINC `(.L_x_10035) ;  /* 0x0000001000000944 */ /* 0x020fe20003c00000 */
[----:B------:R-:W-:Y:S05]  /*11f40*/  BRA `(.L_x_10036) ;  /* 0xfffee99000007947 */ /* 0x000fea000383ffff */
.L_x_10035:
[----:B------:R-:W-:Y:S05]  /*11f50*/  EXIT ;  /* 0x000000000000794d */ /* 0x000fea0003800000 */
.L_x_10031:
[----:B------:R-:W-:Y:S01]  /*11f60*/  IMAD.MOV.U32 R157, RZ, RZ, 0x1 ;  /* 0x00000001ff9d7424 */ /* 0x000fe200078e00ff */
[----:B------:R-:W-:Y:S01]  /*11f70*/  MOV R105, 0xffffffff ;  /* 0xffffffff00697802 */ /* 0x000fe20000000f00 */
[----:B------:R-:W-:Y:S01]  /*11f80*/  IMAD.MOV.U32 R156, RZ, RZ, 0x1f ;  /* 0x0000001fff9c7424 */ /* 0x000fe200078e00ff */
[----:B------:R-:W-:Y:S02]  /*11f90*/  MOV R106, 0x11fb0 ;  /* 0x00011fb0006a7802 */ /* 0x000fe40000000f00 */
[----:B-----5:R-:W-:Y:S05]  /*11fa0*/  CALL.REL.NOINC `($__internal_43_$__cuda_sm70_shflsync_bfly_p) ;  /* 0x0000088000007944 */ /* 0x020fea0003c00000 */
[----:B01----:R-:W-:Y:S05]  /*11fb0*/  BRA `(.L_x_10037) ;  /* 0xffffeaa000007947 */ /* 0x003fea000383ffff */
.L_x_10032:
[----:B------:R-:W-:Y:S01]  /*11fc0*/  IMAD.MOV.U32 R157, RZ, RZ, 0x2 ;  /* 0x00000002ff9d7424 */ /* 0x000fe200078e00ff */
[----:B------:R-:W-:Y:S01]  /*11fd0*/  MOV R105, 0xffffffff ;  /* 0xffffffff00697802 */ /* 0x000fe20000000f00 */
[----:B------:R-:W-:Y:S01]  /*11fe0*/  IMAD.MOV.U32 R156, RZ, RZ, 0x1f ;  /* 0x0000001fff9c7424 */ /* 0x000fe200078e00ff */
[----:B------:R-:W-:Y:S02]  /*11ff0*/  MOV R106, 0x12010 ;  /* 0x00012010006a7802 */ /* 0x000fe40000000f00 */
[----:B-----5:R-:W-:Y:S05]  /*12000*/  CALL.REL.NOINC `($__internal_43_$__cuda_sm70_shflsync_bfly_p) ;  /* 0x0000082000007944 */ /* 0x020fea0003c00000 */
[----:B01----:R-:W-:Y:S01]  /*12010*/  FADD.FTZ R158, R158, R105 ;  /* 0x000000699e9e7221 */ /* 0x003fe20000010000 */
[----:B------:R-:W-:Y:S01]  /*12020*/  MOV R105, 0xffffffff ;  /* 0xffffffff00697802 */ /* 0x000fe20000000f00 */
[----:B------:R-:W-:Y:S01]  /*12030*/  IMAD.MOV.U32 R157, RZ, RZ, 0x4 ;  /* 0x00000004ff9d7424 */ /* 0x000fe200078e00ff */
[----:B------:R-:W-:Y:S01]  /*12040*/  MOV R106, 0x12070 ;  /* 0x00012070006a7802 */ /* 0x000fe20000000f00 */
[----:B------:R-:W-:-:S02]  /*12050*/  IMAD.MOV.U32 R156, RZ, RZ, 0x1f ;  /* 0x0000001fff9c7424 */ /* 0x000fc400078e00ff */
[----:B------:R-:W-:Y:S05]  /*12060*/  CALL.REL.NOINC `($__internal_43_$__cuda_sm70_shflsync_bfly_p) ;  /* 0x000007c000007944 */ /* 0x000fea0003c00000 */
        /* <DEDUP_REMOVED lines=12> */
[----:B-1----:R-:W-:Y:S02]  /*12130*/  FADD.FTZ R104, R158, R105 ;  /* 0x000000699e687221 */ /* 0x002fe40000010000 */
[----:B0-----:R-:W-:-:S02]  /*12140*/  IMAD.MOV.U32 R157, RZ, RZ, 0x1 ;  /* 0x00000001ff9d7424 */ /* 0x001fc400078e00ff */
[----:B------:R-:W-:Y:S02]  /*12150*/  FMUL.FTZ R104, R104, 0.00078125001164153218269 ;  /* 0x3a4ccccd68687820 */ /* 0x000fe40000410000 */
[----:B------:R-:W-:Y:S02]  /*12160*/  IMAD.MOV.U32 R156, RZ, RZ, 0x1f ;  /* 0x0000001fff9c7424 */ /* 0x000fe400078e00ff */
        /* <DEDUP_REMOVED lines=81> */
[----:B------:R-:W-:Y:S02]  /*12680*/  MOV R106, 0x126a0 ;  /* 0x000126a0006a7802 */ /* 0x000fe40000000f00 */
[----:B------:R-:W-:Y:S05]  /*12690*/  CALL.REL.NOINC `($__internal_43_$__cuda_sm70_shflsync_bfly_p) ;  /* 0x0000019000007944 */ /* 0x000fea0003c00000 */
[----:B01----:R-:W-:Y:S01]  /*126a0*/  FADD.FTZ R158, R158, R105 ;  /* 0x000000699e9e7221 */ /* 0x003fe20000010000 */
[----:B------:R-:W-:Y:S01]  /*126b0*/  MOV R105, 0xffffffff ;  /* 0xffffffff00697802 */ /* 0x000fe20000000f00 */
[----:B------:R-:W-:Y:S01]  /*126c0*/  IMAD.MOV.U32 R157, RZ, RZ, 0x2 ;  /* 0x00000002ff9d7424 */ /* 0x000fe200078e00ff */
[----:B------:R-:W-:Y:S01]  /*126d0*/  MOV R106, 0x12700 ;  /* 0x00012700006a7802 */ /* 0x000fe20000000f00 */
[----:B------:R-:W-:Y:S02]  /*126e0*/  IMAD.MOV.U32 R156, RZ, RZ, 0x1f ;  /* 0x0000001fff9c7424 */ /* 0x000fe400078e00ff */
        /* <DEDUP_REMOVED lines=19> */
[----:B01----:R-:W-:Y:S05]  /*12820*/  BRA `(.L_x_10038) ;  /* 0xffffe87000007947 */ /* 0x003fea000383ffff */
        .weak           $__internal_43_$__cuda_sm70_shflsync_bfly_p
        .type           $__internal_43_$__cuda_sm70_shflsync_bfly_p,@function
        .size           $__internal_43_$__cuda_sm70_shflsync_bfly_p,(.L_x_36083 - $__internal_43_$__cuda_sm70_shflsync_bfly_p)
$__internal_43_$__cuda_sm70_shflsync_bfly_p:
[----:B------:R-:W-:Y:S01]  /*12830*/  IMAD.MOV.U32 R107, RZ, RZ, 0x0 ;  /* 0x00000000ff6b7424 */ /* 0x000fe200078e00ff */
[----:B------:R-:W-:Y:S04]  /*12840*/  WARPSYNC R105 ;  /* 0x0000006900007348 */ /* 0x000fe80003800000 */
[----:B------:R0:W1:Y:S01]  /*12850*/  SHFL.BFLY PT, R105, R158, R157, R156 ;  /* 0x0c00009d9e697389 */ /* 0x00006200000e009c */
[----:B------:R-:W-:Y:S05]  /*12860*/  RET.REL.NODEC R106 `(_ZN10layer_norm13ln_fwd_kernelINS_13Kernel_traitsIf13__nv_bfloat16S2_S2_fjLj5120ELj1ELj1ELj4ELj16ENS_18Kernel_traits_baseILj5120EfS2_S2_S2_fjLj128EEEEELb1ELb0ELb1ELb1EEEvNS_9FwdParamsE) ;  /* 0xfffed7906a007950 */ /* 0x000fea0003c3ffff */
.L_x_10039:
        /* <DEDUP_REMOVED lines=9> */
.L_x_36083:


//--------------------- .text._ZN10layer_norm13ln_fwd_kernelINS_13Kernel_traitsIf13__nv_bfloat16S2_S2_fjLj5120ELj1ELj1ELj4ELj16ENS_18Kernel_traits_baseILj5120EfS2_S2_S2_fjLj128EEEEELb1ELb1ELb0ELb0EEEvNS_9FwdParamsE --------------------------
	.section	.text._ZN10layer_norm13ln_fwd_kernelINS_13Kernel_traitsIf13__nv_bfloat16S2_S2_fjLj5120ELj1ELj1ELj4ELj16ENS_18Kernel_traits_baseILj5120EfS2_S2_S2_fjLj128EEEEELb1ELb1ELb0ELb0EEEvNS_9FwdParamsE,"ax",@progbits
	.sectioninfo	@"SHI_REGISTERS=230"
	.align	128
        .global         _ZN10layer_norm13ln_fwd_kernelINS_13Kernel_traitsIf13__nv_bfloat16S2_S2_fjLj5120ELj1ELj1ELj4ELj16ENS_18Kernel_traits_baseILj5120EfS2_S2_S2_fjLj128EEEEELb1ELb1ELb0ELb0EEEvNS_9FwdParamsE
        .type           _ZN10layer_norm13ln_fwd_kernelINS_13Kernel_traitsIf13__nv_bfloat16S2_S2_fjLj5120ELj1ELj1ELj4ELj16ENS_18Kernel_traits_baseILj5120EfS2_S2_S2_fjLj128EEEEELb1ELb1ELb0ELb0EEEvNS_9FwdParamsE,@function
        .size           _ZN10layer_norm13ln_fwd_kernelINS_13Kernel_traitsIf13__nv_bfloat16S2_S2_fjLj5120ELj1ELj1ELj4ELj16ENS_18Kernel_traits_baseILj5120EfS2_S2_S2_fjLj128EEEEELb1ELb1ELb0ELb0EEEvNS_9FwdParamsE,(.L_x_36084 - _ZN10layer_norm13ln_fwd_kernelINS_13Kernel_traitsIf13__nv_bfloat16S2_S2_fjLj5120ELj1ELj1ELj4ELj16ENS_18Kernel_traits_baseILj5120EfS2_S2_S2_fjLj128EEEEELb1ELb1ELb0ELb0EEEvNS_9FwdParamsE)
        .other          _ZN10layer_norm13ln_fwd_kernelINS_13Kernel_traitsIf13__nv_bfloat16S2_S2_fjLj5120ELj1ELj1ELj4ELj16ENS_18Kernel_traits_baseILj5120EfS2_S2_S2_fjLj128EEEEELb1ELb1ELb0ELb0EEEvNS_9FwdParamsE,@"STO_CUDA_ENTRY STV_DEFAULT"
_ZN10layer_norm13ln_fwd_kernelINS_13Kernel_traitsIf13__nv_bfloat16S2_S2_fjLj5120ELj1ELj1ELj4ELj16ENS_18Kernel_traits_baseILj5120EfS2_S2_S2_fjLj128EEEEELb1ELb1ELb0ELb0EEEvNS_9FwdParamsE:
.text._ZN10layer_norm13ln_fwd_kernelINS_13Kernel_traitsIf13__nv_bfloat16S2_S2_fjLj5120ELj1ELj1ELj4ELj16ENS_18Kernel_traits_baseILj5120EfS2_S2_S2_fjLj128EEEEELb1ELb1ELb0ELb0EEEvNS_9FwdParamsE:
        /* <DEDUP_REMOVED lines=13> */
[----:B------:R-:W-:Y:S01]  /*00d0*/  LOP3.LUT R4, R4, 0xfffffff7, RZ, 0xc0, !PT ;  /* 0xfffffff704047812 */ /* 0x000fe200078ec0ff */
[----:B------:R-:W-:Y:S01]  /*00e0*/  BSSY B0, `(.L_x_10040) ;  /* 0x0000049000007945 */ /* 0x000fe20003800000 */
[----:B------:R-:W0:Y:S02]  /*00f0*/  S2R R165, SR_TID.X ;  /* 0x0000000000a57919 */ /* 0x000e240000002100 */
[----:B------:R-:W-:Y:S02]  /*0100*/  SHF.R.S32.HI R5, RZ, 0x1f, R5 ;  /* 0x0000001fff057819 */ /* 0x000fe40000011405 */
[----:B------:R-:W1:Y:S01]  /*0110*/  S2R R18, SR_CTAID.X ;  /* 0x0000000000127919 */ /* 0x000e620000002500 */
[----:B0-----:R-:W-:-:S04]  /*0120*/  LOP3.LUT R0, R165, 0x7f, RZ, 0xc0, !PT ;  /* 0x0000007fa5007812 */ /* 0x001fc800078ec0ff */
[----:B------:R-:W-:Y:S01]  /*0130*/  LOP3.LUT R28, R0, 0x7f, RZ, 0x3c, !PT ;  /* 0x0000007f001c7812 */ /* 0x000fe200078e3cff */
        /* <DEDUP_REMOVED lines=8> */
[----:B------:R-:W-:Y:S02]  /*01c0*/  LEA.HI R11, R5, c[0x0][0x168], RZ, 0x3 ;  /* 0x00005a00050b7a11 */ /* 0x000fe400078f18ff */
[----:B------:R-:W-:Y:S01]  /*01d0*/  LOP3.LUT R8, R7, R163, R216, 0x96, !PT ;  /* 0x000000a307087212 */ /* 0x000fe200078e96d8 */
[----:B------:R-:W-:Y:S01]  /*01e0*/  IMAD.WIDE.U32 R2, R162, -0x2daee0ad, RZ ;  /* 0xd2511f53a2027825 */ /* 0x000fe200078e00ff */
[----:B------:R-:W-:Y:S02]  /*01f0*/  LEA.HI.SX32 R28, R11, R28, 0x1d ;  /* 0x0000001c0b1c7211 */ /* 0x000fe400078feaff */
[----:B------:R-:W-:Y:S01]  /*0200*/  IADD3 R160, R216, -0x61c88647, RZ ;  /* 0x9e3779b9d8a07810 */ /* 0x000fe20007ffe0ff */
[----:B------:R-:W-:Y:S01]  /*0210*/  IMAD.WIDE.U32 R8, R8, -0x2daee0ad, RZ ;  /* 0xd2511f5308087825 */ /* 0x000fe200078e00ff */
[----:B------:R-:W-:-:S02]  /*0220*/  LOP3.LUT P6, RZ, R28, 0xffffff80, RZ, 0xc0, !PT ;  /* 0xffffff801cff7812 */ /* 0x000fc400078cc0ff */
[C---:B------:R-:W-:Y:S02]  /*0230*/  ISETP.GE.U32.AND P5, PT, R28.reuse, 0x100, PT ;  /* 0x000001001c00780c */ /* 0x040fe40003fa6070 */
[----:B------:R-:W-:Y:S02]  /*0240*/  LOP3.LUT R3, R3, R217, RZ, 0x3c, !PT ;  /* 0x000000d903037212 */ /* 0x000fe400078e3cff */
[----:B------:R-:W-:Y:S02]  /*0250*/  LOP3.LUT R12, R9, R2, R161, 0x96, !PT ;  /* 0x00000002090c7212 */ /* 0x000fe400078e96a1 */
[----:B------:R-:W-:Y:S01]  /*0260*/  ISETP.GE.U32.AND P4, PT, R28, 0x180, PT ;  /* 0x000001801c00780c */ /* 0x000fe20003f86070 */
[----:B------:R-:W-:Y:S01]  /*0270*/  IMAD.WIDE.U32 R2, R3, -0x326172a9, RZ ;  /* 0xcd9e8d5703027825 */ /* 0x000fe200078e00ff */
[----:B------:R-:W-:Y:S02]  /*0280*/  IADD3 R31, R216, 0x3c6ef372, RZ ;  /* 0x3c6ef372d81f7810 */ /* 0x000fe40007ffe0ff */
[----:B------:R-:W-:Y:S01]  /*0290*/  ISETP.GE.U32.AND P3, PT, R28, 0x200, PT ;  /* 0x000002001c00780c */ /* 0x000fe20003f66070 */
[----:B------:R-:W-:Y:S01]  /*02a0*/  IMAD.WIDE.U32 R12, R12, -0x326172a9, RZ ;  /* 0xcd9e8d570c0c7825 */ /* 0x000fe200078e00ff */
[----:B------:R-:W-:-:S02]  /*02b0*/  @P6 LOP3.LUT R4, R4, 0x8, RZ, 0xfc, !PT ;  /* 0x0000000804046812 */ /* 0x000fc400078efcff */
[----:B------:R-:W-:Y:S02]  /*02c0*/  LOP3.LUT R3, R3, R160, R6, 0x96, !PT ;  /* 0x000000a003037212 */ /* 0x000fe400078e9606 */
[----:B------:R-:W-:Y:S02]  /*02d0*/  LOP3.LUT R4, R4, 0xffffff7f, RZ, 0xc0, !PT ;  /* 0xffffff7f04047812 */ /* 0x000fe400078ec0ff */
[----:B------:R-:W-:Y:S01]  /*02e0*/  LOP3.LUT R14, R13, R2, R31, 0x96, !PT ;  /* 0x000000020d0e7212 */ /* 0x000fe200078e961f */
[----:B------:R-:W-:Y:S01]  /*02f0*/  IMAD.WIDE.U32 R2, R3, -0x2daee0ad, RZ ;  /* 0xd2511f5303027825 */ /* 0x000fe200078e00ff */
[----:B------:R-:W-:Y:S02]  /*0300*/  @P5 LOP3.LUT R4, R4, 0x80, RZ, 0xfc, !PT ;  /* 0x0000008004045812 */ /* 0x000fe400078efcff */
[----:B------:R-:W-:Y:S01]  /*0310*/  IADD3 R30, R217, 0x76cf5d0a, RZ ;  /* 0x76cf5d0ad91e7810 */ /* 0x000fe20007ffe0ff */
[----:B------:R-:W-:Y:S01]  /*0320*/  IMAD.WIDE.U32 R14, R14, -0x2daee0ad, RZ ;  /* 0xd2511f530e0e7825 */ /* 0x000fe200078e00ff */
[----:B------:R-:W-:-:S02]  /*0330*/  LOP3.LUT R4, R4, 0xffffffbf, RZ, 0xc0, !PT ;  /* 0xffffffbf04047812 */ /* 0x000fc400078ec0ff */
[----:B------:R-:W-:Y:S02]  /*0340*/  IADD3 R29, R217, 0x32370b8f, RZ ;  /* 0x32370b8fd91d7810 */ /* 0x000fe40007ffe0ff */
[----:B------:R-:W-:Y:S02]  /*0350*/  @P4 LOP3.LUT R4, R4, 0x40, RZ, 0xfc, !PT ;  /* 0x0000004004044812 */ /* 0x000fe400078efcff */
[----:B------:R-:W-:Y:S02]  /*0360*/  ISETP.GE.U32.AND P2, PT, R28, 0x280, PT ;  /* 0x000002801c00780c */ /* 0x000fe40003f46070 */
[----:B------:R-:W-:Y:S02]  /*0370*/  LOP3.LUT R4, R4, 0xffffffdf, RZ, 0xc0, !PT ;  /* 0xffffffdf04047812 */ /* 0x000fe400078ec0ff */
[----:B------:R-:W-:Y:S02]  /*0380*/  LOP3.LUT R3, R3, R8, R30, 0x96, !PT ;  /* 0x0000000803037212 */ /* 0x000fe400078e961e */
[----:B------:R-:W-:-:S02]  /*0390*/  LOP3.LUT R16, R15, R2, R29, 0x96, !PT ;  /* 0x000000020f107212 */ /* 0x000fc400078e961d */
[----:B------:R-:W-:Y:S01]  /*03a0*/  @P3 LOP3.LUT R4, R4, 0x20, RZ, 0xfc, !PT ;  /* 0x0000002004043812 */ /* 0x000fe200078efcff */
[----:B------:R-:W-:Y:S01]  /*03b0*/  IMAD.WIDE.U32 R2, R3, -0x326172a9, RZ ;  /* 0xcd9e8d5703027825 */ /* 0x000fe200078e00ff */
[C---:B------:R-:W-:Y:S02]  /*03c0*/  IADD3 R27, R216.reuse, -0x255992d5, RZ ;  /* 0xdaa66d2bd81b7810 */ /* 0x040fe40007ffe0ff */
[----:B------:R-:W-:Y:S01]  /*03d0*/  IADD3 R26, R216, 0x78dde6e4, RZ ;  /* 0x78dde6e4d81a7810 */ /* 0x000fe20007ffe0ff */
[----:B------:R-:W-:Y:S01]  /*03e0*/  IMAD.WIDE.U32 R16, R16, -0x326172a9, RZ ;  /* 0xcd9e8d5710107825 */ /* 0x000fe200078e00ff */
[----:B------:R-:W-:Y:S02]  /*03f0*/  LOP3.LUT R4, R4, 0xffffffef, RZ, 0xc0, !PT ;  /* 0xffffffef04047812 */ /* 0x000fe400078ec0ff */
[----:B------:R-:W-:Y:S02]  /*0400*/  LOP3.LUT R12, R3, R12, R27, 0x96, !PT ;  /* 0x0000000c030c7212 */ /* 0x000fe400078e961b */
[----:B------:R-:W-:-:S02]  /*0410*/  @P2 LOP3.LUT R4, R4, 0x10, RZ, 0xfc, !PT ;  /* 0x0000001004042812 */ /* 0x000fc400078efcff */
[----:B------:R-:W-:Y:S01]  /*0420*/  LOP3.LUT R5, R17, R2, R26, 0x96, !PT ;  /* 0x0000000211057212 */ /* 0x000fe200078e961a */
        /* <DEDUP_REMOVED lines=20> */
.L_x_10041:
[----:B------:R-:W-:Y:S05]  /*0570*/  BSYNC B0 ;  /* 0x0000000000007941 */ /* 0x000fea0003800000 */
.L_x_10040:
        /* <DEDUP_REMOVED lines=21> */
.L_x_10043:
[----:B------:R-:W-:Y:S05]  /*06d0*/  BSYNC B0 ;  /* 0x0000000000007941 */ /* 0x000fea0003800000 */
.L_x_10042:
        /* <DEDUP_REMOVED lines=21> */
.L_x_10045:
[----:B------:R-:W-:Y:S05]  /*0830*/  BSYNC B0 ;  /* 0x0000000000007941 */ /* 0x000fea0003800000 */
.L_x_10044:
        /* <DEDUP_REMOVED lines=21> */
.L_x_10047:
[----:B------:R-:W-:Y:S05]  /*0990*/  BSYNC B0 ;  /* 0x0000000000007941 */ /* 0x000fea0003800000 */
.L_x_10046:
        /* <DEDUP_REMOVED lines=19> */
[----:B------:R0:W5:Y:S02]  /*0ad0*/  LDG.E.128 R36, [R8.64+0x10] ;  /* 0x0000100408247981 */ /* 0x000164000c1e1d00 */
.L_x_10049:
[----:B------:R-:W-:Y:S05]  /*0ae0*/  BSYNC B0 ;  /* 0x0000000000007941 */ /* 0x000fea0003800000 */
.L_x_10048:
[----:B------:R-:W-:Y:S01]  /*0af0*/  ISETP.GE.AND P0, PT, R25, c[0x0][0x164], PT ;  /* 0x0000590019007a0c */ /* 0x000fe20003f06270 */
[----:B0-----:R-:W-:Y:S01]  /*0b00*/  IMAD.WIDE.U32 R2, R12, -0x2daee0ad, RZ ;  /* 0xd2511f530c027825 */ /* 0x001fe200078e00ff */
[----:B------:R-:W-:-:S02]  /*0b10*/  IADD3 R24, R217, -0x126145ec, RZ ;  /* 0xed9eba14d9187810 */ /* 0x000fc40007ffe0ff */
[----:B------:R-:W-:Y:S01]  /*0b20*/  IADD3 R23, R217, -0x56f99767, RZ ;  /* 0xa9066899d9177810 */ /* 0x000fe20007ffe0ff */
[----:B------:R-:W-:Y:S01]  /*0b30*/  IMAD.WIDE.U32 R6, R5, -0x2daee0ad, RZ ;  /* 0xd2511f5305067825 */ /* 0x000fe200078e00ff */
[----:B------:R-:W-:Y:S02]  /*0b40*/  LOP3.LUT R3, R3, R14, R24, 0x96, !PT ;  /* 0x0000000e03037212 */ /* 0x000fe400078e9618 */
[----:B------:R-:W-:Y:S02]  /*0b50*/  IADD3 R22, R216, 0x1715609d, RZ ;  /* 0x1715609dd8167810 */ /* 0x000fe40007ffe0ff */
[----:B------:R-:W-:Y:S01]  /*0b60*/  LOP3.LUT R12, R7, R2, R23, 0x96, !PT ;  /* 0x00000002070c7212 */ /* 0x000fe200078e9617 */
[----:B------:R-:W-:Y:S02]  /*0b70*/  IMAD.WIDE.U32 R2, R3, -0x326172a9, RZ ;  /* 0xcd9e8d5703027825 */ /* 0x000fe400078e00ff */
[----:B------:R-:W-:Y:S05]  /*0b80*/  @P0 EXIT ;  /* 0x000000000000094d */ /* 0x000fea0003800000 */
[----:B------:R-:W-:Y:S01]  /*0b90*/  SHF.R.S32.HI R11, RZ, 0x3, R11 ;  /* 0x00000003ff0b7819 */ /* 0x000fe2000001140b */
[----:B------:R-:W-:Y:S01]  /*0ba0*/  IMAD.WIDE.U32 R12, R12, -0x326172a9, RZ ;  /* 0xcd9e8d570c0c7825 */ /* 0x000fe200078e00ff */
[----:B------:R-:W-:Y:S01]  /*0bb0*/  LOP3.LUT R8, R3, R16, R22, 0x96, !PT ;  /* 0x0000001003087212 */ /* 0x000fe200078e9616 */
[----:B------:R-:W-:Y:S01]  /*0bc0*/  ULDC.U8 UR6, c[0x0][0x1f0] ;  /* 0x00007c0000067ab9 */ /* 0x000fe20000000000 */
[C---:B------:R-:W-:Y:S01]  /*0bd0*/  LOP3.LUT R3, R165.reuse, 0x60, RZ, 0xc0, !PT ;  /* 0x00000060a5037812 */ /* 0x040fe200078ec0ff */
[----:B------:R-:W-:Y:S01]  /*0be0*/  IMAD.SHL.U32 R7, R165, 0x20, RZ ;  /* 0x00000020a5077824 */ /* 0x000fe200078e00ff */
[----:B------:R-:W-:Y:S01]  /*0bf0*/  LOP3.LUT R0, R11, 0x7f, RZ, 0xc0, !PT ;  /* 0x0000007f0b007812 */ /* 0x000fe200078ec0ff */
[----:B------:R-:W-:Y:S01]  /*0c00*/  IMAD.WIDE.U32 R8, R8, -0x2daee0ad, RZ ;  /* 0xd2511f5308087825 */ /* 0x000fe200078e00ff */
[----:B------:R-:W-:-:S02]  /*0c10*/  SHF.R.U32.HI R11, RZ, 0x2, R11 ;  /* 0x00000002ff0b7819 */ /* 0x000fc4000001160b */
[----:B------:R-:W-:Y:S01]  /*0c20*/  IADD3 R21, R216, -0x4ab325aa, RZ ;  /* 0xb54cda56d8157810 */ /* 0x000fe20007ffe0ff */
[----:B------:R-:W-:Y:S01]  /*0c30*/  IMAD.IADD R3, R0, 0x1, -R3 ;  /* 0x0000000100037824 */ /* 0x000fe200078e0a03 */
[----:B------:R-:W-:Y:S02]  /*0c40*/  LOP3.LUT R14, R11, 0x3fffffe0, RZ, 0xc0, !PT ;  /* 0x3fffffe00b0e7812 */ /* 0x000fe400078ec0ff */
[----:B------:R-:W-:Y:S02]  /*0c50*/  IADD3 R20, R217, 0x646e171e, RZ ;  /* 0x646e171ed9147810 */ /* 0x000fe40007ffe0ff */
[----:B------:R-:W-:Y:S02]  /*0c60*/  IMNMX R3, RZ, R3, !PT ;  /* 0x00000003ff037217 */ /* 0x000fe40007800200 */
[----:B------:R-:W-:Y:S02]  /*0c70*/  LOP3.LUT R2, R13, R2, R21, 0x96, !PT ;  /* 0x000000020d027212 */ /* 0x000fe400078e9615 */
[----:B------:R-:W-:-:S02]  /*0c80*/  IMNMX R5, R3, 0x20, PT ;  /* 0x0000002003057817 */ /* 0x000fc40003800200 */
[----:B------:R-:W-:Y:S01]  /*0c90*/  LOP3.LUT R6, R9, R6, R20, 0x96, !PT ;  /* 0x0000000609067212 */ /* 0x000fe200078e9614 */
[----:B------:R-:W-:Y:S01]  /*0ca0*/  IMAD.WIDE.U32 R2, R2, -0x2daee0ad, RZ ;  /* 0xd2511f5302027825 */ /* 0x000fe200078e00ff */
[----:B------:R-:W-:Y:S02]  /*0cb0*/  LOP3.LUT R9, R7, 0x3e0, RZ, 0xc0, !PT ;  /* 0x000003e007097812 */ /* 0x000fe400078ec0ff */
[----:B------:R-:W-:Y:S01]  /*0cc0*/  IADD3 R19, R217, 0x1fd5c5a3, RZ ;  /* 0x1fd5c5a3d9137810 */ /* 0x000fe20007ffe0ff */
[----:B------:R-:W-:Y:S01]  /*0cd0*/  IMAD.IADD R5, R5, 0x1, R14 ;  /* 0x0000000105057824 */ /* 0x000fe200078e020e */
[----:B------:R-:W-:Y:S01]  /*0ce0*/  IADD3 R18, R216, 0x5384540f, RZ ;  /* 0x5384540fd8127810 */ /* 0x000fe20007ffe0ff */
[----:B------:R-:W-:Y:S01]  /*0cf0*/  IMAD.WIDE.U32 R6, R6, -0x326172a9, RZ ;  /* 0xcd9e8d5706067825 */ /* 0x000fe200078e00ff */
[----:B------:R-:W-:Y:S02]  /*0d00*/  LOP3.LUT R8, R3, R8, R19, 0x96, !PT ;  /* 0x0000000803087212 */ /* 0x000fe400078e9613 */
[----:B------:R-:W-:Y:S01]  /*0d10*/  IADD3 R9, R0, -R9, RZ ;  /* 0x8000000900097210 */ /* 0x000fe20007ffe0ff */
[----:B------:R-:W-:Y:S01]  /*0d20*/  IMAD.SHL.U32 R5, R5, 0x8, RZ ;  /* 0x0000000805057824 */ /* 0x000fe200078e00ff */
[----:B------:R-:W-:Y:S01]  /*0d30*/  LOP3.LUT R12, R7, R12, R18, 0x96, !PT ;  /* 0x0000000c070c7212 */ /* 0x000fe200078e9612 */
[----:B------:R-:W-:Y:S01]  /*0d40*/  IMAD.HI.U32 R0, R8, -0x326172a9, RZ ;  /* 0xcd9e8d5708007827 */ /* 0x000fe200078e00ff */
[----:B------:R-:W-:Y:S01]  /*0d50*/  IMNMX R9, RZ, R9, !PT ;  /* 0x00000009ff097217 */ /* 0x000fe20007800200 */
[----:B------:R-:W0:Y:S01]  /*0d60*/  I2F.U32 R13, R5 ;  /* 0x00000005000d7306 */ /* 0x000e220000201000 */
[----:B------:R-:W-:Y:S01]  /*0d70*/  IADD3 R17, R216, -0xe443238, RZ ;  /* 0xf1bbcdc8d8117810 */ /* 0x000fe20007ffe0ff */
[----:B------:R-:W-:Y:S01]  /*0d80*/  IMAD.HI.U32 R3, R12, -0x2daee0ad, RZ ;  /* 0xd2511f530c037827 */ /* 0x000fe200078e00ff */
[----:B------:R-:W-:-:S02]  /*0d90*/  IADD3 R16, R217, -0x24c28bd8, RZ ;  /* 0xdb3d7428d9107810 */ /* 0x000fc40007ffe0ff */
[----:B------:R-:W-:Y:S01]  /*0da0*/  IMNMX R9, R9, 0x20, PT ;  /* 0x0000002009097817 */ /* 0x000fe20003800200 */
[----:B------:R-:W-:Y:S01]  /*0db0*/  IMAD.MOV.U32 R7, RZ, RZ, 0x1 ;  /* 0x00000001ff077424 */ /* 0x000fe200078e00ff */
[----:B------:R-:W-:Y:S02]  /*0dc0*/  LOP3.LUT R6, R0, R6, R17, 0x96, !PT ;  /* 0x0000000600067212 */ /* 0x000fe400078e9611 */
[----:B------:R-:W-:Y:S01]  /*0dd0*/  LOP3.LUT R32, R3, R2, R16, 0x96, !PT ;  /* 0x0000000203207212 */ /* 0x000fe200078e9610 */
[----:B------:R-:W-:Y:S01]  /*0de0*/  IMAD R2, R12, -0x2daee0ad, RZ ;  /* 0xd2511f530c027824 */ /* 0x000fe200078e02ff */
[----:B------:R-:W-:Y:S01]  /*0df0*/  IADD3 R15, R217, -0x695add53, RZ ;  /* 0x96a522add90f7810 */ /* 0x000fe20007ffe0ff */
[----:B------:R-:W-:Y:S01]  /*0e00*/  IMAD.IADD R0, R14, 0x1, R9 ;  /* 0x000000010e007824 */ /* 0x000fe200078e0209 */
[----:B------:R-:W-:Y:S01]  /*0e10*/  IADD3 R14, R216, -0x700cb87f, RZ ;  /* 0x8ff34781d80e7810 */ /* 0x000fe20007ffe0ff */
[----:B------:R-:W-:Y:S01]  /*0e20*/  IMAD.HI.U32 R12, R6, -0x2daee0ad, RZ ;  /* 0xd2511f53060c7827 */ /* 0x000fe200078e00ff */
[----:B------:R-:W-:Y:S01]  /*0e30*/  LOP3.LUT R10, R10, 0x3, RZ, 0xc0, !PT ;  /* 0x000000030a0a7812 */ /* 0x000fe200078ec0ff */
[----:B0-----:R-:W0:Y:S02]  /*0e40*/  MUFU.RCP R13, R13 ;  /* 0x0000000d000d7308 */ /* 0x001e240000001000 */
[----:B------:R-:W-:Y:S01]  /*0e50*/  IMAD R3, R8, -0x326172a9, RZ ;  /* 0xcd9e8d5708037824 */ /* 0x000fe200078e02ff */
[----:B------:R-:W-:Y:S01]  /*0e60*/  LOP3.LUT R12, R12, R2, R15, 0x96, !PT ;  /* 0x000000020c0c7212 */ /* 0x000fe200078e960f */
[----:B------:R-:W-:-:S04]  /*0e70*/  IMAD.HI.U32 R11, R32, -0x326172a9, RZ ;  /* 0xcd9e8d57200b7827 */ /* 0x000fc800078e00ff */
[----:B------:R-:W-:Y:S01]  /*0e80*/  IMAD R8, R6, -0x2daee0ad, RZ ;  /* 0xd2511f5306087824 */ /* 0x000fe200078e02ff */
[----:B------:R-:W-:Y:S01]  /*0e90*/  LOP3.LUT R11, R11, R3, R14, 0x96, !PT ;  /* 0x000000030b0b7212 */ /* 0x000fe200078e960e */
[----:B------:R-:W-:Y:S02]  /*0ea0*/  IMAD.MOV.U32 R9, RZ, RZ, RZ ;  /* 0x000000ffff097224 */ /* 0x000fe400078e00ff */
[----:B------:R-:W-:Y:S02]  /*0eb0*/  IMAD.SHL.U32 R5, R0, 0x8, RZ ;  /* 0x0000000800057824 */ /* 0x000fe400078e00ff */
[----:B------:R-:W-:Y:S02]  /*0ec0*/  IMAD R6, R32, -0x326172a9, RZ ;  /* 0xcd9e8d5720067824 */ /* 0x000fe400078e02ff */
.L_x_10353:
        /* <DEDUP_REMOVED lines=11> */
[----:B------:R-:W-:Y:S01]  /*0f80*/  LEA.HI.SX32 R3, R3, R192, 0x1d ;  /* 0x000000c003037211 */ /* 0x000fe200078feaff */
[----:B------:R-:W-:-:S04]  /*0f90*/  IMAD.MOV.U32 R192, RZ, RZ, 0x3f800000 ;  /* 0x3f800000ffc07424 */ /* 0x000fc800078e00ff */
        /* <DEDUP_REMOVED lines=23> */
.L_x_10053:
[----:B-1----:R-:W-:Y:S02]  /*1110*/  IMAD.MOV.U32 R169, RZ, RZ, R6 ;  /* 0x000000ffffa97224 */ /* 0x002fe400078e0006 */
.L_x_10054:
[----:B------:R-:W-:Y:S05]  /*1120*/  BSYNC B1 ;  /* 0x0000000000017941 */ /* 0x000fea0003800000 */
.L_x_10052:
        /* <DEDUP_REMOVED lines=16> */
.L_x_10058:
[----:B------:R-:W-:Y:S05]  /*1230*/  BSYNC B2 ;  /* 0x0000000000027941 */ /* 0x000fea0003800000 */
.L_x_10057:
        /* <DEDUP_REMOVED lines=44> */
.L_x_10056:
[----:B------:R-:W-:Y:S05]  /*1500*/  BSYNC B1 ;  /* 0x0000000000017941 */ /* 0x000fea0003800000 */
.L_x_10055:
        /* <DEDUP_REMOVED lines=8> */
[----:B-1----:R-:W-:Y:S01]  /*1590*/  FFMA.FTZ R2, R169, R194, 1.1641532182693481445e-10 ;  /* 0x2f000000a9027423 */ /* 0x002fe200000100c2 */
[----:B------:R-:W-:-:S04]  /*15a0*/  @P0 PRMT R169, RZ, 0x5410, R32 ;  /* 0x00005410ffa90816 */ /* 0x000fc80000000020 */
        /* <DEDUP_REMOVED lines=15> */
.L_x_10060:
[----:B------:R-:W-:Y:S02]  /*16a0*/  IMAD.MOV.U32 R169, RZ, RZ, R6 ;  /* 0x000000ffffa97224 */ /* 0x000fe400078e0006 */
.L_x_10061:
[----:B------:R-:W-:Y:S05]  /*16b0*/  BSYNC B1 ;  /* 0x0000000000017941 */ /* 0x000fea0003800000 */
.L_x_10059:
        /* <DEDUP_REMOVED lines=16> */
.L_x_10065:
[----:B------:R-:W-:Y:S05]  /*17c0*/  BSYNC B2 ;  /* 0x0000000000027941 */ /* 0x000fea0003800000 */
.L_x_10064:
        /* <DEDUP_REMOVED lines=44> */
.L_x_10063:
[----:B------:R-:W-:Y:S05]  /*1a90*/  BSYNC B1 ;  /* 0x0000000000017941 */ /* 0x000fea0003800000 */
.L_x_10062:
[----:B------:R-:W1:Y:S01]  /*1aa0*/  I2F.U32 R169, R169 ;  /* 0x000000a900a97306 */ /* 0x000e620000201000 */
[----:B------:R-:W-:Y:S01]  /*1ab0*/  PRMT R171, RZ, 0x7610, R156 ;  /* 0x00007610ffab7816 */ /* 0x000fe2000000009c */
[----:B------:R-:W-:Y:S01]  /*1ac0*/  BSSY B1, `(.L_x_10066) ;  /* 0x0000017000017945 */ /* 0x000fe20003800000 */
[----:B------:R-:W-:Y:S02]  /*1ad0*/  LOP3.LUT R4, R4, 0xfffffffd, RZ, 0xc0, !PT ;  /* 0xfffffffd04047812 */ /* 0x000fe400078ec0ff */
[----:B------:R-:W-:Y:S01]  /*1ae0*/  IADD3 R179, R10, 0x1, RZ ;  /* 0x000000010ab37810 */ /* 0x000fe20007ffe0ff */
[----:B------:R-:W-:-:S04]  /*1af0*/  FMUL.FTZ R171, R171, R192 ;  /* 0x000000c0abab7220 */ /* 0x000fc80000410000 */
[----:B------:R-:W-:Y:S02]  /*1b00*/  FMUL.FTZ R171, R171, c[0x0][0x1e8] ;  /* 0x00007a00abab7a20 */ /* 0x000fe40000410000 */
[----:B-1----:R-:W-:-:S05]  /*1b10*/  FFMA.FTZ R156, R169, R194, 1.1641532182693481445e-10 ;  /* 0x2f000000a99c7423 */ /* 0x002fca00000100c2 */
        /* <DEDUP_REMOVED lines=16> */
.L_x_10067:
[----:B------:R-:W-:Y:S02]  /*1c20*/  IMAD.MOV.U32 R156, RZ, RZ, R6 ;  /* 0x000000ffff9c7224 */ /* 0x000fe400078e0006 */
.L_x_10068:
[----:B------:R-:W-:Y:S05]  /*1c30*/  BSYNC B1 ;  /* 0x0000000000017941 */ /* 0x000fea0003800000 */
.L_x_10066:
        /* <DEDUP_REMOVED lines=16> */
.L_x_10072:
[----:B------:R-:W-:Y:S05]  /*1d40*/  BSYNC B2 ;  /* 0x0000000000027941 */ /* 0x000fea0003800000 */
.L_x_10071:
        /* <DEDUP_REMOVED lines=44> */
.L_x_10070:
[----:B------:R-:W-:Y:S05]  /*2010*/  BSYNC B1 ;  /* 0x0000000000017941 */ /* 0x000fea0003800000 */
.L_x_10069:
[----:B------:R-:W1:Y:S01]  /*2020*/  I2F.U32 R169, R156 ;  /* 0x0000009c00a97306 */ /* 0x000e620000201000 */
[----:B------:R-:W-:Y:S01]  /*2030*/  PRMT R197, RZ, 0x5410, R157 ;  /* 0x00005410ffc57816 */ /* 0x000fe2000000009d */
[----:B------:R-:W-:Y:S01]  /*2040*/  BSSY B1, `(.L_x_10073) ;  /* 0x0000015000017945 */ /* 0x000fe20003800000 */
[----:B------:R-:W-:Y:S02]  /*2050*/  ISETP.NE.AND P2, PT, R179, 0x1, PT ;  /* 0x00000001b300780c */ /* 0x000fe40003f45270 */
[----:B------:R-:W-:Y:S01]  /*2060*/  @P0 PRMT R10, RZ, 0x5410, R33 ;  /* 0x00005410ff0a0816 */ /* 0x000fe20000000021 */
[----:B------:R-:W-:Y:S01]  /*2070*/  FMUL.FTZ R197, R197, R192 ;  /* 0x000000c0c5c57220 */ /* 0x000fe20000410000 */
[----:B------:R-:W-:-:S03]  /*2080*/  IADD3 R196, R179, 0x1, RZ ;  /* 0x00000001b3c47810 */ /* 0x000fc60007ffe0ff */
        /* <DEDUP_REMOVED lines=15> */
.L_x_10074:
[----:B------:R-:W-:Y:S02]  /*2180*/  IMAD.MOV.U32 R156, RZ, RZ, R6 ;  /* 0x000000ffff9c7224 */ /* 0x000fe400078e0006 */
.L_x_10075:
[----:B------:R-:W-:Y:S05]  /*2190*/  BSYNC B1 ;  /* 0x0000000000017941 */ /* 0x000fea0003800000 */
.L_x_10073:
        /* <DEDUP_REMOVED lines=16> */
.L_x_10079:
[----:B------:R-:W-:Y:S05]  /*22a0*/  BSYNC B2 ;  /* 0x0000000000027941 */ /* 0x000fea0003800000 */
.L_x_10078:
        /* <DEDUP_REMOVED lines=44> */
.L_x_10077:
[----:B------:R-:W-:Y:S05]  /*2570*/  BSYNC B1 ;  /* 0x0000000000017941 */ /* 0x000fea0003800000 */
.L_x_10076:
        /* <DEDUP_REMOVED lines=8> */
[----:B------:R-:W-:-:S04]  /*2600*/  FSETP.GTU.FTZ.AND P2, PT, R179, c[0x0][0x1e4], PT ;  /* 0x00007900b3007a0b */ /* 0x000fc80003f5c000 */
[----:B------:R-:W-:Y:S02]  /*2610*/  FSEL R180, R157, RZ, !P2 ;  /* 0x000000ff9db47208 */ /* 0x000fe40005000000 */
[----:B------:R-:W-:-:S03]  /*2620*/  @P0 PRMT R157, RZ, 0x7610, R33 ;  /* 0x00007610ff9d0816 */ /* 0x000fc60000000021 */
        /* <DEDUP_REMOVED lines=11> */
.L_x_10081:
[----:B------:R-:W-:Y:S02]  /*26e0*/  IMAD.MOV.U32 R200, RZ, RZ, R6 ;  /* 0x000000ffffc87224 */ /* 0x000fe400078e0006 */
.L_x_10082:
[----:B------:R-:W-:Y:S05]  /*26f0*/  BSYNC B1 ;  /* 0x0000000000017941 */ /* 0x000fea0003800000 */
.L_x_10080:
        /* <DEDUP_REMOVED lines=16> */
.L_x_10086:
[----:B------:R-:W-:Y:S05]  /*2800*/  BSYNC B2 ;  /* 0x0000000000027941 */ /* 0x000fea0003800000 */
.L_x_10085:
        /* <DEDUP_REMOVED lines=44> */
.L_x_10084:
[----:B------:R-:W-:Y:S05]  /*2ad0*/  BSYNC B1 ;  /* 0x0000000000017941 */ /* 0x000fea0003800000 */
.L_x_10083:
        /* <DEDUP_REMOVED lines=22> */
.L_x_10088:
[----:B------:R-:W-:Y:S02]  /*2c40*/  IMAD.MOV.U32 R200, RZ, RZ, R6 ;  /* 0x000000ffffc87224 */ /* 0x000fe400078e0006 */
.L_x_10089:
[----:B------:R-:W-:Y:S05]  /*2c50*/  BSYNC B1 ;  /* 0x0000000000017941 */ /* 0x000fea0003800000 */
.L_x_10087:
        /* <DEDUP_REMOVED lines=16> */
.L_x_10093:
[----:B------:R-:W-:Y:S05]  /*2d60*/  BSYNC B2 ;  /* 0x0000000000027941 */ /* 0x000fea0003800000 */
.L_x_10092:
        /* <DEDUP_REMOVED lines=44> */
.L_x_10091:
[----:B------:R-:W-:Y:S05]  /*3030*/  BSYNC B1 ;  /* 0x0000000000017941 */ /* 0x000fea0003800000 */
.L_x_10090:
        /* <DEDUP_REMOVED lines=22> */
.L_x_10095:
[----:B------:R-:W-:Y:S02]  /*31a0*/  IMAD.MOV.U32 R158, RZ, RZ, R6 ;  /* 0x000000ffff9e7224 */ /* 0x000fe400078e0006 */
.L_x_10096:
[----:B------:R-:W-:Y:S05]  /*31b0*/  BSYNC B1 ;  /* 0x0000000000017941 */ /* 0x000fea0003800000 */
.L_x_10094:
        /* <DEDUP_REMOVED lines=16> */
.L_x_10100:
[----:B------:R-:W-:Y:S05]  /*32c0*/  BSYNC B2 ;  /* 0x0000000000027941 */ /* 0x000fea0003800000 */
.L_x_10099:
        /* <DEDUP_REMOVED lines=44> */
.L_x_10098:
[----:B------:R-:W-:Y:S05]  /*3590*/  BSYNC B1 ;  /* 0x0000000000017941 */ /* 0x000fea0003800000 */
.L_x_10097:
[----:B------:R1:W2:Y:S01]  /*35a0*/  I2F.U32 R157, R158 ;  /* 0x0000009e009d7306 */ /* 0x0002a20000201000 */
[----:B------:R-:W-:Y:S01]  /*35b0*/  PRMT R197, RZ, 0x5410, R159 ;  /* 0x00005410ffc57816 */ /* 0x000fe2000000009f */
[----:B------:R-:W-:Y:S01]  /*35c0*/  BSSY B1, `(.L_x_10101) ;  /* 0x0000015000017945 */ /* 0x000fe20003800000 */
[C---:B------:R-:W-:Y:S02]  /*35d0*/  ISETP.NE.AND P6, PT, R156.reuse, 0x1, PT ;  /* 0x000000019c00780c */ /* 0x040fe40003fc5270 */
[----:B------:R-:W-:Y:S01]  /*35e0*/  IADD3 R10, R156, 0x1, RZ ;  /* 0x000000019c0a7810 */ /* 0x000fe20007ffe0ff */
[----:B------:R-:W-:Y:S01]  /*35f0*/  FMUL.FTZ R197, R197, R192 ;  /* 0x000000c0c5c57220 */ /* 0x000fe20000410000 */
[----:B-1----:R-:W-:-:S03]  /*3600*/  @P0 PRMT R158, RZ, 0x5410, R35 ;  /* 0x00005410ff9e0816 */ /* 0x002fc60000000023 */
[----:B------:R-:W-:Y:S02]  /*3610*/  FMUL.FTZ R197, R197, c[0x0][0x1e8] ;  /* 0x00007a00c5c57a20 */ /* 0x000fe40000410000 */
[----:B--2---:R-:W-:-:S05]  /*3620*/  FFMA.FTZ R157, R157, R194, 1.1641532182693481445e-10 ;  /* 0x2f0000009d9d7423 */ /* 0x004fca00000100c2 */
        /* <DEDUP_REMOVED lines=13> */
.L_x_10102:
[----:B------:R-:W-:Y:S02]  /*3700*/  IMAD.MOV.U32 R158, RZ, RZ, R6 ;  /* 0x000000ffff9e7224 */ /* 0x000fe400078e0006 */
.L_x_10103:
[----:B------:R-:W-:Y:S05]  /*3710*/  BSYNC B1 ;  /* 0x0000000000017941 */ /* 0x000fea0003800000 */
.L_x_10101:
        /* <DEDUP_REMOVED lines=18> */
.L_x_10107:
[----:B------:R-:W-:Y:S05]  /*3840*/  BSYNC B2 ;  /* 0x0000000000027941 */ /* 0x000fea0003800000 */
.L_x_10106:
        /* <DEDUP_REMOVED lines=44> */
.L_x_10105:
[----:B------:R-:W-:Y:S05]  /*3b10*/  BSYNC B1 ;  /* 0x0000000000017941 */ /* 0x000fea0003800000 */
.L_x_10104:
[----:B------:R-:W1:Y:S01]  /*3b20*/  I2F.U32 R157, R158 ;  /* 0x0000009e009d7306 */ /* 0x000e620000201000 */
[----:B------:R-:W-:Y:S02]  /*3b30*/  SEL R207, RZ, 0x10000, P5 ;  /* 0x00010000ffcf7807 */ /* 0x000fe40002800000 */
[----:B------:R-:W-:Y:S02]  /*3b40*/  LOP3.LUT P5, RZ, R4, 0x2, RZ, 0xc0, !PT ;  /* 0x0000000204ff7812 */ /* 0x000fe400078ac0ff */
[----:B------:R-:W-:Y:S02]  /*3b50*/  PRMT R159, RZ, 0x7610, R159 ;  /* 0x00007610ff9f7816 */ /* 0x000fe4000000009f */
[----:B------:R-:W-:-:S02]  /*3b60*/  SEL R156, RZ, 0x1, P2 ;  /* 0x00000001ff9c7807 */ /* 0x000fc40001000000 */
[----:B------:R-:W-:Y:S01]  /*3b70*/  SEL R224, RZ, 0x1, P1 ;  /* 0x00000001ffe07807 */ /* 0x000fe20000800000 */
[----:B------:R-:W-:Y:S01]  /*3b80*/  FMUL.FTZ R159, R159, R192 ;  /* 0x000000c09f9f7220 */ /* 0x000fe20000410000 */
[----:B------:R-:W-:Y:S02]  /*3b90*/  SEL R222, RZ, 0x1, P5 ;  /* 0x00000001ffde7807 */ /* 0x000fe40002800000 */
[----:B------:R-:W-:Y:S01]  /*3ba0*/  SEL R196, RZ, 0x100, P4 ;  /* 0x00000100ffc47807 */ /* 0x000fe20002000000 */
[----:B------:R-:W-:Y:S01]  /*3bb0*/  IMAD.WIDE.U32 R224, R224, 0x10000, RZ ;  /* 0x00010000e0e07825 */ /* 0x000fe200078e00ff */
[----:B------:R-:W-:Y:S02]  /*3bc0*/  SEL R227, RZ, 0x1, P3 ;  /* 0x00000001ffe37807 */ /* 0x000fe40001800000 */
[----:B------:R-:W-:Y:S01]  /*3bd0*/  LOP3.LUT P6, RZ, R4, 0x4, RZ, 0xc0, !PT ;  /* 0x0000000404ff7812 */ /* 0x000fe200078cc0ff */
[----:B-1----:R-:W-:Y:S01]  /*3be0*/  FFMA.FTZ R157, R157, R194, 1.1641532182693481445e-10 ;  /* 0x2f0000009d9d7423 */ /* 0x002fe200000100c2 */
[----:B------:R-:W-:Y:S01]  /*3bf0*/  F2FP.BF16.PACK_AB R158, R199, R179 ;  /* 0x000000b3c79e723e */ /* 0x000fe200000010ff */
[----:B------:R-:W-:-:S03]  /*3c00*/  IMAD.WIDE.U32 R222, R222, 0x100, RZ ;  /* 0x00000100dede7825 */ /* 0x000fc600078e00ff */
        /* <DEDUP_REMOVED lines=10> */
[----:B------:R-:W-:-:S02]  /*3cb0*/  SEL R159, RZ, 0x1, P6 ;  /* 0x00000001ff9f7807 */ /* 0x000fc40003000000 */
[C---:B------:R-:W-:Y:S01]  /*3cc0*/  LEA R218, P1, R3.reuse, c[0x0][0x190], 0x3 ;  /* 0x0000640003da7a11 */ /* 0x040fe200078218ff */
[----:B------:R-:W-:Y:S01]  /*3cd0*/  @P0 FADD.FTZ R207, R156, R207 ;  /* 0x000000cf9ccf0221 */ /* 0x000fe20000010000 */
[----:B------:R-:W-:Y:S02]  /*3ce0*/  LEA R220, P0, R3, c[0x0][0x188], 0x4 ;  /* 0x0000620003dc7a11 */ /* 0x000fe400078020ff */
[----:B------:R-:W-:Y:S02]  /*3cf0*/  LOP3.LUT R222, R222, R159, RZ, 0xfc, !PT ;  /* 0x0000009fdede7212 */ /* 0x000fe400078efcff */
[----:B------:R-:W-:Y:S02]  /*3d00*/  F2FP.BF16.PACK_AB R157, R180, R169 ;  /* 0x000000a9b49d723e */ /* 0x000fe400000010ff */
[----:B------:R-:W-:Y:S02]  /*3d10*/  F2FP.BF16.PACK_AB R156, R171, R2 ;  /* 0x00000002ab9c723e */ /* 0x000fe400000010ff */
[----:B------:R-:W-:-:S02]  /*3d20*/  LEA.HI.X R221, R3, c[0x0][0x18c], RZ, 0x4, P0 ;  /* 0x0000630003dd7a11 */ /* 0x000fc400000f24ff */
[----:B------:R-:W-:Y:S02]  /*3d30*/  F2FP.BF16.PACK_AB R159, R207, R197 ;  /* 0x000000c5cf9f723e */ /* 0x000fe400000010ff */
[----:B------:R-:W-:Y:S02]  /*3d40*/  LEA.HI.X R219, R3, c[0x0][0x194], RZ, 0x3, P1 ;  /* 0x0000650003db7a11 */ /* 0x000fe400008f1cff */
[----:B------:R-:W-:Y:S01]  /*3d50*/  LOP3.LUT R223, R223, R227, R225, 0xfe, !PT ;  /* 0x000000e3dfdf7212 */ /* 0x000fe200078efee1 */
[----:B------:R1:W-:Y:S01]  /*3d60*/  STG.E.128 [R220.64], R156 ;  /* 0x0000009cdc007986 */ /* 0x0003e2000c101d04 */
[----:B------:R-:W-:-:S03]  /*3d70*/  IADD3 R194, R3, 0x80, RZ ;  /* 0x0000008003c27810 */ /* 0x000fc60007ffe0ff */
[----:B------:R1:W-:Y:S04]  /*3d80*/  STG.E.64 [R218.64], R222 ;  /* 0x000000deda007986 */ /* 0x0003e8000c101b04 */
.L_x_10051:
[----:B------:R-:W-:Y:S05]  /*3d90*/  BSYNC B0 ;  /* 0x0000000000007941 */ /* 0x000fea0003800000 */
.L_x_10050:
        /* <DEDUP_REMOVED lines=23> */
.L_x_10111:
[----:B-1----:R-:W-:Y:S02]  /*3f10*/  IMAD.MOV.U32 R170, RZ, RZ, R6 ;  /* 0x000000ffffaa7224 */ /* 0x002fe400078e0006 */
.L_x_10112:
[----:B------:R-:W-:Y:S05]  /*3f20*/  BSYNC B1 ;  /* 0x0000000000017941 */ /* 0x000fea0003800000 */
.L_x_10110:
        /* <DEDUP_REMOVED lines=16> */
.L_x_10116:
[----:B------:R-:W-:Y:S05]  /*4030*/  BSYNC B2 ;  /* 0x0000000000027941 */ /* 0x000fea0003800000 */
.L_x_10115:
        /* <DEDUP_REMOVED lines=44> */
.L_x_10114:
[----:B------:R-:W-:Y:S05]  /*4300*/  BSYNC B1 ;  /* 0x0000000000017941 */ /* 0x000fea0003800000 */
.L_x_10113:
[----:B------:R-:W1:Y:S01]  /*4310*/  I2F.U32 R181, R170 ;  /* 0x000000aa00b57306 */ /* 0x000e620000201000 */
[----:B------:R-:W-:Y:S01]  /*4320*/  HFMA2.MMA R196, -RZ, RZ, 0.1171875, 0 ;  /* 0x2f800000ffc47435 */ /* 0x000fe200000001ff */
        /* <DEDUP_REMOVED lines=23> */
.L_x_10118:
[----:B------:R-:W-:Y:S02]  /*44a0*/  IMAD.MOV.U32 R170, RZ, RZ, R6 ;  /* 0x000000ffffaa7224 */ /* 0x000fe400078e0006 */
.L_x_10119:
[----:B------:R-:W-:Y:S05]  /*44b0*/  BSYNC B1 ;  /* 0x0000000000017941 */ /* 0x000fea0003800000 */
.L_x_10117:
        /* <DEDUP_REMOVED lines=16> */
.L_x_10123:
[----:B------:R-:W-:Y:S05]  /*45c0*/  BSYNC B2 ;  /* 0x0000000000027941 */ /* 0x000fea0003800000 */
.L_x_10122:
        /* <DEDUP_REMOVED lines=42> */
[----:B------:R-:W-:Y:S01]  /*4870*/  IMAD.MOV.U32 R8, RZ, RZ, R208 ;  /* 0x000000ffff087224 */ /* 0x000fe200078e00d0 */
[----:B------:R-:W-:Y:S02]  /*4880*/  MOV R10, RZ ;  /* 0x000000ff000a7202 */ /* 0x000fe40000000f00 */
.L_x_10121:
[----:B------:R-:W-:Y:S05]  /*4890*/  BSYNC B1 ;  /* 0x0000000000017941 */ /* 0x000fea0003800000 */
.L_x_10120:
[----:B------:R-:W1:Y:S01]  /*48a0*/  I2F.U32 R173, R170 ;  /* 0x000000aa00ad7306 */ /* 0x000e620000201000 */
[----:B------:R-:W-:Y:S01]  /*48b0*/  PRMT R181, RZ, 0x7610, R156 ;  /* 0x00007610ffb57816 */ /* 0x000fe2000000009c */
[----:B------:R-:W-:Y:S01]  /*48c0*/  BSSY B1, `(.L_x_10124) ;  /* 0x0000017000017945 */ /* 0x000fe20003800000 */
[----:B------:R-:W-:-:S03]  /*48d0*/  LOP3.LUT R4, R4, 0xfffffffd, RZ, 0xc0, !PT ;  /* 0xfffffffd04047812 */ /* 0x000fc600078ec0ff */
[----:B------:R-:W-:-:S04]  /*48e0*/  FMUL.FTZ R181, R181, R192 ;  /* 0x000000c0b5b57220 */ /* 0x000fc80000410000 */
[----:B------:R-:W-:Y:S02]  /*48f0*/  FMUL.FTZ R181, R181, c[0x0][0x1e8] ;  /* 0x00007a00b5b57a20 */ /* 0x000fe40000410000 */
[----:B-1----:R-:W-:-:S05]  /*4900*/  FFMA.FTZ R173, R173, R196, 1.1641532182693481445e-10 ;  /* 0x2f000000adad7423 */ /* 0x002fca00000100c4 */
[----:B------:R-:W-:-:S04]  /*4910*/  FSETP.GTU.FTZ.AND P1, PT, R173, c[0x0][0x1e4], PT ;  /* 0x00007900ad007a0b */ /* 0x000fc80003f3c000 */
[----:B------:R-:W-:Y:S02]  /*4920*/  FSEL R156, R181, RZ, !P1 ;  /* 0x000000ffb59c7208 */ /* 0x000fe40004800000 */
[----:B------:R-:W-:-:S03]  /*4930*/  IADD3 R181, R10, 0x1, RZ ;  /* 0x000000010ab57810 */ /* 0x000fc60007ffe0ff */
        /* <DEDUP_REMOVED lines=14> */
.L_x_10125:
[----:B------:R-:W-:Y:S02]  /*4a20*/  IMAD.MOV.U32 R156, RZ, RZ, R6 ;  /* 0x000000ffff9c7224 */ /* 0x000fe400078e0006 */
.L_x_10126:
[----:B------:R-:W-:Y:S05]  /*4a30*/  BSYNC B1 ;  /* 0x0000000000017941 */ /* 0x000fea0003800000 */
.L_x_10124:
        /* <DEDUP_REMOVED lines=16> */
.L_x_10130:
[----:B------:R-:W-:Y:S05]  /*4b40*/  BSYNC B2 ;  /* 0x0000000000027941 */ /* 0x000fea0003800000 */
.L_x_10129:
        /* <DEDUP_REMOVED lines=44> */
.L_x_10128:
[----:B------:R-:W-:Y:S05]  /*4e10*/  BSYNC B1 ;  /* 0x0000000000017941 */ /* 0x000fea0003800000 */
.L_x_10127:
        /* <DEDUP_REMOVED lines=22> */
.L_x_10132:
[----:B------:R-:W-:Y:S02]  /*4f80*/  IMAD.MOV.U32 R156, RZ, RZ, R6 ;  /* 0x000000ffff9c7224 */ /* 0x000fe400078e0006 */
.L_x_10133:
[----:B------:R-:W-:Y:S05]  /*4f90*/  BSYNC B1 ;  /* 0x0000000000017941 */ /* 0x000fea0003800000 */
.L_x_10131:
        /* <DEDUP_REMOVED lines=16> */
.L_x_10137:
[----:B------:R-:W-:Y:S05]  /*50a0*/  BSYNC B2 ;  /* 0x0000000000027941 */ /* 0x000fea0003800000 */
.L_x_10136:
        /* <DEDUP_REMOVED lines=44> */
.L_x_10135:
[----:B------:R-:W-:Y:S05]  /*5370*/  BSYNC B1 ;  /* 0x0000000000017941 */ /* 0x000fea0003800000 */
.L_x_10134:
        /* <DEDUP_REMOVED lines=22> */
.L_x_10139:
[----:B------:R-:W-:Y:S02]  /*54e0*/  IMAD.MOV.U32 R193, RZ, RZ, R6 ;  /* 0x000000ffffc17224 */ /* 0x000fe400078e0006 */
.L_x_10140:
[----:B------:R-:W-:Y:S05]  /*54f0*/  BSYNC B1 ;  /* 0x0000000000017941 */ /* 0x000fea0003800000 */
.L_x_10138:
        /* <DEDUP_REMOVED lines=16> */
.L_x_10144:
[----:B------:R-:W-:Y:S05]  /*5600*/  BSYNC B2 ;  /* 0x0000000000027941 */ /* 0x000fea0003800000 */
.L_x_10143:
        /* <DEDUP_REMOVED lines=44> */
.L_x_10142:
[----:B------:R-:W-:Y:S05]  /*58d0*/  BSYNC B1 ;  /* 0x0000000000017941 */ /* 0x000fea0003800000 */
.L_x_10141:
        /* <DEDUP_REMOVED lines=22> */
.L_x_10146:
[----:B------:R-:W-:Y:S02]  /*5a40*/  IMAD.MOV.U32 R193, RZ, RZ, R6 ;  /* 0x000000ffffc17224 */ /* 0x000fe400078e0006 */
.L_x_10147:
[----:B------:R-:W-:Y:S05]  /*5a50*/  BSYNC B1 ;  /* 0x0000000000017941 */ /* 0x000fea0003800000 */
.L_x_10145:
        /* <DEDUP_REMOVED lines=16> */
.L_x_10151:
[----:B------:R-:W-:Y:S05]  /*5b60*/  BSYNC B2 ;  /* 0x0000000000027941 */ /* 0x000fea0003800000 */
.L_x_10150:
        /* <DEDUP_REMOVED lines=44> */
.L_x_10149:
[----:B------:R-:W-:Y:S05]  /*5e30*/  BSYNC B1 ;  /* 0x0000000000017941 */ /* 0x000fea0003800000 */
.L_x_10148:
        /* <DEDUP_REMOVED lines=22> */
.L_x_10153:
[----:B------:R-:W-:Y:S02]  /*5fa0*/  IMAD.MOV.U32 R158, RZ, RZ, R6 ;  /* 0x000000ffff9e7224 */ /* 0x000fe400078e0006 */
.L_x_10154:
[----:B------:R-:W-:Y:S05]  /*5fb0*/  BSYNC B1 ;  /* 0x0000000000017941 */ /* 0x000fea0003800000 */
.L_x_10152:
        /* <DEDUP_REMOVED lines=16> */
.L_x_10158:
[----:B------:R-:W-:Y:S05]  /*60c0*/  BSYNC B2 ;  /* 0x0000000000027941 */ /* 0x000fea0003800000 */
.L_x_10157:
        /* <DEDUP_REMOVED lines=44> */
.L_x_10156:
[----:B------:R-:W-:Y:S05]  /*6390*/  BSYNC B1 ;  /* 0x0000000000017941 */ /* 0x000fea0003800000 */
.L_x_10155:
        /* <DEDUP_REMOVED lines=22> */
.L_x_10160:
[----:B------:R-:W-:Y:S02]  /*6500*/  IMAD.MOV.U32 R158, RZ, RZ, R6 ;  /* 0x000000ffff9e7224 */ /* 0x000fe400078e0006 */
.L_x_10161:
[----:B------:R-:W-:Y:S05]  /*6510*/  BSYNC B1 ;  /* 0x0000000000017941 */ /* 0x000fea0003800000 */
.L_x_10159:
        /* <DEDUP_REMOVED lines=18> */
.L_x_10165:
[----:B------:R-:W-:Y:S05]  /*6640*/  BSYNC B2 ;  /* 0x0000000000027941 */ /* 0x000fea0003800000 */
.L_x_10164:
        /* <DEDUP_REMOVED lines=44> */
.L_x_10163:
[----:B------:R-:W-:Y:S05]  /*6910*/  BSYNC B1 ;  /* 0x0000000000017941 */ /* 0x000fea0003800000 */
.L_x_10162:
        /* <DEDUP_REMOVED lines=26> */
[----:B------:R-:W-:Y:S01]  /*6ac0*/  LEA R218, P1, R194, c[0x0][0x190], 0x3 ;  /* 0x00006400c2da7a11 */ /* 0x000fe200078218ff */
[----:B------:R-:W-:Y:S01]  /*6ad0*/  @P0 FADD.FTZ R209, R156, R209 ;  /* 0x000000d19cd10221 */ /* 0x000fe20000010000 */
[----:B------:R-:W-:Y:S02]  /*6ae0*/  LEA R220, P0, R194, c[0x0][0x188], 0x4 ;  /* 0x00006200c2dc7a11 */ /* 0x000fe400078020ff */
[----:B------:R-:W-:Y:S02]  /*6af0*/  LOP3.LUT R222, R222, R159, RZ, 0xfc, !PT ;  /* 0x0000009fdede7212 */ /* 0x000fe400078efcff */
[----:B------:R-:W-:Y:S02]  /*6b00*/  F2FP.BF16.PACK_AB R157, R181, R170 ;  /* 0x000000aab59d723e */ /* 0x000fe400000010ff */
[----:B------:R-:W-:Y:S02]  /*6b10*/  F2FP.BF16.PACK_AB R156, R173, R0 ;  /* 0x00000000ad9c723e */ /* 0x000fe400000010ff */
[----:B------:R-:W-:-:S02]  /*6b20*/  LEA.HI.X R221, R194, c[0x0][0x18c], RZ, 0x4, P0 ;  /* 0x00006300c2dd7a11 */ /* 0x000fc400000f24ff */
[----:B------:R-:W-:Y:S02]  /*6b30*/  F2FP.BF16.PACK_AB R159, R209, R193 ;  /* 0x000000c1d19f723e */ /* 0x000fe400000010ff */
[C---:B------:R-:W-:Y:S02]  /*6b40*/  LEA.HI.X R219, R194.reuse, c[0x0][0x194], RZ, 0x3, P1 ;  /* 0x00006500c2db7a11 */ /* 0x040fe400008f1cff */
[----:B------:R-:W-:Y:S01]  /*6b50*/  LOP3.LUT R223, R223, R227, R225, 0xfe, !PT ;  /* 0x000000e3dfdf7212 */ /* 0x000fe200078efee1 */
[----:B------:R1:W-:Y:S01]  /*6b60*/  STG.E.128 [R220.64], R156 ;  /* 0x0000009cdc007986 */ /* 0x0003e2000c101d04 */
[----:B------:R-:W-:-:S03]  /*6b70*/  IADD3 R194, R194, 0x80, RZ ;  /* 0x00000080c2c27810 */ /* 0x000fc60007ffe0ff */
[----:B------:R1:W-:Y:S04]  /*6b80*/  STG.E.64 [R218.64], R222 ;  /* 0x000000deda007986 */ /* 0x0003e8000c101b04 */
.L_x_10109:
[----:B------:R-:W-:Y:S05]  /*6b90*/  BSYNC B0 ;  /* 0x0000000000007941 */ /* 0x000fea0003800000 */
.L_x_10108:
        /* <DEDUP_REMOVED lines=23> */
.L_x_10169:
[----:B-1----:R-:W-:Y:S02]  /*6d10*/  MOV R172, R6 ;  /* 0x0000000600ac7202 */ /* 0x002fe40000000f00 */
.L_x_10170:
[----:B------:R-:W-:Y:S05]  /*6d20*/  BSYNC B1 ;  /* 0x0000000000017941 */ /* 0x000fea0003800000 */
.L_x_10168:
        /* <DEDUP_REMOVED lines=16> */
.L_x_10174:
[----:B------:R-:W-:Y:S05]  /*6e30*/  BSYNC B2 ;  /* 0x0000000000027941 */ /* 0x000fea0003800000 */
.L_x_10173:
        /* <DEDUP_REMOVED lines=44> */
.L_x_10172:
[----:B------:R-:W-:Y:S05]  /*7100*/  BSYNC B1 ;  /* 0x0000000000017941 */ /* 0x000fea0003800000 */
.L_x_10171:
        /* <DEDUP_REMOVED lines=25> */
.L_x_10176:
[----:B------:R-:W-:Y:S02]  /*72a0*/  IMAD.MOV.U32 R172, RZ, RZ, R6 ;  /* 0x000000ffffac7224 */ /* 0x000fe400078e0006 */
.L_x_10177:
[----:B------:R-:W-:Y:S05]  /*72b0*/  BSYNC B1 ;  /* 0x0000000000017941 */ /* 0x000fea0003800000 */
.L_x_10175:
        /* <DEDUP_REMOVED lines=16> */
.L_x_10181:
[----:B------:R-:W-:Y:S05]  /*73c0*/  BSYNC B2 ;  /* 0x0000000000027941 */ /* 0x000fea0003800000 */
.L_x_10180:
        /* <DEDUP_REMOVED lines=44> */
.L_x_10179:
[----:B------:R-:W-:Y:S05]  /*7690*/  BSYNC B1 ;  /* 0x0000000000017941 */ /* 0x000fea0003800000 */
.L_x_10178:
        /* <DEDUP_REMOVED lines=24> */
.L_x_10183:
[----:B------:R-:W-:Y:S02]  /*7820*/  IMAD.MOV.U32 R156, RZ, RZ, R6 ;  /* 0x000000ffff9c7224 */ /* 0x000fe400078e0006 */
.L_x_10184:
[----:B------:R-:W-:Y:S05]  /*7830*/  BSYNC B1 ;  /* 0x0000000000017941 */ /* 0x000fea0003800000 */
.L_x_10182:
        /* <DEDUP_REMOVED lines=16> */
.L_x_10188:
[----:B------:R-:W-:Y:S05]  /*7940*/  BSYNC B2 ;  /* 0x0000000000027941 */ /* 0x000fea0003800000 */
.L_x_10187:
        /* <DEDUP_REMOVED lines=44> */
.L_x_10186:
[----:B------:R-:W-:Y:S05]  /*7c10*/  BSYNC B1 ;  /* 0x0000000000017941 */ /* 0x000fea0003800000 */
.L_x_10185:
        /* <DEDUP_REMOVED lines=22> */
.L_x_10190:
[----:B------:R-:W-:Y:S02]  /*7d80*/  IMAD.MOV.U32 R156, RZ, RZ, R6 ;  /* 0x000000ffff9c7224 */ /* 0x000fe400078e0006 */
.L_x_10191:
[----:B------:R-:W-:Y:S05]  /*7d90*/  BSYNC B1 ;  /* 0x0000000000017941 */ /* 0x000fea0003800000 */
.L_x_10189:
        /* <DEDUP_REMOVED lines=16> */
.L_x_10195:
[----:B------:R-:W-:Y:S05]  /*7ea0*/  BSYNC B2 ;  /* 0x0000000000027941 */ /* 0x000fea0003800000 */
.L_x_10194:
        /* <DEDUP_REMOVED lines=44> */
.L_x_10193:
[----:B------:R-:W-:Y:S05]  /*8170*/  BSYNC B1 ;  /* 0x0000000000017941 */ /* 0x000fea0003800000 */
.L_x_10192:
        /* <DEDUP_REMOVED lines=22> */
.L_x_10197:
[----:B------:R-:W-:Y:S02]  /*82e0*/  IMAD.MOV.U32 R198, RZ, RZ, R6 ;  /* 0x000000ffffc67224 */ /* 0x000fe400078e0006 */
.L_x_10198:
[----:B------:R-:W-:Y:S05]  /*82f0*/  BSYNC B1 ;  /* 0x0000000000017941 */ /* 0x000fea0003800000 */
.L_x_10196:
        /* <DEDUP_REMOVED lines=16> */
.L_x_10202:
[----:B------:R-:W-:Y:S05]  /*8400*/  BSYNC B2 ;  /* 0x0000000000027941 */ /* 0x000fea0003800000 */
.L_x_10201:
        /* <DEDUP_REMOVED lines=44> */
.L_x_10200:
[----:B------:R-:W-:Y:S05]  /*86d0*/  BSYNC B1 ;  /* 0x0000000000017941 */ /* 0x000fea0003800000 */
.L_x_10199:
        /* <DEDUP_REMOVED lines=22> */
.L_x_10204:
[----:B------:R-:W-:Y:S02]  /*8840*/  IMAD.MOV.U32 R198, RZ, RZ, R6 ;  /* 0x000000ffffc67224 */ /* 0x000fe400078e0006 */
.L_x_10205:
[----:B------:R-:W-:Y:S05]  /*8850*/  BSYNC B1 ;  /* 0x0000000000017941 */ /* 0x000fea0003800000 */
.L_x_10203:
        /* <DEDUP_REMOVED lines=16> */
.L_x_10209:
[----:B------:R-:W-:Y:S05]  /*8960*/  BSYNC B2 ;  /* 0x0000000000027941 */ /* 0x000fea0003800000 */
.L_x_10208:
        /* <DEDUP_REMOVED lines=44> */
.L_x_10207:
[----:B------:R-:W-:Y:S05]  /*8c30*/  BSYNC B1 ;  /* 0x0000000000017941 */ /* 0x000fea0003800000 */
.L_x_10206:
        /* <DEDUP_REMOVED lines=22> */
.L_x_10211:
[----:B------:R-:W-:Y:S02]  /*8da0*/  IMAD.MOV.U32 R158, RZ, RZ, R6 ;  /* 0x000000ffff9e7224 */ /* 0x000fe400078e0006 */
.L_x_10212:
[----:B------:R-:W-:Y:S05]  /*8db0*/  BSYNC B1 ;  /* 0x0000000000017941 */ /* 0x000fea0003800000 */
.L_x_10210:
        /* <DEDUP_REMOVED lines=16> */
.L_x_10216:
[----:B------:R-:W-:Y:S05]  /*8ec0*/  BSYNC B2 ;  /* 0x0000000000027941 */ /* 0x000fea0003800000 */
.L_x_10215:
        /* <DEDUP_REMOVED lines=44> */
.L_x_10214:
[----:B------:R-:W-:Y:S05]  /*9190*/  BSYNC B1 ;  /* 0x0000000000017941 */ /* 0x000fea0003800000 */
.L_x_10213:
        /* <DEDUP_REMOVED lines=22> */
.L_x_10218:
[----:B------:R-:W-:Y:S02]  /*9300*/  IMAD.MOV.U32 R158, RZ, RZ, R6 ;  /* 0x000000ffff9e7224 */ /* 0x000fe400078e0006 */
.L_x_10219:
[----:B------:R-:W-:Y:S05]  /*9310*/  BSYNC B1 ;  /* 0x0000000000017941 */ /* 0x000fea0003800000 */
.L_x_10217:
        /* <DEDUP_REMOVED lines=18> */
.L_x_10223:
[----:B------:R-:W-:Y:S05]  /*9440*/  BSYNC B2 ;  /* 0x0000000000027941 */ /* 0x000fea0003800000 */
.L_x_10222:
        /* <DEDUP_REMOVED lines=44> */
.L_x_10221:
[----:B------:R-:W-:Y:S05]  /*9710*/  BSYNC B1 ;  /* 0x0000000000017941 */ /* 0x000fea0003800000 */
.L_x_10220:
[----:B------:R-:W1:Y:S01]  /*9720*/  I2F.U32 R157, R158 ;  /* 0x0000009e009d7306 */ /* 0x000e620000201000 */
        /* <DEDUP_REMOVED lines=38> */
.L_x_10167:
[----:B------:R-:W-:Y:S05]  /*9990*/  BSYNC B0 ;  /* 0x0000000000007941 */ /* 0x000fea0003800000 */
.L_x_10166:
        /* <DEDUP_REMOVED lines=23> */
.L_x_10227:
[----:B-1----:R-:W-:Y:S02]  /*9b10*/  IMAD.MOV.U32 R174, RZ, RZ, R6 ;  /* 0x000000ffffae7224 */ /* 0x002fe400078e0006 */
.L_x_10228:
[----:B------:R-:W-:Y:S05]  /*9b20*/  BSYNC B1 ;  /* 0x0000000000017941 */ /* 0x000fea0003800000 */
.L_x_10226:
        /* <DEDUP_REMOVED lines=16> */
.L_x_10232:
[----:B------:R-:W-:Y:S05]  /*9c30*/  BSYNC B2 ;  /* 0x0000000000027941 */ /* 0x000fea0003800000 */
.L_x_10231:
        /* <DEDUP_REMOVED lines=44> */
.L_x_10230:
[----:B------:R-:W-:Y:S05]  /*9f00*/  BSYNC B1 ;  /* 0x0000000000017941 */ /* 0x000fea0003800000 */
.L_x_10229:
[----:B------:R1:W2:Y:S01]  /*9f10*/  I2F.U32 R167, R174 ;  /* 0x000000ae00a77306 */ /* 0x0002a20000201000 */
[----:B------:R-:W-:Y:S01]  /*9f20*/  IMAD.MOV.U32 R196, RZ, RZ, 0x2f800000 ;  /* 0x2f800000ffc47424 */ /* 0x000fe200078e00ff */
[----:B-----5:R-:W-:Y:S01]  /*9f30*/  PRMT R189, RZ, 0x5410, R156 ;  /* 0x00005410ffbd7816 */ /* 0x020fe2000000009c */
[----:B------:R-:W-:Y:S01]  /*9f40*/  BSSY B1, `(.L_x_10233) ;  /* 0x0000017000017945 */ /* 0x000fe20003800000 */
[----:B------:R-:W-:Y:S02]  /*9f50*/  LOP3.LUT R4, R4, 0xfffffffb, RZ, 0xc0, !PT ;  /* 0xfffffffb04047812 */ /* 0x000fe400078ec0ff */
        /* <DEDUP_REMOVED lines=8> */
[----:B------:R-:W-:Y:S01]  /*9fe0*/  @P1 LOP3.LUT R4, R4, 0x4, RZ, 0xfc, !PT ;  /* 0x0000000404041812 */ /* 0x000fe200078efcff */
[----:B------:R-:W-:Y:S01]  /*9ff0*/  @P0 FADD.FTZ R167, R174, R167 ;  /* 0x000000a7aea70221 */ /* 0x000fe20000010000 */
[----:B------:R-:W-:-:S13]  /*a000*/  ISETP.NE.AND P1, PT, R185, 0x1, PT ;  /* 0x00000001b900780c */ /* 0x000fda0003f25270 */
        /* <DEDUP_REMOVED lines=9> */
.L_x_10234:
[----:B------:R-:W-:Y:S02]  /*a0a0*/  IMAD.MOV.U32 R176, RZ, RZ, R6 ;  /* 0x000000ffffb07224 */ /* 0x000fe400078e0006 */
.L_x_10235:
[----:B------:R-:W-:Y:S05]  /*a0b0*/  BSYNC B1 ;  /* 0x0000000000017941 */ /* 0x000fea0003800000 */
.L_x_10233:
        /* <DEDUP_REMOVED lines=16> */
.L_x_10239:
[----:B------:R-:W-:Y:S05]  /*a1c0*/  BSYNC B2 ;  /* 0x0000000000027941 */ /* 0x000fea0003800000 */
.L_x_10238:
        /* <DEDUP_REMOVED lines=44> */
.L_x_10237:
[----:B------:R-:W-:Y:S05]  /*a490*/  BSYNC B1 ;  /* 0x0000000000017941 */ /* 0x000fea0003800000 */
.L_x_10236:
        /* <DEDUP_REMOVED lines=8> */
[----:B------:R-:W-:Y:S02]  /*a520*/  IADD3 R185, R10, 0x1, RZ ;  /* 0x000000010ab97810 */ /* 0x000fe40007ffe0ff */
[----:B------:R-:W-:Y:S02]  /*a530*/  FSEL R174, R189, RZ, !P1 ;  /* 0x000000ffbdae7208 */ /* 0x000fe40004800000 */
[----:B------:R-:W-:-:S03]  /*a540*/  @P0 PRMT R189, RZ, 0x7610, R32 ;  /* 0x00007610ffbd0816 */ /* 0x000fc60000000020 */
        /* <DEDUP_REMOVED lines=13> */
.L_x_10241:
[----:B------:R-:W-:Y:S02]  /*a620*/  IMAD.MOV.U32 R156, RZ, RZ, R6 ;  /* 0x000000ffff9c7224 */ /* 0x000fe400078e0006 */
.L_x_10242:
[----:B------:R-:W-:Y:S05]  /*a630*/  BSYNC B1 ;  /* 0x0000000000017941 */ /* 0x000fea0003800000 */
.L_x_10240:
        /* <DEDUP_REMOVED lines=16> */
.L_x_10246:
[----:B------:R-:W-:Y:S05]  /*a740*/  BSYNC B2 ;  /* 0x0000000000027941 */ /* 0x000fea0003800000 */
.L_x_10245:
        /* <DEDUP_REMOVED lines=44> */
.L_x_10244:
[----:B------:R-:W-:Y:S05]  /*aa10*/  BSYNC B1 ;  /* 0x0000000000017941 */ /* 0x000fea0003800000 */
.L_x_10243:
        /* <DEDUP_REMOVED lines=22> */
.L_x_10248:
[----:B------:R-:W-:Y:S02]  /*ab80*/  IMAD.MOV.U32 R156, RZ, RZ, R6 ;  /* 0x000000ffff9c7224 */ /* 0x000fe400078e0006 */
.L_x_10249:
[----:B------:R-:W-:Y:S05]  /*ab90*/  BSYNC B1 ;  /* 0x0000000000017941 */ /* 0x000fea0003800000 */
.L_x_10247:
        /* <DEDUP_REMOVED lines=16> */
.L_x_10253:
[----:B------:R-:W-:Y:S05]  /*aca0*/  BSYNC B2 ;  /* 0x0000000000027941 */ /* 0x000fea0003800000 */
.L_x_10252:
        /* <DEDUP_REMOVED lines=44> */
.L_x_10251:
[----:B------:R-:W-:Y:S05]  /*af70*/  BSYNC B1 ;  /* 0x0000000000017941 */ /* 0x000fea0003800000 */
.L_x_10250:
        /* <DEDUP_REMOVED lines=22> */
.L_x_10255:
[----:B------:R-:W-:Y:S02]  /*b0e0*/  IMAD.MOV.U32 R189, RZ, RZ, R6 ;  /* 0x000000ffffbd7224 */ /* 0x000fe400078e0006 */
.L_x_10256:
[----:B------:R-:W-:Y:S05]  /*b0f0*/  BSYNC B1 ;  /* 0x0000000000017941 */ /* 0x000fea0003800000 */
.L_x_10254:
        /* <DEDUP_REMOVED lines=16> */
.L_x_10260:
[----:B------:R-:W-:Y:S05]  /*b200*/  BSYNC B2 ;  /* 0x0000000000027941 */ /* 0x000fea0003800000 */
.L_x_10259:
        /* <DEDUP_REMOVED lines=44> */
.L_x_10258:
[----:B------:R-:W-:Y:S05]  /*b4d0*/  BSYNC B1 ;  /* 0x0000000000017941 */ /* 0x000fea0003800000 */
.L_x_10257:
        /* <DEDUP_REMOVED lines=22> */
.L_x_10262:
[----:B------:R-:W-:Y:S02]  /*b640*/  IMAD.MOV.U32 R198, RZ, RZ, R6 ;  /* 0x000000ffffc67224 */ /* 0x000fe400078e0006 */
.L_x_10263:
[----:B------:R-:W-:Y:S05]  /*b650*/  BSYNC B1 ;  /* 0x0000000000017941 */ /* 0x000fea0003800000 */
.L_x_10261:
        /* <DEDUP_REMOVED lines=16> */
.L_x_10267:
[----:B------:R-:W-:Y:S05]  /*b760*/  BSYNC B2 ;  /* 0x0000000000027941 */ /* 0x000fea0003800000 */
.L_x_10266:
        /* <DEDUP_REMOVED lines=44> */
.L_x_10265:
[----:B------:R-:W-:Y:S05]  /*ba30*/  BSYNC B1 ;  /* 0x0000000000017941 */ /* 0x000fea0003800000 */
.L_x_10264:
        /* <DEDUP_REMOVED lines=22> */
.L_x_10269:
[----:B------:R-:W-:Y:S02]  /*bba0*/  IMAD.MOV.U32 R158, RZ, RZ, R6 ;  /* 0x000000ffff9e7224 */ /* 0x000fe400078e0006 */
.L_x_10270:
[----:B------:R-:W-:Y:S05]  /*bbb0*/  BSYNC B1 ;  /* 0x0000000000017941 */ /* 0x000fea0003800000 */
.L_x_10268:
        /* <DEDUP_REMOVED lines=16> */
.L_x_10274:
[----:B------:R-:W-:Y:S05]  /*bcc0*/  BSYNC B2 ;  /* 0x0000000000027941 */ /* 0x000fea0003800000 */
.L_x_10273:
        /* <DEDUP_REMOVED lines=44> */
.L_x_10272:
[----:B------:R-:W-:Y:S05]  /*bf90*/  BSYNC B1 ;  /* 0x0000000000017941 */ /* 0x000fea0003800000 */
.L_x_10271:
        /* <DEDUP_REMOVED lines=22> */
.L_x_10276:
[----:B------:R-:W-:Y:S02]  /*c100*/  IMAD.MOV.U32 R158, RZ, RZ, R6 ;  /* 0x000000ffff9e7224 */ /* 0x000fe400078e0006 */
.L_x_10277:
[----:B------:R-:W-:Y:S05]  /*c110*/  BSYNC B1 ;  /* 0x0000000000017941 */ /* 0x000fea0003800000 */
.L_x_10275:
        /* <DEDUP_REMOVED lines=18> */
.L_x_10281:
[----:B------:R-:W-:Y:S05]  /*c240*/  BSYNC B2 ;  /* 0x0000000000027941 */ /* 0x000fea0003800000 */
.L_x_10280:
        /* <DEDUP_REMOVED lines=44> */
.L_x_10279:
[----:B------:R-:W-:Y:S05]  /*c510*/  BSYNC B1 ;  /* 0x0000000000017941 */ /* 0x000fea0003800000 */
.L_x_10278:
        /* <DEDUP_REMOVED lines=39> */
.L_x_10225:
[----:B------:R-:W-:Y:S05]  /*c790*/  BSYNC B0 ;  /* 0x0000000000007941 */ /* 0x000fea0003800000 */
.L_x_10224:
[----:B------:R-:W-:Y:S01]  /*c7a0*/  LOP3.LUT P0, RZ, R4, 0x10, RZ, 0xc0, !PT ;  /* 0x0000001004ff7812 */ /* 0x000fe2000780c0ff */
[----:B------:R-:W-:-:S12]  /*c7b0*/  BSSY B0, `(.L_x_10282) ;  /* 0x00002dd000007945 */ /* 0x000fd80003800000 */
[----:B------:R-:W-:Y:S05]  /*c7c0*/  @!P0 BRA `(.L_x_10283) ;  /* 0x00002db000008947 */ /* 0x000fea0003800000 */
[----:B------:R-:W-:Y:S01]  /*c7d0*/  ISETP.NE.U32.AND P0, PT, RZ, c[0x0][0x180], PT ;  /* 0x00006000ff007a0c */ /* 0x000fe20003f05070 */
[----:B-1----:R-:W-:-:S03]  /*c7e0*/  HFMA2.MMA R157, -RZ, RZ, 0, 9.5367431640625e-07 ;  /* 0x00000010ff9d7435 */ /* 0x002fc600000001ff */
[----:B------:R-:W-:-:S07]  /*c7f0*/  ISETP.NE.AND.EX P0, PT, RZ, c[0x0][0x184], PT, P0 ;  /* 0x00006100ff007a0c */ /* 0x000fce0003f05300 */
[----:B------:R-:W-:-:S06]  /*c800*/  IMAD.WIDE.U32 R156, R194, R157, c[0x0][0x170] ;  /* 0x00005c00c29c7625 */ /* 0x000fcc00078e009d */
[C---:B------:R-:W-:Y:S01]  /*c810*/  @P0 LEA R202, P1, R194.reuse, c[0x0][0x180], 0x4 ;  /* 0x00006000c2ca0a11 */ /* 0x040fe200078220ff */
[----:B------:R-:W5:Y:S03]  /*c820*/  LDG.E.128 R156, [R156.64] ;  /* 0x000000049c9c7981 */ /* 0x000f66000c1e1d00 */
        /* <DEDUP_REMOVED lines=14> */
.L_x_10285:
[----:B-1----:R-:W-:Y:S02]  /*c910*/  IMAD.MOV.U32 R177, RZ, RZ, R6 ;  /* 0x000000ffffb17224 */ /* 0x002fe400078e0006 */
.L_x_10286:
[----:B------:R-:W-:Y:S05]  /*c920*/  BSYNC B1 ;  /* 0x0000000000017941 */ /* 0x000fea0003800000 */
.L_x_10284:
        /* <DEDUP_REMOVED lines=16> */
.L_x_10290:
[----:B------:R-:W-:Y:S05]  /*ca30*/  BSYNC B2 ;  /* 0x0000000000027941 */ /* 0x000fea0003800000 */
.L_x_10289:
[----:B------:R-:W-:Y:S01]  /*ca40*/  IMAD.HI.U32 R6, R164, -0x326172a9, RZ ;  /* 0xcd9e8d57a4067827 */ /* 0x000fe200078e00ff */
[----:B------:R-:W-:Y:S02]  /*ca50*/  LOP3.LUT R8, R8, R9, R217, 0x96, !PT ;  /* 0x0000000908087212 */ /* 0x000fe400078e96d9 */
[----:B------:R-:W-:Y:S01]  /*ca60*/  MOV R187, RZ ;  /* 0x000000ff00bb7202 */ /* 0x000fe20000000f00 */
        /* <DEDUP_REMOVED lines=41> */
.L_x_10288:
[----:B------:R-:W-:Y:S05]  /*cd00*/  BSYNC B1 ;  /* 0x0000000000017941 */ /* 0x000fea0003800000 */
.L_x_10287:
[----:B------:R-:W1:Y:S01]  /*cd10*/  I2F.U32 R177, R177 ;  /* 0x000000b100b17306 */ /* 0x000e620000201000 */
[----:B------:R-:W-:Y:S01]  /*cd20*/  IMAD.MOV.U32 R196, RZ, RZ, 0x2f800000 ;  /* 0x2f800000ffc47424 */ /* 0x000fe200078e00ff */
[----:B-----5:R-:W-:Y:S01]  /*cd30*/  PRMT R203, RZ, 0x5410, R156 ;  /* 0x00005410ffcb7816 */ /* 0x020fe2000000009c */
[----:B------:R-:W-:Y:S01]  /*cd40*/  BSSY B1, `(.L_x_10291) ;  /* 0x0000017000017945 */ /* 0x000fe20003800000 */
[----:B------:R-:W-:-:S03]  /*cd50*/  LOP3.LUT R4, R4, 0xfffffffb, RZ, 0xc0, !PT ;  /* 0xfffffffb04047812 */ /* 0x000fc600078ec0ff */
        /* <DEDUP_REMOVED lines=20> */
.L_x_10292:
[----:B------:R-:W-:Y:S02]  /*cea0*/  MOV R178, R6 ;  /* 0x0000000600b27202 */ /* 0x000fe40000000f00 */
.L_x_10293:
[----:B------:R-:W-:Y:S05]  /*ceb0*/  BSYNC B1 ;  /* 0x0000000000017941 */ /* 0x000fea0003800000 */
.L_x_10291:
        /* <DEDUP_REMOVED lines=16> */
.L_x_10297:
[----:B------:R-:W-:Y:S05]  /*cfc0*/  BSYNC B2 ;  /* 0x0000000000027941 */ /* 0x000fea0003800000 */
.L_x_10296:
        /* <DEDUP_REMOVED lines=44> */
.L_x_10295:
[----:B------:R-:W-:Y:S05]  /*d290*/  BSYNC B1 ;  /* 0x0000000000017941 */ /* 0x000fea0003800000 */
.L_x_10294:
        /* <DEDUP_REMOVED lines=24> */
.L_x_10299:
[----:B------:R-:W-:Y:S02]  /*d420*/  MOV R156, R6 ;  /* 0x00000006009c7202 */ /* 0x000fe40000000f00 */
.L_x_10300:
[----:B------:R-:W-:Y:S05]  /*d430*/  BSYNC B1 ;  /* 0x0000000000017941 */ /* 0x000fea0003800000 */
.L_x_10298:
        /* <DEDUP_REMOVED lines=16> */
.L_x_10304:
[----:B------:R-:W-:Y:S05]  /*d540*/  BSYNC B2 ;  /* 0x0000000000027941 */ /* 0x000fea0003800000 */
.L_x_10303:
        /* <DEDUP_REMOVED lines=44> */
.L_x_10302:
[----:B------:R-:W-:Y:S05]  /*d810*/  BSYNC B1 ;  /* 0x0000000000017941 */ /* 0x000fea0003800000 */
.L_x_10301:
        /* <DEDUP_REMOVED lines=22> */
.L_x_10306:
[----:B------:R-:W-:Y:S02]  /*d980*/  MOV R156, R6 ;  /* 0x00000006009c7202 */ /* 0x000fe40000000f00 */
.L_x_10307:
[----:B------:R-:W-:Y:S05]  /*d990*/  BSYNC B1 ;  /* 0x0000000000017941 */ /* 0x000fea0003800000 */
.L_x_10305:
        /* <DEDUP_REMOVED lines=16> */
.L_x_10311:
[----:B------:R-:W-:Y:S05]  /*daa0*/  BSYNC B2 ;  /* 0x0000000000027941 */ /* 0x000fea0003800000 */
.L_x_10310:
        /* <DEDUP_REMOVED lines=44> */
.L_x_10309:
[----:B------:R-:W-:Y:S05]  /*dd70*/  BSYNC B1 ;  /* 0x0000000000017941 */ /* 0x000fea0003800000 */
.L_x_10308:
        /* <DEDUP_REMOVED lines=22> */
.L_x_10313:
[----:B------:R-:W-:Y:S02]  /*dee0*/  MOV R198, R6 ;  /* 0x0000000600c67202 */ /* 0x000fe40000000f00 */
.L_x_10314:
[----:B------:R-:W-:Y:S05]  /*def0*/  BSYNC B1 ;  /* 0x0000000000017941 */ /* 0x000fea0003800000 */
.L_x_10312:
        /* <DEDUP_REMOVED lines=16> */
.L_x_10318:
[----:B------:R-:W-:Y:S05]  /*e000*/  BSYNC B2 ;  /* 0x0000000000027941 */ /* 0x000fea0003800000 */
.L_x_10317:
        /* <DEDUP_REMOVED lines=44> */
.L_x_10316:
[----:B------:R-:W-:Y:S05]  /*e2d0*/  BSYNC B1 ;  /* 0x0000000000017941 */ /* 0x000fea0003800000 */
.L_x_10315:
        /* <DEDUP_REMOVED lines=22> */
.L_x_10320:
[----:B------:R-:W-:Y:S02]  /*e440*/  MOV R198, R6 ;  /* 0x0000000600c67202 */ /* 0x000fe40000000f00 */
.L_x_10321:
[----:B------:R-:W-:Y:S05]  /*e450*/  BSYNC B1 ;  /* 0x0000000000017941 */ /* 0x000fea0003800000 */
.L_x_10319:
        /* <DEDUP_REMOVED lines=16> */
.L_x_10325:
[----:B------:R-:W-:Y:S05]  /*e560*/  BSYNC B2 ;  /* 0x0000000000027941 */ /* 0x000fea0003800000 */
.L_x_10324:
        /* <DEDUP_REMOVED lines=44> */
.L_x_10323:
[----:B------:R-:W-:Y:S05]  /*e830*/  BSYNC B1 ;  /* 0x0000000000017941 */ /* 0x000fea0003800000 */
.L_x_10322:
        /* <DEDUP_REMOVED lines=22> */
.L_x_10327:
[----:B------:R-:W-:Y:S02]  /*e9a0*/  MOV R158, R6 ;  /* 0x00000006009e7202 */ /* 0x000fe40000000f00 */
.L_x_10328:
[----:B------:R-:W-:Y:S05]  /*e9b0*/  BSYNC B1 ;  /* 0x0000000000017941 */ /* 0x000fea0003800000 */
.L_x_10326:
        /* <DEDUP_REMOVED lines=16> */
.L_x_10332:
[----:B------:R-:W-:Y:S05]  /*eac0*/  BSYNC B2 ;  /* 0x0000000000027941 */ /* 0x000fea0003800000 */
.L_x_10331:
        /* <DEDUP_REMOVED lines=44> */
.L_x_10330:
[----:B------:R-:W-:Y:S05]  /*ed90*/  BSYNC B1 ;  /* 0x0000000000017941 */ /* 0x000fea0003800000 */
.L_x_10329:
        /* <DEDUP_REMOVED lines=22> */
.L_x_10334:
[----:B------:R-:W-:Y:S02]  /*ef00*/  MOV R158, R6 ;  /* 0x00000006009e7202 */ /* 0x000fe40000000f00 */
.L_x_10335:
[----:B------:R-:W-:Y:S05]  /*ef10*/  BSYNC B1 ;  /* 0x0000000000017941 */ /* 0x000fea0003800000 */
.L_x_10333:
        /* <DEDUP_REMOVED lines=18> */
.L_x_10339:
[----:B------:R-:W-:Y:S05]  /*f040*/  BSYNC B2 ;  /* 0x0000000000027941 */ /* 0x000fea0003800000 */
.L_x_10338:
        /* <DEDUP_REMOVED lines=44> */
.L_x_10337:
[----:B------:R-:W-:Y:S05]  /*f310*/  BSYNC B1 ;  /* 0x0000000000017941 */ /* 0x000fea0003800000 */
.L_x_10336:
        /* <DEDUP_REMOVED lines=36> */
[----:B------:R1:W-:Y:S04]  /*f560*/  STG.E.128 [R220.64], R156 ;  /* 0x0000009cdc007986 */ /* 0x0003e8000c101d04 */
[----:B------:R1:W-:Y:S02]  /*f570*/  STG.E.64 [R218.64], R222 ;  /* 0x000000deda007986 */ /* 0x0003e4000c101b04 */
.L_x_10283:
[----:B------:R-:W-:Y:S05]  /*f580*/  BSYNC B0 ;  /* 0x0000000000007941 */ /* 0x000fea0003800000 */
.L_x_10282:
[----:B-1----:R-:W-:Y:S01]  /*f590*/  FADD.FTZ R156, RZ, R2 ;  /* 0x00000002ff9c7221 */ /* 0x002fe20000010000 */
[----:B------:R-:W-:-:S02]  /*f5a0*/  LOP3.LUT P0, RZ, R4, 0x8, RZ, 0xc0, !PT ;  /* 0x0000000804ff7812 */ /* 0x000fc4000780c0ff */
        /* <DEDUP_REMOVED lines=50> */
.L_x_10354:
[----:B-12---:R-:W-:Y:S01]  /*f8d0*/  FADD.FTZ R157, R157, R156 ;  /* 0x0000009c9d9d7221 */ /* 0x006fe20000010000 */
[----:B------:R-:W-:Y:S05]  /*f8e0*/  BRA.DIV ~URZ, `(.L_x_10341) ;  /* 0x000016627f007947 */ /* 0x000fea000b800000 */
[----:B------:R-:W1:Y:S01]  /*f8f0*/  SHFL.BFLY PT, R156, R157, 0x2, 0x1f ;  /* 0x0c401f009d9c7f89 */ /* 0x000e6200000e0000 */
        /* <DEDUP_REMOVED lines=99> */
.L_x_10355:
        /* <DEDUP_REMOVED lines=14> */
[----:B------:R-:W-:Y:S01]  /*10010*/  @!P0 MOV R159, R5 ;  /* 0x00000005009f8202 */ /* 0x000fe20000000f00 */
[----:B------:R-:W-:Y:S01]  /*10020*/  BSSY B0, `(.L_x_10342) ;  /* 0x0000055000007945 */ /* 0x000fe20003800000 */
[----:B------:R-:W-:Y:S02]  /*10030*/  LOP3.LUT P2, RZ, R4, 0x8, RZ, 0xc0, !PT ;  /* 0x0000000804ff7812 */ /* 0x000fe4000784c0ff */
        /* <DEDUP_REMOVED lines=38> */
[----:B0-----:R-:W-:Y:S01]  /*102a0*/  @!P0 MOV R156, 0x4 ;  /* 0x00000004009c8802 */ /* 0x001fe20000000f00 */
        /* <DEDUP_REMOVED lines=44> */
.L_x_10343:
[----:B------:R-:W-:Y:S05]  /*10570*/  BSYNC B0 ;  /* 0x0000000000007941 */ /* 0x000fea0003800000 */
.L_x_10342:
        /* <DEDUP_REMOVED lines=35> */
.L_x_10345:
[----:B------:R-:W-:Y:S05]  /*107b0*/  BSYNC B0 ;  /* 0x0000000000007941 */ /* 0x000fea0003800000 */
.L_x_10344:
        /* <DEDUP_REMOVED lines=35> */
.L_x_10347:
[----:B------:R-:W-:Y:S05]  /*109f0*/  BSYNC B0 ;  /* 0x0000000000007941 */ /* 0x000fea0003800000 */
.L_x_10346:
        /* <DEDUP_REMOVED lines=35> */
.L_x_10349:
[----:B------:R-:W-:Y:S05]  /*10c30*/  BSYNC B0 ;  /* 0x0000000000007941 */ /* 0x000fea0003800000 */
.L_x_10348:
        /* <DEDUP_REMOVED lines=34> */
.L_x_10351:
[----:B------:R-:W-:Y:S05]  /*10e60*/  BSYNC B0 ;  /* 0x0000000000007941 */ /* 0x000fea0003800000 */
.L_x_10350:
[----:B------:R-:W-:Y:S02]  /*10e70*/  IADD3 R25, R25, c[0x0][0x160], RZ ;  /* 0x0000580019197a10 */ /* 0x000fe40007ffe0ff */
[----:B------:R-:W-:Y:S02]  /*10e80*/  LOP3.LUT P1, RZ, R7, 0xff, RZ, 0xc0, !PT ;  /* 0x000000ff07ff7812 */ /* 0x000fe4000782c0ff */
[----:B------:R-:W-:Y:S02]  /*10e90*/  ISETP.GE.AND P0, PT, R25, c[0x0][0x164], PT ;  /* 0x0000590019007a0c */ /* 0x000fe40003f06270 */
[----:B------:R-:W-:-:S11]  /*10ea0*/  SEL R7, RZ, 0x1, P1 ;  /* 0x00000001ff077807 */ /* 0x000fd60000800000 */
[----:B01---5:R-:W-:Y:S01]  /*10eb0*/  @P0 CALL.REL.NOINC `(.L_x_10352) ;  /* 0x0000001000000944 */ /* 0x023fe20003c00000 */
[----:B------:R-:W-:Y:S05]  /*10ec0*/  BRA `(.L_x_10353) ;  /* 0xffff000000007947 */ /* 0x000fea000383ffff */
.L_x_10352:
[----:B------:R-:W-:Y:S05]  /*10ed0*/  EXIT ;  /* 0x000000000000794d */ /* 0x000fea0003800000 */
.L_x_10340:
[----:B------:R-:W-:Y:S01]  /*10ee0*/  IMAD.MOV.U32 R196, RZ, RZ, 0x1 ;  /* 0x00000001ffc47424 */ /* 0x000fe200078e00ff */
[----:B------:R-:W-:Y:S01]  /*10ef0*/  MOV R158, 0x10f30 ;  /* 0x00010f30009e7802 */ /* 0x000fe20000000f00 */
[----:B------:R-:W-:Y:S02]  /*10f00*/  IMAD.MOV.U32 R194, RZ, RZ, 0x1f ;  /* 0x0000001fffc27424 */ /* 0x000fe400078e00ff */
[----:B------:R-:W-:Y:S02]  /*10f10*/  IMAD.MOV.U32 R221, RZ, RZ, -0x1 ;  /* 0xffffffffffdd7424 */ /* 0x000fe400078e00ff */
[----:B0----5:R-:W-:Y:S05]  /*10f20*/  CALL.REL.NOINC `($__internal_44_$__cuda_sm70_shflsync_bfly_p) ;  /* 0x000008c000007944 */ /* 0x021fea0003c00000 */
[----:B-1----:R-:W-:Y:S01]  /*10f30*/  IMAD.MOV.U32 R156, RZ, RZ, R196 ;  /* 0x000000ffff9c7224 */ /* 0x002fe200078e00c4 */
[----:B0-----:R-:W-:Y:S05]  /*10f40*/  BRA `(.L_x_10354) ;  /* 0xffffe98000007947 */ /* 0x001fea000383ffff */
.L_x_10341:
[----:B------:R-:W-:Y:S01]  /*10f50*/  MOV R196, 0x2 ;  /* 0x0000000200c47802 */ /* 0x000fe20000000f00 */
[----:B------:R-:W-:Y:S01]  /*10f60*/  IMAD.MOV.U32 R194, RZ, RZ, 0x1f ;  /* 0x0000001fffc27424 */ /* 0x000fe200078e00ff */
[----:B------:R-:W-:Y:S01]  /*10f70*/  MOV R158, 0x10fa0 ;  /* 0x00010fa0009e7802 */ /* 0x000fe20000000f00 */
[----:B------:R-:W-:Y:S02]  /*10f80*/  IMAD.MOV.U32 R221, RZ, RZ, -0x1 ;  /* 0xffffffffffdd7424 */ /* 0x000fe400078e00ff */
[----:B0----5:R-:W-:Y:S05]  /*10f90*/  CALL.REL.NOINC `($__internal_44_$__cuda_sm70_shflsync_bfly_p) ;  /* 0x0000085000007944 */ /* 0x021fea0003c00000 */
[----:B01----:R-:W-:Y:S01]  /*10fa0*/  FADD.FTZ R157, R157, R196 ;  /* 0x000000c49d9d7221 */ /* 0x003fe20000010000 */
[----:B------:R-:W-:Y:S01]  /*10fb0*/  MOV R221, 0xffffffff ;  /* 0xffffffff00dd7802 */ /* 0x000fe20000000f00 */
[----:B------:R-:W-:Y:S01]  /*10fc0*/  IMAD.MOV.U32 R196, RZ, RZ, 0x4 ;  /* 0x00000004ffc47424 */ /* 0x000fe200078e00ff */
[----:B------:R-:W-:Y:S01]  /*10fd0*/  MOV R158, 0x11000 ;  /* 0x00011000009e7802 */ /* 0x000fe20000000f00 */
[----:B------:R-:W-:-:S02]  /*10fe0*/  IMAD.MOV.U32 R194, RZ, RZ, 0x1f ;  /* 0x0000001fffc27424 */ /* 0x000fc400078e00ff */
[----:B------:R-:W-:Y:S05]  /*10ff0*/  CALL.REL.NOINC `($__internal_44_$__cuda_sm70_shflsync_bfly_p) ;  /* 0x000007f000007944 */ /* 0x000fea0003c00000 */
[----:B01----:R-:W-:Y:S01]  /*11000*/  FADD.FTZ R157, R157, R196 ;  /* 0x000000c49d9d7221 */ /* 0x003fe20000010000 */
[----:B------:R-:W-:Y:S01]  /*11010*/  MOV R158, 0x11060 ;  /* 0x00011060009e7802 */ /* 0x000fe20000000f00 */
[----:B------:R-:W-:-:S02]  /*11020*/  IMAD.MOV.U32 R196, RZ, RZ, 0x8 ;  /* 0x00000008ffc47424 */ /* 0x000fc400078e00ff */
[----:B------:R-:W-:Y:S02]  /*11030*/  IMAD.MOV.U32 R194, RZ, RZ, 0x1f ;  /* 0x0000001fffc27424 */ /* 0x000fe400078e00ff */
[----:B------:R-:W-:Y:S02]  /*11040*/  IMAD.MOV.U32 R221, RZ, RZ, -0x1 ;  /* 0xffffffffffdd7424 */ /* 0x000fe400078e00ff */
[----:B------:R-:W-:Y:S05]  /*11050*/  CALL.REL.NOINC `($__internal_44_$__cuda_sm70_shflsync_bfly_p) ;  /* 0x0000079000007944 */ /* 0x000fea0003c00000 */
[----:B0-----:R-:W-:Y:S01]  /*11060*/  HFMA2.MMA R194, -RZ, RZ, 0, 1.847743988037109375e-06 ;  /* 0x0000001fffc27435 */ /* 0x001fe200000001ff */
[----:B-1----:R-:W-:Y:S01]  /*11070*/  FADD.FTZ R157, R157, R196 ;  /* 0x000000c49d9d7221 */ /* 0x002fe20000010000 */
[----:B------:R-:W-:Y:S01]  /*11080*/  MOV R158, 0x110c0 ;  /* 0x000110c0009e7802 */ /* 0x000fe20000000f00 */
[----:B------:R-:W-:Y:S02]  /*11090*/  IMAD.MOV.U32 R196, RZ, RZ, 0x10 ;  /* 0x00000010ffc47424 */ /* 0x000fe400078e00ff */
[----:B------:R-:W-:Y:S02]  /*110a0*/  IMAD.MOV.U32 R221, RZ, RZ, -0x1 ;  /* 0xffffffffffdd7424 */ /* 0x000fe400078e00ff */
[----:B------:R-:W-:Y:S05]  /*110b0*/  CALL.REL.NOINC `($__internal_44_$__cuda_sm70_shflsync_bfly_p) ;  /* 0x0000073000007944 */ /* 0x000fea0003c00000 */
[----:B-1----:R-:W-:Y:S01]  /*110c0*/  FADD.FTZ R156, R157, R196 ;  /* 0x000000c49d9c7221 */ /* 0x002fe20000010000 */
[----:B------:R-:W-:Y:S01]  /*110d0*/  LOP3.LUT P4, RZ, R4, 0x8, RZ, 0xc0, !PT ;  /* 0x0000000804ff7812 */ /* 0x000fe2000788c0ff */
[----:B------:R-:W-:Y:S02]  /*110e0*/  IMAD.MOV.U32 R196, RZ, RZ, 0x1 ;  /* 0x00000001ffc47424 */ /* 0x000fe400078e00ff */
[----:B------:R-:W-:-:S02]  /*110f0*/  FMUL.FTZ R156, R13, R156 ;  /* 0x0000009c0d9c7220 */ /* 0x000fc40000410000 */
[----:B0-----:R-:W-:Y:S02]  /*11100*/  IMAD.MOV.U32 R221, RZ, RZ, -0x1 ;  /* 0xffffffffffdd7424 */ /* 0x001fe400078e00ff */
        /* <DEDUP_REMOVED lines=83> */
[----:B------:R-:W-:Y:S05]  /*11640*/  CALL.REL.NOINC `($__internal_44_$__cuda_sm70_shflsync_bfly_p) ;  /* 0x000001a000007944 */ /* 0x000fea0003c00000 */
[----:B01----:R-:W-:Y:S01]  /*11650*/  FADD.FTZ R157, R157, R196 ;  /* 0x000000c49d9d7221 */ /* 0x003fe20000010000 */
[----:B------:R-:W-:Y:S01]  /*11660*/  MOV R196, 0x2 ;  /* 0x0000000200c47802 */ /* 0x000fe20000000f00 */
[----:B------:R-:W-:Y:S01]  /*11670*/  IMAD.MOV.U32 R194, RZ, RZ, 0x1f ;  /* 0x0000001fffc27424 */ /* 0x000fe200078e00ff */
[----:B------:R-:W-:Y:S01]  /*11680*/  MOV R158, 0x116b0 ;  /* 0x000116b0009e7802 */ /* 0x000fe20000000f00 */
[----:B------:R-:W-:Y:S02]  /*11690*/  IMAD.MOV.U32 R221, RZ, RZ, -0x1 ;  /* 0xffffffffffdd7424 */ /* 0x000fe400078e00ff */
[----:B------:R-:W-:Y:S05]  /*116a0*/  CALL.REL.NOINC `($__internal_44_$__cuda_sm70_shflsync_bfly_p) ;  /* 0x0000014000007944 */ /* 0x000fea0003c00000 */
        /* <DEDUP_REMOVED lines=12> */
[----:B-1----:R-:W-:Y:S01]  /*11770*/  FADD.FTZ R219, R157, R196 ;  /* 0x000000c49ddb7221 */ /* 0x002fe20000010000 */
[----:B0-----:R-:W-:Y:S01]  /*11780*/  HFMA2.MMA R194, -RZ, RZ, 0, 1.847743988037109375e-06 ;  /* 0x0000001fffc27435 */ /* 0x001fe200000001ff */
[----:B------:R-:W-:Y:S01]  /*11790*/  IMAD.MOV.U32 R196, RZ, RZ, 0x10 ;  /* 0x00000010ffc47424 */ /* 0x000fe200078e00ff */
[----:B------:R-:W-:Y:S01]  /*117a0*/  MOV R158, 0x117e0 ;  /* 0x000117e0009e7802 */ /* 0x000fe20000000f00 */
[----:B------:R-:W-:Y:S02]  /*117b0*/  IMAD.MOV.U32 R221, RZ, RZ, -0x1 ;  /* 0xffffffffffdd7424 */ /* 0x000fe400078e00ff */
[----:B------:R-:W-:Y:S02]  /*117c0*/  IMAD.MOV.U32 R157, RZ, RZ, R219 ;  /* 0x000000ffff9d7224 */ /* 0x000fe400078e00db */
[----:B------:R-:W-:Y:S05]  /*117d0*/  CALL.REL.NOINC `($__internal_44_$__cuda_sm70_shflsync_bfly_p) ;  /* 0x0000001000007944 */ /* 0x000fea0003c00000 */
[----:B01----:R-:W-:Y:S05]  /*117e0*/  BRA `(.L_x_10355) ;  /* 0xffffe74000007947 */ /* 0x003fea000383ffff */
        .weak           $__internal_44_$__cuda_sm70_shflsync_bfly_p
        .type           $__internal_44_$__cuda_sm70_shflsync_bfly_p,@function
        .size           $__internal_44_$__cuda_sm70_shflsync_bfly_p,(.L_x_36084 - $__internal_44_$__cuda_sm70_shflsync_bfly_p)
$__internal_44_$__cuda_sm70_shflsync_bfly_p:
[----:B------:R-:W-:Y:S01]  /*117f0*/  IMAD.MOV.U32 R159, RZ, RZ, 0x0 ;  /* 0x00000000ff9f7424 */ /* 0x000fe200078e00ff */
[----:B------:R-:W-:Y:S04]  /*11800*/  WARPSYNC R221 ;  /* 0x000000dd00007348 */ /* 0x000fe80003800000 */
[----:B------:R0:W1:Y:S01]  /*11810*/  SHFL.BFLY PT, R196, R157, R196, R194 ;  /* 0x0c0000c49dc47389 */ /* 0x00006200000e00c2 */
[----:B------:R-:W-:Y:S05]  /*11820*/  RET.REL.NODEC R158 `(_ZN10layer_norm13ln_fwd_kernelINS_13Kernel_traitsIf13__nv_bfloat16S2_S2_fjLj5120ELj1ELj1ELj4ELj16ENS_18Kernel_traits_baseILj5120EfS2_S2_S2_fjLj128EEEEELb1ELb1ELb0ELb0EEEvNS_9FwdParamsE) ;  /* 0xfffee7d09e007950 */ /* 0x000fea0003c3ffff */
.L_x_10356:
        /* <DEDUP_REMOVED lines=13> */
.L_x_36084:


//--------------------- .text._ZN10layer_norm13ln_fwd_kernelINS_13Kernel_traitsIf13__nv_bfloat16S2_S2_fjLj5120ELj1ELj1ELj4ELj16ENS_18Kernel_traits_baseILj5120EfS2_S2_S2_fjLj128EEEEELb1ELb1ELb0ELb1EEEvNS_9FwdParamsE --------------------------
	.section	.text._ZN10layer_norm13ln_fwd_kernelINS_13Kernel_traitsIf13__nv_bfloat16S2_S2_fjLj5120ELj1ELj1ELj4ELj16ENS_18Kernel_traits_baseILj5120EfS2_S2_S2_fjLj128EEEEELb1ELb1ELb0ELb1EEEvNS_9FwdParamsE,"ax",@progbits
	.sectioninfo	@"SHI_REGISTERS=233"
	.align	128
        .global         _ZN10layer_norm13ln_fwd_kernelINS_13Kernel_traitsIf13__nv_bfloat16S2_S2_fjLj5120ELj1ELj1ELj4ELj16ENS_18Kernel_traits_baseILj5120EfS2_S2_S2_fjLj128EEEEELb1ELb1ELb0ELb1EEEvNS_9FwdParamsE
        .type           _ZN10layer_norm13ln_fwd_kernelINS_13Kernel_traitsIf13__nv_bfloat16S2_S2_fjLj5120ELj1ELj1ELj4ELj16ENS_18Kernel_traits_baseILj5120EfS2_S2_S2_fjLj128EEEEELb1ELb1ELb0ELb1EEEvNS_9FwdParamsE,@function
        .size           _ZN10layer_norm13ln_fwd_kernelINS_13Kernel_traitsIf13__nv_bfloat16S2_S2_fjLj5120ELj1ELj1ELj4ELj16ENS_18Kernel_traits_baseILj5120EfS2_S2_S2_fjLj128EEEEELb1ELb1ELb0ELb1EEEvNS_9FwdParamsE,(.L_x_36085 - _ZN10layer_norm13ln_fwd_kernelINS_13Kernel_traitsIf13__nv_bfloat16S2_S2_fjLj5120ELj1ELj1ELj4ELj16ENS_18Kernel_traits_baseILj5120EfS2_S2_S2_fjLj128EEEEELb1ELb1ELb0ELb1EEEvNS_9FwdParamsE)
        .other          _ZN10layer_norm13ln_fwd_kernelINS_13Kernel_traitsIf13__nv_bfloat16S2_S2_fjLj5120ELj1ELj1ELj4ELj16ENS_18Kernel_traits_baseILj5120EfS2_S2_S2_fjLj128EEEEELb1ELb1ELb0ELb1EEEvNS_9FwdParamsE,@"STO_CUDA_ENTRY STV_DEFAULT"
_ZN10layer_norm13ln_fwd_kernelINS_13Kernel_traitsIf13__nv_bfloat16S2_S2_fjLj5120ELj1ELj1ELj4ELj16ENS_18Kernel_traits_baseILj5120EfS2_S2_S2_fjLj128EEEEELb1ELb1ELb0ELb1EEEvNS_9FwdParamsE:
.text._ZN10layer_norm13ln_fwd_kernelINS_13Kernel_traitsIf13__nv_bfloat16S2_S2_fjLj5120ELj1ELj1ELj4ELj16ENS_18Kernel_traits_baseILj5120EfS2_S2_S2_fjLj128EEEEELb1ELb1ELb0ELb1EEEvNS_9FwdParamsE:
[----:B------:R-:W-:Y:S02]  /*0000*/  IMAD.MOV.U32 R1, RZ, RZ, c[0x0][0x28] ;  /* 0x00000a00ff017624 */ /* 0x000fe400078e00ff */
[----:B------:R-:W0:Y:S01]  /*0010*/  S2R R26, SR_TID.X ;  /* 0x00000000001a7919 */ /* 0x000e220000002100 */
[----:B------:R-:W-:Y:S01]  /*0020*/  ISETP.NE.U32.AND P0, PT, RZ, c[0x0][0x218], PT ;  /* 0x00008600ff007a0c */ /* 0x000fe20003f05070 */
[----:B------:R-:W-:Y:S01]  /*0030*/  ULDC.U8 UR4, c[0x0][0x244] ;  /* 0x0000910000047ab9 */ /* 0x000fe20000000000 */
[----:B------:R-:W-:Y:S01]  /*0040*/  IMAD.MOV.U32 R200, RZ, RZ, c[0x0][0x238] ;  /* 0x00008e00ffc87624 */ /* 0x000fe200078e00ff */
[----:B------:R-:W-:Y:S01]  /*0050*/  ISETP.NE.AND P1, PT, RZ, UR4, PT ;  /* 0x00000004ff007c0c */ /* 0x000fe2000bf25270 */
[----:B------:R-:W-:Y:S01]  /*0060*/  IMAD.MOV.U32 R172, RZ, RZ, c[0x0][0x230] ;  /* 0x00008c00ffac7624 */ /* 0x000fe200078e00ff */
[----:B------:R-:W-:Y:S01]  /*0070*/  ISETP.NE.AND.EX P0, PT, RZ, c[0x0][0x21c], PT, P0 ;  /* 0x00008700ff007a0c */ /* 0x000fe20003f05300 */
[----:B------:R-:W-:Y:S01]  /*0080*/  IMAD.MOV.U32 R173, RZ, RZ, c[0x0][0x234] ;  /* 0x00008d00ffad7624 */ /* 0x000fe200078e00ff */
        /* <DEDUP_REMOVED lines=16> */
[----:B0-----:R-:W-:Y:S01]  /*0190*/  IMAD.SHL.U32 R0, R26, 0x20, RZ ;  /* 0x000000201a007824 */ /* 0x001fe200078e00ff */
[----:B------:R-:W-:Y:S01]  /*01a0*/  CS2R R60, SRZ ;  /* 0x00000000003c7805 */ /* 0x000fe2000001ff00 */
[----:B------:R-:W-:Y:S01]  /*01b0*/  CS2R R62, SRZ ;  /* 0x00000000003e7805 */ /* 0x000fe2000001ff00 */
[----:B------:R-:W-:Y:S01]  /*01c0*/  CS2R R64, SRZ ;  /* 0x0000000000407805 */ /* 0x000fe2000001ff00 */
[----:B------:R-:W-:Y:S01]  /*01d0*/  CS2R R66, SRZ ;  /* 0x0000000000427805 */ /* 0x000fe2000001ff00 */
[----:B------:R-:W-:Y:S01]  /*01e0*/  LOP3.LUT R4, R0, 0xfe0, RZ, 0xc0, !PT ;  /* 0x00000fe000047812 */ /* 0x000fe200078ec0ff */
[----:B------:R-:W-:Y:S01]  /*01f0*/  ULDC.64 UR4, c[0x0][0x118] ;  /* 0x0000460000047ab9 */ /* 0x000fe20000000a00 */
[----:B------:R-:W0:Y:S01]  /*0200*/  S2R R11, SR_CTAID.X ;  /* 0x00000000000b7919 */ /* 0x000e220000002500 */
[----:B------:R-:W-:Y:S01]  /*0210*/  IMAD.MOV.U32 R3, RZ, RZ, c[0x0][0x23c] ;  /* 0x00008f00ff037624 */ /* 0x000fe200078e00ff */
[----:B------:R-:W-:-:S02]  /*0220*/  IADD3 R6, P2, R4, c[0x0][0x218], RZ ;  /* 0x0000860004067a10 */ /* 0x000fc40007f5e0ff */
[----:B------:R-:W5:Y:S01]  /*0230*/  @P1 LDG.E.64 R172, [R172.64] ;  /* 0x00000004acac1981 */ /* 0x000f62000c1e1b00 */
[----:B------:R-:W-:Y:S02]  /*0240*/  @P1 MOV R2, R200 ;  /* 0x000000c800021202 */ /* 0x000fe40000000f00 */
[----:B------:R-:W-:-:S03]  /*0250*/  IADD3.X R7, RZ, c[0x0][0x21c], RZ, P2, !PT ;  /* 0x00008700ff077a10 */ /* 0x000fc600017fe4ff */
[----:B------:R0:W5:Y:S04]  /*0260*/  @P1 LDG.E.64 R12, [R2.64] ;  /* 0x00000004020c1981 */ /* 0x000168000c1e1b00 */
        /* <DEDUP_REMOVED lines=10> */
[----:B0-----:R-:W-:-:S04]  /*0310*/  LEA.HI R2, R26, R11, RZ, 0x19 ;  /* 0x0000000b1a027211 */ /* 0x001fc800078fc8ff */
[----:B------:R-:W-:Y:S02]  /*0320*/  ISETP.GE.AND P2, PT, R2, c[0x0][0x164], PT ;  /* 0x0000590002007a0c */ /* 0x000fe40003f46270 */
[----:B------:R-:W-:Y:S02]  /*0330*/  LOP3.LUT R0, R26, 0x7f, RZ, 0xc0, !PT ;  /* 0x0000007f1a007812 */ /* 0x000fe400078ec0ff */
[----:B------:R-:W-:Y:S02]  /*0340*/  IADD3 R4, P3, R4, c[0x0][0x1b0], RZ ;  /* 0x00006c0004047a10 */ /* 0x000fe40007f7e0ff */
[----:B------:R-:W-:-:S03]  /*0350*/  LEA R8, P4, R0, c[0x0][0x1c8], 0x5 ;  /* 0x0000720000087a11 */ /* 0x000fc600078828ff */
[----:B------:R-:W-:Y:S02]  /*0360*/  IMAD.X R5, RZ, RZ, c[0x0][0x1b4], P3 ;  /* 0x00006d00ff057624 */ /* 0x000fe400018e06ff */
[----:B------:R-:W-:Y:S02]  /*0370*/  IMAD.X R9, RZ, RZ, c[0x0][0x1cc], P4 ;  /* 0x00007300ff097624 */ /* 0x000fe400020e06ff */
[----:B------:R-:W-:Y:S06]  /*0380*/  @P2 EXIT ;  /* 0x000000000000294d */ /* 0x000fec0003800000 */
[----:B-1---5:R-:W-:Y:S01]  /*0390*/  @P1 IADD3 R200, P0, R12, c[0x0][0x240], RZ ;  /* 0x000090000cc81a10 */ /* 0x022fe20007f1e0ff */
[----:B------:R0:W5:Y:S04]  /*03a0*/  LDG.E.128 R68, [R4.64] ;  /* 0x0000000404447981 */ /* 0x000168000c1e1d00 */
[----:B------:R-:W-:Y:S01]  /*03b0*/  @P1 IMAD.X R3, RZ, RZ, R13, P0 ;  /* 0x000000ffff031224 */ /* 0x000fe200000e060d */
[----:B------:R0:W5:Y:S01]  /*03c0*/  LDG.E.128 R72, [R4.64+0x10] ;  /* 0x0000100404487981 */ /* 0x000162000c1e1d00 */
[----:B------:R-:W-:-:S03]  /*03d0*/  IMAD R26, R11, c[0x0][0x0], R26 ;  /* 0x000000000b1a7a24 */ /* 0x000fc600078e021a */
[--C-:B------:R-:W-:Y:S01]  /*03e0*/  SHF.R.U64 R148, R200, 0x2, R3.reuse ;  /* 0x00000002c8947819 */ /* 0x100fe20000001203 */
[----:B------:R-:W-:Y:S01]  /*03f0*/  IMAD.WIDE.U32 R10, R26, -0x326172a9, RZ ;  /* 0xcd9e8d571a0a7825 */ /* 0x000fe200078e00ff */
[----:B------:R-:W-:Y:S01]  /*0400*/  SHF.R.U32.HI R27, RZ, 0x2, R3 ;  /* 0x00000002ff1b7819 */ /* 0x000fe20000011603 */
[----:B------:R0:W5:Y:S02]  /*0410*/  LDG.E.128 R76, [R4.64+0x1000] ;  /* 0x00100004044c7981 */ /* 0x000164000c1e1d00 */
[----:B------:R-:W-:Y:S01]  /*0420*/  IMAD.WIDE.U32 R6, R148, -0x2daee0ad, RZ ;  /* 0xd2511f5394067825 */ /* 0x000fe200078e00ff */
[----:B------:R-:W-:Y:S01]  /*0430*/  LOP3.LUT R12, R11, R27, R172, 0x96, !PT ;  /* 0x0000001b0b0c7212 */ /* 0x000fe200078e96ac */
[----:B------:R0:W5:Y:S04]  /*0440*/  LDG.E.128 R80, [R4.64+0x1010] ;  /* 0x0010100404507981 */ /* 0x000168000c1e1d00 */
[----:B------:R0:W5:Y:S04]  /*0450*/  LDG.E.128 R84, [R4.64+0x2000] ;  /* 0x0020000404547981 */ /* 0x000168000c1e1d00 */
[----:B------:R0:W5:Y:S04]  /*0460*/  LDG.E.128 R88, [R4.64+0x2010] ;  /* 0x0020100404587981 */ /* 0x000168000c1e1d00 */
[----:B------:R0:W5:Y:S04]  /*0470*/  LDG.E.128 R92, [R4.64+0x3000] ;  /* 0x00300004045c7981 */ /* 0x000168000c1e1d00 */
[----:B------:R0:W5:Y:S04]  /*0480*/  LDG.E.128 R96, [R4.64+0x3010] ;  /* 0x0030100404607981 */ /* 0x000168000c1e1d00 */
[----:B------:R0:W5:Y:S04]  /*0490*/  LDG.E.128 R100, [R4.64+0x4000] ;  /* 0x0040000404647981 */ /* 0x000168000c1e1d00 */
[----:B------:R0:W5:Y:S01]  /*04a0*/  LDG.E.128 R104, [R4.64+0x4010] ;  /* 0x0040100404687981 */ /* 0x000162000c1e1d00 */
[----:B------:R-:W-:Y:S01]  /*04b0*/  IMAD.WIDE.U32 R12, R12, -0x2daee0ad, RZ ;  /* 0xd2511f530c0c7825 */ /* 0x000fe200078e00ff */
[----:B------:R-:W-:-:S02]  /*04c0*/  IADD3 R3, R173, -0x4498517b, RZ ;  /* 0xbb67ae85ad037810 */ /* 0x000fc40007ffe0ff */
[----:B------:R1:W5:Y:S04]  /*04d0*/  LDG.E.128 R108, [R8.64] ;  /* 0x00000004086c7981 */ /* 0x000368000c1e1d00 */
[----:B------:R1:W5:Y:S01]  /*04e0*/  LDG.E.128 R112, [R8.64+0x10] ;  /* 0x0000100408707981 */ /* 0x000362000c1e1d00 */
[----:B0-----:R-:W-:-:S03]  /*04f0*/  LOP3.LUT R4, R7, R173, RZ, 0x3c, !PT ;  /* 0x000000ad07047212 */ /* 0x001fc600078e3cff */
        /* <DEDUP_REMOVED lines=8> */
[----:B------:R-:W-:Y:S01]  /*0580*/  LOP3.LUT R14, R13, R6, R3, 0x96, !PT ;  /* 0x000000060d0e7212 */ /* 0x000fe200078e9603 */
[----:B------:R-:W-:Y:S01]  /*0590*/  IMAD.MOV.U32 R168, RZ, RZ, 0x1 ;  /* 0x00000001ffa87424 */ /* 0x000fe200078e00ff */
[----:B------:R-:W-:Y:S01]  /*05a0*/  IADD3 R5, R172, 0x3c6ef372, RZ ;  /* 0x3c6ef372ac057810 */ /* 0x000fe20007ffe0ff */
[----:B------:R-:W-:Y:S01]  /*05b0*/  ULDC.U8 UR6, c[0x0][0x1f0] ;  /* 0x00007c0000067ab9 */ /* 0x000fe20000000000 */
[C---:B------:R-:W-:Y:S01]  /*05c0*/  IADD3 R6, R173.reuse, 0x76cf5d0a, RZ ;  /* 0x76cf5d0aad067810 */ /* 0x040fe20007ffe0ff */
[----:B------:R-:W-:Y:S01]  /*05d0*/  IMAD.WIDE.U32 R14, R14, -0x326172a9, RZ ;  /* 0xcd9e8d570e0e7825 */ /* 0x000fe200078e00ff */
[----:B------:R-:W-:-:S02]  /*05e0*/  IADD3 R7, R173, 0x32370b8f, RZ ;  /* 0x32370b8fad077810 */ /* 0x000fc40007ffe0ff */
[----:B------:R-:W-:Y:S01]  /*05f0*/  LOP3.LUT R200, R200, 0x3, RZ, 0xc0, !PT ;  /* 0x00000003c8c87812 */ /* 0x000fe200078ec0ff */
[----:B-1----:R-:W-:Y:S01]  /*0600*/  IMAD.WIDE.U32 R8, R4, -0x326172a9, RZ ;  /* 0xcd9e8d5704087825 */ /* 0x002fe200078e00ff */
[----:B------:R-:W-:-:S04]  /*0610*/  IADD3 R4, R172, -0x61c88647, RZ ;  /* 0x9e3779b9ac047810 */ /* 0x000fc80007ffe0ff */
[----:B------:R-:W-:Y:S02]  /*0620*/  LOP3.LUT R10, R9, R4, R10, 0x96, !PT ;  /* 0x00000004090a7212 */ /* 0x000fe400078e960a */
[----:B------:R-:W-:Y:S02]  /*0630*/  LOP3.LUT R13, R15, R8, R5, 0x96, !PT ;  /* 0x000000080f0d7212 */ /* 0x000fe400078e9605 */
[----:B------:R-:W-:Y:S01]  /*0640*/  IADD3 R8, R172, -0x255992d5, RZ ;  /* 0xdaa66d2bac087810 */ /* 0x000fe20007ffe0ff */
[----:B------:R-:W-:Y:S01]  /*0650*/  IMAD.WIDE.U32 R10, R10, -0x2daee0ad, RZ ;  /* 0xd2511f530a0a7825 */ /* 0x000fe200078e00ff */
[----:B------:R-:W-:-:S04]  /*0660*/  IADD3 R9, R172, 0x78dde6e4, RZ ;  /* 0x78dde6e4ac097810 */ /* 0x000fc80007ffe0ff */
[----:B------:R-:W-:Y:S01]  /*0670*/  LOP3.LUT R16, R11, R12, R6, 0x96, !PT ;  /* 0x0000000c0b107212 */ /* 0x000fe200078e9606 */
[----:B------:R-:W-:Y:S01]  /*0680*/  IMAD.WIDE.U32 R12, R13, -0x2daee0ad, RZ ;  /* 0xd2511f530d0c7825 */ /* 0x000fe200078e00ff */
[----:B------:R-:W-:-:S03]  /*0690*/  IADD3 R11, R173, -0x56f99767, RZ ;  /* 0xa9066899ad0b7810 */ /* 0x000fc60007ffe0ff */
[----:B------:R-:W-:Y:S01]  /*06a0*/  IMAD.WIDE.U32 R16, R16, -0x326172a9, RZ ;  /* 0xcd9e8d5710107825 */ /* 0x000fe200078e00ff */
[----:B------:R-:W-:Y:S02]  /*06b0*/  LOP3.LUT R18, R13, R10, R7, 0x96, !PT ;  /* 0x0000000a0d127212 */ /* 0x000fe400078e9607 */
[----:B------:R-:W-:Y:S02]  /*06c0*/  IADD3 R10, R173, -0x126145ec, RZ ;  /* 0xed9eba14ad0a7810 */ /* 0x000fe40007ffe0ff */
[----:B------:R-:W-:Y:S01]  /*06d0*/  LOP3.LUT R14, R17, R14, R8, 0x96, !PT ;  /* 0x0000000e110e7212 */ /* 0x000fe200078e9608 */
[----:B------:R-:W-:Y:S01]  /*06e0*/  IMAD.WIDE.U32 R18, R18, -0x326172a9, RZ ;  /* 0xcd9e8d5712127825 */ /* 0x000fe200078e00ff */
[----:B------:R-:W-:-:S03]  /*06f0*/  IADD3 R13, R172, -0x4ab325aa, RZ ;  /* 0xb54cda56ac0d7810 */ /* 0x000fc60007ffe0ff */
[----:B------:R-:W-:Y:S01]  /*0700*/  IMAD.WIDE.U32 R14, R14, -0x2daee0ad, RZ ;  /* 0xd2511f530e0e7825 */ /* 0x000fe200078e00ff */
[----:B------:R-:W-:-:S04]  /*0710*/  LOP3.LUT R16, R19, R16, R9, 0x96, !PT ;  /* 0x0000001013107212 */ /* 0x000fc800078e9609 */
[----:B------:R-:W-:Y:S01]  /*0720*/  LOP3.LUT R20, R15, R12, R10, 0x96, !PT ;  /* 0x0000000c0f147212 */ /* 0x000fe200078e960a */
[----:B------:R-:W-:Y:S01]  /*0730*/  IMAD.WIDE.U32 R16, R16, -0x2daee0ad, RZ ;  /* 0xd2511f5310107825 */ /* 0x000fe200078e00ff */
[----:B------:R-:W-:Y:S02]  /*0740*/  IADD3 R12, R172, 0x1715609d, RZ ;  /* 0x1715609dac0c7810 */ /* 0x000fe40007ffe0ff */
[----:B------:R-:W-:Y:S01]  /*0750*/  IADD3 R15, R173, 0x1fd5c5a3, RZ ;  /* 0x1fd5c5a3ad0f7810 */ /* 0x000fe20007ffe0ff */
[----:B------:R-:W-:Y:S01]  /*0760*/  IMAD.WIDE.U32 R20, R20, -0x326172a9, RZ ;  /* 0xcd9e8d5714147825 */ /* 0x000fe200078e00ff */
[----:B------:R-:W-:Y:S02]  /*0770*/  LOP3.LUT R22, R17, R14, R11, 0x96, !PT ;  /* 0x0000000e11167212 */ /* 0x000fe400078e960b */
[----:B------:R-:W-:Y:S02]  /*0780*/  IADD3 R14, R173, 0x646e171e, RZ ;  /* 0x646e171ead0e7810 */ /* 0x000fe40007ffe0ff */
[----:B------:R-:W-:Y:S01]  /*0790*/  LOP3.LUT R18, R21, R18, R12, 0x96, !PT ;  /* 0x0000001215127212 */ /* 0x000fe200078e960c */
[----:B------:R-:W-:Y:S01]  /*07a0*/  IMAD.WIDE.U32 R22, R22, -0x326172a9, RZ ;  /* 0xcd9e8d5716167825 */ /* 0x000fe200078e00ff */
[----:B------:R-:W-:-:S03]  /*07b0*/  IADD3 R17, R172, -0xe443238, RZ ;  /* 0xf1bbcdc8ac117810 */ /* 0x000fc60007ffe0ff */
[----:B------:R-:W-:Y:S01]  /*07c0*/  IMAD.WIDE.U32 R18, R18, -0x2daee0ad, RZ ;  /* 0xd2511f5312127825 */ /* 0x000fe200078e00ff */
[----:B------:R-:W-:-:S04]  /*07d0*/  LOP3.LUT R20, R23, R20, R13, 0x96, !PT ;  /* 0x0000001417147212 */ /* 0x000fc800078e960d */
[----:B------:R-:W-:Y:S01]  /*07e0*/  LOP3.LUT R24, R19, R16, R14, 0x96, !PT ;  /* 0x0000001013187212 */ /* 0x000fe200078e960e */
[----:B------:R-:W-:Y:S01]  /*07f0*/  IMAD.WIDE.U32 R20, R20, -0x2daee0ad, RZ ;  /* 0xd2511f5314147825 */ /* 0x000fe200078e00ff */
[----:B------:R-:W-:-:S03]  /*0800*/  IADD3 R16, R172, 0x5384540f, RZ ;  /* 0x5384540fac107810 */ /* 0x000fc60007ffe0ff */
[----:B------:R-:W-:Y:S01]  /*0810*/  IMAD.WIDE.U32 R24, R24, -0x326172a9, RZ ;  /* 0xcd9e8d5718187825 */ /* 0x000fe200078e00ff */
[----:B------:R-:W-:Y:S02]  /*0820*/  LOP3.LUT R149, R21, R18, R15, 0x96, !PT ;  /* 0x0000001215957212 */ /* 0x000fe400078e960f */
[----:B------:R-:W-:Y:S02]  /*0830*/  IADD3 R18, R173, -0x24c28bd8, RZ ;  /* 0xdb3d7428ad127810 */ /* 0x000fe40007ffe0ff */
[----:B------:R-:W-:Y:S01]  /*0840*/  LOP3.LUT R22, R25, R22, R16, 0x96, !PT ;  /* 0x0000001619167212 */ /* 0x000fe200078e9610 */
[----:B------:R-:W-:-:S04]  /*0850*/  IMAD.HI.U32 R21, R149, -0x326172a9, RZ ;  /* 0xcd9e8d5795157827 */ /* 0x000fc800078e00ff */
[----:B------:R-:W-:Y:S01]  /*0860*/  IMAD.HI.U32 R19, R22, -0x2daee0ad, RZ ;  /* 0xd2511f5316137827 */ /* 0x000fe200078e00ff */
[----:B------:R-:W-:-:S03]  /*0870*/  LOP3.LUT R23, R21, R24, R17, 0x96, !PT ;  /* 0x0000001815177212 */ /* 0x000fc600078e9611 */
[----:B------:R-:W-:Y:S01]  /*0880*/  IMAD R21, R22, -0x2daee0ad, RZ ;  /* 0xd2511f5316157824 */ /* 0x000fe200078e02ff */
[----:B------:R-:W-:Y:S01]  /*0890*/  LOP3.LUT R170, R19, R20, R18, 0x96, !PT ;  /* 0x0000001413aa7212 */ /* 0x000fe200078e9612 */
[----:B------:R-:W-:Y:S01]  /*08a0*/  IMAD.WIDE.U32 R22, R23, -0x2daee0ad, RZ ;  /* 0xd2511f5317167825 */ /* 0x000fe200078e00ff */
[----:B------:R-:W-:Y:S02]  /*08b0*/  IADD3 R19, R173, -0x695add53, RZ ;  /* 0x96a522adad137810 */ /* 0x000fe40007ffe0ff */
[----:B------:R-:W-:Y:S01]  /*08c0*/  IADD3 R20, R172, -0x700cb87f, RZ ;  /* 0x8ff34781ac147810 */ /* 0x000fe20007ffe0ff */
[----:B------:R-:W-:Y:S01]  /*08d0*/  IMAD R24, R149, -0x326172a9, RZ ;  /* 0xcd9e8d5795187824 */ /* 0x000fe200078e02ff */
[----:B------:R-:W-:Y:S01]  /*08e0*/  LOP3.LUT R21, R23, R21, R19, 0x96, !PT ;  /* 0x0000001517157212 */ /* 0x000fe200078e9613 */
[----:B------:R-:W-:-:S04]  /*08f0*/  IMAD.HI.U32 R25, R170, -0x326172a9, RZ ;  /* 0xcd9e8d57aa197827 */ /* 0x000fc800078e00ff */
[----:B------:R-:W-:Y:S01]  /*0900*/  IMAD R170, R170, -0x326172a9, RZ ;  /* 0xcd9e8d57aaaa7824 */ /* 0x000fe200078e02ff */
[----:B------:R-:W-:Y:S01]  /*0910*/  LOP3.LUT R23, R25, R24, R20, 0x96, !PT ;  /* 0x0000001819177212 */ /* 0x000fe200078e9614 */
[----:B------:R-:W-:Y:S01]  /*0920*/  IMAD.MOV.U32 R25, RZ, RZ, R148 ;  /* 0x000000ffff197224 */ /* 0x000fe200078e0094 */
[----:B------:R-:W-:Y:S01]  /*0930*/  MOV R24, R26 ;  /* 0x0000001a00187202 */ /* 0x000fe20000000f00 */
[----:B------:R-:W-:Y:S01]  /*0940*/  IMAD.MOV.U32 R26, RZ, RZ, R27 ;  /* 0x000000ffff1a7224 */ /* 0x000fe200078e001b */
[----:B------:R-:W-:Y:S02]  /*0950*/  HFMA2.MMA R27, -RZ, RZ, 0, 0 ;  /* 0x00000000ff1b7435 */ /* 0x000fe400000001ff */
.L_x_10640:
[----:B------:R-:W-:Y:S01]  /*0960*/  ISETP.NE.U32.AND P1, PT, RZ, c[0x0][0x1c0], PT ;  /* 0x00007000ff007a0c */ /* 0x000fe20003f25070 */
[----:B------:R-:W-:Y:S01]  /*0970*/  IMAD R152, R2, c[0x0][0x168], RZ ;  /* 0x00005a0002987a24 */ /* 0x000fe200078e02ff */
[----:B------:R-:W-:Y:S01]  /*0980*/  ISETP.NE.U32.AND P0, PT, RZ, c[0x0][0x180], PT ;  /* 0x00006000ff007a0c */ /* 0x000fe20003f05070 */
[----:B------:R-:W-:Y:S01]  /*0990*/  IMAD.MOV.U32 R175, RZ, RZ, 0x10 ;  /* 0x00000010ffaf7424 */ /* 0x000fe200078e00ff */
[----:B------:R-:W-:Y:S02]  /*09a0*/  ISETP.NE.AND.EX P1, PT, RZ, c[0x0][0x1c4], PT, P1 ;  /* 0x00007100ff007a0c */ /* 0x000fe40003f25310 */
[----:B------:R-:W-:-:S02]  /*09b0*/  SHF.R.S32.HI R153, RZ, 0x1f, R152 ;  /* 0x0000001fff997819 */ /* 0x000fc40000011498 */
[----:B------:R-:W-:Y:S02]  /*09c0*/  ISETP.NE.AND.EX P0, PT, RZ, c[0x0][0x184], PT, P0 ;  /* 0x00006100ff007a0c */ /* 0x000fe40003f05300 */
        /* <DEDUP_REMOVED lines=23> */
.L_x_10358:
[----:B0-----:R-:W-:Y:S02]  /*0b40*/  IMAD.MOV.U32 R162, RZ, RZ, R170 ;  /* 0x000000ffffa27224 */ /* 0x001fe400078e00aa */
.L_x_10359:
[----:B------:R-:W-:Y:S05]  /*0b50*/  BSYNC B0 ;  /* 0x0000000000007941 */ /* 0x000fea0003800000 */
.L_x_10357:
        /* <DEDUP_REMOVED lines=16> */
.L_x_10363:
[----:B------:R-:W-:Y:S05]  /*0c60*/  BSYNC B1 ;  /* 0x0000000000017941 */ /* 0x000fea0003800000 */
.L_x_10362:
[----:B------:R-:W-:Y:S01]  /*0c70*/  IMAD.HI.U32 R21, R24, -0x326172a9, RZ ;  /* 0xcd9e8d5718157827 */ /* 0x000fe200078e00ff */
[----:B------:R-:W-:-:S03]  /*0c80*/  LOP3.LUT R22, R22, R27, R173, 0x96, !PT ;  /* 0x0000001b16167212 */ /* 0x000fc600078e96ad */
[----:B------:R-:W-:Y:S01]  /*0c90*/  IMAD R159, R24, -0x326172a9, RZ ;  /* 0xcd9e8d57189f7824 */ /* 0x000fe200078e02ff */
[----:B------:R-:W-:Y:S01]  /*0ca0*/  LOP3.LUT R21, R21, R26, R172, 0x96, !PT ;  /* 0x0000001a15157212 */ /* 0x000fe200078e96ac */
[----:B------:R-:W-:-:S04]  /*0cb0*/  IMAD.WIDE.U32 R156, R22, -0x326172a9, RZ ;  /* 0xcd9e8d57169c7825 */ /* 0x000fc800078e00ff */
[----:B------:R-:W-:Y:S01]  /*0cc0*/  IMAD R158, R25, -0x2daee0ad, RZ ;  /* 0xd2511f53199e7824 */ /* 0x000fe200078e02ff */
        /* <DEDUP_REMOVED lines=31> */
[----:B------:R-:W-:Y:S01]  /*0ec0*/  IMAD.WIDE.U32 R170, R170, -0x326172a9, RZ ;  /* 0xcd9e8d57aaaa7825 */ /* 0x000fe200078e00ff */
[----:B------:R-:W-:-:S03]  /*0ed0*/  HFMA2.MMA R161, -RZ, RZ, 0, 0 ;  /* 0x00000000ffa17435 */ /* 0x000fc600000001ff */
[----:B------:R-:W-:Y:S01]  /*0ee0*/  IMAD.WIDE.U32 R156, R156, -0x2daee0ad, RZ ;  /* 0xd2511f539c9c7825 */ /* 0x000fe200078e00ff */
[----:B------:R-:W-:-:S03]  /*0ef0*/  LOP3.LUT R23, R171, R160, R20, 0x96, !PT ;  /* 0x000000a0ab177212 */ /* 0x000fc600078e9614 */
[----:B------:R-:W-:Y:S01]  /*0f00*/  IMAD.MOV.U32 R22, RZ, RZ, R156 ;  /* 0x000000ffff167224 */ /* 0x000fe200078e009c */
[----:B------:R-:W-:Y:S02]  /*0f10*/  LOP3.LUT R21, R157, R158, R19, 0x96, !PT ;  /* 0x0000009e9d157212 */ /* 0x000fe400078e9613 */
.L_x_10361:
[----:B------:R-:W-:Y:S05]  /*0f20*/  BSYNC B0 ;  /* 0x0000000000007941 */ /* 0x000fea0003800000 */
.L_x_10360:
        /* <DEDUP_REMOVED lines=25> */
.L_x_10365:
[----:B------:R-:W-:Y:S02]  /*10c0*/  IMAD.MOV.U32 R165, RZ, RZ, R170 ;  /* 0x000000ffffa57224 */ /* 0x000fe400078e00aa */
.L_x_10366:
[----:B------:R-:W-:Y:S05]  /*10d0*/  BSYNC B0 ;  /* 0x0000000000007941 */ /* 0x000fea0003800000 */
.L_x_10364:
        /* <DEDUP_REMOVED lines=16> */
.L_x_10370:
[----:B------:R-:W-:Y:S05]  /*11e0*/  BSYNC B1 ;  /* 0x0000000000017941 */ /* 0x000fea0003800000 */
.L_x_10369:
        /* <DEDUP_REMOVED lines=43> */
.L_x_10368:
[----:B------:R-:W-:Y:S05]  /*14a0*/  BSYNC B0 ;  /* 0x0000000000007941 */ /* 0x000fea0003800000 */
.L_x_10367:
[----:B------:R-:W0:Y:S01]  /*14b0*/  I2F.U32 R156, R165 ;  /* 0x000000a5009c7306 */ /* 0x000e220000201000 */
[----:B------:R-:W-:Y:S01]  /*14c0*/  PRMT R157, RZ, 0x7610, R152 ;  /* 0x00007610ff9d7816 */ /* 0x000fe20000000098 */
[----:B------:R-:W-:Y:S01]  /*14d0*/  BSSY B0, `(.L_x_10371) ;  /* 0x0000017000007945 */ /* 0x000fe20003800000 */
[----:B------:R-:W-:-:S03]  /*14e0*/  LOP3.LUT R169, R169, 0xfffffffd, RZ, 0xc0, !PT ;  /* 0xfffffffda9a97812 */ /* 0x000fc600078ec0ff */
[----:B------:R-:W-:-:S04]  /*14f0*/  FMUL.FTZ R157, R157, R176 ;  /* 0x000000b09d9d7220 */ /* 0x000fc80000410000 */
[----:B------:R-:W-:Y:S02]  /*1500*/  FMUL.FTZ R157, R157, c[0x0][0x1e8] ;  /* 0x00007a009d9d7a20 */ /* 0x000fe40000410000 */
[----:B0-----:R-:W-:-:S05]  /*1510*/  FFMA.FTZ R156, R156, R177, 1.1641532182693481445e-10 ;  /* 0x2f0000009c9c7423 */ /* 0x001fca00000100b1 */
[----:B------:R-:W-:Y:S02]  /*1520*/  FSETP.GTU.FTZ.AND P1, PT, R156, c[0x0][0x1e4], PT ;  /* 0x000079009c007a0b */ /* 0x000fe40003f3c000 */
[----:B------:R-:W-:Y:S02]  /*1530*/  IADD3 R156, R158, 0x1, RZ ;  /* 0x000000019e9c7810 */ /* 0x000fe40007ffe0ff */
        /* <DEDUP_REMOVED lines=15> */
.L_x_10372:
[----:B------:R-:W-:Y:S02]  /*1630*/  IMAD.MOV.U32 R152, RZ, RZ, R170 ;  /* 0x000000ffff987224 */ /* 0x000fe400078e00aa */
.L_x_10373:
[----:B------:R-:W-:Y:S05]  /*1640*/  BSYNC B0 ;  /* 0x0000000000007941 */ /* 0x000fea0003800000 */
.L_x_10371:
        /* <DEDUP_REMOVED lines=16> */
.L_x_10377:
[----:B------:R-:W-:Y:S05]  /*1750*/  BSYNC B1 ;  /* 0x0000000000017941 */ /* 0x000fea0003800000 */
.L_x_10376:
        /* <DEDUP_REMOVED lines=43> */
.L_x_10375:
[----:B------:R-:W-:Y:S05]  /*1a10*/  BSYNC B0 ;  /* 0x0000000000007941 */ /* 0x000fea0003800000 */
.L_x_10374:
        /* <DEDUP_REMOVED lines=22> */
.L_x_10379:
[----:B------:R-:W-:Y:S02]  /*1b80*/  IMAD.MOV.U32 R152, RZ, RZ, R170 ;  /* 0x000000ffff987224 */ /* 0x000fe400078e00aa */
.L_x_10380:
[----:B------:R-:W-:Y:S05]  /*1b90*/  BSYNC B0 ;  /* 0x0000000000007941 */ /* 0x000fea0003800000 */
.L_x_10378:
        /* <DEDUP_REMOVED lines=16> */
.L_x_10384:
[----:B------:R-:W-:Y:S05]  /*1ca0*/  BSYNC B1 ;  /* 0x0000000000017941 */ /* 0x000fea0003800000 */
.L_x_10383:
        /* <DEDUP_REMOVED lines=43> */
.L_x_10382:
[----:B------:R-:W-:Y:S05]  /*1f60*/  BSYNC B0 ;  /* 0x0000000000007941 */ /* 0x000fea0003800000 */
.L_x_10381:
        /* <DEDUP_REMOVED lines=22> */
.L_x_10386:
[----:B------:R-:W-:Y:S02]  /*20d0*/  MOV R166, R170 ;  /* 0x000000aa00a67202 */ /* 0x000fe40000000f00 */
.L_x_10387:
[----:B------:R-:W-:Y:S05]  /*20e0*/  BSYNC B0 ;  /* 0x0000000000007941 */ /* 0x000fea0003800000 */
.L_x_10385:
        /* <DEDUP_REMOVED lines=16> */
.L_x_10391:
[----:B------:R-:W-:Y:S05]  /*21f0*/  BSYNC B1 ;  /* 0x0000000000017941 */ /* 0x000fea0003800000 */
.L_x_10390:
        /* <DEDUP_REMOVED lines=41> */
[----:B------:R-:W-:Y:S01]  /*2490*/  IMAD.MOV.U32 R153, RZ, RZ, RZ ;  /* 0x000000ffff997224 */ /* 0x000fe200078e00ff */
[----:B------:R-:W-:Y:S02]  /*24a0*/  MOV R22, R152 ;  /* 0x0000009800167202 */ /* 0x000fe40000000f00 */
.L_x_10389:
[----:B------:R-:W-:Y:S05]  /*24b0*/  BSYNC B0 ;  /* 0x0000000000007941 */ /* 0x000fea0003800000 */
.L_x_10388:
        /* <DEDUP_REMOVED lines=22> */
.L_x_10393:
[----:B------:R-:W-:Y:S02]  /*2620*/  IMAD.MOV.U32 R167, RZ, RZ, R170 ;  /* 0x000000ffffa77224 */ /* 0x000fe400078e00aa */
.L_x_10394:
[----:B------:R-:W-:Y:S05]  /*2630*/  BSYNC B0 ;  /* 0x0000000000007941 */ /* 0x000fea0003800000 */
.L_x_10392:
        /* <DEDUP_REMOVED lines=16> */
.L_x_10398:
[----:B------:R-:W-:Y:S05]  /*2740*/  BSYNC B1 ;  /* 0x0000000000017941 */ /* 0x000fea0003800000 */
.L_x_10397:
        /* <DEDUP_REMOVED lines=43> */
.L_x_10396:
[----:B------:R-:W-:Y:S05]  /*2a00*/  BSYNC B0 ;  /* 0x0000000000007941 */ /* 0x000fea0003800000 */
.L_x_10395:
        /* <DEDUP_REMOVED lines=22> */
.L_x_10400:
[----:B------:R-:W-:Y:S02]  /*2b70*/  IMAD.MOV.U32 R154, RZ, RZ, R170 ;  /* 0x000000ffff9a7224 */ /* 0x000fe400078e00aa */
.L_x_10401:
[----:B------:R-:W-:Y:S05]  /*2b80*/  BSYNC B0 ;  /* 0x0000000000007941 */ /* 0x000fea0003800000 */
.L_x_10399:
        /* <DEDUP_REMOVED lines=16> */
.L_x_10405:
[----:B------:R-:W-:Y:S05]  /*2c90*/  BSYNC B1 ;  /* 0x0000000000017941 */ /* 0x000fea0003800000 */
.L_x_10404:
        /* <DEDUP_REMOVED lines=43> */
.L_x_10403:
[----:B------:R-:W-:Y:S05]  /*2f50*/  BSYNC B0 ;  /* 0x0000000000007941 */ /* 0x000fea0003800000 */
.L_x_10402:
        /* <DEDUP_REMOVED lines=22> */
.L_x_10407:
[----:B------:R-:W-:Y:S02]  /*30c0*/  IMAD.MOV.U32 R174, RZ, RZ, R170 ;  /* 0x000000ffffae7224 */ /* 0x000fe400078e00aa */
.L_x_10408:
[----:B------:R-:W-:Y:S05]  /*30d0*/  BSYNC B0 ;  /* 0x0000000000007941 */ /* 0x000fea0003800000 */
.L_x_10406:
        /* <DEDUP_REMOVED lines=18> */
.L_x_10412:
[----:B------:R-:W-:Y:S05]  /*3200*/  BSYNC B1 ;  /* 0x0000000000017941 */ /* 0x000fea0003800000 */
.L_x_10411:
        /* <DEDUP_REMOVED lines=43> */
.L_x_10410:
[----:B------:R-:W-:Y:S05]  /*34c0*/  BSYNC B0 ;  /* 0x0000000000007941 */ /* 0x000fea0003800000 */
.L_x_10409:
[----:B------:R-:W0:Y:S01]  /*34d0*/  I2F.U32 R152, R174 ;  /* 0x000000ae00987306 */ /* 0x000e220000201000 */
[----:B------:R-:W-:Y:S01]  /*34e0*/  PRMT R155, RZ, 0x7610, R155 ;  /* 0x00007610ff9b7816 */ /* 0x000fe2000000009b */
[----:B------:R-:W-:Y:S01]  /*34f0*/  IMAD.MOV.U32 R171, RZ, RZ, 0x8 ;  /* 0x00000008ffab7424 */ /* 0x000fe200078e00ff */
[----:B------:R-:W-:Y:S01]  /*3500*/  SEL R154, RZ, 0x1, P2 ;  /* 0x00000001ff9a7807 */ /* 0x000fe20001000000 */
[----:B------:R-:W-:Y:S01]  /*3510*/  IMAD.WIDE.U32 R178, R164, R175, c[0x0][0x188] ;  /* 0x00006200a4b27625 */ /* 0x000fe200078e00af */
[----:B------:R-:W-:Y:S02]  /*3520*/  SEL R158, RZ, 0x10000, P5 ;  /* 0x00010000ff9e7807 */ /* 0x000fe40002800000 */
[----:B------:R-:W-:Y:S02]  /*3530*/  LOP3.LUT P5, RZ, R169, 0x2, RZ, 0xc0, !PT ;  /* 0x00000002a9ff7812 */ /* 0x000fe400078ac0ff */
[----:B------:R-:W-:-:S02]  /*3540*/  SEL R157, RZ, 0x100, P4 ;  /* 0x00000100ff9d7807 */ /* 0x000fc40002000000 */
[----:B------:R-:W-:Y:S02]  /*3550*/  SEL R153, RZ, 0x1, P1 ;  /* 0x00000001ff997807 */ /* 0x000fe40000800000 */
[----:B------:R-:W-:Y:S02]  /*3560*/  SEL R180, RZ, 0x1, P5 ;  /* 0x00000001ffb47807 */ /* 0x000fe40002800000 */
[----:B------:R-:W-:Y:S01]  /*3570*/  SEL R185, RZ, 0x1, P3 ;  /* 0x00000001ffb97807 */ /* 0x000fe20001800000 */
[----:B0-----:R-:W-:Y:S01]  /*3580*/  FFMA.FTZ R152, R152, R177, 1.1641532182693481445e-10 ;  /* 0x2f00000098987423 */ /* 0x001fe200000100b1 */
[----:B------:R-:W-:Y:S01]  /*3590*/  LOP3.LUT P6, RZ, R169, 0x4, RZ, 0xc0, !PT ;  /* 0x00000004a9ff7812 */ /* 0x000fe200078cc0ff */
[----:B------:R-:W-:Y:S01]  /*35a0*/  IMAD.WIDE.U32 R180, R180, 0x100, RZ ;  /* 0x00000100b4b47825 */ /* 0x000fe200078e00ff */
[----:B------:R-:W-:Y:S02]  /*35b0*/  IADD3 R182, R164, 0x80, RZ ;  /* 0x00000080a4b67810 */ /* 0x000fe40007ffe0ff */
[----:B------:R-:W-:Y:S01]  /*35c0*/  FSETP.GTU.FTZ.AND P2, PT, R152, c[0x0][0x1e4], PT ;  /* 0x0000790098007a0b */ /* 0x000fe20003f5c000 */
[----:B------:R-:W-:Y:S01]  /*35d0*/  FMUL.FTZ R152, R155, R176 ;  /* 0x000000b09b987220 */ /* 0x000fe20000410000 */
[----:B------:R-:W-:Y:S01]  /*35e0*/  SEL R187, RZ, 0x1, P6 ;  /* 0x00000001ffbb7807 */ /* 0x000fe20003000000 */
[----:B------:R-:W-:Y:S01]  /*35f0*/  IMAD.WIDE.U32 R154, R154, 0x1000000, RZ ;  /* 0x010000009a9a7825 */ /* 0x000fe200078e00ff */
[----:B------:R-:W-:-:S03]  /*3600*/  SEL R159, RZ, 0x1000000, P2 ;  /* 0x01000000ff9f7807 */ /* 0x000fc60001000000 */
[----:B------:R-:W-:Y:S01]  /*3610*/  FMUL.FTZ R156, R152, c[0x0][0x1e8] ;  /* 0x00007a00989c7a20 */ /* 0x000fe20000410000 */
[----:B------:R-:W-:Y:S01]  /*3620*/  LOP3.LUT R157, R157, R159, R158, 0xfe, !PT ;  /* 0x0000009f9d9d7212 */ /* 0x000fe200078efe9e */
[----:B------:R-:W-:Y:S01]  /*3630*/  IMAD.WIDE.U32 R152, R153, 0x10000, RZ ;  /* 0x0001000099987825 */ /* 0x000fe200078e00ff */
[----:B------:R-:W-:Y:S02]  /*3640*/  F2FP.BF16.PACK_AB R158, R166, R165 ;  /* 0x000000a5a69e723e */ /* 0x000fe400000010ff */
[----:B------:R-:W-:Y:S02]  /*3650*/  FSEL R156, R156, RZ, !P2 ;  /* 0x000000ff9c9c7208 */ /* 0x000fe40005000000 */
[----:B------:R-:W-:Y:S02]  /*3660*/  LOP3.LUT R185, R155, R157, R185, 0xfe, !PT ;  /* 0x0000009d9bb97212 */ /* 0x000fe400078efeb9 */
[----:B------:R-:W-:Y:S01]  /*3670*/  @P0 PRMT R155, RZ, 0x7610, R151 ;  /* 0x00007610ff9b0816 */ /* 0x000fe20000000097 */
[----:B------:R-:W-:Y:S01]  /*3680*/  FMUL.FTZ R174, R115, R156 ;  /* 0x0000009c73ae7220 */ /* 0x000fe20000410000 */
[----:B------:R-:W-:-:S02]  /*3690*/  LOP3.LUT R186, R180, R154, R152, 0xfe, !PT ;  /* 0x0000009ab4ba7212 */ /* 0x000fc400078efe98 */
[----:B------:R-:W-:Y:S01]  /*36a0*/  F2FP.BF16.PACK_AB R157, R163, R162 ;  /* 0x000000a2a39d723e */ /* 0x000fe200000010ff */
[----:B------:R-:W-:Y:S01]  /*36b0*/  @P0 FADD.FTZ R174, R174, R155 ;  /* 0x0000009baeae0221 */ /* 0x000fe20000010000 */
[----:B------:R-:W-:Y:S02]  /*36c0*/  LOP3.LUT R186, R186, R187, RZ, 0xfc, !PT ;  /* 0x000000bbbaba7212 */ /* 0x000fe400078efcff */
[----:B------:R-:W-:Y:S02]  /*36d0*/  F2FP.BF16.PACK_AB R156, R161, R160 ;  /* 0x000000a0a19c723e */ /* 0x000fe400000010ff */
[----:B------:R-:W-:Y:S02]  /*36e0*/  F2FP.BF16.PACK_AB R159, R174, R167 ;  /* 0x000000a7ae9f723e */ /* 0x000fe400000010ff */
[----:B------:R-:W-:Y:S01]  /*36f0*/  LOP3.LUT R187, R181, R185, R153, 0xfe, !PT ;  /* 0x000000b9b5bb7212 */ /* 0x000fe200078efe99 */
[----:B------:R-:W-:Y:S02]  /*3700*/  IMAD.WIDE.U32 R180, R164, R171, c[0x0][0x190] ;  /* 0x00006400a4b47625 */ /* 0x000fe400078e00ab */
[----:B------:R0:W-:Y:S02]  /*3710*/  STG.E.128 [R178.64], R156 ;  /* 0x0000009cb2007986 */ /* 0x0001e4000c101d04 */
[----:B------:R-:W-:-:S02]  /*3720*/  IMAD.WIDE.U32 R152, R182, R175, c[0x0][0x170] ;  /* 0x00005c00b6987625 */ /* 0x000fc400078e00af */
[----:B------:R0:W-:Y:S02]  /*3730*/  STG.E.64 [R180.64], R186 ;  /* 0x000000bab4007986 */ /* 0x0001e4000c101b04 */
[----:B------:R-:W-:Y:S02]  /*3740*/  @P0 IMAD.WIDE.U32 R184, R182, R175, c[0x0][0x180] ;  /* 0x00006000b6b80625 */ /* 0x000fe400078e00af */
[----:B------:R-:W5:Y:S04]  /*3750*/  LDG.E.128 R152, [R152.64] ;  /* 0x0000000498987981 */ /* 0x000f68000c1e1d00 */
        /* <DEDUP_REMOVED lines=13> */
.L_x_10414:
[----:B0-----:R-:W-:Y:S02]  /*3830*/  IMAD.MOV.U32 R180, RZ, RZ, R170 ;  /* 0x000000ffffb47224 */ /* 0x001fe400078e00aa */
.L_x_10415:
[----:B------:R-:W-:Y:S05]  /*3840*/  BSYNC B0 ;  /* 0x0000000000007941 */ /* 0x000fea0003800000 */
.L_x_10413:
        /* <DEDUP_REMOVED lines=16> */
.L_x_10419:
[----:B------:R-:W-:Y:S05]  /*3950*/  BSYNC B1 ;  /* 0x0000000000017941 */ /* 0x000fea0003800000 */
.L_x_10418:
        /* <DEDUP_REMOVED lines=8> */
[----:B------:R-:W-:Y:S01]  /*39e0*/  IMAD.MOV.U32 R188, RZ, RZ, RZ ;  /* 0x000000ffffbc7224 */ /* 0x000fe200078e00ff */
        /* <DEDUP_REMOVED lines=35> */
.L_x_10417:
[----:B------:R-:W-:Y:S05]  /*3c20*/  BSYNC B0 ;  /* 0x0000000000007941 */ /* 0x000fea0003800000 */
.L_x_10416:
[----:B------:R-:W0:Y:S01]  /*3c30*/  I2F.U32 R156, R180 ;  /* 0x000000b4009c7306 */ /* 0x000e220000201000 */
[----:B-----5:R-:W-:Y:S01]  /*3c40*/  PRMT R157, RZ, 0x5410, R152 ;  /* 0x00005410ff9d7816 */ /* 0x020fe20000000098 */
        /* <DEDUP_REMOVED lines=22> */
.L_x_10421:
[----:B------:R-:W-:Y:S02]  /*3db0*/  IMAD.MOV.U32 R183, RZ, RZ, R170 ;  /* 0x000000ffffb77224 */ /* 0x000fe400078e00aa */
.L_x_10422:
[----:B------:R-:W-:Y:S05]  /*3dc0*/  BSYNC B0 ;  /* 0x0000000000007941 */ /* 0x000fea0003800000 */
.L_x_10420:
        /* <DEDUP_REMOVED lines=16> */
.L_x_10426:
[----:B------:R-:W-:Y:S05]  /*3ed0*/  BSYNC B1 ;  /* 0x0000000000017941 */ /* 0x000fea0003800000 */
.L_x_10425:
        /* <DEDUP_REMOVED lines=44> */
.L_x_10424:
[----:B------:R-:W-:Y:S05]  /*41a0*/  BSYNC B0 ;  /* 0x0000000000007941 */ /* 0x000fea0003800000 */
.L_x_10423:
        /* <DEDUP_REMOVED lines=8> */
[----:B------:R-:W-:Y:S02]  /*4230*/  @P0 PRMT R158, RZ, 0x7610, R148 ;  /* 0x00007610ff9e0816 */ /* 0x000fe40000000094 */
        /* <DEDUP_REMOVED lines=15> */
.L_x_10428:
[----:B------:R-:W-:Y:S02]  /*4330*/  IMAD.MOV.U32 R183, RZ, RZ, R170 ;  /* 0x000000ffffb77224 */ /* 0x000fe400078e00aa */
.L_x_10429:
[----:B------:R-:W-:Y:S05]  /*4340*/  BSYNC B0 ;  /* 0x0000000000007941 */ /* 0x000fea0003800000 */
.L_x_10427:
        /* <DEDUP_REMOVED lines=16> */
.L_x_10433:
[----:B------:R-:W-:Y:S05]  /*4450*/  BSYNC B1 ;  /* 0x0000000000017941 */ /* 0x000fea0003800000 */
.L_x_10432:
        /* <DEDUP_REMOVED lines=44> */
.L_x_10431:
[----:B------:R-:W-:Y:S05]  /*4720*/  BSYNC B0 ;  /* 0x0000000000007941 */ /* 0x000fea0003800000 */
.L_x_10430:
        /* <DEDUP_REMOVED lines=22> */
.L_x_10435:
[----:B------:R-:W-:Y:S02]  /*4890*/  IMAD.MOV.U32 R183, RZ, RZ, R170 ;  /* 0x000000ffffb77224 */ /* 0x000fe400078e00aa */
.L_x_10436:
[----:B------:R-:W-:Y:S05]  /*48a0*/  BSYNC B0 ;  /* 0x0000000000007941 */ /* 0x000fea0003800000 */
.L_x_10434:
        /* <DEDUP_REMOVED lines=16> */
.L_x_10440:
[----:B------:R-:W-:Y:S05]  /*49b0*/  BSYNC B1 ;  /* 0x0000000000017941 */ /* 0x000fea0003800000 */
.L_x_10439:
        /* <DEDUP_REMOVED lines=44> */
.L_x_10438:
[----:B------:R-:W-:Y:S05]  /*4c80*/  BSYNC B0 ;  /* 0x0000000000007941 */ /* 0x000fea0003800000 */
.L_x_10437:
        /* <DEDUP_REMOVED lines=22> */
.L_x_10442:
[----:B------:R-:W-:Y:S02]  /*4df0*/  IMAD.MOV.U32 R184, RZ, RZ, R170 ;  /* 0x000000ffffb87224 */ /* 0x000fe400078e00aa */
.L_x_10443:
[----:B------:R-:W-:Y:S05]  /*4e00*/  BSYNC B0 ;  /* 0x0000000000007941 */ /* 0x000fea0003800000 */
.L_x_10441:
        /* <DEDUP_REMOVED lines=16> */
.L_x_10447:
[----:B------:R-:W-:Y:S05]  /*4f10*/  BSYNC B1 ;  /* 0x0000000000017941 */ /* 0x000fea0003800000 */
.L_x_10446:
        /* <DEDUP_REMOVED lines=43> */
[----:B------:R-:W-:-:S06]  /*51d0*/  HFMA2.MMA R152, -RZ, RZ, 0, 0 ;  /* 0x00000000ff987435 */ /* 0x000fcc00000001ff */
.L_x_10445:
[----:B------:R-:W-:Y:S05]  /*51e0*/  BSYNC B0 ;  /* 0x0000000000007941 */ /* 0x000fea0003800000 */
.L_x_10444:
        /* <DEDUP_REMOVED lines=22> */
.L_x_10449:
[----:B------:R-:W-:Y:S02]  /*5350*/  IMAD.MOV.U32 R185, RZ, RZ, R170 ;  /* 0x000000ffffb97224 */ /* 0x000fe400078e00aa */
.L_x_10450:
[----:B------:R-:W-:Y:S05]  /*5360*/  BSYNC B0 ;  /* 0x0000000000007941 */ /* 0x000fea0003800000 */
.L_x_10448:
        /* <DEDUP_REMOVED lines=16> */
.L_x_10454:
[----:B------:R-:W-:Y:S05]  /*5470*/  BSYNC B1 ;  /* 0x0000000000017941 */ /* 0x000fea0003800000 */
.L_x_10453:
        /* <DEDUP_REMOVED lines=44> */
.L_x_10452:
[----:B------:R-:W-:Y:S05]  /*5740*/  BSYNC B0 ;  /* 0x0000000000007941 */ /* 0x000fea0003800000 */
.L_x_10451:
        /* <DEDUP_REMOVED lines=22> */
.L_x_10456:
[----:B------:R-:W-:Y:S02]  /*58b0*/  IMAD.MOV.U32 R154, RZ, RZ, R170 ;  /* 0x000000ffff9a7224 */ /* 0x000fe400078e00aa */
.L_x_10457:
[----:B------:R-:W-:Y:S05]  /*58c0*/  BSYNC B0 ;  /* 0x0000000000007941 */ /* 0x000fea0003800000 */
.L_x_10455:
        /* <DEDUP_REMOVED lines=16> */
.L_x_10461:
[----:B------:R-:W-:Y:S05]  /*59d0*/  BSYNC B1 ;  /* 0x0000000000017941 */ /* 0x000fea0003800000 */
.L_x_10460:
        /* <DEDUP_REMOVED lines=39> */
[----:B------:R-:W-:Y:S02]  /*5c50*/  MOV R170, R22 ;  /* 0x0000001600aa7202 */ /* 0x000fe40000000f00 */
[----:B------:R-:W-:Y:S01]  /*5c60*/  LOP3.LUT R23, R23, R158, R20, 0x96, !PT ;  /* 0x0000009e17177212 */ /* 0x000fe200078e9614 */
[----:B------:R-:W-:Y:S01]  /*5c70*/  IMAD.MOV.U32 R22, RZ, RZ, R152 ;  /* 0x000000ffff167224 */ /* 0x000fe200078e0098 */
[----:B------:R-:W-:Y:S01]  /*5c80*/  LOP3.LUT R21, R153, R156, R19, 0x96, !PT ;  /* 0x0000009c99157212 */ /* 0x000fe200078e9613 */
[----:B------:R-:W-:Y:S02]  /*5c90*/  IMAD.MOV.U32 R152, RZ, RZ, RZ ;  /* 0x000000ffff987224 */ /* 0x000fe400078e00ff */
.L_x_10459:
[----:B------:R-:W-:Y:S05]  /*5ca0*/  BSYNC B0 ;  /* 0x0000000000007941 */ /* 0x000fea0003800000 */
.L_x_10458:
        /* <DEDUP_REMOVED lines=22> */
.L_x_10463:
[----:B------:R-:W-:Y:S02]  /*5e10*/  MOV R154, R170 ;  /* 0x000000aa009a7202 */ /* 0x000fe40000000f00 */
.L_x_10464:
[----:B------:R-:W-:Y:S05]  /*5e20*/  BSYNC B0 ;  /* 0x0000000000007941 */ /* 0x000fea0003800000 */
.L_x_10462:
        /* <DEDUP_REMOVED lines=18> */
.L_x_10468:
[----:B------:R-:W-:Y:S05]  /*5f50*/  BSYNC B1 ;  /* 0x0000000000017941 */ /* 0x000fea0003800000 */
.L_x_10467:
        /* <DEDUP_REMOVED lines=44> */
.L_x_10466:
[----:B------:R-:W-:Y:S05]  /*6220*/  BSYNC B0 ;  /* 0x0000000000007941 */ /* 0x000fea0003800000 */
.L_x_10465:
[----:B------:R-:W0:Y:S01]  /*6230*/  I2F.U32 R152, R154 ;  /* 0x0000009a00987306 */ /* 0x000e220000201000 */
[----:B------:R-:W-:Y:S01]  /*6240*/  SEL R189, RZ, 0x10000, P5 ;  /* 0x00010000ffbd7807 */ /* 0x000fe20002800000 */
[----:B------:R-:W-:Y:S01]  /*6250*/  IMAD.WIDE.U32 R192, R182, R171, c[0x0][0x190] ;  /* 0x00006400b6c07625 */ /* 0x000fe200078e00ab */
[----:B------:R-:W-:Y:S02]  /*6260*/  PRMT R155, RZ, 0x7610, R155 ;  /* 0x00007610ff9b7816 */ /* 0x000fe4000000009b */
[----:B------:R-:W-:Y:S02]  /*6270*/  LOP3.LUT P5, RZ, R169, 0x2, RZ, 0xc0, !PT ;  /* 0x00000002a9ff7812 */ /* 0x000fe400078ac0ff */
[----:B------:R-:W-:Y:S01]  /*6280*/  SEL R156, RZ, 0x1, P2 ;  /* 0x00000001ff9c7807 */ /* 0x000fe20001000000 */
[----:B------:R-:W-:Y:S01]  /*6290*/  FMUL.FTZ R155, R155, R176 ;  /* 0x000000b09b9b7220 */ /* 0x000fe20000410000 */
[----:B------:R-:W-:-:S02]  /*62a0*/  SEL R159, RZ, 0x1, P5 ;  /* 0x00000001ff9f7807 */ /* 0x000fc40002800000 */
[----:B------:R-:W-:Y:S01]  /*62b0*/  LOP3.LUT P6, RZ, R169, 0x4, RZ, 0xc0, !PT ;  /* 0x00000004a9ff7812 */ /* 0x000fe200078cc0ff */
[----:B------:R-:W-:Y:S01]  /*62c0*/  FMUL.FTZ R158, R155, c[0x0][0x1e8] ;  /* 0x00007a009b9e7a20 */ /* 0x000fe20000410000 */
[----:B------:R-:W-:Y:S01]  /*62d0*/  SEL R186, RZ, 0x100, P4 ;  /* 0x00000100ffba7807 */ /* 0x000fe20002000000 */
[----:B------:R-:W-:Y:S01]  /*62e0*/  IMAD.WIDE.U32 R156, R156, 0x1000000, RZ ;  /* 0x010000009c9c7825 */ /* 0x000fe200078e00ff */
[----:B------:R-:W-:Y:S02]  /*62f0*/  SEL R191, RZ, 0x1, P6 ;  /* 0x00000001ffbf7807 */ /* 0x000fe40003000000 */
[----:B------:R-:W-:Y:S01]  /*6300*/  IADD3 R200, R164, 0x100, RZ ;  /* 0x00000100a4c87810 */ /* 0x000fe20007ffe0ff */
[----:B0-----:R-:W-:Y:S02]  /*6310*/  FFMA.FTZ R152, R152, R177, 1.1641532182693481445e-10 ;  /* 0x2f00000098987423 */ /* 0x001fe400000100b1 */
[----:B------:R-:W-:-:S03]  /*6320*/  IMAD.WIDE.U32 R154, R159, 0x100, RZ ;  /* 0x000001009f9a7825 */ /* 0x000fc600078e00ff */
[----:B------:R-:W-:Y:S01]  /*6330*/  FSETP.GTU.FTZ.AND P2, PT, R152, c[0x0][0x1e4], PT ;  /* 0x0000790098007a0b */ /* 0x000fe20003f5c000 */
[----:B------:R-:W-:Y:S01]  /*6340*/  @P0 IMAD.WIDE.U32 R194, R200, R175, c[0x0][0x180] ;  /* 0x00006000c8c20625 */ /* 0x000fe200078e00af */
[----:B------:R-:W-:Y:S02]  /*6350*/  SEL R152, RZ, 0x1, P1 ;  /* 0x00000001ff987807 */ /* 0x000fe40000800000 */
[----:B------:R-:W-:Y:S02]  /*6360*/  SEL R188, RZ, 0x1000000, P2 ;  /* 0x01000000ffbc7807 */ /* 0x000fe40001000000 */
[----:B------:R-:W-:Y:S01]  /*6370*/  FSEL R158, R158, RZ, !P2 ;  /* 0x000000ff9e9e7208 */ /* 0x000fe20005000000 */
[----:B------:R-:W-:Y:S01]  /*6380*/  IMAD.WIDE.U32 R152, R152, 0x10000, RZ ;  /* 0x0001000098987825 */ /* 0x000fe200078e00ff */
[----:B------:R-:W-:-:S03]  /*6390*/  LOP3.LUT R159, R186, R188, R189, 0xfe, !PT ;  /* 0x000000bcba9f7212 */ /* 0x000fc600078efebd */
[----:B------:R-:W-:Y:S01]  /*63a0*/  FMUL.FTZ R186, R123, R158 ;  /* 0x0000009e7bba7220 */ /* 0x000fe20000410000 */
[----:B------:R-:W-:Y:S01]  /*63b0*/  LOP3.LUT R190, R154, R156, R152, 0xfe, !PT ;  /* 0x0000009c9abe7212 */ /* 0x000fe200078efe98 */
[----:B------:R-:W-:Y:S01]  /*63c0*/  IMAD.WIDE.U32 R188, R182, R175, c[0x0][0x188] ;  /* 0x00006200b6bc7625 */ /* 0x000fe200078e00af */
[----:B------:R-:W-:Y:S02]  /*63d0*/  SEL R156, RZ, 0x1, P3 ;  /* 0x00000001ff9c7807 */ /* 0x000fe40001800000 */
[----:B------:R-:W-:Y:S02]  /*63e0*/  LOP3.LUT R190, R190, R191, RZ, 0xfc, !PT ;  /* 0x000000bfbebe7212 */ /* 0x000fe400078efcff */
[----:B------:R-:W-:Y:S02]  /*63f0*/  LOP3.LUT R191, R157, R159, R156, 0xfe, !PT ;  /* 0x0000009f9dbf7212 */ /* 0x000fe400078efe9c */
[----:B------:R-:W-:Y:S02]  /*6400*/  @P0 PRMT R157, RZ, 0x7610, R151 ;  /* 0x00007610ff9d0816 */ /* 0x000fe40000000097 */
[----:B------:R-:W-:-:S02]  /*6410*/  F2FP.BF16.PACK_AB R158, R184, R183 ;  /* 0x000000b7b89e723e */ /* 0x000fc400000010ff */
[----:B------:R-:W-:Y:S01]  /*6420*/  F2FP.BF16.PACK_AB R156, R179, R178 ;  /* 0x000000b2b39c723e */ /* 0x000fe200000010ff */
[----:B------:R-:W-:Y:S01]  /*6430*/  @P0 FADD.FTZ R186, R157, R186 ;  /* 0x000000ba9dba0221 */ /* 0x000fe20000010000 */
[----:B------:R-:W-:Y:S02]  /*6440*/  F2FP.BF16.PACK_AB R157, R181, R180 ;  /* 0x000000b4b59d723e */ /* 0x000fe400000010ff */
[----:B------:R-:W-:Y:S01]  /*6450*/  LOP3.LUT R191, R155, R191, R153, 0xfe, !PT ;  /* 0x000000bf9bbf7212 */ /* 0x000fe200078efe99 */
[----:B------:R-:W-:Y:S01]  /*6460*/  IMAD.WIDE.U32 R152, R200, R175, c[0x0][0x170] ;  /* 0x00005c00c8987625 */ /* 0x000fe200078e00af */
[----:B------:R-:W-:-:S05]  /*6470*/  F2FP.BF16.PACK_AB R159, R186, R185 ;  /* 0x000000b9ba9f723e */ /* 0x000fca00000010ff */
        /* <DEDUP_REMOVED lines=16> */
.L_x_10470:
[----:B0-----:R-:W-:Y:S02]  /*6580*/  IMAD.MOV.U32 R190, RZ, RZ, R170 ;  /* 0x000000ffffbe7224 */ /* 0x001fe400078e00aa */
.L_x_10471:
[----:B------:R-:W-:Y:S05]  /*6590*/  BSYNC B0 ;  /* 0x0000000000007941 */ /* 0x000fea0003800000 */
.L_x_10469:
        /* <DEDUP_REMOVED lines=16> */
.L_x_10475:
[----:B------:R-:W-:Y:S05]  /*66a0*/  BSYNC B1 ;  /* 0x0000000000017941 */ /* 0x000fea0003800000 */
.L_x_10474:
        /* <DEDUP_REMOVED lines=44> */
.L_x_10473:
[----:B------:R-:W-:Y:S05]  /*6970*/  BSYNC B0 ;  /* 0x0000000000007941 */ /* 0x000fea0003800000 */
.L_x_10472:
[----:B------:R-:W0:Y:S01]  /*6980*/  I2F.U32 R156, R190 ;  /* 0x000000be009c7306 */ /* 0x000e220000201000 */
[----:B-----5:R-:W-:Y:S01]  /*6990*/  PRMT R157, RZ, 0x5410, R152 ;  /* 0x00005410ff9d7816 */ /* 0x020fe20000000098 */
[----:B------:R-:W-:Y:S01]  /*69a0*/  BSSY B0, `(.L_x_10476) ;  /* 0x0000017000007945 */ /* 0x000fe20003800000 */
[----:B------:R-:W-:Y:S02]  /*69b0*/  LOP3.LUT R169, R169, 0xfffffffb, RZ, 0xc0, !PT ;  /* 0xfffffffba9a97812 */ /* 0x000fe400078ec0ff */
        /* <DEDUP_REMOVED lines=20> */
.L_x_10477:
[----:B------:R-:W-:Y:S02]  /*6b00*/  IMAD.MOV.U32 R192, RZ, RZ, R170 ;  /* 0x000000ffffc07224 */ /* 0x000fe400078e00aa */
.L_x_10478:
[----:B------:R-:W-:Y:S05]  /*6b10*/  BSYNC B0 ;  /* 0x0000000000007941 */ /* 0x000fea0003800000 */
.L_x_10476:
        /* <DEDUP_REMOVED lines=16> */
.L_x_10482:
[----:B------:R-:W-:Y:S05]  /*6c20*/  BSYNC B1 ;  /* 0x0000000000017941 */ /* 0x000fea0003800000 */
.L_x_10481:
        /* <DEDUP_REMOVED lines=42> */
[----:B------:R-:W-:Y:S02]  /*6ed0*/  IMAD.MOV.U32 R22, RZ, RZ, R156 ;  /* 0x000000ffff167224 */ /* 0x000fe400078e009c */
[----:B------:R-:W-:Y:S02]  /*6ee0*/  IMAD.MOV.U32 R156, RZ, RZ, RZ ;  /* 0x000000ffff9c7224 */ /* 0x000fe400078e00ff */
.L_x_10480:
[----:B------:R-:W-:Y:S05]  /*6ef0*/  BSYNC B0 ;  /* 0x0000000000007941 */ /* 0x000fea0003800000 */
.L_x_10479:
[----:B------:R-:W0:Y:S01]  /*6f00*/  I2F.U32 R158, R192 ;  /* 0x000000c0009e7306 */ /* 0x000e220000201000 */
[----:B------:R-:W-:Y:S01]  /*6f10*/  PRMT R157, RZ, 0x7610, R152 ;  /* 0x00007610ff9d7816 */ /* 0x000fe20000000098 */
[----:B------:R-:W-:Y:S01]  /*6f20*/  BSSY B0, `(.L_x_10483) ;  /* 0x0000017000007945 */ /* 0x000fe20003800000 */
[----:B------:R-:W-:-:S02]  /*6f30*/  LOP3.LUT R169, R169, 0xfffffffd, RZ, 0xc0, !PT ;  /* 0xfffffffda9a97812 */ /* 0x000fc400078ec0ff */
[----:B------:R-:W-:Y:S01]  /*6f40*/  IADD3 R152, R156, 0x1, RZ ;  /* 0x000000019c987810 */ /* 0x000fe20007ffe0ff */
[----:B------:R-:W-:-:S04]  /*6f50*/  FMUL.FTZ R157, R157, R176 ;  /* 0x000000b09d9d7220 */ /* 0x000fc80000410000 */
[----:B------:R-:W-:Y:S02]  /*6f60*/  FMUL.FTZ R157, R157, c[0x0][0x1e8] ;  /* 0x00007a009d9d7a20 */ /* 0x000fe40000410000 */
[----:B0-----:R-:W-:-:S05]  /*6f70*/  FFMA.FTZ R158, R158, R177, 1.1641532182693481445e-10 ;  /* 0x2f0000009e9e7423 */ /* 0x001fca00000100b1 */
[----:B------:R-:W-:-:S04]  /*6f80*/  FSETP.GTU.FTZ.AND P1, PT, R158, c[0x0][0x1e4], PT ;  /* 0x000079009e007a0b */ /* 0x000fc80003f3c000 */
        /* <DEDUP_REMOVED lines=15> */
.L_x_10484:
[----:B------:R-:W-:Y:S02]  /*7080*/  MOV R182, R170 ;  /* 0x000000aa00b67202 */ /* 0x000fe40000000f00 */
.L_x_10485:
[----:B------:R-:W-:Y:S05]  /*7090*/  BSYNC B0 ;  /* 0x0000000000007941 */ /* 0x000fea0003800000 */
.L_x_10483:
        /* <DEDUP_REMOVED lines=16> */
.L_x_10489:
[----:B------:R-:W-:Y:S05]  /*71a0*/  BSYNC B1 ;  /* 0x0000000000017941 */ /* 0x000fea0003800000 */
.L_x_10488:
        /* <DEDUP_REMOVED lines=11> */
[----:B------:R-:W-:Y:S01]  /*7260*/  IMAD.WIDE.U32 R190, R152, -0x326172a9, RZ ;  /* 0xcd9e8d5798be7825 */ /* 0x000fe200078e00ff */
[----:B------:R-:W-:-:S04]  /*7270*/  HFMA2.MMA R152, -RZ, RZ, 0, 0 ;  /* 0x00000000ff987435 */ /* 0x000fc800000001ff */
        /* <DEDUP_REMOVED lines=31> */
.L_x_10487:
[----:B------:R-:W-:Y:S05]  /*7470*/  BSYNC B0 ;  /* 0x0000000000007941 */ /* 0x000fea0003800000 */
.L_x_10486:
        /* <DEDUP_REMOVED lines=22> */
.L_x_10491:
[----:B------:R-:W-:Y:S02]  /*75e0*/  IMAD.MOV.U32 R182, RZ, RZ, R170 ;  /* 0x000000ffffb67224 */ /* 0x000fe400078e00aa */
.L_x_10492:
[----:B------:R-:W-:Y:S05]  /*75f0*/  BSYNC B0 ;  /* 0x0000000000007941 */ /* 0x000fea0003800000 */
.L_x_10490:
        /* <DEDUP_REMOVED lines=16> */
.L_x_10496:
[----:B------:R-:W-:Y:S05]  /*7700*/  BSYNC B1 ;  /* 0x0000000000017941 */ /* 0x000fea0003800000 */
.L_x_10495:
        /* <DEDUP_REMOVED lines=44> */
.L_x_10494:
[----:B------:R-:W-:Y:S05]  /*79d0*/  BSYNC B0 ;  /* 0x0000000000007941 */ /* 0x000fea0003800000 */
.L_x_10493:
        /* <DEDUP_REMOVED lines=22> */
.L_x_10498:
[----:B------:R-:W-:Y:S02]  /*7b40*/  IMAD.MOV.U32 R182, RZ, RZ, R170 ;  /* 0x000000ffffb67224 */ /* 0x000fe400078e00aa */
.L_x_10499:
[----:B------:R-:W-:Y:S05]  /*7b50*/  BSYNC B0 ;  /* 0x0000000000007941 */ /* 0x000fea0003800000 */
.L_x_10497:
        /* <DEDUP_REMOVED lines=16> */
.L_x_10503:
[----:B------:R-:W-:Y:S05]  /*7c60*/  BSYNC B1 ;  /* 0x0000000000017941 */ /* 0x000fea0003800000 */
.L_x_10502:
        /* <DEDUP_REMOVED lines=44> */
.L_x_10501:
[----:B------:R-:W-:Y:S05]  /*7f30*/  BSYNC B0 ;  /* 0x0000000000007941 */ /* 0x000fea0003800000 */
.L_x_10500:
        /* <DEDUP_REMOVED lines=22> */
.L_x_10505:
[----:B------:R-:W-:Y:S02]  /*80a0*/  MOV R182, R170 ;  /* 0x000000aa00b67202 */ /* 0x000fe40000000f00 */
.L_x_10506:
[----:B------:R-:W-:Y:S05]  /*80b0*/  BSYNC B0 ;  /* 0x0000000000007941 */ /* 0x000fea0003800000 */
.L_x_10504:
        /* <DEDUP_REMOVED lines=16> */
.L_x_10510:
[----:B------:R-:W-:Y:S05]  /*81c0*/  BSYNC B1 ;  /* 0x0000000000017941 */ /* 0x000fea0003800000 */
.L_x_10509:
        /* <DEDUP_REMOVED lines=44> */
.L_x_10508:
[----:B------:R-:W-:Y:S05]  /*8490*/  BSYNC B0 ;  /* 0x0000000000007941 */ /* 0x000fea0003800000 */
.L_x_10507:
        /* <DEDUP_REMOVED lines=22> */
.L_x_10512:
[----:B------:R-:W-:Y:S02]  /*8600*/  IMAD.MOV.U32 R154, RZ, RZ, R170 ;  /* 0x000000ffff9a7224 */ /* 0x000fe400078e00aa */
.L_x_10513:
[----:B------:R-:W-:Y:S05]  /*8610*/  BSYNC B0 ;  /* 0x0000000000007941 */ /* 0x000fea0003800000 */
.L_x_10511:
        /* <DEDUP_REMOVED lines=16> */
.L_x_10517:
[----:B------:R-:W-:Y:S05]  /*8720*/  BSYNC B1 ;  /* 0x0000000000017941 */ /* 0x000fea0003800000 */
.L_x_10516:
        /* <DEDUP_REMOVED lines=42> */
[----:B------:R-:W-:Y:S01]  /*89d0*/  MOV R22, R152 ;  /* 0x0000009800167202 */ /* 0x000fe20000000f00 */
[----:B------:R-:W-:Y:S02]  /*89e0*/  IMAD.MOV.U32 R152, RZ, RZ, RZ ;  /* 0x000000ffff987224 */ /* 0x000fe400078e00ff */
.L_x_10515:
[----:B------:R-:W-:Y:S05]  /*89f0*/  BSYNC B0 ;  /* 0x0000000000007941 */ /* 0x000fea0003800000 */
.L_x_10514:
        /* <DEDUP_REMOVED lines=22> */
.L_x_10519:
[----:B------:R-:W-:Y:S02]  /*8b60*/  IMAD.MOV.U32 R154, RZ, RZ, R170 ;  /* 0x000000ffff9a7224 */ /* 0x000fe400078e00aa */
.L_x_10520:
[----:B------:R-:W-:Y:S05]  /*8b70*/  BSYNC B0 ;  /* 0x0000000000007941 */ /* 0x000fea0003800000 */
.L_x_10518:
        /* <DEDUP_REMOVED lines=18> */
.L_x_10524:
[----:B------:R-:W-:Y:S05]  /*8ca0*/  BSYNC B1 ;  /* 0x0000000000017941 */ /* 0x000fea0003800000 */
.L_x_10523:
        /* <DEDUP_REMOVED lines=44> */
.L_x_10522:
[----:B------:R-:W-:Y:S05]  /*8f70*/  BSYNC B0 ;  /* 0x0000000000007941 */ /* 0x000fea0003800000 */
.L_x_10521:
[----:B------:R-:W0:Y:S01]  /*8f80*/  I2F.U32 R152, R154 ;  /* 0x0000009a00987306 */ /* 0x000e220000201000 */
[----:B------:R-:W-:Y:S01]  /*8f90*/  PRMT R155, RZ, 0x7610, R155 ;  /* 0x00007610ff9b7816 */ /* 0x000fe2000000009b */
[----:B------:R-:W-:Y:S01]  /*8fa0*/  IMAD.WIDE.U32 R202, R200, R175, c[0x0][0x188] ;  /* 0x00006200c8ca7625 */ /* 0x000fe200078e00af */
[----:B------:R-:W-:Y:S02]  /*8fb0*/  SEL R156, RZ, 0x1, P2 ;  /* 0x00000001ff9c7807 */ /* 0x000fe40001000000 */
[----:B------:R-:W-:Y:S01]  /*8fc0*/  SEL R194, RZ, 0x10000, P5 ;  /* 0x00010000ffc27807 */ /* 0x000fe20002800000 */
[----:B------:R-:W-:Y:S01]  /*8fd0*/  FMUL.FTZ R155, R155, R176 ;  /* 0x000000b09b9b7220 */ /* 0x000fe20000410000 */
[----:B------:R-:W-:Y:S01]  /*8fe0*/  SEL R159, RZ, 0x100, P4 ;  /* 0x00000100ff9f7807 */ /* 0x000fe20002000000 */
[----:B------:R-:W-:Y:S01]  /*8ff0*/  IMAD.WIDE.U32 R156, R156, 0x1000000, RZ ;  /* 0x010000009c9c7825 */ /* 0x000fe200078e00ff */
[----:B------:R-:W-:-:S02]  /*9000*/  LOP3.LUT P5, RZ, R169, 0x2, RZ, 0xc0, !PT ;  /* 0x00000002a9ff7812 */ /* 0x000fc400078ac0ff */
[----:B------:R-:W-:Y:S01]  /*9010*/  LOP3.LUT P6, RZ, R169, 0x4, RZ, 0xc0, !PT ;  /* 0x00000004a9ff7812 */ /* 0x000fe200078cc0ff */
[----:B------:R-:W-:Y:S01]  /*9020*/  FMUL.FTZ R158, R155, c[0x0][0x1e8] ;  /* 0x00007a009b9e7a20 */ /* 0x000fe20000410000 */
[----:B------:R-:W-:Y:S01]  /*9030*/  SEL R153, RZ, 0x1, P5 ;  /* 0x00000001ff997807 */ /* 0x000fe20002800000 */
[----:B------:R-:W-:Y:S01]  /*9040*/  IMAD.WIDE.U32 R200, R200, R171, c[0x0][0x190] ;  /* 0x00006400c8c87625 */ /* 0x000fe200078e00ab */
[----:B------:R-:W-:Y:S02]  /*9050*/  SEL R197, RZ, 0x1, P6 ;  /* 0x00000001ffc57807 */ /* 0x000fe40003000000 */
[----:B------:R-:W-:Y:S01]  /*9060*/  IADD3 R210, R164, 0x180, RZ ;  /* 0x00000180a4d27810 */ /* 0x000fe20007ffe0ff */
[----:B0-----:R-:W-:-:S04]  /*9070*/  FFMA.FTZ R152, R152, R177, 1.1641532182693481445e-10 ;  /* 0x2f00000098987423 */ /* 0x001fc800000100b1 */
[----:B------:R-:W-:Y:S01]  /*9080*/  @P0 IMAD.WIDE.U32 R198, R210, R175, c[0x0][0x180] ;  /* 0x00006000d2c60625 */ /* 0x000fe200078e00af */
[----:B------:R-:W-:Y:S02]  /*9090*/  FSETP.GTU.FTZ.AND P2, PT, R152, c[0x0][0x1e4], PT ;  /* 0x0000790098007a0b */ /* 0x000fe40003f5c000 */
[----:B------:R-:W-:Y:S02]  /*90a0*/  SEL R152, RZ, 0x1, P1 ;  /* 0x00000001ff987807 */ /* 0x000fe40000800000 */
[----:B------:R-:W-:Y:S02]  /*90b0*/  SEL R195, RZ, 0x1000000, P2 ;  /* 0x01000000ffc37807 */ /* 0x000fe40001000000 */
[----:B------:R-:W-:Y:S01]  /*90c0*/  FSEL R158, R158, RZ, !P2 ;  /* 0x000000ff9e9e7208 */ /* 0x000fe20005000000 */
[----:B------:R-:W-:Y:S01]  /*90d0*/  IMAD.WIDE.U32 R154, R152, 0x10000, RZ ;  /* 0x00010000989a7825 */ /* 0x000fe200078e00ff */
[----:B------:R-:W-:Y:S02]  /*90e0*/  LOP3.LUT R159, R159, R195, R194, 0xfe, !PT ;  /* 0x000000c39f9f7212 */ /* 0x000fe400078efec2 */
[----:B------:R-:W-:Y:S01]  /*90f0*/  SEL R195, RZ, 0x1, P3 ;  /* 0x00000001ffc37807 */ /* 0x000fe20001800000 */
[----:B------:R-:W-:-:S03]  /*9100*/  IMAD.WIDE.U32 R152, R153, 0x100, RZ ;  /* 0x0000010099987825 */ /* 0x000fc600078e00ff */
[----:B------:R-:W-:Y:S01]  /*9110*/  LOP3.LUT R195, R157, R159, R195, 0xfe, !PT ;  /* 0x0000009f9dc37212 */ /* 0x000fe200078efec3 */
[----:B------:R-:W-:Y:S01]  /*9120*/  FMUL.FTZ R194, R131, R158 ;  /* 0x0000009e83c27220 */ /* 0x000fe20000410000 */
[----:B------:R-:W-:Y:S02]  /*9130*/  @P0 PRMT R157, RZ, 0x7610, R151 ;  /* 0x00007610ff9d0816 */ /* 0x000fe40000000097 */
[----:B------:R-:W-:Y:S02]  /*9140*/  LOP3.LUT R196, R152, R156, R154, 0xfe, !PT ;  /* 0x0000009c98c47212 */ /* 0x000fe400078efe9a */
[----:B------:R-:W-:Y:S01]  /*9150*/  F2FP.BF16.PACK_AB R158, R193, R190 ;  /* 0x000000bec19e723e */ /* 0x000fe200000010ff */
[----:B------:R-:W-:Y:S01]  /*9160*/  @P0 FADD.FTZ R194, R157, R194 ;  /* 0x000000c29dc20221 */ /* 0x000fe20000010000 */
[----:B------:R-:W-:Y:S02]  /*9170*/  LOP3.LUT R196, R196, R197, RZ, 0xfc, !PT ;  /* 0x000000c5c4c47212 */ /* 0x000fe400078efcff */
        /* <DEDUP_REMOVED lines=21> */
.L_x_10526:
[----:B0-----:R-:W-:Y:S02]  /*92d0*/  MOV R198, R170 ;  /* 0x000000aa00c67202 */ /* 0x001fe40000000f00 */
.L_x_10527:
[----:B------:R-:W-:Y:S05]  /*92e0*/  BSYNC B0 ;  /* 0x0000000000007941 */ /* 0x000fea0003800000 */
.L_x_10525:
        /* <DEDUP_REMOVED lines=16> */
.L_x_10531:
[----:B------:R-:W-:Y:S05]  /*93f0*/  BSYNC B1 ;  /* 0x0000000000017941 */ /* 0x000fea0003800000 */
.L_x_10530:
        /* <DEDUP_REMOVED lines=44> */
.L_x_10529:
[----:B------:R-:W-:Y:S05]  /*96c0*/  BSYNC B0 ;  /* 0x0000000000007941 */ /* 0x000fea0003800000 */
.L_x_10528:
        /* <DEDUP_REMOVED lines=24> */
.L_x_10533:
[----:B------:R-:W-:Y:S02]  /*9850*/  IMAD.MOV.U32 R182, RZ, RZ, R170 ;  /* 0x000000ffffb67224 */ /* 0x000fe400078e00aa */
.L_x_10534:
[----:B------:R-:W-:Y:S05]  /*9860*/  BSYNC B0 ;  /* 0x0000000000007941 */ /* 0x000fea0003800000 */
.L_x_10532:
        /* <DEDUP_REMOVED lines=16> */
.L_x_10538:
[----:B------:R-:W-:Y:S05]  /*9970*/  BSYNC B1 ;  /* 0x0000000000017941 */ /* 0x000fea0003800000 */
.L_x_10537:
        /* <DEDUP_REMOVED lines=44> */
.L_x_10536:
[----:B------:R-:W-:Y:S05]  /*9c40*/  BSYNC B0 ;  /* 0x0000000000007941 */ /* 0x000fea0003800000 */
.L_x_10535:
        /* <DEDUP_REMOVED lines=24> */
.L_x_10540:
[----:B------:R-:W-:Y:S02]  /*9dd0*/  IMAD.MOV.U32 R152, RZ, RZ, R170 ;  /* 0x000000ffff987224 */ /* 0x000fe400078e00aa */
.L_x_10541:
[----:B------:R-:W-:Y:S05]  /*9de0*/  BSYNC B0 ;  /* 0x0000000000007941 */ /* 0x000fea0003800000 */
.L_x_10539:
        /* <DEDUP_REMOVED lines=16> */
.L_x_10545:
[----:B------:R-:W-:Y:S05]  /*9ef0*/  BSYNC B1 ;  /* 0x0000000000017941 */ /* 0x000fea0003800000 */
.L_x_10544:
        /* <DEDUP_REMOVED lines=44> */
.L_x_10543:
[----:B------:R-:W-:Y:S05]  /*a1c0*/  BSYNC B0 ;  /* 0x0000000000007941 */ /* 0x000fea0003800000 */
.L_x_10542:
        /* <DEDUP_REMOVED lines=22> */
.L_x_10547:
[----:B------:R-:W-:Y:S02]  /*a330*/  MOV R152, R170 ;  /* 0x000000aa00987202 */ /* 0x000fe40000000f00 */
.L_x_10548:
[----:B------:R-:W-:Y:S05]  /*a340*/  BSYNC B0 ;  /* 0x0000000000007941 */ /* 0x000fea0003800000 */
.L_x_10546:
        /* <DEDUP_REMOVED lines=16> */
.L_x_10552:
[----:B------:R-:W-:Y:S05]  /*a450*/  BSYNC B1 ;  /* 0x0000000000017941 */ /* 0x000fea0003800000 */
.L_x_10551:
        /* <DEDUP_REMOVED lines=44> */
.L_x_10550:
[----:B------:R-:W-:Y:S05]  /*a720*/  BSYNC B0 ;  /* 0x0000000000007941 */ /* 0x000fea0003800000 */
.L_x_10549:
        /* <DEDUP_REMOVED lines=22> */
.L_x_10554:
[----:B------:R-:W-:Y:S02]  /*a890*/  IMAD.MOV.U32 R182, RZ, RZ, R170 ;  /* 0x000000ffffb67224 */ /* 0x000fe400078e00aa */
.L_x_10555:
[----:B------:R-:W-:Y:S05]  /*a8a0*/  BSYNC B0 ;  /* 0x0000000000007941 */ /* 0x000fea0003800000 */
.L_x_10553:
        /* <DEDUP_REMOVED lines=16> */
.L_x_10559:
[----:B------:R-:W-:Y:S05]  /*a9b0*/  BSYNC B1 ;  /* 0x0000000000017941 */ /* 0x000fea0003800000 */
.L_x_10558:
        /* <DEDUP_REMOVED lines=44> */
.L_x_10557:
[----:B------:R-:W-:Y:S05]  /*ac80*/  BSYNC B0 ;  /* 0x0000000000007941 */ /* 0x000fea0003800000 */
.L_x_10556:
        /* <DEDUP_REMOVED lines=22> */
.L_x_10561:
[----:B------:R-:W-:Y:S02]  /*adf0*/  IMAD.MOV.U32 R182, RZ, RZ, R170 ;  /* 0x000000ffffb67224 */ /* 0x000fe400078e00aa */
.L_x_10562:
[----:B------:R-:W-:Y:S05]  /*ae00*/  BSYNC B0 ;  /* 0x0000000000007941 */ /* 0x000fea0003800000 */
.L_x_10560:
        /* <DEDUP_REMOVED lines=16> */
.L_x_10566:
[----:B------:R-:W-:Y:S05]  /*af10*/  BSYNC B1 ;  /* 0x0000000000017941 */ /* 0x000fea0003800000 */
.L_x_10565:
        /* <DEDUP_REMOVED lines=44> */
.L_x_10564:
[----:B------:R-:W-:Y:S05]  /*b1e0*/  BSYNC B0 ;  /* 0x0000000000007941 */ /* 0x000fea0003800000 */
.L_x_10563:
[----:B------:R-:W0:Y:S01]  /*b1f0*/  I2F.U32 R156, R182 ;  /* 0x000000b6009c7306 */ /* 0x000e220000201000 */
[----:B------:R-:W-:Y:S01]  /*b200*/  PRMT R153, RZ, 0x7610, R154 ;  /* 0x00007610ff997816 */ /* 0x000fe2000000009a */
[----:B------:R-:W-:Y:S01]  /*b210*/  BSSY B0, `(.L_x_10567) ;  /* 0x0000015000007945 */ /* 0x000fe20003800000 */
[----:B------:R-:W-:-:S03]  /*b220*/  ISETP.NE.AND P5, PT, R152, 0x1, PT ;  /* 0x000000019800780c */ /* 0x000fc60003fa5270 */
[----:B------:R-:W-:-:S04]  /*b230*/  FMUL.FTZ R153, R153, R176 ;  /* 0x000000b099997220 */ /* 0x000fc80000410000 */
[----:B------:R-:W-:Y:S02]  /*b240*/  FMUL.FTZ R153, R153, c[0x0][0x1e8] ;  /* 0x00007a0099997a20 */ /* 0x000fe40000410000 */
[----:B0-----:R-:W-:-:S05]  /*b250*/  FFMA.FTZ R156, R156, R177, 1.1641532182693481445e-10 ;  /* 0x2f0000009c9c7423 */ /* 0x001fca00000100b1 */
[----:B------:R-:W-:-:S04]  /*b260*/  FSETP.GTU.FTZ.AND P4, PT, R156, c[0x0][0x1e4], PT ;  /* 0x000079009c007a0b */ /* 0x000fc80003f9c000 */
[----:B------:R-:W-:Y:S02]  /*b270*/  FSEL R154, R153, RZ, !P4 ;  /* 0x000000ff999a7208 */ /* 0x000fe40006000000 */
[----:B------:R-:W-:-:S03]  /*b280*/  IADD3 R153, R152, 0x1, RZ ;  /* 0x0000000198997810 */ /* 0x000fc60007ffe0ff */
        /* <DEDUP_REMOVED lines=12> */
.L_x_10568:
[----:B------:R-:W-:Y:S02]  /*b350*/  MOV R154, R170 ;  /* 0x000000aa009a7202 */ /* 0x000fe40000000f00 */
.L_x_10569:
[----:B------:R-:W-:Y:S05]  /*b360*/  BSYNC B0 ;  /* 0x0000000000007941 */ /* 0x000fea0003800000 */
.L_x_10567:
        /* <DEDUP_REMOVED lines=16> */
.L_x_10573:
[----:B------:R-:W-:Y:S05]  /*b470*/  BSYNC B1 ;  /* 0x0000000000017941 */ /* 0x000fea0003800000 */
.L_x_10572:
        /* <DEDUP_REMOVED lines=44> */
.L_x_10571:
[----:B------:R-:W-:Y:S05]  /*b740*/  BSYNC B0 ;  /* 0x0000000000007941 */ /* 0x000fea0003800000 */
.L_x_10570:
        /* <DEDUP_REMOVED lines=22> */
.L_x_10575:
[----:B------:R-:W-:Y:S02]  /*b8b0*/  IMAD.MOV.U32 R154, RZ, RZ, R170 ;  /* 0x000000ffff9a7224 */ /* 0x000fe400078e00aa */
.L_x_10576:
[----:B------:R-:W-:Y:S05]  /*b8c0*/  BSYNC B0 ;  /* 0x0000000000007941 */ /* 0x000fea0003800000 */
.L_x_10574:
        /* <DEDUP_REMOVED lines=18> */
.L_x_10580:
[----:B------:R-:W-:Y:S05]  /*b9f0*/  BSYNC B1 ;  /* 0x0000000000017941 */ /* 0x000fea0003800000 */
.L_x_10579:
        /* <DEDUP_REMOVED lines=44> */
.L_x_10578:
[----:B------:R-:W-:Y:S05]  /*bcc0*/  BSYNC B0 ;  /* 0x0000000000007941 */ /* 0x000fea0003800000 */
.L_x_10577:
[----:B------:R-:W0:Y:S01]  /*bcd0*/  I2F.U32 R152, R154 ;  /* 0x0000009a00987306 */ /* 0x000e220000201000 */
[----:B------:R-:W-:Y:S01]  /*bce0*/  PRMT R155, RZ, 0x7610, R155 ;  /* 0x00007610ff9b7816 */ /* 0x000fe2000000009b */
[C---:B------:R-:W-:Y:S01]  /*bcf0*/  IMAD.WIDE.U32 R212, R210.reuse, R175, c[0x0][0x188] ;  /* 0x00006200d2d47625 */ /* 0x040fe200078e00af */
[----:B------:R-:W-:Y:S02]  /*bd00*/  SEL R182, RZ, 0x10000, P5 ;  /* 0x00010000ffb67807 */ /* 0x000fe40002800000 */
[----:B------:R-:W-:Y:S01]  /*bd10*/  LOP3.LUT P5, RZ, R169, 0x2, RZ, 0xc0, !PT ;  /* 0x00000002a9ff7812 */ /* 0x000fe200078ac0ff */
[----:B------:R-:W-:Y:S01]  /*bd20*/  FMUL.FTZ R155, R155, R176 ;  /* 0x000000b09b9b7220 */ /* 0x000fe20000410000 */
[----:B------:R-:W-:Y:S01]  /*bd30*/  SEL R156, RZ, 0x1, P2 ;  /* 0x00000001ff9c7807 */ /* 0x000fe20001000000 */
[----:B------:R-:W-:Y:S01]  /*bd40*/  IMAD.WIDE.U32 R210, R210, R171, c[0x0][0x190] ;  /* 0x00006400d2d27625 */ /* 0x000fe200078e00ab */
[----:B------:R-:W-:-:S02]  /*bd50*/  SEL R153, RZ, 0x1, P5 ;  /* 0x00000001ff997807 */ /* 0x000fc40002800000 */
[----:B------:R-:W-:Y:S01]  /*bd60*/  LOP3.LUT P6, RZ, R169, 0x4, RZ, 0xc0, !PT ;  /* 0x00000004a9ff7812 */ /* 0x000fe200078cc0ff */
[----:B------:R-:W-:Y:S01]  /*bd70*/  FMUL.FTZ R158, R155, c[0x0][0x1e8] ;  /* 0x00007a009b9e7a20 */ /* 0x000fe20000410000 */
[----:B------:R-:W-:Y:S01]  /*bd80*/  SEL R159, RZ, 0x100, P4 ;  /* 0x00000100ff9f7807 */ /* 0x000fe20002000000 */
[----:B------:R-:W-:Y:S01]  /*bd90*/  IMAD.WIDE.U32 R156, R156, 0x1000000, RZ ;  /* 0x010000009c9c7825 */ /* 0x000fe200078e00ff */
[----:B------:R-:W-:-:S03]  /*bda0*/  SEL R207, RZ, 0x1, P6 ;  /* 0x00000001ffcf7807 */ /* 0x000fc60003000000 */
[----:B0-----:R-:W-:-:S05]  /*bdb0*/  FFMA.FTZ R152, R152, R177, 1.1641532182693481445e-10 ;  /* 0x2f00000098987423 */ /* 0x001fca00000100b1 */
[----:B------:R-:W-:Y:S02]  /*bdc0*/  FSETP.GTU.FTZ.AND P2, PT, R152, c[0x0][0x1e4], PT ;  /* 0x0000790098007a0b */ /* 0x000fe40003f5c000 */
[----:B------:R-:W-:Y:S02]  /*bdd0*/  SEL R152, RZ, 0x1, P1 ;  /* 0x00000001ff987807 */ /* 0x000fe40000800000 */
[----:B------:R-:W-:Y:S02]  /*bde0*/  FSEL R158, R158, RZ, !P2 ;  /* 0x000000ff9e9e7208 */ /* 0x000fe40005000000 */
[----:B------:R-:W-:Y:S01]  /*bdf0*/  SEL R200, RZ, 0x1000000, P2 ;  /* 0x01000000ffc87807 */ /* 0x000fe20001000000 */
[----:B------:R-:W-:-:S03]  /*be00*/  IMAD.WIDE.U32 R154, R152, 0x10000, RZ ;  /* 0x00010000989a7825 */ /* 0x000fc600078e00ff */
[----:B------:R-:W-:Y:S01]  /*be10*/  LOP3.LUT R159, R159, R200, R182, 0xfe, !PT ;  /* 0x000000c89f9f7212 */ /* 0x000fe200078efeb6 */
[----:B------:R-:W-:Y:S01]  /*be20*/  IMAD.WIDE.U32 R152, R153, 0x100, RZ ;  /* 0x0000010099987825 */ /* 0x000fe200078e00ff */
[----:B------:R-:W-:-:S03]  /*be30*/  IADD3 R182, R164, 0x200, RZ ;  /* 0x00000200a4b67810 */ /* 0x000fc60007ffe0ff */
[----:B------:R-:W-:Y:S01]  /*be40*/  FMUL.FTZ R205, R139, R158 ;  /* 0x0000009e8bcd7220 */ /* 0x000fe20000410000 */
[----:B------:R-:W-:Y:S01]  /*be50*/  LOP3.LUT R206, R152, R156, R154, 0xfe, !PT ;  /* 0x0000009c98ce7212 */ /* 0x000fe200078efe9a */
[----:B------:R-:W-:Y:S01]  /*be60*/  @P0 IMAD.WIDE.U32 R208, R175, R182, c[0x0][0x180] ;  /* 0x00006000afd00625 */ /* 0x000fe200078e00b6 */
        /* <DEDUP_REMOVED lines=27> */
.L_x_10582:
[----:B0-----:R-:W-:Y:S02]  /*c020*/  IMAD.MOV.U32 R200, RZ, RZ, R170 ;  /* 0x000000ffffc87224 */ /* 0x001fe400078e00aa */
.L_x_10583:
[----:B------:R-:W-:Y:S05]  /*c030*/  BSYNC B0 ;  /* 0x0000000000007941 */ /* 0x000fea0003800000 */
.L_x_10581:
        /* <DEDUP_REMOVED lines=16> */
.L_x_10587:
[----:B------:R-:W-:Y:S05]  /*c140*/  BSYNC B1 ;  /* 0x0000000000017941 */ /* 0x000fea0003800000 */
.L_x_10586:
        /* <DEDUP_REMOVED lines=44> */
.L_x_10585:
[----:B------:R-:W-:Y:S05]  /*c410*/  BSYNC B0 ;  /* 0x0000000000007941 */ /* 0x000fea0003800000 */
.L_x_10584:
        /* <DEDUP_REMOVED lines=24> */
.L_x_10589:
[----:B------:R-:W-:Y:S02]  /*c5a0*/  MOV R200, R170 ;  /* 0x000000aa00c87202 */ /* 0x000fe40000000f00 */
.L_x_10590:
[----:B------:R-:W-:Y:S05]  /*c5b0*/  BSYNC B0 ;  /* 0x0000000000007941 */ /* 0x000fea0003800000 */
.L_x_10588:
        /* <DEDUP_REMOVED lines=16> */
.L_x_10594:
[----:B------:R-:W-:Y:S05]  /*c6c0*/  BSYNC B1 ;  /* 0x0000000000017941 */ /* 0x000fea0003800000 */
.L_x_10593:
        /* <DEDUP_REMOVED lines=44> */
.L_x_10592:
[----:B------:R-:W-:Y:S05]  /*c990*/  BSYNC B0 ;  /* 0x0000000000007941 */ /* 0x000fea0003800000 */
.L_x_10591:
[----:B------:R-:W0:Y:S01]  /*c9a0*/  I2F.U32 R158, R200 ;  /* 0x000000c8009e7306 */ /* 0x000e220000201000 */
[----:B------:R-:W-:Y:S01]  /*c9b0*/  PRMT R157, RZ, 0x7610, R152 ;  /* 0x00007610ff9d7816 */ /* 0x000fe20000000098 */
[----:B------:R-:W-:Y:S01]  /*c9c0*/  BSSY B0, `(.L_x_10595) ;  /* 0x0000017000007945 */ /* 0x000fe20003800000 */
[----:B------:R-:W-:-:S03]  /*c9d0*/  LOP3.LUT R169, R169, 0xfffffffd, RZ, 0xc0, !PT ;  /* 0xfffffffda9a97812 */ /* 0x000fc600078ec0ff */
[----:B------:R-:W-:-:S04]  /*c9e0*/  FMUL.FTZ R157, R157, R176 ;  /* 0x000000b09d9d7220 */ /* 0x000fc80000410000 */
[----:B------:R-:W-:Y:S02]  /*c9f0*/  FMUL.FTZ R157, R157, c[0x0][0x1e8] ;  /* 0x00007a009d9d7a20 */ /* 0x000fe40000410000 */
[----:B0-----:R-:W-:-:S05]  /*ca00*/  FFMA.FTZ R158, R158, R177, 1.1641532182693481445e-10 ;  /* 0x2f0000009e9e7423 */ /* 0x001fca00000100b1 */
        /* <DEDUP_REMOVED lines=17> */
.L_x_10596:
[----:B------:R-:W-:Y:S02]  /*cb20*/  IMAD.MOV.U32 R152, RZ, RZ, R170 ;  /* 0x000000ffff987224 */ /* 0x000fe400078e00aa */
.L_x_10597:
[----:B------:R-:W-:Y:S05]  /*cb30*/  BSYNC B0 ;  /* 0x0000000000007941 */ /* 0x000fea0003800000 */
.L_x_10595:
        /* <DEDUP_REMOVED lines=16> */
.L_x_10601:
[----:B------:R-:W-:Y:S05]  /*cc40*/  BSYNC B1 ;  /* 0x0000000000017941 */ /* 0x000fea0003800000 */
.L_x_10600:
        /* <DEDUP_REMOVED lines=44> */
.L_x_10599:
[----:B------:R-:W-:Y:S05]  /*cf10*/  BSYNC B0 ;  /* 0x0000000000007941 */ /* 0x000fea0003800000 */
.L_x_10598:
        /* <DEDUP_REMOVED lines=22> */
.L_x_10603:
[----:B------:R-:W-:Y:S02]  /*d080*/  IMAD.MOV.U32 R152, RZ, RZ, R170 ;  /* 0x000000ffff987224 */ /* 0x000fe400078e00aa */
.L_x_10604:
[----:B------:R-:W-:Y:S05]  /*d090*/  BSYNC B0 ;  /* 0x0000000000007941 */ /* 0x000fea0003800000 */
.L_x_10602:
        /* <DEDUP_REMOVED lines=16> */
.L_x_10608:
[----:B------:R-:W-:Y:S05]  /*d1a0*/  BSYNC B1 ;  /* 0x0000000000017941 */ /* 0x000fea0003800000 */
.L_x_10607:
        /* <DEDUP_REMOVED lines=44> */
.L_x_10606:
[----:B------:R-:W-:Y:S05]  /*d470*/  BSYNC B0 ;  /* 0x0000000000007941 */ /* 0x000fea0003800000 */
.L_x_10605:
        /* <DEDUP_REMOVED lines=22> */
.L_x_10610:
[----:B------:R-:W-:Y:S02]  /*d5e0*/  MOV R200, R170 ;  /* 0x000000aa00c87202 */ /* 0x000fe40000000f00 */
.L_x_10611:
[----:B------:R-:W-:Y:S05]  /*d5f0*/  BSYNC B0 ;  /* 0x0000000000007941 */ /* 0x000fea0003800000 */
.L_x_10609:
        /* <DEDUP_REMOVED lines=16> */
.L_x_10615:
[----:B------:R-:W-:Y:S05]  /*d700*/  BSYNC B1 ;  /* 0x0000000000017941 */ /* 0x000fea0003800000 */
.L_x_10614:
        /* <DEDUP_REMOVED lines=44> */
.L_x_10613:
[----:B------:R-:W-:Y:S05]  /*d9d0*/  BSYNC B0 ;  /* 0x0000000000007941 */ /* 0x000fea0003800000 */
.L_x_10612:
        /* <DEDUP_REMOVED lines=22> */
.L_x_10617:
[----:B------:R-:W-:Y:S02]  /*db40*/  IMAD.MOV.U32 R200, RZ, RZ, R170 ;  /* 0x000000ffffc87224 */ /* 0x000fe400078e00aa */
.L_x_10618:
[----:B------:R-:W-:Y:S05]  /*db50*/  BSYNC B0 ;  /* 0x0000000000007941 */ /* 0x000fea0003800000 */
.L_x_10616:
        /* <DEDUP_REMOVED lines=16> */
.L_x_10622:
[----:B------:R-:W-:Y:S05]  /*dc60*/  BSYNC B1 ;  /* 0x0000000000017941 */ /* 0x000fea0003800000 */
.L_x_10621:
        /* <DEDUP_REMOVED lines=44> */
.L_x_10620:
[----:B------:R-:W-:Y:S05]  /*df30*/  BSYNC B0 ;  /* 0x0000000000007941 */ /* 0x000fea0003800000 */
.L_x_10619:
        /* <DEDUP_REMOVED lines=22> */
.L_x_10624:
[----:B------:R-:W-:Y:S02]  /*e0a0*/  IMAD.MOV.U32 R154, RZ, RZ, R170 ;  /* 0x000000ffff9a7224 */ /* 0x000fe400078e00aa */
.L_x_10625:
[----:B------:R-:W-:Y:S05]  /*e0b0*/  BSYNC B0 ;  /* 0x0000000000007941 */ /* 0x000fea0003800000 */
.L_x_10623:
        /* <DEDUP_REMOVED lines=16> */
.L_x_10629:
[----:B------:R-:W-:Y:S05]  /*e1c0*/  BSYNC B1 ;  /* 0x0000000000017941 */ /* 0x000fea0003800000 */
.L_x_10628:
        /* <DEDUP_REMOVED lines=44> */
.L_x_10627:
[----:B------:R-:W-:Y:S05]  /*e490*/  BSYNC B0 ;  /* 0x0000000000007941 */ /* 0x000fea0003800000 */
.L_x_10626:
        /* <DEDUP_REMOVED lines=22> */
.L_x_10631:
[----:B------:R-:W-:Y:S02]  /*e600*/  MOV R154, R170 ;  /* 0x000000aa009a7202 */ /* 0x000fe40000000f00 */
.L_x_10632:
[----:B------:R-:W-:Y:S05]  /*e610*/  BSYNC B0 ;  /* 0x0000000000007941 */ /* 0x000fea0003800000 */
.L_x_10630:
        /* <DEDUP_REMOVED lines=18> */
.L_x_10636:
[----:B------:R-:W-:Y:S05]  /*e740*/  BSYNC B1 ;  /* 0x0000000000017941 */ /* 0x000fea0003800000 */
.L_x_10635:
        /* <DEDUP_REMOVED lines=44> */
.L_x_10634:
[----:B------:R-:W-:Y:S05]  /*ea10*/  BSYNC B0 ;  /* 0x0000000000007941 */ /* 0x000fea0003800000 */
.L_x_10633:
[----:B------:R-:W-:Y:S01]  /*ea20*/  FADD.FTZ R152, RZ, R160 ;  /* 0x000000a0ff987221 */ /* 0x000fe20000010000 */
[----:B------:R-:W-:Y:S02]  /*ea30*/  PRMT R155, RZ, 0x7610, R155 ;  /* 0x00007610ff9b7816 */ /* 0x000fe4000000009b */
[----:B------:R-:W-:Y:S01]  /*ea40*/  SEL R202, RZ, 0x10000, P5 ;  /* 0x00010000ffca7807 */ /* 0x000fe20002800000 */
[----:B------:R-:W-:Y:S01]  /*ea50*/  FADD.FTZ R153, R152, R161 ;  /* 0x000000a198997221 */ /* 0x000fe20000010000 */
[----:B------:R-:W-:Y:S01]  /*ea60*/  SEL R157, RZ, 0x100, P4 ;  /* 0x00000100ff9d7807 */ /* 0x000fe20002000000 */
[----:B------:R-:W-:Y:S01]  /*ea70*/  FMUL.FTZ R155, R155, R176 ;  /* 0x000000b09b9b7220 */ /* 0x000fe20000410000 */
[----:B------:R-:W-:Y:S01]  /*ea80*/  LOP3.LUT P5, RZ, R169, 0x2, RZ, 0xc0, !PT ;  /* 0x00000002a9ff7812 */ /* 0x000fe200078ac0ff */
[----:B------:R-:W-:Y:S01]  /*ea90*/  FADD.FTZ R152, R153, R162 ;  /* 0x000000a299987221 */ /* 0x000fe20000010000 */
[----:B------:R-:W-:Y:S01]  /*eaa0*/  LOP3.LUT P6, RZ, R169, 0x4, RZ, 0xc0, !PT ;  /* 0x00000004a9ff7812 */ /* 0x000fe200078cc0ff */
[----:B------:R-:W-:Y:S01]  /*eab0*/  FMUL.FTZ R155, R155, c[0x0][0x1e8] ;  /* 0x00007a009b9b7a20 */ /* 0x000fe20000410000 */
[----:B------:R-:W-:Y:S01]  /*eac0*/  SEL R158, RZ, 0x1, P5 ;  /* 0x00000001ff9e7807 */ /* 0x000fe20002800000 */
[----:B------:R-:W-:Y:S01]  /*ead0*/  FADD.FTZ R152, R152, R163 ;  /* 0x000000a398987221 */ /* 0x000fe20000010000 */
[----:B------:R-:W-:-:S03]  /*eae0*/  SEL R223, RZ, 0x1, P3 ;  /* 0x00000001ffdf7807 */ /* 0x000fc60001800000 */
[----:B------:R-:W-:Y:S02]  /*eaf0*/  FADD.FTZ R153, R152, R165 ;  /* 0x000000a598997221 */ /* 0x000fe40000010000 */
        /* <DEDUP_REMOVED lines=28> */
[----:B------:R-:W-:Y:S02]  /*ecc0*/  SEL R156, RZ, 0x1, P1 ;  /* 0x00000001ff9c7807 */ /* 0x000fe40000800000 */
[----:B------:R-:W-:Y:S01]  /*ecd0*/  LOP3.LUT R176, R157, R176, R202, 0xfe, !PT ;  /* 0x000000b09db07212 */ /* 0x000fe200078efeca */
[----:B------:R-:W-:Y:S01]  /*ece0*/  FADD.FTZ R154, R153, R196 ;  /* 0x000000c4999a7221 */ /* 0x000fe20000010000 */
[----:B------:R-:W0:Y:S01]  /*ecf0*/  S2R R202, SR_TID.X ;  /* 0x0000000000ca7919 */ /* 0x000e220000002100 */
[----:B------:R-:W-:Y:S01]  /*ed00*/  IMAD.WIDE.U32 R152, R152, 0x1000000, RZ ;  /* 0x0100000098987825 */ /* 0x000fe200078e00ff */
[----:B------:R-:W-:-:S03]  /*ed10*/  LOP3.LUT P1, RZ, R168, 0xff, RZ, 0xc0, !PT ;  /* 0x000000ffa8ff7812 */ /* 0x000fc6000782c0ff */
[----:B------:R-:W-:Y:S01]  /*ed20*/  FADD.FTZ R154, R154, R199 ;  /* 0x000000c79a9a7221 */ /* 0x000fe20000010000 */
[----:B------:R-:W-:Y:S01]  /*ed30*/  LOP3.LUT R223, R153, R176, R223, 0xfe, !PT ;  /* 0x000000b099df7212 */ /* 0x000fe200078efedf */
[----:B------:R-:W-:Y:S01]  /*ed40*/  IMAD.WIDE.U32 R156, R156, 0x10000, RZ ;  /* 0x000100009c9c7825 */ /* 0x000fe200078e00ff */
[----:B------:R-:W-:-:S03]  /*ed50*/  F2FP.BF16.PACK_AB R153, R215, R209 ;  /* 0x000000d1d799723e */ /* 0x000fc600000010ff */
[----:B------:R-:W-:Y:S01]  /*ed60*/  FADD.FTZ R154, R154, R197 ;  /* 0x000000c59a9a7221 */ /* 0x000fe20000010000 */
[----:B------:R-:W-:Y:S02]  /*ed70*/  LOP3.LUT R156, R158, R152, R156, 0xfe, !PT ;  /* 0x000000989e9c7212 */ /* 0x000fe400078efe9c */
[----:B------:R-:W-:Y:S01]  /*ed80*/  FSEL R152, R155, RZ, !P4 ;  /* 0x000000ff9b987208 */ /* 0x000fe20006000000 */
[----:B------:R-:W-:Y:S01]  /*ed90*/  FADD.FTZ R154, R154, R203 ;  /* 0x000000cb9a9a7221 */ /* 0x000fe20000010000 */
[----:B------:R-:W-:Y:S02]  /*eda0*/  @P0 PRMT R158, RZ, 0x7610, R151 ;  /* 0x00007610ff9e0816 */ /* 0x000fe40000000097 */
[----:B------:R-:W-:Y:S01]  /*edb0*/  LOP3.LUT R156, R156, R177, RZ, 0xfc, !PT ;  /* 0x000000b19c9c7212 */ /* 0x000fe200078efcff */
[----:B------:R-:W-:Y:S01]  /*edc0*/  FADD.FTZ R154, R154, R201 ;  /* 0x000000c99a9a7221 */ /* 0x000fe20000010000 */
[----:B------:R-:W-:Y:S01]  /*edd0*/  LOP3.LUT R157, R159, R223, R157, 0xfe, !PT ;  /* 0x000000df9f9d7212 */ /* 0x000fe200078efe9d */
[----:B------:R-:W-:-:S02]  /*ede0*/  FMUL.FTZ R221, R147, R152 ;  /* 0x0000009893dd7220 */ /* 0x000fc40000410000 */
[----:B------:R-:W-:Y:S01]  /*edf0*/  FADD.FTZ R152, R154, R205 ;  /* 0x000000cd9a987221 */ /* 0x000fe20000010000 */
[----:B------:R-:W-:Y:S01]  /*ee00*/  F2FP.BF16.PACK_AB R154, R219, R213 ;  /* 0x000000d5db9a723e */ /* 0x000fe200000010ff */
[----:B------:R-:W-:Y:S01]  /*ee10*/  @P0 FADD.FTZ R221, R158, R221 ;  /* 0x000000dd9edd0221 */ /* 0x000fe20000010000 */
[----:B0-----:R-:W-:Y:S01]  /*ee20*/  LOP3.LUT P0, RZ, R202, 0x1f, RZ, 0xc0, !PT ;  /* 0x0000001fcaff7812 */ /* 0x001fe2000780c0ff */
[----:B------:R-:W-:Y:S01]  /*ee30*/  FADD.FTZ R158, R152, R207 ;  /* 0x000000cf989e7221 */ /* 0x000fe20000010000 */
[----:B------:R-:W-:Y:S01]  /*ee40*/  F2FP.BF16.PACK_AB R152, R211, R207 ;  /* 0x000000cfd398723e */ /* 0x000fe200000010ff */
[----:B------:R-:W-:Y:S01]  /*ee50*/  IMAD.WIDE.U32 R176, R182, R175, c[0x0][0x188] ;  /* 0x00006200b6b07625 */ /* 0x000fe200078e00af */
[----:B------:R-:W-:-:S03]  /*ee60*/  F2FP.BF16.PACK_AB R155, R221, R217 ;  /* 0x000000d9dd9b723e */ /* 0x000fc600000010ff */
[----:B------:R-:W-:Y:S02]  /*ee70*/  FADD.FTZ R204, R158, R211 ;  /* 0x000000d39ecc7221 */ /* 0x000fe40000010000 */
[----:B------:R-:W-:Y:S01]  /*ee80*/  IMAD.WIDE.U32 R158, R182, R171, c[0x0][0x190] ;  /* 0x00006400b69e7625 */ /* 0x000fe200078e00ab */
[----:B------:R0:W-:Y:S01]  /*ee90*/  STG.E.128 [R176.64], R152 ;  /* 0x00000098b0007986 */ /* 0x0001e2000c101d04 */
[----:B------:R-:W-:Y:S02]  /*eea0*/  SHF.R.U32.HI R171, RZ, 0x5, R202 ;  /* 0x00000005ffab7819 */ /* 0x000fe400000116ca */
[----:B------:R-:W-:Y:S01]  /*eeb0*/  FADD.FTZ R204, R204, R209 ;  /* 0x000000d1cccc7221 */ /* 0x000fe20000010000 */
[----:B------:R0:W-:Y:S01]  /*eec0*/  STG.E.64 [R158.64], R156 ;  /* 0x0000009c9e007986 */ /* 0x0001e2000c101b04 */
[----:B------:R-:W-:Y:S02]  /*eed0*/  LOP3.LUT R171, R171, 0x7fffffc, RZ, 0xc0, !PT ;  /* 0x07fffffcabab7812 */ /* 0x000fe400078ec0ff */
[----:B------:R-:W-:-:S02]  /*eee0*/  FADD.FTZ R204, R204, R215 ;  /* 0x000000d7cccc7221 */ /* 0x000fc40000010000 */
[----:B------:R-:W-:Y:S02]  /*eef0*/  @!P1 IADD3 R171, R171, 0x4, RZ ;  /* 0x00000004abab9810 */ /* 0x000fe40007ffe0ff */
[----:B------:R-:W-:-:S04]  /*ef00*/  FADD.FTZ R204, R204, R213 ;  /* 0x000000d5cccc7221 */ /* 0x000fc80000010000 */
[----:B------:R-:W-:-:S04]  /*ef10*/  FADD.FTZ R204, R204, R219 ;  /* 0x000000dbcccc7221 */ /* 0x000fc80000010000 */
[----:B------:R-:W-:-:S04]  /*ef20*/  FADD.FTZ R204, R204, R217 ;  /* 0x000000d9cccc7221 */ /* 0x000fc80000010000 */
[----:B------:R-:W-:Y:S01]  /*ef30*/  FADD.FTZ R175, R204, R221 ;  /* 0x000000ddccaf7221 */ /* 0x000fe20000010000 */
[----:B------:R-:W-:Y:S05]  /*ef40*/  BRA.DIV ~URZ, `(.L_x_10637) ;  /* 0x000014b27f007947 */ /* 0x000fea000b800000 */
[----:B0-----:R0:W1:Y:S02]  /*ef50*/  SHFL.BFLY PT, R152, R175, 0x1, 0x1f ;  /* 0x0c201f00af987f89 */ /* 0x00106400000e0000 */
.L_x_10641:
        /* <DEDUP_REMOVED lines=100> */
.L_x_10642:
[----:B------:R-:W3:Y:S01]  /*f5a0*/  S2R R204, SR_TID.X ;  /* 0x0000000000cc7919 */ /* 0x000ee20000002100 */
[----:B------:R-:W-:Y:S01]  /*f5b0*/  @!P0 SHF.R.U32.HI R154, RZ, 0x5, R202 ;  /* 0x00000005ff9a8819 */ /* 0x000fe200000116ca */
[----:B--2---:R-:W-:Y:S01]  /*f5c0*/  FADD.FTZ R153, R157, R158 ;  /* 0x0000009e9d997221 */ /* 0x004fe20000010000 */
[----:B------:R-:W-:Y:S01]  /*f5d0*/  WARPSYNC 0xffffffff ;  /* 0xffffffff00007948 */ /* 0x000fe20003800000 */
[----:B------:R-:W-:Y:S02]  /*f5e0*/  MOV R157, RZ ;  /* 0x000000ff009d7202 */ /* 0x000fe40000000f00 */
[----:B------:R-:W-:-:S05]  /*f5f0*/  @!P0 LOP3.LUT R154, R154, 0x3, RZ, 0xc0, !PT ;  /* 0x000000039a9a8812 */ /* 0x000fca00078ec0ff */
[----:B------:R-:W-:Y:S02]  /*f600*/  @!P0 IMAD.IADD R156, R171, 0x1, R154 ;  /* 0x00000001ab9c8824 */ /* 0x000fe400078e029a */
[----:B------:R-:W-:-:S03]  /*f610*/  CS2R R154, SRZ ;  /* 0x00000000009a7805 */ /* 0x000fc6000001ff00 */
[----:B------:R-:W-:Y:S01]  /*f620*/  @!P0 STS.64 [R156.X8], R152 ;  /* 0x000000989c008388 */ /* 0x000fe20000008a00 */
[----:B---3--:R-:W-:-:S03]  /*f630*/  LOP3.LUT R176, R204, 0x1f, RZ, 0xc0, !PT ;  /* 0x0000001fccb07812 */ /* 0x008fc600078ec0ff */
[----:B------:R-:W-:Y:S01]  /*f640*/  BAR.SYNC.DEFER_BLOCKING 0x0 ;  /* 0x0000000000007b1d */ /* 0x000fe20000010000 */
[----:B------:R-:W-:-:S13]  /*f650*/  ISETP.GT.U32.AND P1, PT, R176, 0x3, PT ;  /* 0x00000003b000780c */ /* 0x000fda0003f24070 */
[----:B------:R-:W-:Y:S02]  /*f660*/  @!P1 IMAD.IADD R171, R171, 0x1, R176 ;  /* 0x00000001abab9824 */ /* 0x000fe400078e02b0 */
[----:B------:R-:W-:-:S04]  /*f670*/  @!P1 IMAD.MOV.U32 R157, RZ, RZ, 0x500 ;  /* 0x00000500ff9d9424 */ /* 0x000fc800078e00ff */
[----:B------:R-:W-:Y:S01]  /*f680*/  I2F R177, R157 ;  /* 0x0000009d00b17306 */ /* 0x000fe20000201400 */
[----:B-1----:R-:W1:Y:S04]  /*f690*/  SHFL.DOWN PT, R158, R157, 0x2, 0x1f ;  /* 0x08401f009d9e7f89 */ /* 0x002e6800000e0000 */
[----:B------:R-:W2:Y:S01]  /*f6a0*/  @!P1 LDS.64 R154, [R171.X8] ;  /* 0x00000000ab9a9984 */ /* 0x000ea20000008a00 */
[----:B------:R-:W-:Y:S01]  /*f6b0*/  ISETP.NE.AND P1, PT, RZ, UR6, PT ;  /* 0x00000006ff007c0c */ /* 0x000fe2000bf25270 */
[----:B01----:R-:W-:Y:S02]  /*f6c0*/  IMAD.IADD R175, R158, 0x1, R157 ;  /* 0x000000019eaf7824 */ /* 0x003fe400078e029d */
[----:B------:R-:W-:Y:S03]  /*f6d0*/  I2F R158, R158 ;  /* 0x0000009e009e7306 */ /* 0x000fe60000201400 */
[----:B------:R-:W-:Y:S05]  /*f6e0*/  SHFL.DOWN PT, R202, R175, 0x1, 0x1f ;  /* 0x08201f00afca7f89 */ /* 0x000fea00000e0000 */
[----:B------:R-:W0:Y:S01]  /*f6f0*/  I2F R176, R175 ;  /* 0x000000af00b07306 */ /* 0x000e220000201400 */
[----:B--2---:R-:W1:Y:S04]  /*f700*/  SHFL.DOWN PT, R159, R154, 0x2, 0x1f ;  /* 0x08401f009a9f7f89 */ /* 0x004e6800000e0000 */
[----:B------:R-:W2:Y:S03]  /*f710*/  SHFL.DOWN PT, R152, R155, 0x2, 0x1f ;  /* 0x08401f009b987f89 */ /* 0x000ea600000e0000 */
[----:B0-----:R-:W0:Y:S01]  /*f720*/  MUFU.RCP R153, R176 ;  /* 0x000000b000997308 */ /* 0x001e220000001000 */
        /* <DEDUP_REMOVED lines=18> */
[C---:B------:R-:W-:Y:S02]  /*f850*/  FFMA.FTZ R154, R176.reuse, R157, R154 ;  /* 0x0000009db09a7223 */ /* 0x040fe4000001009a */
[----:B------:R-:W-:Y:S02]  /*f860*/  FMUL.FTZ R159, R176, R159 ;  /* 0x0000009fb09f7220 */ /* 0x000fe40000410000 */
[----:B-1----:R-:W-:Y:S02]  /*f870*/  IMAD.MOV.U32 R156, RZ, RZ, c[0x0][0x1e0] ;  /* 0x00007800ff9c7624 */ /* 0x002fe400078e00ff */
[----:B------:R-:W-:-:S02]  /*f880*/  FMUL.FTZ R159, R159, R202 ;  /* 0x000000ca9f9f7220 */ /* 0x000fc40000410000 */
[----:B---3--:R-:W-:Y:S02]  /*f890*/  FMUL.FTZ R157, R155, R154 ;  /* 0x0000009a9b9d7220 */ /* 0x008fe40000410000 */
[----:B--2---:R-:W-:Y:S01]  /*f8a0*/  FADD.FTZ R154, R152, R153 ;  /* 0x00000099989a7221 */ /* 0x004fe20000010000 */
[----:B------:R-:W-:-:S03]  /*f8b0*/  SHF.R.U32.HI R153, RZ, 0x5, R204 ;  /* 0x00000005ff997819 */ /* 0x000fc600000116cc */
[----:B------:R-:W0:Y:S01]  /*f8c0*/  SHFL.IDX PT, R157, R157, RZ, 0x1f ;  /* 0x00001fff9d9d7589 */ /* 0x000e2200000e0000 */
[----:B------:R-:W-:Y:S01]  /*f8d0*/  FFMA.FTZ R159, R155, R159, R154 ;  /* 0x0000009f9b9f7223 */ /* 0x000fe2000001009a */
[----:B------:R-:W-:-:S04]  /*f8e0*/  LOP3.LUT R153, R153, 0x3, RZ, 0xc0, !PT ;  /* 0x0000000399997812 */ /* 0x000fc800078ec0ff */
[----:B------:R-:W-:Y:S01]  /*f8f0*/  LOP3.LUT P0, RZ, R153, 0x1f, R204, 0xf8, !PT ;  /* 0x0000001f99ff7812 */ /* 0x000fe2000780f8cc */
[----:B------:R-:W1:-:S12]  /*f900*/  SHFL.IDX PT, R159, R159, RZ, 0x1f ;  /* 0x00001fff9f9f7589 */ /* 0x000e5800000e0000 */
[----:B------:R-:W-:Y:S01]  /*f910*/  @!P0 IMAD.MOV.U32 R155, RZ, RZ, 0x4 ;  /* 0x00000004ff9b8424 */ /* 0x000fe200078e00ff */
[----:B------:R-:W-:-:S03]  /*f920*/  @!P0 MOV R171, 0x4 ;  /* 0x0000000400ab8802 */ /* 0x000fc60000000f00 */
[----:B------:R-:W-:Y:S01]  /*f930*/  @!P0 IMAD.WIDE R154, R2, R155, c[0x0][0x1a0] ;  /* 0x00006800029a8625 */ /* 0x000fe200078e029b */
[----:B0-----:R-:W-:-:S03]  /*f940*/  FSEL R216, R157, RZ, !P1 ;  /* 0x000000ff9dd87208 */ /* 0x001fc60004800000 */
[----:B------:R-:W-:Y:S01]  /*f950*/  FMUL.FTZ R152, R157, R157 ;  /* 0x0000009d9d987220 */ /* 0x000fe20000410000 */
[----:B------:R0:W-:Y:S01]  /*f960*/  @!P0 STG.E [R154.64], R157 ;  /* 0x0000009d9a008986 */ /* 0x0001e2000c101904 */
[C---:B------:R-:W-:Y:S02]  /*f970*/  FADD.FTZ R224, -R216.reuse, R165 ;  /* 0x000000a5d8e07221 */ /* 0x040fe40000010100 */
[----:B------:R-:W-:Y:S01]  /*f980*/  FADD.FTZ R226, -R216, R166 ;  /* 0x000000a6d8e27221 */ /* 0x000fe20000010100 */
[----:B------:R-:W-:Y:S01]  /*f990*/  FSEL R153, R152, RZ, P1 ;  /* 0x000000ff98997208 */ /* 0x000fe20000800000 */
[----:B-1----:R-:W-:Y:S01]  /*f9a0*/  FFMA.FTZ R152, R159, R156, c[0x0][0x228] ;  /* 0x00008a009f987623 */ /* 0x002fe2000001009c */
[----:B------:R-:W-:Y:S01]  /*f9b0*/  LOP3.LUT P1, RZ, R168, 0xff, RZ, 0xc0, !PT ;  /* 0x000000ffa8ff7812 */ /* 0x000fe2000782c0ff */
[----:B------:R-:W-:Y:S02]  /*f9c0*/  FADD.FTZ R220, -R216, R162 ;  /* 0x000000a2d8dc7221 */ /* 0x000fe40000010100 */
[----:B------:R-:W-:Y:S01]  /*f9d0*/  FADD.FTZ R159, R152, R153 ;  /* 0x00000099989f7221 */ /* 0x000fe20000010000 */
[----:B------:R-:W-:Y:S01]  /*f9e0*/  SEL R168, RZ, 0x1, P1 ;  /* 0x00000001ffa87807 */ /* 0x000fe20000800000 */
[----:B------:R-:W-:-:S02]  /*f9f0*/  FADD.FTZ R222, -R216, R163 ;  /* 0x000000a3d8de7221 */ /* 0x000fc40000010100 */
[C---:B------:R-:W-:Y:S01]  /*fa00*/  @!P0 IMAD.WIDE R152, R2.reuse, R171, c[0x0][0x1a8] ;  /* 0x00006a0002988625 */ /* 0x040fe200078e02ab */
[----:B------:R-:W-:Y:S01]  /*fa10*/  IADD3 R2, R2, c[0x0][0x160], RZ ;  /* 0x0000580002027a10 */ /* 0x000fe20007ffe0ff */
[----:B------:R-:W1:Y:S02]  /*fa20*/  MUFU.RSQ R159, R159 ;  /* 0x0000009f009f7308 */ /* 0x000e640000001400 */
[C---:B------:R-:W-:Y:S02]  /*fa30*/  FADD.FTZ R218, -R216.reuse, R161 ;  /* 0x000000a1d8da7221 */ /* 0x040fe40000010100 */
[C---:B------:R-:W-:Y:S02]  /*fa40*/  FADD.FTZ R156, -R216.reuse, R160 ;  /* 0x000000a0d89c7221 */ /* 0x040fe40000010100 */
[C---:B------:R-:W-:Y:S02]  /*fa50*/  FADD.FTZ R228, -R216.reuse, R167 ;  /* 0x000000a7d8e47221 */ /* 0x040fe40000010100 */
[----:B------:R-:W-:-:S02]  /*fa60*/  FADD.FTZ R230, -R216, R174 ;  /* 0x000000aed8e67221 */ /* 0x000fc40000010100 */
[C---:B------:R-:W-:Y:S02]  /*fa70*/  FADD.FTZ R178, -R216.reuse, R178 ;  /* 0x000000b2d8b27221 */ /* 0x040fe40000010100 */
[C---:B------:R-:W-:Y:S02]  /*fa80*/  FADD.FTZ R179, -R216.reuse, R179 ;  /* 0x000000b3d8b37221 */ /* 0x040fe40000010100 */
[----:B------:R-:W-:Y:S02]  /*fa90*/  FADD.FTZ R180, -R216, R180 ;  /* 0x000000b4d8b47221 */ /* 0x000fe40000010100 */
[C---:B-1----:R-:W-:Y:S01]  /*faa0*/  FMUL.FTZ R163, R159.reuse, R224 ;  /* 0x000000e09fa37220 */ /* 0x042fe20000410000 */
[----:B------:R1:W-:Y:S01]  /*fab0*/  @!P0 STG.E [R152.64], R159 ;  /* 0x0000009f98008986 */ /* 0x0003e2000c101904 */
[C---:B------:R-:W-:Y:S02]  /*fac0*/  FMUL.FTZ R226, R159.reuse, R226 ;  /* 0x000000e29fe27220 */ /* 0x040fe40000410000 */
[----:B------:R-:W-:-:S02]  /*fad0*/  FMUL.FTZ R161, R159, R220 ;  /* 0x000000dc9fa17220 */ /* 0x000fc40000410000 */
[C---:B------:R-:W-:Y:S02]  /*fae0*/  FMUL.FTZ R222, R159.reuse, R222 ;  /* 0x000000de9fde7220 */ /* 0x040fe40000410000 */
[----:B0-----:R-:W-:Y:S02]  /*faf0*/  FFMA.FTZ R154, R72, R163, R32 ;  /* 0x000000a3489a7223 */ /* 0x001fe40000010020 */
[C---:B------:R-:W-:Y:S01]  /*fb00*/  FMUL.FTZ R155, R159.reuse, R156 ;  /* 0x0000009c9f9b7220 */ /* 0x040fe20000410000 */
[----:B------:R-:W-:Y:S01]  /*fb10*/  LEA R156, P0, R164, c[0x0][0x208], 0x4 ;  /* 0x00008200a49c7a11 */ /* 0x000fe200078020ff */
[----:B------:R-:W-:Y:S02]  /*fb20*/  FMUL.FTZ R218, R159, R218 ;  /* 0x000000da9fda7220 */ /* 0x000fe40000410000 */
[----:B-1----:R-:W-:Y:S02]  /*fb30*/  FFMA.FTZ R153, R73, R226, R33 ;  /* 0x000000e249997223 */ /* 0x002fe40000010021 */
[----:B------:R-:W-:-:S02]  /*fb40*/  FFMA.FTZ R161, R70, R161, R30 ;  /* 0x000000a146a17223 */ /* 0x000fc4000001001e */
[----:B------:R-:W-:Y:S01]  /*fb50*/  FFMA.FTZ R222, R71, R222, R31 ;  /* 0x000000de47de7223 */ /* 0x000fe2000001001f */
[----:B------:R-:W-:Y:S01]  /*fb60*/  F2FP.BF16.PACK_AB R154, R153, R154 ;  /* 0x0000009a999a723e */ /* 0x000fe200000010ff */
[C---:B------:R-:W-:Y:S02]  /*fb70*/  FMUL.FTZ R165, R159.reuse, R228 ;  /* 0x000000e49fa57220 */ /* 0x040fe40000410000 */
[----:B------:R-:W-:Y:S01]  /*fb80*/  FMUL.FTZ R230, R159, R230 ;  /* 0x000000e69fe67220 */ /* 0x000fe20000410000 */
[----:B------:R-:W-:Y:S01]  /*fb90*/  F2FP.BF16.PACK_AB R153, R222, R161 ;  /* 0x000000a1de99723e */ /* 0x000fe200000010ff */
[----:B------:R-:W-:Y:S02]  /*fba0*/  FFMA.FTZ R157, R68, R155, R28 ;  /* 0x0000009b449d7223 */ /* 0x000fe4000001001c */
[----:B------:R-:W-:Y:S02]  /*fbb0*/  FFMA.FTZ R152, R69, R218, R29 ;  /* 0x000000da45987223 */ /* 0x000fe4000001001d */
[----:B------:R-:W-:-:S02]  /*fbc0*/  FADD.FTZ R181, -R216, R181 ;  /* 0x000000b5d8b57221 */ /* 0x000fc40000010100 */
[----:B------:R-:W-:Y:S01]  /*fbd0*/  FFMA.FTZ R155, R74, R165, R34 ;  /* 0x000000a54a9b7223 */ /* 0x000fe20000010022 */
[----:B------:R-:W-:Y:S01]  /*fbe0*/  F2FP.BF16.PACK_AB R152, R152, R157 ;  /* 0x0000009d9898723e */ /* 0x000fe200000010ff */
[----:B------:R-:W-:Y:S01]  /*fbf0*/  FFMA.FTZ R230, R75, R230, R35 ;  /* 0x000000e64be67223 */ /* 0x000fe20000010023 */
[----:B------:R-:W-:Y:S01]  /*fc00*/  LEA.HI.X R157, R164, c[0x0][0x20c], RZ, 0x4, P0 ;  /* 0x00008300a49d7a11 */ /* 0x000fe200000f24ff */
[C---:B------:R-:W-:Y:S02]  /*fc10*/  FMUL.FTZ R161, R159.reuse, R178 ;  /* 0x000000b29fa17220 */ /* 0x040fe40000410000 */
[C---:B------:R-:W-:Y:S01]  /*fc20*/  FMUL.FTZ R178, R159.reuse, R179 ;  /* 0x000000b39fb27220 */ /* 0x040fe20000410000 */
[----:B------:R-:W-:Y:S01]  /*fc30*/  F2FP.BF16.PACK_AB R155, R230, R155 ;  /* 0x0000009be69b723e */ /* 0x000fe200000010ff */
[----:B------:R-:W-:Y:S02]  /*fc40*/  FMUL.FTZ R163, R159, R180 ;  /* 0x000000b49fa37220 */ /* 0x000fe40000410000 */
[----:B------:R-:W-:-:S02]  /*fc50*/  FADD.FTZ R187, -R216, R187 ;  /* 0x000000bbd8bb7221 */ /* 0x000fc40000010100 */
[C---:B------:R-:W-:Y:S01]  /*fc60*/  FADD.FTZ R188, -R216.reuse, R188 ;  /* 0x000000bcd8bc7221 */ /* 0x040fe20000010100 */
[----:B------:R0:W-:Y:S01]  /*fc70*/  STG.E.128 [R156.64], R152 ;  /* 0x000000989c007986 */ /* 0x0001e2000c101d04 */
[----:B------:R-:W-:Y:S02]  /*fc80*/  FMUL.FTZ R180, R159, R181 ;  /* 0x000000b59fb47220 */ /* 0x000fe40000410000 */
[C---:B------:R-:W-:Y:S02]  /*fc90*/  FADD.FTZ R190, -R216.reuse, R190 ;  /* 0x000000bed8be7221 */ /* 0x040fe40000010100 */
[----:B------:R-:W-:Y:S02]  /*fca0*/  FADD.FTZ R193, -R216, R193 ;  /* 0x000000c1d8c17221 */ /* 0x000fe40000010100 */
[----:B------:R-:W-:Y:S02]  /*fcb0*/  FFMA.FTZ R161, R76, R161, R36 ;  /* 0x000000a14ca17223 */ /* 0x000fe40000010024 */
[----:B------:R-:W-:-:S02]  /*fcc0*/  FFMA.FTZ R178, R77, R178, R37 ;  /* 0x000000b24db27223 */ /* 0x000fc40000010025 */
[C---:B------:R-:W-:Y:S02]  /*fcd0*/  FADD.FTZ R162, -R216.reuse, R197 ;  /* 0x000000c5d8a27221 */ /* 0x040fe40000010100 */
[C---:B------:R-:W-:Y:S02]  /*fce0*/  FADD.FTZ R166, -R216.reuse, R203 ;  /* 0x000000cbd8a67221 */ /* 0x040fe40000010100 */
[C---:B------:R-:W-:Y:S02]  /*fcf0*/  FADD.FTZ R174, -R216.reuse, R201 ;  /* 0x000000c9d8ae7221 */ /* 0x040fe40000010100 */
[----:B------:R-:W-:Y:S01]  /*fd00*/  FADD.FTZ R176, -R216, R205 ;  /* 0x000000cdd8b07221 */ /* 0x000fe20000010100 */
[----:B0-----:R-:W-:Y:S01]  /*fd10*/  F2FP.BF16.PACK_AB R152, R178, R161 ;  /* 0x000000a1b298723e */ /* 0x001fe200000010ff */
[C---:B------:R-:W-:Y:S01]  /*fd20*/  FMUL.FTZ R187, R159.reuse, R187 ;  /* 0x000000bb9fbb7220 */ /* 0x040fe20000410000 */
[----:B------:R-:W-:Y:S01]  /*fd30*/  IADD3 R178, R164, 0x180, RZ ;  /* 0x00000180a4b27810 */ /* 0x000fe20007ffe0ff */
[----:B------:R-:W-:-:S02]  /*fd40*/  FMUL.FTZ R188, R159, R188 ;  /* 0x000000bc9fbc7220 */ /* 0x000fc40000410000 */
[----:B------:R-:W-:Y:S02]  /*fd50*/  FFMA.FTZ R163, R78, R163, R38 ;  /* 0x000000a34ea37223 */ /* 0x000fe40000010026 */
[----:B------:R-:W-:Y:S02]  /*fd60*/  FFMA.FTZ R180, R79, R180, R39 ;  /* 0x000000b44fb47223 */ /* 0x000fe40000010027 */
[----:B------:R-:W-:Y:S02]  /*fd70*/  FADD.FTZ R158, -R216, R195 ;  /* 0x000000c3d89e7221 */ /* 0x000fe40000010100 */
[C---:B------:R-:W-:Y:S01]  /*fd80*/  FMUL.FTZ R165, R159.reuse, R190 ;  /* 0x000000be9fa57220 */ /* 0x040fe20000410000 */
[----:B------:R-:W-:Y:S01]  /*fd90*/  F2FP.BF16.PACK_AB R153, R180, R163 ;  /* 0x000000a3b499723e */ /* 0x000fe200000010ff */
[----:B------:R-:W-:Y:S01]  /*fda0*/  FADD.FTZ R196, -R216, R196 ;  /* 0x000000c4d8c47221 */ /* 0x000fe20000010100 */
[----:B------:R-:W-:Y:S01]  /*fdb0*/  LEA R180, P0, R182, c[0x0][0x208], 0x4 ;  /* 0x00008200b6b47a11 */ /* 0x000fe200078020ff */
[----:B------:R-:W-:-:S02]  /*fdc0*/  FMUL.FTZ R190, R159, R193 ;  /* 0x000000c19fbe7220 */ /* 0x000fc40000410000 */
[C---:B------:R-:W-:Y:S02]  /*fdd0*/  FADD.FTZ R210, -R216.reuse, R213 ;  /* 0x000000d5d8d27221 */ /* 0x040fe40000010100 */
[----:B------:R-:W-:Y:S02]  /*fde0*/  FADD.FTZ R212, -R216, R219 ;  /* 0x000000dbd8d47221 */ /* 0x000fe40000010100 */
[C---:B------:R-:W-:Y:S02]  /*fdf0*/  FMUL.FTZ R177, R159.reuse, R162 ;  /* 0x000000a29fb17220 */ /* 0x040fe40000410000 */
[C---:B------:R-:W-:Y:S02]  /*fe00*/  FMUL.FTZ R166, R159.reuse, R166 ;  /* 0x000000a69fa67220 */ /* 0x040fe40000410000 */
[C---:B------:R-:W-:Y:S01]  /*fe10*/  FMUL.FTZ R179, R159.reuse, R174 ;  /* 0x000000ae9fb37220 */ /* 0x040fe20000410000 */
[----:B------:R-:W-:Y:S01]  /*fe20*/  IADD3 R174, R164, 0x80, RZ ;  /* 0x00000080a4ae7810 */ /* 0x000fe20007ffe0ff */
[----:B------:R-:W-:-:S02]  /*fe30*/  FMUL.FTZ R176, R159, R176 ;  /* 0x000000b09fb07220 */ /* 0x000fc40000410000 */
[C---:B------:R-:W-:Y:S02]  /*fe40*/  FADD.FTZ R183, -R216.reuse, R183 ;  /* 0x000000b7d8b77221 */ /* 0x040fe40000010100 */
[C---:B------:R-:W-:Y:S02]  /*fe50*/  FADD.FTZ R184, -R216.reuse, R184 ;  /* 0x000000b8d8b87221 */ /* 0x040fe40000010100 */
[C---:B------:R-:W-:Y:S02]  /*fe60*/  FADD.FTZ R185, -R216.reuse, R185 ;  /* 0x000000b9d8b97221 */ /* 0x040fe40000010100 */
[----:B------:R-:W-:Y:S02]  /*fe70*/  FADD.FTZ R186, -R216, R186 ;  /* 0x000000bad8ba7221 */ /* 0x000fe40000010100 */
[----:B------:R-:W-:Y:S02]  /*fe80*/  FFMA.FTZ R156, R84, R187, R44 ;  /* 0x000000bb549c7223 */ /* 0x000fe4000001002c */
[----:B------:R-:W-:-:S02]  /*fe90*/  FFMA.FTZ R161, R85, R188, R45 ;  /* 0x000000bc55a17223 */ /* 0x000fc4000001002d */
[C---:B------:R-:W-:Y:S02]  /*fea0*/  FADD.FTZ R189, -R216.reuse, R189 ;  /* 0x000000bdd8bd7221 */ /* 0x040fe40000010100 */
[C---:B------:R-:W-:Y:S01]  /*feb0*/  FADD.FTZ R192, -R216.reuse, R192 ;  /* 0x000000c0d8c07221 */ /* 0x040fe20000010100 */
[----:B------:R-:W-:Y:S01]  /*fec0*/  F2FP.BF16.PACK_AB R156, R161, R156 ;  /* 0x0000009ca19c723e */ /* 0x000fe200000010ff */
[C---:B------:R-:W-:Y:S02]  /*fed0*/  FADD.FTZ R191, -R216.reuse, R191 ;  /* 0x000000bfd8bf7221 */ /* 0x040fe40000010100 */
[C---:B------:R-:W-:Y:S02]  /*fee0*/  FADD.FTZ R194, -R216.reuse, R194 ;  /* 0x000000c2d8c27221 */ /* 0x040fe40000010100 */
[----:B------:R-:W-:Y:S02]  /*fef0*/  FADD.FTZ R198, -R216, R198 ;  /* 0x000000c6d8c67221 */ /* 0x000fe40000010100 */
[----:B------:R-:W-:-:S02]  /*ff00*/  FMUL.FTZ R167, R159, R158 ;  /* 0x0000009e9fa77220 */ /* 0x000fc40000410000 */
[C---:B------:R-:W-:Y:S02]  /*ff10*/  FADD.FTZ R160, -R216.reuse, R199 ;  /* 0x000000c7d8a07221 */ /* 0x040fe40000010100 */
[C---:B------:R-:W-:Y:S02]  /*ff20*/  FADD.FTZ R206, -R216.reuse, R207 ;  /* 0x000000cfd8ce7221 */ /* 0x040fe40000010100 */
[C---:B------:R-:W-:Y:S02]  /*ff30*/  FADD.FTZ R202, -R216.reuse, R211 ;  /* 0x000000d3d8ca7221 */ /* 0x040fe40000010100 */
[C---:B------:R-:W-:Y:S02]  /*ff40*/  FADD.FTZ R204, -R216.reuse, R209 ;  /* 0x000000d1d8cc7221 */ /* 0x040fe40000010100 */
[C---:B------:R-:W-:Y:S02]  /*ff50*/  FADD.FTZ R208, -R216.reuse, R215 ;  /* 0x000000d7d8d07221 */ /* 0x040fe40000010100 */
[----:B------:R-:W-:-:S02]  /*ff60*/  FADD.FTZ R214, -R216, R217 ;  /* 0x000000d9d8d67221 */ /* 0x000fc40000010100 */
[----:B------:R-:W-:Y:S02]  /*ff70*/  FMUL.FTZ R175, R159, R196 ;  /* 0x000000c49faf7220 */ /* 0x000fe40000410000 */
[----:B------:R-:W-:Y:S02]  /*ff80*/  FFMA.FTZ R158, R88, R165, R48 ;  /* 0x000000a5589e7223 */ /* 0x000fe40000010030 */
[----:B------:R-:W-:Y:S02]  /*ff90*/  FFMA.FTZ R163, R89, R190, R49 ;  /* 0x000000be59a37223 */ /* 0x000fe40000010031 */
[----:B------:R-:W-:Y:S02]  /*ffa0*/  FADD.FTZ R216, -R216, R221 ;  /* 0x000000ddd8d87221 */ /* 0x000fe40000010100 */
[----:B------:R-:W-:Y:S01]  /*ffb0*/  FMUL.FTZ R193, R159, R210 ;  /* 0x000000d29fc17220 */ /* 0x000fe20000410000 */
[----:B------:R-:W-:Y:S01]  /*ffc0*/  F2FP.BF16.PACK_AB R158, R163, R158 ;  /* 0x0000009ea39e723e */ /* 0x000fe200000010ff */
[----:B------:R-:W-:-:S02]  /*ffd0*/  FMUL.FTZ R212, R159, R212 ;  /* 0x000000d49fd47220 */ /* 0x000fc40000410000 */
[----:B------:R-:W-:Y:S02]  /*ffe0*/  FFMA.FTZ R162, R96, R177, R56 ;  /* 0x000000b160a27223 */ /* 0x000fe40000010038 */
[----:B------:R-:W-:Y:S02]  /*fff0*/  FFMA.FTZ R179, R98, R179, R58 ;  /* 0x000000b362b37223 */ /* 0x000fe4000001003a */
[----:B------:R-:W-:Y:S02]  /*10000*/  FFMA.FTZ R176, R99, R176, R59 ;  /* 0x000000b063b07223 */ /* 0x000fe4000001003b */
[----:B------:R-:W-:Y:S02]  /*10010*/  FFMA.FTZ R165, R97, R166, R57 ;  /* 0x000000a661a57223 */ /* 0x000fe40000010039 */
[C---:B------:R-:W-:Y:S01]  /*10020*/  FMUL.FTZ R183, R159.reuse, R183 ;  /* 0x000000b79fb77220 */ /* 0x040fe20000410000 */
[----:B------:R-:W-:Y:S01]  /*10030*/  F2FP.BF16.PACK_AB R163, R176, R179 ;  /* 0x000000b3b0a3723e */ /* 0x000fe200000010ff */
[----:B------:R-:W-:Y:S01]  /*10040*/  FMUL.FTZ R184, R159, R184 ;  /* 0x000000b89fb87220 */ /* 0x000fe20000410000 */
[----:B------:R-:W-:Y:S01]  /*10050*/  F2FP.BF16.PACK_AB R162, R165, R162 ;  /* 0x000000a2a5a2723e */ /* 0x000fe200000010ff */
[C---:B------:R-:W-:Y:S01]  /*10060*/  FMUL.FTZ R185, R159.reuse, R185 ;  /* 0x000000b99fb97220 */ /* 0x040fe20000410000 */
[----:B------:R-:W-:Y:S01]  /*10070*/  IADD3 R176, R164, 0x100, RZ ;  /* 0x00000100a4b07810 */ /* 0x000fe20007ffe0ff */
        /* <DEDUP_REMOVED lines=10> */
[----:B------:R-:W-:Y:S02]  /*10120*/  FFMA.FTZ R161, R94, R175, R54 ;  /* 0x000000af5ea17223 */ /* 0x000fe40000010036 */
        /* <DEDUP_REMOVED lines=20> */
[----:B------:R-:W-:Y:S02]  /*10270*/  IMAD.MOV.U32 R179, RZ, RZ, 0x10 ;  /* 0x00000010ffb37424 */ /* 0x000fe400078e00ff */
        /* <DEDUP_REMOVED lines=9> */
[----:B------:R-:W-:Y:S01]  /*10310*/  LEA.HI.X R181, R182, c[0x0][0x20c], RZ, 0x4, P0 ;  /* 0x00008300b6b57a11 */ /* 0x000fe200000f24ff */
[----:B------:R-:W-:Y:S01]  /*10320*/  FFMA.FTZ R171, R101, R202, R61 ;  /* 0x000000ca65ab7223 */ /* 0x000fe2000001003d */
[----:B------:R-:W-:Y:S01]  /*10330*/  ISETP.GE.AND P0, PT, R2, c[0x0][0x164], PT ;  /* 0x0000590002007a0c */ /* 0x000fe20003f06270 */
[----:B------:R-:W-:Y:S01]  /*10340*/  IMAD.WIDE.U32 R174, R174, R179, c[0x0][0x208] ;  /* 0x00008200aeae7625 */ /* 0x000fe200078e00b3 */
[----:B------:R-:W-:Y:S02]  /*10350*/  F2FP.BF16.PACK_AB R167, R216, R167 ;  /* 0x000000a7d8a7723e */ /* 0x000fe400000010ff */
        /* <DEDUP_REMOVED lines=9> */
.L_x_10639:
[----:B------:R-:W-:Y:S05]  /*103f0*/  EXIT ;  /* 0x000000000000794d */ /* 0x000fea0003800000 */
.L_x_10637:
[----:B0-----:R-:W-:Y:S01]  /*10400*/  HFMA2.MMA R157, -RZ, RZ, 0, 5.9604644775390625e-08 ;  /* 0x00000001ff9d7435 */ /* 0x001fe200000001ff */
[----:B------:R-:W-:Y:S01]  /*10410*/  IMAD.MOV.U32 R158, RZ, RZ, R175 ;  /* 0x000000ffff9e7224 */ /* 0x000fe200078e00af */
[----:B------:R-:W-:Y:S01]  /*10420*/  MOV R154, 0x10460 ;  /* 0x00010460009a7802 */ /* 0x000fe20000000f00 */
[----:B------:R-:W-:-:S02]  /*10430*/  IMAD.MOV.U32 R153, RZ, RZ, 0x1f ;  /* 0x0000001fff997424 */ /* 0x000fc400078e00ff */
[----:B------:R-:W-:Y:S02]  /*10440*/  IMAD.MOV.U32 R156, RZ, RZ, -0x1 ;  /* 0xffffffffff9c7424 */ /* 0x000fe400078e00ff */
[----:B------:R-:W-:Y:S05]  /*10450*/  CALL.REL.NOINC `($__internal_45_$__cuda_sm70_shflsync_bfly_p) ;  /* 0x0000089000007944 */ /* 0x000fea0003c00000 */
[----:B-1----:R-:W-:Y:S01]  /*10460*/  MOV R152, R157 ;  /* 0x0000009d00987202 */ /* 0x002fe20000000f00 */
[----:B0-----:R-:W-:Y:S05]  /*10470*/  BRA `(.L_x_10641) ;  /* 0xffffeae000007947 */ /* 0x001fea000383ffff */
.L_x_10638:
[----:B------:R-:W-:Y:S01]  /*10480*/  IMAD.MOV.U32 R157, RZ, RZ, 0x2 ;  /* 0x00000002ff9d7424 */ /* 0x000fe200078e00ff */
[----:B------:R-:W-:Y:S01]  /*10490*/  MOV R156, 0xffffffff ;  /* 0xffffffff009c7802 */ /* 0x000fe20000000f00 */
[----:B------:R-:W-:Y:S01]  /*104a0*/  IMAD.MOV.U32 R153, RZ, RZ, 0x1f ;  /* 0x0000001fff997424 */ /* 0x000fe200078e00ff */
[----:B------:R-:W-:Y:S02]  /*104b0*/  MOV R154, 0x104d0 ;  /* 0x000104d0009a7802 */ /* 0x000fe40000000f00 */
[----:B0-----:R-:W-:Y:S05]  /*104c0*/  CALL.REL.NOINC `($__internal_45_$__cuda_sm70_shflsync_bfly_p) ;  /* 0x0000082000007944 */ /* 0x001fea0003c00000 */
[----:B01----:R-:W-:Y:S01]  /*104d0*/  FADD.FTZ R158, R158, R157 ;  /* 0x0000009d9e9e7221 */ /* 0x003fe20000010000 */
[----:B------:R-:W-:Y:S01]  /*104e0*/  MOV R156, 0xffffffff ;  /* 0xffffffff009c7802 */ /* 0x000fe20000000f00 */
[----:B------:R-:W-:Y:S01]  /*104f0*/  IMAD.MOV.U32 R157, RZ, RZ, 0x4 ;  /* 0x00000004ff9d7424 */ /* 0x000fe200078e00ff */
[----:B------:R-:W-:Y:S01]  /*10500*/  MOV R154, 0x10530 ;  /* 0x00010530009a7802 */ /* 0x000fe20000000f00 */
[----:B------:R-:W-:Y:S02]  /*10510*/  IMAD.MOV.U32 R153, RZ, RZ, 0x1f ;  /* 0x0000001fff997424 */ /* 0x000fe400078e00ff */
[----:B------:R-:W-:Y:S05]  /*10520*/  CALL.REL.NOINC `($__internal_45_$__cuda_sm70_shflsync_bfly_p) ;  /* 0x000007c000007944 */ /* 0x000fea0003c00000 */
[----:B01----:R-:W-:Y:S01]  /*10530*/  FADD.FTZ R158, R158, R157 ;  /* 0x0000009d9e9e7221 */ /* 0x003fe20000010000 */
[----:B------:R-:W-:Y:S01]  /*10540*/  MOV R156, 0xffffffff ;  /* 0xffffffff009c7802 */ /* 0x000fe20000000f00 */
[----:B------:R-:W-:Y:S01]  /*10550*/  IMAD.MOV.U32 R157, RZ, RZ, 0x8 ;  /* 0x00000008ff9d7424 */ /* 0x000fe200078e00ff */
[----:B------:R-:W-:Y:S01]  /*10560*/  MOV R154, 0x10590 ;  /* 0x00010590009a7802 */ /* 0x000fe20000000f00 */
[----:B------:R-:W-:-:S02]  /*10570*/  IMAD.MOV.U32 R153, RZ, RZ, 0x1f ;  /* 0x0000001fff997424 */ /* 0x000fc400078e00ff */
[----:B------:R-:W-:Y:S05]  /*10580*/  CALL.REL.NOINC `($__internal_45_$__cuda_sm70_shflsync_bfly_p) ;  /* 0x0000076000007944 */ /* 0x000fea0003c00000 */
[----:B01----:R-:W-:Y:S01]  /*10590*/  FADD.FTZ R158, R158, R157 ;  /* 0x0000009d9e9e7221 */ /* 0x003fe20000010000 */
[----:B------:R-:W-:Y:S01]  /*105a0*/  MOV R156, 0xffffffff ;  /* 0xffffffff009c7802 */ /* 0x000fe20000000f00 */
[----:B------:R-:W-:Y:S01]  /*105b0*/  IMAD.MOV.U32 R157, RZ, RZ, 0x10 ;  /* 0x00000010ff9d7424 */ /* 0x000fe200078e00ff */
[----:B------:R-:W-:Y:S01]  /*105c0*/  MOV R154, 0x105f0 ;  /* 0x000105f0009a7802 */ /* 0x000fe20000000f00 */
[----:B------:R-:W-:-:S02]  /*105d0*/  IMAD.MOV.U32 R153, RZ, RZ, 0x1f ;  /* 0x0000001fff997424 */ /* 0x000fc400078e00ff */
[----:B------:R-:W-:Y:S05]  /*105e0*/  CALL.REL.NOINC `($__internal_45_$__cuda_sm70_shflsync_bfly_p) ;  /* 0x0000070000007944 */ /* 0x000fea0003c00000 */
        /* <DEDUP_REMOVED lines=86> */
[----:B------:R-:W-:Y:S05]  /*10b50*/  CALL.REL.NOINC `($__internal_45_$__cuda_sm70_shflsync_bfly_p) ;  /* 0x0000019000007944 */ /* 0x000fea0003c00000 */
        /* <DEDUP_REMOVED lines=24> */
[----:B01----:R-:W-:Y:S05]  /*10ce0*/  BRA `(.L_x_10642) ;  /* 0xffffe8b000007947 */ /* 0x003fea000383ffff */
        .weak           $__internal_45_$__cuda_sm70_shflsync_bfly_p
        .type           $__internal_45_$__cuda_sm70_shflsync_bfly_p,@function
        .size           $__internal_45_$__cuda_sm70_shflsync_bfly_p,(.L_x_36085 - $__internal_45_$__cuda_sm70_shflsync_bfly_p)
$__internal_45_$__cuda_sm70_shflsync_bfly_p:
[----:B------:R-:W-:Y:S01]  /*10cf0*/  IMAD.MOV.U32 R155, RZ, RZ, 0x0 ;  /* 0x00000000ff9b7424 */ /* 0x000fe200078e00ff */
[----:B------:R-:W-:Y:S04]  /*10d00*/  WARPSYNC R156 ;  /* 0x0000009c00007348 */ /* 0x000fe80003800000 */
[----:B------:R0:W1:Y:S01]  /*10d10*/  SHFL.BFLY PT, R157, R158, R157, R153 ;  /* 0x0c00009d9e9d7389 */ /* 0x00006200000e0099 */
[----:B------:R-:W-:Y:S05]  /*10d20*/  RET.REL.NODEC R154 `(_ZN10layer_norm13ln_fwd_kernelINS_13Kernel_traitsIf13__nv_bfloat16S2_S2_fjLj5120ELj1ELj1ELj4ELj16ENS_18Kernel_traits_baseILj5120EfS2_S2_S2_fjLj128EEEEELb1ELb1ELb0ELb1EEEvNS_9FwdParamsE) ;  /* 0xfffef2d09a007950 */ /* 0x000fea0003c3ffff */
.L_x_10643:
        /* <DEDUP_REMOVED lines=13> */
.L_x_36085:


//--------------------- .text._ZN10layer_norm13ln_fwd_kernelINS_13Kernel_traitsIf13__nv_bfloat16S2_S2_fjLj5120ELj1ELj1ELj4ELj16ENS_18Kernel_traits_baseILj5120EfS2_S2_S2_fjLj128EEEEELb1ELb1ELb1ELb0EEEvNS_9FwdParamsE --------------------------
	.section	.text._ZN10layer_norm13ln_fwd_kernelINS_13Kernel_traitsIf13__nv_bfloat16S2_S2_fjLj5120ELj1ELj1ELj4ELj16ENS_18Kernel_traits_baseILj5120EfS2_S2_S2_fjLj128EEEEELb1ELb1ELb1ELb0EEEvNS_9FwdParamsE,"ax",@progbits
	.sectioninfo	@"SHI_REGISTERS=246"
	.align	128
        .global         _ZN10layer_norm13ln_fwd_kernelINS_13Kernel_traitsIf13__nv_bfloat16S2_S2_fjLj5120ELj1ELj1ELj4ELj16ENS_18Kernel_traits_baseILj5120EfS2_S2_S2_fjLj128EEEEELb1ELb1ELb1ELb0EEEvNS_9FwdParamsE
        .type           _ZN10layer_norm13ln_fwd_kernelINS_13Kernel_traitsIf13__nv_bfloat16S2_S2_fjLj5120ELj1ELj1ELj4ELj16ENS_18Kernel_traits_baseILj5120EfS2_S2_S2_fjLj128EEEEELb1ELb1ELb1ELb0EEEvNS_9FwdParamsE,@function
        .size           _ZN10layer_norm13ln_fwd_kernelINS_13Kernel_traitsIf13__nv_bfloat16S2_S2_fjLj5120ELj1ELj1ELj4ELj16ENS_18Kernel_traits_baseILj5120EfS2_S2_S2_fjLj128EEEEELb1ELb1ELb1ELb0EEEvNS_9FwdParamsE,(.L_x_36086 - _ZN10layer_norm13ln_fwd_kernelINS_13Kernel_traitsIf13__nv_bfloat16S2_S2_fjLj5120ELj1ELj1ELj4ELj16ENS_18Kernel_traits_baseILj5120EfS2_S2_S2_fjLj128EEEEELb1ELb1ELb1ELb0EEEvNS_9FwdParamsE)
        .other          _ZN10layer_norm13ln_fwd_kernelINS_13Kernel_traitsIf13__nv_bfloat16S2_S2_fjLj5120ELj1ELj1ELj4ELj16ENS_18Kernel_traits_baseILj5120EfS2_S2_S2_fjLj128EEEEELb1ELb1ELb1ELb0EEEvNS_9FwdParamsE,@"STO_CUDA_ENTRY STV_DEFAULT"
_ZN10layer_norm13ln_fwd_kernelINS_13Kernel_traitsIf13__nv_bfloat16S2_S2_fjLj5120ELj1ELj1ELj4ELj16ENS_18Kernel_traits_baseILj5120EfS2_S2_S2_fjLj128EEEEELb1ELb1ELb1ELb0EEEvNS_9FwdParamsE:
.text._ZN10layer_norm13ln_fwd_kernelINS_13Kernel_traitsIf13__nv_bfloat16S2_S2_fjLj5120ELj1ELj1ELj4ELj16ENS_18Kernel_traits_baseILj5120EfS2_S2_S2_fjLj128EEEEELb1ELb1ELb1ELb0EEEvNS_9FwdParamsE:
[----:B------:R-:W-:Y:S02]  /*0000*/  IMAD.MOV.U32 R1, RZ, RZ, c[0x0][0x28] ;  /* 0x00000a00ff017624 */ /* 0x000fe400078e00ff */
[----:B------:R-:W-:Y:S01]  /*0010*/  ULDC.U8 UR4, c[0x0][0x244] ;  /* 0x0000910000047ab9 */ /* 0x000fe20000000000 */
[----:B------:R-:W-:Y:S01]  /*0020*/  IMAD.MOV.U32 R29, RZ, RZ, c[0x0][0x23c] ;  /* 0x00008f00ff1d7624 */ /* 0x000fe200078e00ff */
[----:B------:R-:W-:Y:S01]  /*0030*/  ISETP.NE.AND P0, PT, RZ, UR4, PT ;  /* 0x00000004ff007c0c */ /* 0x000fe2000bf05270 */
[----:B------:R-:W-:Y:S01]  /*0040*/  IMAD.MOV.U32 R28, RZ, RZ, c[0x0][0x238] ;  /* 0x00008e00ff1c7624 */ /* 0x000fe200078e00ff */
[----:B------:R-:W-:-:S11]  /*0050*/  ULDC.64 UR4, c[0x0][0x118] ;  /* 0x0000460000047ab9 */ /* 0x000fd60000000a00 */
[----:B------:R-:W-:Y:S01]  /*0060*/  @P0 IMAD.MOV.U32 R2, RZ, RZ, R28 ;  /* 0x000000ffff020224 */ /* 0x000fe200078e001c */
[----:B------:R-:W-:-:S06]  /*0070*/  @P0 MOV R3, R29 ;  /* 0x0000001d00030202 */ /* 0x000fcc0000000f00 */
[----:B------:R-:W2:Y:S01]  /*0080*/  @P0 LDG.E.64 R2, [R2.64] ;  /* 0x0000000402020981 */ /* 0x000ea2000c1e1b00 */
[----:B------:R-:W-:Y:S02]  /*0090*/  IMAD.MOV.U32 R232, RZ, RZ, c[0x0][0x230] ;  /* 0x00008c00ffe87624 */ /* 0x000fe400078e00ff */
        /* <DEDUP_REMOVED lines=18> */
[C---:B------:R-:W-:Y:S01]  /*01c0*/  IADD3 R7, R232.reuse, -0x61c88647, RZ ;  /* 0x9e3779b9e8077810 */ /* 0x040fe20007ffe0ff */
[----:B------:R-:W-:Y:S01]  /*01d0*/  IMAD.WIDE.U32 R2, R9, -0x2daee0ad, RZ ;  /* 0xd2511f5309027825 */ /* 0x000fe200078e00ff */
[----:B------:R-:W-:Y:S02]  /*01e0*/  IADD3 R6, R232, 0x3c6ef372, RZ ;  /* 0x3c6ef372e8067810 */ /* 0x000fe40007ffe0ff */
[----:B------:R-:W-:Y:S01]  /*01f0*/  IADD3 R5, R233, 0x76cf5d0a, RZ ;  /* 0x76cf5d0ae9057810 */ /* 0x000fe20007ffe0ff */
[----:B------:R-:W-:Y:S01]  /*0200*/  IMAD.WIDE.U32 R14, R14, -0x2daee0ad, RZ ;  /* 0xd2511f530e0e7825 */ /* 0x000fe200078e00ff */
[----:B------:R-:W-:-:S02]  /*0210*/  LOP3.LUT R3, R3, R233, RZ, 0x3c, !PT ;  /* 0x000000e903037212 */ /* 0x000fc400078e3cff */
[----:B------:R-:W-:Y:S02]  /*0220*/  IADD3 R0, R232, 0x78dde6e4, RZ ;  /* 0x78dde6e4e8007810 */ /* 0x000fe40007ffe0ff */
[----:B------:R-:W-:Y:S01]  /*0230*/  LOP3.LUT R18, R15, R2, R8, 0x96, !PT ;  /* 0x000000020f127212 */ /* 0x000fe200078e9608 */
[----:B------:R-:W-:-:S04]  /*0240*/  IMAD.WIDE.U32 R2, R3, -0x326172a9, RZ ;  /* 0xcd9e8d5703027825 */ /* 0x000fc800078e00ff */
[----:B------:R-:W-:Y:S01]  /*0250*/  IMAD.WIDE.U32 R18, R18, -0x326172a9, RZ ;  /* 0xcd9e8d5712127825 */ /* 0x000fe200078e00ff */
[----:B------:R-:W-:Y:S02]  /*0260*/  LOP3.LUT R16, R3, R7, R4, 0x96, !PT ;  /* 0x0000000703107212 */ /* 0x000fe400078e9604 */
[----:B------:R-:W-:Y:S02]  /*0270*/  LOP3.LUT R3, R13, 0x7f, RZ, 0x3c, !PT ;  /* 0x0000007f0d037812 */ /* 0x000fe400078e3cff */
[----:B------:R-:W-:Y:S01]  /*0280*/  LOP3.LUT R20, R19, R2, R6, 0x96, !PT ;  /* 0x0000000213147212 */ /* 0x000fe200078e9606 */
[----:B------:R-:W-:Y:S01]  /*0290*/  IMAD.WIDE.U32 R16, R16, -0x2daee0ad, RZ ;  /* 0xd2511f5310107825 */ /* 0x000fe200078e00ff */
[----:B------:R-:W-:Y:S02]  /*02a0*/  LEA.HI.SX32 R3, R26, R3, 0x1d ;  /* 0x000000031a037211 */ /* 0x000fe400078feaff */
[----:B------:R-:W-:Y:S01]  /*02b0*/  IADD3 R4, R233, 0x32370b8f, RZ ;  /* 0x32370b8fe9047810 */ /* 0x000fe20007ffe0ff */
[----:B------:R-:W-:Y:S01]  /*02c0*/  IMAD.WIDE.U32 R20, R20, -0x2daee0ad, RZ ;  /* 0xd2511f5314147825 */ /* 0x000fe200078e00ff */
[----:B------:R-:W-:-:S02]  /*02d0*/  LOP3.LUT P0, RZ, R3, 0xffffff80, RZ, 0xc0, !PT ;  /* 0xffffff8003ff7812 */ /* 0x000fc4000780c0ff */
[----:B------:R-:W-:Y:S02]  /*02e0*/  LOP3.LUT R14, R17, R14, R5, 0x96, !PT ;  /* 0x0000000e110e7212 */ /* 0x000fe400078e9605 */
[----:B------:R-:W-:Y:S02]  /*02f0*/  LOP3.LUT R22, R21, R16, R4, 0x96, !PT ;  /* 0x0000001015167212 */ /* 0x000fe400078e9604 */
[----:B------:R-:W-:Y:S01]  /*0300*/  IADD3 R2, R232, -0x255992d5, RZ ;  /* 0xdaa66d2be8027810 */ /* 0x000fe20007ffe0ff */
[----:B------:R-:W-:Y:S01]  /*0310*/  IMAD.WIDE.U32 R14, R14, -0x326172a9, RZ ;  /* 0xcd9e8d570e0e7825 */ /* 0x000fe200078e00ff */
[C---:B------:R-:W-:Y:S02]  /*0320*/  ISETP.GE.U32.AND P6, PT, R3.reuse, 0x100, PT ;  /* 0x000001000300780c */ /* 0x040fe40003fc6070 */
[C---:B------:R-:W-:Y:S01]  /*0330*/  ISETP.GE.U32.AND P5, PT, R3.reuse, 0x180, PT ;  /* 0x000001800300780c */ /* 0x040fe20003fa6070 */
[----:B------:R-:W-:Y:S01]  /*0340*/  IMAD.WIDE.U32 R22, R22, -0x326172a9, RZ ;  /* 0xcd9e8d5716167825 */ /* 0x000fe200078e00ff */
[----:B------:R-:W-:-:S02]  /*0350*/  ISETP.GE.U32.AND P4, PT, R3, 0x200, PT ;  /* 0x000002000300780c */ /* 0x000fc40003f86070 */
[----:B------:R-:W-:Y:S02]  /*0360*/  ISETP.GE.U32.AND P1, PT, R3, 0x280, PT ;  /* 0x000002800300780c */ /* 0x000fe40003f26070 */
[----:B------:R-:W-:Y:S02]  /*0370*/  P2R R200, PR, RZ, 0x40 ;  /* 0x00000040ffc87803 */ /* 0x000fe40000000000 */
[----:B------:R-:W-:Y:S02]  /*0380*/  P2R R198, PR, RZ, 0x20 ;  /* 0x00000020ffc67803 */ /* 0x000fe40000000000 */
[----:B------:R-:W-:Y:S02]  /*0390*/  P2R R196, PR, RZ, 0x10 ;  /* 0x00000010ffc47803 */ /* 0x000fe40000000000 */
[----:B------:R-:W-:Y:S02]  /*03a0*/  LOP3.LUT R24, R15, R18, R2, 0x96, !PT ;  /* 0x000000120f187212 */ /* 0x000fe400078e9602 */
[----:B------:R-:W-:Y:S01]  /*03b0*/  LOP3.LUT R25, R23, R14, R0, 0x96, !PT ;  /* 0x0000000e17197212 */ /* 0x000fe200078e9600 */
        /* <DEDUP_REMOVED lines=20> */
.L_x_10645:
[----:B------:R-:W-:Y:S05]  /*0500*/  BSYNC B0 ;  /* 0x0000000000007941 */ /* 0x000fea0003800000 */
.L_x_10644:
        /* <DEDUP_REMOVED lines=21> */
.L_x_10647:
[----:B------:R-:W-:Y:S05]  /*0660*/  BSYNC B0 ;  /* 0x0000000000007941 */ /* 0x000fea0003800000 */
.L_x_10646:
        /* <DEDUP_REMOVED lines=21> */
.L_x_10649:
[----:B------:R-:W-:Y:S05]  /*07c0*/  BSYNC B0 ;  /* 0x0000000000007941 */ /* 0x000fea0003800000 */
.L_x_10648:
        /* <DEDUP_REMOVED lines=21> */
.L_x_10651:
[----:B------:R-:W-:Y:S05]  /*0920*/  BSYNC B0 ;  /* 0x0000000000007941 */ /* 0x000fea0003800000 */
.L_x_10650:
        /* <DEDUP_REMOVED lines=19> */
[----:B------:R0:W5:Y:S02]  /*0a60*/  LDG.E.128 R148, [R18.64] ;  /* 0x0000000412947981 */ /* 0x000164000c1e1d00 */
.L_x_10653:
[----:B------:R-:W-:Y:S05]  /*0a70*/  BSYNC B0 ;  /* 0x0000000000007941 */ /* 0x000fea0003800000 */
.L_x_10652:
        /* <DEDUP_REMOVED lines=14> */
[----:B------:R-:W-:-:S02]  /*0b60*/  LOP3.LUT R26, R12, 0x60, RZ, 0xc0, !PT ;  /* 0x000000600c1a7812 */ /* 0x000fc400078ec0ff */
[----:B------:R-:W-:Y:S01]  /*0b70*/  LOP3.LUT R21, R19, 0x7f, RZ, 0xc0, !PT ;  /* 0x0000007f13157812 */ /* 0x000fe200078ec0ff */
[----:B------:R-:W-:Y:S01]  /*0b80*/  IMAD.WIDE.U32 R22, R22, -0x2daee0ad, RZ ;  /* 0xd2511f5316167825 */ /* 0x000fe200078e00ff */
[----:B------:R-:W-:Y:S02]  /*0b90*/  IADD3 R16, R232, -0x4ab325aa, RZ ;  /* 0xb54cda56e8107810 */ /* 0x000fe40007ffe0ff */
[----:B------:R-:W-:Y:S02]  /*0ba0*/  IADD3 R27, R21, -R26, RZ ;  /* 0x8000001a151b7210 */ /* 0x000fe40007ffe0ff */
[----:B------:R-:W-:Y:S02]  /*0bb0*/  SHF.R.U32.HI R19, RZ, 0x2, R19 ;  /* 0x00000002ff137819 */ /* 0x000fe40000011613 */
[----:B------:R-:W-:Y:S02]  /*0bc0*/  IMNMX R27, RZ, R27, !PT ;  /* 0x0000001bff1b7217 */ /* 0x000fe40007800200 */
[----:B------:R-:W-:-:S02]  /*0bd0*/  IADD3 R17, R233, 0x646e171e, RZ ;  /* 0x646e171ee9117810 */ /* 0x000fc40007ffe0ff */
[----:B------:R-:W-:Y:S01]  /*0be0*/  LOP3.LUT R26, R25, R20, R16, 0x96, !PT ;  /* 0x00000014191a7212 */ /* 0x000fe200078e9610 */
[----:B------:R-:W-:Y:S01]  /*0bf0*/  IMAD.SHL.U32 R20, R12, 0x20, RZ ;  /* 0x000000200c147824 */ /* 0x000fe200078e00ff */
[----:B------:R-:W-:Y:S02]  /*0c00*/  LOP3.LUT R152, R19, 0x3fffffe0, RZ, 0xc0, !PT ;  /* 0x3fffffe013987812 */ /* 0x000fe400078ec0ff */
[----:B------:R-:W-:Y:S01]  /*0c10*/  IMNMX R19, R27, 0x20, PT ;  /* 0x000000201b137817 */ /* 0x000fe20003800200 */
[----:B------:R-:W-:Y:S01]  /*0c20*/  IMAD.WIDE.U32 R26, R26, -0x2daee0ad, RZ ;  /* 0xd2511f531a1a7825 */ /* 0x000fe200078e00ff */
[----:B------:R-:W-:Y:S02]  /*0c30*/  LOP3.LUT R30, R23, R18, R17, 0x96, !PT ;  /* 0x00000012171e7212 */ /* 0x000fe400078e9611 */
[----:B------:R-:W-:Y:S01]  /*0c40*/  LOP3.LUT R154, R20, 0x3e0, RZ, 0xc0, !PT ;  /* 0x000003e0149a7812 */ /* 0x000fe200078ec0ff */
[----:B------:R-:W-:Y:S01]  /*0c50*/  IMAD.IADD R20, R19, 0x1, R152 ;  /* 0x0000000113147824 */ /* 0x000fe200078e0298 */
[----:B------:R-:W-:Y:S01]  /*0c60*/  IADD3 R19, R232, 0x5384540f, RZ ;  /* 0x5384540fe8137810 */ /* 0x000fe20007ffe0ff */
[----:B------:R-:W-:Y:S01]  /*0c70*/  IMAD.WIDE.U32 R30, R30, -0x326172a9, RZ ;  /* 0xcd9e8d571e1e7825 */ /* 0x000fe200078e00ff */
[----:B------:R-:W-:-:S03]  /*0c80*/  IADD3 R18, R233, 0x1fd5c5a3, RZ ;  /* 0x1fd5c5a3e9127810 */ /* 0x000fc60007ffe0ff */
[----:B------:R-:W-:Y:S01]  /*0c90*/  IMAD.SHL.U32 R25, R20, 0x8, RZ ;  /* 0x0000000814197824 */ /* 0x000fe200078e00ff */
[----:B------:R-:W-:Y:S01]  /*0ca0*/  LOP3.LUT R29, R31, R24, R19, 0x96, !PT ;  /* 0x000000181f1d7212 */ /* 0x000fe200078e9613 */
[----:B------:R-:W-:Y:S01]  /*0cb0*/  IMAD.IADD R154, R21, 0x1, -R154 ;  /* 0x00000001159a7824 */ /* 0x000fe200078e0a9a */
[----:B------:R-:W-:Y:S01]  /*0cc0*/  LOP3.LUT R153, R27, R22, R18, 0x96, !PT ;  /* 0x000000161b997212 */ /* 0x000fe200078e9612 */
[----:B------:R-:W0:Y:S01]  /*0cd0*/  I2F.U32 R24, R25 ;  /* 0x0000001900187306 */ /* 0x000e220000201000 */
[----:B------:R-:W-:Y:S01]  /*0ce0*/  IADD3 R20, R232, -0xe443238, RZ ;  /* 0xf1bbcdc8e8147810 */ /* 0x000fe20007ffe0ff */
[----:B------:R-:W-:Y:S01]  /*0cf0*/  IMAD.HI.U32 R22, R29, -0x2daee0ad, RZ ;  /* 0xd2511f531d167827 */ /* 0x000fe200078e00ff */
[----:B------:R-:W-:Y:S02]  /*0d00*/  IMNMX R154, RZ, R154, !PT ;  /* 0x0000009aff9a7217 */ /* 0x000fe40007800200 */
[----:B------:R-:W-:Y:S01]  /*0d10*/  IADD3 R21, R233, -0x24c28bd8, RZ ;  /* 0xdb3d7428e9157810 */ /* 0x000fe20007ffe0ff */
[----:B------:R-:W-:Y:S01]  /*0d20*/  IMAD.HI.U32 R23, R153, -0x326172a9, RZ ;  /* 0xcd9e8d5799177827 */ /* 0x000fe200078e00ff */
[----:B------:R-:W-:-:S02]  /*0d30*/  IMNMX R27, R154, 0x20, PT ;  /* 0x000000209a1b7817 */ /* 0x000fc40003800200 */
[----:B------:R-:W-:Y:S01]  /*0d40*/  LOP3.LUT R166, R22, R26, R21, 0x96, !PT ;  /* 0x0000001a16a67212 */ /* 0x000fe200078e9615 */
[----:B------:R-:W-:Y:S01]  /*0d50*/  IMAD R26, R29, -0x2daee0ad, RZ ;  /* 0xd2511f531d1a7824 */ /* 0x000fe200078e02ff */
[----:B------:R-:W-:Y:S01]  /*0d60*/  LOP3.LUT R31, R23, R30, R20, 0x96, !PT ;  /* 0x0000001e171f7212 */ /* 0x000fe200078e9614 */
[----:B------:R-:W-:Y:S01]  /*0d70*/  IMAD.MOV.U32 R29, RZ, RZ, 0x1 ;  /* 0x00000001ff1d7424 */ /* 0x000fe200078e00ff */
[----:B------:R-:W-:Y:S01]  /*0d80*/  IADD3 R30, R152, R27, RZ ;  /* 0x0000001b981e7210 */ /* 0x000fe20007ffe0ff */
[----:B------:R-:W-:Y:S01]  /*0d90*/  IMAD R27, R153, -0x326172a9, RZ ;  /* 0xcd9e8d57991b7824 */ /* 0x000fe200078e02ff */
[----:B------:R-:W-:Y:S01]  /*0da0*/  IADD3 R22, R233, -0x695add53, RZ ;  /* 0x96a522ade9167810 */ /* 0x000fe20007ffe0ff */
[----:B0-----:R-:W0:Y:S01]  /*0db0*/  MUFU.RCP R24, R24 ;  /* 0x0000001800187308 */ /* 0x001e220000001000 */
[----:B------:R-:W-:Y:S01]  /*0dc0*/  IMAD.HI.U32 R25, R31, -0x2daee0ad, RZ ;  /* 0xd2511f531f197827 */ /* 0x000fe200078e00ff */
[----:B------:R-:W-:-:S03]  /*0dd0*/  IADD3 R23, R232, -0x700cb87f, RZ ;  /* 0x8ff34781e8177810 */ /* 0x000fc60007ffe0ff */
[----:B------:R-:W-:Y:S01]  /*0de0*/  IMAD.HI.U32 R152, R166, -0x326172a9, RZ ;  /* 0xcd9e8d57a6987827 */ /* 0x000fe200078e00ff */
[----:B------:R-:W-:-:S03]  /*0df0*/  LOP3.LUT R25, R25, R26, R22, 0x96, !PT ;  /* 0x0000001a19197212 */ /* 0x000fc600078e9616 */
[----:B------:R-:W-:Y:S01]  /*0e00*/  IMAD.SHL.U32 R30, R30, 0x8, RZ ;  /* 0x000000081e1e7824 */ /* 0x000fe200078e00ff */
[----:B------:R-:W-:Y:S01]  /*0e10*/  LOP3.LUT R26, R152, R27, R23, 0x96, !PT ;  /* 0x0000001b981a7212 */ /* 0x000fe200078e9617 */
[----:B------:R-:W-:Y:S01]  /*0e20*/  IMAD R164, R31, -0x2daee0ad, RZ ;  /* 0xd2511f531fa47824 */ /* 0x000fe200078e02ff */
[----:B------:R-:W-:Y:S01]  /*0e30*/  LOP3.LUT R27, R28, 0x3, RZ, 0xc0, !PT ;  /* 0x000000031c1b7812 */ /* 0x000fe200078ec0ff */
[----:B------:R-:W-:Y:S02]  /*0e40*/  IMAD.MOV.U32 R28, RZ, RZ, RZ ;  /* 0x000000ffff1c7224 */ /* 0x000fe400078e00ff */
[----:B------:R-:W-:Y:S02]  /*0e50*/  IMAD R166, R166, -0x326172a9, RZ ;  /* 0xcd9e8d57a6a67824 */ /* 0x000fe400078e02ff */
.L_x_11085:
[----:B------:R-:W-:-:S10]  /*0e60*/  HFMA2.MMA R161, -RZ, RZ, 0, 2.384185791015625e-07 ;  /* 0x00000004ffa17435 */ /* 0x000fd400000001ff */
[----:B------:R-:W-:-:S05]  /*0e70*/  IMAD.WIDE R162, R194, R161, c[0x0][0x1d0] ;  /* 0x00007400c2a27625 */ /* 0x000fca00078e02a1 */
[----:B------:R1:W2:Y:S01]  /*0e80*/  LDG.E R208, [R162.64] ;  /* 0x00000004a2d07981 */ /* 0x0002a2000c1e1900 */
[----:B------:R-:W-:-:S05]  /*0e90*/  IMAD.WIDE R160, R194, R161, c[0x0][0x1d8] ;  /* 0x00007600c2a07625 */ /* 0x000fca00078e02a1 */
[----:B-----5:R3:W5:Y:S01]  /*0ea0*/  LDG.E R202, [R160.64] ;  /* 0x00000004a0ca7981 */ /* 0x020762000c1e1900 */
[----:B------:R-:W-:Y:S01]  /*0eb0*/  IMAD R204, R194, c[0x0][0x168], RZ ;  /* 0x00005a00c2cc7a24 */ /* 0x000fe200078e02ff */
[----:B------:R-:W-:Y:S01]  /*0ec0*/  BSSY B0, `(.L_x_10654) ;  /* 0x0000343000007945 */ /* 0x000fe20003800000 */
[----:B-1----:R-:W-:-:S03]  /*0ed0*/  LOP3.LUT R162, R12, 0x7f, RZ, 0xc0, !PT ;  /* 0x0000007f0ca27812 */ /* 0x002fc600078ec0ff */
[----:B------:R-:W-:-:S04]  /*0ee0*/  SHF.R.S32.HI R235, RZ, 0x1f, R204 ;  /* 0x0000001fffeb7819 */ /* 0x000fc800000114cc */
[----:B------:R-:W-:Y:S01]  /*0ef0*/  LEA.HI R235, R235, R204, RZ, 0x3 ;  /* 0x000000ccebeb7211 */ /* 0x000fe200078f18ff */
[----:B------:R-:W-:Y:S01]  /*0f00*/  IMAD.MOV.U32 R204, RZ, RZ, RZ ;  /* 0x000000ffffcc7224 */ /* 0x000fe200078e00ff */
[----:B--2---:R-:W-:-:S13]  /*0f10*/  ISETP.GE.AND P2, PT, R208, 0x1, PT ;  /* 0x00000001d000780c */ /* 0x004fda0003f46270 */
[----:B------:R-:W-:-:S05]  /*0f20*/  @P2 IADD3 R206, R208, -0x1, RZ ;  /* 0xffffffffd0ce2810 */ /* 0x000fca0007ffe0ff */
[----:B------:R-:W-:-:S05]  /*0f30*/  @P2 IMAD R206, R206, c[0x0][0x168], RZ ;  /* 0x00005a00cece2a24 */ /* 0x000fca00078e02ff */
[----:B------:R-:W-:-:S04]  /*0f40*/  @P2 SHF.R.S32.HI R237, RZ, 0x1f, R206 ;  /* 0x0000001fffed2819 */ /* 0x000fc800000114ce */
[----:B------:R-:W-:Y:S02]  /*0f50*/  @P2 LEA.HI R237, R237, R206, RZ, 0x3 ;  /* 0x000000ceeded2211 */ /* 0x000fe400078f18ff */
[-C--:B------:R-:W-:Y:S02]  /*0f60*/  LEA.HI.SX32 R206, R235, R162.reuse, 0x1d ;  /* 0x000000a2ebce7211 */ /* 0x080fe400078feaff */
[----:B------:R-:W-:Y:S02]  /*0f70*/  @P2 LEA.HI.SX32 R204, R237, R162, 0x1d ;  /* 0x000000a2edcc2211 */ /* 0x000fe400078feaff */
[----:B------:R-:W-:Y:S01]  /*0f80*/  SHF.R.S32.HI R237, RZ, 0x1f, R194 ;  /* 0x0000001fffed7819 */ /* 0x000fe200000114c2 */
[----:B------:R-:W-:Y:S05]  /*0f90*/  @!P0 BRA `(.L_x_10655) ;  /* 0x0000335000008947 */ /* 0x000fea0003800000 */
[----:B---3--:R-:W-:Y:S01]  /*0fa0*/  ISETP.NE.U32.AND P3, PT, RZ, c[0x0][0x180], PT ;  /* 0x00006000ff007a0c */ /* 0x008fe20003f65070 */
        /* <DEDUP_REMOVED lines=10> */
[----:B-1----:R-:W-:Y:S01]  /*1050*/  MOV R31, RZ ;  /* 0x000000ff001f7202 */ /* 0x002fe20000000f00 */
[----:B------:R-:W-:Y:S01]  /*1060*/  IMAD.MOV.U32 R160, RZ, RZ, R27 ;  /* 0x000000ffffa07224 */ /* 0x000fe200078e001b */
[----:B------:R-:W-:Y:S05]  /*1070*/  @!P3 BRA `(.L_x_10658) ;  /* 0x000005a00000b947 */ /* 0x000fea0003800000 */
[----:B------:R-:W-:Y:S01]  /*1080*/  IMAD.MOV.U32 R160, RZ, RZ, R27 ;  /* 0x000000ffffa07224 */ /* 0x000fe200078e001b */
[----:B-----5:R-:W-:Y:S01]  /*1090*/  PRMT R31, RZ, 0x5410, R156 ;  /* 0x00005410ff1f7816 */ /* 0x020fe2000000009c */
[----:B------:R-:W-:Y:S05]  /*10a0*/  BRA `(.L_x_10658) ;  /* 0x0000057000007947 */ /* 0x000fea0003800000 */
.L_x_10657:
        /* <DEDUP_REMOVED lines=12> */
.L_x_10660:
[----:B------:R-:W-:Y:S02]  /*1170*/  IMAD.MOV.U32 R168, RZ, RZ, R166 ;  /* 0x000000ffffa87224 */ /* 0x000fe400078e00a6 */
.L_x_10661:
[----:B------:R-:W-:Y:S05]  /*1180*/  BSYNC B2 ;  /* 0x0000000000027941 */ /* 0x000fea0003800000 */
.L_x_10659:
        /* <DEDUP_REMOVED lines=16> */
.L_x_10665:
[----:B------:R-:W-:Y:S05]  /*1290*/  BSYNC B3 ;  /* 0x0000000000037941 */ /* 0x000fea0003800000 */
.L_x_10664:
        /* <DEDUP_REMOVED lines=43> */
.L_x_10663:
[----:B------:R-:W-:Y:S05]  /*1550*/  BSYNC B2 ;  /* 0x0000000000027941 */ /* 0x000fea0003800000 */
.L_x_10662:
[----:B------:R-:W1:Y:S01]  /*1560*/  I2F.U32 R27, R168 ;  /* 0x000000a8001b7306 */ /* 0x000e620000201000 */
[----:B------:R-:W-:Y:S01]  /*1570*/  HFMA2.MMA R162, -RZ, RZ, 0.1171875, 0 ;  /* 0x2f800000ffa27435 */ /* 0x000fe200000001ff */
[----:B-----5:R-:W-:-:S05]  /*1580*/  PRMT R31, RZ, 0x5410, R152 ;  /* 0x00005410ff1f7816 */ /* 0x020fca0000000098 */
[----:B------:R-:W-:-:S04]  /*1590*/  FMUL.FTZ R31, R31, c[0x0][0x1ec] ;  /* 0x00007b001f1f7a20 */ /* 0x000fc80000410000 */
[----:B------:R-:W-:Y:S02]  /*15a0*/  FMUL.FTZ R31, R31, c[0x0][0x1e8] ;  /* 0x00007a001f1f7a20 */ /* 0x000fe40000410000 */
[----:B-1----:R-:W-:Y:S01]  /*15b0*/  FFMA.FTZ R27, R27, R162, 1.1641532182693481445e-10 ;  /* 0x2f0000001b1b7423 */ /* 0x002fe200000100a2 */
[----:B------:R-:W-:-:S04]  /*15c0*/  @P3 PRMT R162, RZ, 0x5410, R156 ;  /* 0x00005410ffa23816 */ /* 0x000fc8000000009c */
[----:B------:R-:W-:-:S04]  /*15d0*/  FSETP.GTU.FTZ.AND P5, PT, R27, c[0x0][0x1e4], PT ;  /* 0x000079001b007a0b */ /* 0x000fc80003fbc000 */
[----:B------:R-:W-:Y:S02]  /*15e0*/  FSEL R31, R31, RZ, !P5 ;  /* 0x000000ff1f1f7208 */ /* 0x000fe40006800000 */
[----:B------:R-:W-:-:S03]  /*15f0*/  SEL R165, RZ, 0x1, P5 ;  /* 0x00000001ffa57807 */ /* 0x000fc60002800000 */
[----:B------:R-:W-:-:S04]  /*1600*/  FMUL.FTZ R31, R52, R31 ;  /* 0x0000001f341f7220 */ /* 0x000fc80000410000 */
[----:B------:R-:W-:Y:S02]  /*1610*/  @P3 FADD.FTZ R31, R162, R31 ;  /* 0x0000001fa21f3221 */ /* 0x000fe40000010000 */
.L_x_10658:
[----:B------:R-:W-:Y:S05]  /*1620*/  BSYNC B1 ;  /* 0x0000000000017941 */ /* 0x000fea0003800000 */
.L_x_10656:
        /* <DEDUP_REMOVED lines=8> */
.L_x_10667:
        /* <DEDUP_REMOVED lines=12> */
.L_x_10670:
[----:B------:R-:W-:Y:S02]  /*1770*/  IMAD.MOV.U32 R169, RZ, RZ, R166 ;  /* 0x000000ffffa97224 */ /* 0x000fe400078e00a6 */
.L_x_10671:
[----:B------:R-:W-:Y:S05]  /*1780*/  BSYNC B2 ;  /* 0x0000000000027941 */ /* 0x000fea0003800000 */
.L_x_10669:
        /* <DEDUP_REMOVED lines=16> */
.L_x_10675:
[----:B------:R-:W-:Y:S05]  /*1890*/  BSYNC B3 ;  /* 0x0000000000037941 */ /* 0x000fea0003800000 */
.L_x_10674:
        /* <DEDUP_REMOVED lines=43> */
.L_x_10673:
[----:B------:R-:W-:Y:S05]  /*1b50*/  BSYNC B2 ;  /* 0x0000000000027941 */ /* 0x000fea0003800000 */
.L_x_10672:
[----:B------:R-:W1:Y:S01]  /*1b60*/  I2F.U32 R160, R169 ;  /* 0x000000a900a07306 */ /* 0x000e620000201000 */
[----:B-----5:R-:W-:Y:S01]  /*1b70*/  PRMT R161, RZ, 0x7610, R152 ;  /* 0x00007610ffa17816 */ /* 0x020fe20000000098 */
[----:B------:R-:W-:-:S04]  /*1b80*/  IMAD.MOV.U32 R163, RZ, RZ, 0x2f800000 ;  /* 0x2f800000ffa37424 */ /* 0x000fc800078e00ff */
[----:B------:R-:W-:-:S04]  /*1b90*/  FMUL.FTZ R161, R161, c[0x0][0x1ec] ;  /* 0x00007b00a1a17a20 */ /* 0x000fc80000410000 */
[----:B------:R-:W-:Y:S02]  /*1ba0*/  FMUL.FTZ R161, R161, c[0x0][0x1e8] ;  /* 0x00007a00a1a17a20 */ /* 0x000fe40000410000 */
[----:B-1----:R-:W-:-:S05]  /*1bb0*/  FFMA.FTZ R160, R160, R163, 1.1641532182693481445e-10 ;  /* 0x2f000000a0a07423 */ /* 0x002fca00000100a3 */
[----:B------:R-:W-:-:S04]  /*1bc0*/  FSETP.GTU.FTZ.AND P5, PT, R160, c[0x0][0x1e4], PT ;  /* 0x00007900a0007a0b */ /* 0x000fc80003fbc000 */
[----:B------:R-:W-:Y:S02]  /*1bd0*/  FSEL R168, R161, RZ, !P5 ;  /* 0x000000ffa1a87208 */ /* 0x000fe40006800000 */
[----:B------:R-:W-:Y:S02]  /*1be0*/  @P3 PRMT R161, RZ, 0x7610, R156 ;  /* 0x00007610ffa13816 */ /* 0x000fe4000000009c */
[----:B------:R-:W-:Y:S01]  /*1bf0*/  SEL R167, RZ, 0x1, P5 ;  /* 0x00000001ffa77807 */ /* 0x000fe20002800000 */
[----:B------:R-:W-:-:S04]  /*1c00*/  FMUL.FTZ R168, R53, R168 ;  /* 0x000000a835a87220 */ /* 0x000fc80000410000 */
[----:B------:R-:W-:Y:S02]  /*1c10*/  @P3 FADD.FTZ R168, R161, R168 ;  /* 0x000000a8a1a83221 */ /* 0x000fe40000010000 */
.L_x_10668:
[----:B------:R-:W-:Y:S05]  /*1c20*/  BSYNC B1 ;  /* 0x0000000000017941 */ /* 0x000fea0003800000 */
.L_x_10666:
        /* <DEDUP_REMOVED lines=8> */
.L_x_10677:
        /* <DEDUP_REMOVED lines=12> */
.L_x_10680:
[----:B------:R-:W-:Y:S02]  /*1d70*/  MOV R170, R166 ;  /* 0x000000a600aa7202 */ /* 0x000fe40000000f00 */
.L_x_10681:
[----:B------:R-:W-:Y:S05]  /*1d80*/  BSYNC B2 ;  /* 0x0000000000027941 */ /* 0x000fea0003800000 */
.L_x_10679:
        /* <DEDUP_REMOVED lines=16> */
.L_x_10685:
[----:B------:R-:W-:Y:S05]  /*1e90*/  BSYNC B3 ;  /* 0x0000000000037941 */ /* 0x000fea0003800000 */
.L_x_10684:
        /* <DEDUP_REMOVED lines=44> */
.L_x_10683:
[----:B------:R-:W-:Y:S05]  /*2160*/  BSYNC B2 ;  /* 0x0000000000027941 */ /* 0x000fea0003800000 */
.L_x_10682:
[----:B------:R-:W1:Y:S01]  /*2170*/  I2F.U32 R27, R170 ;  /* 0x000000aa001b7306 */ /* 0x000e620000201000 */
[----:B-----5:R-:W-:Y:S01]  /*2180*/  PRMT R161, RZ, 0x5410, R153 ;  /* 0x00005410ffa17816 */ /* 0x020fe20000000099 */
[----:B------:R-:W-:-:S04]  /*2190*/  IMAD.MOV.U32 R162, RZ, RZ, 0x2f800000 ;  /* 0x2f800000ffa27424 */ /* 0x000fc800078e00ff */
[----:B------:R-:W-:-:S04]  /*21a0*/  FMUL.FTZ R161, R161, c[0x0][0x1ec] ;  /* 0x00007b00a1a17a20 */ /* 0x000fc80000410000 */
[----:B------:R-:W-:Y:S02]  /*21b0*/  FMUL.FTZ R161, R161, c[0x0][0x1e8] ;  /* 0x00007a00a1a17a20 */ /* 0x000fe40000410000 */
[----:B-1----:R-:W-:Y:S01]  /*21c0*/  FFMA.FTZ R27, R27, R162, 1.1641532182693481445e-10 ;  /* 0x2f0000001b1b7423 */ /* 0x002fe200000100a2 */
[----:B------:R-:W-:-:S04]  /*21d0*/  @P3 PRMT R162, RZ, 0x5410, R157 ;  /* 0x00005410ffa23816 */ /* 0x000fc8000000009d */
[----:B------:R-:W-:-:S04]  /*21e0*/  FSETP.GTU.FTZ.AND P5, PT, R27, c[0x0][0x1e4], PT ;  /* 0x000079001b007a0b */ /* 0x000fc80003fbc000 */
[----:B------:R-:W-:Y:S02]  /*21f0*/  FSEL R161, R161, RZ, !P5 ;  /* 0x000000ffa1a17208 */ /* 0x000fe40006800000 */
[----:B------:R-:W-:-:S03]  /*2200*/  SEL R27, RZ, 0x1, P5 ;  /* 0x00000001ff1b7807 */ /* 0x000fc60002800000 */
[----:B------:R-:W-:Y:S01]  /*2210*/  FMUL.FTZ R169, R54, R161 ;  /* 0x000000a136a97220 */ /* 0x000fe20000410000 */
[----:B------:R-:W-:-:S03]  /*2220*/  PRMT R170, R27, 0x7610, R170 ;  /* 0x000076101baa7816 */ /* 0x000fc600000000aa */
[----:B------:R-:W-:Y:S02]  /*2230*/  @P3 FADD.FTZ R169, R162, R169 ;  /* 0x000000a9a2a93221 */ /* 0x000fe40000010000 */
.L_x_10678:
[----:B------:R-:W-:Y:S05]  /*2240*/  BSYNC B1 ;  /* 0x0000000000017941 */ /* 0x000fea0003800000 */
.L_x_10676:
        /* <DEDUP_REMOVED lines=8> */
.L_x_10687:
        /* <DEDUP_REMOVED lines=12> */
.L_x_10690:
[----:B------:R-:W-:Y:S02]  /*2390*/  IMAD.MOV.U32 R171, RZ, RZ, R166 ;  /* 0x000000ffffab7224 */ /* 0x000fe400078e00a6 */
.L_x_10691:
[----:B------:R-:W-:Y:S05]  /*23a0*/  BSYNC B2 ;  /* 0x0000000000027941 */ /* 0x000fea0003800000 */
.L_x_10689:
        /* <DEDUP_REMOVED lines=16> */
.L_x_10695:
[----:B------:R-:W-:Y:S05]  /*24b0*/  BSYNC B3 ;  /* 0x0000000000037941 */ /* 0x000fea0003800000 */
.L_x_10694:
        /* <DEDUP_REMOVED lines=42> */
[----:B------:R-:W-:Y:S01]  /*2760*/  LOP3.LUT R25, R161, R162, R22, 0x96, !PT ;  /* 0x000000a2a1197212 */ /* 0x000fe200078e9616 */
[----:B------:R-:W-:Y:S02]  /*2770*/  IMAD.MOV.U32 R164, RZ, RZ, R160 ;  /* 0x000000ffffa47224 */ /* 0x000fe400078e00a0 */
.L_x_10693:
[----:B------:R-:W-:Y:S05]  /*2780*/  BSYNC B2 ;  /* 0x0000000000027941 */ /* 0x000fea0003800000 */
.L_x_10692:
        /* <DEDUP_REMOVED lines=10> */
[----:B------:R-:W-:-:S03]  /*2830*/  FMUL.FTZ R172, R55, R172 ;  /* 0x000000ac37ac7220 */ /* 0x000fc60000410000 */
[----:B------:R-:W-:Y:S01]  /*2840*/  PRMT R171, R160, 0x7610, R171 ;  /* 0x00007610a0ab7816 */ /* 0x000fe200000000ab */
[----:B------:R-:W-:Y:S02]  /*2850*/  @P3 FADD.FTZ R172, R161, R172 ;  /* 0x000000aca1ac3221 */ /* 0x000fe40000010000 */
.L_x_10688:
[----:B------:R-:W-:Y:S05]  /*2860*/  BSYNC B1 ;  /* 0x0000000000017941 */ /* 0x000fea0003800000 */
.L_x_10686:
        /* <DEDUP_REMOVED lines=8> */
.L_x_10697:
        /* <DEDUP_REMOVED lines=12> */
.L_x_10700:
[----:B------:R-:W-:Y:S02]  /*29b0*/  MOV R174, R166 ;  /* 0x000000a600ae7202 */ /* 0x000fe40000000f00 */
.L_x_10701:
[----:B------:R-:W-:Y:S05]  /*29c0*/  BSYNC B2 ;  /* 0x0000000000027941 */ /* 0x000fea0003800000 */
.L_x_10699:
        /* <DEDUP_REMOVED lines=16> */
.L_x_10705:
[----:B------:R-:W-:Y:S05]  /*2ad0*/  BSYNC B3 ;  /* 0x0000000000037941 */ /* 0x000fea0003800000 */
.L_x_10704:
        /* <DEDUP_REMOVED lines=44> */
.L_x_10703:
[----:B------:R-:W-:Y:S05]  /*2da0*/  BSYNC B2 ;  /* 0x0000000000027941 */ /* 0x000fea0003800000 */
.L_x_10702:
        /* <DEDUP_REMOVED lines=13> */
.L_x_10698:
[----:B------:R-:W-:Y:S05]  /*2e80*/  BSYNC B1 ;  /* 0x0000000000017941 */ /* 0x000fea0003800000 */
.L_x_10696:
        /* <DEDUP_REMOVED lines=8> */
.L_x_10707:
        /* <DEDUP_REMOVED lines=12> */
.L_x_10710:
[----:B------:R-:W-:Y:S02]  /*2fd0*/  IMAD.MOV.U32 R175, RZ, RZ, R166 ;  /* 0x000000ffffaf7224 */ /* 0x000fe400078e00a6 */
.L_x_10711:
[----:B------:R-:W-:Y:S05]  /*2fe0*/  BSYNC B2 ;  /* 0x0000000000027941 */ /* 0x000fea0003800000 */
.L_x_10709:
        /* <DEDUP_REMOVED lines=16> */
.L_x_10715:
[----:B------:R-:W-:Y:S05]  /*30f0*/  BSYNC B3 ;  /* 0x0000000000037941 */ /* 0x000fea0003800000 */
.L_x_10714:
        /* <DEDUP_REMOVED lines=44> */
.L_x_10713:
[----:B------:R-:W-:Y:S05]  /*33c0*/  BSYNC B2 ;  /* 0x0000000000027941 */ /* 0x000fea0003800000 */
.L_x_10712:
        /* <DEDUP_REMOVED lines=13> */
.L_x_10708:
[----:B------:R-:W-:Y:S05]  /*34a0*/  BSYNC B1 ;  /* 0x0000000000017941 */ /* 0x000fea0003800000 */
.L_x_10706:
        /* <DEDUP_REMOVED lines=8> */
.L_x_10717:
        /* <DEDUP_REMOVED lines=12> */
.L_x_10720:
[----:B------:R-:W-:Y:S02]  /*35f0*/  MOV R178, R166 ;  /* 0x000000a600b27202 */ /* 0x000fe40000000f00 */
.L_x_10721:
[----:B------:R-:W-:Y:S05]  /*3600*/  BSYNC B2 ;  /* 0x0000000000027941 */ /* 0x000fea0003800000 */
.L_x_10719:
        /* <DEDUP_REMOVED lines=16> */
.L_x_10725:
[----:B------:R-:W-:Y:S05]  /*3710*/  BSYNC B3 ;  /* 0x0000000000037941 */ /* 0x000fea0003800000 */
.L_x_10724:
        /* <DEDUP_REMOVED lines=44> */
.L_x_10723:
[----:B------:R-:W-:Y:S05]  /*39e0*/  BSYNC B2 ;  /* 0x0000000000027941 */ /* 0x000fea0003800000 */
.L_x_10722:
        /* <DEDUP_REMOVED lines=13> */
.L_x_10718:
[----:B------:R-:W-:Y:S05]  /*3ac0*/  BSYNC B1 ;  /* 0x0000000000017941 */ /* 0x000fea0003800000 */
.L_x_10716:
        /* <DEDUP_REMOVED lines=8> */
.L_x_10727:
        /* <DEDUP_REMOVED lines=12> */
.L_x_10730:
[----:B------:R-:W-:Y:S02]  /*3c10*/  IMAD.MOV.U32 R179, RZ, RZ, R166 ;  /* 0x000000ffffb37224 */ /* 0x000fe400078e00a6 */
.L_x_10731:
[----:B------:R-:W-:Y:S05]  /*3c20*/  BSYNC B2 ;  /* 0x0000000000027941 */ /* 0x000fea0003800000 */
.L_x_10729:
        /* <DEDUP_REMOVED lines=16> */
.L_x_10735:
[----:B------:R-:W-:Y:S05]  /*3d30*/  BSYNC B3 ;  /* 0x0000000000037941 */ /* 0x000fea0003800000 */
.L_x_10734:
        /* <DEDUP_REMOVED lines=44> */
.L_x_10733:
[----:B------:R-:W-:Y:S05]  /*4000*/  BSYNC B2 ;  /* 0x0000000000027941 */ /* 0x000fea0003800000 */
.L_x_10732:
        /* <DEDUP_REMOVED lines=13> */
.L_x_10728:
[----:B------:R-:W-:Y:S05]  /*40e0*/  BSYNC B1 ;  /* 0x0000000000017941 */ /* 0x000fea0003800000 */
.L_x_10726:
        /* <DEDUP_REMOVED lines=29> */
.L_x_10737:
[----:B------:R-:W-:Y:S05]  /*42c0*/  BSYNC B1 ;  /* 0x0000000000017941 */ /* 0x000fea0003800000 */
.L_x_10736:
[----:B------:R-:W-:Y:S02]  /*42d0*/  IADD3 R206, R206, 0x80, RZ ;  /* 0x00000080cece7810 */ /* 0x000fe40007ffe0ff */
[----:B------:R-:W-:Y:S02]  /*42e0*/  IADD3 R204, R204, 0x80, RZ ;  /* 0x00000080cccc7810 */ /* 0x000fe40007ffe0ff */
.L_x_10655:
[----:B---3--:R-:W-:Y:S05]  /*42f0*/  BSYNC B0 ;  /* 0x0000000000007941 */ /* 0x008fea0003800000 */
.L_x_10654:
        /* <DEDUP_REMOVED lines=20> */
.L_x_10741:
        /* <DEDUP_REMOVED lines=12> */
.L_x_10744:
[----:B------:R-:W-:Y:S02]  /*4500*/  IMAD.MOV.U32 R182, RZ, RZ, R166 ;  /* 0x000000ffffb67224 */ /* 0x000fe400078e00a6 */
.L_x_10745:
[----:B------:R-:W-:Y:S05]  /*4510*/  BSYNC B2 ;  /* 0x0000000000027941 */ /* 0x000fea0003800000 */
.L_x_10743:
        /* <DEDUP_REMOVED lines=16> */
.L_x_10749:
[----:B------:R-:W-:Y:S05]  /*4620*/  BSYNC B3 ;  /* 0x0000000000037941 */ /* 0x000fea0003800000 */
.L_x_10748:
        /* <DEDUP_REMOVED lines=43> */
.L_x_10747:
[----:B------:R-:W-:Y:S05]  /*48e0*/  BSYNC B2 ;  /* 0x0000000000027941 */ /* 0x000fea0003800000 */
.L_x_10746:
        /* <DEDUP_REMOVED lines=12> */
.L_x_10742:
[----:B------:R-:W-:Y:S05]  /*49b0*/  BSYNC B1 ;  /* 0x0000000000017941 */ /* 0x000fea0003800000 */
.L_x_10740:
        /* <DEDUP_REMOVED lines=8> */
.L_x_10751:
        /* <DEDUP_REMOVED lines=12> */
.L_x_10754:
[----:B------:R-:W-:Y:S02]  /*4b00*/  IMAD.MOV.U32 R183, RZ, RZ, R166 ;  /* 0x000000ffffb77224 */ /* 0x000fe400078e00a6 */
.L_x_10755:
[----:B------:R-:W-:Y:S05]  /*4b10*/  BSYNC B2 ;  /* 0x0000000000027941 */ /* 0x000fea0003800000 */
.L_x_10753:
        /* <DEDUP_REMOVED lines=16> */
.L_x_10759:
[----:B------:R-:W-:Y:S05]  /*4c20*/  BSYNC B3 ;  /* 0x0000000000037941 */ /* 0x000fea0003800000 */
.L_x_10758:
        /* <DEDUP_REMOVED lines=43> */
.L_x_10757:
[----:B------:R-:W-:Y:S05]  /*4ee0*/  BSYNC B2 ;  /* 0x0000000000027941 */ /* 0x000fea0003800000 */
.L_x_10756:
        /* <DEDUP_REMOVED lines=12> */
.L_x_10752:
[----:B------:R-:W-:Y:S05]  /*4fb0*/  BSYNC B1 ;  /* 0x0000000000017941 */ /* 0x000fea0003800000 */
.L_x_10750:
        /* <DEDUP_REMOVED lines=8> */
.L_x_10761:
        /* <DEDUP_REMOVED lines=12> */
.L_x_10764:
[----:B------:R-:W-:Y:S02]  /*5100*/  IMAD.MOV.U32 R170, RZ, RZ, R166 ;  /* 0x000000ffffaa7224 */ /* 0x000fe400078e00a6 */
.L_x_10765:
[----:B------:R-:W-:Y:S05]  /*5110*/  BSYNC B2 ;  /* 0x0000000000027941 */ /* 0x000fea0003800000 */
.L_x_10763:
        /* <DEDUP_REMOVED lines=16> */
.L_x_10769:
[----:B------:R-:W-:Y:S05]  /*5220*/  BSYNC B3 ;  /* 0x0000000000037941 */ /* 0x000fea0003800000 */
.L_x_10768:
        /* <DEDUP_REMOVED lines=44> */
.L_x_10767:
[----:B------:R-:W-:Y:S05]  /*54f0*/  BSYNC B2 ;  /* 0x0000000000027941 */ /* 0x000fea0003800000 */
.L_x_10766:
        /* <DEDUP_REMOVED lines=13> */
.L_x_10762:
[----:B------:R-:W-:Y:S05]  /*55d0*/  BSYNC B1 ;  /* 0x0000000000017941 */ /* 0x000fea0003800000 */
.L_x_10760:
        /* <DEDUP_REMOVED lines=8> */
.L_x_10771:
        /* <DEDUP_REMOVED lines=12> */
.L_x_10774:
[----:B------:R-:W-:Y:S02]  /*5720*/  IMAD.MOV.U32 R171, RZ, RZ, R166 ;  /* 0x000000ffffab7224 */ /* 0x000fe400078e00a6 */
.L_x_10775:
[----:B------:R-:W-:Y:S05]  /*5730*/  BSYNC B2 ;  /* 0x0000000000027941 */ /* 0x000fea0003800000 */
.L_x_10773:
        /* <DEDUP_REMOVED lines=16> */
.L_x_10779:
[----:B------:R-:W-:Y:S05]  /*5840*/  BSYNC B3 ;  /* 0x0000000000037941 */ /* 0x000fea0003800000 */
.L_x_10778:
        /* <DEDUP_REMOVED lines=44> */
.L_x_10777:
[----:B------:R-:W-:Y:S05]  /*5b10*/  BSYNC B2 ;  /* 0x0000000000027941 */ /* 0x000fea0003800000 */
.L_x_10776:
        /* <DEDUP_REMOVED lines=13> */
.L_x_10772:
[----:B------:R-:W-:Y:S05]  /*5bf0*/  BSYNC B1 ;  /* 0x0000000000017941 */ /* 0x000fea0003800000 */
.L_x_10770:
        /* <DEDUP_REMOVED lines=8> */
.L_x_10781:
        /* <DEDUP_REMOVED lines=12> */
.L_x_10784:
[----:B------:R-:W-:Y:S02]  /*5d40*/  IMAD.MOV.U32 R174, RZ, RZ, R166 ;  /* 0x000000ffffae7224 */ /* 0x000fe400078e00a6 */
.L_x_10785:
[----:B------:R-:W-:Y:S05]  /*5d50*/  BSYNC B2 ;  /* 0x0000000000027941 */ /* 0x000fea0003800000 */
.L_x_10783:
        /* <DEDUP_REMOVED lines=16> */
.L_x_10789:
[----:B------:R-:W-:Y:S05]  /*5e60*/  BSYNC B3 ;  /* 0x0000000000037941 */ /* 0x000fea0003800000 */
.L_x_10788:
        /* <DEDUP_REMOVED lines=44> */
.L_x_10787:
[----:B------:R-:W-:Y:S05]  /*6130*/  BSYNC B2 ;  /* 0x0000000000027941 */ /* 0x000fea0003800000 */
.L_x_10786:
        /* <DEDUP_REMOVED lines=13> */
.L_x_10782:
[----:B------:R-:W-:Y:S05]  /*6210*/  BSYNC B1 ;  /* 0x0000000000017941 */ /* 0x000fea0003800000 */
.L_x_10780:
        /* <DEDUP_REMOVED lines=8> */
.L_x_10791:
        /* <DEDUP_REMOVED lines=12> */
.L_x_10794:
[----:B------:R-:W-:Y:S02]  /*6360*/  IMAD.MOV.U32 R175, RZ, RZ, R166 ;  /* 0x000000ffffaf7224 */ /* 0x000fe400078e00a6 */
.L_x_10795:
[----:B------:R-:W-:Y:S05]  /*6370*/  BSYNC B2 ;  /* 0x0000000000027941 */ /* 0x000fea0003800000 */
.L_x_10793:
        /* <DEDUP_REMOVED lines=16> */
.L_x_10799:
[----:B------:R-:W-:Y:S05]  /*6480*/  BSYNC B3 ;  /* 0x0000000000037941 */ /* 0x000fea0003800000 */
.L_x_10798:
        /* <DEDUP_REMOVED lines=44> */
.L_x_10797:
[----:B------:R-:W-:Y:S05]  /*6750*/  BSYNC B2 ;  /* 0x0000000000027941 */ /* 0x000fea0003800000 */
.L_x_10796:
        /* <DEDUP_REMOVED lines=13> */
.L_x_10792:
[----:B------:R-:W-:Y:S05]  /*6830*/  BSYNC B1 ;  /* 0x0000000000017941 */ /* 0x000fea0003800000 */
.L_x_10790:
        /* <DEDUP_REMOVED lines=8> */
.L_x_10801:
        /* <DEDUP_REMOVED lines=12> */
.L_x_10804:
[----:B------:R-:W-:Y:S02]  /*6980*/  IMAD.MOV.U32 R178, RZ, RZ, R166 ;  /* 0x000000ffffb27224 */ /* 0x000fe400078e00a6 */
.L_x_10805:
[----:B------:R-:W-:Y:S05]  /*6990*/  BSYNC B2 ;  /* 0x0000000000027941 */ /* 0x000fea0003800000 */
.L_x_10803:
        /* <DEDUP_REMOVED lines=16> */
.L_x_10809:
[----:B------:R-:W-:Y:S05]  /*6aa0*/  BSYNC B3 ;  /* 0x0000000000037941 */ /* 0x000fea0003800000 */
.L_x_10808:
        /* <DEDUP_REMOVED lines=44> */
.L_x_10807:
[----:B------:R-:W-:Y:S05]  /*6d70*/  BSYNC B2 ;  /* 0x0000000000027941 */ /* 0x000fea0003800000 */
.L_x_10806:
        /* <DEDUP_REMOVED lines=13> */
.L_x_10802:
[----:B------:R-:W-:Y:S05]  /*6e50*/  BSYNC B1 ;  /* 0x0000000000017941 */ /* 0x000fea0003800000 */
.L_x_10800:
        /* <DEDUP_REMOVED lines=8> */
.L_x_10811:
        /* <DEDUP_REMOVED lines=12> */
.L_x_10814:
[----:B------:R-:W-:Y:S02]  /*6fa0*/  IMAD.MOV.U32 R179, RZ, RZ, R166 ;  /* 0x000000ffffb37224 */ /* 0x000fe400078e00a6 */
.L_x_10815:
[----:B------:R-:W-:Y:S05]  /*6fb0*/  BSYNC B2 ;  /* 0x0000000000027941 */ /* 0x000fea0003800000 */
.L_x_10813:
        /* <DEDUP_REMOVED lines=16> */
.L_x_10819:
[----:B------:R-:W-:Y:S05]  /*70c0*/  BSYNC B3 ;  /* 0x0000000000037941 */ /* 0x000fea0003800000 */
.L_x_10818:
        /* <DEDUP_REMOVED lines=44> */
.L_x_10817:
[----:B------:R-:W-:Y:S05]  /*7390*/  BSYNC B2 ;  /* 0x0000000000027941 */ /* 0x000fea0003800000 */
.L_x_10816:
        /* <DEDUP_REMOVED lines=13> */
.L_x_10812:
[----:B------:R-:W-:Y:S05]  /*7470*/  BSYNC B1 ;  /* 0x0000000000017941 */ /* 0x000fea0003800000 */
.L_x_10810:
        /* <DEDUP_REMOVED lines=29> */
.L_x_10821:
[----:B------:R-:W-:Y:S05]  /*7650*/  BSYNC B1 ;  /* 0x0000000000017941 */ /* 0x000fea0003800000 */
.L_x_10820:
[----:B------:R-:W-:Y:S02]  /*7660*/  IADD3 R206, R206, 0x80, RZ ;  /* 0x00000080cece7810 */ /* 0x000fe40007ffe0ff */
[----:B------:R-:W-:Y:S02]  /*7670*/  IADD3 R204, R204, 0x80, RZ ;  /* 0x00000080cccc7810 */ /* 0x000fe40007ffe0ff */
.L_x_10739:
[----:B------:R-:W-:Y:S05]  /*7680*/  BSYNC B0 ;  /* 0x0000000000007941 */ /* 0x000fea0003800000 */
.L_x_10738:
        /* <DEDUP_REMOVED lines=20> */
.L_x_10825:
        /* <DEDUP_REMOVED lines=12> */
.L_x_10828:
[----:B------:R-:W-:Y:S02]  /*7890*/  MOV R190, R166 ;  /* 0x000000a600be7202 */ /* 0x000fe40000000f00 */
.L_x_10829:
[----:B------:R-:W-:Y:S05]  /*78a0*/  BSYNC B2 ;  /* 0x0000000000027941 */ /* 0x000fea0003800000 */
.L_x_10827:
        /* <DEDUP_REMOVED lines=16> */
.L_x_10833:
[----:B------:R-:W-:Y:S05]  /*79b0*/  BSYNC B3 ;  /* 0x0000000000037941 */ /* 0x000fea0003800000 */
.L_x_10832:
        /* <DEDUP_REMOVED lines=43> */
.L_x_10831:
[----:B------:R-:W-:Y:S05]  /*7c70*/  BSYNC B2 ;  /* 0x0000000000027941 */ /* 0x000fea0003800000 */
.L_x_10830:
        /* <DEDUP_REMOVED lines=12> */
.L_x_10826:
[----:B------:R-:W-:Y:S05]  /*7d40*/  BSYNC B1 ;  /* 0x0000000000017941 */ /* 0x000fea0003800000 */
.L_x_10824:
        /* <DEDUP_REMOVED lines=8> */
.L_x_10835:
        /* <DEDUP_REMOVED lines=12> */
.L_x_10838:
[----:B------:R-:W-:Y:S02]  /*7e90*/  IMAD.MOV.U32 R191, RZ, RZ, R166 ;  /* 0x000000ffffbf7224 */ /* 0x000fe400078e00a6 */
.L_x_10839:
[----:B------:R-:W-:Y:S05]  /*7ea0*/  BSYNC B2 ;  /* 0x0000000000027941 */ /* 0x000fea0003800000 */
.L_x_10837:
        /* <DEDUP_REMOVED lines=16> */
.L_x_10843:
[----:B------:R-:W-:Y:S05]  /*7fb0*/  BSYNC B3 ;  /* 0x0000000000037941 */ /* 0x000fea0003800000 */
.L_x_10842:
        /* <DEDUP_REMOVED lines=43> */
.L_x_10841:
[----:B------:R-:W-:Y:S05]  /*8270*/  BSYNC B2 ;  /* 0x0000000000027941 */ /* 0x000fea0003800000 */
.L_x_10840:
        /* <DEDUP_REMOVED lines=12> */
.L_x_10836:
[----:B------:R-:W-:Y:S05]  /*8340*/  BSYNC B1 ;  /* 0x0000000000017941 */ /* 0x000fea0003800000 */
.L_x_10834:
        /* <DEDUP_REMOVED lines=8> */
.L_x_10845:
        /* <DEDUP_REMOVED lines=12> */
.L_x_10848:
[----:B------:R-:W-:Y:S02]  /*8490*/  IMAD.MOV.U32 R170, RZ, RZ, R166 ;  /* 0x000000ffffaa7224 */ /* 0x000fe400078e00a6 */
.L_x_10849:
[----:B------:R-:W-:Y:S05]  /*84a0*/  BSYNC B2 ;  /* 0x0000000000027941 */ /* 0x000fea0003800000 */
.L_x_10847:
        /* <DEDUP_REMOVED lines=16> */
.L_x_10853:
[----:B------:R-:W-:Y:S05]  /*85b0*/  BSYNC B3 ;  /* 0x0000000000037941 */ /* 0x000fea0003800000 */
.L_x_10852:
        /* <DEDUP_REMOVED lines=44> */
.L_x_10851:
[----:B------:R-:W-:Y:S05]  /*8880*/  BSYNC B2 ;  /* 0x0000000000027941 */ /* 0x000fea0003800000 */
.L_x_10850:
        /* <DEDUP_REMOVED lines=13> */
.L_x_10846:
[----:B------:R-:W-:Y:S05]  /*8960*/  BSYNC B1 ;  /* 0x0000000000017941 */ /* 0x000fea0003800000 */
.L_x_10844:
        /* <DEDUP_REMOVED lines=8> */
.L_x_10855:
        /* <DEDUP_REMOVED lines=12> */
.L_x_10858:
[----:B------:R-:W-:Y:S02]  /*8ab0*/  MOV R171, R166 ;  /* 0x000000a600ab7202 */ /* 0x000fe40000000f00 */
.L_x_10859:
[----:B------:R-:W-:Y:S05]  /*8ac0*/  BSYNC B2 ;  /* 0x0000000000027941 */ /* 0x000fea0003800000 */
.L_x_10857:
        /* <DEDUP_REMOVED lines=16> */
.L_x_10863:
[----:B------:R-:W-:Y:S05]  /*8bd0*/  BSYNC B3 ;  /* 0x0000000000037941 */ /* 0x000fea0003800000 */
.L_x_10862:
        /* <DEDUP_REMOVED lines=44> */
.L_x_10861:
[----:B------:R-:W-:Y:S05]  /*8ea0*/  BSYNC B2 ;  /* 0x0000000000027941 */ /* 0x000fea0003800000 */
.L_x_10860:
        /* <DEDUP_REMOVED lines=13> */
.L_x_10856:
[----:B------:R-:W-:Y:S05]  /*8f80*/  BSYNC B1 ;  /* 0x0000000000017941 */ /* 0x000fea0003800000 */
.L_x_10854:
        /* <DEDUP_REMOVED lines=8> */
.L_x_10865:
        /* <DEDUP_REMOVED lines=12> */
.L_x_10868:
[----:B------:R-:W-:Y:S02]  /*90d0*/  IMAD.MOV.U32 R174, RZ, RZ, R166 ;  /* 0x000000ffffae7224 */ /* 0x000fe400078e00a6 */
.L_x_10869:
[----:B------:R-:W-:Y:S05]  /*90e0*/  BSYNC B2 ;  /* 0x0000000000027941 */ /* 0x000fea0003800000 */
.L_x_10867:
        /* <DEDUP_REMOVED lines=16> */
.L_x_10873:
[----:B------:R-:W-:Y:S05]  /*91f0*/  BSYNC B3 ;  /* 0x0000000000037941 */ /* 0x000fea0003800000 */
.L_x_10872:
        /* <DEDUP_REMOVED lines=44> */
.L_x_10871:
[----:B------:R-:W-:Y:S05]  /*94c0*/  BSYNC B2 ;  /* 0x0000000000027941 */ /* 0x000fea0003800000 */
.L_x_10870:
        /* <DEDUP_REMOVED lines=13> */
.L_x_10866:
[----:B------:R-:W-:Y:S05]  /*95a0*/  BSYNC B1 ;  /* 0x0000000000017941 */ /* 0x000fea0003800000 */
.L_x_10864:
        /* <DEDUP_REMOVED lines=8> */
.L_x_10875:
        /* <DEDUP_REMOVED lines=12> */
.L_x_10878:
[----:B------:R-:W-:Y:S02]  /*96f0*/  MOV R175, R166 ;  /* 0x000000a600af7202 */ /* 0x000fe40000000f00 */
.L_x_10879:
[----:B------:R-:W-:Y:S05]  /*9700*/  BSYNC B2 ;  /* 0x0000000000027941 */ /* 0x000fea0003800000 */
.L_x_10877:
        /* <DEDUP_REMOVED lines=16> */
.L_x_10883:
[----:B------:R-:W-:Y:S05]  /*9810*/  BSYNC B3 ;  /* 0x0000000000037941 */ /* 0x000fea0003800000 */
.L_x_10882:
        /* <DEDUP_REMOVED lines=44> */
.L_x_10881:
[----:B------:R-:W-:Y:S05]  /*9ae0*/  BSYNC B2 ;  /* 0x0000000000027941 */ /* 0x000fea0003800000 */
.L_x_10880:
        /* <DEDUP_REMOVED lines=8> */
[----:B------:R-:W-:-:S03]  /*9b70*/  SEL R160, RZ, 0x1, P5 ;  /* 0x00000001ffa07807 */ /* 0x000fc60002800000 */
[----:B------:R-:W-:Y:S01]  /*9b80*/  FMUL.FTZ R195, R97, R162 ;  /* 0x000000a261c37220 */ /* 0x000fe20000410000 */
[----:B------:R-:W-:Y:S02]  /*9b90*/  @P3 PRMT R162, RZ, 0x7610, R158 ;  /* 0x00007610ffa23816 */ /* 0x000fe4000000009e */
[----:B------:R-:W-:-:S03]  /*9ba0*/  PRMT R175, R160, 0x7610, R175 ;  /* 0x00007610a0af7816 */ /* 0x000fc600000000af */
[----:B------:R-:W-:Y:S02]  /*9bb0*/  @P3 FADD.FTZ R195, R162, R195 ;  /* 0x000000c3a2c33221 */ /* 0x000fe40000010000 */
.L_x_10876:
[----:B------:R-:W-:Y:S05]  /*9bc0*/  BSYNC B1 ;  /* 0x0000000000017941 */ /* 0x000fea0003800000 */
.L_x_10874:
        /* <DEDUP_REMOVED lines=8> */
.L_x_10885:
        /* <DEDUP_REMOVED lines=12> */
.L_x_10888:
[----:B------:R-:W-:Y:S02]  /*9d10*/  IMAD.MOV.U32 R178, RZ, RZ, R166 ;  /* 0x000000ffffb27224 */ /* 0x000fe400078e00a6 */
.L_x_10889:
[----:B------:R-:W-:Y:S05]  /*9d20*/  BSYNC B2 ;  /* 0x0000000000027941 */ /* 0x000fea0003800000 */
.L_x_10887:
        /* <DEDUP_REMOVED lines=16> */
.L_x_10893:
[----:B------:R-:W-:Y:S05]  /*9e30*/  BSYNC B3 ;  /* 0x0000000000037941 */ /* 0x000fea0003800000 */
.L_x_10892:
        /* <DEDUP_REMOVED lines=44> */
.L_x_10891:
[----:B------:R-:W-:Y:S05]  /*a100*/  BSYNC B2 ;  /* 0x0000000000027941 */ /* 0x000fea0003800000 */
.L_x_10890:
        /* <DEDUP_REMOVED lines=13> */
.L_x_10886:
[----:B------:R-:W-:Y:S05]  /*a1e0*/  BSYNC B1 ;  /* 0x0000000000017941 */ /* 0x000fea0003800000 */
.L_x_10884:
        /* <DEDUP_REMOVED lines=8> */
.L_x_10895:
        /* <DEDUP_REMOVED lines=12> */
.L_x_10898:
[----:B------:R-:W-:Y:S02]  /*a330*/  MOV R179, R166 ;  /* 0x000000a600b37202 */ /* 0x000fe40000000f00 */
.L_x_10899:
[----:B------:R-:W-:Y:S05]  /*a340*/  BSYNC B2 ;  /* 0x0000000000027941 */ /* 0x000fea0003800000 */
.L_x_10897:
        /* <DEDUP_REMOVED lines=16> */
.L_x_10903:
[----:B------:R-:W-:Y:S05]  /*a450*/  BSYNC B3 ;  /* 0x0000000000037941 */ /* 0x000fea0003800000 */
.L_x_10902:
        /* <DEDUP_REMOVED lines=44> */
.L_x_10901:
[----:B------:R-:W-:Y:S05]  /*a720*/  BSYNC B2 ;  /* 0x0000000000027941 */ /* 0x000fea0003800000 */
.L_x_10900:
        /* <DEDUP_REMOVED lines=13> */
.L_x_10896:
[----:B------:R-:W-:Y:S05]  /*a800*/  BSYNC B1 ;  /* 0x0000000000017941 */ /* 0x000fea0003800000 */
.L_x_10894:
        /* <DEDUP_REMOVED lines=29> */
.L_x_10905:
[----:B------:R-:W-:Y:S05]  /*a9e0*/  BSYNC B1 ;  /* 0x0000000000017941 */ /* 0x000fea0003800000 */
.L_x_10904:
[----:B------:R-:W-:Y:S02]  /*a9f0*/  IADD3 R206, R206, 0x80, RZ ;  /* 0x00000080cece7810 */ /* 0x000fe40007ffe0ff */
[----:B------:R-:W-:Y:S02]  /*aa00*/  IADD3 R204, R204, 0x80, RZ ;  /* 0x00000080cccc7810 */ /* 0x000fe40007ffe0ff */
.L_x_10823:
[----:B------:R-:W-:Y:S05]  /*aa10*/  BSYNC B0 ;  /* 0x0000000000007941 */ /* 0x000fea0003800000 */
.L_x_10822:
        /* <DEDUP_REMOVED lines=20> */
.L_x_10909:
        /* <DEDUP_REMOVED lines=12> */
.L_x_10912:
[----:B------:R-:W-:Y:S02]  /*ac20*/  IMAD.MOV.U32 R203, RZ, RZ, R166 ;  /* 0x000000ffffcb7224 */ /* 0x000fe400078e00a6 */
.L_x_10913:
[----:B------:R-:W-:Y:S05]  /*ac30*/  BSYNC B2 ;  /* 0x0000000000027941 */ /* 0x000fea0003800000 */
.L_x_10911:
        /* <DEDUP_REMOVED lines=16> */
.L_x_10917:
[----:B------:R-:W-:Y:S05]  /*ad40*/  BSYNC B3 ;  /* 0x0000000000037941 */ /* 0x000fea0003800000 */
.L_x_10916:
        /* <DEDUP_REMOVED lines=43> */
.L_x_10915:
[----:B------:R-:W-:Y:S05]  /*b000*/  BSYNC B2 ;  /* 0x0000000000027941 */ /* 0x000fea0003800000 */
.L_x_10914:
        /* <DEDUP_REMOVED lines=12> */
.L_x_10910:
[----:B------:R-:W-:Y:S05]  /*b0d0*/  BSYNC B1 ;  /* 0x0000000000017941 */ /* 0x000fea0003800000 */
.L_x_10908:
        /* <DEDUP_REMOVED lines=8> */
.L_x_10919:
        /* <DEDUP_REMOVED lines=12> */
.L_x_10922:
[----:B------:R-:W-:Y:S02]  /*b220*/  MOV R205, R166 ;  /* 0x000000a600cd7202 */ /* 0x000fe40000000f00 */
.L_x_10923:
[----:B------:R-:W-:Y:S05]  /*b230*/  BSYNC B2 ;  /* 0x0000000000027941 */ /* 0x000fea0003800000 */
.L_x_10921:
        /* <DEDUP_REMOVED lines=16> */
.L_x_10927:
[----:B------:R-:W-:Y:S05]  /*b340*/  BSYNC B3 ;  /* 0x0000000000037941 */ /* 0x000fea0003800000 */
.L_x_10926:
        /* <DEDUP_REMOVED lines=41> */
[----:B------:R-:W-:Y:S02]  /*b5e0*/  LOP3.LUT R25, R161, R162, R22, 0x96, !PT ;  /* 0x000000a2a1197212 */ /* 0x000fe400078e9616 */
[----:B------:R-:W-:Y:S02]  /*b5f0*/  MOV R164, R160 ;  /* 0x000000a000a47202 */ /* 0x000fe40000000f00 */
.L_x_10925:
[----:B------:R-:W-:Y:S05]  /*b600*/  BSYNC B2 ;  /* 0x0000000000027941 */ /* 0x000fea0003800000 */
.L_x_10924:
        /* <DEDUP_REMOVED lines=10> */
[----:B------:R-:W-:-:S05]  /*b6b0*/  @P3 PRMT R160, RZ, 0x7610, R156 ;  /* 0x00007610ffa03816 */ /* 0x000fca000000009c */
[----:B------:R-:W-:Y:S02]  /*b6c0*/  @P3 FADD.FTZ R203, R160, R203 ;  /* 0x000000cba0cb3221 */ /* 0x000fe40000010000 */
.L_x_10920:
[----:B------:R-:W-:Y:S05]  /*b6d0*/  BSYNC B1 ;  /* 0x0000000000017941 */ /* 0x000fea0003800000 */
.L_x_10918:
        /* <DEDUP_REMOVED lines=8> */
.L_x_10929:
        /* <DEDUP_REMOVED lines=12> */
.L_x_10932:
[----:B------:R-:W-:Y:S02]  /*b820*/  IMAD.MOV.U32 R170, RZ, RZ, R166 ;  /* 0x000000ffffaa7224 */ /* 0x000fe400078e00a6 */
.L_x_10933:
[----:B------:R-:W-:Y:S05]  /*b830*/  BSYNC B2 ;  /* 0x0000000000027941 */ /* 0x000fea0003800000 */
.L_x_10931:
        /* <DEDUP_REMOVED lines=16> */
.L_x_10937:
[----:B------:R-:W-:Y:S05]  /*b940*/  BSYNC B3 ;  /* 0x0000000000037941 */ /* 0x000fea0003800000 */
.L_x_10936:
        /* <DEDUP_REMOVED lines=44> */
.L_x_10935:
[----:B------:R-:W-:Y:S05]  /*bc10*/  BSYNC B2 ;  /* 0x0000000000027941 */ /* 0x000fea0003800000 */
.L_x_10934:
        /* <DEDUP_REMOVED lines=13> */
.L_x_10930:
[----:B------:R-:W-:Y:S05]  /*bcf0*/  BSYNC B1 ;  /* 0x0000000000017941 */ /* 0x000fea0003800000 */
.L_x_10928:
        /* <DEDUP_REMOVED lines=8> */
.L_x_10939:
        /* <DEDUP_REMOVED lines=12> */
.L_x_10942:
[----:B------:R-:W-:Y:S02]  /*be40*/  IMAD.MOV.U32 R171, RZ, RZ, R166 ;  /* 0x000000ffffab7224 */ /* 0x000fe400078e00a6 */
.L_x_10943:
[----:B------:R-:W-:Y:S05]  /*be50*/  BSYNC B2 ;  /* 0x0000000000027941 */ /* 0x000fea0003800000 */
.L_x_10941:
        /* <DEDUP_REMOVED lines=16> */
.L_x_10947:
[----:B------:R-:W-:Y:S05]  /*bf60*/  BSYNC B3 ;  /* 0x0000000000037941 */ /* 0x000fea0003800000 */
.L_x_10946:
        /* <DEDUP_REMOVED lines=44> */
.L_x_10945:
[----:B------:R-:W-:Y:S05]  /*c230*/  BSYNC B2 ;  /* 0x0000000000027941 */ /* 0x000fea0003800000 */
.L_x_10944:
        /* <DEDUP_REMOVED lines=13> */
.L_x_10940:
[----:B------:R-:W-:Y:S05]  /*c310*/  BSYNC B1 ;  /* 0x0000000000017941 */ /* 0x000fea0003800000 */
.L_x_10938:
        /* <DEDUP_REMOVED lines=8> */
.L_x_10949:
        /* <DEDUP_REMOVED lines=12> */
.L_x_10952:
[----:B------:R-:W-:Y:S02]  /*c460*/  IMAD.MOV.U32 R174, RZ, RZ, R166 ;  /* 0x000000ffffae7224 */ /* 0x000fe400078e00a6 */
.L_x_10953:
[----:B------:R-:W-:Y:S05]  /*c470*/  BSYNC B2 ;  /* 0x0000000000027941 */ /* 0x000fea0003800000 */
.L_x_10951:
        /* <DEDUP_REMOVED lines=16> */
.L_x_10957:
[----:B------:R-:W-:Y:S05]  /*c580*/  BSYNC B3 ;  /* 0x0000000000037941 */ /* 0x000fea0003800000 */
.L_x_10956:
        /* <DEDUP_REMOVED lines=44> */
.L_x_10955:
[----:B------:R-:W-:Y:S05]  /*c850*/  BSYNC B2 ;  /* 0x0000000000027941 */ /* 0x000fea0003800000 */
.L_x_10954:
        /* <DEDUP_REMOVED lines=13> */
.L_x_10950:
[----:B------:R-:W-:Y:S05]  /*c930*/  BSYNC B1 ;  /* 0x0000000000017941 */ /* 0x000fea0003800000 */
.L_x_10948:
        /* <DEDUP_REMOVED lines=8> */
.L_x_10959:
        /* <DEDUP_REMOVED lines=12> */
.L_x_10962:
[----:B------:R-:W-:Y:S02]  /*ca80*/  IMAD.MOV.U32 R175, RZ, RZ, R166 ;  /* 0x000000ffffaf7224 */ /* 0x000fe400078e00a6 */
.L_x_10963:
[----:B------:R-:W-:Y:S05]  /*ca90*/  BSYNC B2 ;  /* 0x0000000000027941 */ /* 0x000fea0003800000 */
.L_x_10961:
        /* <DEDUP_REMOVED lines=16> */
.L_x_10967:
[----:B------:R-:W-:Y:S05]  /*cba0*/  BSYNC B3 ;  /* 0x0000000000037941 */ /* 0x000fea0003800000 */
.L_x_10966:
        /* <DEDUP_REMOVED lines=44> */
.L_x_10965:
[----:B------:R-:W-:Y:S05]  /*ce70*/  BSYNC B2 ;  /* 0x0000000000027941 */ /* 0x000fea0003800000 */
.L_x_10964:
        /* <DEDUP_REMOVED lines=13> */
.L_x_10960:
[----:B------:R-:W-:Y:S05]  /*cf50*/  BSYNC B1 ;  /* 0x0000000000017941 */ /* 0x000fea0003800000 */
.L_x_10958:
        /* <DEDUP_REMOVED lines=8> */
.L_x_10969:
        /* <DEDUP_REMOVED lines=12> */
.L_x_10972:
[----:B------:R-:W-:Y:S02]  /*d0a0*/  IMAD.MOV.U32 R178, RZ, RZ, R166 ;  /* 0x000000ffffb27224 */ /* 0x000fe400078e00a6 */
.L_x_10973:
[----:B------:R-:W-:Y:S05]  /*d0b0*/  BSYNC B2 ;  /* 0x0000000000027941 */ /* 0x000fea0003800000 */
.L_x_10971:
        /* <DEDUP_REMOVED lines=16> */
.L_x_10977:
[----:B------:R-:W-:Y:S05]  /*d1c0*/  BSYNC B3 ;  /* 0x0000000000037941 */ /* 0x000fea0003800000 */
.L_x_10976:
        /* <DEDUP_REMOVED lines=44> */
.L_x_10975:
[----:B------:R-:W-:Y:S05]  /*d490*/  BSYNC B2 ;  /* 0x0000000000027941 */ /* 0x000fea0003800000 */
.L_x_10974:
        /* <DEDUP_REMOVED lines=13> */
.L_x_10970:
[----:B------:R-:W-:Y:S05]  /*d570*/  BSYNC B1 ;  /* 0x0000000000017941 */ /* 0x000fea0003800000 */
.L_x_10968:
        /* <DEDUP_REMOVED lines=8> */
.L_x_10979:
        /* <DEDUP_REMOVED lines=12> */
.L_x_10982:
[----:B------:R-:W-:Y:S02]  /*d6c0*/  IMAD.MOV.U32 R179, RZ, RZ, R166 ;  /* 0x000000ffffb37224 */ /* 0x000fe400078e00a6 */
.L_x_10983:
[----:B------:R-:W-:Y:S05]  /*d6d0*/  BSYNC B2 ;  /* 0x0000000000027941 */ /* 0x000fea0003800000 */
.L_x_10981:
        /* <DEDUP_REMOVED lines=16> */
.L_x_10987:
[----:B------:R-:W-:Y:S05]  /*d7e0*/  BSYNC B3 ;  /* 0x0000000000037941 */ /* 0x000fea0003800000 */
.L_x_10986:
        /* <DEDUP_REMOVED lines=44> */
.L_x_10985:
[----:B------:R-:W-:Y:S05]  /*dab0*/  BSYNC B2 ;  /* 0x0000000000027941 */ /* 0x000fea0003800000 */
.L_x_10984:
        /* <DEDUP_REMOVED lines=13> */
.L_x_10980:
[----:B------:R-:W-:Y:S05]  /*db90*/  BSYNC B1 ;  /* 0x0000000000017941 */ /* 0x000fea0003800000 */
.L_x_10978:
        /* <DEDUP_REMOVED lines=9> */
[----:B-1----:R-:W-:Y:S01]  /*dc30*/  SHF.L.U32 R161, R178, 0x10, RZ ;  /* 0x00000010b2a17819 */ /* 0x002fe200000006ff */
        /* <DEDUP_REMOVED lines=19> */
.L_x_10989:
[----:B------:R-:W-:Y:S05]  /*dd70*/  BSYNC B1 ;  /* 0x0000000000017941 */ /* 0x000fea0003800000 */
.L_x_10988:
[----:B------:R-:W-:Y:S02]  /*dd80*/  IADD3 R206, R206, 0x80, RZ ;  /* 0x00000080cece7810 */ /* 0x000fe40007ffe0ff */
[----:B------:R-:W-:Y:S02]  /*dd90*/  IADD3 R204, R204, 0x80, RZ ;  /* 0x00000080cccc7810 */ /* 0x000fe40007ffe0ff */
.L_x_10907:
[----:B------:R-:W-:Y:S05]  /*dda0*/  BSYNC B0 ;  /* 0x0000000000007941 */ /* 0x000fea0003800000 */
.L_x_10906:
        /* <DEDUP_REMOVED lines=19> */
.L_x_10993:
        /* <DEDUP_REMOVED lines=12> */
.L_x_10996:
[----:B------:R-:W-:Y:S02]  /*dfa0*/  IMAD.MOV.U32 R208, RZ, RZ, R166 ;  /* 0x000000ffffd07224 */ /* 0x000fe400078e00a6 */
.L_x_10997:
[----:B------:R-:W-:Y:S05]  /*dfb0*/  BSYNC B2 ;  /* 0x0000000000027941 */ /* 0x000fea0003800000 */
.L_x_10995:
        /* <DEDUP_REMOVED lines=16> */
.L_x_11001:
[----:B------:R-:W-:Y:S05]  /*e0c0*/  BSYNC B3 ;  /* 0x0000000000037941 */ /* 0x000fea0003800000 */
.L_x_11000:
        /* <DEDUP_REMOVED lines=43> */
.L_x_10999:
[----:B------:R-:W-:Y:S05]  /*e380*/  BSYNC B2 ;  /* 0x0000000000027941 */ /* 0x000fea0003800000 */
.L_x_10998:
        /* <DEDUP_REMOVED lines=12> */
.L_x_10994:
[----:B------:R-:W-:Y:S05]  /*e450*/  BSYNC B1 ;  /* 0x0000000000017941 */ /* 0x000fea0003800000 */
.L_x_10992:
        /* <DEDUP_REMOVED lines=8> */
.L_x_11003:
        /* <DEDUP_REMOVED lines=12> */
.L_x_11006:
[----:B------:R-:W-:Y:S02]  /*e5a0*/  IMAD.MOV.U32 R208, RZ, RZ, R166 ;  /* 0x000000ffffd07224 */ /* 0x000fe400078e00a6 */
.L_x_11007:
[----:B------:R-:W-:Y:S05]  /*e5b0*/  BSYNC B2 ;  /* 0x0000000000027941 */ /* 0x000fea0003800000 */
.L_x_11005:
        /* <DEDUP_REMOVED lines=16> */
.L_x_11011:
[----:B------:R-:W-:Y:S05]  /*e6c0*/  BSYNC B3 ;  /* 0x0000000000037941 */ /* 0x000fea0003800000 */
.L_x_11010:
        /* <DEDUP_REMOVED lines=43> */
.L_x_11009:
[----:B------:R-:W-:Y:S05]  /*e980*/  BSYNC B2 ;  /* 0x0000000000027941 */ /* 0x000fea0003800000 */
.L_x_11008:
        /* <DEDUP_REMOVED lines=12> */
.L_x_11004:
[----:B------:R-:W-:Y:S05]  /*ea50*/  BSYNC B1 ;  /* 0x0000000000017941 */ /* 0x000fea0003800000 */
.L_x_11002:
        /* <DEDUP_REMOVED lines=8> */
.L_x_11013:
        /* <DEDUP_REMOVED lines=12> */
.L_x_11016:
[----:B------:R-:W-:Y:S02]  /*eba0*/  MOV R170, R166 ;  /* 0x000000a600aa7202 */ /* 0x000fe40000000f00 */
.L_x_11017:
[----:B------:R-:W-:Y:S05]  /*ebb0*/  BSYNC B2 ;  /* 0x0000000000027941 */ /* 0x000fea0003800000 */
.L_x_11015:
        /* <DEDUP_REMOVED lines=16> */
.L_x_11021:
[----:B------:R-:W-:Y:S05]  /*ecc0*/  BSYNC B3 ;  /* 0x0000000000037941 */ /* 0x000fea0003800000 */
.L_x_11020:
        /* <DEDUP_REMOVED lines=44> */
.L_x_11019:
[----:B------:R-:W-:Y:S05]  /*ef90*/  BSYNC B2 ;  /* 0x0000000000027941 */ /* 0x000fea0003800000 */
.L_x_11018:
        /* <DEDUP_REMOVED lines=13> */
.L_x_11014:
[----:B------:R-:W-:Y:S05]  /*f070*/  BSYNC B1 ;  /* 0x0000000000017941 */ /* 0x000fea0003800000 */
.L_x_11012:
        /* <DEDUP_REMOVED lines=8> */
.L_x_11023:
        /* <DEDUP_REMOVED lines=12> */
.L_x_11026:
[----:B------:R-:W-:Y:S02]  /*f1c0*/  IMAD.MOV.U32 R171, RZ, RZ, R166 ;  /* 0x000000ffffab7224 */ /* 0x000fe400078e00a6 */
.L_x_11027:
[----:B------:R-:W-:Y:S05]  /*f1d0*/  BSYNC B2 ;  /* 0x0000000000027941 */ /* 0x000fea0003800000 */
.L_x_11025:
        /* <DEDUP_REMOVED lines=16> */
.L_x_11031:
[----:B------:R-:W-:Y:S05]  /*f2e0*/  BSYNC B3 ;  /* 0x0000000000037941 */ /* 0x000fea0003800000 */
.L_x_11030:
        /* <DEDUP_REMOVED lines=44> */
.L_x_11029:
[----:B------:R-:W-:Y:S05]  /*f5b0*/  BSYNC B2 ;  /* 0x0000000000027941 */ /* 0x000fea0003800000 */
.L_x_11028:
        /* <DEDUP_REMOVED lines=13> */
.L_x_11024:
[----:B------:R-:W-:Y:S05]  /*f690*/  BSYNC B1 ;  /* 0x0000000000017941 */ /* 0x000fea0003800000 */
.L_x_11022:
        /* <DEDUP_REMOVED lines=8> */
.L_x_11033:
        /* <DEDUP_REMOVED lines=12> */
.L_x_11036:
[----:B------:R-:W-:Y:S02]  /*f7e0*/  MOV R174, R166 ;  /* 0x000000a600ae7202 */ /* 0x000fe40000000f00 */
.L_x_11037:
[----:B------:R-:W-:Y:S05]  /*f7f0*/  BSYNC B2 ;  /* 0x0000000000027941 */ /* 0x000fea0003800000 */
.L_x_11035:
        /* <DEDUP_REMOVED lines=16> */
.L_x_11041:
[----:B------:R-:W-:Y:S05]  /*f900*/  BSYNC B3 ;  /* 0x0000000000037941 */ /* 0x000fea0003800000 */
.L_x_11040:
        /* <DEDUP_REMOVED lines=44> */
.L_x_11039:
[----:B------:R-:W-:Y:S05]  /*fbd0*/  BSYNC B2 ;  /* 0x0000000000027941 */ /* 0x000fea0003800000 */
.L_x_11038:
        /* <DEDUP_REMOVED lines=13> */
.L_x_11034:
[----:B------:R-:W-:Y:S05]  /*fcb0*/  BSYNC B1 ;  /* 0x0000000000017941 */ /* 0x000fea0003800000 */
.L_x_11032:
        /* <DEDUP_REMOVED lines=8> */
.L_x_11043:
        /* <DEDUP_REMOVED lines=12> */
.L_x_11046:
[----:B------:R-:W-:Y:S02]  /*fe00*/  IMAD.MOV.U32 R175, RZ, RZ, R166 ;  /* 0x000000ffffaf7224 */ /* 0x000fe400078e00a6 */
.L_x_11047:
[----:B------:R-:W-:Y:S05]  /*fe10*/  BSYNC B2 ;  /* 0x0000000000027941 */ /* 0x000fea0003800000 */
.L_x_11045:
        /* <DEDUP_REMOVED lines=16> */
.L_x_11051:
[----:B------:R-:W-:Y:S05]  /*ff20*/  BSYNC B3 ;  /* 0x0000000000037941 */ /* 0x000fea0003800000 */
.L_x_11050:
        /* <DEDUP_REMOVED lines=44> */
.L_x_11049:
[----:B------:R-:W-:Y:S05]  /*101f0*/  BSYNC B2 ;  /* 0x0000000000027941 */ /* 0x000fea0003800000 */
.L_x_11048:
        /* <DEDUP_REMOVED lines=13> */
.L_x_11044:
[----:B------:R-:W-:Y:S05]  /*102d0*/  BSYNC B1 ;  /* 0x0000000000017941 */ /* 0x000fea0003800000 */
.L_x_11042:
        /* <DEDUP_REMOVED lines=8> */
.L_x_11053:
        /* <DEDUP_REMOVED lines=12> */
.L_x_11056:
[----:B------:R-:W-:Y:S02]  /*10420*/  MOV R178, R166 ;  /* 0x000000a600b27202 */ /* 0x000fe40000000f00 */
.L_x_11057:
[----:B------:R-:W-:Y:S05]  /*10430*/  BSYNC B2 ;  /* 0x0000000000027941 */ /* 0x000fea0003800000 */
.L_x_11055:
        /* <DEDUP_REMOVED lines=16> */
.L_x_11061:
[----:B------:R-:W-:Y:S05]  /*10540*/  BSYNC B3 ;  /* 0x0000000000037941 */ /* 0x000fea0003800000 */
.L_x_11060:
        /* <DEDUP_REMOVED lines=44> */
.L_x_11059:
[----:B------:R-:W-:Y:S05]  /*10810*/  BSYNC B2 ;  /* 0x0000000000027941 */ /* 0x000fea0003800000 */
.L_x_11058:
        /* <DEDUP_REMOVED lines=13> */
.L_x_11054:
[----:B------:R-:W-:Y:S05]  /*108f0*/  BSYNC B1 ;  /* 0x0000000000017941 */ /* 0x000fea0003800000 */
.L_x_11052:
        /* <DEDUP_REMOVED lines=8> */
.L_x_11063:
        /* <DEDUP_REMOVED lines=12> */
.L_x_11066:
[----:B------:R-:W-:Y:S02]  /*10a40*/  IMAD.MOV.U32 R179, RZ, RZ, R166 ;  /* 0x000000ffffb37224 */ /* 0x000fe400078e00a6 */
.L_x_11067:
[----:B------:R-:W-:Y:S05]  /*10a50*/  BSYNC B2 ;  /* 0x0000000000027941 */ /* 0x000fea0003800000 */
.L_x_11065:
        /* <DEDUP_REMOVED lines=16> */
.L_x_11071:
[----:B------:R-:W-:Y:S05]  /*10b60*/  BSYNC B3 ;  /* 0x0000000000037941 */ /* 0x000fea0003800000 */
.L_x_11070:
        /* <DEDUP_REMOVED lines=44> */
.L_x_11069:
[----:B------:R-:W-:Y:S05]  /*10e30*/  BSYNC B2 ;  /* 0x0000000000027941 */ /* 0x000fea0003800000 */
.L_x_11068:
        /* <DEDUP_REMOVED lines=13> */
.L_x_11064:
[----:B------:R-:W-:Y:S05]  /*10f10*/  BSYNC B1 ;  /* 0x0000000000017941 */ /* 0x000fea0003800000 */
.L_x_11062:
        /* <DEDUP_REMOVED lines=28> */
.L_x_10991:
[----:B------:R-:W-:Y:S05]  /*110e0*/  BSYNC B0 ;  /* 0x0000000000007941 */ /* 0x000fea0003800000 */
.L_x_10990:
        /* <DEDUP_REMOVED lines=51> */
.L_x_11086:
        /* <DEDUP_REMOVED lines=101> */
.L_x_11087:
        /* <DEDUP_REMOVED lines=13> */
[----:B------:R-:W-:Y:S01]  /*11b40*/  IMAD.MOV.U32 R162, RZ, RZ, RZ ;  /* 0x000000ffffa27224 */ /* 0x000fe200078e00ff */
[----:B------:R-:W-:Y:S01]  /*11b50*/  @!P2 MOV R162, R30 ;  /* 0x0000001e00a2a202 */ /* 0x000fe20000000f00 */
[----:B------:R-:W-:Y:S03]  /*11b60*/  BSSY B0, `(.L_x_11074) ;  /* 0x00000ea000007945 */ /* 0x000fe60003800000 */
[----:B------:R-:W-:Y:S01]  /*11b70*/  I2F R212, R162 ;  /* 0x000000a200d47306 */ /* 0x000fe20000201400 */
[----:B------:R-:W0:Y:S04]  /*11b80*/  SHFL.DOWN PT, R235, R162, 0x2, 0x1f ;  /* 0x08401f00a2eb7f89 */ /* 0x000e2800000e0000 */
[----:B------:R1:W2:Y:S01]  /*11b90*/  @!P2 LDS.64 R160, [R204.X8] ;  /* 0x00000000cca0a984 */ /* 0x0002a20000008a00 */
        /* <DEDUP_REMOVED lines=17> */
[----:B------:R-:W-:-:S02]  /*11cb0*/  FMUL.FTZ R239, R239, R214 ;  /* 0x000000d6efef7220 */ /* 0x000fc40000410000 */
[----:B------:R-:W-:Y:S02]  /*11cc0*/  IMAD.MOV.U32 R208, RZ, RZ, c[0x0][0x1e0] ;  /* 0x00007800ffd07624 */ /* 0x000fe400078e00ff */
        /* <DEDUP_REMOVED lines=12> */
[----:B------:R-:W-:Y:S01]  /*11d90*/  FFMA.FTZ R239, R161, R239, R162 ;  /* 0x000000efa1ef7223 */ /* 0x000fe200000100a2 */
[C---:B------:R-:W-:Y:S02]  /*11da0*/  @!P3 LEA R162, P2, R194.reuse, c[0x0][0x1a0], 0x2 ;  /* 0x00006800c2a2ba11 */ /* 0x040fe400078410ff */
[----:B------:R-:W0:Y:S02]  /*11db0*/  SHFL.IDX PT, R241, R204, RZ, 0x1f ;  /* 0x00001fffccf17589 */ /* 0x000e2400000e0000 */
[C---:B------:R-:W-:Y:S02]  /*11dc0*/  @!P3 LEA.HI.X R163, R194.reuse, c[0x0][0x1a4], R237, 0x2, P2 ;  /* 0x00006900c2a3ba11 */ /* 0x040fe400010f14ed */
[----:B------:R-:W1:Y:S01]  /*11dd0*/  SHFL.IDX PT, R239, R239, RZ, 0x1f ;  /* 0x00001fffefef7589 */ /* 0x000e6200000e0000 */
[----:B------:R-:W-:-:S04]  /*11de0*/  @!P3 LEA R160, P2, R194, c[0x0][0x1a8], 0x2 ;  /* 0x00006a00c2a0ba11 */ /* 0x000fc800078410ff */
[----:B------:R-:W-:Y:S02]  /*11df0*/  @!P3 LEA.HI.X R161, R194, c[0x0][0x1ac], R237, 0x2, P2 ;  /* 0x00006b00c2a1ba11 */ /* 0x000fe400010f14ed */
[----:B------:R-:W-:Y:S01]  /*11e00*/  ISETP.NE.AND P2, PT, RZ, UR6, PT ;  /* 0x00000006ff007c0c */ /* 0x000fe2000bf45270 */
[----:B0-----:R-:W-:Y:S01]  /*11e10*/  FMUL.FTZ R206, R241, R241 ;  /* 0x000000f1f1ce7220 */ /* 0x001fe20000410000 */
[----:B------:R0:W-:Y:S01]  /*11e20*/  @!P3 STG.E [R162.64], R241 ;  /* 0x000000f1a200b986 */ /* 0x0001e2000c101904 */
[----:B-1----:R-:W-:-:S03]  /*11e30*/  FFMA.FTZ R204, R239, R208, c[0x0][0x228] ;  /* 0x00008a00efcc7623 */ /* 0x002fc600000100d0 */
[----:B------:R-:W-:-:S05]  /*11e40*/  FSEL R235, R206, RZ, P2 ;  /* 0x000000ffceeb7208 */ /* 0x000fca0001000000 */
        /* <DEDUP_REMOVED lines=46> */
.L_x_11077:
[----:B------:R-:W-:Y:S05]  /*12130*/  BSYNC B1 ;  /* 0x0000000000017941 */ /* 0x000fea0003800000 */
.L_x_11076:
        /* <DEDUP_REMOVED lines=35> */
.L_x_11079:
[----:B------:R-:W-:Y:S05]  /*12370*/  BSYNC B1 ;  /* 0x0000000000017941 */ /* 0x000fea0003800000 */
.L_x_11078:
        /* <DEDUP_REMOVED lines=35> */
.L_x_11081:
[----:B------:R-:W-:Y:S05]  /*125b0*/  BSYNC B1 ;  /* 0x0000000000017941 */ /* 0x000fea0003800000 */
.L_x_11080:
        /* <DEDUP_REMOVED lines=35> */
.L_x_11083:
[----:B------:R-:W-:Y:S05]  /*127f0*/  BSYNC B1 ;  /* 0x0000000000017941 */ /* 0x000fea0003800000 */
.L_x_11082:
        /* <DEDUP_REMOVED lines=23> */
[----:B------:R-:W-:Y:S02]  /*12970*/  FFMA.FTZ R206, R143, R206, R135 ;  /* 0x000000ce8fce7223 */ /* 0x000fe40000010087 */
[----:B------:R-:W-:Y:S01]  /*12980*/  FFMA.FTZ R237, R141, R212, R133 ;  /* 0x000000d48ded7223 */ /* 0x000fe20000010085 */
[----:B------:R-:W-:Y:S01]  /*12990*/  F2FP.BF16.PACK_AB R160, R235, R160 ;  /* 0x000000a0eba0723e */ /* 0x000fe200000010ff */
[----:B------:R-:W-:Y:S01]  /*129a0*/  FFMA.FTZ R208, R139, R208, R131 ;  /* 0x000000d08bd07223 */ /* 0x000fe20000010083 */
[----:B------:R-:W-:Y:S01]  /*129b0*/  F2FP.BF16.PACK_AB R163, R206, R163 ;  /* 0x000000a3cea3723e */ /* 0x000fe200000010ff */
[----:B------:R-:W-:Y:S01]  /*129c0*/  IMAD.WIDE.U32 R234, R202, R239, c[0x0][0x208] ;  /* 0x00008200caea7625 */ /* 0x000fe200078e00ef */
[----:B------:R-:W-:-:S02]  /*129d0*/  F2FP.BF16.PACK_AB R162, R237, R204 ;  /* 0x000000cceda2723e */ /* 0x000fc400000010ff */
[----:B------:R-:W-:-:S05]  /*129e0*/  F2FP.BF16.PACK_AB R161, R208, R161 ;  /* 0x000000a1d0a1723e */ /* 0x000fca00000010ff */
[----:B------:R0:W-:Y:S02]  /*129f0*/  STG.E.128 [R234.64], R160 ;  /* 0x000000a0ea007986 */ /* 0x0001e4000c101d04 */
.L_x_11075:
[----:B0-----:R-:W-:Y:S05]  /*12a00*/  BSYNC B0 ;  /* 0x0000000000007941 */ /* 0x001fea0003800000 */
.L_x_11074:
[----:B------:R-:W-:Y:S02]  /*12a10*/  IADD3 R194, R194, c[0x0][0x160], RZ ;  /* 0x00005800c2c27a10 */ /* 0x000fe40007ffe0ff */
[----:B------:R-:W-:Y:S02]  /*12a20*/  LOP3.LUT P3, RZ, R29, 0xff, RZ, 0xc0, !PT ;  /* 0x000000ff1dff7812 */ /* 0x000fe4000786c0ff */
[----:B------:R-:W-:Y:S02]  /*12a30*/  ISETP.GE.AND P2, PT, R194, c[0x0][0x164], PT ;  /* 0x00005900c2007a0c */ /* 0x000fe40003f46270 */
[----:B------:R-:W-:-:S11]  /*12a40*/  SEL R29, RZ, 0x1, P3 ;  /* 0x00000001ff1d7807 */ /* 0x000fd60001800000 */
[----:B------:R-:W-:Y:S01]  /*12a50*/  @P2 CALL.REL.NOINC `(.L_x_11084) ;  /* 0x0000001000002944 */ /* 0x000fe20003c00000 */
[----:B------:R-:W-:Y:S05]  /*12a60*/  BRA `(.L_x_11085) ;  /* 0xfffee3f000007947 */ /* 0x000fea000383ffff */
.L_x_11084:
[----:B------:R-:W-:Y:S05]  /*12a70*/  EXIT ;  /* 0x000000000000794d */ /* 0x000fea0003800000 */
.L_x_11072:
[----:B------:R-:W-:Y:S01]  /*12a80*/  IMAD.MOV.U32 R161, RZ, RZ, R160 ;  /* 0x000000ffffa17224 */ /* 0x000fe200078e00a0 */
[----:B------:R-:W-:Y:S01]  /*12a90*/  MOV R239, 0xffffffff ;  /* 0xffffffff00ef7802 */ /* 0x000fe20000000f00 */
[----:B------:R-:W-:Y:S01]  /*12aa0*/  IMAD.MOV.U32 R208, RZ, RZ, 0x1 ;  /* 0x00000001ffd07424 */ /* 0x000fe200078e00ff */
[----:B------:R-:W-:Y:S01]  /*12ab0*/  MOV R162, 0x12ae0 ;  /* 0x00012ae000a27802 */ /* 0x000fe20000000f00 */
[----:B------:R-:W-:Y:S02]  /*12ac0*/  IMAD.MOV.U32 R206, RZ, RZ, 0x1f ;  /* 0x0000001fffce7424 */ /* 0x000fe400078e00ff */
[----:B0----5:R-:W-:Y:S05]  /*12ad0*/  CALL.REL.NOINC `($__internal_46_$__cuda_sm70_shflsync_bfly_p) ;  /* 0x000008b000007944 */ /* 0x021fea0003c00000 */
[----:B01----:R-:W-:Y:S01]  /*12ae0*/  IMAD.MOV.U32 R161, RZ, RZ, R208 ;  /* 0x000000ffffa17224 */ /* 0x003fe200078e00d0 */
[----:B------:R-:W-:Y:S05]  /*12af0*/  BRA `(.L_x_11086) ;  /* 0xffffe92000007947 */ /* 0x000fea000383ffff */
.L_x_11073:
[----:B------:R-:W-:Y:S01]  /*12b00*/  IMAD.MOV.U32 R208, RZ, RZ, 0x2 ;  /* 0x00000002ffd07424 */ /* 0x000fe200078e00ff */
[----:B------:R-:W-:Y:S01]  /*12b10*/  MOV R239, 0xffffffff ;  /* 0xffffffff00ef7802 */ /* 0x000fe20000000f00 */
[----:B------:R-:W-:Y:S01]  /*12b20*/  IMAD.MOV.U32 R206, RZ, RZ, 0x1f ;  /* 0x0000001fffce7424 */ /* 0x000fe200078e00ff */
[----:B------:R-:W-:Y:S02]  /*12b30*/  MOV R162, 0x12b50 ;  /* 0x00012b5000a27802 */ /* 0x000fe40000000f00 */
[----:B01---5:R-:W-:Y:S05]  /*12b40*/  CALL.REL.NOINC `($__internal_46_$__cuda_sm70_shflsync_bfly_p) ;  /* 0x0000084000007944 */ /* 0x023fea0003c00000 */
[----:B01----:R-:W-:Y:S01]  /*12b50*/  FADD.FTZ R161, R161, R208 ;  /* 0x000000d0a1a17221 */ /* 0x003fe20000010000 */
[----:B------:R-:W-:Y:S01]  /*12b60*/  MOV R162, 0x12bb0 ;  /* 0x00012bb000a27802 */ /* 0x000fe20000000f00 */
[----:B------:R-:W-:-:S02]  /*12b70*/  IMAD.MOV.U32 R208, RZ, RZ, 0x4 ;  /* 0x00000004ffd07424 */ /* 0x000fc400078e00ff */
[----:B------:R-:W-:Y:S02]  /*12b80*/  IMAD.MOV.U32 R206, RZ, RZ, 0x1f ;  /* 0x0000001fffce7424 */ /* 0x000fe400078e00ff */
[----:B------:R-:W-:Y:S02]  /*12b90*/  IMAD.MOV.U32 R239, RZ, RZ, -0x1 ;  /* 0xffffffffffef7424 */ /* 0x000fe400078e00ff */
[----:B------:R-:W-:Y:S05]  /*12ba0*/  CALL.REL.NOINC `($__internal_46_$__cuda_sm70_shflsync_bfly_p) ;  /* 0x000007e000007944 */ /* 0x000fea0003c00000 */
[----:B01----:R-:W-:Y:S01]  /*12bb0*/  FADD.FTZ R161, R161, R208 ;  /* 0x000000d0a1a17221 */ /* 0x003fe20000010000 */
[----:B------:R-:W-:Y:S01]  /*12bc0*/  HFMA2.MMA R208, -RZ, RZ, 0, 4.76837158203125e-07 ;  /* 0x00000008ffd07435 */ /* 0x000fe200000001ff */
[----:B------:R-:W-:Y:S01]  /*12bd0*/  IMAD.MOV.U32 R206, RZ, RZ, 0x1f ;  /* 0x0000001fffce7424 */ /* 0x000fe200078e00ff */
[----:B------:R-:W-:Y:S01]  /*12be0*/  MOV R162, 0x12c10 ;  /* 0x00012c1000a27802 */ /* 0x000fe20000000f00 */
[----:B------:R-:W-:-:S03]  /*12bf0*/  IMAD.MOV.U32 R239, RZ, RZ, -0x1 ;  /* 0xffffffffffef7424 */ /* 0x000fc600078e00ff */
[----:B------:R-:W-:Y:S05]  /*12c00*/  CALL.REL.NOINC `($__internal_46_$__cuda_sm70_shflsync_bfly_p) ;  /* 0x0000078000007944 */ /* 0x000fea0003c00000 */
[----:B01----:R-:W-:Y:S01]  /*12c10*/  FADD.FTZ R161, R161, R208 ;  /* 0x000000d0a1a17221 */ /* 0x003fe20000010000 */
[----:B------:R-:W-:Y:S01]  /*12c20*/  MOV R206, 0x1f ;  /* 0x0000001f00ce7802 */ /* 0x000fe20000000f00 */
[----:B------:R-:W-:Y:S01]  /*12c30*/  IMAD.MOV.U32 R208, RZ, RZ, 0x10 ;  /* 0x00000010ffd07424 */ /* 0x000fe200078e00ff */
[----:B------:R-:W-:Y:S01]  /*12c40*/  MOV R162, 0x12c70 ;  /* 0x00012c7000a27802 */ /* 0x000fe20000000f00 */
[----:B------:R-:W-:-:S02]  /*12c50*/  IMAD.MOV.U32 R239, RZ, RZ, -0x1 ;  /* 0xffffffffffef7424 */ /* 0x000fc400078e00ff */
[----:B------:R-:W-:Y:S05]  /*12c60*/  CALL.REL.NOINC `($__internal_46_$__cuda_sm70_shflsync_bfly_p) ;  /* 0x0000072000007944 */ /* 0x000fea0003c00000 */
[----:B01----:R-:W-:Y:S01]  /*12c70*/  FADD.FTZ R161, R161, R208 ;  /* 0x000000d0a1a17221 */ /* 0x003fe20000010000 */
[----:B------:R-:W-:Y:S01]  /*12c80*/  MOV R239, 0xffffffff ;  /* 0xffffffff00ef7802 */ /* 0x000fe20000000f00 */
[----:B------:R-:W-:-:S02]  /*12c90*/  IMAD.MOV.U32 R208, RZ, RZ, 0x1 ;  /* 0x00000001ffd07424 */ /* 0x000fc400078e00ff */
        /* <DEDUP_REMOVED lines=84> */
[----:B------:R-:W-:Y:S05]  /*131e0*/  CALL.REL.NOINC `($__internal_46_$__cuda_sm70_shflsync_bfly_p) ;  /* 0x000001a000007944 */ /* 0x000fea0003c00000 */
[----:B01----:R-:W-:Y:S01]  /*131f0*/  FADD.FTZ R161, R161, R208 ;  /* 0x000000d0a1a17221 */ /* 0x003fe20000010000 */
[----:B------:R-:W-:Y:S01]  /*13200*/  MOV R162, 0x13250 ;  /* 0x0001325000a27802 */ /* 0x000fe20000000f00 */
[----:B------:R-:W-:Y:S02]  /*13210*/  IMAD.MOV.U32 R208, RZ, RZ, 0x2 ;  /* 0x00000002ffd07424 */ /* 0x000fe400078e00ff */
[----:B------:R-:W-:Y:S02]  /*13220*/  IMAD.MOV.U32 R206, RZ, RZ, 0x1f ;  /* 0x0000001fffce7424 */ /* 0x000fe400078e00ff */
[----:B------:R-:W-:Y:S02]  /*13230*/  IMAD.MOV.U32 R239, RZ, RZ, -0x1 ;  /* 0xffffffffffef7424 */ /* 0x000fe400078e00ff */
[----:B------:R-:W-:Y:S05]  /*13240*/  CALL.REL.NOINC `($__internal_46_$__cuda_sm70_shflsync_bfly_p) ;  /* 0x0000014000007944 */ /* 0x000fea0003c00000 */
[----:B01----:R-:W-:Y:S01]  /*13250*/  FADD.FTZ R161, R161, R208 ;  /* 0x000000d0a1a17221 */ /* 0x003fe20000010000 */
[----:B------:R-:W-:Y:S01]  /*13260*/  HFMA2.MMA R208, -RZ, RZ, 0, 2.384185791015625e-07 ;  /* 0x00000004ffd07435 */ /* 0x000fe200000001ff */
        /* <DEDUP_REMOVED lines=10> */
[----:B-1----:R-:W-:Y:S01]  /*13310*/  FADD.FTZ R235, R161, R208 ;  /* 0x000000d0a1eb7221 */ /* 0x002fe20000010000 */
[----:B0-----:R-:W-:Y:S01]  /*13320*/  MOV R239, 0xffffffff ;  /* 0xffffffff00ef7802 */ /* 0x001fe20000000f00 */
[----:B------:R-:W-:Y:S01]  /*13330*/  IMAD.MOV.U32 R208, RZ, RZ, 0x10 ;  /* 0x00000010ffd07424 */ /* 0x000fe200078e00ff */
[----:B------:R-:W-:Y:S01]  /*13340*/  MOV R162, 0x13380 ;  /* 0x0001338000a27802 */ /* 0x000fe20000000f00 */
[----:B------:R-:W-:-:S02]  /*13350*/  IMAD.MOV.U32 R206, RZ, RZ, 0x1f ;  /* 0x0000001fffce7424 */ /* 0x000fc400078e00ff */
[----:B------:R-:W-:Y:S02]  /*13360*/  IMAD.MOV.U32 R161, RZ, RZ, R235 ;  /* 0x000000ffffa17224 */ /* 0x000fe400078e00eb */
[----:B------:R-:W-:Y:S05]  /*13370*/  CALL.REL.NOINC `($__internal_46_$__cuda_sm70_shflsync_bfly_p) ;  /* 0x0000001000007944 */ /* 0x000fea0003c00000 */
[----:B01----:R-:W-:Y:S05]  /*13380*/  BRA `(.L_x_11087) ;  /* 0xffffe6e000007947 */ /* 0x003fea000383ffff */
        .weak           $__internal_46_$__cuda_sm70_shflsync_bfly_p
        .type           $__internal_46_$__cuda_sm70_shflsync_bfly_p,@function
        .size           $__internal_46_$__cuda_sm70_shflsync_bfly_p,(.L_x_36086 - $__internal_46_$__cuda_sm70_shflsync_bfly_p)
$__internal_46_$__cuda_sm70_shflsync_bfly_p:
[----:B------:R-:W-:Y:S01]  /*13390*/  IMAD.MOV.U32 R163, RZ, RZ, 0x0 ;  /* 0x00000000ffa37424 */ /* 0x000fe200078e00ff */
[----:B------:R-:W-:Y:S04]  /*133a0*/  WARPSYNC R239 ;  /* 0x000000ef00007348 */ /* 0x000fe80003800000 */
[----:B------:R0:W1:Y:S01]  /*133b0*/  SHFL.BFLY PT, R208, R161, R208, R206 ;  /* 0x0c0000d0a1d07389 */ /* 0x00006200000e00ce */
[----:B------:R-:W-:Y:S05]  /*133c0*/  RET.REL.NODEC R162 `(_ZN10layer_norm13ln_fwd_kernelINS_13Kernel_traitsIf13__nv_bfloat16S2_S2_fjLj5120ELj1ELj1ELj4ELj16ENS_18Kernel_traits_baseILj5120EfS2_S2_S2_fjLj128EEEEELb1ELb1ELb1ELb0EEEvNS_9FwdParamsE) ;  /* 0xfffecc30a2007950 */ /* 0x000fea0003c3ffff */
.L_x_11088:
        /* <DEDUP_REMOVED lines=11> */
.L_x_36086:


//--------------------- .text._ZN10layer_norm13ln_fwd_kernelINS_13Kernel_traitsIf13__nv_bfloat16S2_S2_fjLj5120ELj1ELj1ELj4ELj16ENS_18Kernel_traits_baseILj5120EfS2_S2_S2_fjLj128EEEEELb1ELb1ELb1ELb1EEEvNS_9FwdParamsE --------------------------
	.section	.text._ZN10layer_norm13ln_fwd_kernelINS_13Kernel_traitsIf13__nv_bfloat16S2_S2_fjLj5120ELj1ELj1ELj4ELj16ENS_18Kernel_traits_baseILj5120EfS2_S2_S2_fjLj128EEEEELb1ELb1ELb1ELb1EEEvNS_9FwdParamsE,"ax",@progbits
	.sectioninfo	@"SHI_REGISTERS=255"
	.align	128
        .global         _ZN10layer_norm13ln_fwd_kernelINS_13Kernel_traitsIf13__nv_bfloat16S2_S2_fjLj5120ELj1ELj1ELj4ELj16ENS_18Kernel_traits_baseILj5120EfS2_S2_S2_fjLj128EEEEELb1ELb1ELb1ELb1EEEvNS_9FwdParamsE
        .type           _ZN10layer_norm13ln_fwd_kernelINS_13Kernel_traitsIf13__nv_bfloat16S2_S2_fjLj5120ELj1ELj1ELj4ELj16ENS_18Kernel_traits_baseILj5120EfS2_S2_S2_fjLj128EEEEELb1ELb1ELb1ELb1EEEvNS_9FwdParamsE,@function
        .size           _ZN10layer_norm13ln_fwd_kernelINS_13Kernel_traitsIf13__nv_bfloat16S2_S2_fjLj5120ELj1ELj1ELj4ELj16ENS_18Kernel_traits_baseILj5120EfS2_S2_S2_fjLj128EEEEELb1ELb1ELb1ELb1EEEvNS_9FwdParamsE,(.L_x_36087 - _ZN10layer_norm13ln_fwd_kernelINS_13Kernel_traitsIf13__nv_bfloat16S2_S2_fjLj5120ELj1ELj1ELj4ELj16ENS_18Kernel_traits_baseILj5120EfS2_S2_S2_fjLj128EEEEELb1ELb1ELb1ELb1EEEvNS_9FwdParamsE)
        .other          _ZN10layer_norm13ln_fwd_kernelINS_13Kernel_traitsIf13__nv_bfloat16S2_S2_fjLj5120ELj1ELj1ELj4ELj16ENS_18Kernel_traits_baseILj5120EfS2_S2_S2_fjLj128EEEEELb1ELb1ELb1ELb1EEEvNS_9FwdParamsE,@"STO_CUDA_ENTRY STV_DEFAULT"
_ZN10layer_norm13ln_fwd_kernelINS_13Kernel_traitsIf13__nv_bfloat16S2_S2_fjLj5120ELj1ELj1ELj4ELj16ENS_18Kernel_traits_baseILj5120EfS2_S2_S2_fjLj128EEEEELb1ELb1ELb1ELb1EEEvNS_9FwdParamsE:
.text._ZN10layer_norm13ln_fwd_kernelINS_13Kernel_traitsIf13__nv_bfloat16S2_S2_fjLj5120ELj1ELj1ELj4ELj16ENS_18Kernel_traits_baseILj5120EfS2_S2_S2_fjLj128EEEEELb1ELb1ELb1ELb1EEEvNS_9FwdParamsE:
        /* <DEDUP_REMOVED lines=150> */
.L_x_11504:
[----:B------:R-:W-:-:S04]  /*0960*/  IMAD.MOV.U32 R163, RZ, RZ, 0x4 ;  /* 0x00000004ffa37424 */ /* 0x000fc800078e00ff */
[----:B------:R-:W-:-:S05]  /*0970*/  IMAD.WIDE R156, R2, R163, c[0x0][0x1d0] ;  /* 0x00007400029c7625 */ /* 0x000fca00078e02a3 */
[----:B------:R0:W2:Y:S01]  /*0980*/  LDG.E R162, [R156.64] ;  /* 0x000000049ca27981 */ /* 0x0000a2000c1e1900 */
[----:B------:R-:W-:Y:S01]  /*0990*/  ISETP.NE.U32.AND P0, PT, RZ, c[0x0][0x180], PT ;  /* 0x00006000ff007a0c */ /* 0x000fe20003f05070 */
[C---:B------:R-:W-:Y:S02]  /*09a0*/  IMAD R158, R2.reuse, c[0x0][0x168], RZ ;  /* 0x00005a00029e7a24 */ /* 0x040fe400078e02ff */
[----:B------:R-:W-:Y:S01]  /*09b0*/  IMAD.MOV.U32 R198, RZ, RZ, RZ ;  /* 0x000000ffffc67224 */ /* 0x000fe200078e00ff */
[----:B------:R-:W-:Y:S01]  /*09c0*/  ISETP.NE.AND.EX P0, PT, RZ, c[0x0][0x184], PT, P0 ;  /* 0x00006100ff007a0c */ /* 0x000fe20003f05300 */
[----:B0-----:R-:W-:-:S05]  /*09d0*/  IMAD.WIDE R156, R2, R163, c[0x0][0x1d8] ;  /* 0x00007600029c7625 */ /* 0x001fca00078e02a3 */
[----:B-----5:R0:W5:Y:S07]  /*09e0*/  LDG.E R168, [R156.64] ;  /* 0x000000049ca87981 */ /* 0x02016e000c1e1900 */
        /* <DEDUP_REMOVED lines=22> */
[----:B------:R-:W-:Y:S01]  /*0b50*/  IMAD.MOV.U32 R156, RZ, RZ, R196 ;  /* 0x000000ffff9c7224 */ /* 0x000fe200078e00c4 */
[----:B-----5:R-:W-:Y:S01]  /*0b60*/  PRMT R167, RZ, 0x5410, R148 ;  /* 0x00005410ffa77816 */ /* 0x020fe20000000094 */
[----:B------:R-:W-:Y:S05]  /*0b70*/  BRA `(.L_x_11091) ;  /* 0x0000058000007947 */ /* 0x000fea0003800000 */
.L_x_11090:
        /* <DEDUP_REMOVED lines=12> */
.L_x_11093:
[----:B------:R-:W-:Y:S02]  /*0c40*/  IMAD.MOV.U32 R162, RZ, RZ, R178 ;  /* 0x000000ffffa27224 */ /* 0x000fe400078e00b2 */
.L_x_11094:
[----:B------:R-:W-:Y:S05]  /*0c50*/  BSYNC B1 ;  /* 0x0000000000017941 */ /* 0x000fea0003800000 */
.L_x_11092:
        /* <DEDUP_REMOVED lines=16> */
.L_x_11098:
[----:B------:R-:W-:Y:S05]  /*0d60*/  BSYNC B2 ;  /* 0x0000000000027941 */ /* 0x000fea0003800000 */
.L_x_11097:
        /* <DEDUP_REMOVED lines=44> */
.L_x_11096:
[----:B------:R-:W-:Y:S05]  /*1030*/  BSYNC B1 ;  /* 0x0000000000017941 */ /* 0x000fea0003800000 */
.L_x_11095:
        /* <DEDUP_REMOVED lines=9> */
[----:B------:R-:W-:Y:S01]  /*10d0*/  SEL R177, RZ, 0x1, P3 ;  /* 0x00000001ffb17807 */ /* 0x000fe20001800000 */
[----:B------:R-:W-:-:S04]  /*10e0*/  FMUL.FTZ R167, R64, R167 ;  /* 0x000000a740a77220 */ /* 0x000fc80000410000 */
[----:B------:R-:W-:Y:S02]  /*10f0*/  @P0 FADD.FTZ R167, R167, R158 ;  /* 0x0000009ea7a70221 */ /* 0x000fe40000010000 */
.L_x_11091:
[----:B------:R-:W-:Y:S05]  /*1100*/  BSYNC B0 ;  /* 0x0000000000007941 */ /* 0x000fea0003800000 */
.L_x_11089:
        /* <DEDUP_REMOVED lines=8> */
.L_x_11100:
        /* <DEDUP_REMOVED lines=12> */
.L_x_11103:
[----:B------:R-:W-:Y:S02]  /*1250*/  IMAD.MOV.U32 R162, RZ, RZ, R178 ;  /* 0x000000ffffa27224 */ /* 0x000fe400078e00b2 */
.L_x_11104:
[----:B------:R-:W-:Y:S05]  /*1260*/  BSYNC B1 ;  /* 0x0000000000017941 */ /* 0x000fea0003800000 */
.L_x_11102:
        /* <DEDUP_REMOVED lines=16> */
.L_x_11108:
[----:B------:R-:W-:Y:S05]  /*1370*/  BSYNC B2 ;  /* 0x0000000000027941 */ /* 0x000fea0003800000 */
.L_x_11107:
        /* <DEDUP_REMOVED lines=43> */
.L_x_11106:
[----:B------:R-:W-:Y:S05]  /*1630*/  BSYNC B1 ;  /* 0x0000000000017941 */ /* 0x000fea0003800000 */
.L_x_11105:
        /* <DEDUP_REMOVED lines=12> */
.L_x_11101:
[----:B------:R-:W-:Y:S05]  /*1700*/  BSYNC B0 ;  /* 0x0000000000007941 */ /* 0x000fea0003800000 */
.L_x_11099:
        /* <DEDUP_REMOVED lines=8> */
.L_x_11110:
        /* <DEDUP_REMOVED lines=12> */
.L_x_11113:
[----:B------:R-:W-:Y:S02]  /*1850*/  IMAD.MOV.U32 R162, RZ, RZ, R178 ;  /* 0x000000ffffa27224 */ /* 0x000fe400078e00b2 */
.L_x_11114:
[----:B------:R-:W-:Y:S05]  /*1860*/  BSYNC B1 ;  /* 0x0000000000017941 */ /* 0x000fea0003800000 */
.L_x_11112:
        /* <DEDUP_REMOVED lines=16> */
.L_x_11118:
[----:B------:R-:W-:Y:S05]  /*1970*/  BSYNC B2 ;  /* 0x0000000000027941 */ /* 0x000fea0003800000 */
.L_x_11117:
        /* <DEDUP_REMOVED lines=44> */
.L_x_11116:
[----:B------:R-:W-:Y:S05]  /*1c40*/  BSYNC B1 ;  /* 0x0000000000017941 */ /* 0x000fea0003800000 */
.L_x_11115:
        /* <DEDUP_REMOVED lines=12> */
.L_x_11111:
[----:B------:R-:W-:Y:S05]  /*1d10*/  BSYNC B0 ;  /* 0x0000000000007941 */ /* 0x000fea0003800000 */
.L_x_11109:
        /* <DEDUP_REMOVED lines=8> */
.L_x_11120:
        /* <DEDUP_REMOVED lines=12> */
.L_x_11123:
[----:B------:R-:W-:Y:S02]  /*1e60*/  MOV R162, R178 ;  /* 0x000000b200a27202 */ /* 0x000fe40000000f00 */
.L_x_11124:
[----:B------:R-:W-:Y:S05]  /*1e70*/  BSYNC B1 ;  /* 0x0000000000017941 */ /* 0x000fea0003800000 */
.L_x_11122:
        /* <DEDUP_REMOVED lines=16> */
.L_x_11128:
[----:B------:R-:W-:Y:S05]  /*1f80*/  BSYNC B2 ;  /* 0x0000000000027941 */ /* 0x000fea0003800000 */
.L_x_11127:
        /* <DEDUP_REMOVED lines=44> */
.L_x_11126:
[----:B------:R-:W-:Y:S05]  /*2250*/  BSYNC B1 ;  /* 0x0000000000017941 */ /* 0x000fea0003800000 */
.L_x_11125:
        /* <DEDUP_REMOVED lines=12> */
.L_x_11121:
[----:B------:R-:W-:Y:S05]  /*2320*/  BSYNC B0 ;  /* 0x0000000000007941 */ /* 0x000fea0003800000 */
.L_x_11119:
        /* <DEDUP_REMOVED lines=8> */
.L_x_11130:
        /* <DEDUP_REMOVED lines=12> */
.L_x_11133:
[----:B------:R-:W-:Y:S02]  /*2470*/  IMAD.MOV.U32 R162, RZ, RZ, R178 ;  /* 0x000000ffffa27224 */ /* 0x000fe400078e00b2 */
.L_x_11134:
[----:B------:R-:W-:Y:S05]  /*2480*/  BSYNC B1 ;  /* 0x0000000000017941 */ /* 0x000fea0003800000 */
.L_x_11132:
        /* <DEDUP_REMOVED lines=16> */
.L_x_11138:
[----:B------:R-:W-:Y:S05]  /*2590*/  BSYNC B2 ;  /* 0x0000000000027941 */ /* 0x000fea0003800000 */
.L_x_11137:
        /* <DEDUP_REMOVED lines=44> */
.L_x_11136:
[----:B------:R-:W-:Y:S05]  /*2860*/  BSYNC B1 ;  /* 0x0000000000017941 */ /* 0x000fea0003800000 */
.L_x_11135:
        /* <DEDUP_REMOVED lines=12> */
.L_x_11131:
[----:B------:R-:W-:Y:S05]  /*2930*/  BSYNC B0 ;  /* 0x0000000000007941 */ /* 0x000fea0003800000 */
.L_x_11129:
        /* <DEDUP_REMOVED lines=8> */
.L_x_11140:
        /* <DEDUP_REMOVED lines=12> */
.L_x_11143:
[----:B------:R-:W-:Y:S02]  /*2a80*/  MOV R170, R178 ;  /* 0x000000b200aa7202 */ /* 0x000fe40000000f00 */
.L_x_11144:
[----:B------:R-:W-:Y:S05]  /*2a90*/  BSYNC B1 ;  /* 0x0000000000017941 */ /* 0x000fea0003800000 */
.L_x_11142:
        /* <DEDUP_REMOVED lines=16> */
.L_x_11148:
[----:B------:R-:W-:Y:S05]  /*2ba0*/  BSYNC B2 ;  /* 0x0000000000027941 */ /* 0x000fea0003800000 */
.L_x_11147:
        /* <DEDUP_REMOVED lines=44> */
.L_x_11146:
[----:B------:R-:W-:Y:S05]  /*2e70*/  BSYNC B1 ;  /* 0x0000000000017941 */ /* 0x000fea0003800000 */
.L_x_11145:
        /* <DEDUP_REMOVED lines=12> */
.L_x_11141:
[----:B------:R-:W-:Y:S05]  /*2f40*/  BSYNC B0 ;  /* 0x0000000000007941 */ /* 0x000fea0003800000 */
.L_x_11139:
        /* <DEDUP_REMOVED lines=8> */
.L_x_11150:
        /* <DEDUP_REMOVED lines=12> */
.L_x_11153:
[----:B------:R-:W-:Y:S02]  /*3090*/  IMAD.MOV.U32 R170, RZ, RZ, R178 ;  /* 0x000000ffffaa7224 */ /* 0x000fe400078e00b2 */
.L_x_11154:
[----:B------:R-:W-:Y:S05]  /*30a0*/  BSYNC B1 ;  /* 0x0000000000017941 */ /* 0x000fea0003800000 */
.L_x_11152:
        /* <DEDUP_REMOVED lines=16> */
.L_x_11158:
[----:B------:R-:W-:Y:S05]  /*31b0*/  BSYNC B2 ;  /* 0x0000000000027941 */ /* 0x000fea0003800000 */
.L_x_11157:
        /* <DEDUP_REMOVED lines=44> */
.L_x_11156:
[----:B------:R-:W-:Y:S05]  /*3480*/  BSYNC B1 ;  /* 0x0000000000017941 */ /* 0x000fea0003800000 */
.L_x_11155:
        /* <DEDUP_REMOVED lines=12> */
.L_x_11151:
[----:B------:R-:W-:Y:S05]  /*3550*/  BSYNC B0 ;  /* 0x0000000000007941 */ /* 0x000fea0003800000 */
.L_x_11149:
        /* <DEDUP_REMOVED lines=8> */
.L_x_11160:
        /* <DEDUP_REMOVED lines=12> */
.L_x_11163:
[----:B------:R-:W-:Y:S02]  /*36a0*/  MOV R172, R178 ;  /* 0x000000b200ac7202 */ /* 0x000fe40000000f00 */
.L_x_11164:
[----:B------:R-:W-:Y:S05]  /*36b0*/  BSYNC B1 ;  /* 0x0000000000017941 */ /* 0x000fea0003800000 */
.L_x_11162:
        /* <DEDUP_REMOVED lines=16> */
.L_x_11168:
[----:B------:R-:W-:Y:S05]  /*37c0*/  BSYNC B2 ;  /* 0x0000000000027941 */ /* 0x000fea0003800000 */
.L_x_11167:
        /* <DEDUP_REMOVED lines=43> */
[----:B------:R-:W-:Y:S02]  /*3a80*/  LOP3.LUT R21, R157, R158, R19, 0x96, !PT ;  /* 0x0000009e9d157212 */ /* 0x000fe400078e9613 */
.L_x_11166:
[----:B------:R-:W-:Y:S05]  /*3a90*/  BSYNC B1 ;  /* 0x0000000000017941 */ /* 0x000fea0003800000 */
.L_x_11165:
        /* <DEDUP_REMOVED lines=12> */
.L_x_11161:
[----:B------:R-:W-:Y:S05]  /*3b60*/  BSYNC B0 ;  /* 0x0000000000007941 */ /* 0x000fea0003800000 */
.L_x_11159:
        /* <DEDUP_REMOVED lines=16> */
[----:B------:R-:W-:Y:S02]  /*3c70*/  PRMT R159, R183, 0x7104, RZ ;  /* 0x00007104b79f7816 */ /* 0x000fe400000000ff */
[----:B------:R-:W-:-:S02]  /*3c80*/  LOP3.LUT R190, R156, 0xff0000, RZ, 0xc0, !PT ;  /* 0x00ff00009cbe7812 */ /* 0x000fc400078ec0ff */
[----:B------:R-:W-:Y:S02]  /*3c90*/  LOP3.LUT R156, R181, 0xff, RZ, 0xc0, !PT ;  /* 0x000000ffb59c7812 */ /* 0x000fe400078ec0ff */
        /* <DEDUP_REMOVED lines=14> */
.L_x_11170:
[----:B------:R-:W-:Y:S05]  /*3d80*/  BSYNC B0 ;  /* 0x0000000000007941 */ /* 0x000fea0003800000 */
.L_x_11169:
        /* <DEDUP_REMOVED lines=10> */
.L_x_11172:
        /* <DEDUP_REMOVED lines=12> */
.L_x_11175:
[----:B------:R-:W-:Y:S02]  /*3ef0*/  IMAD.MOV.U32 R172, RZ, RZ, R178 ;  /* 0x000000ffffac7224 */ /* 0x000fe400078e00b2 */
.L_x_11176:
[----:B------:R-:W-:Y:S05]  /*3f00*/  BSYNC B1 ;  /* 0x0000000000017941 */ /* 0x000fea0003800000 */
.L_x_11174:
        /* <DEDUP_REMOVED lines=16> */
.L_x_11180:
[----:B------:R-:W-:Y:S05]  /*4010*/  BSYNC B2 ;  /* 0x0000000000027941 */ /* 0x000fea0003800000 */
.L_x_11179:
        /* <DEDUP_REMOVED lines=8> */
[----:B-1----:R-:W-:Y:S01]  /*40a0*/  LOP3.LUT R170, R23, R158, R3, 0x96, !PT ;  /* 0x0000009e17aa7212 */ /* 0x002fe200078e9603 */
        /* <DEDUP_REMOVED lines=35> */
.L_x_11178:
[----:B------:R-:W-:Y:S05]  /*42e0*/  BSYNC B1 ;  /* 0x0000000000017941 */ /* 0x000fea0003800000 */
.L_x_11177:
        /* <DEDUP_REMOVED lines=12> */
.L_x_11173:
[----:B------:R-:W-:Y:S05]  /*43b0*/  BSYNC B0 ;  /* 0x0000000000007941 */ /* 0x000fea0003800000 */
.L_x_11171:
        /* <DEDUP_REMOVED lines=8> */
.L_x_11182:
        /* <DEDUP_REMOVED lines=12> */
.L_x_11185:
[----:B------:R-:W-:Y:S02]  /*4500*/  IMAD.MOV.U32 R172, RZ, RZ, R178 ;  /* 0x000000ffffac7224 */ /* 0x000fe400078e00b2 */
.L_x_11186:
[----:B------:R-:W-:Y:S05]  /*4510*/  BSYNC B1 ;  /* 0x0000000000017941 */ /* 0x000fea0003800000 */
.L_x_11184:
        /* <DEDUP_REMOVED lines=16> */
.L_x_11190:
[----:B------:R-:W-:Y:S05]  /*4620*/  BSYNC B2 ;  /* 0x0000000000027941 */ /* 0x000fea0003800000 */
.L_x_11189:
        /* <DEDUP_REMOVED lines=43> */
.L_x_11188:
[----:B------:R-:W-:Y:S05]  /*48e0*/  BSYNC B1 ;  /* 0x0000000000017941 */ /* 0x000fea0003800000 */
.L_x_11187:
        /* <DEDUP_REMOVED lines=12> */
.L_x_11183:
[----:B------:R-:W-:Y:S05]  /*49b0*/  BSYNC B0 ;  /* 0x0000000000007941 */ /* 0x000fea0003800000 */
.L_x_11181:
        /* <DEDUP_REMOVED lines=8> */
.L_x_11192:
[C---:B------:R-:W-:Y:S01]  /*4a40*/  ISETP.NE.AND P3, PT, R157.reuse, 0x1, PT ;  /* 0x000000019d00780c */ /* 0x040fe20003f65270 */
[----:B------:R-:W-:Y:S01]  /*4a50*/  BSSY B1, `(.L_x_11194) ;  /* 0x000000c000017945 */ /* 0x000fe20003800000 */
[----:B------:R-:W-:-:S11]  /*4a60*/  IADD3 R156, R157, 0x1, RZ ;  /* 0x000000019d9c7810 */ /* 0x000fd60007ffe0ff */
[----:B------:R-:W-:Y:S05]  /*4a70*/  @!P3 BRA `(.L_x_11195) ;  /* 0x000000800000b947 */ /* 0x000fea0003800000 */
[----:B------:R-:W-:Y:S01]  /*4a80*/  ISETP.NE.AND P3, PT, R157, 0x2, PT ;  /* 0x000000029d00780c */ /* 0x000fe20003f65270 */
[----:B-1----:R-:W-:-:S12]  /*4a90*/  IMAD.MOV.U32 R174, RZ, RZ, R21 ;  /* 0x000000ffffae7224 */ /* 0x002fd800078e0015 */
[----:B------:R-:W-:Y:S05]  /*4aa0*/  @!P3 BRA `(.L_x_11196) ;  /* 0x000000600000b947 */ /* 0x000fea0003800000 */
[----:B------:R-:W-:Y:S01]  /*4ab0*/  ISETP.NE.AND P3, PT, R157, 0x3, PT ;  /* 0x000000039d00780c */ /* 0x000fe20003f65270 */
[----:B------:R-:W-:-:S12]  /*4ac0*/  IMAD.MOV.U32 R174, RZ, RZ, R23 ;  /* 0x000000ffffae7224 */ /* 0x000fd800078e0017 */
[----:B------:R-:W-:Y:S05]  /*4ad0*/  @P3 BRA `(.L_x_11196) ;  /* 0x0000003000003947 */ /* 0x000fea0003800000 */
[----:B------:R-:W-:Y:S01]  /*4ae0*/  IMAD.MOV.U32 R174, RZ, RZ, R22 ;  /* 0x000000ffffae7224 */ /* 0x000fe200078e0016 */
[----:B------:R-:W-:Y:S05]  /*4af0*/  BRA `(.L_x_11196) ;  /* 0x0000001000007947 */ /* 0x000fea0003800000 */
.L_x_11195:
[----:B-1----:R-:W-:Y:S02]  /*4b00*/  MOV R174, R178 ;  /* 0x000000b200ae7202 */ /* 0x002fe40000000f00 */
.L_x_11196:
[----:B------:R-:W-:Y:S05]  /*4b10*/  BSYNC B1 ;  /* 0x0000000000017941 */ /* 0x000fea0003800000 */
.L_x_11194:
        /* <DEDUP_REMOVED lines=16> */
.L_x_11200:
[----:B------:R-:W-:Y:S05]  /*4c20*/  BSYNC B2 ;  /* 0x0000000000027941 */ /* 0x000fea0003800000 */
.L_x_11199:
        /* <DEDUP_REMOVED lines=44> */
.L_x_11198:
[----:B------:R-:W-:Y:S05]  /*4ef0*/  BSYNC B1 ;  /* 0x0000000000017941 */ /* 0x000fea0003800000 */
.L_x_11197:
        /* <DEDUP_REMOVED lines=12> */
.L_x_11193:
[----:B------:R-:W-:Y:S05]  /*4fc0*/  BSYNC B0 ;  /* 0x0000000000007941 */ /* 0x000fea0003800000 */
.L_x_11191:
        /* <DEDUP_REMOVED lines=8> */
.L_x_11202:
        /* <DEDUP_REMOVED lines=12> */
.L_x_11205:
[----:B------:R-:W-:Y:S02]  /*5110*/  IMAD.MOV.U32 R181, RZ, RZ, R178 ;  /* 0x000000ffffb57224 */ /* 0x000fe400078e00b2 */
.L_x_11206:
[----:B------:R-:W-:Y:S05]  /*5120*/  BSYNC B1 ;  /* 0x0000000000017941 */ /* 0x000fea0003800000 */
.L_x_11204:
        /* <DEDUP_REMOVED lines=16> */
.L_x_11210:
[----:B------:R-:W-:Y:S05]  /*5230*/  BSYNC B2 ;  /* 0x0000000000027941 */ /* 0x000fea0003800000 */
.L_x_11209:
        /* <DEDUP_REMOVED lines=44> */
.L_x_11208:
[----:B------:R-:W-:Y:S05]  /*5500*/  BSYNC B1 ;  /* 0x0000000000017941 */ /* 0x000fea0003800000 */
.L_x_11207:
        /* <DEDUP_REMOVED lines=10> */
[----:B------:R-:W-:Y:S01]  /*55b0*/  FMUL.FTZ R174, R59, R174 ;  /* 0x000000ae3bae7220 */ /* 0x000fe20000410000 */
[----:B------:R-:W-:-:S03]  /*55c0*/  PRMT R181, R156, 0x7610, R181 ;  /* 0x000076109cb57816 */ /* 0x000fc600000000b5 */
[----:B------:R-:W-:Y:S02]  /*55d0*/  @P0 FADD.FTZ R174, R159, R174 ;  /* 0x000000ae9fae0221 */ /* 0x000fe40000010000 */
.L_x_11203:
[----:B------:R-:W-:Y:S05]  /*55e0*/  BSYNC B0 ;  /* 0x0000000000007941 */ /* 0x000fea0003800000 */
.L_x_11201:
        /* <DEDUP_REMOVED lines=8> */
.L_x_11212:
        /* <DEDUP_REMOVED lines=12> */
.L_x_11215:
[----:B------:R-:W-:Y:S02]  /*5730*/  MOV R172, R178 ;  /* 0x000000b200ac7202 */ /* 0x000fe40000000f00 */
.L_x_11216:
[----:B------:R-:W-:Y:S05]  /*5740*/  BSYNC B1 ;  /* 0x0000000000017941 */ /* 0x000fea0003800000 */
.L_x_11214:
        /* <DEDUP_REMOVED lines=16> */
.L_x_11220:
[----:B------:R-:W-:Y:S05]  /*5850*/  BSYNC B2 ;  /* 0x0000000000027941 */ /* 0x000fea0003800000 */
.L_x_11219:
        /* <DEDUP_REMOVED lines=44> */
.L_x_11218:
[----:B------:R-:W-:Y:S05]  /*5b20*/  BSYNC B1 ;  /* 0x0000000000017941 */ /* 0x000fea0003800000 */
.L_x_11217:
        /* <DEDUP_REMOVED lines=12> */
.L_x_11213:
[----:B------:R-:W-:Y:S05]  /*5bf0*/  BSYNC B0 ;  /* 0x0000000000007941 */ /* 0x000fea0003800000 */
.L_x_11211:
        /* <DEDUP_REMOVED lines=8> */
.L_x_11222:
        /* <DEDUP_REMOVED lines=12> */
.L_x_11225:
[----:B------:R-:W-:Y:S02]  /*5d40*/  IMAD.MOV.U32 R183, RZ, RZ, R178 ;  /* 0x000000ffffb77224 */ /* 0x000fe400078e00b2 */
.L_x_11226:
[----:B------:R-:W-:Y:S05]  /*5d50*/  BSYNC B1 ;  /* 0x0000000000017941 */ /* 0x000fea0003800000 */
.L_x_11224:
        /* <DEDUP_REMOVED lines=16> */
.L_x_11230:
[----:B------:R-:W-:Y:S05]  /*5e60*/  BSYNC B2 ;  /* 0x0000000000027941 */ /* 0x000fea0003800000 */
.L_x_11229:
        /* <DEDUP_REMOVED lines=44> */
.L_x_11228:
[----:B------:R-:W-:Y:S05]  /*6130*/  BSYNC B1 ;  /* 0x0000000000017941 */ /* 0x000fea0003800000 */
.L_x_11227:
        /* <DEDUP_REMOVED lines=13> */
.L_x_11223:
[----:B------:R-:W-:Y:S05]  /*6210*/  BSYNC B0 ;  /* 0x0000000000007941 */ /* 0x000fea0003800000 */
.L_x_11221:
        /* <DEDUP_REMOVED lines=8> */
.L_x_11232:
        /* <DEDUP_REMOVED lines=12> */
.L_x_11235:
[----:B------:R-:W-:Y:S02]  /*6360*/  MOV R184, R178 ;  /* 0x000000b200b87202 */ /* 0x000fe40000000f00 */
.L_x_11236:
[----:B------:R-:W-:Y:S05]  /*6370*/  BSYNC B1 ;  /* 0x0000000000017941 */ /* 0x000fea0003800000 */
.L_x_11234:
        /* <DEDUP_REMOVED lines=16> */
.L_x_11240:
[----:B------:R-:W-:Y:S05]  /*6480*/  BSYNC B2 ;  /* 0x0000000000027941 */ /* 0x000fea0003800000 */
.L_x_11239:
        /* <DEDUP_REMOVED lines=44> */
.L_x_11238:
[----:B------:R-:W-:Y:S05]  /*6750*/  BSYNC B1 ;  /* 0x0000000000017941 */ /* 0x000fea0003800000 */
.L_x_11237:
        /* <DEDUP_REMOVED lines=13> */
.L_x_11233:
[----:B------:R-:W-:Y:S05]  /*6830*/  BSYNC B0 ;  /* 0x0000000000007941 */ /* 0x000fea0003800000 */
.L_x_11231:
        /* <DEDUP_REMOVED lines=8> */
.L_x_11242:
        /* <DEDUP_REMOVED lines=12> */
.L_x_11245:
[----:B------:R-:W-:Y:S02]  /*6980*/  IMAD.MOV.U32 R185, RZ, RZ, R178 ;  /* 0x000000ffffb97224 */ /* 0x000fe400078e00b2 */
.L_x_11246:
[----:B------:R-:W-:Y:S05]  /*6990*/  BSYNC B1 ;  /* 0x0000000000017941 */ /* 0x000fea0003800000 */
.L_x_11244:
        /* <DEDUP_REMOVED lines=16> */
.L_x_11250:
[----:B------:R-:W-:Y:S05]  /*6aa0*/  BSYNC B2 ;  /* 0x0000000000027941 */ /* 0x000fea0003800000 */
.L_x_11249:
        /* <DEDUP_REMOVED lines=44> */
.L_x_11248:
[----:B------:R-:W-:Y:S05]  /*6d70*/  BSYNC B1 ;  /* 0x0000000000017941 */ /* 0x000fea0003800000 */
.L_x_11247:
        /* <DEDUP_REMOVED lines=13> */
.L_x_11243:
[----:B------:R-:W-:Y:S05]  /*6e50*/  BSYNC B0 ;  /* 0x0000000000007941 */ /* 0x000fea0003800000 */
.L_x_11241:
        /* <DEDUP_REMOVED lines=32> */
.L_x_11252:
[----:B------:R-:W-:Y:S05]  /*7060*/  BSYNC B0 ;  /* 0x0000000000007941 */ /* 0x000fea0003800000 */
.L_x_11251:
        /* <DEDUP_REMOVED lines=10> */
.L_x_11254:
        /* <DEDUP_REMOVED lines=12> */
.L_x_11257:
[----:B------:R-:W-:Y:S02]  /*71d0*/  IMAD.MOV.U32 R177, RZ, RZ, R178 ;  /* 0x000000ffffb17224 */ /* 0x000fe400078e00b2 */
.L_x_11258:
[----:B------:R-:W-:Y:S05]  /*71e0*/  BSYNC B1 ;  /* 0x0000000000017941 */ /* 0x000fea0003800000 */
.L_x_11256:
        /* <DEDUP_REMOVED lines=16> */
.L_x_11262:
[----:B------:R-:W-:Y:S05]  /*72f0*/  BSYNC B2 ;  /* 0x0000000000027941 */ /* 0x000fea0003800000 */
.L_x_11261:
        /* <DEDUP_REMOVED lines=44> */
.L_x_11260:
[----:B------:R-:W-:Y:S05]  /*75c0*/  BSYNC B1 ;  /* 0x0000000000017941 */ /* 0x000fea0003800000 */
.L_x_11259:
        /* <DEDUP_REMOVED lines=13> */
.L_x_11255:
[----:B------:R-:W-:Y:S05]  /*76a0*/  BSYNC B0 ;  /* 0x0000000000007941 */ /* 0x000fea0003800000 */
.L_x_11253:
        /* <DEDUP_REMOVED lines=8> */
.L_x_11264:
[C---:B------:R-:W-:Y:S01]  /*7730*/  ISETP.NE.AND P3, PT, R156.reuse, 0x1, PT ;  /* 0x000000019c00780c */ /* 0x040fe20003f65270 */
[----:B------:R-:W-:Y:S01]  /*7740*/  BSSY B1, `(.L_x_11266) ;  /* 0x000000c000017945 */ /* 0x000fe20003800000 */
[----:B------:R-:W-:-:S11]  /*7750*/  IADD3 R157, R156, 0x1, RZ ;  /* 0x000000019c9d7810 */ /* 0x000fd60007ffe0ff */
[----:B------:R-:W-:Y:S05]  /*7760*/  @!P3 BRA `(.L_x_11267) ;  /* 0x000000800000b947 */ /* 0x000fea0003800000 */
[----:B------:R-:W-:Y:S02]  /*7770*/  ISETP.NE.AND P3, PT, R156, 0x2, PT ;  /* 0x000000029c00780c */ /* 0x000fe40003f65270 */
[----:B-1----:R-:W-:-:S11]  /*7780*/  MOV R190, R21 ;  /* 0x0000001500be7202 */ /* 0x002fd60000000f00 */
[----:B------:R-:W-:Y:S05]  /*7790*/  @!P3 BRA `(.L_x_11268) ;  /* 0x000000600000b947 */ /* 0x000fea0003800000 */
[----:B------:R-:W-:Y:S01]  /*77a0*/  ISETP.NE.AND P3, PT, R156, 0x3, PT ;  /* 0x000000039c00780c */ /* 0x000fe20003f65270 */
[----:B------:R-:W-:-:S12]  /*77b0*/  IMAD.MOV.U32 R190, RZ, RZ, R23 ;  /* 0x000000ffffbe7224 */ /* 0x000fd800078e0017 */
[----:B------:R-:W-:Y:S05]  /*77c0*/  @P3 BRA `(.L_x_11268) ;  /* 0x0000003000003947 */ /* 0x000fea0003800000 */
[----:B------:R-:W-:Y:S01]  /*77d0*/  IMAD.MOV.U32 R190, RZ, RZ, R22 ;  /* 0x000000ffffbe7224 */ /* 0x000fe200078e0016 */
[----:B------:R-:W-:Y:S05]  /*77e0*/  BRA `(.L_x_11268) ;  /* 0x0000001000007947 */ /* 0x000fea0003800000 */
.L_x_11267:
[----:B-1----:R-:W-:Y:S02]  /*77f0*/  MOV R190, R178 ;  /* 0x000000b200be7202 */ /* 0x002fe40000000f00 */
.L_x_11268:
[----:B------:R-:W-:Y:S05]  /*7800*/  BSYNC B1 ;  /* 0x0000000000017941 */ /* 0x000fea0003800000 */
.L_x_11266:
        /* <DEDUP_REMOVED lines=16> */
.L_x_11272:
[----:B------:R-:W-:Y:S05]  /*7910*/  BSYNC B2 ;  /* 0x0000000000027941 */ /* 0x000fea0003800000 */
.L_x_11271:
        /* <DEDUP_REMOVED lines=41> */
[----:B------:R-:W-:Y:S02]  /*7bb0*/  IMAD.MOV.U32 R22, RZ, RZ, R156 ;  /* 0x000000ffff167224 */ /* 0x000fe400078e009c */
[----:B------:R-:W-:Y:S02]  /*7bc0*/  IMAD.MOV.U32 R157, RZ, RZ, RZ ;  /* 0x000000ffff9d7224 */ /* 0x000fe400078e00ff */
.L_x_11270:
[----:B------:R-:W-:Y:S05]  /*7bd0*/  BSYNC B1 ;  /* 0x0000000000017941 */ /* 0x000fea0003800000 */
.L_x_11269:
        /* <DEDUP_REMOVED lines=12> */
.L_x_11265:
[----:B------:R-:W-:Y:S05]  /*7ca0*/  BSYNC B0 ;  /* 0x0000000000007941 */ /* 0x000fea0003800000 */
.L_x_11263:
        /* <DEDUP_REMOVED lines=8> */
.L_x_11274:
        /* <DEDUP_REMOVED lines=12> */
.L_x_11277:
[----:B------:R-:W-:Y:S02]  /*7df0*/  IMAD.MOV.U32 R180, RZ, RZ, R178 ;  /* 0x000000ffffb47224 */ /* 0x000fe400078e00b2 */
.L_x_11278:
[----:B------:R-:W-:Y:S05]  /*7e00*/  BSYNC B1 ;  /* 0x0000000000017941 */ /* 0x000fea0003800000 */
.L_x_11276:
        /* <DEDUP_REMOVED lines=16> */
.L_x_11282:
[----:B------:R-:W-:Y:S05]  /*7f10*/  BSYNC B2 ;  /* 0x0000000000027941 */ /* 0x000fea0003800000 */
.L_x_11281:
        /* <DEDUP_REMOVED lines=8> */
[----:B-1----:R-:W-:Y:S01]  /*7fa0*/  IMAD.WIDE.U32 R190, R23, -0x2daee0ad, RZ ;  /* 0xd2511f5317be7825 */ /* 0x002fe200078e00ff */
        /* <DEDUP_REMOVED lines=35> */
.L_x_11280:
[----:B------:R-:W-:Y:S05]  /*81e0*/  BSYNC B1 ;  /* 0x0000000000017941 */ /* 0x000fea0003800000 */
.L_x_11279:
        /* <DEDUP_REMOVED lines=13> */
.L_x_11275:
[----:B------:R-:W-:Y:S05]  /*82c0*/  BSYNC B0 ;  /* 0x0000000000007941 */ /* 0x000fea0003800000 */
.L_x_11273:
        /* <DEDUP_REMOVED lines=8> */
.L_x_11284:
        /* <DEDUP_REMOVED lines=12> */
.L_x_11287:
[----:B------:R-:W-:Y:S02]  /*8410*/  MOV R181, R178 ;  /* 0x000000b200b57202 */ /* 0x000fe40000000f00 */
.L_x_11288:
[----:B------:R-:W-:Y:S05]  /*8420*/  BSYNC B1 ;  /* 0x0000000000017941 */ /* 0x000fea0003800000 */
.L_x_11286:
        /* <DEDUP_REMOVED lines=16> */
.L_x_11292:
[----:B------:R-:W-:Y:S05]  /*8530*/  BSYNC B2 ;  /* 0x0000000000027941 */ /* 0x000fea0003800000 */
.L_x_11291:
        /* <DEDUP_REMOVED lines=44> */
.L_x_11290:
[----:B------:R-:W-:Y:S05]  /*8800*/  BSYNC B1 ;  /* 0x0000000000017941 */ /* 0x000fea0003800000 */
.L_x_11289:
        /* <DEDUP_REMOVED lines=10> */
[----:B------:R-:W-:Y:S02]  /*88b0*/  @P0 PRMT R158, RZ, 0x7610, R149 ;  /* 0x00007610ff9e0816 */ /* 0x000fe40000000095 */
[----:B------:R-:W-:-:S03]  /*88c0*/  PRMT R181, R156, 0x7610, R181 ;  /* 0x000076109cb57816 */ /* 0x000fc600000000b5 */
[----:B------:R-:W-:Y:S02]  /*88d0*/  @P0 FADD.FTZ R197, R158, R197 ;  /* 0x000000c59ec50221 */ /* 0x000fe40000010000 */
.L_x_11285:
[----:B------:R-:W-:Y:S05]  /*88e0*/  BSYNC B0 ;  /* 0x0000000000007941 */ /* 0x000fea0003800000 */
.L_x_11283:
        /* <DEDUP_REMOVED lines=8> */
.L_x_11294:
        /* <DEDUP_REMOVED lines=12> */
.L_x_11297:
[----:B------:R-:W-:Y:S02]  /*8a30*/  IMAD.MOV.U32 R182, RZ, RZ, R178 ;  /* 0x000000ffffb67224 */ /* 0x000fe400078e00b2 */
.L_x_11298:
[----:B------:R-:W-:Y:S05]  /*8a40*/  BSYNC B1 ;  /* 0x0000000000017941 */ /* 0x000fea0003800000 */
.L_x_11296:
        /* <DEDUP_REMOVED lines=16> */
.L_x_11302:
[----:B------:R-:W-:Y:S05]  /*8b50*/  BSYNC B2 ;  /* 0x0000000000027941 */ /* 0x000fea0003800000 */
.L_x_11301:
        /* <DEDUP_REMOVED lines=44> */
.L_x_11300:
[----:B------:R-:W-:Y:S05]  /*8e20*/  BSYNC B1 ;  /* 0x0000000000017941 */ /* 0x000fea0003800000 */
.L_x_11299:
        /* <DEDUP_REMOVED lines=13> */
.L_x_11295:
[----:B------:R-:W-:Y:S05]  /*8f00*/  BSYNC B0 ;  /* 0x0000000000007941 */ /* 0x000fea0003800000 */
.L_x_11293:
        /* <DEDUP_REMOVED lines=8> */
.L_x_11304:
        /* <DEDUP_REMOVED lines=12> */
.L_x_11307:
[----:B------:R-:W-:Y:S02]  /*9050*/  IMAD.MOV.U32 R183, RZ, RZ, R178 ;  /* 0x000000ffffb77224 */ /* 0x000fe400078e00b2 */
.L_x_11308:
[----:B------:R-:W-:Y:S05]  /*9060*/  BSYNC B1 ;  /* 0x0000000000017941 */ /* 0x000fea0003800000 */
.L_x_11306:
        /* <DEDUP_REMOVED lines=16> */
.L_x_11312:
[----:B------:R-:W-:Y:S05]  /*9170*/  BSYNC B2 ;  /* 0x0000000000027941 */ /* 0x000fea0003800000 */
.L_x_11311:
        /* <DEDUP_REMOVED lines=44> */
.L_x_11310:
[----:B------:R-:W-:Y:S05]  /*9440*/  BSYNC B1 ;  /* 0x0000000000017941 */ /* 0x000fea0003800000 */
.L_x_11309:
        /* <DEDUP_REMOVED lines=13> */
.L_x_11305:
[----:B------:R-:W-:Y:S05]  /*9520*/  BSYNC B0 ;  /* 0x0000000000007941 */ /* 0x000fea0003800000 */
.L_x_11303:
        /* <DEDUP_REMOVED lines=8> */
.L_x_11314:
        /* <DEDUP_REMOVED lines=12> */
.L_x_11317:
[----:B------:R-:W-:Y:S02]  /*9670*/  MOV R184, R178 ;  /* 0x000000b200b87202 */ /* 0x000fe40000000f00 */
.L_x_11318:
[----:B------:R-:W-:Y:S05]  /*9680*/  BSYNC B1 ;  /* 0x0000000000017941 */ /* 0x000fea0003800000 */
.L_x_11316:
        /* <DEDUP_REMOVED lines=16> */
.L_x_11322:
[----:B------:R-:W-:Y:S05]  /*9790*/  BSYNC B2 ;  /* 0x0000000000027941 */ /* 0x000fea0003800000 */
.L_x_11321:
        /* <DEDUP_REMOVED lines=44> */
.L_x_11320:
[----:B------:R-:W-:Y:S05]  /*9a60*/  BSYNC B1 ;  /* 0x0000000000017941 */ /* 0x000fea0003800000 */
.L_x_11319:
        /* <DEDUP_REMOVED lines=10> */
[----:B------:R-:W-:Y:S01]  /*9b10*/  FMUL.FTZ R191, R46, R191 ;  /* 0x000000bf2ebf7220 */ /* 0x000fe20000410000 */
[----:B------:R-:W-:-:S03]  /*9b20*/  PRMT R184, R157, 0x7610, R184 ;  /* 0x000076109db87816 */ /* 0x000fc600000000b8 */
[----:B------:R-:W-:Y:S02]  /*9b30*/  @P0 FADD.FTZ R191, R158, R191 ;  /* 0x000000bf9ebf0221 */ /* 0x000fe40000010000 */
.L_x_11315:
[----:B------:R-:W-:Y:S05]  /*9b40*/  BSYNC B0 ;  /* 0x0000000000007941 */ /* 0x000fea0003800000 */
.L_x_11313:
        /* <DEDUP_REMOVED lines=8> */
.L_x_11324:
        /* <DEDUP_REMOVED lines=12> */
.L_x_11327:
[----:B------:R-:W-:Y:S02]  /*9c90*/  IMAD.MOV.U32 R185, RZ, RZ, R178 ;  /* 0x000000ffffb97224 */ /* 0x000fe400078e00b2 */
.L_x_11328:
[----:B------:R-:W-:Y:S05]  /*9ca0*/  BSYNC B1 ;  /* 0x0000000000017941 */ /* 0x000fea0003800000 */
.L_x_11326:
        /* <DEDUP_REMOVED lines=16> */
.L_x_11332:
[----:B------:R-:W-:Y:S05]  /*9db0*/  BSYNC B2 ;  /* 0x0000000000027941 */ /* 0x000fea0003800000 */
.L_x_11331:
        /* <DEDUP_REMOVED lines=44> */
.L_x_11330:
[----:B------:R-:W-:Y:S05]  /*a080*/  BSYNC B1 ;  /* 0x0000000000017941 */ /* 0x000fea0003800000 */
.L_x_11329:
        /* <DEDUP_REMOVED lines=13> */
.L_x_11325:
[----:B------:R-:W-:Y:S05]  /*a160*/  BSYNC B0 ;  /* 0x0000000000007941 */ /* 0x000fea0003800000 */
.L_x_11323:
        /* <DEDUP_REMOVED lines=32> */
.L_x_11334:
[----:B------:R-:W-:Y:S05]  /*a370*/  BSYNC B0 ;  /* 0x0000000000007941 */ /* 0x000fea0003800000 */
.L_x_11333:
        /* <DEDUP_REMOVED lines=10> */
.L_x_11336:
        /* <DEDUP_REMOVED lines=12> */
.L_x_11339:
[----:B------:R-:W-:Y:S02]  /*a4e0*/  MOV R177, R178 ;  /* 0x000000b200b17202 */ /* 0x000fe40000000f00 */
.L_x_11340:
[----:B------:R-:W-:Y:S05]  /*a4f0*/  BSYNC B1 ;  /* 0x0000000000017941 */ /* 0x000fea0003800000 */
.L_x_11338:
        /* <DEDUP_REMOVED lines=16> */
.L_x_11344:
[----:B------:R-:W-:Y:S05]  /*a600*/  BSYNC B2 ;  /* 0x0000000000027941 */ /* 0x000fea0003800000 */
.L_x_11343:
        /* <DEDUP_REMOVED lines=44> */
.L_x_11342:
[----:B------:R-:W-:Y:S05]  /*a8d0*/  BSYNC B1 ;  /* 0x0000000000017941 */ /* 0x000fea0003800000 */
.L_x_11341:
        /* <DEDUP_REMOVED lines=13> */
.L_x_11337:
[----:B------:R-:W-:Y:S05]  /*a9b0*/  BSYNC B0 ;  /* 0x0000000000007941 */ /* 0x000fea0003800000 */
.L_x_11335:
        /* <DEDUP_REMOVED lines=8> */
.L_x_11346:
[C---:B------:R-:W-:Y:S01]  /*aa40*/  ISETP.NE.AND P3, PT, R156.reuse, 0x1, PT ;  /* 0x000000019c00780c */ /* 0x040fe20003f65270 */
[----:B------:R-:W-:Y:S01]  /*aa50*/  BSSY B1, `(.L_x_11348) ;  /* 0x000000c000017945 */ /* 0x000fe20003800000 */
[----:B------:R-:W-:-:S11]  /*aa60*/  IADD3 R157, R156, 0x1, RZ ;  /* 0x000000019c9d7810 */ /* 0x000fd60007ffe0ff */
[----:B------:R-:W-:Y:S05]  /*aa70*/  @!P3 BRA `(.L_x_11349) ;  /* 0x000000800000b947 */ /* 0x000fea0003800000 */
[----:B------:R-:W-:Y:S01]  /*aa80*/  ISETP.NE.AND P3, PT, R156, 0x2, PT ;  /* 0x000000029c00780c */ /* 0x000fe20003f65270 */
[----:B-1----:R-:W-:-:S12]  /*aa90*/  IMAD.MOV.U32 R192, RZ, RZ, R21 ;  /* 0x000000ffffc07224 */ /* 0x002fd800078e0015 */
[----:B------:R-:W-:Y:S05]  /*aaa0*/  @!P3 BRA `(.L_x_11350) ;  /* 0x000000600000b947 */ /* 0x000fea0003800000 */
[----:B------:R-:W-:Y:S02]  /*aab0*/  ISETP.NE.AND P3, PT, R156, 0x3, PT ;  /* 0x000000039c00780c */ /* 0x000fe40003f65270 */
[----:B------:R-:W-:-:S11]  /*aac0*/  MOV R192, R23 ;  /* 0x0000001700c07202 */ /* 0x000fd60000000f00 */
[----:B------:R-:W-:Y:S05]  /*aad0*/  @P3 BRA `(.L_x_11350) ;  /* 0x0000003000003947 */ /* 0x000fea0003800000 */
[----:B------:R-:W-:Y:S01]  /*aae0*/  IMAD.MOV.U32 R192, RZ, RZ, R22 ;  /* 0x000000ffffc07224 */ /* 0x000fe200078e0016 */
[----:B------:R-:W-:Y:S05]  /*aaf0*/  BRA `(.L_x_11350) ;  /* 0x0000001000007947 */ /* 0x000fea0003800000 */
.L_x_11349:
[----:B-1----:R-:W-:Y:S02]  /*ab00*/  IMAD.MOV.U32 R192, RZ, RZ, R178 ;  /* 0x000000ffffc07224 */ /* 0x002fe400078e00b2 */
.L_x_11350:
[----:B------:R-:W-:Y:S05]  /*ab10*/  BSYNC B1 ;  /* 0x0000000000017941 */ /* 0x000fea0003800000 */
.L_x_11348:
        /* <DEDUP_REMOVED lines=16> */
.L_x_11354:
[----:B------:R-:W-:Y:S05]  /*ac20*/  BSYNC B2 ;  /* 0x0000000000027941 */ /* 0x000fea0003800000 */
.L_x_11353:
        /* <DEDUP_REMOVED lines=43> */
.L_x_11352:
[----:B------:R-:W-:Y:S05]  /*aee0*/  BSYNC B1 ;  /* 0x0000000000017941 */ /* 0x000fea0003800000 */
.L_x_11351:
        /* <DEDUP_REMOVED lines=12> */
.L_x_11347:
[----:B------:R-:W-:Y:S05]  /*afb0*/  BSYNC B0 ;  /* 0x0000000000007941 */ /* 0x000fea0003800000 */
.L_x_11345:
        /* <DEDUP_REMOVED lines=8> */
.L_x_11356:
        /* <DEDUP_REMOVED lines=12> */
.L_x_11359:
[----:B------:R-:W-:Y:S02]  /*b100*/  MOV R180, R178 ;  /* 0x000000b200b47202 */ /* 0x000fe40000000f00 */
.L_x_11360:
[----:B------:R-:W-:Y:S05]  /*b110*/  BSYNC B1 ;  /* 0x0000000000017941 */ /* 0x000fea0003800000 */
.L_x_11358:
        /* <DEDUP_REMOVED lines=16> */
.L_x_11364:
[----:B------:R-:W-:Y:S05]  /*b220*/  BSYNC B2 ;  /* 0x0000000000027941 */ /* 0x000fea0003800000 */
.L_x_11363:
        /* <DEDUP_REMOVED lines=44> */
.L_x_11362:
[----:B------:R-:W-:Y:S05]  /*b4f0*/  BSYNC B1 ;  /* 0x0000000000017941 */ /* 0x000fea0003800000 */
.L_x_11361:
        /* <DEDUP_REMOVED lines=13> */
.L_x_11357:
[----:B------:R-:W-:Y:S05]  /*b5d0*/  BSYNC B0 ;  /* 0x0000000000007941 */ /* 0x000fea0003800000 */
.L_x_11355:
        /* <DEDUP_REMOVED lines=8> */
.L_x_11366:
        /* <DEDUP_REMOVED lines=12> */
.L_x_11369:
[----:B------:R-:W-:Y:S02]  /*b720*/  IMAD.MOV.U32 R181, RZ, RZ, R178 ;  /* 0x000000ffffb57224 */ /* 0x000fe400078e00b2 */
.L_x_11370:
[----:B------:R-:W-:Y:S05]  /*b730*/  BSYNC B1 ;  /* 0x0000000000017941 */ /* 0x000fea0003800000 */
.L_x_11368:
        /* <DEDUP_REMOVED lines=16> */
.L_x_11374:
[----:B------:R-:W-:Y:S05]  /*b840*/  BSYNC B2 ;  /* 0x0000000000027941 */ /* 0x000fea0003800000 */
.L_x_11373:
        /* <DEDUP_REMOVED lines=44> */
.L_x_11372:
[----:B------:R-:W-:Y:S05]  /*bb10*/  BSYNC B1 ;  /* 0x0000000000017941 */ /* 0x000fea0003800000 */
.L_x_11371:
        /* <DEDUP_REMOVED lines=13> */
.L_x_11367:
[----:B------:R-:W-:Y:S05]  /*bbf0*/  BSYNC B0 ;  /* 0x0000000000007941 */ /* 0x000fea0003800000 */
.L_x_11365:
        /* <DEDUP_REMOVED lines=8> */
.L_x_11376:
        /* <DEDUP_REMOVED lines=12> */
.L_x_11379:
[----:B------:R-:W-:Y:S02]  /*bd40*/  IMAD.MOV.U32 R182, RZ, RZ, R178 ;  /* 0x000000ffffb67224 */ /* 0x000fe400078e00b2 */
.L_x_11380:
[----:B------:R-:W-:Y:S05]  /*bd50*/  BSYNC B1 ;  /* 0x0000000000017941 */ /* 0x000fea0003800000 */
.L_x_11378:
        /* <DEDUP_REMOVED lines=16> */
.L_x_11384:
[----:B------:R-:W-:Y:S05]  /*be60*/  BSYNC B2 ;  /* 0x0000000000027941 */ /* 0x000fea0003800000 */
.L_x_11383:
        /* <DEDUP_REMOVED lines=44> */
.L_x_11382:
[----:B------:R-:W-:Y:S05]  /*c130*/  BSYNC B1 ;  /* 0x0000000000017941 */ /* 0x000fea0003800000 */
.L_x_11381:
        /* <DEDUP_REMOVED lines=13> */
.L_x_11377:
[----:B------:R-:W-:Y:S05]  /*c210*/  BSYNC B0 ;  /* 0x0000000000007941 */ /* 0x000fea0003800000 */
.L_x_11375:
        /* <DEDUP_REMOVED lines=8> */
.L_x_11386:
        /* <DEDUP_REMOVED lines=12> */
.L_x_11389:
[----:B------:R-:W-:Y:S02]  /*c360*/  MOV R183, R178 ;  /* 0x000000b200b77202 */ /* 0x000fe40000000f00 */
.L_x_11390:
[----:B------:R-:W-:Y:S05]  /*c370*/  BSYNC B1 ;  /* 0x0000000000017941 */ /* 0x000fea0003800000 */
.L_x_11388:
        /* <DEDUP_REMOVED lines=16> */
.L_x_11394:
[----:B------:R-:W-:Y:S05]  /*c480*/  BSYNC B2 ;  /* 0x0000000000027941 */ /* 0x000fea0003800000 */
.L_x_11393:
        /* <DEDUP_REMOVED lines=44> */
.L_x_11392:
[----:B------:R-:W-:Y:S05]  /*c750*/  BSYNC B1 ;  /* 0x0000000000017941 */ /* 0x000fea0003800000 */
.L_x_11391:
        /* <DEDUP_REMOVED lines=13> */
.L_x_11387:
[----:B------:R-:W-:Y:S05]  /*c830*/  BSYNC B0 ;  /* 0x0000000000007941 */ /* 0x000fea0003800000 */
.L_x_11385:
        /* <DEDUP_REMOVED lines=8> */
.L_x_11396:
        /* <DEDUP_REMOVED lines=12> */
.L_x_11399:
[----:B------:R-:W-:Y:S02]  /*c980*/  IMAD.MOV.U32 R184, RZ, RZ, R178 ;  /* 0x000000ffffb87224 */ /* 0x000fe400078e00b2 */
.L_x_11400:
[----:B------:R-:W-:Y:S05]  /*c990*/  BSYNC B1 ;  /* 0x0000000000017941 */ /* 0x000fea0003800000 */
.L_x_11398:
        /* <DEDUP_REMOVED lines=16> */
.L_x_11404:
[----:B------:R-:W-:Y:S05]  /*caa0*/  BSYNC B2 ;  /* 0x0000000000027941 */ /* 0x000fea0003800000 */
.L_x_11403:
        /* <DEDUP_REMOVED lines=44> */
.L_x_11402:
[----:B------:R-:W-:Y:S05]  /*cd70*/  BSYNC B1 ;  /* 0x0000000000017941 */ /* 0x000fea0003800000 */
.L_x_11401:
        /* <DEDUP_REMOVED lines=13> */
.L_x_11397:
[----:B------:R-:W-:Y:S05]  /*ce50*/  BSYNC B0 ;  /* 0x0000000000007941 */ /* 0x000fea0003800000 */
.L_x_11395:
        /* <DEDUP_REMOVED lines=8> */
.L_x_11406:
        /* <DEDUP_REMOVED lines=12> */
.L_x_11409:
[----:B------:R-:W-:Y:S02]  /*cfa0*/  IMAD.MOV.U32 R185, RZ, RZ, R178 ;  /* 0x000000ffffb97224 */ /* 0x000fe400078e00b2 */
.L_x_11410:
[----:B------:R-:W-:Y:S05]  /*cfb0*/  BSYNC B1 ;  /* 0x0000000000017941 */ /* 0x000fea0003800000 */
.L_x_11408:
        /* <DEDUP_REMOVED lines=16> */
.L_x_11414:
[----:B------:R-:W-:Y:S05]  /*d0c0*/  BSYNC B2 ;  /* 0x0000000000027941 */ /* 0x000fea0003800000 */
.L_x_11413:
        /* <DEDUP_REMOVED lines=44> */
.L_x_11412:
[----:B------:R-:W-:Y:S05]  /*d390*/  BSYNC B1 ;  /* 0x0000000000017941 */ /* 0x000fea0003800000 */
.L_x_11411:
        /* <DEDUP_REMOVED lines=9> */
[----:B-1----:R-:W-:Y:S01]  /*d430*/  FMUL.FTZ R205, R39, R158 ;  /* 0x0000009e27cd7220 */ /* 0x002fe20000410000 */
[----:B------:R-:W-:Y:S02]  /*d440*/  @P0 PRMT R158, RZ, 0x7610, R151 ;  /* 0x00007610ff9e0816 */ /* 0x000fe40000000097 */
[----:B------:R-:W-:-:S03]  /*d450*/  PRMT R185, R156, 0x7610, R185 ;  /* 0x000076109cb97816 */ /* 0x000fc600000000b9 */
[----:B------:R-:W-:Y:S02]  /*d460*/  @P0 FADD.FTZ R205, R158, R205 ;  /* 0x000000cd9ecd0221 */ /* 0x000fe40000010000 */
.L_x_11407:
[----:B------:R-:W-:Y:S05]  /*d470*/  BSYNC B0 ;  /* 0x0000000000007941 */ /* 0x000fea0003800000 */
.L_x_11405:
        /* <DEDUP_REMOVED lines=32> */
.L_x_11416:
[----:B------:R-:W-:Y:S05]  /*d680*/  BSYNC B0 ;  /* 0x0000000000007941 */ /* 0x000fea0003800000 */
.L_x_11415:
        /* <DEDUP_REMOVED lines=8> */
[----:B-----5:R-:W-:Y:S01]  /*d710*/  PRMT R223, RZ, 0x5410, R148 ;  /* 0x00005410ffdf7816 */ /* 0x020fe20000000094 */
[----:B------:R-:W-:Y:S05]  /*d720*/  BRA `(.L_x_11419) ;  /* 0x0000059000007947 */ /* 0x000fea0003800000 */
.L_x_11418:
        /* <DEDUP_REMOVED lines=12> */
.L_x_11421:
[----:B------:R-:W-:Y:S02]  /*d7f0*/  IMAD.MOV.U32 R177, RZ, RZ, R178 ;  /* 0x000000ffffb17224 */ /* 0x000fe400078e00b2 */
.L_x_11422:
[----:B------:R-:W-:Y:S05]  /*d800*/  BSYNC B1 ;  /* 0x0000000000017941 */ /* 0x000fea0003800000 */
.L_x_11420:
        /* <DEDUP_REMOVED lines=16> */
.L_x_11426:
[----:B------:R-:W-:Y:S05]  /*d910*/  BSYNC B2 ;  /* 0x0000000000027941 */ /* 0x000fea0003800000 */
.L_x_11425:
        /* <DEDUP_REMOVED lines=44> */
.L_x_11424:
[----:B------:R-:W-:Y:S05]  /*dbe0*/  BSYNC B1 ;  /* 0x0000000000017941 */ /* 0x000fea0003800000 */
.L_x_11423:
        /* <DEDUP_REMOVED lines=13> */
.L_x_11419:
[----:B------:R-:W-:Y:S05]  /*dcc0*/  BSYNC B0 ;  /* 0x0000000000007941 */ /* 0x000fea0003800000 */
.L_x_11417:
        /* <DEDUP_REMOVED lines=8> */
.L_x_11428:
        /* <DEDUP_REMOVED lines=10> */
[----:B------:R-:W-:Y:S01]  /*ddf0*/  MOV R192, R22 ;  /* 0x0000001600c07202 */ /* 0x000fe20000000f00 */
[----:B------:R-:W-:Y:S05]  /*de00*/  BRA `(.L_x_11432) ;  /* 0x0000001000007947 */ /* 0x000fea0003800000 */
.L_x_11431:
[----:B-1----:R-:W-:Y:S02]  /*de10*/  IMAD.MOV.U32 R192, RZ, RZ, R178 ;  /* 0x000000ffffc07224 */ /* 0x002fe400078e00b2 */
.L_x_11432:
[----:B------:R-:W-:Y:S05]  /*de20*/  BSYNC B1 ;  /* 0x0000000000017941 */ /* 0x000fea0003800000 */
.L_x_11430:
        /* <DEDUP_REMOVED lines=16> */
.L_x_11436:
[----:B------:R-:W-:Y:S05]  /*df30*/  BSYNC B2 ;  /* 0x0000000000027941 */ /* 0x000fea0003800000 */
.L_x_11435:
        /* <DEDUP_REMOVED lines=41> */
[----:B------:R-:W-:Y:S01]  /*e1d0*/  HFMA2.MMA R157, -RZ, RZ, 0, 0 ;  /* 0x00000000ff9d7435 */ /* 0x000fe200000001ff */
[----:B------:R-:W-:-:S05]  /*e1e0*/  IMAD.MOV.U32 R22, RZ, RZ, R156 ;  /* 0x000000ffff167224 */ /* 0x000fca00078e009c */
.L_x_11434:
[----:B------:R-:W-:Y:S05]  /*e1f0*/  BSYNC B1 ;  /* 0x0000000000017941 */ /* 0x000fea0003800000 */
.L_x_11433:
        /* <DEDUP_REMOVED lines=12> */
.L_x_11429:
[----:B------:R-:W-:Y:S05]  /*e2c0*/  BSYNC B0 ;  /* 0x0000000000007941 */ /* 0x000fea0003800000 */
.L_x_11427:
        /* <DEDUP_REMOVED lines=8> */
.L_x_11438:
        /* <DEDUP_REMOVED lines=12> */
.L_x_11441:
[----:B------:R-:W-:Y:S02]  /*e410*/  IMAD.MOV.U32 R180, RZ, RZ, R178 ;  /* 0x000000ffffb47224 */ /* 0x000fe400078e00b2 */
.L_x_11442:
[----:B------:R-:W-:Y:S05]  /*e420*/  BSYNC B1 ;  /* 0x0000000000017941 */ /* 0x000fea0003800000 */
.L_x_11440:
        /* <DEDUP_REMOVED lines=16> */
.L_x_11446:
[----:B------:R-:W-:Y:S05]  /*e530*/  BSYNC B2 ;  /* 0x0000000000027941 */ /* 0x000fea0003800000 */
.L_x_11445:
        /* <DEDUP_REMOVED lines=44> */
.L_x_11444:
[----:B------:R-:W-:Y:S05]  /*e800*/  BSYNC B1 ;  /* 0x0000000000017941 */ /* 0x000fea0003800000 */
.L_x_11443:
        /* <DEDUP_REMOVED lines=13> */
.L_x_11439:
[----:B------:R-:W-:Y:S05]  /*e8e0*/  BSYNC B0 ;  /* 0x0000000000007941 */ /* 0x000fea0003800000 */
.L_x_11437:
        /* <DEDUP_REMOVED lines=8> */
.L_x_11448:
        /* <DEDUP_REMOVED lines=12> */
.L_x_11451:
[----:B------:R-:W-:Y:S02]  /*ea30*/  IMAD.MOV.U32 R181, RZ, RZ, R178 ;  /* 0x000000ffffb57224 */ /* 0x000fe400078e00b2 */
.L_x_11452:
[----:B------:R-:W-:Y:S05]  /*ea40*/  BSYNC B1 ;  /* 0x0000000000017941 */ /* 0x000fea0003800000 */
.L_x_11450:
        /* <DEDUP_REMOVED lines=16> */
.L_x_11456:
[----:B------:R-:W-:Y:S05]  /*eb50*/  BSYNC B2 ;  /* 0x0000000000027941 */ /* 0x000fea0003800000 */
.L_x_11455:
        /* <DEDUP_REMOVED lines=44> */
.L_x_11454:
[----:B------:R-:W-:Y:S05]  /*ee20*/  BSYNC B1 ;  /* 0x0000000000017941 */ /* 0x000fea0003800000 */
.L_x_11453:
        /* <DEDUP_REMOVED lines=13> */
.L_x_11449:
[----:B------:R-:W-:Y:S05]  /*ef00*/  BSYNC B0 ;  /* 0x0000000000007941 */ /* 0x000fea0003800000 */
.L_x_11447:
        /* <DEDUP_REMOVED lines=8> */
.L_x_11458:
        /* <DEDUP_REMOVED lines=12> */
.L_x_11461:
[----:B------:R-:W-:Y:S02]  /*f050*/  MOV R182, R178 ;  /* 0x000000b200b67202 */ /* 0x000fe40000000f00 */
.L_x_11462:
[----:B------:R-:W-:Y:S05]  /*f060*/  BSYNC B1 ;  /* 0x0000000000017941 */ /* 0x000fea0003800000 */
.L_x_11460:
        /* <DEDUP_REMOVED lines=16> */
.L_x_11466:
[----:B------:R-:W-:Y:S05]  /*f170*/  BSYNC B2 ;  /* 0x0000000000027941 */ /* 0x000fea0003800000 */
.L_x_11465:
        /* <DEDUP_REMOVED lines=44> */
.L_x_11464:
[----:B------:R-:W-:Y:S05]  /*f440*/  BSYNC B1 ;  /* 0x0000000000017941 */ /* 0x000fea0003800000 */
.L_x_11463:
        /* <DEDUP_REMOVED lines=13> */
.L_x_11459:
[----:B------:R-:W-:Y:S05]  /*f520*/  BSYNC B0 ;  /* 0x0000000000007941 */ /* 0x000fea0003800000 */
.L_x_11457:
        /* <DEDUP_REMOVED lines=8> */
.L_x_11468:
        /* <DEDUP_REMOVED lines=12> */
.L_x_11471:
[----:B------:R-:W-:Y:S02]  /*f670*/  IMAD.MOV.U32 R183, RZ, RZ, R178 ;  /* 0x000000ffffb77224 */ /* 0x000fe400078e00b2 */
.L_x_11472:
[----:B------:R-:W-:Y:S05]  /*f680*/  BSYNC B1 ;  /* 0x0000000000017941 */ /* 0x000fea0003800000 */
.L_x_11470:
        /* <DEDUP_REMOVED lines=16> */
.L_x_11476:
[----:B------:R-:W-:Y:S05]  /*f790*/  BSYNC B2 ;  /* 0x0000000000027941 */ /* 0x000fea0003800000 */
.L_x_11475:
        /* <DEDUP_REMOVED lines=44> */
.L_x_11474:
[----:B------:R-:W-:Y:S05]  /*fa60*/  BSYNC B1 ;  /* 0x0000000000017941 */ /* 0x000fea0003800000 */
.L_x_11473:
        /* <DEDUP_REMOVED lines=13> */
.L_x_11469:
[----:B------:R-:W-:Y:S05]  /*fb40*/  BSYNC B0 ;  /* 0x0000000000007941 */ /* 0x000fea0003800000 */
.L_x_11467:
        /* <DEDUP_REMOVED lines=8> */
.L_x_11478:
        /* <DEDUP_REMOVED lines=12> */
.L_x_11481:
[----:B------:R-:W-:Y:S02]  /*fc90*/  IMAD.MOV.U32 R184, RZ, RZ, R178 ;  /* 0x000000ffffb87224 */ /* 0x000fe400078e00b2 */
.L_x_11482:
[----:B------:R-:W-:Y:S05]  /*fca0*/  BSYNC B1 ;  /* 0x0000000000017941 */ /* 0x000fea0003800000 */
.L_x_11480:
        /* <DEDUP_REMOVED lines=16> */
.L_x_11486:
[----:B------:R-:W-:Y:S05]  /*fdb0*/  BSYNC B2 ;  /* 0x0000000000027941 */ /* 0x000fea0003800000 */
.L_x_11485:
        /* <DEDUP_REMOVED lines=44> */
.L_x_11484:
[----:B------:R-:W-:Y:S05]  /*10080*/  BSYNC B1 ;  /* 0x0000000000017941 */ /* 0x000fea0003800000 */
.L_x_11483:
        /* <DEDUP_REMOVED lines=13> */
.L_x_11479:
[----:B------:R-:W-:Y:S05]  /*10160*/  BSYNC B0 ;  /* 0x0000000000007941 */ /* 0x000fea0003800000 */
.L_x_11477:
        /* <DEDUP_REMOVED lines=8> */
.L_x_11488:
        /* <DEDUP_REMOVED lines=12> */
.L_x_11491:
[----:B------:R-:W-:Y:S02]  /*102b0*/  MOV R185, R178 ;  /* 0x000000b200b97202 */ /* 0x000fe40000000f00 */
.L_x_11492:
[----:B------:R-:W-:Y:S05]  /*102c0*/  BSYNC B1 ;  /* 0x0000000000017941 */ /* 0x000fea0003800000 */
.L_x_11490:
        /* <DEDUP_REMOVED lines=16> */
.L_x_11496:
[----:B------:R-:W-:Y:S05]  /*103d0*/  BSYNC B2 ;  /* 0x0000000000027941 */ /* 0x000fea0003800000 */
.L_x_11495:
        /* <DEDUP_REMOVED lines=44> */
.L_x_11494:
[----:B------:R-:W-:Y:S05]  /*106a0*/  BSYNC B1 ;  /* 0x0000000000017941 */ /* 0x000fea0003800000 */
.L_x_11493:
        /* <DEDUP_REMOVED lines=13> */
.L_x_11489:
[----:B------:R-:W-:Y:S05]  /*10780*/  BSYNC B0 ;  /* 0x0000000000007941 */ /* 0x000fea0003800000 */
.L_x_11487:
[----:B------:R-:W-:Y:S01]  /*10790*/  FADD.FTZ R157, RZ, R167 ;  /* 0x000000a7ff9d7221 */ /* 0x000fe20000010000 */
[----:B------:R-:W0:Y:S01]  /*107a0*/  S2R R202, SR_TID.X ;  /* 0x0000000000ca7919 */ /* 0x000e220000002100 */
[----:B------:R-:W-:Y:S01]  /*107b0*/  IMAD.WIDE.U32 R192, R200, R235, c[0x0][0x188] ;  /* 0x00006200c8c07625 */ /* 0x000fe200078e00eb */
[----:B------:R-:W-:Y:S01]  /*107c0*/  F2FP.BF16.PACK_AB R159, R237, R221 ;  /* 0x000000dded9f723e */ /* 0x000fe200000010ff */
[----:B------:R-:W-:Y:S01]  /*107d0*/  BSSY B0, `(.L_x_11497) ;  /* 0x0000044000007945 */ /* 0x000fe20003800000 */
[----:B------:R-:W-:Y:S01]  /*107e0*/  F2FP.BF16.PACK_AB R158, R233, R231 ;  /* 0x000000e7e99e723e */ /* 0x000fe200000010ff */
[----:B------:R-:W-:Y:S01]  /*107f0*/  FADD.FTZ R156, R157, R166 ;  /* 0x000000a69d9c7221 */ /* 0x000fe20000010000 */
[----:B------:R-:W-:-:S03]  /*10800*/  LOP3.LUT P2, RZ, R176, 0xff, RZ, 0xc0, !PT ;  /* 0x000000ffb0ff7812 */ /* 0x000fc6000784c0ff */
[----:B------:R-:W-:-:S04]  /*10810*/  FADD.FTZ R157, R156, R165 ;  /* 0x000000a59c9d7221 */ /* 0x000fc80000010000 */
[----:B------:R-:W-:-:S04]  /*10820*/  FADD.FTZ R156, R157, R164 ;  /* 0x000000a49d9c7221 */ /* 0x000fc80000010000 */
[----:B------:R-:W-:-:S04]  /*10830*/  FADD.FTZ R157, R156, R163 ;  /* 0x000000a39c9d7221 */ /* 0x000fc80000010000 */
[----:B------:R-:W-:Y:S01]  /*10840*/  FADD.FTZ R156, R157, R162 ;  /* 0x000000a29d9c7221 */ /* 0x000fe20000010000 */
[----:B0-----:R-:W-:-:S03]  /*10850*/  LOP3.LUT P0, RZ, R202, 0x1f, RZ, 0xc0, !PT ;  /* 0x0000001fcaff7812 */ /* 0x001fc6000780c0ff */
        /* <DEDUP_REMOVED lines=59> */
.L_x_11498:
[----:B------:R-:W-:Y:S05]  /*10c10*/  BSYNC B0 ;  /* 0x0000000000007941 */ /* 0x000fea0003800000 */
.L_x_11497:
[----:B------:R-:W-:Y:S01]  /*10c20*/  @!P2 IADD3 R200, R200, 0x4, RZ ;  /* 0x00000004c8c8a810 */ /* 0x000fe20007ffe0ff */
[----:B------:R-:W-:Y:S01]  /*10c30*/  FADD.FTZ R198, R204, R237 ;  /* 0x000000edccc67221 */ /* 0x000fe20000010000 */
[----:B------:R-:W-:Y:S05]  /*10c40*/  BRA.DIV ~URZ, `(.L_x_11499) ;  /* 0x000015327f007947 */ /* 0x000fea000b800000 */
[----:B0-----:R0:W1:Y:S02]  /*10c50*/  SHFL.BFLY PT, R156, R198, 0x1, 0x1f ;  /* 0x0c201f00c69c7f89 */ /* 0x00106400000e0000 */
.L_x_11505:
        /* <DEDUP_REMOVED lines=100> */
.L_x_11506:
[----:B------:R-:W2:Y:S01]  /*112a0*/  S2R R158, SR_TID.X ;  /* 0x00000000009e7919 */ /* 0x000ea20000002100 */
[----:B------:R-:W-:Y:S01]  /*112b0*/  @!P0 SHF.R.U32.HI R159, RZ, 0x5, R202 ;  /* 0x00000005ff9f8819 */ /* 0x000fe200000116ca */
[----:B-1----:R-:W-:Y:S01]  /*112c0*/  FADD.FTZ R157, R193, R198 ;  /* 0x000000c6c19d7221 */ /* 0x002fe20000010000 */
[----:B------:R-:W-:Y:S02]  /*112d0*/  WARPSYNC 0xffffffff ;  /* 0xffffffff00007948 */ /* 0x000fe40003800000 */
[----:B------:R-:W-:-:S05]  /*112e0*/  @!P0 LOP3.LUT R159, R159, 0x3, RZ, 0xc0, !PT ;  /* 0x000000039f9f8812 */ /* 0x000fca00078ec0ff */
[----:B------:R-:W-:-:S05]  /*112f0*/  @!P0 IMAD.IADD R159, R200, 0x1, R159 ;  /* 0x00000001c89f8824 */ /* 0x000fca00078e029f */
[----:B------:R1:W-:Y:S01]  /*11300*/  @!P0 STS.64 [R159.X8], R156 ;  /* 0x0000009c9f008388 */ /* 0x0003e20000008a00 */
[----:B--2---:R-:W-:-:S04]  /*11310*/  LOP3.LUT R193, R158, 0x1f, RZ, 0xc0, !PT ;  /* 0x0000001f9ec17812 */ /* 0x004fc800078ec0ff */
[----:B------:R-:W-:-:S11]  /*11320*/  ISETP.GT.U32.AND P0, PT, R193, 0x3, PT ;  /* 0x00000003c100780c */ /* 0x000fd60003f04070 */
[----:B-1----:R-:W-:Y:S01]  /*11330*/  BAR.SYNC.DEFER_BLOCKING 0x0 ;  /* 0x0000000000007b1d */ /* 0x002fe20000010000 */
[----:B------:R-:W-:Y:S01]  /*11340*/  CS2R R156, SRZ ;  /* 0x00000000009c7805 */ /* 0x000fe2000001ff00 */
[----:B------:R-:W-:Y:S01]  /*11350*/  @!P0 IMAD.IADD R193, R200, 0x1, R193 ;  /* 0x00000001c8c18824 */ /* 0x000fe200078e02c1 */
[----:B------:R-:W-:Y:S01]  /*11360*/  HFMA2.MMA R159, -RZ, RZ, 0, 0 ;  /* 0x00000000ff9f7435 */ /* 0x000fe200000001ff */
[----:B------:R-:W-:Y:S02]  /*11370*/  ISETP.NE.AND P1, PT, RZ, UR6, PT ;  /* 0x00000006ff007c0c */ /* 0x000fe4000bf25270 */
[----:B------:R-:W-:Y:S03]  /*11380*/  BSSY B0, `(.L_x_11501) ;  /* 0x00000d8000007945 */ /* 0x000fe60003800000 */
[----:B------:R-:W-:-:S04]  /*11390*/  @!P0 IMAD.MOV.U32 R159, RZ, RZ, 0x500 ;  /* 0x00000500ff9f8424 */ /* 0x000fc800078e00ff */
[----:B------:R-:W-:Y:S01]  /*113a0*/  I2F R204, R159 ;  /* 0x0000009f00cc7306 */ /* 0x000fe20000201400 */
[----:B------:R-:W1:Y:S04]  /*113b0*/  SHFL.DOWN PT, R192, R159, 0x2, 0x1f ;  /* 0x08401f009fc07f89 */ /* 0x000e6800000e0000 */
[----:B------:R-:W2:Y:S01]  /*113c0*/  @!P0 LDS.64 R156, [R193.X8] ;  /* 0x00000000c19c8984 */ /* 0x000ea20000008a00 */
[----:B-1----:R-:W-:Y:S02]  /*113d0*/  IMAD.IADD R200, R192, 0x1, R159 ;  /* 0x00000001c0c87824 */ /* 0x002fe400078e029f */
        /* <DEDUP_REMOVED lines=24> */
[C---:B------:R-:W-:Y:S01]  /*11560*/  FFMA.FTZ R235, R202.reuse, R159, R156 ;  /* 0x0000009fcaeb7223 */ /* 0x040fe2000001009c */
[----:B------:R-:W-:Y:S01]  /*11570*/  SHF.R.U32.HI R156, RZ, 0x5, R158 ;  /* 0x00000005ff9c7819 */ /* 0x000fe2000001169e */
[----:B------:R-:W-:Y:S02]  /*11580*/  FMUL.FTZ R193, R202, R193 ;  /* 0x000000c1cac17220 */ /* 0x000fe40000410000 */
[----:B--2---:R-:W-:Y:S01]  /*11590*/  FADD.FTZ R157, R198, R157 ;  /* 0x0000009dc69d7221 */ /* 0x004fe20000010000 */
[----:B------:R-:W-:Y:S01]  /*115a0*/  LOP3.LUT R159, R156, 0x3, RZ, 0xc0, !PT ;  /* 0x000000039c9f7812 */ /* 0x000fe200078ec0ff */
[----:B------:R-:W-:-:S03]  /*115b0*/  FMUL.FTZ R193, R193, R241 ;  /* 0x000000f1c1c17220 */ /* 0x000fc60000410000 */
[----:B------:R-:W-:Y:S01]  /*115c0*/  LOP3.LUT P0, RZ, R159, 0x1f, R158, 0xf8, !PT ;  /* 0x0000001f9fff7812 */ /* 0x000fe2000780f89e */
[C---:B0-----:R-:W-:Y:S02]  /*115d0*/  FMUL.FTZ R235, R192.reuse, R235 ;  /* 0x000000ebc0eb7220 */ /* 0x041fe40000410000 */
[----:B------:R-:W-:Y:S02]  /*115e0*/  FFMA.FTZ R157, R192, R193, R157 ;  /* 0x000000c1c09d7223 */ /* 0x000fe4000001009d */
[----:B------:R-:W-:Y:S02]  /*115f0*/  IMAD.MOV.U32 R192, RZ, RZ, c[0x0][0x1e0] ;  /* 0x00007800ffc07624 */ /* 0x000fe400078e00ff */
[----:B------:R-:W0:Y:S04]  /*11600*/  SHFL.IDX PT, R235, R235, RZ, 0x1f ;  /* 0x00001fffebeb7589 */ /* 0x000e2800000e0000 */
[----:B------:R-:W1:Y:S02]  /*11610*/  SHFL.IDX PT, R157, R157, RZ, 0x1f ;  /* 0x00001fff9d9d7589 */ /* 0x000e6400000e0000 */
[----:B------:R-:W-:Y:S01]  /*11620*/  @!P0 LEA R158, P3, R2, c[0x0][0x1a8], 0x2 ;  /* 0x00006a00029e8a11 */ /* 0x000fe200078610ff */
[----:B0-----:R-:W-:-:S05]  /*11630*/  FMUL.FTZ R156, R235, R235 ;  /* 0x000000ebeb9c7220 */ /* 0x001fca0000410000 */
[----:B------:R-:W-:Y:S01]  /*11640*/  FSEL R159, R156, RZ, P1 ;  /* 0x000000ff9c9f7208 */ /* 0x000fe20000800000 */
[----:B-1----:R-:W-:-:S04]  /*11650*/  FFMA.FTZ R156, R157, R192, c[0x0][0x228] ;  /* 0x00008a009d9c7623 */ /* 0x002fc800000100c0 */
        /* <DEDUP_REMOVED lines=15> */
[----:B------:R-:W-:Y:S02]  /*11750*/  IMAD R159, R159, c[0x0][0x168], RZ ;  /* 0x00005a009f9f7a24 */ /* 0x000fe400078e02ff */
[----:B------:R-:W-:-:S02]  /*11760*/  FMUL.FTZ R191, R193, R200 ;  /* 0x000000c8c1bf7220 */ /* 0x000fc40000410000 */
[----:B------:R-:W-:Y:S02]  /*11770*/  FMUL.FTZ R208, R193, R160 ;  /* 0x000000a0c1d07220 */ /* 0x000fe40000410000 */
        /* <DEDUP_REMOVED lines=36> */
[----:B------:R-:W-:Y:S01]  /*119c0*/  FMUL.FTZ R160, R193, R206 ;  /* 0x000000cec1a07220 */ /* 0x000fe20000410000 */
[----:B------:R-:W-:Y:S01]  /*119d0*/  SHF.R.S32.HI R206, RZ, 0x1f, R159 ;  /* 0x0000001fffce7819 */ /* 0x000fe2000001149f */
[----:B------:R-:W-:Y:S02]  /*119e0*/  FFMA.FTZ R207, R102, R191, R142 ;  /* 0x000000bf66cf7223 */ /* 0x000fe4000001008e */
[----:B------:R-:W-:Y:S02]  /*119f0*/  FFMA.FTZ R208, R103, R208, R143 ;  /* 0x000000d067d07223 */ /* 0x000fe4000001008f */
        /* <DEDUP_REMOVED lines=37> */
[----:B------:R-:W-:Y:S01]  /*11c50*/  LEA.HI R193, R206, R159, RZ, 0x3 ;  /* 0x0000009fcec17211 */ /* 0x000fe200078f18ff */
[----:B------:R-:W-:Y:S01]  /*11c60*/  FFMA.FTZ R198, R91, R198, R131 ;  /* 0x000000c65bc67223 */ /* 0x000fe20000010083 */
[----:B------:R-:W-:Y:S01]  /*11c70*/  F2FP.BF16.PACK_AB R159, R208, R207 ;  /* 0x000000cfd09f723e */ /* 0x000fe200000010ff */
[----:B------:R-:W-:Y:S01]  /*11c80*/  FFMA.FTZ R207, R105, R158, R145 ;  /* 0x0000009e69cf7223 */ /* 0x000fe20000010091 */
[----:B------:R-:W-:Y:S01]  /*11c90*/  LEA.HI.SX32 R193, R193, R0, 0x1d ;  /* 0x00000000c1c17211 */ /* 0x000fe200078feaff */
[----:B------:R-:W-:-:S02]  /*11ca0*/  FFMA.FTZ R158, R100, R201, R140 ;  /* 0x000000c9649e7223 */ /* 0x000fc4000001008c */
[----:B------:R-:W-:Y:S02]  /*11cb0*/  FFMA.FTZ R201, R96, R161, R136 ;  /* 0x000000a160c97223 */ /* 0x000fe40000010088 */
[----:B------:R-:W-:Y:S02]  /*11cc0*/  FFMA.FTZ R161, R98, R165, R138 ;  /* 0x000000a562a17223 */ /* 0x000fe4000001008a */
[----:B------:R-:W-:Y:S02]  /*11cd0*/  FFMA.FTZ R165, R90, R167, R130 ;  /* 0x000000a75aa57223 */ /* 0x000fe40000010082 */
        /* <DEDUP_REMOVED lines=46> */
[----:B------:R-:W-:Y:S01]  /*11fc0*/  IMAD.MOV.U32 R199, RZ, RZ, 0x10 ;  /* 0x00000010ffc77424 */ /* 0x000fe200078e00ff */
[----:B------:R-:W-:Y:S01]  /*11fd0*/  F2FP.BF16.PACK_AB R162, R210, R209 ;  /* 0x000000d1d2a2723e */ /* 0x000fe200000010ff */
[----:B------:R-:W-:Y:S01]  /*11fe0*/  FFMA.FTZ R167, R86, R205, R126 ;  /* 0x000000cd56a77223 */ /* 0x000fe2000001007e */
[----:B------:R-:W-:Y:S01]  /*11ff0*/  F2FP.BF16.PACK_AB R160, R160, R201 ;  /* 0x000000c9a0a0723e */ /* 0x000fe200000010ff */
[----:B------:R-:W-:Y:S02]  /*12000*/  FFMA.FTZ R204, R87, R204, R127 ;  /* 0x000000cc57cc7223 */ /* 0x000fe4000001007f */
[----:B------:R-:W-:Y:S02]  /*12010*/  FFMA.FTZ R169, R88, R169, R128 ;  /* 0x000000a958a97223 */ /* 0x000fe40000010080 */
[----:B------:R-:W-:Y:S01]  /*12020*/  FFMA.FTZ R164, R89, R164, R129 ;  /* 0x000000a459a47223 */ /* 0x000fe20000010081 */
[----:B------:R-:W-:Y:S01]  /*12030*/  F2FP.BF16.PACK_AB R167, R204, R167 ;  /* 0x000000a7cca7723e */ /* 0x000fe200000010ff */
[----:B------:R-:W-:-:S03]  /*12040*/  IMAD.WIDE.U32 R188, R193, R199, c[0x0][0x208] ;  /* 0x00008200c1bc7625 */ /* 0x000fc600078e00c7 */
[----:B------:R-:W-:Y:S01]  /*12050*/  F2FP.BF16.PACK_AB R164, R164, R169 ;  /* 0x000000a9a4a4723e */ /* 0x000fe200000010ff */
[-C--:B------:R-:W-:Y:S01]  /*12060*/  IMAD.WIDE.U32 R190, R190, R199.reuse, c[0x0][0x208] ;  /* 0x00008200bebe7625 */ /* 0x080fe200078e00c7 */
[----:B------:R-:W-:Y:S01]  /*12070*/  F2FP.BF16.PACK_AB R169, R197, R200 ;  /* 0x000000c8c5a9723e */ /* 0x000fe200000010ff */
[----:B------:R0:W-:Y:S02]  /*12080*/  STG.E.128 [R188.64], R156 ;  /* 0x0000009cbc007986 */ /* 0x0001e4000c101d04 */
[-C--:B------:R-:W-:Y:S02]  /*12090*/  IMAD.WIDE.U32 R192, R192, R199.reuse, c[0x0][0x208] ;  /* 0x00008200c0c07625 */ /* 0x080fe400078e00c7 */
[----:B------:R0:W-:Y:S02]  /*120a0*/  STG.E.128 [R190.64], R160 ;  /* 0x000000a0be007986 */ /* 0x0001e4000c101d04 */
[-C--:B------:R-:W-:Y:S02]  /*120b0*/  IMAD.WIDE.U32 R194, R194, R199.reuse, c[0x0][0x208] ;  /* 0x00008200c2c27625 */ /* 0x080fe400078e00c7 */
[----:B------:R0:W-:Y:S02]  /*120c0*/  STG.E.128 [R192.64], R164 ;  /* 0x000000a4c0007986 */ /* 0x0001e4000c101d04 */
[----:B------:R-:W-:-:S02]  /*120d0*/  IMAD.WIDE.U32 R198, R198, R199, c[0x0][0x208] ;  /* 0x00008200c6c67625 */ /* 0x000fc400078e00c7 */
[----:B------:R0:W-:Y:S04]  /*120e0*/  STG.E.128 [R194.64], R168 ;  /* 0x000000a8c2007986 */ /* 0x0001e8000c101d04 */
[----:B------:R0:W-:Y:S02]  /*120f0*/  STG.E.128 [R198.64], R172 ;  /* 0x000000acc6007986 */ /* 0x0001e4000c101d04 */
.L_x_11502:
[----:B-1----:R-:W-:Y:S05]  /*12100*/  BSYNC B0 ;  /* 0x0000000000007941 */ /* 0x002fea0003800000 */
.L_x_11501:
[----:B------:R-:W-:Y:S02]  /*12110*/  IADD3 R2, R2, c[0x0][0x160], RZ ;  /* 0x0000580002027a10 */ /* 0x000fe40007ffe0ff */
[----:B------:R-:W-:Y:S02]  /*12120*/  LOP3.LUT P1, RZ, R176, 0xff, RZ, 0xc0, !PT ;  /* 0x000000ffb0ff7812 */ /* 0x000fe4000782c0ff */
[----:B------:R-:W-:Y:S02]  /*12130*/  ISETP.GE.AND P0, PT, R2, c[0x0][0x164], PT ;  /* 0x0000590002007a0c */ /* 0x000fe40003f06270 */
[----:B------:R-:W-:-:S11]  /*12140*/  SEL R176, RZ, 0x1, P1 ;  /* 0x00000001ffb07807 */ /* 0x000fd60000800000 */
[----:B0----5:R-:W-:Y:S01]  /*12150*/  @P0 CALL.REL.NOINC `(.L_x_11503) ;  /* 0x0000001000000944 */ /* 0x021fe20003c00000 */
[----:B------:R-:W-:Y:S05]  /*12160*/  BRA `(.L_x_11504) ;  /* 0xfffee7f000007947 */ /* 0x000fea000383ffff */
.L_x_11503:
[----:B------:R-:W-:Y:S05]  /*12170*/  EXIT ;  /* 0x000000000000794d */ /* 0x000fea0003800000 */
.L_x_11499:
[----:B0-----:R-:W-:Y:S01]  /*12180*/  MOV R193, 0x1 ;  /* 0x0000000100c17802 */ /* 0x001fe20000000f00 */
[----:B------:R-:W-:Y:S01]  /*12190*/  IMAD.MOV.U32 R157, RZ, RZ, 0x1f ;  /* 0x0000001fff9d7424 */ /* 0x000fe200078e00ff */
[----:B------:R-:W-:Y:S01]  /*121a0*/  MOV R158, 0x121d0 ;  /* 0x000121d0009e7802 */ /* 0x000fe20000000f00 */
[----:B------:R-:W-:Y:S02]  /*121b0*/  IMAD.MOV.U32 R192, RZ, RZ, -0x1 ;  /* 0xffffffffffc07424 */ /* 0x000fe400078e00ff */
[----:B-----5:R-:W-:Y:S05]  /*121c0*/  CALL.REL.NOINC `($__internal_47_$__cuda_sm70_shflsync_bfly_p) ;  /* 0x0000089000007944 */ /* 0x020fea0003c00000 */
[----:B-1----:R-:W-:Y:S01]  /*121d0*/  MOV R156, R193 ;  /* 0x000000c1009c7202 */ /* 0x002fe20000000f00 */
[----:B0-----:R-:W-:Y:S05]  /*121e0*/  BRA `(.L_x_11505) ;  /* 0xffffea7000007947 */ /* 0x001fea000383ffff */
.L_x_11500:
[----:B------:R-:W-:Y:S01]  /*121f0*/  IMAD.MOV.U32 R193, RZ, RZ, 0x2 ;  /* 0x00000002ffc17424 */ /* 0x000fe200078e00ff */
[----:B------:R-:W-:Y:S01]  /*12200*/  MOV R192, 0xffffffff ;  /* 0xffffffff00c07802 */ /* 0x000fe20000000f00 */
[----:B------:R-:W-:Y:S01]  /*12210*/  IMAD.MOV.U32 R157, RZ, RZ, 0x1f ;  /* 0x0000001fff9d7424 */ /* 0x000fe200078e00ff */
[----:B------:R-:W-:Y:S02]  /*12220*/  MOV R158, 0x12240 ;  /* 0x00012240009e7802 */ /* 0x000fe40000000f00 */
[----:B-----5:R-:W-:Y:S05]  /*12230*/  CALL.REL.NOINC `($__internal_47_$__cuda_sm70_shflsync_bfly_p) ;  /* 0x0000082000007944 */ /* 0x020fea0003c00000 */
[----:B01----:R-:W-:Y:S01]  /*12240*/  FADD.FTZ R198, R198, R193 ;  /* 0x000000c1c6c67221 */ /* 0x003fe20000010000 */
[----:B------:R-:W-:Y:S01]  /*12250*/  MOV R192, 0xffffffff ;  /* 0xffffffff00c07802 */ /* 0x000fe20000000f00 */
[----:B------:R-:W-:Y:S01]  /*12260*/  IMAD.MOV.U32 R193, RZ, RZ, 0x4 ;  /* 0x00000004ffc17424 */ /* 0x000fe200078e00ff */
[----:B------:R-:W-:Y:S01]  /*12270*/  MOV R158, 0x122a0 ;  /* 0x000122a0009e7802 */ /* 0x000fe20000000f00 */
[----:B------:R-:W-:-:S02]  /*12280*/  IMAD.MOV.U32 R157, RZ, RZ, 0x1f ;  /* 0x0000001fff9d7424 */ /* 0x000fc400078e00ff */
[----:B------:R-:W-:Y:S05]  /*12290*/  CALL.REL.NOINC `($__internal_47_$__cuda_sm70_shflsync_bfly_p) ;  /* 0x000007c000007944 */ /* 0x000fea0003c00000 */
        /* <DEDUP_REMOVED lines=98> */
[----:B------:R-:W-:Y:S05]  /*128c0*/  CALL.REL.NOINC `($__internal_47_$__cuda_sm70_shflsync_bfly_p) ;  /* 0x0000019000007944 */ /* 0x000fea0003c00000 */
[----:B01----:R-:W-:Y:S01]  /*128d0*/  FADD.FTZ R198, R198, R193 ;  /* 0x000000c1c6c67221 */ /* 0x003fe20000010000 */
[----:B------:R-:W-:Y:S01]  /*128e0*/  MOV R192, 0xffffffff ;  /* 0xffffffff00c07802 */ /* 0x000fe20000000f00 */
[----:B------:R-:W-:Y:S01]  /*128f0*/  IMAD.MOV.U32 R193, RZ, RZ, 0x2 ;  /* 0x00000002ffc17424 */ /* 0x000fe200078e00ff */
[----:B------:R-:W-:Y:S01]  /*12900*/  MOV R158, 0x12930 ;  /* 0x00012930009e7802 */ /* 0x000fe20000000f00 */
[----:B------:R-:W-:Y:S02]  /*12910*/  IMAD.MOV.U32 R157, RZ, RZ, 0x1f ;  /* 0x0000001fff9d7424 */ /* 0x000fe400078e00ff */
        /* <DEDUP_REMOVED lines=19> */
[----:B01----:R-:W-:Y:S05]  /*12a50*/  BRA `(.L_x_11506) ;  /* 0xffffe84000007947 */ /* 0x003fea000383ffff */
        .weak           $__internal_47_$__cuda_sm70_shflsync_bfly_p
        .type           $__internal_47_$__cuda_sm70_shflsync_bfly_p,@function
        .size           $__internal_47_$__cuda_sm70_shflsync_bfly_p,(.L_x_36087 - $__internal_47_$__cuda_sm70_shflsync_bfly_p)
$__internal_47_$__cuda_sm70_shflsync_bfly_p:
[----:B------:R-:W-:Y:S01]  /*12a60*/  IMAD.MOV.U32 R159, RZ, RZ, 0x0 ;  /* 0x00000000ff9f7424 */ /* 0x000fe200078e00ff */
[----:B------:R-:W-:Y:S04]  /*12a70*/  WARPSYNC R192 ;  /* 0x000000c000007348 */ /* 0x000fe80003800000 */
[----:B------:R0:W1:Y:S01]  /*12a80*/  SHFL.BFLY PT, R193, R198, R193, R157 ;  /* 0x0c0000c1c6c17389 */ /* 0x00006200000e009d */
[----:B------:R-:W-:Y:S05]  /*12a90*/  RET.REL.NODEC R158 `(_ZN10layer_norm13ln_fwd_kernelINS_13Kernel_traitsIf13__nv_bfloat16S2_S2_fjLj5120ELj1ELj1ELj4ELj16ENS_18Kernel_traits_baseILj5120EfS2_S2_S2_fjLj128EEEEELb1ELb1ELb1ELb1EEEvNS_9FwdParamsE) ;  /* 0xfffed5609e007950 */ /* 0x000fea0003c3ffff */
.L_x_11507:
        /* <DEDUP_REMOVED lines=14> */
.L_x_36087:


//--------------------- .text._ZN10layer_norm13ln_fwd_kernelINS_13Kernel_traitsI13__nv_bfloat16S2_fS2_fjLj5120ELj1ELj1ELj4ELj16ENS_18Kernel_traits_baseILj5120ES2_S2_fS2_fjLj128EEEEELb0ELb0ELb0ELb0EEEvNS_9FwdParamsE --------------------------
	.section	.text._ZN10layer_norm13ln_fwd_kernelINS_13Kernel_traitsI13__nv_bfloat16S2_fS2_fjLj5120ELj1ELj1ELj4ELj16ENS_18Kernel_traits_baseILj5120ES2_S2_fS2_fjLj128EEEEELb0ELb0ELb0ELb0EEEvNS_9FwdParamsE,"ax",@progbits
	.sectioninfo	@"SHI_REGISTERS=155"
	.align	128
        .global         _ZN10layer_norm13ln_fwd_kernelINS_13Kernel_traitsI13__nv_bfloat16S2_fS2_fjLj5120ELj1ELj1ELj4ELj16ENS_18Kernel_traits_baseILj5120ES2_S2_fS2_fjLj128EEEEELb0ELb0ELb0ELb0EEEvNS_9FwdParamsE
        .type           _ZN10layer_norm13ln_fwd_kernelINS_13Kernel_traitsI13__nv_bfloat16S2_fS2_fjLj5120ELj1ELj1ELj4ELj16ENS_18Kernel_traits_baseILj5120ES2_S2_fS2_fjLj128EEEEELb0ELb0ELb0ELb0EEEvNS_9FwdParamsE,@function
        .size           _ZN10layer_norm13ln_fwd_kernelINS_13Kernel_traitsI13__nv_bfloat16S2_fS2_fjLj5120ELj1ELj1ELj4ELj16ENS_18Kernel_traits_baseILj5120ES2_S2_fS2_fjLj128EEEEELb0ELb0ELb0ELb0EEEvNS_9FwdParamsE,(.L_x_36088 - _ZN10layer_norm13ln_fwd_kernelINS_13Kernel_traitsI13__nv_bfloat16S2_fS2_fjLj5120ELj1ELj1ELj4ELj16ENS_18Kernel_traits_baseILj5120ES2_S2_fS2_fjLj128EEEEELb0ELb0ELb0ELb0EEEvNS_9FwdParamsE)
        .other          _ZN10layer_norm13ln_fwd_kernelINS_13Kernel_traitsI13__nv_bfloat16S2_fS2_fjLj5120ELj1ELj1ELj4ELj16ENS_18Kernel_traits_baseILj5120ES2_S2_fS2_fjLj128EEEEELb0ELb0ELb0ELb0EEEvNS_9FwdParamsE,@"STO_CUDA_ENTRY STV_DEFAULT"
_ZN10layer_norm13ln_fwd_kernelINS_13Kernel_traitsI13__nv_bfloat16S2_fS2_fjLj5120ELj1ELj1ELj4ELj16ENS_18Kernel_traits_baseILj5120ES2_S2_fS2_fjLj128EEEEELb0ELb0ELb0ELb0EEEvNS_9FwdParamsE:
.text._ZN10layer_norm13ln_fwd_kernelINS_13Kernel_traitsI13__nv_bfloat16S2_fS2_fjLj5120ELj1ELj1ELj4ELj16ENS_18Kernel_traits_baseILj5120ES2_S2_fS2_fjLj128EEEEELb0ELb0ELb0ELb0EEEvNS_9FwdParamsE:
        /* <DEDUP_REMOVED lines=29> */
.L_x_11509:
[----:B0-----:R-:W-:Y:S05]  /*01d0*/  BSYNC B0 ;  /* 0x0000000000007941 */ /* 0x001fea0003800000 */
.L_x_11508:
        /* <DEDUP_REMOVED lines=13> */
.L_x_11511:
[----:B0-----:R-:W-:Y:S05]  /*02b0*/  BSYNC B0 ;  /* 0x0000000000007941 */ /* 0x001fea0003800000 */
.L_x_11510:
        /* <DEDUP_REMOVED lines=13> */
.L_x_11513:
[----:B0-----:R-:W-:Y:S05]  /*0390*/  BSYNC B0 ;  /* 0x0000000000007941 */ /* 0x001fea0003800000 */
.L_x_11512:
        /* <DEDUP_REMOVED lines=13> */
.L_x_11515:
[----:B0-----:R-:W-:Y:S05]  /*0470*/  BSYNC B0 ;  /* 0x0000000000007941 */ /* 0x001fea0003800000 */
.L_x_11514:
        /* <DEDUP_REMOVED lines=12> */
.L_x_11517:
[----:B0-----:R-:W-:Y:S05]  /*0540*/  BSYNC B0 ;  /* 0x0000000000007941 */ /* 0x001fea0003800000 */
.L_x_11516:
[----:B------:R-:W0:Y:S02]  /*0550*/  S2UR UR6, SR_CTAID.X ;  /* 0x00000000000679c3 */ /* 0x000e240000002500 */
[----:B0-----:R-:W-:-:S04]  /*0560*/  LEA.HI R133, R87, UR6, RZ, 0x19 ;  /* 0x0000000657857c11 */ /* 0x001fc8000f8fc8ff */
[----:B------:R-:W-:-:S13]  /*0570*/  ISETP.GE.AND P3, PT, R133, c[0x0][0x164], PT ;  /* 0x0000590085007a0c */ /* 0x000fda0003f66270 */
[----:B------:R-:W-:Y:S05]  /*0580*/  @P3 EXIT ;  /* 0x000000000000394d */ /* 0x000fea0003800000 */
[----:B------:R-:W-:Y:S01]  /*0590*/  SHF.R.S32.HI R56, RZ, 0x3, R56 ;  /* 0x00000003ff387819 */ /* 0x000fe20000011438 */
[----:B------:R-:W-:Y:S01]  /*05a0*/  ULDC.U8 UR6, c[0x0][0x1f0] ;  /* 0x00007c0000067ab9 */ /* 0x000fe20000000000 */
[--C-:B-----5:R-:W-:Y:S02]  /*05b0*/  PRMT R95, RZ, 0x5410, R28.reuse ;  /* 0x00005410ff5f7816 */ /* 0x120fe4000000001c */
[----:B------:R-:W-:Y:S02]  /*05c0*/  PRMT R96, RZ, 0x7610, R28 ;  /* 0x00007610ff607816 */ /* 0x000fe4000000001c */
[--C-:B------:R-:W-:Y:S02]  /*05d0*/  PRMT R97, RZ, 0x5410, R29.reuse ;  /* 0x00005410ff617816 */ /* 0x100fe4000000001d */
[----:B------:R-:W-:Y:S02]  /*05e0*/  PRMT R98, RZ, 0x7610, R29 ;  /* 0x00007610ff627816 */ /* 0x000fe4000000001d */
[----:B------:R-:W-:-:S02]  /*05f0*/  LOP3.LUT R29, R87, 0x60, RZ, 0xc0, !PT ;  /* 0x00000060571d7812 */ /* 0x000fc400078ec0ff */
[----:B------:R-:W-:Y:S02]  /*0600*/  LOP3.LUT R28, R56, 0x7f, RZ, 0xc0, !PT ;  /* 0x0000007f381c7812 */ /* 0x000fe400078ec0ff */
[----:B------:R-:W-:Y:S02]  /*0610*/  SHF.R.U32.HI R56, RZ, 0x2, R56 ;  /* 0x00000002ff387819 */ /* 0x000fe40000011638 */
[----:B------:R-:W-:Y:S02]  /*0620*/  IADD3 R29, R28, -R29, RZ ;  /* 0x8000001d1c1d7210 */ /* 0x000fe40007ffe0ff */
[----:B------:R-:W-:Y:S02]  /*0630*/  LOP3.LUT R56, R56, 0x3fffffe0, RZ, 0xc0, !PT ;  /* 0x3fffffe038387812 */ /* 0x000fe400078ec0ff */
[----:B------:R-:W-:Y:S02]  /*0640*/  IMNMX R29, RZ, R29, !PT ;  /* 0x0000001dff1d7217 */ /* 0x000fe40007800200 */
[----:B------:R-:W-:-:S02]  /*0650*/  PRMT R99, RZ, 0x5410, R30 ;  /* 0x00005410ff637816 */ /* 0x000fc4000000001e */
[----:B------:R-:W-:Y:S02]  /*0660*/  IMNMX R29, R29, 0x20, PT ;  /* 0x000000201d1d7817 */ /* 0x000fe40003800200 */
[----:B------:R-:W-:Y:S02]  /*0670*/  PRMT R100, RZ, 0x7610, R30 ;  /* 0x00007610ff647816 */ /* 0x000fe4000000001e */
[----:B------:R-:W-:Y:S02]  /*0680*/  IADD3 R29, R29, R56, RZ ;  /* 0x000000381d1d7210 */ /* 0x000fe40007ffe0ff */
[----:B------:R-:W-:Y:S02]  /*0690*/  SHF.L.U32 R30, R87, 0x5, RZ ;  /* 0x00000005571e7819 */ /* 0x000fe400000006ff */
[----:B------:R-:W-:Y:S02]  /*06a0*/  SHF.L.U32 R29, R29, 0x3, RZ ;  /* 0x000000031d1d7819 */ /* 0x000fe400000006ff */
[----:B------:R-:W-:-:S02]  /*06b0*/  PRMT R101, RZ, 0x5410, R31 ;  /* 0x00005410ff657816 */ /* 0x000fc4000000001f */
[----:B------:R-:W-:Y:S02]  /*06c0*/  PRMT R103, RZ, 0x7610, R31 ;  /* 0x00007610ff677816 */ /* 0x000fe4000000001f */
[----:B------:R-:W0:Y:S01]  /*06d0*/  I2F.U32 R29, R29 ;  /* 0x0000001d001d7306 */ /* 0x000e220000201000 */
[----:B------:R-:W-:Y:S02]  /*06e0*/  LOP3.LUT R31, R30, 0x3e0, RZ, 0xc0, !PT ;  /* 0x000003e01e1f7812 */ /* 0x000fe400078ec0ff */
[--C-:B------:R-:W-:Y:S02]  /*06f0*/  PRMT R84, RZ, 0x5410, R24.reuse ;  /* 0x00005410ff547816 */ /* 0x100fe40000000018 */
[----:B------:R-:W-:Y:S02]  /*0700*/  IADD3 R31, R28, -R31, RZ ;  /* 0x8000001f1c1f7210 */ /* 0x000fe40007ffe0ff */
[----:B------:R-:W-:Y:S02]  /*0710*/  PRMT R85, RZ, 0x7610, R24 ;  /* 0x00007610ff557816 */ /* 0x000fe40000000018 */
[----:B------:R-:W-:-:S02]  /*0720*/  IMNMX R31, RZ, R31, !PT ;  /* 0x0000001fff1f7217 */ /* 0x000fc40007800200 */
[--C-:B------:R-:W-:Y:S02]  /*0730*/  PRMT R82, RZ, 0x5410, R25.reuse ;  /* 0x00005410ff527816 */ /* 0x100fe40000000019 */
[----:B------:R-:W-:Y:S02]  /*0740*/  IMNMX R31, R31, 0x20, PT ;  /* 0x000000201f1f7817 */ /* 0x000fe40003800200 */
[----:B------:R-:W-:Y:S01]  /*0750*/  PRMT R83, RZ, 0x7610, R25 ;  /* 0x00007610ff537816 */ /* 0x000fe20000000019 */
[----:B0-----:R0:W1:Y:S01]  /*0760*/  MUFU.RCP R126, R29 ;  /* 0x0000001d007e7308 */ /* 0x0010620000001000 */
[----:B------:R-:W-:Y:S02]  /*0770*/  IADD3 R31, R56, R31, RZ ;  /* 0x0000001f381f7210 */ /* 0x000fe40007ffe0ff */
[--C-:B------:R-:W-:Y:S02]  /*0780*/  PRMT R80, RZ, 0x5410, R26.reuse ;  /* 0x00005410ff507816 */ /* 0x100fe4000000001a */
        /* <DEDUP_REMOVED lines=59> */
[----:B------:R-:W-:Y:S02]  /*0b40*/  MOV R130, 0x1 ;  /* 0x0000000100827802 */ /* 0x000fe40000000f00 */
[----:B------:R-:W-:-:S02]  /*0b50*/  PRMT R129, RZ, 0x5410, R44 ;  /* 0x00005410ff817816 */ /* 0x000fc4000000002c */
[----:B------:R-:W-:Y:S02]  /*0b60*/  PRMT R128, RZ, 0x7610, R44 ;  /* 0x00007610ff807816 */ /* 0x000fe4000000002c */
[----:B------:R-:W-:Y:S02]  /*0b70*/  SHF.L.U32 R132, R31, 0x3, RZ ;  /* 0x000000031f847819 */ /* 0x000fe400000006ff */
[--C-:B------:R-:W-:Y:S02]  /*0b80*/  PRMT R131, RZ, 0x5410, R45.reuse ;  /* 0x00005410ff837816 */ /* 0x100fe4000000002d */
[----:B------:R-:W-:Y:S02]  /*0b90*/  PRMT R134, RZ, 0x7610, R45 ;  /* 0x00007610ff867816 */ /* 0x000fe4000000002d */
[--C-:B------:R-:W-:Y:S02]  /*0ba0*/  PRMT R135, RZ, 0x5410, R46.reuse ;  /* 0x00005410ff877816 */ /* 0x100fe4000000002e */
[----:B------:R-:W-:-:S02]  /*0bb0*/  PRMT R136, RZ, 0x7610, R46 ;  /* 0x00007610ff887816 */ /* 0x000fc4000000002e */
[--C-:B------:R-:W-:Y:S02]  /*0bc0*/  PRMT R137, RZ, 0x5410, R47.reuse ;  /* 0x00005410ff897816 */ /* 0x100fe4000000002f */
[----:B01----:R-:W-:Y:S02]  /*0bd0*/  PRMT R138, RZ, 0x7610, R47 ;  /* 0x00007610ff8a7816 */ /* 0x003fe4000000002f */
.L_x_11541:
        /* <DEDUP_REMOVED lines=9> */
[----:B------:R-:W-:Y:S01]  /*0c70*/  LEA.HI R79, R79, R78, RZ, 0x3 ;  /* 0x0000004e4f4f7211 */ /* 0x000fe200078f18ff */
[----:B------:R-:W-:-:S03]  /*0c80*/  HFMA2.MMA R78, -RZ, RZ, 1.875, 0 ;  /* 0x3f800000ff4e7435 */ /* 0x000fc600000001ff */
        /* <DEDUP_REMOVED lines=11> */
[----:B------:R2:W3:Y:S04]  /*0d40*/  @P3 LDG.E.128 R28, [R40.64] ;  /* 0x00000004281c3981 */ /* 0x0004e8000c1e1d00 */
[----:B------:R2:W4:Y:S01]  /*0d50*/  @P3 LDG.E.128 R32, [R40.64+0x10] ;  /* 0x0000100428203981 */ /* 0x000522000c1e1d00 */
[----:B------:R-:W-:Y:S02]  /*0d60*/  ISETP.NE.U32.AND P3, PT, RZ, c[0x0][0x180], PT ;  /* 0x00006000ff007a0c */ /* 0x000fe40003f65070 */
[C---:B------:R-:W-:Y:S02]  /*0d70*/  LEA R76, P4, R139.reuse, c[0x0][0x188], 0x5 ;  /* 0x000062008b4c7a11 */ /* 0x040fe400078828ff */
[----:B------:R-:W-:Y:S02]  /*0d80*/  ISETP.NE.AND.EX P3, PT, RZ, c[0x0][0x184], PT, P3 ;  /* 0x00006100ff007a0c */ /* 0x000fe40003f65330 */
[----:B------:R-:W-:-:S02]  /*0d90*/  LEA.HI.X R77, R139, c[0x0][0x18c], RZ, 0x5, P4 ;  /* 0x000063008b4d7a11 */ /* 0x000fc400020f2cff */
[--C-:B--2---:R-:W-:Y:S02]  /*0da0*/  PRMT R41, RZ, 0x5410, R36.reuse ;  /* 0x00005410ff297816 */ /* 0x104fe40000000024 */
[----:B------:R-:W-:Y:S02]  /*0db0*/  PRMT R43, RZ, 0x7610, R36 ;  /* 0x00007610ff2b7816 */ /* 0x000fe40000000024 */
[--C-:B------:R-:W-:Y:S01]  /*0dc0*/  PRMT R79, RZ, 0x5410, R37.reuse ;  /* 0x00005410ff4f7816 */ /* 0x100fe20000000025 */
[-C--:B------:R-:W-:Y:S01]  /*0dd0*/  FMUL.FTZ R36, R41, R78.reuse ;  /* 0x0000004e29247220 */ /* 0x080fe20000410000 */
[----:B------:R-:W-:Y:S01]  /*0de0*/  PRMT R141, RZ, 0x7610, R37 ;  /* 0x00007610ff8d7816 */ /* 0x000fe20000000025 */
[-C--:B------:R-:W-:Y:S01]  /*0df0*/  FMUL.FTZ R37, R43, R78.reuse ;  /* 0x0000004e2b257220 */ /* 0x080fe20000410000 */
[--C-:B------:R-:W-:Y:S02]  /*0e00*/  PRMT R143, RZ, 0x5410, R38.reuse ;  /* 0x00005410ff8f7816 */ /* 0x100fe40000000026 */
[----:B------:R-:W-:Y:S01]  /*0e10*/  PRMT R145, RZ, 0x7610, R38 ;  /* 0x00007610ff917816 */ /* 0x000fe20000000026 */
[-C--:B------:R-:W-:Y:S01]  /*0e20*/  FMUL.FTZ R38, R79, R78.reuse ;  /* 0x0000004e4f267220 */ /* 0x080fe20000410000 */
[--C-:B------:R-:W-:Y:S01]  /*0e30*/  PRMT R147, RZ, 0x5410, R39.reuse ;  /* 0x00005410ff937816 */ /* 0x100fe20000000027 */
[-C--:B------:R-:W-:Y:S01]  /*0e40*/  FMUL.FTZ R40, R143, R78.reuse ;  /* 0x0000004e8f287220 */ /* 0x080fe20000410000 */
[----:B------:R-:W-:Y:S01]  /*0e50*/  PRMT R149, RZ, 0x7610, R39 ;  /* 0x00007610ff957816 */ /* 0x000fe20000000027 */
[-C--:B------:R-:W-:Y:S01]  /*0e60*/  FMUL.FTZ R39, R141, R78.reuse ;  /* 0x0000004e8d277220 */ /* 0x080fe20000410000 */
[----:B------:R-:W-:Y:S01]  /*0e70*/  IADD3 R79, R139, 0x80, RZ ;  /* 0x000000808b4f7810 */ /* 0x000fe20007ffe0ff */
[----:B------:R-:W-:-:S02]  /*0e80*/  FMUL.FTZ R41, R145, R78 ;  /* 0x0000004e91297220 */ /* 0x000fc40000410000 */
[-C--:B------:R-:W-:Y:S02]  /*0e90*/  FMUL.FTZ R42, R147, R78.reuse ;  /* 0x0000004e932a7220 */ /* 0x080fe40000410000 */
[----:B------:R-:W-:Y:S02]  /*0ea0*/  FMUL.FTZ R43, R149, R78 ;  /* 0x0000004e952b7220 */ /* 0x000fe40000410000 */
[----:B---3--:R-:W-:Y:S02]  /*0eb0*/  @P3 FADD.FTZ R36, R28, R36 ;  /* 0x000000241c243221 */ /* 0x008fe40000010000 */
[----:B------:R-:W-:Y:S02]  /*0ec0*/  @P3 FADD.FTZ R37, R29, R37 ;  /* 0x000000251d253221 */ /* 0x000fe40000010000 */
[----:B------:R-:W-:Y:S02]  /*0ed0*/  @P3 FADD.FTZ R38, R30, R38 ;  /* 0x000000261e263221 */ /* 0x000fe40000010000 */
[----:B------:R-:W-:-:S02]  /*0ee0*/  @P3 FADD.FTZ R39, R31, R39 ;  /* 0x000000271f273221 */ /* 0x000fc40000010000 */
[----:B----4-:R-:W-:Y:S02]  /*0ef0*/  @P3 FADD.FTZ R40, R32, R40 ;  /* 0x0000002820283221 */ /* 0x010fe40000010000 */
[----:B------:R-:W-:Y:S01]  /*0f00*/  @P3 FADD.FTZ R41, R33, R41 ;  /* 0x0000002921293221 */ /* 0x000fe20000010000 */
[----:B------:R0:W-:Y:S01]  /*0f10*/  STG.E.128 [R76.64], R36 ;  /* 0x000000244c007986 */ /* 0x0001e2000c101d04 */
[----:B------:R-:W-:Y:S02]  /*0f20*/  @P3 FADD.FTZ R42, R34, R42 ;  /* 0x0000002a222a3221 */ /* 0x000fe40000010000 */
[----:B------:R-:W-:-:S05]  /*0f30*/  @P3 FADD.FTZ R43, R35, R43 ;  /* 0x0000002b232b3221 */ /* 0x000fca0000010000 */
[----:B------:R0:W-:Y:S02]  /*0f40*/  STG.E.128 [R76.64+0x10], R40 ;  /* 0x000010284c007986 */ /* 0x0001e4000c101d04 */
.L_x_11519:
[----:B------:R-:W-:Y:S05]  /*0f50*/  BSYNC B0 ;  /* 0x0000000000007941 */ /* 0x000fea0003800000 */
.L_x_11518:
[----:B------:R-:W-:Y:S01]  /*0f60*/  ISETP.GE.U32.AND P3, PT, R86, 0x100, PT ;  /* 0x000001005600780c */ /* 0x000fe20003f66070 */
[----:B------:R-:W-:-:S12]  /*0f70*/  BSSY B0, `(.L_x_11520) ;  /* 0x000002a000007945 */ /* 0x000fd80003800000 */
[----:B------:R-:W-:Y:S05]  /*0f80*/  @!P3 BRA `(.L_x_11521) ;  /* 0x000002800000b947 */ /* 0x000fea0003800000 */
[----:B------:R-:W-:Y:S01]  /*0f90*/  ISETP.NE.U32.AND P3, PT, RZ, c[0x0][0x180], PT ;  /* 0x00006000ff007a0c */ /* 0x000fe20003f65070 */
[----:B------:R-:W-:-:S03]  /*0fa0*/  HFMA2.MMA R44, -RZ, RZ, 0, 9.5367431640625e-07 ;  /* 0x00000010ff2c7435 */ /* 0x000fc600000001ff */
[----:B------:R-:W-:-:S07]  /*0fb0*/  ISETP.NE.AND.EX P3, PT, RZ, c[0x0][0x184], PT, P3 ;  /* 0x00006100ff007a0c */ /* 0x000fce0003f65330 */
[----:B------:R-:W-:-:S06]  /*0fc0*/  IMAD.WIDE.U32 R44, R79, R44, c[0x0][0x170] ;  /* 0x00005c004f2c7625 */ /* 0x000fcc00078e002c */
[----:B------:R-:W2:Y:S01]  /*0fd0*/  LDG.E.128 R44, [R44.64] ;  /* 0x000000042c2c7981 */ /* 0x000ea2000c1e1d00 */
[----:B------:R-:W-:-:S04]  /*0fe0*/  @P3 LEA R48, P4, R79, c[0x0][0x180], 0x5 ;  /* 0x000060004f303a11 */ /* 0x000fc800078828ff */
[----:B------:R-:W-:-:S05]  /*0ff0*/  @P3 LEA.HI.X R49, R79, c[0x0][0x184], RZ, 0x5, P4 ;  /* 0x000061004f313a11 */ /* 0x000fca00020f2cff */
[----:B------:R2:W3:Y:S04]  /*1000*/  @P3 LDG.E.128 R28, [R48.64] ;  /* 0x00000004301c3981 */ /* 0x0004e8000c1e1d00 */
[----:B------:R2:W4:Y:S01]  /*1010*/  @P3 LDG.E.128 R32, [R48.64+0x10] ;  /* 0x0000100430203981 */ /* 0x000522000c1e1d00 */
[----:B------:R-:W-:Y:S02]  /*1020*/  ISETP.NE.U32.AND P3, PT, RZ, c[0x0][0x180], PT ;  /* 0x00006000ff007a0c */ /* 0x000fe40003f65070 */
[C---:B0-----:R-:W-:Y:S02]  /*1030*/  LEA R76, P4, R79.reuse, c[0x0][0x188], 0x5 ;  /* 0x000062004f4c7a11 */ /* 0x041fe400078828ff */
[----:B------:R-:W-:Y:S02]  /*1040*/  ISETP.NE.AND.EX P3, PT, RZ, c[0x0][0x184], PT, P3 ;  /* 0x00006100ff007a0c */ /* 0x000fe40003f65330 */
[----:B------:R-:W-:-:S02]  /*1050*/  LEA.HI.X R77, R79, c[0x0][0x18c], RZ, 0x5, P4 ;  /* 0x000063004f4d7a11 */ /* 0x000fc400020f2cff */
[----:B------:R-:W-:Y:S02]  /*1060*/  IADD3 R79, R79, 0x80, RZ ;  /* 0x000000804f4f7810 */ /* 0x000fe40007ffe0ff */
[--C-:B--2---:R-:W-:Y:S02]  /*1070*/  PRMT R49, RZ, 0x5410, R44.reuse ;  /* 0x00005410ff317816 */ /* 0x104fe4000000002c */
[----:B------:R-:W-:Y:S02]  /*1080*/  PRMT R51, RZ, 0x7610, R44 ;  /* 0x00007610ff337816 */ /* 0x000fe4000000002c */
[--C-:B------:R-:W-:Y:S01]  /*1090*/  PRMT R141, RZ, 0x5410, R45.reuse ;  /* 0x00005410ff8d7816 */ /* 0x100fe2000000002d */
[-C--:B------:R-:W-:Y:S01]  /*10a0*/  FMUL.FTZ R44, R49, R78.reuse ;  /* 0x0000004e312c7220 */ /* 0x080fe20000410000 */
[----:B------:R-:W-:Y:S01]  /*10b0*/  PRMT R143, RZ, 0x7610, R45 ;  /* 0x00007610ff8f7816 */ /* 0x000fe2000000002d */
[----:B------:R-:W-:Y:S01]  /*10c0*/  FMUL.FTZ R45, R51, R78 ;  /* 0x0000004e332d7220 */ /* 0x000fe20000410000 */
[----:B------:R-:W-:-:S02]  /*10d0*/  PRMT R145, RZ, 0x5410, R46 ;  /* 0x00005410ff917816 */ /* 0x000fc4000000002e */
[----:B------:R-:W-:Y:S01]  /*10e0*/  PRMT R147, RZ, 0x7610, R46 ;  /* 0x00007610ff937816 */ /* 0x000fe2000000002e */
[-C--:B------:R-:W-:Y:S01]  /*10f0*/  FMUL.FTZ R46, R141, R78.reuse ;  /* 0x0000004e8d2e7220 */ /* 0x080fe20000410000 */
[--C-:B------:R-:W-:Y:S01]  /*1100*/  PRMT R149, RZ, 0x5410, R47.reuse ;  /* 0x00005410ff957816 */ /* 0x100fe2000000002f */
[-C--:B------:R-:W-:Y:S01]  /*1110*/  FMUL.FTZ R48, R145, R78.reuse ;  /* 0x0000004e91307220 */ /* 0x080fe20000410000 */
[----:B------:R-:W-:Y:S01]  /*1120*/  PRMT R151, RZ, 0x7610, R47 ;  /* 0x00007610ff977816 */ /* 0x000fe2000000002f */
[-C--:B------:R-:W-:Y:S02]  /*1130*/  FMUL.FTZ R47, R143, R78.reuse ;  /* 0x0000004e8f2f7220 */ /* 0x080fe40000410000 */
[-C--:B------:R-:W-:Y:S02]  /*1140*/  FMUL.FTZ R49, R147, R78.reuse ;  /* 0x0000004e93317220 */ /* 0x080fe40000410000 */
[-C--:B------:R-:W-:Y:S02]  /*1150*/  FMUL.FTZ R50, R149, R78.reuse ;  /* 0x0000004e95327220 */ /* 0x080fe40000410000 */
[----:B------:R-:W-:-:S02]  /*1160*/  FMUL.FTZ R51, R151, R78 ;  /* 0x0000004e97337220 */ /* 0x000fc40000410000 */
[----:B---3--:R-:W-:Y:S02]  /*1170*/  @P3 FADD.FTZ R44, R28, R44 ;  /* 0x0000002c1c2c3221 */ /* 0x008fe40000010000 */
[----:B------:R-:W-:Y:S02]  /*1180*/  @P3 FADD.FTZ R45, R29, R45 ;  /* 0x0000002d1d2d3221 */ /* 0x000fe40000010000 */
[----:B------:R-:W-:Y:S02]  /*1190*/  @P3 FADD.FTZ R46, R30, R46 ;  /* 0x0000002e1e2e3221 */ /* 0x000fe40000010000 */
[----:B------:R-:W-:Y:S02]  /*11a0*/  @P3 FADD.FTZ R47, R31, R47 ;  /* 0x0000002f1f2f3221 */ /* 0x000fe40000010000 */
[----:B----4-:R-:W-:Y:S02]  /*11b0*/  @P3 FADD.FTZ R48, R32, R48 ;  /* 0x0000003020303221 */ /* 0x010fe40000010000 */
[----:B------:R-:W-:Y:S01]  /*11c0*/  @P3 FADD.FTZ R49, R33, R49 ;  /* 0x0000003121313221 */ /* 0x000fe20000010000 */
[----:B------:R0:W-:Y:S01]  /*11d0*/  STG.E.128 [R76.64], R44 ;  /* 0x0000002c4c007986 */ /* 0x0001e2000c101d04 */
[----:B------:R-:W-:-:S02]  /*11e0*/  @P3 FADD.FTZ R50, R34, R50 ;  /* 0x0000003222323221 */ /* 0x000fc40000010000 */
[----:B------:R-:W-:-:S05]  /*11f0*/  @P3 FADD.FTZ R51, R35, R51 ;  /* 0x0000003323333221 */ /* 0x000fca0000010000 */
[----:B------:R0:W-:Y:S02]  /*1200*/  STG.E.128 [R76.64+0x10], R48 ;  /* 0x000010304c007986 */ /* 0x0001e4000c101d04 */
.L_x_11521:
[----:B------:R-:W-:Y:S05]  /*1210*/  BSYNC B0 ;  /* 0x0000000000007941 */ /* 0x000fea0003800000 */
.L_x_11520:
[----:B------:R-:W-:Y:S01]  /*1220*/  ISETP.GE.U32.AND P3, PT, R86, 0x180, PT ;  /* 0x000001805600780c */ /* 0x000fe20003f66070 */
[----:B------:R-:W-:-:S12]  /*1230*/  BSSY B0, `(.L_x_11522) ;  /* 0x000002a000007945 */ /* 0x000fd80003800000 */
        /* <DEDUP_REMOVED lines=41> */
.L_x_11523:
[----:B------:R-:W-:Y:S05]  /*14d0*/  BSYNC B0 ;  /* 0x0000000000007941 */ /* 0x000fea0003800000 */
.L_x_11522:
[----:B------:R-:W-:Y:S01]  /*14e0*/  BSSY B0, `(.L_x_11524) ;  /* 0x000002a000007945 */ /* 0x000fe20003800000 */
        /* <DEDUP_REMOVED lines=41> */
.L_x_11525:
[----:B------:R-:W-:Y:S05]  /*1780*/  BSYNC B0 ;  /* 0x0000000000007941 */ /* 0x000fea0003800000 */
.L_x_11524:
[----:B------:R-:W-:Y:S01]  /*1790*/  BSSY B0, `(.L_x_11526) ;  /* 0x0000029000007945 */ /* 0x000fe20003800000 */
        /* <DEDUP_REMOVED lines=11> */
[----:B0-----:R-:W-:Y:S02]  /*1850*/  LEA R76, P4, R79, c[0x0][0x188], 0x5 ;  /* 0x000062004f4c7a11 */ /* 0x001fe400078828ff */
[----:B------:R-:W-:Y:S02]  /*1860*/  ISETP.NE.AND.EX P3, PT, RZ, c[0x0][0x184], PT, P3 ;  /* 0x00006100ff007a0c */ /* 0x000fe40003f65330 */
[----:B--2---:R-:W-:-:S02]  /*1870*/  PRMT R73, RZ, 0x5410, R68 ;  /* 0x00005410ff497816 */ /* 0x004fc40000000044 */
        /* <DEDUP_REMOVED lines=12> */
[----:B------:R-:W-:Y:S01]  /*1940*/  LEA.HI.X R77, R79, c[0x0][0x18c], RZ, 0x5, P4 ;  /* 0x000063004f4d7a11 */ /* 0x000fe200020f2cff */
        /* <DEDUP_REMOVED lines=13> */
.L_x_11527:
[----:B------:R-:W-:Y:S05]  /*1a20*/  BSYNC B0 ;  /* 0x0000000000007941 */ /* 0x000fea0003800000 */
.L_x_11526:
        /* <DEDUP_REMOVED lines=51> */
.L_x_11542:
        /* <DEDUP_REMOVED lines=101> */
.L_x_11543:
        /* <DEDUP_REMOVED lines=21> */
[----:B------:R-:W-:Y:S10]  /*2500*/  I2F R148, R143 ;  /* 0x0000008f00947306 */ /* 0x000ff40000201400 */
[----:B------:R-:W-:Y:S01]  /*2510*/  @!P3 MOV R78, 0x4 ;  /* 0x00000004004eb802 */ /* 0x000fe20000000f00 */
[----:B------:R-:W-:Y:S01]  /*2520*/  SHFL.DOWN PT, R149, R144, 0x1, 0x1f ;  /* 0x08201f0090957f89 */ /* 0x000fe200000e0000 */
        /* <DEDUP_REMOVED lines=27> */
[----:B------:R0:W1:Y:S03]  /*26e0*/  SHFL.IDX PT, R145, R79, RZ, 0x1f ;  /* 0x00001fff4f917589 */ /* 0x00006600000e0000 */
[----:B------:R-:W-:Y:S01]  /*26f0*/  FFMA.FTZ R77, R140, R144, R77 ;  /* 0x000000908c4d7223 */ /* 0x000fe2000001004d */
[----:B------:R-:W-:Y:S01]  /*2700*/  MOV R140, c[0x0][0x1e0] ;  /* 0x00007800008c7a02 */ /* 0x000fe20000000f00 */
[----:B0-----:R-:W-:-:S04]  /*2710*/  @!P3 IMAD.WIDE R78, R133, R78, c[0x0][0x1a0] ;  /* 0x00006800854eb625 */ /* 0x001fc800078e024e */
[----:B------:R-:W0:Y:S01]  /*2720*/  SHFL.IDX PT, R77, R77, RZ, 0x1f ;  /* 0x00001fff4d4d7589 */ /* 0x000e2200000e0000 */
[----:B-1----:R-:W-:-:S03]  /*2730*/  FMUL.FTZ R76, R145, R145 ;  /* 0x00000091914c7220 */ /* 0x002fc60000410000 */
[----:B------:R1:W-:Y:S01]  /*2740*/  @!P3 STG.E [R78.64], R145 ;  /* 0x000000914e00b986 */ /* 0x0003e2000c101904 */
[----:B------:R-:W-:Y:S02]  /*2750*/  FSEL R142, R145, RZ, !P4 ;  /* 0x000000ff918e7208 */ /* 0x000fe40006000000 */
[----:B------:R-:W-:Y:S01]  /*2760*/  FSEL R141, R76, RZ, P4 ;  /* 0x000000ff4c8d7208 */ /* 0x000fe20002000000 */
[----:B0-----:R-:W-:-:S04]  /*2770*/  FFMA.FTZ R76, R77, R140, c[0x0][0x228] ;  /* 0x00008a004d4c7623 */ /* 0x001fc8000001008c */
[----:B------:R-:W-:Y:S01]  /*2780*/  FADD.FTZ R141, R76, R141 ;  /* 0x0000008d4c8d7221 */ /* 0x000fe20000010000 */
[----:B------:R-:W-:-:S03]  /*2790*/  @!P3 MOV R76, 0x4 ;  /* 0x00000004004cb802 */ /* 0x000fc60000000f00 */
[----:B------:R-:W0:Y:S02]  /*27a0*/  MUFU.RSQ R143, R141 ;  /* 0x0000008d008f7308 */ /* 0x000e240000001400 */
[----:B------:R-:W-:-:S05]  /*27b0*/  @!P3 IMAD.WIDE R76, R133, R76, c[0x0][0x1a8] ;  /* 0x00006a00854cb625 */ /* 0x000fca00078e024c */
[----:B0-----:R1:W-:Y:S01]  /*27c0*/  @!P3 STG.E [R76.64], R143 ;  /* 0x0000008f4c00b986 */ /* 0x0013e2000c101904 */
[----:B------:R-:W-:Y:S05]  /*27d0*/  @!P0 BRA `(.L_x_11531) ;  /* 0x0000020000008947 */ /* 0x000fea0003800000 */
[--C-:B-1----:R-:W-:Y:S02]  /*27e0*/  FADD.FTZ R76, R36, -R142.reuse ;  /* 0x8000008e244c7221 */ /* 0x102fe40000010000 */
        /* <DEDUP_REMOVED lines=21> */
[----:B------:R-:W-:Y:S01]  /*2940*/  F2FP.BF16.PACK_AB R76, R77, R76 ;  /* 0x0000004c4d4c723e */ /* 0x000fe200000010ff */
        /* <DEDUP_REMOVED lines=9> */
.L_x_11531:
[----:B------:R-:W-:Y:S05]  /*29e0*/  BSYNC B0 ;  /* 0x0000000000007941 */ /* 0x000fea0003800000 */
.L_x_11530:
        /* <DEDUP_REMOVED lines=35> */
.L_x_11533:
[----:B------:R-:W-:Y:S05]  /*2c20*/  BSYNC B0 ;  /* 0x0000000000007941 */ /* 0x000fea0003800000 */
.L_x_11532:
        /* <DEDUP_REMOVED lines=35> */
.L_x_11535:
[----:B------:R-:W-:Y:S05]  /*2e60*/  BSYNC B0 ;  /* 0x0000000000007941 */ /* 0x000fea0003800000 */
.L_x_11534:
        /* <DEDUP_REMOVED lines=34> */
.L_x_11537:
[----:B------:R-:W-:Y:S05]  /*3090*/  BSYNC B0 ;  /* 0x0000000000007941 */ /* 0x000fea0003800000 */
.L_x_11536:
        /* <DEDUP_REMOVED lines=33> */
.L_x_11539:
[----:B------:R-:W-:Y:S05]  /*32b0*/  BSYNC B0 ;  /* 0x0000000000007941 */ /* 0x000fea0003800000 */
.L_x_11538:
[----:B------:R-:W-:Y:S02]  /*32c0*/  IADD3 R133, R133, c[0x0][0x160], RZ ;  /* 0x0000580085857a10 */ /* 0x000fe40007ffe0ff */
[----:B------:R-:W-:Y:S02]  /*32d0*/  LOP3.LUT P4, RZ, R130, 0xff, RZ, 0xc0, !PT ;  /* 0x000000ff82ff7812 */ /* 0x000fe4000788c0ff */
[----:B------:R-:W-:Y:S02]  /*32e0*/  ISETP.GE.AND P3, PT, R133, c[0x0][0x164], PT ;  /* 0x0000590085007a0c */ /* 0x000fe40003f66270 */
[----:B------:R-:W-:-:S11]  /*32f0*/  SEL R130, RZ, 0x1, P4 ;  /* 0x00000001ff827807 */ /* 0x000fd60002000000 */
[----:B01----:R-:W-:Y:S01]  /*3300*/  @P3 CALL.REL.NOINC `(.L_x_11540) ;  /* 0x0000001000003944 */ /* 0x003fe20003c00000 */
[----:B------:R-:W-:Y:S05]  /*3310*/  BRA `(.L_x_11541) ;  /* 0xffffd8c000007947 */ /* 0x000fea000383ffff */
.L_x_11540:
[----:B------:R-:W-:Y:S05]  /*3320*/  EXIT ;  /* 0x000000000000794d */ /* 0x000fea0003800000 */
.L_x_11528:
[----:B------:R-:W-:Y:S01]  /*3330*/  HFMA2.MMA R144, -RZ, RZ, 0, 5.9604644775390625e-08 ;  /* 0x00000001ff907435 */ /* 0x000fe200000001ff */
[----:B------:R-:W-:Y:S02]  /*3340*/  MOV R142, 0x1f ;  /* 0x0000001f008e7802 */ /* 0x000fe40000000f00 */
[----:B------:R-:W-:Y:S02]  /*3350*/  MOV R143, 0xffffffff ;  /* 0xffffffff008f7802 */ /* 0x000fe40000000f00 */
[----:B------:R-:W-:Y:S02]  /*3360*/  MOV R78, 0x3380 ;  /* 0x00003380004e7802 */ /* 0x000fe40000000f00 */
[----:B------:R-:W-:Y:S05]  /*3370*/  CALL.REL.NOINC `($__internal_48_$__cuda_sm70_shflsync_bfly_p) ;  /* 0x000008b000007944 */ /* 0x000fea0003c00000 */
[----:B-1----:R-:W-:Y:S01]  /*3380*/  MOV R76, R144 ;  /* 0x00000090004c7202 */ /* 0x002fe20000000f00 */
[----:B0-----:R-:W-:Y:S05]  /*3390*/  BRA `(.L_x_11542) ;  /* 0xffffe9c000007947 */ /* 0x001fea000383ffff */
.L_x_11529:
[----:B------:R-:W-:Y:S01]  /*33a0*/  HFMA2.MMA R144, -RZ, RZ, 0, 1.1920928955078125e-07 ;  /* 0x00000002ff907435 */ /* 0x000fe200000001ff */
[----:B------:R-:W-:Y:S02]  /*33b0*/  MOV R142, 0x1f ;  /* 0x0000001f008e7802 */ /* 0x000fe40000000f00 */
[----:B------:R-:W-:Y:S02]  /*33c0*/  MOV R143, 0xffffffff ;  /* 0xffffffff008f7802 */ /* 0x000fe40000000f00 */
[----:B------:R-:W-:-:S02]  /*33d0*/  MOV R78, 0x33f0 ;  /* 0x000033f0004e7802 */ /* 0x000fc40000000f00 */
[----:B------:R-:W-:Y:S05]  /*33e0*/  CALL.REL.NOINC `($__internal_48_$__cuda_sm70_shflsync_bfly_p) ;  /* 0x0000084000007944 */ /* 0x000fea0003c00000 */
[----:B01----:R-:W-:Y:S01]  /*33f0*/  FADD.FTZ R77, R77, R144 ;  /* 0x000000904d4d7221 */ /* 0x003fe20000010000 */
[----:B------:R-:W-:Y:S01]  /*3400*/  HFMA2.MMA R144, -RZ, RZ, 0, 2.384185791015625e-07 ;  /* 0x00000004ff907435 */ /* 0x000fe200000001ff */
[----:B------:R-:W-:-:S02]  /*3410*/  MOV R142, 0x1f ;  /* 0x0000001f008e7802 */ /* 0x000fc40000000f00 */
[----:B------:R-:W-:Y:S02]  /*3420*/  MOV R143, 0xffffffff ;  /* 0xffffffff008f7802 */ /* 0x000fe40000000f00 */
[----:B------:R-:W-:Y:S02]  /*3430*/  MOV R78, 0x3450 ;  /* 0x00003450004e7802 */ /* 0x000fe40000000f00 */
[----:B------:R-:W-:Y:S05]  /*3440*/  CALL.REL.NOINC `($__internal_48_$__cuda_sm70_shflsync_bfly_p) ;  /* 0x000007e000007944 */ /* 0x000fea0003c00000 */
[----:B01----:R-:W-:Y:S01]  /*3450*/  FADD.FTZ R77, R77, R144 ;  /* 0x000000904d4d7221 */ /* 0x003fe20000010000 */
[----:B------:R-:W-:Y:S01]  /*3460*/  HFMA2.MMA R144, -RZ, RZ, 0, 4.76837158203125e-07 ;  /* 0x00000008ff907435 */ /* 0x000fe200000001ff */
[----:B------:R-:W-:Y:S02]  /*3470*/  MOV R142, 0x1f ;  /* 0x0000001f008e7802 */ /* 0x000fe40000000f00 */
[----:B------:R-:W-:Y:S02]  /*3480*/  MOV R143, 0xffffffff ;  /* 0xffffffff008f7802 */ /* 0x000fe40000000f00 */
[----:B------:R-:W-:Y:S02]  /*3490*/  MOV R78, 0x34b0 ;  /* 0x000034b0004e7802 */ /* 0x000fe40000000f00 */
[----:B------:R-:W-:Y:S05]  /*34a0*/  CALL.REL.NOINC `($__internal_48_$__cuda_sm70_shflsync_bfly_p) ;  /* 0x0000078000007944 */ /* 0x000fea0003c00000 */
[----:B01----:R-:W-:Y:S01]  /*34b0*/  FADD.FTZ R77, R77, R144 ;  /* 0x000000904d4d7221 */ /* 0x003fe20000010000 */
[----:B------:R-:W-:Y:S01]  /*34c0*/  HFMA2.MMA R144, -RZ, RZ, 0, 9.5367431640625e-07 ;  /* 0x00000010ff907435 */ /* 0x000fe200000001ff */
[----:B------:R-:W-:-:S02]  /*34d0*/  MOV R142, 0x1f ;  /* 0x0000001f008e7802 */ /* 0x000fc40000000f00 */
[----:B------:R-:W-:Y:S02]  /*34e0*/  MOV R143, 0xffffffff ;  /* 0xffffffff008f7802 */ /* 0x000fe40000000f00 */
[----:B------:R-:W-:Y:S02]  /*34f0*/  MOV R78, 0x3510 ;  /* 0x00003510004e7802 */ /* 0x000fe40000000f00 */
[----:B------:R-:W-:Y:S05]  /*3500*/  CALL.REL.NOINC `($__internal_48_$__cuda_sm70_shflsync_bfly_p) ;  /* 0x0000072000007944 */ /* 0x000fea0003c00000 */
        /* <DEDUP_REMOVED lines=87> */
[----:B------:R-:W-:Y:S05]  /*3a80*/  CALL.REL.NOINC `($__internal_48_$__cuda_sm70_shflsync_bfly_p) ;  /* 0x000001a000007944 */ /* 0x000fea0003c00000 */
[----:B01----:R-:W-:Y:S01]  /*3a90*/  FADD.FTZ R77, R77, R144 ;  /* 0x000000904d4d7221 */ /* 0x003fe20000010000 */
[----:B------:R-:W-:Y:S01]  /*3aa0*/  HFMA2.MMA R144, -RZ, RZ, 0, 1.1920928955078125e-07 ;  /* 0x00000002ff907435 */ /* 0x000fe200000001ff */
[----:B------:R-:W-:Y:S02]  /*3ab0*/  MOV R142, 0x1f ;  /* 0x0000001f008e7802 */ /* 0x000fe40000000f00 */
[----:B------:R-:W-:Y:S02]  /*3ac0*/  MOV R143, 0xffffffff ;  /* 0xffffffff008f7802 */ /* 0x000fe40000000f00 */
[----:B------:R-:W-:Y:S02]  /*3ad0*/  MOV R78, 0x3af0 ;  /* 0x00003af0004e7802 */ /* 0x000fe40000000f00 */
[----:B------:R-:W-:Y:S05]  /*3ae0*/  CALL.REL.NOINC `($__internal_48_$__cuda_sm70_shflsync_bfly_p) ;  /* 0x0000014000007944 */ /* 0x000fea0003c00000 */
[----:B01----:R-:W-:Y:S01]  /*3af0*/  FADD.FTZ R77, R77, R144 ;  /* 0x000000904d4d7221 */ /* 0x003fe20000010000 */
[----:B------:R-:W-:Y:S01]  /*3b00*/  HFMA2.MMA R144, -RZ, RZ, 0, 2.384185791015625e-07 ;  /* 0x00000004ff907435 */ /* 0x000fe200000001ff */
[----:B------:R-:W-:Y:S02]  /*3b10*/  MOV R142, 0x1f ;  /* 0x0000001f008e7802 */ /* 0x000fe40000000f00 */
[----:B------:R-:W-:-:S02]  /*3b20*/  MOV R143, 0xffffffff ;  /* 0xffffffff008f7802 */ /* 0x000fc40000000f00 */
        /* <DEDUP_REMOVED lines=8> */
[----:B-1----:R-:W-:Y:S01]  /*3bb0*/  FADD.FTZ R141, R77, R144 ;  /* 0x000000904d8d7221 */ /* 0x002fe20000010000 */
[----:B------:R-:W-:Y:S01]  /*3bc0*/  HFMA2.MMA R144, -RZ, RZ, 0, 9.5367431640625e-07 ;  /* 0x00000010ff907435 */ /* 0x000fe200000001ff */
[----:B0-----:R-:W-:Y:S02]  /*3bd0*/  MOV R142, 0x1f ;  /* 0x0000001f008e7802 */ /* 0x001fe40000000f00 */
[----:B------:R-:W-:-:S02]  /*3be0*/  MOV R143, 0xffffffff ;  /* 0xffffffff008f7802 */ /* 0x000fc40000000f00 */
[----:B------:R-:W-:Y:S02]  /*3bf0*/  MOV R77, R141 ;  /* 0x0000008d004d7202 */ /* 0x000fe40000000f00 */
[----:B------:R-:W-:Y:S02]  /*3c00*/  MOV R78, 0x3c20 ;  /* 0x00003c20004e7802 */ /* 0x000fe40000000f00 */
[----:B------:R-:W-:Y:S05]  /*3c10*/  CALL.REL.NOINC `($__internal_48_$__cuda_sm70_shflsync_bfly_p) ;  /* 0x0000001000007944 */ /* 0x000fea0003c00000 */
[----:B01----:R-:W-:Y:S05]  /*3c20*/  BRA `(.L_x_11543) ;  /* 0xffffe78000007947 */ /* 0x003fea000383ffff */
        .weak           $__internal_48_$__cuda_sm70_shflsync_bfly_p
        .type           $__internal_48_$__cuda_sm70_shflsync_bfly_p,@function
        .size           $__internal_48_$__cuda_sm70_shflsync_bfly_p,(.L_x_36088 - $__internal_48_$__cuda_sm70_shflsync_bfly_p)
$__internal_48_$__cuda_sm70_shflsync_bfly_p:
[----:B------:R-:W-:Y:S01]  /*3c30*/  HFMA2.MMA R79, -RZ, RZ, 0, 0 ;  /* 0x00000000ff4f7435 */ /* 0x000fe200000001ff */
[----:B------:R-:W-:Y:S04]  /*3c40*/  WARPSYNC R143 ;  /* 0x0000008f00007348 */ /* 0x000fe80003800000 */
[----:B------:R0:W1:Y:S01]  /*3c50*/  SHFL.BFLY PT, R144, R77, R144, R142 ;  /* 0x0c0000904d907389 */ /* 0x00006200000e008e */
[----:B------:R-:W-:Y:S05]  /*3c60*/  RET.REL.NODEC R78 `(_ZN10layer_norm13ln_fwd_kernelINS_13Kernel_traitsI13__nv_bfloat16S2_fS2_fjLj5120ELj1ELj1ELj4ELj16ENS_18Kernel_traits_baseILj5120ES2_S2_fS2_fjLj128EEEEELb0ELb0ELb0ELb0EEEvNS_9FwdParamsE) ;  /* 0xffffc3904e007950 */ /* 0x000fea0003c3ffff */
.L_x_11544:
        /* <DEDUP_REMOVED lines=9> */
.L_x_36088:


//--------------------- .text._ZN10layer_norm13ln_fwd_kernelINS_13Kernel_traitsI13__nv_bfloat16S2_fS2_fjLj5120ELj1ELj1ELj4ELj16ENS_18Kernel_traits_baseILj5120ES2_S2_fS2_fjLj128EEEEELb0ELb0ELb0ELb1EEEvNS_9FwdParamsE --------------------------
	.section	.text._ZN10layer_norm13ln_fwd_kernelINS_13Kernel_traitsI13__nv_bfloat16S2_fS2_fjLj5120ELj1ELj1ELj4ELj16ENS_18Kernel_traits_baseILj5120ES2_S2_fS2_fjLj128EEEEELb0ELb0ELb0ELb1EEEvNS_9FwdParamsE,"ax",@progbits
	.sectioninfo	@"SHI_REGISTERS=128"
	.align	128
        .global         _ZN10layer_norm13ln_fwd_kernelINS_13Kernel_traitsI13__nv_bfloat16S2_fS2_fjLj5120ELj1ELj1ELj4ELj16ENS_18Kernel_traits_baseILj5120ES2_S2_fS2_fjLj128EEEEELb0ELb0ELb0ELb1EEEvNS_9FwdParamsE
        .type           _ZN10layer_norm13ln_fwd_kernelINS_13Kernel_traitsI13__nv_bfloat16S2_fS2_fjLj5120ELj1ELj1ELj4ELj16ENS_18Kernel_traits_baseILj5120ES2_S2_fS2_fjLj128EEEEELb0ELb0ELb0ELb1EEEvNS_9FwdParamsE,@function
        .size           _ZN10layer_norm13ln_fwd_kernelINS_13Kernel_traitsI13__nv_bfloat16S2_fS2_fjLj5120ELj1ELj1ELj4ELj16ENS_18Kernel_traits_baseILj5120ES2_S2_fS2_fjLj128EEEEELb0ELb0ELb0ELb1EEEvNS_9FwdParamsE,(.L_x_36089 - _ZN10layer_norm13ln_fwd_kernelINS_13Kernel_traitsI13__nv_bfloat16S2_fS2_fjLj5120ELj1ELj1ELj4ELj16ENS_18Kernel_traits_baseILj5120ES2_S2_fS2_fjLj128EEEEELb0ELb0ELb0ELb1EEEvNS_9FwdParamsE)
        .other          _ZN10layer_norm13ln_fwd_kernelINS_13Kernel_traitsI13__nv_bfloat16S2_fS2_fjLj5120ELj1ELj1ELj4ELj16ENS_18Kernel_traits_baseILj5120ES2_S2_fS2_fjLj128EEEEELb0ELb0ELb0ELb1EEEvNS_9FwdParamsE,@"STO_CUDA_ENTRY STV_DEFAULT"
_ZN10layer_norm13ln_fwd_kernelINS_13Kernel_traitsI13__nv_bfloat16S2_fS2_fjLj5120ELj1ELj1ELj4ELj16ENS_18Kernel_traits_baseILj5120ES2_S2_fS2_fjLj128EEEEELb0ELb0ELb0ELb1EEEvNS_9FwdParamsE:
.text._ZN10layer_norm13ln_fwd_kernelINS_13Kernel_traitsI13__nv_bfloat16S2_fS2_fjLj5120ELj1ELj1ELj4ELj16ENS_18Kernel_traits_baseILj5120ES2_S2_fS2_fjLj128EEEEELb0ELb0ELb0ELb1EEEvNS_9FwdParamsE:
        /* <DEDUP_REMOVED lines=10> */
[----:B------:R0:W5:Y:S01]  /*00a0*/  @P0 LDG.E.128 R40, [R12.64+0x800] ;  /* 0x000800040c280981 */ /* 0x000162000c1e1d00 */
[----:B------:R-:W1:Y:S03]  /*00b0*/  S2UR UR6, SR_CTAID.X ;  /* 0x00000000000679c3 */ /* 0x000e660000002500 */
[----:B------:R0:W5:Y:S04]  /*00c0*/  @P0 LDG.E.128 R8, [R12.64+0x1000] ;  /* 0x001000040c080981 */ /* 0x000168000c1e1d00 */
[----:B------:R0:W5:Y:S04]  /*00d0*/  @P0 LDG.E.128 R4, [R12.64+0x1800] ;  /* 0x001800040c040981 */ /* 0x000168000c1e1d00 */
[----:B------:R0:W5:Y:S01]  /*00e0*/  @P0 LDG.E.128 R32, [R12.64+0x2000] ;  /* 0x002000040c200981 */ /* 0x000162000c1e1d00 */
[----:B-1----:R-:W-:-:S02]  /*00f0*/  LEA.HI R91, R2, UR6, RZ, 0x19 ;  /* 0x00000006025b7c11 */ /* 0x002fc4000f8fc8ff */
[----:B------:R-:W-:Y:S02]  /*0100*/  IADD3 R2, P2, R0, c[0x0][0x1b0], RZ ;  /* 0x00006c0000027a10 */ /* 0x000fe40007f5e0ff */
[----:B------:R-:W-:Y:S02]  /*0110*/  ISETP.GE.AND P1, PT, R91, c[0x0][0x164], PT ;  /* 0x000059005b007a0c */ /* 0x000fe40003f26270 */
[----:B------:R-:W-:-:S11]  /*0120*/  IADD3.X R3, RZ, c[0x0][0x1b4], RZ, P2, !PT ;  /* 0x00006d00ff037a10 */ /* 0x000fd600017fe4ff */
[----:B------:R-:W-:Y:S05]  /*0130*/  @P1 EXIT ;  /* 0x000000000000194d */ /* 0x000fea0003800000 */
[----:B0----5:R-:W-:Y:S01]  /*0140*/  @!P0 CS2R R4, SRZ ;  /* 0x0000000000048805 */ /* 0x021fe2000001ff00 */
        /* <DEDUP_REMOVED lines=9> */
[----:B------:R0:W5:Y:S01]  /*01e0*/  LDG.E.128 R28, [R2.64] ;  /* 0x00000004021c7981 */ /* 0x000162000c1e1d00 */
[--C-:B------:R-:W-:Y:S01]  /*01f0*/  PRMT R96, RZ, 0x5410, R4.reuse ;  /* 0x00005410ff607816 */ /* 0x100fe20000000004 */
[----:B------:R-:W-:Y:S01]  /*0200*/  HFMA2.MMA R102, -RZ, RZ, 0, 5.9604644775390625e-08 ;  /* 0x00000001ff667435 */ /* 0x000fe200000001ff */
[----:B------:R-:W-:Y:S01]  /*0210*/  PRMT R95, RZ, 0x7610, R4 ;  /* 0x00007610ff5f7816 */ /* 0x000fe20000000004 */
[----:B------:R0:W5:Y:S01]  /*0220*/  LDG.E.128 R24, [R2.64+0x800] ;  /* 0x0008000402187981 */ /* 0x000162000c1e1d00 */
[----:B------:R-:W-:-:S02]  /*0230*/  PRMT R0, RZ, 0x5410, R5 ;  /* 0x00005410ff007816 */ /* 0x000fc40000000005 */
[----:B------:R-:W-:Y:S01]  /*0240*/  PRMT R4, RZ, 0x7610, R6 ;  /* 0x00007610ff047816 */ /* 0x000fe20000000006 */
[----:B------:R0:W5:Y:S01]  /*0250*/  LDG.E.128 R20, [R2.64+0x1000] ;  /* 0x0010000402147981 */ /* 0x000162000c1e1d00 */
[----:B------:R-:W-:-:S03]  /*0260*/  PRMT R108, RZ, 0x5410, R8 ;  /* 0x00005410ff6c7816 */ /* 0x000fc60000000008 */
[----:B------:R0:W5:Y:S01]  /*0270*/  LDG.E.128 R16, [R2.64+0x1800] ;  /* 0x0018000402107981 */ /* 0x000162000c1e1d00 */
[----:B------:R-:W-:-:S03]  /*0280*/  PRMT R107, RZ, 0x7610, R8 ;  /* 0x00007610ff6b7816 */ /* 0x000fc60000000008 */
[----:B------:R0:W5:Y:S01]  /*0290*/  LDG.E.128 R12, [R2.64+0x2000] ;  /* 0x00200004020c7981 */ /* 0x000162000c1e1d00 */
[--C-:B------:R-:W-:Y:S01]  /*02a0*/  PRMT R106, RZ, 0x5410, R9.reuse ;  /* 0x00005410ff6a7816 */ /* 0x100fe20000000009 */
[----:B------:R-:W-:Y:S01]  /*02b0*/  ULDC.U8 UR6, c[0x0][0x1f0] ;  /* 0x00007c0000067ab9 */ /* 0x000fe20000000000 */
[----:B------:R-:W-:Y:S02]  /*02c0*/  PRMT R105, RZ, 0x7610, R9 ;  /* 0x00007610ff697816 */ /* 0x000fe40000000009 */
[--C-:B------:R-:W-:Y:S02]  /*02d0*/  PRMT R104, RZ, 0x5410, R10.reuse ;  /* 0x00005410ff687816 */ /* 0x100fe4000000000a */
[----:B------:R-:W-:Y:S02]  /*02e0*/  PRMT R100, RZ, 0x7610, R10 ;  /* 0x00007610ff647816 */ /* 0x000fe4000000000a */
[----:B------:R-:W-:Y:S02]  /*02f0*/  PRMT R99, RZ, 0x5410, R11 ;  /* 0x00005410ff637816 */ /* 0x000fe4000000000b */
[----:B0-----:R-:W-:-:S02]  /*0300*/  PRMT R2, RZ, 0x7610, R5 ;  /* 0x00007610ff027816 */ /* 0x001fc40000000005 */
        /* <DEDUP_REMOVED lines=28> */
.L_x_11548:
[----:B------:R-:W0:Y:S01]  /*04d0*/  S2R R42, SR_TID.X ;  /* 0x00000000002a7919 */ /* 0x000e220000002100 */
[----:B------:R-:W-:Y:S01]  /*04e0*/  ISETP.NE.U32.AND P1, PT, RZ, c[0x0][0x1c0], PT ;  /* 0x00007000ff007a0c */ /* 0x000fe20003f25070 */
[----:B------:R-:W-:Y:S01]  /*04f0*/  IMAD R40, R91, c[0x0][0x168], RZ ;  /* 0x00005a005b287a24 */ /* 0x000fe200078e02ff */
[----:B------:R-:W-:Y:S02]  /*0500*/  ISETP.NE.U32.AND P0, PT, RZ, c[0x0][0x180], PT ;  /* 0x00006000ff007a0c */ /* 0x000fe40003f05070 */
[----:B------:R-:W-:-:S02]  /*0510*/  ISETP.NE.AND.EX P1, PT, RZ, c[0x0][0x1c4], PT, P1 ;  /* 0x00007100ff007a0c */ /* 0x000fc40003f25310 */
[----:B------:R-:W-:Y:S02]  /*0520*/  SHF.R.S32.HI R41, RZ, 0x1f, R40 ;  /* 0x0000001fff297819 */ /* 0x000fe40000011428 */
[----:B------:R-:W-:Y:S02]  /*0530*/  MOV R84, 0x10 ;  /* 0x0000001000547802 */ /* 0x000fe40000000f00 */
[----:B------:R-:W-:-:S07]  /*0540*/  LEA.HI R41, R41, R40, RZ, 0x3 ;  /* 0x0000002829297211 */ /* 0x000fce00078f18ff */
[----:B------:R-:W-:Y:S02]  /*0550*/  @P1 MOV R46, 0x2 ;  /* 0x00000002002e1802 */ /* 0x000fe40000000f00 */
[----:B0-----:R-:W-:-:S03]  /*0560*/  LOP3.LUT R94, R42, 0x7f, RZ, 0xc0, !PT ;  /* 0x0000007f2a5e7812 */ /* 0x001fc600078ec0ff */
[----:B------:R-:W-:Y:S01]  /*0570*/  @P1 IMAD.WIDE R46, R91, R46, c[0x0][0x1c0] ;  /* 0x000070005b2e1625 */ /* 0x000fe200078e022e */
[----:B------:R-:W-:Y:S02]  /*0580*/  LEA.HI.SX32 R94, R41, R94, 0x1d ;  /* 0x0000005e295e7211 */ /* 0x000fe400078feaff */
[----:B------:R-:W-:-:S03]  /*0590*/  ISETP.NE.AND.EX P0, PT, RZ, c[0x0][0x184], PT, P0 ;  /* 0x00006100ff007a0c */ /* 0x000fc60003f05300 */
[----:B------:R-:W2:Y:S01]  /*05a0*/  @P1 LDG.E.U16 R46, [R46.64] ;  /* 0x000000042e2e1981 */ /* 0x000ea2000c1e1500 */
[----:B------:R-:W-:Y:S01]  /*05b0*/  IMAD.WIDE.U32 R40, R94, R84, c[0x0][0x170] ;  /* 0x00005c005e287625 */ /* 0x000fe200078e0054 */
[----:B------:R-:W-:-:S05]  /*05c0*/  MOV R125, 0x20 ;  /* 0x00000020007d7802 */ /* 0x000fca0000000f00 */
[----:B------:R-:W3:Y:S03]  /*05d0*/  LDG.E.128 R40, [R40.64] ;  /* 0x0000000428287981 */ /* 0x000ee6000c1e1d00 */
[----:B------:R-:W-:-:S05]  /*05e0*/  @P0 IMAD.WIDE.U32 R44, R94, R125, c[0x0][0x180] ;  /* 0x000060005e2c0625 */ /* 0x000fca00078e007d */
[----:B------:R3:W4:Y:S04]  /*05f0*/  @P0 LDG.E.128 R32, [R44.64] ;  /* 0x000000042c200981 */ /* 0x000728000c1e1d00 */
[----:B------:R3:W4:Y:S01]  /*0600*/  @P0 LDG.E.128 R36, [R44.64+0x10] ;  /* 0x000010042c240981 */ /* 0x000722000c1e1d00 */
[----:B------:R-:W-:Y:S02]  /*0610*/  ISETP.NE.U32.AND P2, PT, RZ, c[0x0][0x180], PT ;  /* 0x00006000ff007a0c */ /* 0x000fe40003f45070 */
[----:B------:R-:W-:Y:S02]  /*0620*/  MOV R103, 0x3f800000 ;  /* 0x3f80000000677802 */ /* 0x000fe40000000f00 */
[C---:B------:R-:W-:Y:S01]  /*0630*/  IADD3 R92, R94.reuse, 0x80, RZ ;  /* 0x000000805e5c7810 */ /* 0x040fe20007ffe0ff */
[----:B------:R-:W-:Y:S01]  /*0640*/  IMAD.WIDE.U32 R48, R94, R125, c[0x0][0x188] ;  /* 0x000062005e307625 */ /* 0x000fe200078e007d */
[----:B--2---:R-:W-:-:S02]  /*0650*/  @P1 PRMT R103, RZ, 0x5410, R46 ;  /* 0x00005410ff671816 */ /* 0x004fc4000000002e */
[----:B------:R-:W-:Y:S02]  /*0660*/  ISETP.NE.AND.EX P1, PT, RZ, c[0x0][0x184], PT, P2 ;  /* 0x00006100ff007a0c */ /* 0x000fe40003f25320 */
[--C-:B---3--:R-:W-:Y:S02]  /*0670*/  PRMT R44, RZ, 0x5410, R40.reuse ;  /* 0x00005410ff2c7816 */ /* 0x108fe40000000028 */
[----:B------:R-:W-:Y:S02]  /*0680*/  PRMT R46, RZ, 0x7610, R40 ;  /* 0x00007610ff2e7816 */ /* 0x000fe40000000028 */
[--C-:B------:R-:W-:Y:S02]  /*0690*/  PRMT R50, RZ, 0x5410, R41.reuse ;  /* 0x00005410ff327816 */ /* 0x100fe40000000029 */
[----:B------:R-:W-:Y:S02]  /*06a0*/  PRMT R52, RZ, 0x7610, R41 ;  /* 0x00007610ff347816 */ /* 0x000fe40000000029 */
[----:B------:R-:W-:-:S02]  /*06b0*/  PRMT R54, RZ, 0x5410, R42 ;  /* 0x00005410ff367816 */ /* 0x000fc4000000002a */
[----:B------:R-:W-:Y:S02]  /*06c0*/  PRMT R56, RZ, 0x7610, R42 ;  /* 0x00007610ff387816 */ /* 0x000fe4000000002a */
[--C-:B------:R-:W-:Y:S02]  /*06d0*/  PRMT R58, RZ, 0x5410, R43.reuse ;  /* 0x00005410ff3a7816 */ /* 0x100fe4000000002b */
[----:B------:R-:W-:Y:S01]  /*06e0*/  PRMT R60, RZ, 0x7610, R43 ;  /* 0x00007610ff3c7816 */ /* 0x000fe2000000002b */
[-C--:B------:R-:W-:Y:S02]  /*06f0*/  FMUL.FTZ R40, R44, R103.reuse ;  /* 0x000000672c287220 */ /* 0x080fe40000410000 */
[-C--:B------:R-:W-:Y:S02]  /*0700*/  FMUL.FTZ R41, R46, R103.reuse ;  /* 0x000000672e297220 */ /* 0x080fe40000410000 */
[-C--:B------:R-:W-:Y:S02]  /*0710*/  FMUL.FTZ R42, R50, R103.reuse ;  /* 0x00000067322a7220 */ /* 0x080fe40000410000 */
[----:B------:R-:W-:-:S02]  /*0720*/  FMUL.FTZ R43, R52, R103 ;  /* 0x00000067342b7220 */ /* 0x000fc40000410000 */
[-C--:B------:R-:W-:Y:S02]  /*0730*/  FMUL.FTZ R44, R54, R103.reuse ;  /* 0x00000067362c7220 */ /* 0x080fe40000410000 */
[-C--:B------:R-:W-:Y:S02]  /*0740*/  FMUL.FTZ R45, R56, R103.reuse ;  /* 0x00000067382d7220 */ /* 0x080fe40000410000 */
[-C--:B------:R-:W-:Y:S02]  /*0750*/  FMUL.FTZ R46, R58, R103.reuse ;  /* 0x000000673a2e7220 */ /* 0x080fe40000410000 */
[----:B------:R-:W-:Y:S02]  /*0760*/  FMUL.FTZ R47, R60, R103 ;  /* 0x000000673c2f7220 */ /* 0x000fe40000410000 */
[----:B----4-:R-:W-:Y:S02]  /*0770*/  @P1 FADD.FTZ R40, R32, R40 ;  /* 0x0000002820281221 */ /* 0x010fe40000010000 */
[----:B------:R-:W-:-:S02]  /*0780*/  @P1 FADD.FTZ R41, R33, R41 ;  /* 0x0000002921291221 */ /* 0x000fc40000010000 */
[----:B------:R-:W-:Y:S02]  /*0790*/  @P1 FADD.FTZ R42, R34, R42 ;  /* 0x0000002a222a1221 */ /* 0x000fe40000010000 */
[----:B------:R-:W-:Y:S02]  /*07a0*/  @P1 FADD.FTZ R43, R35, R43 ;  /* 0x0000002b232b1221 */ /* 0x000fe40000010000 */
[----:B------:R-:W-:Y:S02]  /*07b0*/  @P1 FADD.FTZ R44, R36, R44 ;  /* 0x0000002c242c1221 */ /* 0x000fe40000010000 */
[----:B------:R-:W-:Y:S02]  /*07c0*/  @P1 FADD.FTZ R45, R37, R45 ;  /* 0x0000002d252d1221 */ /* 0x000fe40000010000 */
[----:B------:R-:W-:Y:S02]  /*07d0*/  @P1 FADD.FTZ R46, R38, R46 ;  /* 0x0000002e262e1221 */ /* 0x000fe40000010000 */
[----:B------:R-:W-:-:S02]  /*07e0*/  @P1 FADD.FTZ R47, R39, R47 ;  /* 0x0000002f272f1221 */ /* 0x000fc40000010000 */
[----:B------:R-:W-:Y:S01]  /*07f0*/  IMAD.WIDE.U32 R56, R92, R84, c[0x0][0x170] ;  /* 0x00005c005c387625 */ /* 0x000fe200078e0054 */
[----:B------:R-:W-:Y:S04]  /*0800*/  STG.E.128 [R48.64], R40 ;  /* 0x0000002830007986 */ /* 0x000fe8000c101d04 */
[----:B------:R0:W-:Y:S04]  /*0810*/  STG.E.128 [R48.64+0x10], R44 ;  /* 0x0000102c30007986 */ /* 0x0001e8000c101d04 */
[----:B------:R-:W2:Y:S01]  /*0820*/  LDG.E.128 R56, [R56.64] ;  /* 0x0000000438387981 */ /* 0x000ea2000c1e1d00 */
[----:B------:R-:W-:Y:S01]  /*0830*/  MOV R50, R34 ;  /* 0x0000002200327202 */ /* 0x000fe20000000f00 */
[----:B------:R-:W-:Y:S01]  /*0840*/  @P0 IMAD.WIDE.U32 R60, R125, R92, c[0x0][0x180] ;  /* 0x000060007d3c0625 */ /* 0x000fe200078e005c */
[----:B------:R-:W-:-:S02]  /*0850*/  MOV R51, R35 ;  /* 0x0000002300337202 */ /* 0x000fc40000000f00 */
[----:B------:R-:W-:Y:S02]  /*0860*/  MOV R52, R36 ;  /* 0x0000002400347202 */ /* 0x000fe40000000f00 */
[----:B------:R-:W-:Y:S02]  /*0870*/  MOV R53, R37 ;  /* 0x0000002500357202 */ /* 0x000fe40000000f00 */
[----:B------:R-:W-:Y:S02]  /*0880*/  MOV R54, R38 ;  /* 0x0000002600367202 */ /* 0x000fe40000000f00 */
[----:B------:R-:W-:Y:S02]  /*0890*/  MOV R55, R39 ;  /* 0x0000002700377202 */ /* 0x000fe40000000f00 */
[----:B0-----:R-:W-:Y:S02]  /*08a0*/  MOV R48, R32 ;  /* 0x0000002000307202 */ /* 0x001fe40000000f00 */
[----:B------:R-:W-:-:S02]  /*08b0*/  MOV R49, R33 ;  /* 0x0000002100317202 */ /* 0x000fc40000000f00 */
[----:B------:R2:W3:Y:S04]  /*08c0*/  @P0 LDG.E.128 R52, [R60.64+0x10] ;  /* 0x000010043c340981 */ /* 0x0004e8000c1e1d00 */
[----:B------:R2:W4:Y:S01]  /*08d0*/  @P0 LDG.E.128 R48, [R60.64] ;  /* 0x000000043c300981 */ /* 0x000522000c1e1d00 */
[----:B------:R-:W-:Y:S01]  /*08e0*/  IADD3 R93, R94, 0x100, RZ ;  /* 0x000001005e5d7810 */ /* 0x000fe20007ffe0ff */
[----:B------:R-:W-:Y:S01]  /*08f0*/  IMAD.WIDE.U32 R64, R125, R92, c[0x0][0x188] ;  /* 0x000062007d407625 */ /* 0x000fe200078e005c */
[--C-:B--2---:R-:W-:Y:S02]  /*0900*/  PRMT R60, RZ, 0x5410, R56.reuse ;  /* 0x00005410ff3c7816 */ /* 0x104fe40000000038 */
[----:B------:R-:W-:Y:S02]  /*0910*/  PRMT R62, RZ, 0x7610, R56 ;  /* 0x00007610ff3e7816 */ /* 0x000fe40000000038 */
[----:B------:R-:W-:-:S02]  /*0920*/  PRMT R66, RZ, 0x5410, R57 ;  /* 0x00005410ff427816 */ /* 0x000fc40000000039 */
[----:B------:R-:W-:Y:S02]  /*0930*/  PRMT R68, RZ, 0x7610, R57 ;  /* 0x00007610ff447816 */ /* 0x000fe40000000039 */
[--C-:B------:R-:W-:Y:S02]  /*0940*/  PRMT R70, RZ, 0x5410, R58.reuse ;  /* 0x00005410ff467816 */ /* 0x100fe4000000003a */
[----:B------:R-:W-:Y:S02]  /*0950*/  PRMT R72, RZ, 0x7610, R58 ;  /* 0x00007610ff487816 */ /* 0x000fe4000000003a */
[--C-:B------:R-:W-:Y:S02]  /*0960*/  PRMT R74, RZ, 0x5410, R59.reuse ;  /* 0x00005410ff4a7816 */ /* 0x100fe4000000003b */
[----:B------:R-:W-:Y:S01]  /*0970*/  PRMT R76, RZ, 0x7610, R59 ;  /* 0x00007610ff4c7816 */ /* 0x000fe2000000003b */
[-C--:B------:R-:W-:Y:S02]  /*0980*/  FMUL.FTZ R56, R60, R103.reuse ;  /* 0x000000673c387220 */ /* 0x080fe40000410000 */
[----:B------:R-:W-:-:S02]  /*0990*/  FMUL.FTZ R57, R62, R103 ;  /* 0x000000673e397220 */ /* 0x000fc40000410000 */
[-C--:B------:R-:W-:Y:S02]  /*09a0*/  FMUL.FTZ R58, R66, R103.reuse ;  /* 0x00000067423a7220 */ /* 0x080fe40000410000 */
[-C--:B------:R-:W-:Y:S02]  /*09b0*/  FMUL.FTZ R59, R68, R103.reuse ;  /* 0x00000067443b7220 */ /* 0x080fe40000410000 */
[-C--:B------:R-:W-:Y:S02]  /*09c0*/  FMUL.FTZ R60, R70, R103.reuse ;  /* 0x00000067463c7220 */ /* 0x080fe40000410000 */
[-C--:B------:R-:W-:Y:S02]  /*09d0*/  FMUL.FTZ R61, R72, R103.reuse ;  /* 0x00000067483d7220 */ /* 0x080fe40000410000 */
[-C--:B------:R-:W-:Y:S02]  /*09e0*/  FMUL.FTZ R62, R74, R103.reuse ;  /* 0x000000674a3e7220 */ /* 0x080fe40000410000 */
[----:B------:R-:W-:-:S02]  /*09f0*/  FMUL.FTZ R63, R76, R103 ;  /* 0x000000674c3f7220 */ /* 0x000fc40000410000 */
[----:B----4-:R-:W-:Y:S02]  /*0a00*/  @P1 FADD.FTZ R56, R48, R56 ;  /* 0x0000003830381221 */ /* 0x010fe40000010000 */
[----:B------:R-:W-:Y:S02]  /*0a10*/  @P1 FADD.FTZ R57, R49, R57 ;  /* 0x0000003931391221 */ /* 0x000fe40000010000 */
[----:B------:R-:W-:Y:S02]  /*0a20*/  @P1 FADD.FTZ R58, R50, R58 ;  /* 0x0000003a323a1221 */ /* 0x000fe40000010000 */
[----:B------:R-:W-:Y:S02]  /*0a30*/  @P1 FADD.FTZ R59, R51, R59 ;  /* 0x0000003b333b1221 */ /* 0x000fe40000010000 */
[----:B---3--:R-:W-:Y:S02]  /*0a40*/  @P1 FADD.FTZ R60, R52, R60 ;  /* 0x0000003c343c1221 */ /* 0x008fe40000010000 */
[----:B------:R-:W-:-:S02]  /*0a50*/  @P1 FADD.FTZ R61, R53, R61 ;  /* 0x0000003d353d1221 */ /* 0x000fc40000010000 */
[----:B------:R-:W-:Y:S02]  /*0a60*/  @P1 FADD.FTZ R62, R54, R62 ;  /* 0x0000003e363e1221 */ /* 0x000fe40000010000 */
[----:B------:R-:W-:Y:S02]  /*0a70*/  @P1 FADD.FTZ R63, R55, R63 ;  /* 0x0000003f373f1221 */ /* 0x000fe40000010000 */
[----:B------:R-:W-:Y:S01]  /*0a80*/  IMAD.WIDE.U32 R66, R93, R84, c[0x0][0x170] ;  /* 0x00005c005d427625 */ /* 0x000fe200078e0054 */
[----:B------:R-:W-:Y:S04]  /*0a90*/  STG.E.128 [R64.64], R56 ;  /* 0x0000003840007986 */ /* 0x000fe8000c101d04 */
[----:B------:R0:W-:Y:S01]  /*0aa0*/  STG.E.128 [R64.64+0x10], R60 ;  /* 0x0000103c40007986 */ /* 0x0001e2000c101d04 */
[----:B------:R-:W-:Y:S01]  /*0ab0*/  @P0 IMAD.WIDE.U32 R68, R125, R93, c[0x0][0x180] ;  /* 0x000060007d440625 */ /* 0x000fe200078e005d */
[----:B------:R-:W-:-:S02]  /*0ac0*/  @P0 MOV R32, R48 ;  /* 0x0000003000200202 */ /* 0x000fc40000000f00 */
[----:B------:R-:W-:Y:S02]  /*0ad0*/  @P0 MOV R33, R49 ;  /* 0x0000003100210202 */ /* 0x000fe40000000f00 */
[----:B------:R-:W-:Y:S02]  /*0ae0*/  @P0 MOV R34, R50 ;  /* 0x0000003200220202 */ /* 0x000fe40000000f00 */
[----:B------:R-:W-:Y:S02]  /*0af0*/  @P0 MOV R35, R51 ;  /* 0x0000003300230202 */ /* 0x000fe40000000f00 */
[----:B------:R-:W-:Y:S01]  /*0b00*/  @P0 MOV R36, R52 ;  /* 0x0000003400240202 */ /* 0x000fe20000000f00 */
[----:B------:R1:W2:Y:S04]  /*0b10*/  @P0 LDG.E.128 R48, [R68.64] ;  /* 0x0000000444300981 */ /* 0x0002a8000c1e1d00 */
[----:B0-----:R-:W1:Y:S01]  /*0b20*/  LDG.E.128 R64, [R66.64] ;  /* 0x0000000442407981 */ /* 0x001e62000c1e1d00 */
[----:B------:R-:W-:-:S02]  /*0b30*/  @P0 MOV R37, R53 ;  /* 0x0000003500250202 */ /* 0x000fc40000000f00 */
[----:B------:R-:W-:Y:S02]  /*0b40*/  @P0 MOV R38, R54 ;  /* 0x0000003600260202 */ /* 0x000fe40000000f00 */
[----:B------:R-:W-:Y:S02]  /*0b50*/  @P0 MOV R39, R55 ;  /* 0x0000003700270202 */ /* 0x000fe40000000f00 */
[----:B------:R1:W3:Y:S01]  /*0b60*/  @P0 LDG.E.128 R52, [R68.64+0x10] ;  /* 0x0000100444340981 */ /* 0x0002e2000c1e1d00 */
[----:B------:R-:W-:Y:S01]  /*0b70*/  IADD3 R97, R94, 0x180, RZ ;  /* 0x000001805e617810 */ /* 0x000fe20007ffe0ff */
[----:B------:R-:W-:Y:S01]  /*0b80*/  IMAD.WIDE.U32 R72, R125, R93, c[0x0][0x188] ;  /* 0x000062007d487625 */ /* 0x000fe200078e005d */
[--C-:B-1----:R-:W-:Y:S02]  /*0b90*/  PRMT R68, RZ, 0x5410, R64.reuse ;  /* 0x00005410ff447816 */ /* 0x102fe40000000040 */
        /* <DEDUP_REMOVED lines=15> */
[----:B--2---:R-:W-:Y:S02]  /*0c90*/  @P1 FADD.FTZ R64, R48, R64 ;  /* 0x0000004030401221 */ /* 0x004fe40000010000 */
        /* <DEDUP_REMOVED lines=17> */
[----:B0-----:R-:W3:Y:S01]  /*0db0*/  LDG.E.128 R72, [R74.64] ;  /* 0x000000044a487981 */ /* 0x001ee2000c1e1d00 */
[----:B------:R-:W-:-:S02]  /*0dc0*/  @P0 MOV R37, R53 ;  /* 0x0000003500250202 */ /* 0x000fc40000000f00 */
[----:B------:R-:W-:Y:S02]  /*0dd0*/  @P0 MOV R38, R54 ;  /* 0x0000003600260202 */ /* 0x000fe40000000f00 */
[----:B------:R-:W-:Y:S02]  /*0de0*/  @P0 MOV R39, R55 ;  /* 0x0000003700270202 */ /* 0x000fe40000000f00 */
[----:B------:R1:W4:Y:S01]  /*0df0*/  @P0 LDG.E.128 R52, [R76.64+0x10] ;  /* 0x000010044c340981 */ /* 0x000322000c1e1d00 */
[----:B------:R-:W-:-:S05]  /*0e00*/  IADD3 R101, R94, 0x200, RZ ;  /* 0x000002005e657810 */ /* 0x000fca0007ffe0ff */
[----:B------:R-:W-:Y:S01]  /*0e10*/  IMAD.WIDE.U32 R84, R101, R84, c[0x0][0x170] ;  /* 0x00005c0065547625 */ /* 0x000fe200078e0054 */
[--C-:B---3--:R-:W-:Y:S02]  /*0e20*/  PRMT R78, RZ, 0x7610, R72.reuse ;  /* 0x00007610ff4e7816 */ /* 0x108fe40000000048 */
[----:B-1----:R-:W-:Y:S02]  /*0e30*/  PRMT R76, RZ, 0x5410, R72 ;  /* 0x00005410ff4c7816 */ /* 0x002fe40000000048 */
[----:B------:R-:W-:Y:S02]  /*0e40*/  PRMT R79, RZ, 0x5410, R75 ;  /* 0x00005410ff4f7816 */ /* 0x000fe4000000004b */
[--C-:B------:R-:W-:Y:S02]  /*0e50*/  PRMT R80, RZ, 0x5410, R73.reuse ;  /* 0x00005410ff507816 */ /* 0x100fe40000000049 */
[----:B------:R-:W-:Y:S02]  /*0e60*/  PRMT R82, RZ, 0x7610, R73 ;  /* 0x00007610ff527816 */ /* 0x000fe40000000049 */
[----:B------:R-:W-:-:S02]  /*0e70*/  PRMT R86, RZ, 0x5410, R74 ;  /* 0x00005410ff567816 */ /* 0x000fc4000000004a */
[----:B------:R-:W-:Y:S02]  /*0e80*/  PRMT R77, RZ, 0x7610, R74 ;  /* 0x00007610ff4d7816 */ /* 0x000fe4000000004a */
[----:B------:R-:W-:Y:S01]  /*0e90*/  PRMT R81, RZ, 0x7610, R75 ;  /* 0x00007610ff517816 */ /* 0x000fe2000000004b */
[-C--:B------:R-:W-:Y:S02]  /*0ea0*/  FMUL.FTZ R73, R78, R103.reuse ;  /* 0x000000674e497220 */ /* 0x080fe40000410000 */
[-C--:B------:R-:W-:Y:S02]  /*0eb0*/  FMUL.FTZ R72, R76, R103.reuse ;  /* 0x000000674c487220 */ /* 0x080fe40000410000 */
[-C--:B------:R-:W-:Y:S02]  /*0ec0*/  FMUL.FTZ R78, R79, R103.reuse ;  /* 0x000000674f4e7220 */ /* 0x080fe40000410000 */
[-C--:B------:R-:W-:Y:S02]  /*0ed0*/  FMUL.FTZ R74, R80, R103.reuse ;  /* 0x00000067504a7220 */ /* 0x080fe40000410000 */
[----:B------:R-:W-:-:S02]  /*0ee0*/  FMUL.FTZ R75, R82, R103 ;  /* 0x00000067524b7220 */ /* 0x000fc40000410000 */
[-C--:B------:R-:W-:Y:S02]  /*0ef0*/  FMUL.FTZ R76, R86, R103.reuse ;  /* 0x00000067564c7220 */ /* 0x080fe40000410000 */
[-C--:B------:R-:W-:Y:S02]  /*0f00*/  FMUL.FTZ R77, R77, R103.reuse ;  /* 0x000000674d4d7220 */ /* 0x080fe40000410000 */
[----:B------:R-:W-:Y:S02]  /*0f10*/  FMUL.FTZ R79, R81, R103 ;  /* 0x00000067514f7220 */ /* 0x000fe40000410000 */
[----:B--2---:R-:W-:Y:S02]  /*0f20*/  @P1 FADD.FTZ R72, R48, R72 ;  /* 0x0000004830481221 */ /* 0x004fe40000010000 */
[----:B------:R-:W-:Y:S02]  /*0f30*/  @P1 FADD.FTZ R73, R49, R73 ;  /* 0x0000004931491221 */ /* 0x000fe40000010000 */
[----:B------:R-:W-:-:S02]  /*0f40*/  @P1 FADD.FTZ R74, R50, R74 ;  /* 0x0000004a324a1221 */ /* 0x000fc40000010000 */
[----:B------:R-:W-:Y:S02]  /*0f50*/  @P1 FADD.FTZ R75, R51, R75 ;  /* 0x0000004b334b1221 */ /* 0x000fe40000010000 */
[----:B----4-:R-:W-:Y:S02]  /*0f60*/  @P1 FADD.FTZ R76, R52, R76 ;  /* 0x0000004c344c1221 */ /* 0x010fe40000010000 */
[----:B------:R-:W-:Y:S02]  /*0f70*/  @P1 FADD.FTZ R77, R53, R77 ;  /* 0x0000004d354d1221 */ /* 0x000fe40000010000 */
[----:B------:R-:W-:Y:S02]  /*0f80*/  @P1 FADD.FTZ R78, R54, R78 ;  /* 0x0000004e364e1221 */ /* 0x000fe40000010000 */
[----:B------:R-:W-:Y:S02]  /*0f90*/  @P1 FADD.FTZ R79, R55, R79 ;  /* 0x0000004f374f1221 */ /* 0x000fe40000010000 */
[----:B------:R-:W-:Y:S01]  /*0fa0*/  IMAD.WIDE.U32 R80, R125, R97, c[0x0][0x188] ;  /* 0x000062007d507625 */ /* 0x000fe200078e0061 */
[----:B------:R-:W-:-:S02]  /*0fb0*/  @P0 MOV R32, R48 ;  /* 0x0000003000200202 */ /* 0x000fc40000000f00 */
[----:B------:R-:W-:Y:S02]  /*0fc0*/  @P0 MOV R33, R49 ;  /* 0x0000003100210202 */ /* 0x000fe40000000f00 */
[----:B------:R-:W-:Y:S01]  /*0fd0*/  STG.E.128 [R80.64], R72 ;  /* 0x0000004850007986 */ /* 0x000fe2000c101d04 */
[----:B------:R-:W-:Y:S02]  /*0fe0*/  @P0 MOV R34, R50 ;  /* 0x0000003200220202 */ /* 0x000fe40000000f00 */
[----:B------:R-:W-:Y:S01]  /*0ff0*/  @P0 MOV R35, R51 ;  /* 0x0000003300230202 */ /* 0x000fe20000000f00 */
[----:B------:R0:W-:Y:S04]  /*1000*/  STG.E.128 [R80.64+0x10], R76 ;  /* 0x0000104c50007986 */ /* 0x0001e8000c101d04 */
[----:B------:R-:W2:Y:S01]  /*1010*/  LDG.E.128 R84, [R84.64] ;  /* 0x0000000454547981 */ /* 0x000ea2000c1e1d00 */
[----:B0-----:R-:W-:-:S05]  /*1020*/  @P0 IMAD.WIDE.U32 R80, R125, R101, c[0x0][0x180] ;  /* 0x000060007d500625 */ /* 0x001fca00078e0065 */
[----:B------:R2:W3:Y:S01]  /*1030*/  @P0 LDG.E.128 R32, [R80.64] ;  /* 0x0000000450200981 */ /* 0x0004e2000c1e1d00 */
[----:B------:R-:W-:Y:S02]  /*1040*/  @P0 MOV R36, R52 ;  /* 0x0000003400240202 */ /* 0x000fe40000000f00 */
[----:B------:R-:W-:Y:S02]  /*1050*/  @P0 MOV R37, R53 ;  /* 0x0000003500250202 */ /* 0x000fe40000000f00 */
[----:B------:R-:W-:Y:S02]  /*1060*/  @P0 MOV R38, R54 ;  /* 0x0000003600260202 */ /* 0x000fe40000000f00 */
[----:B------:R-:W-:-:S06]  /*1070*/  @P0 MOV R39, R55 ;  /* 0x0000003700270202 */ /* 0x000fcc0000000f00 */
[----:B------:R2:W4:Y:S02]  /*1080*/  @P0 LDG.E.128 R36, [R80.64+0x10] ;  /* 0x0000100450240981 */ /* 0x000524000c1e1d00 */
[----:B--2---:R-:W-:-:S05]  /*1090*/  PRMT R80, RZ, 0x5410, R84 ;  /* 0x00005410ff507816 */ /* 0x004fca0000000054 */
[----:B------:R-:W-:Y:S01]  /*10a0*/  FMUL.FTZ R80, R80, R103 ;  /* 0x0000006750507220 */ /* 0x000fe20000410000 */
[----:B------:R-:W-:Y:S02]  /*10b0*/  PRMT R82, RZ, 0x5410, R85 ;  /* 0x00005410ff527816 */ /* 0x000fe40000000055 */
[----:B---3--:R-:W-:-:S05]  /*10c0*/  @P0 MOV R48, R32 ;  /* 0x0000002000300202 */ /* 0x008fca0000000f00 */
[----:B------:R-:W-:Y:S01]  /*10d0*/  @P1 FADD.FTZ R80, R80, R48 ;  /* 0x0000003050501221 */ /* 0x000fe20000010000 */
[----:B------:R-:W-:Y:S01]  /*10e0*/  PRMT R48, RZ, 0x7610, R85 ;  /* 0x00007610ff307816 */ /* 0x000fe20000000055 */
[----:B------:R-:W-:Y:S01]  /*10f0*/  FMUL.FTZ R82, R82, R103 ;  /* 0x0000006752527220 */ /* 0x000fe20000410000 */
[----:B------:R-:W-:-:S03]  /*1100*/  @P0 MOV R50, R34 ;  /* 0x0000002200320202 */ /* 0x000fc60000000f00 */
[-C--:B------:R-:W-:Y:S01]  /*1110*/  FMUL.FTZ R83, R48, R103.reuse ;  /* 0x0000006730537220 */ /* 0x080fe20000410000 */
[----:B------:R-:W-:Y:S01]  /*1120*/  PRMT R48, RZ, 0x5410, R86 ;  /* 0x00005410ff307816 */ /* 0x000fe20000000056 */
[----:B------:R-:W-:Y:S01]  /*1130*/  @P1 FADD.FTZ R82, R82, R50 ;  /* 0x0000003252521221 */ /* 0x000fe20000010000 */
[----:B----4-:R-:W-:Y:S02]  /*1140*/  @P0 MOV R52, R36 ;  /* 0x0000002400340202 */ /* 0x010fe40000000f00 */
[--C-:B------:R-:W-:Y:S01]  /*1150*/  PRMT R50, RZ, 0x5410, R87.reuse ;  /* 0x00005410ff327816 */ /* 0x100fe20000000057 */
[----:B------:R-:W-:Y:S01]  /*1160*/  FMUL.FTZ R48, R48, R103 ;  /* 0x0000006730307220 */ /* 0x000fe20000410000 */
[----:B------:R-:W-:Y:S02]  /*1170*/  @P0 MOV R51, R35 ;  /* 0x0000002300330202 */ /* 0x000fe40000000f00 */
[----:B------:R-:W-:Y:S01]  /*1180*/  @P0 MOV R54, R38 ;  /* 0x0000002600360202 */ /* 0x000fe20000000f00 */
[----:B------:R-:W-:Y:S01]  /*1190*/  @P1 FADD.FTZ R48, R48, R52 ;  /* 0x0000003430301221 */ /* 0x000fe20000010000 */
[----:B------:R-:W-:Y:S01]  /*11a0*/  PRMT R52, RZ, 0x7610, R87 ;  /* 0x00007610ff347816 */ /* 0x000fe20000000057 */
[----:B------:R-:W-:Y:S01]  /*11b0*/  FMUL.FTZ R50, R50, R103 ;  /* 0x0000006732327220 */ /* 0x000fe20000410000 */
[----:B------:R-:W-:Y:S01]  /*11c0*/  @P0 MOV R55, R39 ;  /* 0x0000002700370202 */ /* 0x000fe20000000f00 */
[----:B------:R-:W-:-:S02]  /*11d0*/  @P1 FADD.FTZ R83, R83, R51 ;  /* 0x0000003353531221 */ /* 0x000fc40000010000 */
[----:B------:R-:W-:Y:S02]  /*11e0*/  FMUL.FTZ R51, R52, R103 ;  /* 0x0000006734337220 */ /* 0x000fe40000410000 */
[----:B------:R-:W-:Y:S02]  /*11f0*/  @P1 FADD.FTZ R50, R50, R54 ;  /* 0x0000003632321221 */ /* 0x000fe40000010000 */
[----:B------:R-:W-:Y:S02]  /*1200*/  FADD.FTZ R54, RZ, R40 ;  /* 0x00000028ff367221 */ /* 0x000fe40000010000 */
[----:B------:R-:W-:Y:S02]  /*1210*/  @P1 FADD.FTZ R51, R51, R55 ;  /* 0x0000003733331221 */ /* 0x000fe40000010000 */
[----:B------:R-:W-:-:S04]  /*1220*/  FADD.FTZ R55, R41, R54 ;  /* 0x0000003629377221 */ /* 0x000fc80000010000 */
[----:B------:R-:W-:-:S04]  /*1230*/  FADD.FTZ R54, R42, R55 ;  /* 0x000000372a367221 */ /* 0x000fc80000010000 */
[----:B------:R-:W-:Y:S01]  /*1240*/  FADD.FTZ R55, R43, R54 ;  /* 0x000000362b377221 */ /* 0x000fe20000010000 */
[----:B------:R-:W-:-:S03]  /*1250*/  PRMT R84, RZ, 0x7610, R84 ;  /* 0x00007610ff547816 */ /* 0x000fc60000000054 */
[----:B------:R-:W-:Y:S01]  /*1260*/  FADD.FTZ R54, R44, R55 ;  /* 0x000000372c367221 */ /* 0x000fe20000010000 */
[----:B------:R-:W-:-:S03]  /*1270*/  @P0 MOV R49, R33 ;  /* 0x0000002100310202 */ /* 0x000fc60000000f00 */
[----:B------:R-:W-:Y:S01]  /*1280*/  FADD.FTZ R55, R45, R54 ;  /* 0x000000362d377221 */ /* 0x000fe20000010000 */
[----:B------:R-:W-:Y:S01]  /*1290*/  PRMT R86, RZ, 0x7610, R86 ;  /* 0x00007610ff567816 */ /* 0x000fe20000000056 */
[----:B------:R-:W-:Y:S02]  /*12a0*/  FMUL.FTZ R81, R84, R103 ;  /* 0x0000006754517220 */ /* 0x000fe40000410000 */
[----:B------:R-:W-:Y:S01]  /*12b0*/  FADD.FTZ R54, R46, R55 ;  /* 0x000000372e367221 */ /* 0x000fe20000010000 */
[----:B------:R-:W-:Y:S01]  /*12c0*/  @P0 MOV R53, R37 ;  /* 0x0000002500350202 */ /* 0x000fe20000000f00 */
[----:B------:R-:W-:Y:S02]  /*12d0*/  @P1 FADD.FTZ R81, R81, R49 ;  /* 0x0000003151511221 */ /* 0x000fe40000010000 */
[----:B------:R-:W-:Y:S02]  /*12e0*/  FADD.FTZ R55, R47, R54 ;  /* 0x000000362f377221 */ /* 0x000fe40000010000 */
[----:B------:R-:W-:-:S02]  /*12f0*/  FMUL.FTZ R49, R86, R103 ;  /* 0x0000006756317220 */ /* 0x000fc40000410000 */
[----:B------:R-:W-:Y:S02]  /*1300*/  FADD.FTZ R54, R56, R55 ;  /* 0x0000003738367221 */ /* 0x000fe40000010000 */
[----:B------:R-:W-:Y:S02]  /*1310*/  @P1 FADD.FTZ R49, R49, R53 ;  /* 0x0000003531311221 */ /* 0x000fe40000010000 */
[----:B------:R-:W-:-:S04]  /*1320*/  IMAD.WIDE.U32 R52, R125, R101, c[0x0][0x188] ;  /* 0x000062007d347625 */ /* 0x000fc800078e0065 */
[----:B------:R-:W-:Y:S01]  /*1330*/  FADD.FTZ R55, R57, R54 ;  /* 0x0000003639377221 */ /* 0x000fe20000010000 */
[----:B------:R-:W-:Y:S04]  /*1340*/  STG.E.128 [R52.64], R80 ;  /* 0x0000005034007986 */ /* 0x000fe8000c101d04 */
[----:B------:R0:W-:Y:S02]  /*1350*/  STG.E.128 [R52.64+0x10], R48 ;  /* 0x0000103034007986 */ /* 0x0001e4000c101d04 */
        /* <DEDUP_REMOVED lines=21> */
[----:B------:R-:W0:Y:S03]  /*14b0*/  S2R R85, SR_TID.X ;  /* 0x0000000000557919 */ /* 0x000e260000002100 */
[----:B------:R-:W-:-:S04]  /*14c0*/  FADD.FTZ R53, R79, R52 ;  /* 0x000000344f357221 */ /* 0x000fc80000010000 */
[----:B------:R-:W-:-:S04]  /*14d0*/  FADD.FTZ R52, R80, R53 ;  /* 0x0000003550347221 */ /* 0x000fc80000010000 */
[----:B------:R-:W-:-:S04]  /*14e0*/  FADD.FTZ R53, R81, R52 ;  /* 0x0000003451357221 */ /* 0x000fc80000010000 */
[----:B------:R-:W-:Y:S01]  /*14f0*/  FADD.FTZ R52, R82, R53 ;  /* 0x0000003552347221 */ /* 0x000fe20000010000 */
[----:B------:R-:W-:-:S03]  /*1500*/  LOP3.LUT P1, RZ, R102, 0xff, RZ, 0xc0, !PT ;  /* 0x000000ff66ff7812 */ /* 0x000fc6000782c0ff */
[----:B------:R-:W-:-:S04]  /*1510*/  FADD.FTZ R53, R83, R52 ;  /* 0x0000003453357221 */ /* 0x000fc80000010000 */
[----:B------:R-:W-:Y:S01]  /*1520*/  FADD.FTZ R52, R48, R53 ;  /* 0x0000003530347221 */ /* 0x000fe20000010000 */
[----:B0-----:R-:W-:-:S03]  /*1530*/  SHF.R.U32.HI R84, RZ, 0x5, R85 ;  /* 0x00000005ff547819 */ /* 0x001fc60000011655 */
[----:B------:R-:W-:Y:S01]  /*1540*/  FADD.FTZ R53, R49, R52 ;  /* 0x0000003431357221 */ /* 0x000fe20000010000 */
[----:B------:R-:W-:-:S03]  /*1550*/  LOP3.LUT R84, R84, 0x7fffffc, RZ, 0xc0, !PT ;  /* 0x07fffffc54547812 */ /* 0x000fc600078ec0ff */
[----:B------:R-:W-:Y:S01]  /*1560*/  FADD.FTZ R52, R50, R53 ;  /* 0x0000003532347221 */ /* 0x000fe20000010000 */
[----:B------:R-:W-:Y:S02]  /*1570*/  LOP3.LUT P0, RZ, R85, 0x1f, RZ, 0xc0, !PT ;  /* 0x0000001f55ff7812 */ /* 0x000fe4000780c0ff */
[----:B------:R-:W-:Y:S01]  /*1580*/  @!P1 IADD3 R84, R84, 0x4, RZ ;  /* 0x0000000454549810 */ /* 0x000fe20007ffe0ff */
[----:B------:R-:W-:Y:S01]  /*1590*/  FADD.FTZ R52, R51, R52 ;  /* 0x0000003433347221 */ /* 0x000fe20000010000 */
[----:B------:R-:W-:Y:S07]  /*15a0*/  BRA.DIV ~URZ, `(.L_x_11545) ;  /* 0x000016c27f007947 */ /* 0x000fee000b800000 */
[----:B------:R0:W1:Y:S02]  /*15b0*/  SHFL.BFLY PT, R53, R52, 0x1, 0x1f ;  /* 0x0c201f0034357f89 */ /* 0x00006400000e0000 */
.L_x_11549:
        /* <DEDUP_REMOVED lines=11> */
[--C-:B------:R-:W-:Y:S02]  /*1670*/  FADD.FTZ R85, R40, -R52.reuse ;  /* 0x8000003428557221 */ /* 0x100fe40000010000 */
[--C-:B------:R-:W-:Y:S02]  /*1680*/  FADD.FTZ R86, R41, -R52.reuse ;  /* 0x8000003429567221 */ /* 0x100fe40000010000 */
[----:B------:R-:W-:Y:S02]  /*1690*/  FFMA.FTZ R85, R85, R85, RZ ;  /* 0x0000005555557223 */ /* 0x000fe400000100ff */
[--C-:B------:R-:W-:Y:S02]  /*16a0*/  FADD.FTZ R54, R43, -R52.reuse ;  /* 0x800000342b367221 */ /* 0x100fe40000010000 */
[----:B------:R-:W-:Y:S02]  /*16b0*/  FFMA.FTZ R85, R86, R86, R85 ;  /* 0x0000005656557223 */ /* 0x000fe40000010055 */
        /* <DEDUP_REMOVED lines=84> */
.L_x_11550:
[----:B------:R-:W2:Y:S01]  /*1c00*/  S2R R103, SR_TID.X ;  /* 0x0000000000677919 */ /* 0x000ea20000002100 */
[----:B-1----:R-:W-:Y:S01]  /*1c10*/  FADD.FTZ R53, R53, R85 ;  /* 0x0000005535357221 */ /* 0x002fe20000010000 */
[----:B------:R-:W-:Y:S01]  /*1c20*/  WARPSYNC 0xffffffff ;  /* 0xffffffff00007948 */ /* 0x000fe20003800000 */
[----:B------:R-:W-:Y:S01]  /*1c30*/  HFMA2.MMA R86, -RZ, RZ, 0, 0 ;  /* 0x00000000ff567435 */ /* 0x000fe200000001ff */
[----:B------:R-:W-:Y:S02]  /*1c40*/  ISETP.NE.AND P2, PT, RZ, UR6, PT ;  /* 0x00000006ff007c0c */ /* 0x000fe4000bf45270 */
[----:B--2---:R-:W-:Y:S02]  /*1c50*/  SHF.R.U32.HI R55, RZ, 0x5, R103 ;  /* 0x00000005ff377819 */ /* 0x004fe40000011667 */
[----:B0-----:R-:W-:Y:S02]  /*1c60*/  LOP3.LUT R85, R103, 0x1f, RZ, 0xc0, !PT ;  /* 0x0000001f67557812 */ /* 0x001fe400078ec0ff */
[----:B------:R-:W-:-:S04]  /*1c70*/  LOP3.LUT R55, R55, 0x3, RZ, 0xc0, !PT ;  /* 0x0000000337377812 */ /* 0x000fc800078ec0ff */
[----:B------:R-:W-:Y:S02]  /*1c80*/  @!P0 IADD3 R54, R84, R55, RZ ;  /* 0x0000003754368210 */ /* 0x000fe40007ffe0ff */
[----:B------:R-:W-:-:S03]  /*1c90*/  LOP3.LUT P1, RZ, R55, 0x1f, R103, 0xf8, !PT ;  /* 0x0000001f37ff7812 */ /* 0x000fc6000782f867 */
[----:B------:R0:W-:Y:S04]  /*1ca0*/  @!P0 STS.64 [R54.X8], R52 ;  /* 0x0000003436008388 */ /* 0x0001e80000008a00 */
[----:B------:R-:W-:Y:S01]  /*1cb0*/  BAR.SYNC.DEFER_BLOCKING 0x0 ;  /* 0x0000000000007b1d */ /* 0x000fe20000010000 */
[----:B------:R-:W-:Y:S01]  /*1cc0*/  ISETP.GT.U32.AND P0, PT, R85, 0x3, PT ;  /* 0x000000035500780c */ /* 0x000fe20003f04070 */
[----:B0-----:R-:W-:-:S12]  /*1cd0*/  CS2R R52, SRZ ;  /* 0x0000000000347805 */ /* 0x001fd8000001ff00 */
[----:B------:R-:W-:Y:S02]  /*1ce0*/  @!P0 IADD3 R84, R84, R85, RZ ;  /* 0x0000005554548210 */ /* 0x000fe40007ffe0ff */
[----:B------:R-:W-:-:S04]  /*1cf0*/  @!P0 MOV R86, 0x500 ;  /* 0x0000050000568802 */ /* 0x000fc80000000f00 */
[----:B------:R-:W-:Y:S01]  /*1d00*/  I2F R55, R86 ;  /* 0x0000005600377306 */ /* 0x000fe20000201400 */
[----:B------:R-:W0:Y:S04]  /*1d10*/  SHFL.DOWN PT, R87, R86, 0x2, 0x1f ;  /* 0x08401f0056577f89 */ /* 0x000e2800000e0000 */
[----:B------:R-:W1:Y:S01]  /*1d20*/  @!P0 LDS.64 R52, [R84.X8] ;  /* 0x0000000054348984 */ /* 0x000e620000008a00 */
[----:B------:R-:W-:Y:S02]  /*1d30*/  LOP3.LUT P0, RZ, R102, 0xff, RZ, 0xc0, !PT ;  /* 0x000000ff66ff7812 */ /* 0x000fe4000780c0ff */
[----:B0-----:R-:W-:Y:S02]  /*1d40*/  IADD3 R54, R87, R86, RZ ;  /* 0x0000005657367210 */ /* 0x001fe40007ffe0ff */
[----:B------:R-:W0:Y:S01]  /*1d50*/  I2F R87, R87 ;  /* 0x0000005700577306 */ /* 0x000e220000201400 */
[----:B-1----:R-:W1:Y:S02]  /*1d60*/  SHFL.DOWN PT, R85, R52, 0x2, 0x1f ;  /* 0x08401f0034557f89 */ /* 0x002e6400000e0000 */
[----:B-1----:R-:W-:-:S02]  /*1d70*/  FADD.FTZ R102, -R85, R52 ;  /* 0x0000003455667221 */ /* 0x002fc40000010100 */
[----:B0-----:R-:W-:Y:S02]  /*1d80*/  FMUL.FTZ R85, R85, R87 ;  /* 0x0000005755557220 */ /* 0x001fe40000410000 */
[----:B------:R-:W-:Y:S02]  /*1d90*/  FMUL.FTZ R102, R102, R102 ;  /* 0x0000006666667220 */ /* 0x000fe40000410000 */
[----:B------:R-:W-:Y:S02]  /*1da0*/  FFMA.FTZ R85, R55, R52, R85 ;  /* 0x0000003437557223 */ /* 0x000fe40000010055 */
[----:B------:R-:W0:Y:S01]  /*1db0*/  I2F R52, R54 ;  /* 0x0000003600347306 */ /* 0x000e220000201400 */
[----:B------:R-:W-:Y:S02]  /*1dc0*/  FMUL.FTZ R84, R102, R55 ;  /* 0x0000003766547220 */ /* 0x000fe40000410000 */
[----:B------:R-:W1:Y:S02]  /*1dd0*/  SHFL.DOWN PT, R102, R53, 0x2, 0x1f ;  /* 0x08401f0035667f89 */ /* 0x000e6400000e0000 */
[----:B------:R-:W-:-:S02]  /*1de0*/  FMUL.FTZ R84, R84, R87 ;  /* 0x0000005754547220 */ /* 0x000fc40000410000 */
[----:B------:R-:W2:Y:S01]  /*1df0*/  SHFL.DOWN PT, R87, R54, 0x1, 0x1f ;  /* 0x08201f0036577f89 */ /* 0x000ea200000e0000 */
[----:B0-----:R-:W0:Y:S01]  /*1e00*/  MUFU.RCP R55, R52 ;  /* 0x0000003400377308 */ /* 0x001e220000001000 */
[----:B-1----:R-:W-:-:S04]  /*1e10*/  FADD.FTZ R102, R102, R53 ;  /* 0x0000003566667221 */ /* 0x002fc80000010000 */
[C---:B0-----:R-:W-:Y:S02]  /*1e20*/  FFMA.FTZ R84, R55.reuse, R84, R102 ;  /* 0x0000005437547223 */ /* 0x041fe40000010066 */
[----:B------:R-:W-:Y:S01]  /*1e30*/  FMUL.FTZ R55, R55, R85 ;  /* 0x0000005537377220 */ /* 0x000fe20000410000 */
[----:B--2---:R-:W-:Y:S02]  /*1e40*/  IADD3 R85, R54, R87, RZ ;  /* 0x0000005736557210 */ /* 0x004fe40007ffe0ff */
[----:B------:R-:W0:Y:S01]  /*1e50*/  I2F R87, R87 ;  /* 0x0000005700577306 */ /* 0x000e220000201400 */
[----:B------:R-:W1:Y:S04]  /*1e60*/  SHFL.DOWN PT, R103, R84, 0x1, 0x1f ;  /* 0x08201f0054677f89 */ /* 0x000e6800000e0000 */
[----:B------:R-:W2:Y:S03]  /*1e70*/  SHFL.DOWN PT, R86, R55, 0x1, 0x1f ;  /* 0x08201f0037567f89 */ /* 0x000ea600000e0000 */
[----:B------:R-:W3:Y:S01]  /*1e80*/  I2F R85, R85 ;  /* 0x0000005500557306 */ /* 0x000ee20000201400 */
[----:B-1----:R-:W-:Y:S01]  /*1e90*/  FADD.FTZ R103, R84, R103 ;  /* 0x0000006754677221 */ /* 0x002fe20000010000 */
[----:B------:R-:W-:Y:S01]  /*1ea0*/  @!P1 MOV R84, 0x4 ;  /* 0x0000000400549802 */ /* 0x000fe20000000f00 */
[----:B--2---:R-:W-:-:S02]  /*1eb0*/  FADD.FTZ R102, R55, -R86 ;  /* 0x8000005637667221 */ /* 0x004fc40000010000 */
[----:B0-----:R-:W-:Y:S02]  /*1ec0*/  FMUL.FTZ R86, R86, R87 ;  /* 0x0000005756567220 */ /* 0x001fe40000410000 */
[----:B------:R-:W-:Y:S01]  /*1ed0*/  FMUL.FTZ R53, R102, R102 ;  /* 0x0000006666357220 */ /* 0x000fe20000410000 */
[----:B------:R-:W-:Y:S01]  /*1ee0*/  SEL R102, RZ, 0x1, P0 ;  /* 0x00000001ff667807 */ /* 0x000fe20000000000 */
[C---:B------:R-:W-:Y:S02]  /*1ef0*/  FFMA.FTZ R125, R52.reuse, R55, R86 ;  /* 0x00000037347d7223 */ /* 0x040fe40000010056 */
[----:B------:R-:W-:Y:S02]  /*1f00*/  FMUL.FTZ R53, R52, R53 ;  /* 0x0000003534357220 */ /* 0x000fe40000410000 */
[----:B---3--:R-:W0:Y:S02]  /*1f10*/  MUFU.RCP R52, R85 ;  /* 0x0000005500347308 */ /* 0x008e240000001000 */
[----:B------:R-:W-:-:S02]  /*1f20*/  FMUL.FTZ R53, R53, R87 ;  /* 0x0000005735357220 */ /* 0x000fc40000410000 */
[C---:B0-----:R-:W-:Y:S02]  /*1f30*/  FMUL.FTZ R55, R52.reuse, R125 ;  /* 0x0000007d34377220 */ /* 0x041fe40000410000 */
[----:B------:R-:W-:Y:S01]  /*1f40*/  FFMA.FTZ R103, R52, R53, R103 ;  /* 0x0000003534677223 */ /* 0x000fe20000010067 */
[----:B------:R-:W-:-:S03]  /*1f50*/  MOV R52, c[0x0][0x1e0] ;  /* 0x0000780000347a02 */ /* 0x000fc60000000f00 */
[----:B------:R-:W0:Y:S04]  /*1f60*/  SHFL.IDX PT, R55, R55, RZ, 0x1f ;  /* 0x00001fff37377589 */ /* 0x000e2800000e0000 */
[----:B------:R-:W1:Y:S01]  /*1f70*/  SHFL.IDX PT, R103, R103, RZ, 0x1f ;  /* 0x00001fff67677589 */ /* 0x000e6200000e0000 */
[----:B0-----:R-:W-:Y:S02]  /*1f80*/  FMUL.FTZ R53, R55, R55 ;  /* 0x0000003737357220 */ /* 0x001fe40000410000 */
[----:B-1----:R-:W-:-:S03]  /*1f90*/  FFMA.FTZ R52, R103, R52, c[0x0][0x228] ;  /* 0x00008a0067347623 */ /* 0x002fc60000010034 */
[----:B------:R-:W-:-:S05]  /*1fa0*/  FSEL R53, R53, RZ, P2 ;  /* 0x000000ff35357208 */ /* 0x000fca0001000000 */
[----:B------:R-:W-:Y:S01]  /*1fb0*/  FADD.FTZ R54, R52, R53 ;  /* 0x0000003534367221 */ /* 0x000fe20000010000 */
[----:B------:R-:W-:-:S05]  /*1fc0*/  @!P1 MOV R52, 0x4 ;  /* 0x0000000400349802 */ /* 0x000fca0000000f00 */
[----:B------:R-:W0:Y:S01]  /*1fd0*/  MUFU.RSQ R54, R54 ;  /* 0x0000003600367308 */ /* 0x000e220000001400 */
[----:B------:R-:W-:-:S05]  /*1fe0*/  @!P1 IMAD.WIDE R52, R91, R52, c[0x0][0x1a0] ;  /* 0x000068005b349625 */ /* 0x000fca00078e0234 */
[----:B------:R1:W-:Y:S02]  /*1ff0*/  @!P1 STG.E [R52.64], R55 ;  /* 0x0000003734009986 */ /* 0x0003e4000c101904 */
[C---:B-1----:R-:W-:Y:S01]  /*2000*/  @!P1 IMAD.WIDE R52, R91.reuse, R84, c[0x0][0x1a8] ;  /* 0x00006a005b349625 */ /* 0x042fe200078e0254 */
[----:B------:R-:W-:-:S04]  /*2010*/  IADD3 R91, R91, c[0x0][0x160], RZ ;  /* 0x000058005b5b7a10 */ /* 0x000fc80007ffe0ff */
[----:B0-----:R0:W-:Y:S01]  /*2020*/  @!P1 STG.E [R52.64], R54 ;  /* 0x0000003634009986 */ /* 0x0011e2000c101904 */
[----:B------:R-:W-:Y:S02]  /*2030*/  ISETP.GE.AND P1, PT, R91, c[0x0][0x164], PT ;  /* 0x000059005b007a0c */ /* 0x000fe40003f26270 */
[----:B0-----:R-:W-:Y:S02]  /*2040*/  FSEL R52, R55, RZ, !P2 ;  /* 0x000000ff37347208 */ /* 0x001fe40005000000 */
[----:B-----5:R-:W-:-:S03]  /*2050*/  PRMT R55, RZ, 0x5410, R19 ;  /* 0x00005410ff377816 */ /* 0x020fc60000000013 */
[--C-:B------:R-:W-:Y:S02]  /*2060*/  FADD.FTZ R46, R46, -R52.reuse ;  /* 0x800000342e2e7221 */ /* 0x100fe40000010000 */
[--C-:B------:R-:W-:Y:S02]  /*2070*/  FADD.FTZ R47, R47, -R52.reuse ;  /* 0x800000342f2f7221 */ /* 0x100fe40000010000 */
[C---:B------:R-:W-:Y:S02]  /*2080*/  FMUL.FTZ R53, R54.reuse, R46 ;  /* 0x0000002e36357220 */ /* 0x040fe40000410000 */
[----:B------:R-:W-:Y:S01]  /*2090*/  FMUL.FTZ R46, R54, R47 ;  /* 0x0000002f362e7220 */ /* 0x000fe20000410000 */
[----:B------:R-:W-:Y:S01]  /*20a0*/  PRMT R47, RZ, 0x5410, R31 ;  /* 0x00005410ff2f7816 */ /* 0x000fe2000000001f */
[--C-:B------:R-:W-:Y:S02]  /*20b0*/  FADD.FTZ R40, R40, -R52.reuse ;  /* 0x8000003428287221 */ /* 0x100fe40000010000 */
[----:B------:R-:W-:-:S02]  /*20c0*/  FADD.FTZ R41, R41, -R52 ;  /* 0x8000003429297221 */ /* 0x000fc40000010000 */
[--C-:B------:R-:W-:Y:S02]  /*20d0*/  FADD.FTZ R42, R42, -R52.reuse ;  /* 0x800000342a2a7221 */ /* 0x100fe40000010000 */
[--C-:B------:R-:W-:Y:S02]  /*20e0*/  FADD.FTZ R43, R43, -R52.reuse ;  /* 0x800000342b2b7221 */ /* 0x100fe40000010000 */
[--C-:B------:R-:W-:Y:S02]  /*20f0*/  FADD.FTZ R44, R44, -R52.reuse ;  /* 0x800000342c2c7221 */ /* 0x100fe40000010000 */
[--C-:B------:R-:W-:Y:S02]  /*2100*/  FADD.FTZ R45, R45, -R52.reuse ;  /* 0x800000342d2d7221 */ /* 0x100fe40000010000 */
        /* <DEDUP_REMOVED lines=31> */
[----:B------:R-:W-:Y:S01]  /*2300*/  FADD.FTZ R51, R51, -R52 ;  /* 0x8000003433337221 */ /* 0x000fe20000010000 */
[----:B------:R-:W-:Y:S01]  /*2310*/  PRMT R52, RZ, 0x7610, R31 ;  /* 0x00007610ff347816 */ /* 0x000fe2000000001f */
[----:B------:R-:W-:-:S02]  /*2320*/  FFMA.FTZ R47, R53, R47, R118 ;  /* 0x0000002f352f7223 */ /* 0x000fc40000010076 */
[----:B------:R-:W-:Y:S02]  /*2330*/  FMUL.FTZ R53, R54, R44 ;  /* 0x0000002c36357220 */ /* 0x000fe40000410000 */
[----:B------:R-:W-:Y:S01]  /*2340*/  FFMA.FTZ R46, R46, R52, R117 ;  /* 0x000000342e2e7223 */ /* 0x000fe20000010075 */
[--C-:B------:R-:W-:Y:S01]  /*2350*/  PRMT R52, RZ, 0x7610, R30.reuse ;  /* 0x00007610ff347816 */ /* 0x100fe2000000001e */
[C---:B------:R-:W-:Y:S01]  /*2360*/  FMUL.FTZ R44, R54.reuse, R45 ;  /* 0x0000002d362c7220 */ /* 0x040fe20000410000 */
[----:B------:R-:W-:Y:S01]  /*2370*/  PRMT R45, RZ, 0x5410, R30 ;  /* 0x00005410ff2d7816 */ /* 0x000fe2000000001e */
[----:B------:R-:W-:Y:S02]  /*2380*/  FMUL.FTZ R41, R54, R41 ;  /* 0x0000002936297220 */ /* 0x000fe40000410000 */
[----:B------:R-:W-:Y:S02]  /*2390*/  FFMA.FTZ R44, R44, R52, R119 ;  /* 0x000000342c2c7223 */ /* 0x000fe40000010077 */
[----:B------:R-:W-:-:S02]  /*23a0*/  FFMA.FTZ R45, R53, R45, R120 ;  /* 0x0000002d352d7223 */ /* 0x000fc40000010078 */
[C---:B------:R-:W-:Y:S02]  /*23b0*/  FMUL.FTZ R52, R54.reuse, R42 ;  /* 0x0000002a36347220 */ /* 0x040fe40000410000 */
[----:B------:R-:W-:Y:S01]  /*23c0*/  FMUL.FTZ R53, R54, R43 ;  /* 0x0000002b36357220 */ /* 0x000fe20000410000 */
[----:B------:R-:W-:Y:S01]  /*23d0*/  F2FP.BF16.PACK_AB R42, R44, R45 ;  /* 0x0000002d2c2a723e */ /* 0x000fe200000010ff */
[C---:B------:R-:W-:Y:S01]  /*23e0*/  FMUL.FTZ R63, R54.reuse, R63 ;  /* 0x0000003f363f7220 */ /* 0x040fe20000410000 */
[----:B------:R-:W-:Y:S01]  /*23f0*/  PRMT R44, RZ, 0x7610, R29 ;  /* 0x00007610ff2c7816 */ /* 0x000fe2000000001d */
[----:B------:R-:W-:Y:S01]  /*2400*/  FMUL.FTZ R60, R54, R60 ;  /* 0x0000003c363c7220 */ /* 0x000fe20000410000 */
[----:B------:R-:W-:Y:S01]  /*2410*/  F2FP.BF16.PACK_AB R43, R46, R47 ;  /* 0x0000002f2e2b723e */ /* 0x000fe200000010ff */
[C---:B------:R-:W-:Y:S01]  /*2420*/  FMUL.FTZ R56, R54.reuse, R56 ;  /* 0x0000003836387220 */ /* 0x040fe20000410000 */
[----:B------:R-:W-:Y:S01]  /*2430*/  PRMT R46, RZ, 0x7610, R27 ;  /* 0x00007610ff2e7816 */ /* 0x000fe2000000001b */
[----:B------:R-:W-:Y:S01]  /*2440*/  FFMA.FTZ R53, R53, R44, R121 ;  /* 0x0000002c35357223 */ /* 0x000fe20000010079 */
[----:B------:R-:W-:Y:S01]  /*2450*/  PRMT R44, RZ, 0x7610, R28 ;  /* 0x00007610ff2c7816 */ /* 0x000fe2000000001c */
[C---:B------:R-:W-:Y:S01]  /*2460*/  FMUL.FTZ R70, R54.reuse, R70 ;  /* 0x0000004636467220 */ /* 0x040fe20000410000 */
[----:B------:R-:W-:Y:S01]  /*2470*/  PRMT R45, RZ, 0x5410, R29 ;  /* 0x00005410ff2d7816 */ /* 0x000fe2000000001d */
[----:B------:R-:W-:Y:S01]  /*2480*/  FFMA.FTZ R63, R63, R46, R109 ;  /* 0x0000002e3f3f7223 */ /* 0x000fe2000001006d */
[----:B------:R-:W-:Y:S01]  /*2490*/  PRMT R47, RZ, 0x5410, R27 ;  /* 0x00005410ff2f7816 */ /* 0x000fe2000000001b */
[----:B------:R-:W-:Y:S01]  /*24a0*/  FFMA.FTZ R44, R41, R44, R123 ;  /* 0x0000002c292c7223 */ /* 0x000fe2000001007b */
[----:B------:R-:W-:Y:S01]  /*24b0*/  PRMT R41, RZ, 0x5410, R26 ;  /* 0x00005410ff297816 */ /* 0x000fe2000000001a */
[----:B------:R-:W-:-:S02]  /*24c0*/  FMUL.FTZ R71, R54, R71 ;  /* 0x0000004736477220 */ /* 0x000fc40000410000 */
[----:B------:R-:W-:Y:S02]  /*24d0*/  FMUL.FTZ R68, R54, R68 ;  /* 0x0000004436447220 */ /* 0x000fe40000410000 */
[----:B------:R-:W-:Y:S01]  /*24e0*/  FFMA.FTZ R46, R60, R41, R112 ;  /* 0x000000293c2e7223 */ /* 0x000fe20000010070 */
[----:B------:R-:W-:Y:S01]  /*24f0*/  PRMT R41, RZ, 0x5410, R24 ;  /* 0x00005410ff297816 */ /* 0x000fe20000000018 */
[C---:B------:R-:W-:Y:S01]  /*2500*/  FMUL.FTZ R69, R54.reuse, R69 ;  /* 0x0000004536457220 */ /* 0x040fe20000410000 */
[----:B------:R-:W-:Y:S01]  /*2510*/  PRMT R60, RZ, 0x7610, R15 ;  /* 0x00007610ff3c7816 */ /* 0x000fe2000000000f */
[----:B------:R-:W-:Y:S02]  /*2520*/  FMUL.FTZ R66, R54, R66 ;  /* 0x0000004236427220 */ /* 0x000fe40000410000 */
        /* <DEDUP_REMOVED lines=40> */
[----:B------:R-:W-:Y:S01]  /*27b0*/  FMUL.FTZ R51, R54, R51 ;  /* 0x0000003336337220 */ /* 0x000fe20000410000 */
        /* <DEDUP_REMOVED lines=34> */
[--C-:B------:R-:W-:Y:S01]  /*29e0*/  PRMT R62, RZ, 0x5410, R14.reuse ;  /* 0x00005410ff3e7816 */ /* 0x100fe2000000000e */
[----:B------:R-:W-:Y:S01]  /*29f0*/  FFMA.FTZ R54, R76, R54, R3 ;  /* 0x000000364c367223 */ /* 0x000fe20000010003 */
[----:B------:R-:W-:Y:S01]  /*2a00*/  PRMT R76, RZ, 0x7610, R14 ;  /* 0x00007610ff4c7816 */ /* 0x000fe2000000000e */
[----:B------:R-:W-:Y:S01]  /*2a10*/  HFMA2.MMA R68, -RZ, RZ, 0, 9.5367431640625e-07 ;  /* 0x00000010ff447435 */ /* 0x000fe200000001ff */
        /* <DEDUP_REMOVED lines=12> */
[----:B------:R-:W-:Y:S01]  /*2ae0*/  IMAD.WIDE.U32 R60, R94, R68, c[0x0][0x208] ;  /* 0x000082005e3c7625 */ /* 0x000fe200078e0044 */
[----:B------:R-:W-:-:S02]  /*2af0*/  F2FP.BF16.PACK_AB R47, R63, R47 ;  /* 0x0000002f3f2f723e */ /* 0x000fc400000010ff */
[----:B------:R-:W-:Y:S01]  /*2b00*/  F2FP.BF16.PACK_AB R58, R76, R62 ;  /* 0x0000003e4c3a723e */ /* 0x000fe200000010ff */
[----:B------:R-:W-:Y:S01]  /*2b10*/  IMAD.WIDE.U32 R62, R92, R68, c[0x0][0x208] ;  /* 0x000082005c3e7625 */ /* 0x000fe200078e0044 */
[----:B------:R-:W-:Y:S01]  /*2b20*/  F2FP.BF16.PACK_AB R44, R57, R56 ;  /* 0x00000038392c723e */ /* 0x000fe200000010ff */
[----:B------:R0:W-:Y:S01]  /*2b30*/  STG.E.128 [R60.64], R40 ;  /* 0x000000283c007986 */ /* 0x0001e2000c101d04 */
[----:B------:R-:W-:Y:S01]  /*2b40*/  F2FP.BF16.PACK_AB R48, R65, R64 ;  /* 0x000000404130723e */ /* 0x000fe200000010ff */
[----:B------:R-:W-:Y:S01]  /*2b50*/  IMAD.WIDE.U32 R64, R93, R68, c[0x0][0x208] ;  /* 0x000082005d407625 */ /* 0x000fe200078e0044 */
[----:B------:R-:W-:Y:S01]  /*2b60*/  F2FP.BF16.PACK_AB R51, R71, R70 ;  /* 0x000000464733723e */ /* 0x000fe200000010ff */
[----:B------:R0:W-:Y:S01]  /*2b70*/  STG.E.128 [R62.64], R44 ;  /* 0x0000002c3e007986 */ /* 0x0001e2000c101d04 */
[----:B------:R-:W-:Y:S01]  /*2b80*/  F2FP.BF16.PACK_AB R49, R67, R66 ;  /* 0x000000424331723e */ /* 0x000fe200000010ff */
[----:B------:R-:W-:Y:S01]  /*2b90*/  IMAD.WIDE.U32 R66, R97, R68, c[0x0][0x208] ;  /* 0x0000820061427625 */ /* 0x000fe200078e0044 */
[----:B------:R-:W-:-:S02]  /*2ba0*/  F2FP.BF16.PACK_AB R55, R79, R55 ;  /* 0x000000374f37723e */ /* 0x000fc400000010ff */
[----:B------:R-:W-:Y:S01]  /*2bb0*/  F2FP.BF16.PACK_AB R54, R77, R54 ;  /* 0x000000364d36723e */ /* 0x000fe200000010ff */
[----:B------:R-:W-:Y:S01]  /*2bc0*/  IMAD.WIDE.U32 R68, R101, R68, c[0x0][0x208] ;  /* 0x0000820065447625 */ /* 0x000fe200078e0044 */
[----:B------:R-:W-:Y:S01]  /*2bd0*/  F2FP.BF16.PACK_AB R53, R75, R74 ;  /* 0x0000004a4b35723e */ /* 0x000fe200000010ff */
[----:B------:R0:W-:Y:S01]  /*2be0*/  STG.E.128 [R64.64], R48 ;  /* 0x0000003040007986 */ /* 0x0001e2000c101d04 */
[----:B------:R-:W-:Y:S02]  /*2bf0*/  F2FP.BF16.PACK_AB R52, R73, R72 ;  /* 0x000000484934723e */ /* 0x000fe400000010ff */
[----:B------:R-:W-:Y:S02]  /*2c00*/  F2FP.BF16.PACK_AB R57, R83, R82 ;  /* 0x000000525339723e */ /* 0x000fe400000010ff */
[----:B------:R-:W-:Y:S01]  /*2c10*/  F2FP.BF16.PACK_AB R56, R81, R80 ;  /* 0x000000505138723e */ /* 0x000fe200000010ff */
[----:B------:R0:W-:Y:S04]  /*2c20*/  STG.E.128 [R66.64], R52 ;  /* 0x0000003442007986 */ /* 0x0001e8000c101d04 */
[----:B------:R0:W-:Y:S02]  /*2c30*/  STG.E.128 [R68.64], R56 ;  /* 0x0000003844007986 */ /* 0x0001e4000c101d04 */
[----:B0-----:R-:W-:Y:S01]  /*2c40*/  @P1 CALL.REL.NOINC `(.L_x_11547) ;  /* 0x0000001000001944 */ /* 0x001fe20003c00000 */
[----:B------:R-:W-:Y:S05]  /*2c50*/  BRA `(.L_x_11548) ;  /* 0xffffd87000007947 */ /* 0x000fea000383ffff */
.L_x_11547:
[----:B------:R-:W-:Y:S05]  /*2c60*/  EXIT ;  /* 0x000000000000794d */ /* 0x000fea0003800000 */
.L_x_11545:
[----:B------:R-:W-:Y:S01]  /*2c70*/  HFMA2.MMA R53, -RZ, RZ, 0, 5.9604644775390625e-08 ;  /* 0x00000001ff357435 */ /* 0x000fe200000001ff */
[----:B------:R-:W-:-:S02]  /*2c80*/  MOV R85, R52 ;  /* 0x0000003400557202 */ /* 0x000fc40000000f00 */
[----:B------:R-:W-:Y:S02]  /*2c90*/  MOV R86, 0x1f ;  /* 0x0000001f00567802 */ /* 0x000fe40000000f00 */
[----:B------:R-:W-:Y:S02]  /*2ca0*/  MOV R55, 0xffffffff ;  /* 0xffffffff00377802 */ /* 0x000fe40000000f00 */
[----:B------:R-:W-:Y:S02]  /*2cb0*/  MOV R54, 0x2cd0 ;  /* 0x00002cd000367802 */ /* 0x000fe40000000f00 */
[----:B-----5:R-:W-:Y:S05]  /*2cc0*/  CALL.REL.NOINC `($__internal_49_$__cuda_sm70_shflsync_bfly_p) ;  /* 0x000008c000007944 */ /* 0x020fea0003c00000 */
[----:B-1----:R-:W-:Y:S05]  /*2cd0*/  BRA `(.L_x_11549) ;  /* 0xffffe8e000007947 */ /* 0x002fea000383ffff */
.L_x_11546:
[----:B------:R-:W-:Y:S01]  /*2ce0*/  HFMA2.MMA R53, -RZ, RZ, 0, 1.1920928955078125e-07 ;  /* 0x00000002ff357435 */ /* 0x000fe200000001ff */
[----:B------:R-:W-:Y:S02]  /*2cf0*/  MOV R85, R52 ;  /* 0x0000003400557202 */ /* 0x000fe40000000f00 */
[----:B------:R-:W-:Y:S02]  /*2d00*/  MOV R86, 0x1f ;  /* 0x0000001f00567802 */ /* 0x000fe40000000f00 */
[----:B------:R-:W-:Y:S02]  /*2d10*/  MOV R55, 0xffffffff ;  /* 0xffffffff00377802 */ /* 0x000fe40000000f00 */
[----:B------:R-:W-:-:S02]  /*2d20*/  MOV R54, 0x2d40 ;  /* 0x00002d4000367802 */ /* 0x000fc40000000f00 */
[----:B-----5:R-:W-:Y:S05]  /*2d30*/  CALL.REL.NOINC `($__internal_49_$__cuda_sm70_shflsync_bfly_p) ;  /* 0x0000085000007944 */ /* 0x020fea0003c00000 */
[----:B-1----:R-:W-:Y:S01]  /*2d40*/  FADD.FTZ R52, R52, R53 ;  /* 0x0000003534347221 */ /* 0x002fe20000010000 */
[----:B------:R-:W-:Y:S01]  /*2d50*/  HFMA2.MMA R53, -RZ, RZ, 0, 2.384185791015625e-07 ;  /* 0x00000004ff357435 */ /* 0x000fe200000001ff */
[----:B------:R-:W-:-:S02]  /*2d60*/  MOV R86, 0x1f ;  /* 0x0000001f00567802 */ /* 0x000fc40000000f00 */
[----:B------:R-:W-:Y:S02]  /*2d70*/  MOV R55, 0xffffffff ;  /* 0xffffffff00377802 */ /* 0x000fe40000000f00 */
[----:B------:R-:W-:Y:S02]  /*2d80*/  MOV R85, R52 ;  /* 0x0000003400557202 */ /* 0x000fe40000000f00 */
[----:B------:R-:W-:Y:S02]  /*2d90*/  MOV R54, 0x2db0 ;  /* 0x00002db000367802 */ /* 0x000fe40000000f00 */
[----:B------:R-:W-:Y:S05]  /*2da0*/  CALL.REL.NOINC `($__internal_49_$__cuda_sm70_shflsync_bfly_p) ;  /* 0x000007e000007944 */ /* 0x000fea0003c00000 */
[----:B-1----:R-:W-:Y:S01]  /*2db0*/  FADD.FTZ R52, R52, R53 ;  /* 0x0000003534347221 */ /* 0x002fe20000010000 */
[----:B------:R-:W-:Y:S01]  /*2dc0*/  HFMA2.MMA R53, -RZ, RZ, 0, 4.76837158203125e-07 ;  /* 0x00000008ff357435 */ /* 0x000fe200000001ff */
[----:B------:R-:W-:Y:S02]  /*2dd0*/  MOV R86, 0x1f ;  /* 0x0000001f00567802 */ /* 0x000fe40000000f00 */
[----:B------:R-:W-:Y:S02]  /*2de0*/  MOV R55, 0xffffffff ;  /* 0xffffffff00377802 */ /* 0x000fe40000000f00 */
[----:B------:R-:W-:-:S02]  /*2df0*/  MOV R85, R52 ;  /* 0x0000003400557202 */ /* 0x000fc40000000f00 */
[----:B------:R-:W-:Y:S02]  /*2e00*/  MOV R54, 0x2e20 ;  /* 0x00002e2000367802 */ /* 0x000fe40000000f00 */
[----:B------:R-:W-:Y:S05]  /*2e10*/  CALL.REL.NOINC `($__internal_49_$__cuda_sm70_shflsync_bfly_p) ;  /* 0x0000077000007944 */ /* 0x000fea0003c00000 */
[----:B-1----:R-:W-:Y:S01]  /*2e20*/  FADD.FTZ R52, R52, R53 ;  /* 0x0000003534347221 */ /* 0x002fe20000010000 */
[----:B------:R-:W-:Y:S01]  /*2e30*/  HFMA2.MMA R53, -RZ, RZ, 0, 9.5367431640625e-07 ;  /* 0x00000010ff357435 */ /* 0x000fe200000001ff */
[----:B------:R-:W-:Y:S02]  /*2e40*/  MOV R86, 0x1f ;  /* 0x0000001f00567802 */ /* 0x000fe40000000f00 */
[----:B------:R-:W-:Y:S02]  /*2e50*/  MOV R55, 0xffffffff ;  /* 0xffffffff00377802 */ /* 0x000fe40000000f00 */
[----:B------:R-:W-:Y:S02]  /*2e60*/  MOV R85, R52 ;  /* 0x0000003400557202 */ /* 0x000fe40000000f00 */
[----:B------:R-:W-:Y:S02]  /*2e70*/  MOV R54, 0x2e90 ;  /* 0x00002e9000367802 */ /* 0x000fe40000000f00 */
[----:B------:R-:W-:Y:S05]  /*2e80*/  CALL.REL.NOINC `($__internal_49_$__cuda_sm70_shflsync_bfly_p) ;  /* 0x0000070000007944 */ /* 0x000fea0003c00000 */
[----:B-1----:R-:W-:Y:S01]  /*2e90*/  FADD.FTZ R52, R52, R53 ;  /* 0x0000003534347221 */ /* 0x002fe20000010000 */
[----:B------:R-:W-:Y:S02]  /*2ea0*/  MOV R86, 0x1f ;  /* 0x0000001f00567802 */ /* 0x000fe40000000f00 */
[----:B------:R-:W-:Y:S01]  /*2eb0*/  MOV R55, 0xffffffff ;  /* 0xffffffff00377802 */ /* 0x000fe20000000f00 */
[----:B------:R-:W-:-:S04]  /*2ec0*/  FMUL.FTZ R52, R52, 0.00078125001164153218269 ;  /* 0x3a4ccccd34347820 */ /* 0x000fc80000410000 */
        /* <DEDUP_REMOVED lines=79> */
[----:B------:R-:W-:Y:S01]  /*33c0*/  FFMA.FTZ R85, R54, R54, R53 ;  /* 0x0000003636557223 */ /* 0x000fe20000010035 */
[----:B------:R-:W-:Y:S01]  /*33d0*/  HFMA2.MMA R53, -RZ, RZ, 0, 5.9604644775390625e-08 ;  /* 0x00000001ff357435 */ /* 0x000fe200000001ff */
[----:B------:R-:W-:-:S05]  /*33e0*/  MOV R54, 0x3400 ;  /* 0x0000340000367802 */ /* 0x000fca0000000f00 */
[----:B------:R-:W-:Y:S05]  /*33f0*/  CALL.REL.NOINC `($__internal_49_$__cuda_sm70_shflsync_bfly_p) ;  /* 0x0000019000007944 */ /* 0x000fea0003c00000 */
[----:B-1----:R-:W-:Y:S01]  /*3400*/  FADD.FTZ R85, R85, R53 ;  /* 0x0000003555557221 */ /* 0x002fe20000010000 */
[----:B------:R-:W-:Y:S01]  /*3410*/  HFMA2.MMA R53, -RZ, RZ, 0, 1.1920928955078125e-07 ;  /* 0x00000002ff357435 */ /* 0x000fe200000001ff */
[----:B------:R-:W-:Y:S02]  /*3420*/  MOV R86, 0x1f ;  /* 0x0000001f00567802 */ /* 0x000fe40000000f00 */
[----:B------:R-:W-:Y:S02]  /*3430*/  MOV R55, 0xffffffff ;  /* 0xffffffff00377802 */ /* 0x000fe40000000f00 */
[----:B------:R-:W-:Y:S02]  /*3440*/  MOV R54, 0x3460 ;  /* 0x0000346000367802 */ /* 0x000fe40000000f00 */
[----:B------:R-:W-:Y:S05]  /*3450*/  CALL.REL.NOINC `($__internal_49_$__cuda_sm70_shflsync_bfly_p) ;  /* 0x0000013000007944 */ /* 0x000fea0003c00000 */
[----:B-1----:R-:W-:Y:S01]  /*3460*/  FADD.FTZ R85, R85, R53 ;  /* 0x0000003555557221 */ /* 0x002fe20000010000 */
[----:B------:R-:W-:Y:S01]  /*3470*/  HFMA2.MMA R53, -RZ, RZ, 0, 2.384185791015625e-07 ;  /* 0x00000004ff357435 */ /* 0x000fe200000001ff */
[----:B------:R-:W-:-:S02]  /*3480*/  MOV R86, 0x1f ;  /* 0x0000001f00567802 */ /* 0x000fc40000000f00 */
[----:B------:R-:W-:Y:S02]  /*3490*/  MOV R55, 0xffffffff ;  /* 0xffffffff00377802 */ /* 0x000fe40000000f00 */
[----:B------:R-:W-:Y:S02]  /*34a0*/  MOV R54, 0x34c0 ;  /* 0x000034c000367802 */ /* 0x000fe40000000f00 */
[----:B------:R-:W-:Y:S05]  /*34b0*/  CALL.REL.NOINC `($__internal_49_$__cuda_sm70_shflsync_bfly_p) ;  /* 0x000000d000007944 */ /* 0x000fea0003c00000 */
[----:B-1----:R-:W-:Y:S01]  /*34c0*/  FADD.FTZ R85, R85, R53 ;  /* 0x0000003555557221 */ /* 0x002fe20000010000 */
[----:B------:R-:W-:Y:S01]  /*34d0*/  HFMA2.MMA R53, -RZ, RZ, 0, 4.76837158203125e-07 ;  /* 0x00000008ff357435 */ /* 0x000fe200000001ff */
[----:B------:R-:W-:Y:S02]  /*34e0*/  MOV R86, 0x1f ;  /* 0x0000001f00567802 */ /* 0x000fe40000000f00 */
[----:B------:R-:W-:Y:S02]  /*34f0*/  MOV R55, 0xffffffff ;  /* 0xffffffff00377802 */ /* 0x000fe40000000f00 */
[----:B------:R-:W-:Y:S02]  /*3500*/  MOV R54, 0x3520 ;  /* 0x0000352000367802 */ /* 0x000fe40000000f00 */
[----:B------:R-:W-:Y:S05]  /*3510*/  CALL.REL.NOINC `($__internal_49_$__cuda_sm70_shflsync_bfly_p) ;  /* 0x0000007000007944 */ /* 0x000fea0003c00000 */
[----:B-1----:R-:W-:Y:S01]  /*3520*/  FADD.FTZ R85, R85, R53 ;  /* 0x0000003555557221 */ /* 0x002fe20000010000 */
[----:B------:R-:W-:Y:S01]  /*3530*/  HFMA2.MMA R53, -RZ, RZ, 0, 9.5367431640625e-07 ;  /* 0x00000010ff357435 */ /* 0x000fe200000001ff */
[----:B------:R-:W-:-:S02]  /*3540*/  MOV R86, 0x1f ;  /* 0x0000001f00567802 */ /* 0x000fc40000000f00 */
[----:B------:R-:W-:Y:S02]  /*3550*/  MOV R55, 0xffffffff ;  /* 0xffffffff00377802 */ /* 0x000fe40000000f00 */
[----:B------:R-:W-:Y:S02]  /*3560*/  MOV R54, 0x3580 ;  /* 0x0000358000367802 */ /* 0x000fe40000000f00 */
[----:B------:R-:W-:Y:S05]  /*3570*/  CALL.REL.NOINC `($__internal_49_$__cuda_sm70_shflsync_bfly_p) ;  /* 0x0000001000007944 */ /* 0x000fea0003c00000 */
[----:B-1----:R-:W-:Y:S05]  /*3580*/  BRA `(.L_x_11550) ;  /* 0xffffe67000007947 */ /* 0x002fea000383ffff */
        .weak           $__internal_49_$__cuda_sm70_shflsync_bfly_p
        .type           $__internal_49_$__cuda_sm70_shflsync_bfly_p,@function
        .size           $__internal_49_$__cuda_sm70_shflsync_bfly_p,(.L_x_36089 - $__internal_49_$__cuda_sm70_shflsync_bfly_p)
$__internal_49_$__cuda_sm70_shflsync_bfly_p:
[----:B------:R-:W-:Y:S04]  /*3590*/  WARPSYNC R55 ;  /* 0x0000003700007348 */ /* 0x000fe80003800000 */
[----:B------:R0:W1:Y:S02]  /*35a0*/  SHFL.BFLY PT, R53, R85, R53, R86 ;  /* 0x0c00003555357389 */ /* 0x00006400000e0056 */
[----:B0-----:R-:W-:-:S06]  /*35b0*/  HFMA2.MMA R55, -RZ, RZ, 0, 0 ;  /* 0x00000000ff377435 */ /* 0x001fcc00000001ff */
[----:B------:R-:W-:Y:S05]  /*35c0*/  RET.REL.NODEC R54 `(_ZN10layer_norm13ln_fwd_kernelINS_13Kernel_traitsI13__nv_bfloat16S2_fS2_fjLj5120ELj1ELj1ELj4ELj16ENS_18Kernel_traits_baseILj5120ES2_S2_fS2_fjLj128EEEEELb0ELb0ELb0ELb1EEEvNS_9FwdParamsE) ;  /* 0xffffca3036007950 */ /* 0x000fea0003c3ffff */
.L_x_11551:
        /* <DEDUP_REMOVED lines=11> */
.L_x_36089:


//--------------------- .text._ZN10layer_norm13ln_fwd_kernelINS_13Kernel_traitsI13__nv_bfloat16S2_fS2_fjLj5120ELj1ELj1ELj4ELj16ENS_18Kernel_traits_baseILj5120ES2_S2_fS2_fjLj128EEEEELb0ELb0ELb1ELb0EEEvNS_9FwdParamsE --------------------------
	.section	.text._ZN10layer_norm13ln_fwd_kernelINS_13Kernel_traitsI13__nv_bfloat16S2_fS2_fjLj5120ELj1ELj1ELj4ELj16ENS_18Kernel_traits_baseILj5120ES2_S2_fS2_fjLj128EEEEELb0ELb0ELb1ELb0EEEvNS_9FwdParamsE,"ax",@progbits
	.sectioninfo	@"SHI_REGISTERS=158"
	.align	128
        .global         _ZN10layer_norm13ln_fwd_kernelINS_13Kernel_traitsI13__nv_bfloat16S2_fS2_fjLj5120ELj1ELj1ELj4ELj16ENS_18Kernel_traits_baseILj5120ES2_S2_fS2_fjLj128EEEEELb0ELb0ELb1ELb0EEEvNS_9FwdParamsE
        .type           _ZN10layer_norm13ln_fwd_kernelINS_13Kernel_traitsI13__nv_bfloat16S2_fS2_fjLj5120ELj1ELj1ELj4ELj16ENS_18Kernel_traits_baseILj5120ES2_S2_fS2_fjLj128EEEEELb0ELb0ELb1ELb0EEEvNS_9FwdParamsE,@function
        .size           _ZN10layer_norm13ln_fwd_kernelINS_13Kernel_traitsI13__nv_bfloat16S2_fS2_fjLj5120ELj1ELj1ELj4ELj16ENS_18Kernel_traits_baseILj5120ES2_S2_fS2_fjLj128EEEEELb0ELb0ELb1ELb0EEEvNS_9FwdParamsE,(.L_x_36090 - _ZN10layer_norm13ln_fwd_kernelINS_13Kernel_traitsI13__nv_bfloat16S2_fS2_fjLj5120ELj1ELj1ELj4ELj16ENS_18Kernel_traits_baseILj5120ES2_S2_fS2_fjLj128EEEEELb0ELb0ELb1ELb0EEEvNS_9FwdParamsE)
        .other          _ZN10layer_norm13ln_fwd_kernelINS_13Kernel_traitsI13__nv_bfloat16S2_fS2_fjLj5120ELj1ELj1ELj4ELj16ENS_18Kernel_traits_baseILj5120ES2_S2_fS2_fjLj128EEEEELb0ELb0ELb1ELb0EEEvNS_9FwdParamsE,@"STO_CUDA_ENTRY STV_DEFAULT"
_ZN10layer_norm13ln_fwd_kernelINS_13Kernel_traitsI13__nv_bfloat16S2_fS2_fjLj5120ELj1ELj1ELj4ELj16ENS_18Kernel_traits_baseILj5120ES2_S2_fS2_fjLj128EEEEELb0ELb0ELb1ELb0EEEvNS_9FwdParamsE:
.text._ZN10layer_norm13ln_fwd_kernelINS_13Kernel_traitsI13__nv_bfloat16S2_fS2_fjLj5120ELj1ELj1ELj4ELj16ENS_18Kernel_traits_baseILj5120ES2_S2_fS2_fjLj128EEEEELb0ELb0ELb1ELb0EEEvNS_9FwdParamsE:
        /* <DEDUP_REMOVED lines=29> */
.L_x_11553:
[----:B0-----:R-:W-:Y:S05]  /*01d0*/  BSYNC B0 ;  /* 0x0000000000007941 */ /* 0x001fea0003800000 */
.L_x_11552:
        /* <DEDUP_REMOVED lines=13> */
.L_x_11555:
[----:B0-----:R-:W-:Y:S05]  /*02b0*/  BSYNC B0 ;  /* 0x0000000000007941 */ /* 0x001fea0003800000 */
.L_x_11554:
        /* <DEDUP_REMOVED lines=13> */
.L_x_11557:
[----:B0-----:R-:W-:Y:S05]  /*0390*/  BSYNC B0 ;  /* 0x0000000000007941 */ /* 0x001fea0003800000 */
.L_x_11556:
        /* <DEDUP_REMOVED lines=13> */
.L_x_11559:
[----:B0-----:R-:W-:Y:S05]  /*0470*/  BSYNC B0 ;  /* 0x0000000000007941 */ /* 0x001fea0003800000 */
.L_x_11558:
        /* <DEDUP_REMOVED lines=12> */
.L_x_11561:
[----:B0-----:R-:W-:Y:S05]  /*0540*/  BSYNC B0 ;  /* 0x0000000000007941 */ /* 0x001fea0003800000 */
.L_x_11560:
        /* <DEDUP_REMOVED lines=105> */
.L_x_11665:
[----:B------:R-:W-:-:S10]  /*0be0*/  HFMA2.MMA R111, -RZ, RZ, 0, 2.384185791015625e-07 ;  /* 0x00000004ff6f7435 */ /* 0x000fd400000001ff */
[----:B------:R-:W-:-:S06]  /*0bf0*/  IMAD.WIDE R146, R138, R111, c[0x0][0x1d0] ;  /* 0x000074008a927625 */ /* 0x000fcc00078e026f */
[----:B------:R0:W2:Y:S01]  /*0c00*/  LDG.E R146, [R146.64] ;  /* 0x0000000492927981 */ /* 0x0000a2000c1e1900 */
[C---:B------:R-:W-:Y:S02]  /*0c10*/  IMAD R80, R138.reuse, c[0x0][0x168], RZ ;  /* 0x00005a008a507a24 */ /* 0x040fe400078e02ff */
[----:B------:R-:W-:Y:S01]  /*0c20*/  IMAD.WIDE R110, R138, R111, c[0x0][0x1d8] ;  /* 0x000076008a6e7625 */ /* 0x000fe200078e026f */
[----:B------:R-:W-:Y:S05]  /*0c30*/  BSSY B0, `(.L_x_11562) ;  /* 0x0000067000007945 */ /* 0x000fea0003800000 */
[----:B------:R1:W5:Y:S01]  /*0c40*/  LDG.E R110, [R110.64] ;  /* 0x000000046e6e7981 */ /* 0x000362000c1e1900 */
[----:B0-----:R-:W-:-:S02]  /*0c50*/  MOV R147, RZ ;  /* 0x000000ff00937202 */ /* 0x001fc40000000f00 */
[----:B-1----:R-:W-:Y:S02]  /*0c60*/  SHF.R.S32.HI R111, RZ, 0x1f, R138 ;  /* 0x0000001fff6f7819 */ /* 0x002fe4000001148a */
        /* <DEDUP_REMOVED lines=11> */
[----:B------:R-:W-:-:S04]  /*0d20*/  ISETP.NE.U32.AND P4, PT, RZ, c[0x0][0x180], PT ;  /* 0x00006000ff007a0c */ /* 0x000fc80003f85070 */
[----:B------:R-:W-:-:S13]  /*0d30*/  ISETP.NE.AND.EX P4, PT, RZ, c[0x0][0x184], PT, P4 ;  /* 0x00006100ff007a0c */ /* 0x000fda0003f85340 */
[----:B------:R-:W-:-:S05]  /*0d40*/  @P4 MOV R81, 0x20 ;  /* 0x0000002000514802 */ /* 0x000fca0000000f00 */
[----:B------:R-:W-:-:S05]  /*0d50*/  @P4 IMAD.WIDE.U32 R80, R144, R81, c[0x0][0x180] ;  /* 0x0000600090504625 */ /* 0x000fca00078e0051 */
[----:B------:R0:W2:Y:S01]  /*0d60*/  @P4 LDG.E.128 R28, [R80.64] ;  /* 0x00000004501c4981 */ /* 0x0000a2000c1e1d00 */
[----:B------:R-:W-:-:S03]  /*0d70*/  ISETP.GT.AND P5, PT, R146, RZ, PT ;  /* 0x000000ff9200720c */ /* 0x000fc60003fa4270 */
[----:B------:R0:W3:Y:S01]  /*0d80*/  @P4 LDG.E.128 R36, [R80.64+0x10] ;  /* 0x0000100450244981 */ /* 0x0000e2000c1e1d00 */
[----:B------:R-:W-:-:S05]  /*0d90*/  @P3 MOV R82, 0x10 ;  /* 0x0000001000523802 */ /* 0x000fca0000000f00 */
[----:B------:R-:W-:-:S04]  /*0da0*/  @P3 IMAD.WIDE.U32 R82, R147, R82, c[0x0][0x170] ;  /* 0x00005c0093523625 */ /* 0x000fc800078e0052 */
[----:B------:R-:W-:Y:S01]  /*0db0*/  @!P5 ISETP.NE.U32.AND P6, PT, RZ, c[0x0][0x180], PT ;  /* 0x00006000ff00da0c */ /* 0x000fe20003fc5070 */
[----:B------:R1:W5:Y:S03]  /*0dc0*/  @P3 LDG.E.128 R44, [R82.64] ;  /* 0x00000004522c3981 */ /* 0x000366000c1e1d00 */
[----:B------:R-:W-:Y:S02]  /*0dd0*/  @!P5 ISETP.NE.AND.EX P6, PT, RZ, c[0x0][0x184], PT, P6 ;  /* 0x00006100ff00da0c */ /* 0x000fe40003fc5360 */
[----:B0-----:R-:W-:Y:S01]  /*0de0*/  MOV R81, 0x20 ;  /* 0x0000002000517802 */ /* 0x001fe20000000f00 */
[----:B------:R-:W-:Y:S04]  /*0df0*/  BSSY B1, `(.L_x_11564) ;  /* 0x000001c000017945 */ /* 0x000fe80003800000 */
[----:B------:R-:W-:Y:S01]  /*0e00*/  IMAD.WIDE.U32 R80, R144, R81, c[0x0][0x188] ;  /* 0x0000620090507625 */ /* 0x000fe200078e0051 */
[----:B--2---:R-:W-:-:S02]  /*0e10*/  @!P5 FSEL R32, R28, RZ, P6 ;  /* 0x000000ff1c20d208 */ /* 0x004fc40003000000 */
[----:B------:R-:W-:-:S04]  /*0e20*/  @!P5 ISETP.NE.U32.AND P6, PT, RZ, c[0x0][0x180], PT ;  /* 0x00006000ff00da0c */ /* 0x000fc80003fc5070 */
[----:B------:R-:W-:-:S04]  /*0e30*/  @!P5 ISETP.NE.AND.EX P6, PT, RZ, c[0x0][0x184], PT, P6 ;  /* 0x00006100ff00da0c */ /* 0x000fc80003fc5360 */
[----:B------:R-:W-:Y:S02]  /*0e40*/  @!P5 FSEL R33, R29, RZ, P6 ;  /* 0x000000ff1d21d208 */ /* 0x000fe40003000000 */
        /* <DEDUP_REMOVED lines=8> */
[----:B---3--:R-:W-:Y:S02]  /*0ed0*/  @!P5 FSEL R40, R36, RZ, P6 ;  /* 0x000000ff2428d208 */ /* 0x008fe40003000000 */
        /* <DEDUP_REMOVED lines=8> */
[----:B------:R-:W-:Y:S01]  /*0f60*/  @!P5 FSEL R43, R39, RZ, P6 ;  /* 0x000000ff272bd208 */ /* 0x000fe20003000000 */
[----:B------:R-:W-:Y:S05]  /*0f70*/  @!P5 BRA `(.L_x_11565) ;  /* 0x000000300000d947 */ /* 0x000fea0003800000 */
[----:B-1---5:R-:W-:-:S05]  /*0f80*/  PRMT R32, RZ, 0x5410, R44 ;  /* 0x00005410ff207816 */ /* 0x022fca000000002c */
[----:B------:R-:W-:-:S04]  /*0f90*/  FMUL.FTZ R32, R32, c[0x0][0x1ec] ;  /* 0x00007b0020207a20 */ /* 0x000fc80000410000 */
[----:B------:R-:W-:Y:S02]  /*0fa0*/  @P4 FADD.FTZ R32, R28, R32 ;  /* 0x000000201c204221 */ /* 0x000fe40000010000 */
.L_x_11565:
[----:B-1----:R-:W-:Y:S05]  /*0fb0*/  BSYNC B1 ;  /* 0x0000000000017941 */ /* 0x002fea0003800000 */
.L_x_11564:
[----:B------:R-:W-:Y:S01]  /*0fc0*/  BSSY B1, `(.L_x_11566) ;  /* 0x0000005000017945 */ /* 0x000fe20003800000 */
[----:B------:R-:W-:Y:S05]  /*0fd0*/  @!P5 BRA `(.L_x_11567) ;  /* 0x000000300000d947 */ /* 0x000fea0003800000 */
[----:B-----5:R-:W-:-:S05]  /*0fe0*/  PRMT R33, RZ, 0x7610, R44 ;  /* 0x00007610ff217816 */ /* 0x020fca000000002c */
[----:B------:R-:W-:-:S04]  /*0ff0*/  FMUL.FTZ R33, R33, c[0x0][0x1ec] ;  /* 0x00007b0021217a20 */ /* 0x000fc80000410000 */
[----:B------:R-:W-:Y:S02]  /*1000*/  @P4 FADD.FTZ R33, R29, R33 ;  /* 0x000000211d214221 */ /* 0x000fe40000010000 */
.L_x_11567:
[----:B------:R-:W-:Y:S05]  /*1010*/  BSYNC B1 ;  /* 0x0000000000017941 */ /* 0x000fea0003800000 */
.L_x_11566:
[----:B------:R-:W-:Y:S01]  /*1020*/  BSSY B1, `(.L_x_11568) ;  /* 0x0000005000017945 */ /* 0x000fe20003800000 */
[----:B------:R-:W-:Y:S05]  /*1030*/  @!P5 BRA `(.L_x_11569) ;  /* 0x000000300000d947 */ /* 0x000fea0003800000 */
[----:B-----5:R-:W-:-:S05]  /*1040*/  PRMT R34, RZ, 0x5410, R45 ;  /* 0x00005410ff227816 */ /* 0x020fca000000002d */
[----:B------:R-:W-:-:S04]  /*1050*/  FMUL.FTZ R34, R34, c[0x0][0x1ec] ;  /* 0x00007b0022227a20 */ /* 0x000fc80000410000 */
[----:B------:R-:W-:Y:S02]  /*1060*/  @P4 FADD.FTZ R34, R30, R34 ;  /* 0x000000221e224221 */ /* 0x000fe40000010000 */
.L_x_11569:
[----:B------:R-:W-:Y:S05]  /*1070*/  BSYNC B1 ;  /* 0x0000000000017941 */ /* 0x000fea0003800000 */
.L_x_11568:
[----:B------:R-:W-:Y:S01]  /*1080*/  BSSY B1, `(.L_x_11570) ;  /* 0x0000005000017945 */ /* 0x000fe20003800000 */
[----:B------:R-:W-:Y:S05]  /*1090*/  @!P5 BRA `(.L_x_11571) ;  /* 0x000000300000d947 */ /* 0x000fea0003800000 */
[----:B-----5:R-:W-:-:S05]  /*10a0*/  PRMT R35, RZ, 0x7610, R45 ;  /* 0x00007610ff237816 */ /* 0x020fca000000002d */
[----:B------:R-:W-:-:S04]  /*10b0*/  FMUL.FTZ R35, R35, c[0x0][0x1ec] ;  /* 0x00007b0023237a20 */ /* 0x000fc80000410000 */
[----:B------:R-:W-:Y:S02]  /*10c0*/  @P4 FADD.FTZ R35, R31, R35 ;  /* 0x000000231f234221 */ /* 0x000fe40000010000 */
.L_x_11571:
[----:B------:R-:W-:Y:S05]  /*10d0*/  BSYNC B1 ;  /* 0x0000000000017941 */ /* 0x000fea0003800000 */
.L_x_11570:
[----:B------:R-:W-:Y:S01]  /*10e0*/  BSSY B1, `(.L_x_11572) ;  /* 0x0000005000017945 */ /* 0x000fe20003800000 */
[----:B------:R-:W-:Y:S05]  /*10f0*/  @!P5 BRA `(.L_x_11573) ;  /* 0x000000300000d947 */ /* 0x000fea0003800000 */
[----:B-----5:R-:W-:-:S05]  /*1100*/  PRMT R40, RZ, 0x5410, R46 ;  /* 0x00005410ff287816 */ /* 0x020fca000000002e */
[----:B------:R-:W-:-:S04]  /*1110*/  FMUL.FTZ R40, R40, c[0x0][0x1ec] ;  /* 0x00007b0028287a20 */ /* 0x000fc80000410000 */
[----:B------:R-:W-:Y:S02]  /*1120*/  @P4 FADD.FTZ R40, R36, R40 ;  /* 0x0000002824284221 */ /* 0x000fe40000010000 */
.L_x_11573:
[----:B------:R-:W-:Y:S05]  /*1130*/  BSYNC B1 ;  /* 0x0000000000017941 */ /* 0x000fea0003800000 */
.L_x_11572:
[----:B------:R-:W-:Y:S01]  /*1140*/  BSSY B1, `(.L_x_11574) ;  /* 0x0000005000017945 */ /* 0x000fe20003800000 */
[----:B------:R-:W-:Y:S05]  /*1150*/  @!P5 BRA `(.L_x_11575) ;  /* 0x000000300000d947 */ /* 0x000fea0003800000 */
[----:B-----5:R-:W-:-:S05]  /*1160*/  PRMT R41, RZ, 0x7610, R46 ;  /* 0x00007610ff297816 */ /* 0x020fca000000002e */
[----:B------:R-:W-:-:S04]  /*1170*/  FMUL.FTZ R41, R41, c[0x0][0x1ec] ;  /* 0x00007b0029297a20 */ /* 0x000fc80000410000 */
[----:B------:R-:W-:Y:S02]  /*1180*/  @P4 FADD.FTZ R41, R37, R41 ;  /* 0x0000002925294221 */ /* 0x000fe40000010000 */
.L_x_11575:
[----:B------:R-:W-:Y:S05]  /*1190*/  BSYNC B1 ;  /* 0x0000000000017941 */ /* 0x000fea0003800000 */
.L_x_11574:
[----:B------:R-:W-:Y:S01]  /*11a0*/  BSSY B1, `(.L_x_11576) ;  /* 0x0000005000017945 */ /* 0x000fe20003800000 */
[----:B------:R-:W-:Y:S05]  /*11b0*/  @!P5 BRA `(.L_x_11577) ;  /* 0x000000300000d947 */ /* 0x000fea0003800000 */
[----:B-----5:R-:W-:-:S05]  /*11c0*/  PRMT R42, RZ, 0x5410, R47 ;  /* 0x00005410ff2a7816 */ /* 0x020fca000000002f */
[----:B------:R-:W-:-:S04]  /*11d0*/  FMUL.FTZ R42, R42, c[0x0][0x1ec] ;  /* 0x00007b002a2a7a20 */ /* 0x000fc80000410000 */
[----:B------:R-:W-:Y:S02]  /*11e0*/  @P4 FADD.FTZ R42, R38, R42 ;  /* 0x0000002a262a4221 */ /* 0x000fe40000010000 */
.L_x_11577:
[----:B------:R-:W-:Y:S05]  /*11f0*/  BSYNC B1 ;  /* 0x0000000000017941 */ /* 0x000fea0003800000 */
.L_x_11576:
[----:B------:R-:W-:Y:S01]  /*1200*/  BSSY B1, `(.L_x_11578) ;  /* 0x0000005000017945 */ /* 0x000fe20003800000 */
[----:B------:R-:W-:Y:S05]  /*1210*/  @!P5 BRA `(.L_x_11579) ;  /* 0x000000300000d947 */ /* 0x000fea0003800000 */
[----:B-----5:R-:W-:-:S05]  /*1220*/  PRMT R43, RZ, 0x7610, R47 ;  /* 0x00007610ff2b7816 */ /* 0x020fca000000002f */
[----:B------:R-:W-:-:S04]  /*1230*/  FMUL.FTZ R43, R43, c[0x0][0x1ec] ;  /* 0x00007b002b2b7a20 */ /* 0x000fc80000410000 */
[----:B------:R-:W-:Y:S02]  /*1240*/  @P4 FADD.FTZ R43, R39, R43 ;  /* 0x0000002b272b4221 */ /* 0x000fe40000010000 */
.L_x_11579:
[----:B------:R-:W-:Y:S05]  /*1250*/  BSYNC B1 ;  /* 0x0000000000017941 */ /* 0x000fea0003800000 */
.L_x_11578:
[----:B------:R0:W-:Y:S01]  /*1260*/  STG.E.128 [R80.64], R32 ;  /* 0x0000002050007986 */ /* 0x0001e2000c101d04 */
[----:B------:R-:W-:Y:S02]  /*1270*/  IADD3 R147, R147, 0x80, RZ ;  /* 0x0000008093937810 */ /* 0x000fe40007ffe0ff */
[----:B------:R-:W-:Y:S01]  /*1280*/  IADD3 R144, R144, 0x80, RZ ;  /* 0x0000008090907810 */ /* 0x000fe20007ffe0ff */
[----:B------:R0:W-:Y:S04]  /*1290*/  STG.E.128 [R80.64+0x10], R40 ;  /* 0x0000102850007986 */ /* 0x0001e8000c101d04 */
.L_x_11563:
[----:B------:R-:W-:Y:S05]  /*12a0*/  BSYNC B0 ;  /* 0x0000000000007941 */ /* 0x000fea0003800000 */
.L_x_11562:
[----:B------:R-:W-:Y:S01]  /*12b0*/  ISETP.GE.U32.AND P4, PT, R90, 0x100, PT ;  /* 0x000001005a00780c */ /* 0x000fe20003f86070 */
[----:B------:R-:W-:-:S12]  /*12c0*/  BSSY B0, `(.L_x_11580) ;  /* 0x000005a000007945 */ /* 0x000fd80003800000 */
[----:B------:R-:W-:Y:S05]  /*12d0*/  @!P4 BRA `(.L_x_11581) ;  /* 0x000005800000c947 */ /* 0x000fea0003800000 */
[----:B------:R-:W-:-:S04]  /*12e0*/  ISETP.NE.U32.AND P4, PT, RZ, c[0x0][0x180], PT ;  /* 0x00006000ff007a0c */ /* 0x000fc80003f85070 */
[----:B------:R-:W-:-:S13]  /*12f0*/  ISETP.NE.AND.EX P4, PT, RZ, c[0x0][0x184], PT, P4 ;  /* 0x00006100ff007a0c */ /* 0x000fda0003f85340 */
[----:B0-----:R-:W-:-:S05]  /*1300*/  @P4 MOV R81, 0x20 ;  /* 0x0000002000514802 */ /* 0x001fca0000000f00 */
[----:B------:R-:W-:-:S05]  /*1310*/  @P4 IMAD.WIDE.U32 R80, R144, R81, c[0x0][0x180] ;  /* 0x0000600090504625 */ /* 0x000fca00078e0051 */
[----:B------:R0:W2:Y:S01]  /*1320*/  @P4 LDG.E.128 R28, [R80.64] ;  /* 0x00000004501c4981 */ /* 0x0000a2000c1e1d00 */
[----:B------:R-:W-:-:S03]  /*1330*/  ISETP.GT.AND P5, PT, R146, RZ, PT ;  /* 0x000000ff9200720c */ /* 0x000fc60003fa4270 */
[----:B------:R0:W3:Y:S01]  /*1340*/  @P4 LDG.E.128 R36, [R80.64+0x10] ;  /* 0x0000100450244981 */ /* 0x0000e2000c1e1d00 */
[----:B------:R-:W-:-:S05]  /*1350*/  @P3 MOV R82, 0x10 ;  /* 0x0000001000523802 */ /* 0x000fca0000000f00 */
[----:B------:R-:W-:-:S04]  /*1360*/  @P3 IMAD.WIDE.U32 R82, R147, R82, c[0x0][0x170] ;  /* 0x00005c0093523625 */ /* 0x000fc800078e0052 */
[----:B------:R-:W-:Y:S01]  /*1370*/  @!P5 ISETP.NE.U32.AND P6, PT, RZ, c[0x0][0x180], PT ;  /* 0x00006000ff00da0c */ /* 0x000fe20003fc5070 */
[----:B-----5:R1:W5:Y:S03]  /*1380*/  @P3 LDG.E.128 R44, [R82.64] ;  /* 0x00000004522c3981 */ /* 0x020366000c1e1d00 */
[----:B------:R-:W-:Y:S01]  /*1390*/  @!P5 ISETP.NE.AND.EX P6, PT, RZ, c[0x0][0x184], PT, P6 ;  /* 0x00006100ff00da0c */ /* 0x000fe20003fc5360 */
[----:B0-----:R-:W-:Y:S01]  /*13a0*/  HFMA2.MMA R81, -RZ, RZ, 0, 1.9073486328125e-06 ;  /* 0x00000020ff517435 */ /* 0x001fe200000001ff */
[----:B------:R-:W-:Y:S09]  /*13b0*/  BSSY B1, `(.L_x_11582) ;  /* 0x000001c000017945 */ /* 0x000ff20003800000 */
        /* <DEDUP_REMOVED lines=27> */
.L_x_11583:
[----:B-1----:R-:W-:Y:S05]  /*1570*/  BSYNC B1 ;  /* 0x0000000000017941 */ /* 0x002fea0003800000 */
.L_x_11582:
[----:B------:R-:W-:Y:S01]  /*1580*/  BSSY B1, `(.L_x_11584) ;  /* 0x0000005000017945 */ /* 0x000fe20003800000 */
[----:B------:R-:W-:Y:S05]  /*1590*/  @!P5 BRA `(.L_x_11585) ;  /* 0x000000300000d947 */ /* 0x000fea0003800000 */
[----:B-----5:R-:W-:-:S05]  /*15a0*/  PRMT R49, RZ, 0x7610, R44 ;  /* 0x00007610ff317816 */ /* 0x020fca000000002c */
[----:B------:R-:W-:-:S04]  /*15b0*/  FMUL.FTZ R49, R49, c[0x0][0x1ec] ;  /* 0x00007b0031317a20 */ /* 0x000fc80000410000 */
[----:B------:R-:W-:Y:S02]  /*15c0*/  @P4 FADD.FTZ R49, R29, R49 ;  /* 0x000000311d314221 */ /* 0x000fe40000010000 */
.L_x_11585:
[----:B------:R-:W-:Y:S05]  /*15d0*/  BSYNC B1 ;  /* 0x0000000000017941 */ /* 0x000fea0003800000 */
.L_x_11584:
[----:B------:R-:W-:Y:S01]  /*15e0*/  BSSY B1, `(.L_x_11586) ;  /* 0x0000005000017945 */ /* 0x000fe20003800000 */
[----:B------:R-:W-:Y:S05]  /*15f0*/  @!P5 BRA `(.L_x_11587) ;  /* 0x000000300000d947 */ /* 0x000fea0003800000 */
[----:B-----5:R-:W-:-:S05]  /*1600*/  PRMT R50, RZ, 0x5410, R45 ;  /* 0x00005410ff327816 */ /* 0x020fca000000002d */
[----:B------:R-:W-:-:S04]  /*1610*/  FMUL.FTZ R50, R50, c[0x0][0x1ec] ;  /* 0x00007b0032327a20 */ /* 0x000fc80000410000 */
[----:B------:R-:W-:Y:S02]  /*1620*/  @P4 FADD.FTZ R50, R30, R50 ;  /* 0x000000321e324221 */ /* 0x000fe40000010000 */
.L_x_11587:
[----:B------:R-:W-:Y:S05]  /*1630*/  BSYNC B1 ;  /* 0x0000000000017941 */ /* 0x000fea0003800000 */
.L_x_11586:
[----:B------:R-:W-:Y:S01]  /*1640*/  BSSY B1, `(.L_x_11588) ;  /* 0x0000005000017945 */ /* 0x000fe20003800000 */
[----:B------:R-:W-:Y:S05]  /*1650*/  @!P5 BRA `(.L_x_11589) ;  /* 0x000000300000d947 */ /* 0x000fea0003800000 */
[----:B-----5:R-:W-:-:S05]  /*1660*/  PRMT R51, RZ, 0x7610, R45 ;  /* 0x00007610ff337816 */ /* 0x020fca000000002d */
[----:B------:R-:W-:-:S04]  /*1670*/  FMUL.FTZ R51, R51, c[0x0][0x1ec] ;  /* 0x00007b0033337a20 */ /* 0x000fc80000410000 */
[----:B------:R-:W-:Y:S02]  /*1680*/  @P4 FADD.FTZ R51, R31, R51 ;  /* 0x000000331f334221 */ /* 0x000fe40000010000 */
.L_x_11589:
[----:B------:R-:W-:Y:S05]  /*1690*/  BSYNC B1 ;  /* 0x0000000000017941 */ /* 0x000fea0003800000 */
.L_x_11588:
[----:B------:R-:W-:Y:S01]  /*16a0*/  BSSY B1, `(.L_x_11590) ;  /* 0x0000005000017945 */ /* 0x000fe20003800000 */
[----:B------:R-:W-:Y:S05]  /*16b0*/  @!P5 BRA `(.L_x_11591) ;  /* 0x000000300000d947 */ /* 0x000fea0003800000 */
[----:B-----5:R-:W-:-:S05]  /*16c0*/  PRMT R52, RZ, 0x5410, R46 ;  /* 0x00005410ff347816 */ /* 0x020fca000000002e */
[----:B------:R-:W-:-:S04]  /*16d0*/  FMUL.FTZ R52, R52, c[0x0][0x1ec] ;  /* 0x00007b0034347a20 */ /* 0x000fc80000410000 */
[----:B------:R-:W-:Y:S02]  /*16e0*/  @P4 FADD.FTZ R52, R36, R52 ;  /* 0x0000003424344221 */ /* 0x000fe40000010000 */
.L_x_11591:
[----:B------:R-:W-:Y:S05]  /*16f0*/  BSYNC B1 ;  /* 0x0000000000017941 */ /* 0x000fea0003800000 */
.L_x_11590:
[----:B------:R-:W-:Y:S01]  /*1700*/  BSSY B1, `(.L_x_11592) ;  /* 0x0000005000017945 */ /* 0x000fe20003800000 */
[----:B------:R-:W-:Y:S05]  /*1710*/  @!P5 BRA `(.L_x_11593) ;  /* 0x000000300000d947 */ /* 0x000fea0003800000 */
[----:B-----5:R-:W-:-:S05]  /*1720*/  PRMT R53, RZ, 0x7610, R46 ;  /* 0x00007610ff357816 */ /* 0x020fca000000002e */
[----:B------:R-:W-:-:S04]  /*1730*/  FMUL.FTZ R53, R53, c[0x0][0x1ec] ;  /* 0x00007b0035357a20 */ /* 0x000fc80000410000 */
[----:B------:R-:W-:Y:S02]  /*1740*/  @P4 FADD.FTZ R53, R37, R53 ;  /* 0x0000003525354221 */ /* 0x000fe40000010000 */
.L_x_11593:
[----:B------:R-:W-:Y:S05]  /*1750*/  BSYNC B1 ;  /* 0x0000000000017941 */ /* 0x000fea0003800000 */
.L_x_11592:
[----:B------:R-:W-:Y:S01]  /*1760*/  BSSY B1, `(.L_x_11594) ;  /* 0x0000005000017945 */ /* 0x000fe20003800000 */
[----:B------:R-:W-:Y:S05]  /*1770*/  @!P5 BRA `(.L_x_11595) ;  /* 0x000000300000d947 */ /* 0x000fea0003800000 */
[----:B-----5:R-:W-:-:S05]  /*1780*/  PRMT R54, RZ, 0x5410, R47 ;  /* 0x00005410ff367816 */ /* 0x020fca000000002f */
[----:B------:R-:W-:-:S04]  /*1790*/  FMUL.FTZ R54, R54, c[0x0][0x1ec] ;  /* 0x00007b0036367a20 */ /* 0x000fc80000410000 */
[----:B------:R-:W-:Y:S02]  /*17a0*/  @P4 FADD.FTZ R54, R38, R54 ;  /* 0x0000003626364221 */ /* 0x000fe40000010000 */
.L_x_11595:
[----:B------:R-:W-:Y:S05]  /*17b0*/  BSYNC B1 ;  /* 0x0000000000017941 */ /* 0x000fea0003800000 */
.L_x_11594:
[----:B------:R-:W-:Y:S01]  /*17c0*/  BSSY B1, `(.L_x_11596) ;  /* 0x0000005000017945 */ /* 0x000fe20003800000 */
[----:B------:R-:W-:Y:S05]  /*17d0*/  @!P5 BRA `(.L_x_11597) ;  /* 0x000000300000d947 */ /* 0x000fea0003800000 */
[----:B-----5:R-:W-:-:S05]  /*17e0*/  PRMT R55, RZ, 0x7610, R47 ;  /* 0x00007610ff377816 */ /* 0x020fca000000002f */
[----:B------:R-:W-:-:S04]  /*17f0*/  FMUL.FTZ R55, R55, c[0x0][0x1ec] ;  /* 0x00007b0037377a20 */ /* 0x000fc80000410000 */
[----:B------:R-:W-:Y:S02]  /*1800*/  @P4 FADD.FTZ R55, R39, R55 ;  /* 0x0000003727374221 */ /* 0x000fe40000010000 */
.L_x_11597:
[----:B------:R-:W-:Y:S05]  /*1810*/  BSYNC B1 ;  /* 0x0000000000017941 */ /* 0x000fea0003800000 */
.L_x_11596:
[----:B------:R0:W-:Y:S01]  /*1820*/  STG.E.128 [R80.64], R48 ;  /* 0x0000003050007986 */ /* 0x0001e2000c101d04 */
[----:B------:R-:W-:Y:S02]  /*1830*/  IADD3 R147, R147, 0x80, RZ ;  /* 0x0000008093937810 */ /* 0x000fe40007ffe0ff */
[----:B------:R-:W-:Y:S01]  /*1840*/  IADD3 R144, R144, 0x80, RZ ;  /* 0x0000008090907810 */ /* 0x000fe20007ffe0ff */
[----:B------:R0:W-:Y:S04]  /*1850*/  STG.E.128 [R80.64+0x10], R52 ;  /* 0x0000103450007986 */ /* 0x0001e8000c101d04 */
.L_x_11581:
[----:B------:R-:W-:Y:S05]  /*1860*/  BSYNC B0 ;  /* 0x0000000000007941 */ /* 0x000fea0003800000 */
.L_x_11580:
        /* <DEDUP_REMOVED lines=44> */
.L_x_11601:
[----:B-1----:R-:W-:Y:S05]  /*1b30*/  BSYNC B1 ;  /* 0x0000000000017941 */ /* 0x002fea0003800000 */
.L_x_11600:
[----:B------:R-:W-:Y:S01]  /*1b40*/  BSSY B1, `(.L_x_11602) ;  /* 0x0000005000017945 */ /* 0x000fe20003800000 */
[----:B------:R-:W-:Y:S05]  /*1b50*/  @!P5 BRA `(.L_x_11603) ;  /* 0x000000300000d947 */ /* 0x000fea0003800000 */
[----:B-----5:R-:W-:-:S05]  /*1b60*/  PRMT R57, RZ, 0x7610, R44 ;  /* 0x00007610ff397816 */ /* 0x020fca000000002c */
[----:B------:R-:W-:-:S04]  /*1b70*/  FMUL.FTZ R57, R57, c[0x0][0x1ec] ;  /* 0x00007b0039397a20 */ /* 0x000fc80000410000 */
[----:B------:R-:W-:Y:S02]  /*1b80*/  @P4 FADD.FTZ R57, R29, R57 ;  /* 0x000000391d394221 */ /* 0x000fe40000010000 */
.L_x_11603:
[----:B------:R-:W-:Y:S05]  /*1b90*/  BSYNC B1 ;  /* 0x0000000000017941 */ /* 0x000fea0003800000 */
.L_x_11602:
[----:B------:R-:W-:Y:S01]  /*1ba0*/  BSSY B1, `(.L_x_11604) ;  /* 0x0000005000017945 */ /* 0x000fe20003800000 */
[----:B------:R-:W-:Y:S05]  /*1bb0*/  @!P5 BRA `(.L_x_11605) ;  /* 0x000000300000d947 */ /* 0x000fea0003800000 */
[----:B-----5:R-:W-:-:S05]  /*1bc0*/  PRMT R58, RZ, 0x5410, R45 ;  /* 0x00005410ff3a7816 */ /* 0x020fca000000002d */
[----:B------:R-:W-:-:S04]  /*1bd0*/  FMUL.FTZ R58, R58, c[0x0][0x1ec] ;  /* 0x00007b003a3a7a20 */ /* 0x000fc80000410000 */
[----:B------:R-:W-:Y:S02]  /*1be0*/  @P4 FADD.FTZ R58, R30, R58 ;  /* 0x0000003a1e3a4221 */ /* 0x000fe40000010000 */
.L_x_11605:
[----:B------:R-:W-:Y:S05]  /*1bf0*/  BSYNC B1 ;  /* 0x0000000000017941 */ /* 0x000fea0003800000 */
.L_x_11604:
[----:B------:R-:W-:Y:S01]  /*1c00*/  BSSY B1, `(.L_x_11606) ;  /* 0x0000005000017945 */ /* 0x000fe20003800000 */
[----:B------:R-:W-:Y:S05]  /*1c10*/  @!P5 BRA `(.L_x_11607) ;  /* 0x000000300000d947 */ /* 0x000fea0003800000 */
[----:B-----5:R-:W-:-:S05]  /*1c20*/  PRMT R59, RZ, 0x7610, R45 ;  /* 0x00007610ff3b7816 */ /* 0x020fca000000002d */
[----:B------:R-:W-:-:S04]  /*1c30*/  FMUL.FTZ R59, R59, c[0x0][0x1ec] ;  /* 0x00007b003b3b7a20 */ /* 0x000fc80000410000 */
[----:B------:R-:W-:Y:S02]  /*1c40*/  @P4 FADD.FTZ R59, R31, R59 ;  /* 0x0000003b1f3b4221 */ /* 0x000fe40000010000 */
.L_x_11607:
[----:B------:R-:W-:Y:S05]  /*1c50*/  BSYNC B1 ;  /* 0x0000000000017941 */ /* 0x000fea0003800000 */
.L_x_11606:
[----:B------:R-:W-:Y:S01]  /*1c60*/  BSSY B1, `(.L_x_11608) ;  /* 0x0000005000017945 */ /* 0x000fe20003800000 */
[----:B------:R-:W-:Y:S05]  /*1c70*/  @!P5 BRA `(.L_x_11609) ;  /* 0x000000300000d947 */ /* 0x000fea0003800000 */
[----:B-----5:R-:W-:-:S05]  /*1c80*/  PRMT R60, RZ, 0x5410, R46 ;  /* 0x00005410ff3c7816 */ /* 0x020fca000000002e */
[----:B------:R-:W-:-:S04]  /*1c90*/  FMUL.FTZ R60, R60, c[0x0][0x1ec] ;  /* 0x00007b003c3c7a20 */ /* 0x000fc80000410000 */
[----:B------:R-:W-:Y:S02]  /*1ca0*/  @P4 FADD.FTZ R60, R36, R60 ;  /* 0x0000003c243c4221 */ /* 0x000fe40000010000 */
.L_x_11609:
[----:B------:R-:W-:Y:S05]  /*1cb0*/  BSYNC B1 ;  /* 0x0000000000017941 */ /* 0x000fea0003800000 */
.L_x_11608:
[----:B------:R-:W-:Y:S01]  /*1cc0*/  BSSY B1, `(.L_x_11610) ;  /* 0x0000005000017945 */ /* 0x000fe20003800000 */
[----:B------:R-:W-:Y:S05]  /*1cd0*/  @!P5 BRA `(.L_x_11611) ;  /* 0x000000300000d947 */ /* 0x000fea0003800000 */
[----:B-----5:R-:W-:-:S05]  /*1ce0*/  PRMT R61, RZ, 0x7610, R46 ;  /* 0x00007610ff3d7816 */ /* 0x020fca000000002e */
[----:B------:R-:W-:-:S04]  /*1cf0*/  FMUL.FTZ R61, R61, c[0x0][0x1ec] ;  /* 0x00007b003d3d7a20 */ /* 0x000fc80000410000 */
[----:B------:R-:W-:Y:S02]  /*1d00*/  @P4 FADD.FTZ R61, R37, R61 ;  /* 0x0000003d253d4221 */ /* 0x000fe40000010000 */
.L_x_11611:
[----:B------:R-:W-:Y:S05]  /*1d10*/  BSYNC B1 ;  /* 0x0000000000017941 */ /* 0x000fea0003800000 */
.L_x_11610:
[----:B------:R-:W-:Y:S01]  /*1d20*/  BSSY B1, `(.L_x_11612) ;  /* 0x0000005000017945 */ /* 0x000fe20003800000 */
[----:B------:R-:W-:Y:S05]  /*1d30*/  @!P5 BRA `(.L_x_11613) ;  /* 0x000000300000d947 */ /* 0x000fea0003800000 */
[----:B-----5:R-:W-:-:S05]  /*1d40*/  PRMT R62, RZ, 0x5410, R47 ;  /* 0x00005410ff3e7816 */ /* 0x020fca000000002f */
[----:B------:R-:W-:-:S04]  /*1d50*/  FMUL.FTZ R62, R62, c[0x0][0x1ec] ;  /* 0x00007b003e3e7a20 */ /* 0x000fc80000410000 */
[----:B------:R-:W-:Y:S02]  /*1d60*/  @P4 FADD.FTZ R62, R38, R62 ;  /* 0x0000003e263e4221 */ /* 0x000fe40000010000 */
.L_x_11613:
[----:B------:R-:W-:Y:S05]  /*1d70*/  BSYNC B1 ;  /* 0x0000000000017941 */ /* 0x000fea0003800000 */
.L_x_11612:
[----:B------:R-:W-:Y:S01]  /*1d80*/  BSSY B1, `(.L_x_11614) ;  /* 0x0000005000017945 */ /* 0x000fe20003800000 */
[----:B------:R-:W-:Y:S05]  /*1d90*/  @!P5 BRA `(.L_x_11615) ;  /* 0x000000300000d947 */ /* 0x000fea0003800000 */
[----:B-----5:R-:W-:-:S05]  /*1da0*/  PRMT R63, RZ, 0x7610, R47 ;  /* 0x00007610ff3f7816 */ /* 0x020fca000000002f */
[----:B------:R-:W-:-:S04]  /*1db0*/  FMUL.FTZ R63, R63, c[0x0][0x1ec] ;  /* 0x00007b003f3f7a20 */ /* 0x000fc80000410000 */
[----:B------:R-:W-:Y:S02]  /*1dc0*/  @P4 FADD.FTZ R63, R39, R63 ;  /* 0x0000003f273f4221 */ /* 0x000fe40000010000 */
.L_x_11615:
[----:B------:R-:W-:Y:S05]  /*1dd0*/  BSYNC B1 ;  /* 0x0000000000017941 */ /* 0x000fea0003800000 */
.L_x_11614:
[----:B------:R0:W-:Y:S01]  /*1de0*/  STG.E.128 [R80.64], R56 ;  /* 0x0000003850007986 */ /* 0x0001e2000c101d04 */
[----:B------:R-:W-:Y:S02]  /*1df0*/  IADD3 R147, R147, 0x80, RZ ;  /* 0x0000008093937810 */ /* 0x000fe40007ffe0ff */
[----:B------:R-:W-:Y:S01]  /*1e00*/  IADD3 R144, R144, 0x80, RZ ;  /* 0x0000008090907810 */ /* 0x000fe20007ffe0ff */
[----:B------:R0:W-:Y:S04]  /*1e10*/  STG.E.128 [R80.64+0x10], R60 ;  /* 0x0000103c50007986 */ /* 0x0001e8000c101d04 */
.L_x_11599:
[----:B------:R-:W-:Y:S05]  /*1e20*/  BSYNC B0 ;  /* 0x0000000000007941 */ /* 0x000fea0003800000 */
.L_x_11598:
[----:B------:R-:W-:Y:S01]  /*1e30*/  BSSY B0, `(.L_x_11616) ;  /* 0x000005a000007945 */ /* 0x000fe20003800000 */
        /* <DEDUP_REMOVED lines=42> */
.L_x_11619:
[----:B-1----:R-:W-:Y:S05]  /*20e0*/  BSYNC B1 ;  /* 0x0000000000017941 */ /* 0x002fea0003800000 */
.L_x_11618:
[----:B------:R-:W-:Y:S01]  /*20f0*/  BSSY B1, `(.L_x_11620) ;  /* 0x0000005000017945 */ /* 0x000fe20003800000 */
[----:B------:R-:W-:Y:S05]  /*2100*/  @!P5 BRA `(.L_x_11621) ;  /* 0x000000300000d947 */ /* 0x000fea0003800000 */
[----:B-----5:R-:W-:-:S05]  /*2110*/  PRMT R65, RZ, 0x7610, R44 ;  /* 0x00007610ff417816 */ /* 0x020fca000000002c */
[----:B------:R-:W-:-:S04]  /*2120*/  FMUL.FTZ R65, R65, c[0x0][0x1ec] ;  /* 0x00007b0041417a20 */ /* 0x000fc80000410000 */
[----:B------:R-:W-:Y:S02]  /*2130*/  @P4 FADD.FTZ R65, R29, R65 ;  /* 0x000000411d414221 */ /* 0x000fe40000010000 */
.L_x_11621:
[----:B------:R-:W-:Y:S05]  /*2140*/  BSYNC B1 ;  /* 0x0000000000017941 */ /* 0x000fea0003800000 */
.L_x_11620:
[----:B------:R-:W-:Y:S01]  /*2150*/  BSSY B1, `(.L_x_11622) ;  /* 0x0000005000017945 */ /* 0x000fe20003800000 */
[----:B------:R-:W-:Y:S05]  /*2160*/  @!P5 BRA `(.L_x_11623) ;  /* 0x000000300000d947 */ /* 0x000fea0003800000 */
[----:B-----5:R-:W-:-:S05]  /*2170*/  PRMT R66, RZ, 0x5410, R45 ;  /* 0x00005410ff427816 */ /* 0x020fca000000002d */
[----:B------:R-:W-:-:S04]  /*2180*/  FMUL.FTZ R66, R66, c[0x0][0x1ec] ;  /* 0x00007b0042427a20 */ /* 0x000fc80000410000 */
[----:B------:R-:W-:Y:S02]  /*2190*/  @P4 FADD.FTZ R66, R30, R66 ;  /* 0x000000421e424221 */ /* 0x000fe40000010000 */
.L_x_11623:
[----:B------:R-:W-:Y:S05]  /*21a0*/  BSYNC B1 ;  /* 0x0000000000017941 */ /* 0x000fea0003800000 */
.L_x_11622:
[----:B------:R-:W-:Y:S01]  /*21b0*/  BSSY B1, `(.L_x_11624) ;  /* 0x0000005000017945 */ /* 0x000fe20003800000 */
[----:B------:R-:W-:Y:S05]  /*21c0*/  @!P5 BRA `(.L_x_11625) ;  /* 0x000000300000d947 */ /* 0x000fea0003800000 */
[----:B-----5:R-:W-:-:S05]  /*21d0*/  PRMT R67, RZ, 0x7610, R45 ;  /* 0x00007610ff437816 */ /* 0x020fca000000002d */
[----:B------:R-:W-:-:S04]  /*21e0*/  FMUL.FTZ R67, R67, c[0x0][0x1ec] ;  /* 0x00007b0043437a20 */ /* 0x000fc80000410000 */
[----:B------:R-:W-:Y:S02]  /*21f0*/  @P4 FADD.FTZ R67, R31, R67 ;  /* 0x000000431f434221 */ /* 0x000fe40000010000 */
.L_x_11625:
[----:B------:R-:W-:Y:S05]  /*2200*/  BSYNC B1 ;  /* 0x0000000000017941 */ /* 0x000fea0003800000 */
.L_x_11624:
[----:B------:R-:W-:Y:S01]  /*2210*/  BSSY B1, `(.L_x_11626) ;  /* 0x0000005000017945 */ /* 0x000fe20003800000 */
[----:B------:R-:W-:Y:S05]  /*2220*/  @!P5 BRA `(.L_x_11627) ;  /* 0x000000300000d947 */ /* 0x000fea0003800000 */
[----:B-----5:R-:W-:-:S05]  /*2230*/  PRMT R68, RZ, 0x5410, R46 ;  /* 0x00005410ff447816 */ /* 0x020fca000000002e */
[----:B------:R-:W-:-:S04]  /*2240*/  FMUL.FTZ R68, R68, c[0x0][0x1ec] ;  /* 0x00007b0044447a20 */ /* 0x000fc80000410000 */
[----:B------:R-:W-:Y:S02]  /*2250*/  @P4 FADD.FTZ R68, R36, R68 ;  /* 0x0000004424444221 */ /* 0x000fe40000010000 */
.L_x_11627:
[----:B------:R-:W-:Y:S05]  /*2260*/  BSYNC B1 ;  /* 0x0000000000017941 */ /* 0x000fea0003800000 */
.L_x_11626:
[----:B------:R-:W-:Y:S01]  /*2270*/  BSSY B1, `(.L_x_11628) ;  /* 0x0000005000017945 */ /* 0x000fe20003800000 */
[----:B------:R-:W-:Y:S05]  /*2280*/  @!P5 BRA `(.L_x_11629) ;  /* 0x000000300000d947 */ /* 0x000fea0003800000 */
[----:B-----5:R-:W-:-:S05]  /*2290*/  PRMT R69, RZ, 0x7610, R46 ;  /* 0x00007610ff457816 */ /* 0x020fca000000002e */
[----:B------:R-:W-:-:S04]  /*22a0*/  FMUL.FTZ R69, R69, c[0x0][0x1ec] ;  /* 0x00007b0045457a20 */ /* 0x000fc80000410000 */
[----:B------:R-:W-:Y:S02]  /*22b0*/  @P4 FADD.FTZ R69, R37, R69 ;  /* 0x0000004525454221 */ /* 0x000fe40000010000 */
.L_x_11629:
[----:B------:R-:W-:Y:S05]  /*22c0*/  BSYNC B1 ;  /* 0x0000000000017941 */ /* 0x000fea0003800000 */
.L_x_11628:
[----:B------:R-:W-:Y:S01]  /*22d0*/  BSSY B1, `(.L_x_11630) ;  /* 0x0000005000017945 */ /* 0x000fe20003800000 */
[----:B------:R-:W-:Y:S05]  /*22e0*/  @!P5 BRA `(.L_x_11631) ;  /* 0x000000300000d947 */ /* 0x000fea0003800000 */
[----:B-----5:R-:W-:-:S05]  /*22f0*/  PRMT R70, RZ, 0x5410, R47 ;  /* 0x00005410ff467816 */ /* 0x020fca000000002f */
[----:B------:R-:W-:-:S04]  /*2300*/  FMUL.FTZ R70, R70, c[0x0][0x1ec] ;  /* 0x00007b0046467a20 */ /* 0x000fc80000410000 */
[----:B------:R-:W-:Y:S02]  /*2310*/  @P4 FADD.FTZ R70, R38, R70 ;  /* 0x0000004626464221 */ /* 0x000fe40000010000 */
.L_x_11631:
[----:B------:R-:W-:Y:S05]  /*2320*/  BSYNC B1 ;  /* 0x0000000000017941 */ /* 0x000fea0003800000 */
.L_x_11630:
[----:B------:R-:W-:Y:S01]  /*2330*/  BSSY B1, `(.L_x_11632) ;  /* 0x0000005000017945 */ /* 0x000fe20003800000 */
[----:B------:R-:W-:Y:S05]  /*2340*/  @!P5 BRA `(.L_x_11633) ;  /* 0x000000300000d947 */ /* 0x000fea0003800000 */
[----:B-----5:R-:W-:-:S05]  /*2350*/  PRMT R71, RZ, 0x7610, R47 ;  /* 0x00007610ff477816 */ /* 0x020fca000000002f */
[----:B------:R-:W-:-:S04]  /*2360*/  FMUL.FTZ R71, R71, c[0x0][0x1ec] ;  /* 0x00007b0047477a20 */ /* 0x000fc80000410000 */
[----:B------:R-:W-:Y:S02]  /*2370*/  @P4 FADD.FTZ R71, R39, R71 ;  /* 0x0000004727474221 */ /* 0x000fe40000010000 */
.L_x_11633:
[----:B------:R-:W-:Y:S05]  /*2380*/  BSYNC B1 ;  /* 0x0000000000017941 */ /* 0x000fea0003800000 */
.L_x_11632:
[----:B------:R0:W-:Y:S01]  /*2390*/  STG.E.128 [R80.64], R64 ;  /* 0x0000004050007986 */ /* 0x0001e2000c101d04 */
[----:B------:R-:W-:Y:S02]  /*23a0*/  IADD3 R147, R147, 0x80, RZ ;  /* 0x0000008093937810 */ /* 0x000fe40007ffe0ff */
[----:B------:R-:W-:Y:S01]  /*23b0*/  IADD3 R144, R144, 0x80, RZ ;  /* 0x0000008090907810 */ /* 0x000fe20007ffe0ff */
[----:B------:R0:W-:Y:S04]  /*23c0*/  STG.E.128 [R80.64+0x10], R68 ;  /* 0x0000104450007986 */ /* 0x0001e8000c101d04 */
.L_x_11617:
[----:B------:R-:W-:Y:S05]  /*23d0*/  BSYNC B0 ;  /* 0x0000000000007941 */ /* 0x000fea0003800000 */
.L_x_11616:
[----:B------:R-:W-:Y:S01]  /*23e0*/  BSSY B0, `(.L_x_11634) ;  /* 0x0000058000007945 */ /* 0x000fe20003800000 */
[----:B------:R-:W-:Y:S05]  /*23f0*/  @!P0 BRA `(.L_x_11635) ;  /* 0x0000056000008947 */ /* 0x000fea0003800000 */
[----:B------:R-:W-:-:S04]  /*2400*/  ISETP.NE.U32.AND P4, PT, RZ, c[0x0][0x180], PT ;  /* 0x00006000ff007a0c */ /* 0x000fc80003f85070 */
[----:B------:R-:W-:-:S13]  /*2410*/  ISETP.NE.AND.EX P4, PT, RZ, c[0x0][0x184], PT, P4 ;  /* 0x00006100ff007a0c */ /* 0x000fda0003f85340 */
[----:B0-----:R-:W-:-:S05]  /*2420*/  @P4 MOV R81, 0x20 ;  /* 0x0000002000514802 */ /* 0x001fca0000000f00 */
[----:B------:R-:W-:-:S05]  /*2430*/  @P4 IMAD.WIDE.U32 R80, R144, R81, c[0x0][0x180] ;  /* 0x0000600090504625 */ /* 0x000fca00078e0051 */
[----:B------:R0:W2:Y:S01]  /*2440*/  @P4 LDG.E.128 R28, [R80.64] ;  /* 0x00000004501c4981 */ /* 0x0000a2000c1e1d00 */
[----:B------:R-:W-:-:S03]  /*2450*/  @P3 MOV R76, 0x10 ;  /* 0x00000010004c3802 */ /* 0x000fc60000000f00 */
[----:B------:R0:W3:Y:S01]  /*2460*/  @P4 LDG.E.128 R36, [R80.64+0x10] ;  /* 0x0000100450244981 */ /* 0x0000e2000c1e1d00 */
[----:B------:R-:W-:Y:S01]  /*2470*/  ISETP.GT.AND P5, PT, R146, RZ, PT ;  /* 0x000000ff9200720c */ /* 0x000fe20003fa4270 */
[----:B------:R-:W-:-:S05]  /*2480*/  @P3 IMAD.WIDE.U32 R76, R147, R76, c[0x0][0x170] ;  /* 0x00005c00934c3625 */ /* 0x000fca00078e004c */
[----:B-----5:R3:W5:Y:S07]  /*2490*/  @P3 LDG.E.128 R44, [R76.64] ;  /* 0x000000044c2c3981 */ /* 0x02076e000c1e1d00 */
[----:B------:R-:W-:-:S04]  /*24a0*/  @!P5 ISETP.NE.U32.AND P3, PT, RZ, c[0x0][0x180], PT ;  /* 0x00006000ff00da0c */ /* 0x000fc80003f65070 */
        /* <DEDUP_REMOVED lines=27> */
[----:B-----5:R-:W-:-:S05]  /*2660*/  PRMT R72, RZ, 0x5410, R44 ;  /* 0x00005410ff487816 */ /* 0x020fca000000002c */
[----:B------:R-:W-:-:S04]  /*2670*/  FMUL.FTZ R72, R72, c[0x0][0x1ec] ;  /* 0x00007b0048487a20 */ /* 0x000fc80000410000 */
[----:B------:R-:W-:Y:S02]  /*2680*/  @P4 FADD.FTZ R72, R28, R72 ;  /* 0x000000481c484221 */ /* 0x000fe40000010000 */
.L_x_11637:
[----:B------:R-:W-:Y:S05]  /*2690*/  BSYNC B1 ;  /* 0x0000000000017941 */ /* 0x000fea0003800000 */
.L_x_11636:
[----:B------:R-:W-:Y:S01]  /*26a0*/  BSSY B1, `(.L_x_11638) ;  /* 0x0000005000017945 */ /* 0x000fe20003800000 */
[----:B------:R-:W-:Y:S05]  /*26b0*/  @!P5 BRA `(.L_x_11639) ;  /* 0x000000300000d947 */ /* 0x000fea0003800000 */
[----:B-----5:R-:W-:-:S05]  /*26c0*/  PRMT R73, RZ, 0x7610, R44 ;  /* 0x00007610ff497816 */ /* 0x020fca000000002c */
[----:B------:R-:W-:-:S04]  /*26d0*/  FMUL.FTZ R73, R73, c[0x0][0x1ec] ;  /* 0x00007b0049497a20 */ /* 0x000fc80000410000 */
[----:B------:R-:W-:Y:S02]  /*26e0*/  @P4 FADD.FTZ R73, R29, R73 ;  /* 0x000000491d494221 */ /* 0x000fe40000010000 */
.L_x_11639:
[----:B------:R-:W-:Y:S05]  /*26f0*/  BSYNC B1 ;  /* 0x0000000000017941 */ /* 0x000fea0003800000 */
.L_x_11638:
[----:B------:R-:W-:Y:S01]  /*2700*/  BSSY B1, `(.L_x_11640) ;  /* 0x0000005000017945 */ /* 0x000fe20003800000 */
[----:B------:R-:W-:Y:S05]  /*2710*/  @!P5 BRA `(.L_x_11641) ;  /* 0x000000300000d947 */ /* 0x000fea0003800000 */
[----:B-----5:R-:W-:-:S05]  /*2720*/  PRMT R74, RZ, 0x5410, R45 ;  /* 0x00005410ff4a7816 */ /* 0x020fca000000002d */
[----:B------:R-:W-:-:S04]  /*2730*/  FMUL.FTZ R74, R74, c[0x0][0x1ec] ;  /* 0x00007b004a4a7a20 */ /* 0x000fc80000410000 */
[----:B------:R-:W-:Y:S02]  /*2740*/  @P4 FADD.FTZ R74, R30, R74 ;  /* 0x0000004a1e4a4221 */ /* 0x000fe40000010000 */
.L_x_11641:
[----:B------:R-:W-:Y:S05]  /*2750*/  BSYNC B1 ;  /* 0x0000000000017941 */ /* 0x000fea0003800000 */
.L_x_11640:
[----:B------:R-:W-:Y:S01]  /*2760*/  BSSY B1, `(.L_x_11642) ;  /* 0x0000005000017945 */ /* 0x000fe20003800000 */
[----:B------:R-:W-:Y:S05]  /*2770*/  @!P5 BRA `(.L_x_11643) ;  /* 0x000000300000d947 */ /* 0x000fea0003800000 */
[----:B-----5:R-:W-:-:S05]  /*2780*/  PRMT R75, RZ, 0x7610, R45 ;  /* 0x00007610ff4b7816 */ /* 0x020fca000000002d */
[----:B------:R-:W-:-:S04]  /*2790*/  FMUL.FTZ R75, R75, c[0x0][0x1ec] ;  /* 0x00007b004b4b7a20 */ /* 0x000fc80000410000 */
[----:B------:R-:W-:Y:S02]  /*27a0*/  @P4 FADD.FTZ R75, R31, R75 ;  /* 0x0000004b1f4b4221 */ /* 0x000fe40000010000 */
.L_x_11643:
[----:B------:R-:W-:Y:S05]  /*27b0*/  BSYNC B1 ;  /* 0x0000000000017941 */ /* 0x000fea0003800000 */
.L_x_11642:
[----:B------:R-:W-:Y:S01]  /*27c0*/  BSSY B1, `(.L_x_11644) ;  /* 0x0000005000017945 */ /* 0x000fe20003800000 */
[----:B------:R-:W-:Y:S05]  /*27d0*/  @!P5 BRA `(.L_x_11645) ;  /* 0x000000300000d947 */ /* 0x000fea0003800000 */
[----:B-----5:R-:W-:-:S05]  /*27e0*/  PRMT R76, RZ, 0x5410, R46 ;  /* 0x00005410ff4c7816 */ /* 0x020fca000000002e */
[----:B------:R-:W-:-:S04]  /*27f0*/  FMUL.FTZ R76, R76, c[0x0][0x1ec] ;  /* 0x00007b004c4c7a20 */ /* 0x000fc80000410000 */
[----:B------:R-:W-:Y:S02]  /*2800*/  @P4 FADD.FTZ R76, R36, R76 ;  /* 0x0000004c244c4221 */ /* 0x000fe40000010000 */
.L_x_11645:
[----:B------:R-:W-:Y:S05]  /*2810*/  BSYNC B1 ;  /* 0x0000000000017941 */ /* 0x000fea0003800000 */
.L_x_11644:
[----:B------:R-:W-:Y:S01]  /*2820*/  BSSY B1, `(.L_x_11646) ;  /* 0x0000005000017945 */ /* 0x000fe20003800000 */
[----:B------:R-:W-:Y:S05]  /*2830*/  @!P5 BRA `(.L_x_11647) ;  /* 0x000000300000d947 */ /* 0x000fea0003800000 */
[----:B-----5:R-:W-:-:S05]  /*2840*/  PRMT R77, RZ, 0x7610, R46 ;  /* 0x00007610ff4d7816 */ /* 0x020fca000000002e */
[----:B------:R-:W-:-:S04]  /*2850*/  FMUL.FTZ R77, R77, c[0x0][0x1ec] ;  /* 0x00007b004d4d7a20 */ /* 0x000fc80000410000 */
[----:B------:R-:W-:Y:S02]  /*2860*/  @P4 FADD.FTZ R77, R37, R77 ;  /* 0x0000004d254d4221 */ /* 0x000fe40000010000 */
.L_x_11647:
[----:B------:R-:W-:Y:S05]  /*2870*/  BSYNC B1 ;  /* 0x0000000000017941 */ /* 0x000fea0003800000 */
.L_x_11646:
[----:B------:R-:W-:Y:S01]  /*2880*/  BSSY B1, `(.L_x_11648) ;  /* 0x0000005000017945 */ /* 0x000fe20003800000 */
[----:B------:R-:W-:Y:S05]  /*2890*/  @!P5 BRA `(.L_x_11649) ;  /* 0x000000300000d947 */ /* 0x000fea0003800000 */
[----:B-----5:R-:W-:-:S05]  /*28a0*/  PRMT R78, RZ, 0x5410, R47 ;  /* 0x00005410ff4e7816 */ /* 0x020fca000000002f */
[----:B------:R-:W-:-:S04]  /*28b0*/  FMUL.FTZ R78, R78, c[0x0][0x1ec] ;  /* 0x00007b004e4e7a20 */ /* 0x000fc80000410000 */
[----:B------:R-:W-:Y:S02]  /*28c0*/  @P4 FADD.FTZ R78, R38, R78 ;  /* 0x0000004e264e4221 */ /* 0x000fe40000010000 */
.L_x_11649:
[----:B------:R-:W-:Y:S05]  /*28d0*/  BSYNC B1 ;  /* 0x0000000000017941 */ /* 0x000fea0003800000 */
.L_x_11648:
[----:B------:R-:W-:Y:S01]  /*28e0*/  BSSY B1, `(.L_x_11650) ;  /* 0x0000005000017945 */ /* 0x000fe20003800000 */
[----:B------:R-:W-:Y:S05]  /*28f0*/  @!P5 BRA `(.L_x_11651) ;  /* 0x000000300000d947 */ /* 0x000fea0003800000 */
[----:B-----5:R-:W-:-:S05]  /*2900*/  PRMT R79, RZ, 0x7610, R47 ;  /* 0x00007610ff4f7816 */ /* 0x020fca000000002f */
[----:B------:R-:W-:-:S04]  /*2910*/  FMUL.FTZ R79, R79, c[0x0][0x1ec] ;  /* 0x00007b004f4f7a20 */ /* 0x000fc80000410000 */
[----:B------:R-:W-:Y:S02]  /*2920*/  @P4 FADD.FTZ R79, R39, R79 ;  /* 0x0000004f274f4221 */ /* 0x000fe40000010000 */
.L_x_11651:
[----:B------:R-:W-:Y:S05]  /*2930*/  BSYNC B1 ;  /* 0x0000000000017941 */ /* 0x000fea0003800000 */
.L_x_11650:
[----:B------:R0:W-:Y:S04]  /*2940*/  STG.E.128 [R80.64], R72 ;  /* 0x0000004850007986 */ /* 0x0001e8000c101d04 */
[----:B------:R0:W-:Y:S02]  /*2950*/  STG.E.128 [R80.64+0x10], R76 ;  /* 0x0000104c50007986 */ /* 0x0001e4000c101d04 */
.L_x_11635:
[----:B------:R-:W-:Y:S05]  /*2960*/  BSYNC B0 ;  /* 0x0000000000007941 */ /* 0x000fea0003800000 */
.L_x_11634:
[----:B0-----:R-:W-:Y:S01]  /*2970*/  FADD.FTZ R80, RZ, R32 ;  /* 0x00000020ff507221 */ /* 0x001fe20000010000 */
[C---:B------:R-:W-:Y:S02]  /*2980*/  ISETP.GT.U32.AND P3, PT, R90.reuse, 0xff, PT ;  /* 0x000000ff5a00780c */ /* 0x040fe40003f64070 */
        /* <DEDUP_REMOVED lines=49> */
.L_x_11666:
        /* <DEDUP_REMOVED lines=101> */
.L_x_11667:
        /* <DEDUP_REMOVED lines=50> */
[----:B--2---:R-:W-:Y:S01]  /*3610*/  FADD.FTZ R81, R146, R81 ;  /* 0x0000005192517221 */ /* 0x004fe20000010000 */
[----:B------:R-:W-:Y:S01]  /*3620*/  MOV R146, c[0x0][0x1e0] ;  /* 0x0000780000927a02 */ /* 0x000fe20000000f00 */
[----:B------:R-:W-:-:S02]  /*3630*/  FMUL.FTZ R148, R148, R155 ;  /* 0x0000009b94947220 */ /* 0x000fc40000410000 */
[----:B------:R-:W0:Y:S02]  /*3640*/  SHFL.IDX PT, R149, R149, RZ, 0x1f ;  /* 0x00001fff95957589 */ /* 0x000e2400000e0000 */
[----:B------:R-:W-:Y:S01]  /*3650*/  FFMA.FTZ R148, R144, R148, R81 ;  /* 0x0000009490947223 */ /* 0x000fe20000010051 */
[----:B------:R-:W-:Y:S02]  /*3660*/  @!P4 LEA.HI.X R81, R138, c[0x0][0x1ac], R111, 0x2, P3 ;  /* 0x00006b008a51ca11 */ /* 0x000fe400018f146f */
[----:B------:R-:W-:Y:S02]  /*3670*/  ISETP.NE.AND P3, PT, RZ, UR6, PT ;  /* 0x00000006ff007c0c */ /* 0x000fe4000bf65270 */
        /* <DEDUP_REMOVED lines=28> */
[----:B------:R-:W-:Y:S02]  /*3840*/  FMUL.FTZ R111, R146, R111 ;  /* 0x0000006f926f7220 */ /* 0x000fe40000410000 */
[--C-:B------:R-:W-:Y:S02]  /*3850*/  FADD.FTZ R83, R40, -R147.reuse ;  /* 0x8000009328537221 */ /* 0x100fe40000010000 */
[--C-:B------:R-:W-:Y:S02]  /*3860*/  FADD.FTZ R149, R41, -R147.reuse ;  /* 0x8000009329957221 */ /* 0x100fe40000010000 */
[----:B------:R-:W-:-:S02]  /*3870*/  FADD.FTZ R151, R42, -R147 ;  /* 0x800000932a977221 */ /* 0x000fc40000010000 */
[----:B------:R-:W-:Y:S02]  /*3880*/  FADD.FTZ R153, R43, -R147 ;  /* 0x800000932b997221 */ /* 0x000fe40000010000 */
[C---:B------:R-:W-:Y:S02]  /*3890*/  FMUL.FTZ R81, R146.reuse, R81 ;  /* 0x0000005192517220 */ /* 0x040fe40000410000 */
[----:B------:R-:W-:Y:S01]  /*38a0*/  FFMA.FTZ R82, R87, R111, R22 ;  /* 0x0000006f57527223 */ /* 0x000fe20000010016 */
[----:B------:R-:W-:Y:S01]  /*38b0*/  HFMA2.MMA R111, -RZ, RZ, 0, 9.5367431640625e-07 ;  /* 0x00000010ff6f7435 */ /* 0x000fe200000001ff */
[C---:B------:R-:W-:Y:S02]  /*38c0*/  FMUL.FTZ R83, R146.reuse, R83 ;  /* 0x0000005392537220 */ /* 0x040fe40000410000 */
[C---:B------:R-:W-:Y:S02]  /*38d0*/  FMUL.FTZ R149, R146.reuse, R149 ;  /* 0x0000009592957220 */ /* 0x040fe40000410000 */
[----:B------:R-:W-:-:S02]  /*38e0*/  FMUL.FTZ R151, R146, R151 ;  /* 0x0000009792977220 */ /* 0x000fc40000410000 */
[----:B------:R-:W-:Y:S02]  /*38f0*/  FMUL.FTZ R153, R146, R153 ;  /* 0x0000009992997220 */ /* 0x000fe40000410000 */
[----:B------:R-:W-:Y:S02]  /*3900*/  FFMA.FTZ R81, R86, R81, R23 ;  /* 0x0000005156517223 */ /* 0x000fe40000010017 */
        /* <DEDUP_REMOVED lines=10> */
.L_x_11657:
[----:B------:R-:W-:Y:S05]  /*39b0*/  BSYNC B1 ;  /* 0x0000000000017941 */ /* 0x000fea0003800000 */
.L_x_11656:
[----:B------:R-:W-:Y:S01]  /*39c0*/  ISETP.GE.U32.AND P3, PT, R90, 0x100, PT ;  /* 0x000001005a00780c */ /* 0x000fe20003f66070 */
        /* <DEDUP_REMOVED lines=23> */
[----:B------:R-:W-:Y:S01]  /*3b40*/  MOV R111, 0x10 ;  /* 0x00000010006f7802 */ /* 0x000fe20000000f00 */
        /* <DEDUP_REMOVED lines=10> */
.L_x_11659:
[----:B------:R-:W-:Y:S05]  /*3bf0*/  BSYNC B1 ;  /* 0x0000000000017941 */ /* 0x000fea0003800000 */
.L_x_11658:
        /* <DEDUP_REMOVED lines=35> */
.L_x_11661:
[----:B------:R-:W-:Y:S05]  /*3e30*/  BSYNC B1 ;  /* 0x0000000000017941 */ /* 0x000fea0003800000 */
.L_x_11660:
[----:B------:R-:W-:Y:S01]  /*3e40*/  BSSY B1, `(.L_x_11662) ;  /* 0x0000022000017945 */ /* 0x000fe20003800000 */
        /* <DEDUP_REMOVED lines=33> */
.L_x_11663:
[----:B------:R-:W-:Y:S05]  /*4060*/  BSYNC B1 ;  /* 0x0000000000017941 */ /* 0x000fea0003800000 */
.L_x_11662:
        /* <DEDUP_REMOVED lines=17> */
[----:B------:R-:W-:Y:S01]  /*4180*/  FFMA.FTZ R146, R134, R147, R145 ;  /* 0x0000009386927223 */ /* 0x000fe20000010091 */
[----:B------:R-:W-:Y:S01]  /*4190*/  HFMA2.MMA R147, -RZ, RZ, 0, 9.5367431640625e-07 ;  /* 0x00000010ff937435 */ /* 0x000fe200000001ff */
        /* <DEDUP_REMOVED lines=13> */
.L_x_11655:
[----:B0-----:R-:W-:Y:S05]  /*4270*/  BSYNC B0 ;  /* 0x0000000000007941 */ /* 0x001fea0003800000 */
.L_x_11654:
[----:B------:R-:W-:Y:S02]  /*4280*/  IADD3 R138, R138, c[0x0][0x160], RZ ;  /* 0x000058008a8a7a10 */ /* 0x000fe40007ffe0ff */
[----:B------:R-:W-:Y:S02]  /*4290*/  LOP3.LUT P4, RZ, R137, 0xff, RZ, 0xc0, !PT ;  /* 0x000000ff89ff7812 */ /* 0x000fe4000788c0ff */
[----:B------:R-:W-:Y:S02]  /*42a0*/  ISETP.GE.AND P3, PT, R138, c[0x0][0x164], PT ;  /* 0x000059008a007a0c */ /* 0x000fe40003f66270 */
[----:B------:R-:W-:-:S11]  /*42b0*/  SEL R137, RZ, 0x1, P4 ;  /* 0x00000001ff897807 */ /* 0x000fd60002000000 */
[----:B------:R-:W-:Y:S01]  /*42c0*/  @P3 CALL.REL.NOINC `(.L_x_11664) ;  /* 0x0000001000003944 */ /* 0x000fe20003c00000 */
[----:B------:R-:W-:Y:S05]  /*42d0*/  BRA `(.L_x_11665) ;  /* 0xffffc90000007947 */ /* 0x000fea000383ffff */
.L_x_11664:
[----:B------:R-:W-:Y:S05]  /*42e0*/  EXIT ;  /* 0x000000000000794d */ /* 0x000fea0003800000 */
.L_x_11652:
[----:B------:R-:W-:Y:S01]  /*42f0*/  HFMA2.MMA R146, -RZ, RZ, 0, 1.847743988037109375e-06 ;  /* 0x0000001fff927435 */ /* 0x000fe200000001ff */
[----:B------:R-:W-:Y:S02]  /*4300*/  MOV R148, 0x1 ;  /* 0x0000000100947802 */ /* 0x000fe40000000f00 */
[----:B------:R-:W-:Y:S02]  /*4310*/  MOV R149, 0xffffffff ;  /* 0xffffffff00957802 */ /* 0x000fe40000000f00 */
[----:B------:R-:W-:Y:S02]  /*4320*/  MOV R82, 0x4340 ;  /* 0x0000434000527802 */ /* 0x000fe40000000f00 */
[----:B-----5:R-:W-:Y:S05]  /*4330*/  CALL.REL.NOINC `($__internal_50_$__cuda_sm70_shflsync_bfly_p) ;  /* 0x000008b000007944 */ /* 0x020fea0003c00000 */
[----:B-1----:R-:W-:Y:S01]  /*4340*/  MOV R80, R148 ;  /* 0x0000009400507202 */ /* 0x002fe20000000f00 */
[----:B0-----:R-:W-:Y:S05]  /*4350*/  BRA `(.L_x_11666) ;  /* 0xffffe94000007947 */ /* 0x001fea000383ffff */
.L_x_11653:
[----:B------:R-:W-:Y:S01]  /*4360*/  HFMA2.MMA R148, -RZ, RZ, 0, 1.1920928955078125e-07 ;  /* 0x00000002ff947435 */ /* 0x000fe200000001ff */
[----:B------:R-:W-:Y:S02]  /*4370*/  MOV R146, 0x1f ;  /* 0x0000001f00927802 */ /* 0x000fe40000000f00 */
[----:B------:R-:W-:Y:S02]  /*4380*/  MOV R149, 0xffffffff ;  /* 0xffffffff00957802 */ /* 0x000fe40000000f00 */
[----:B------:R-:W-:-:S02]  /*4390*/  MOV R82, 0x43b0 ;  /* 0x000043b000527802 */ /* 0x000fc40000000f00 */
[----:B-----5:R-:W-:Y:S05]  /*43a0*/  CALL.REL.NOINC `($__internal_50_$__cuda_sm70_shflsync_bfly_p) ;  /* 0x0000084000007944 */ /* 0x020fea0003c00000 */
[----:B01----:R-:W-:Y:S01]  /*43b0*/  FADD.FTZ R81, R81, R148 ;  /* 0x0000009451517221 */ /* 0x003fe20000010000 */
[----:B------:R-:W-:Y:S01]  /*43c0*/  HFMA2.MMA R148, -RZ, RZ, 0, 2.384185791015625e-07 ;  /* 0x00000004ff947435 */ /* 0x000fe200000001ff */
[----:B------:R-:W-:-:S02]  /*43d0*/  MOV R146, 0x1f ;  /* 0x0000001f00927802 */ /* 0x000fc40000000f00 */
[----:B------:R-:W-:Y:S02]  /*43e0*/  MOV R149, 0xffffffff ;  /* 0xffffffff00957802 */ /* 0x000fe40000000f00 */
[----:B------:R-:W-:Y:S02]  /*43f0*/  MOV R82, 0x4410 ;  /* 0x0000441000527802 */ /* 0x000fe40000000f00 */
[----:B------:R-:W-:Y:S05]  /*4400*/  CALL.REL.NOINC `($__internal_50_$__cuda_sm70_shflsync_bfly_p) ;  /* 0x000007e000007944 */ /* 0x000fea0003c00000 */
[----:B01----:R-:W-:Y:S01]  /*4410*/  FADD.FTZ R81, R81, R148 ;  /* 0x0000009451517221 */ /* 0x003fe20000010000 */
[----:B------:R-:W-:Y:S01]  /*4420*/  HFMA2.MMA R148, -RZ, RZ, 0, 4.76837158203125e-07 ;  /* 0x00000008ff947435 */ /* 0x000fe200000001ff */
[----:B------:R-:W-:Y:S02]  /*4430*/  MOV R146, 0x1f ;  /* 0x0000001f00927802 */ /* 0x000fe40000000f00 */
[----:B------:R-:W-:Y:S02]  /*4440*/  MOV R149, 0xffffffff ;  /* 0xffffffff00957802 */ /* 0x000fe40000000f00 */
[----:B------:R-:W-:Y:S02]  /*4450*/  MOV R82, 0x4470 ;  /* 0x0000447000527802 */ /* 0x000fe40000000f00 */
[----:B------:R-:W-:Y:S05]  /*4460*/  CALL.REL.NOINC `($__internal_50_$__cuda_sm70_shflsync_bfly_p) ;  /* 0x0000078000007944 */ /* 0x000fea0003c00000 */
[----:B01----:R-:W-:Y:S01]  /*4470*/  FADD.FTZ R81, R81, R148 ;  /* 0x0000009451517221 */ /* 0x003fe20000010000 */
[----:B------:R-:W-:Y:S01]  /*4480*/  HFMA2.MMA R148, -RZ, RZ, 0, 9.5367431640625e-07 ;  /* 0x00000010ff947435 */ /* 0x000fe200000001ff */
[----:B------:R-:W-:-:S02]  /*4490*/  MOV R146, 0x1f ;  /* 0x0000001f00927802 */ /* 0x000fc40000000f00 */
[----:B------:R-:W-:Y:S02]  /*44a0*/  MOV R149, 0xffffffff ;  /* 0xffffffff00957802 */ /* 0x000fe40000000f00 */
[----:B------:R-:W-:Y:S02]  /*44b0*/  MOV R82, 0x44d0 ;  /* 0x000044d000527802 */ /* 0x000fe40000000f00 */
[----:B------:R-:W-:Y:S05]  /*44c0*/  CALL.REL.NOINC `($__internal_50_$__cuda_sm70_shflsync_bfly_p) ;  /* 0x0000072000007944 */ /* 0x000fea0003c00000 */
        /* <DEDUP_REMOVED lines=87> */
[----:B------:R-:W-:Y:S05]  /*4a40*/  CALL.REL.NOINC `($__internal_50_$__cuda_sm70_shflsync_bfly_p) ;  /* 0x000001a000007944 */ /* 0x000fea0003c00000 */
[----:B01----:R-:W-:Y:S01]  /*4a50*/  FADD.FTZ R81, R81, R148 ;  /* 0x0000009451517221 */ /* 0x003fe20000010000 */
[----:B------:R-:W-:Y:S01]  /*4a60*/  HFMA2.MMA R148, -RZ, RZ, 0, 1.1920928955078125e-07 ;  /* 0x00000002ff947435 */ /* 0x000fe200000001ff */
[----:B------:R-:W-:Y:S02]  /*4a70*/  MOV R146, 0x1f ;  /* 0x0000001f00927802 */ /* 0x000fe40000000f00 */
[----:B------:R-:W-:Y:S02]  /*4a80*/  MOV R149, 0xffffffff ;  /* 0xffffffff00957802 */ /* 0x000fe40000000f00 */
[----:B------:R-:W-:Y:S02]  /*4a90*/  MOV R82, 0x4ab0 ;  /* 0x00004ab000527802 */ /* 0x000fe40000000f00 */
[----:B------:R-:W-:Y:S05]  /*4aa0*/  CALL.REL.NOINC `($__internal_50_$__cuda_sm70_shflsync_bfly_p) ;  /* 0x0000014000007944 */ /* 0x000fea0003c00000 */
[----:B01----:R-:W-:Y:S01]  /*4ab0*/  FADD.FTZ R81, R81, R148 ;  /* 0x0000009451517221 */ /* 0x003fe20000010000 */
[----:B------:R-:W-:Y:S01]  /*4ac0*/  HFMA2.MMA R148, -RZ, RZ, 0, 2.384185791015625e-07 ;  /* 0x00000004ff947435 */ /* 0x000fe200000001ff */
[----:B------:R-:W-:Y:S02]  /*4ad0*/  MOV R146, 0x1f ;  /* 0x0000001f00927802 */ /* 0x000fe40000000f00 */
[----:B------:R-:W-:-:S02]  /*4ae0*/  MOV R149, 0xffffffff ;  /* 0xffffffff00957802 */ /* 0x000fc40000000f00 */
        /* <DEDUP_REMOVED lines=8> */
[----:B-1----:R-:W-:Y:S01]  /*4b70*/  FADD.FTZ R147, R81, R148 ;  /* 0x0000009451937221 */ /* 0x002fe20000010000 */
[----:B------:R-:W-:Y:S01]  /*4b80*/  HFMA2.MMA R148, -RZ, RZ, 0, 9.5367431640625e-07 ;  /* 0x00000010ff947435 */ /* 0x000fe200000001ff */
[----:B0-----:R-:W-:Y:S02]  /*4b90*/  MOV R146, 0x1f ;  /* 0x0000001f00927802 */ /* 0x001fe40000000f00 */
[----:B------:R-:W-:-:S02]  /*4ba0*/  MOV R149, 0xffffffff ;  /* 0xffffffff00957802 */ /* 0x000fc40000000f00 */
[----:B------:R-:W-:Y:S02]  /*4bb0*/  MOV R81, R147 ;  /* 0x0000009300517202 */ /* 0x000fe40000000f00 */
[----:B------:R-:W-:Y:S02]  /*4bc0*/  MOV R82, 0x4be0 ;  /* 0x00004be000527802 */ /* 0x000fe40000000f00 */
[----:B------:R-:W-:Y:S05]  /*4bd0*/  CALL.REL.NOINC `($__internal_50_$__cuda_sm70_shflsync_bfly_p) ;  /* 0x0000001000007944 */ /* 0x000fea0003c00000 */
[----:B01----:R-:W-:Y:S05]  /*4be0*/  BRA `(.L_x_11667) ;  /* 0xffffe70000007947 */ /* 0x003fea000383ffff */
        .weak           $__internal_50_$__cuda_sm70_shflsync_bfly_p
        .type           $__internal_50_$__cuda_sm70_shflsync_bfly_p,@function
        .size           $__internal_50_$__cuda_sm70_shflsync_bfly_p,(.L_x_36090 - $__internal_50_$__cuda_sm70_shflsync_bfly_p)
$__internal_50_$__cuda_sm70_shflsync_bfly_p:
[----:B------:R-:W-:Y:S01]  /*4bf0*/  HFMA2.MMA R83, -RZ, RZ, 0, 0 ;  /* 0x00000000ff537435 */ /* 0x000fe200000001ff */
[----:B------:R-:W-:Y:S04]  /*4c00*/  WARPSYNC R149 ;  /* 0x0000009500007348 */ /* 0x000fe80003800000 */
[----:B------:R0:W1:Y:S01]  /*4c10*/  SHFL.BFLY PT, R148, R81, R148, R146 ;  /* 0x0c00009451947389 */ /* 0x00006200000e0092 */
[----:B------:R-:W-:Y:S05]  /*4c20*/  RET.REL.NODEC R82 `(_ZN10layer_norm13ln_fwd_kernelINS_13Kernel_traitsI13__nv_bfloat16S2_fS2_fjLj5120ELj1ELj1ELj4ELj16ENS_18Kernel_traits_baseILj5120ES2_S2_fS2_fjLj128EEEEELb0ELb0ELb1ELb0EEEvNS_9FwdParamsE) ;  /* 0xffffb3d052007950 */ /* 0x000fea0003c3ffff */
.L_x_11668:
        /* <DEDUP_REMOVED lines=13> */
.L_x_36090:


//--------------------- .text._ZN10layer_norm13ln_fwd_kernelINS_13Kernel_traitsI13__nv_bfloat16S2_fS2_fjLj5120ELj1ELj1ELj4ELj16ENS_18Kernel_traits_baseILj5120ES2_S2_fS2_fjLj128EEEEELb0ELb0ELb1ELb1EEEvNS_9FwdParamsE --------------------------
	.section	.text._ZN10layer_norm13ln_fwd_kernelINS_13Kernel_traitsI13__nv_bfloat16S2_fS2_fjLj5120ELj1ELj1ELj4ELj16ENS_18Kernel_traits_baseILj5120ES2_S2_fS2_fjLj128EEEEELb0ELb0ELb1ELb1EEEvNS_9FwdParamsE,"ax",@progbits
	.sectioninfo	@"SHI_REGISTERS=167"
	.align	128
        .global         _ZN10layer_norm13ln_fwd_kernelINS_13Kernel_traitsI13__nv_bfloat16S2_fS2_fjLj5120ELj1ELj1ELj4ELj16ENS_18Kernel_traits_baseILj5120ES2_S2_fS2_fjLj128EEEEELb0ELb0ELb1ELb1EEEvNS_9FwdParamsE
        .type           _ZN10layer_norm13ln_fwd_kernelINS_13Kernel_traitsI13__nv_bfloat16S2_fS2_fjLj5120ELj1ELj1ELj4ELj16ENS_18Kernel_traits_baseILj5120ES2_S2_fS2_fjLj128EEEEELb0ELb0ELb1ELb1EEEvNS_9FwdParamsE,@function
        .size           _ZN10layer_norm13ln_fwd_kernelINS_13Kernel_traitsI13__nv_bfloat16S2_fS2_fjLj5120ELj1ELj1ELj4ELj16ENS_18Kernel_traits_baseILj5120ES2_S2_fS2_fjLj128EEEEELb0ELb0ELb1ELb1EEEvNS_9FwdParamsE,(.L_x_36091 - _ZN10layer_norm13ln_fwd_kernelINS_13Kernel_traitsI13__nv_bfloat16S2_fS2_fjLj5120ELj1ELj1ELj4ELj16ENS_18Kernel_traits_baseILj5120ES2_S2_fS2_fjLj128EEEEELb0ELb0ELb1ELb1EEEvNS_9FwdParamsE)
        .other          _ZN10layer_norm13ln_fwd_kernelINS_13Kernel_traitsI13__nv_bfloat16S2_fS2_fjLj5120ELj1ELj1ELj4ELj16ENS_18Kernel_traits_baseILj5120ES2_S2_fS2_fjLj128EEEEELb0ELb0ELb1ELb1EEEvNS_9FwdParamsE,@"STO_CUDA_ENTRY STV_DEFAULT"
_ZN10layer_norm13ln_fwd_kernelINS_13Kernel_traitsI13__nv_bfloat16S2_fS2_fjLj5120ELj1ELj1ELj4ELj16ENS_18Kernel_traits_baseILj5120ES2_S2_fS2_fjLj128EEEEELb0ELb0ELb1ELb1EEEvNS_9FwdParamsE:
.text._ZN10layer_norm13ln_fwd_kernelINS_13Kernel_traitsI13__nv_bfloat16S2_fS2_fjLj5120ELj1ELj1ELj4ELj16ENS_18Kernel_traits_baseILj5120ES2_S2_fS2_fjLj128EEEEELb0ELb0ELb1ELb1EEEvNS_9FwdParamsE:
        /* <DEDUP_REMOVED lines=36> */
[----:B------:R-:W-:Y:S01]  /*0240*/  SHF.L.U32 R135, R135, 0x2, RZ ;  /* 0x0000000287877819 */ /* 0x000fe200000006ff */
[----:B------:R-:W-:Y:S01]  /*0250*/  HFMA2.MMA R129, -RZ, RZ, 0, 5.9604644775390625e-08 ;  /* 0x00000001ff817435 */ /* 0x000fe200000001ff */
[----:B------:R-:W-:Y:S01]  /*0260*/  SHF.R.U32.HI R131, RZ, 0x5, R86 ;  /* 0x00000005ff837819 */ /* 0x000fe20000011656 */
        /* <DEDUP_REMOVED lines=31> */
[----:B0-----:R-:W-:-:S02]  /*0460*/  PRMT R3, RZ, 0x5410, R55 ;  /* 0x00005410ff037816 */ /* 0x001fc40000000037 */
        /* <DEDUP_REMOVED lines=9> */
[C---:B------:R-:W-:Y:S02]  /*0500*/  LOP3.LUT R132, R86.reuse, 0x1f, RZ, 0xc0, !PT ;  /* 0x0000001f56847812 */ /* 0x040fe400078ec0ff */
[----:B------:R-:W-:Y:S02]  /*0510*/  LOP3.LUT R130, R86, 0x7f, RZ, 0xc0, !PT ;  /* 0x0000007f56827812 */ /* 0x000fe400078ec0ff */
[----:B------:R-:W-:-:S02]  /*0520*/  LOP3.LUT R131, R131, 0x3, RZ, 0xc0, !PT ;  /* 0x0000000383837812 */ /* 0x000fc400078ec0ff */
[----:B------:R-:W-:Y:S02]  /*0530*/  IADD3 R128, R135, 0x4, RZ ;  /* 0x0000000487807810 */ /* 0x000fe40007ffe0ff */
[--C-:B--2---:R-:W-:Y:S02]  /*0540*/  PRMT R94, RZ, 0x5410, R32.reuse ;  /* 0x00005410ff5e7816 */ /* 0x104fe40000000020 */
[----:B------:R-:W-:Y:S02]  /*0550*/  PRMT R95, RZ, 0x7610, R32 ;  /* 0x00007610ff5f7816 */ /* 0x000fe40000000020 */
[--C-:B------:R-:W-:Y:S02]  /*0560*/  PRMT R96, RZ, 0x5410, R33.reuse ;  /* 0x00005410ff607816 */ /* 0x100fe40000000021 */
[----:B------:R-:W-:Y:S02]  /*0570*/  PRMT R97, RZ, 0x7610, R33 ;  /* 0x00007610ff617816 */ /* 0x000fe40000000021 */
[----:B------:R-:W-:-:S02]  /*0580*/  PRMT R98, RZ, 0x5410, R34 ;  /* 0x00005410ff627816 */ /* 0x000fc40000000022 */
[----:B------:R-:W-:Y:S02]  /*0590*/  PRMT R99, RZ, 0x7610, R34 ;  /* 0x00007610ff637816 */ /* 0x000fe40000000022 */
[--C-:B------:R-:W-:Y:S02]  /*05a0*/  PRMT R100, RZ, 0x5410, R35.reuse ;  /* 0x00005410ff647816 */ /* 0x100fe40000000023 */
[----:B------:R-:W-:Y:S02]  /*05b0*/  PRMT R101, RZ, 0x7610, R35 ;  /* 0x00007610ff657816 */ /* 0x000fe40000000023 */
[--C-:B---3--:R-:W-:Y:S02]  /*05c0*/  PRMT R102, RZ, 0x5410, R36.reuse ;  /* 0x00005410ff667816 */ /* 0x108fe40000000024 */
[----:B------:R-:W-:Y:S02]  /*05d0*/  PRMT R103, RZ, 0x7610, R36 ;  /* 0x00007610ff677816 */ /* 0x000fe40000000024 */
[----:B------:R-:W-:-:S02]  /*05e0*/  PRMT R104, RZ, 0x5410, R37 ;  /* 0x00005410ff687816 */ /* 0x000fc40000000025 */
[----:B------:R-:W-:Y:S02]  /*05f0*/  PRMT R105, RZ, 0x7610, R37 ;  /* 0x00007610ff697816 */ /* 0x000fe40000000025 */
[--C-:B------:R-:W-:Y:S02]  /*0600*/  PRMT R106, RZ, 0x5410, R38.reuse ;  /* 0x00005410ff6a7816 */ /* 0x100fe40000000026 */
[----:B------:R-:W-:Y:S02]  /*0610*/  PRMT R107, RZ, 0x7610, R38 ;  /* 0x00007610ff6b7816 */ /* 0x000fe40000000026 */
[--C-:B------:R-:W-:Y:S02]  /*0620*/  PRMT R108, RZ, 0x5410, R39.reuse ;  /* 0x00005410ff6c7816 */ /* 0x100fe40000000027 */
[----:B------:R-:W-:Y:S02]  /*0630*/  PRMT R109, RZ, 0x7610, R39 ;  /* 0x00007610ff6d7816 */ /* 0x000fe40000000027 */
[----:B----4-:R-:W-:-:S02]  /*0640*/  PRMT R112, RZ, 0x5410, R40 ;  /* 0x00005410ff707816 */ /* 0x010fc40000000028 */
        /* <DEDUP_REMOVED lines=23> */
.L_x_11754:
[----:B------:R-:W-:-:S05]  /*07c0*/  MOV R44, 0x4 ;  /* 0x00000004002c7802 */ /* 0x000fca0000000f00 */
[----:B------:R-:W-:-:S05]  /*07d0*/  IMAD.WIDE R42, R133, R44, c[0x0][0x1d0] ;  /* 0x00007400852a7625 */ /* 0x000fca00078e022c */
[----:B------:R0:W2:Y:S01]  /*07e0*/  LDG.E R46, [R42.64] ;  /* 0x000000042a2e7981 */ /* 0x0000a2000c1e1900 */
[----:B------:R-:W-:Y:S01]  /*07f0*/  ISETP.NE.U32.AND P0, PT, RZ, c[0x0][0x180], PT ;  /* 0x00006000ff007a0c */ /* 0x000fe20003f05070 */
[----:B------:R-:W-:-:S03]  /*0800*/  IMAD R40, R133, c[0x0][0x168], RZ ;  /* 0x00005a0085287a24 */ /* 0x000fc600078e02ff */
[----:B------:R-:W-:Y:S02]  /*0810*/  ISETP.NE.AND.EX P0, PT, RZ, c[0x0][0x184], PT, P0 ;  /* 0x00006100ff007a0c */ /* 0x000fe40003f05300 */
[----:B------:R-:W-:-:S04]  /*0820*/  SHF.R.S32.HI R41, RZ, 0x1f, R40 ;  /* 0x0000001fff297819 */ /* 0x000fc80000011428 */
[----:B------:R-:W-:-:S04]  /*0830*/  LEA.HI R41, R41, R40, RZ, 0x3 ;  /* 0x0000002829297211 */ /* 0x000fc800078f18ff */
[----:B------:R-:W-:-:S03]  /*0840*/  LEA.HI.SX32 R69, R41, R130, 0x1d ;  /* 0x0000008229457211 */ /* 0x000fc600078feaff */
[----:B------:R-:W-:-:S05]  /*0850*/  @P0 MOV R40, 0x20 ;  /* 0x0000002000280802 */ /* 0x000fca0000000f00 */
[----:B------:R-:W-:-:S05]  /*0860*/  @P0 IMAD.WIDE.U32 R40, R69, R40, c[0x0][0x180] ;  /* 0x0000600045280625 */ /* 0x000fca00078e0028 */
[----:B------:R1:W3:Y:S04]  /*0870*/  @P0 LDG.E.128 R28, [R40.64] ;  /* 0x00000004281c0981 */ /* 0x0002e8000c1e1d00 */
[----:B------:R1:W4:Y:S01]  /*0880*/  @P0 LDG.E.128 R32, [R40.64+0x10] ;  /* 0x0000100428200981 */ /* 0x000322000c1e1d00 */
[----:B0-----:R-:W-:Y:S01]  /*0890*/  IMAD.WIDE R42, R133, R44, c[0x0][0x1d8] ;  /* 0x00007600852a7625 */ /* 0x001fe200078e022c */
[----:B------:R-:W-:Y:S02]  /*08a0*/  MOV R76, RZ ;  /* 0x000000ff004c7202 */ /* 0x000fe40000000f00 */
[----:B------:R-:W-:Y:S02]  /*08b0*/  MOV R110, 0x20 ;  /* 0x00000020006e7802 */ /* 0x000fe40000000f00 */
[C---:B------:R-:W-:Y:S01]  /*08c0*/  IADD3 R59, R69.reuse, 0x80, RZ ;  /* 0x00000080453b7810 */ /* 0x040fe20007ffe0ff */
[----:B------:R-:W-:Y:S01]  /*08d0*/  BSSY B0, `(.L_x_11669) ;  /* 0x000002a000007945 */ /* 0x000fe20003800000 */
[----:B------:R0:W5:Y:S01]  /*08e0*/  LDG.E R142, [R42.64] ;  /* 0x000000042a8e7981 */ /* 0x000162000c1e1900 */
[----:B------:R-:W-:-:S04]  /*08f0*/  IMAD.WIDE.U32 R50, R69, R110, c[0x0][0x188] ;  /* 0x0000620045327625 */ /* 0x000fc800078e006e */
[----:B------:R-:W-:Y:S01]  /*0900*/  @P0 IMAD.WIDE.U32 R48, R59, R110, c[0x0][0x180] ;  /* 0x000060003b300625 */ /* 0x000fe200078e006e */
[C---:B--2---:R-:W-:Y:S02]  /*0910*/  ISETP.GE.AND P5, PT, R46.reuse, 0x1, PT ;  /* 0x000000012e00780c */ /* 0x044fe40003fa6270 */
[----:B------:R-:W-:-:S11]  /*0920*/  ISETP.GT.AND P6, PT, R46, RZ, PT ;  /* 0x000000ff2e00720c */ /* 0x000fd60003fc4270 */
[----:B------:R-:W-:Y:S02]  /*0930*/  @P5 IADD3 R44, R46, -0x1, RZ ;  /* 0xffffffff2e2c5810 */ /* 0x000fe40007ffe0ff */
[----:B-1----:R-:W-:-:S03]  /*0940*/  @P5 MOV R41, 0x10 ;  /* 0x0000001000295802 */ /* 0x002fc60000000f00 */
[----:B------:R-:W-:-:S05]  /*0950*/  @P5 IMAD R44, R44, c[0x0][0x168], RZ ;  /* 0x00005a002c2c5a24 */ /* 0x000fca00078e02ff */
[----:B------:R-:W-:-:S04]  /*0960*/  @P5 SHF.R.S32.HI R45, RZ, 0x1f, R44 ;  /* 0x0000001fff2d5819 */ /* 0x000fc8000001142c */
[----:B------:R-:W-:-:S04]  /*0970*/  @P5 LEA.HI R45, R45, R44, RZ, 0x3 ;  /* 0x0000002c2d2d5211 */ /* 0x000fc800078f18ff */
[----:B------:R-:W-:Y:S02]  /*0980*/  @P5 LEA.HI.SX32 R76, R45, R130, 0x1d ;  /* 0x000000822d4c5211 */ /* 0x000fe400078feaff */
[----:B------:R-:W-:Y:S02]  /*0990*/  @!P6 ISETP.NE.U32.AND P1, PT, RZ, c[0x0][0x180], PT ;  /* 0x00006000ff00ea0c */ /* 0x000fe40003f25070 */
[----:B------:R-:W-:Y:S01]  /*09a0*/  @!P6 ISETP.NE.U32.AND P2, PT, RZ, c[0x0][0x180], PT ;  /* 0x00006000ff00ea0c */ /* 0x000fe20003f45070 */
[----:B------:R-:W-:Y:S01]  /*09b0*/  @P5 IMAD.WIDE.U32 R40, R76, R41, c[0x0][0x170] ;  /* 0x00005c004c285625 */ /* 0x000fe200078e0029 */
[----:B------:R-:W-:Y:S02]  /*09c0*/  @!P6 ISETP.NE.U32.AND P4, PT, RZ, c[0x0][0x180], PT ;  /* 0x00006000ff00ea0c */ /* 0x000fe40003f85070 */
[----:B------:R-:W-:Y:S02]  /*09d0*/  @!P6 ISETP.NE.U32.AND P3, PT, RZ, c[0x0][0x180], PT ;  /* 0x00006000ff00ea0c */ /* 0x000fe40003f65070 */
[----:B------:R-:W-:Y:S01]  /*09e0*/  @!P6 ISETP.NE.AND.EX P1, PT, RZ, c[0x0][0x184], PT, P1 ;  /* 0x00006100ff00ea0c */ /* 0x000fe20003f25310 */
[----:B------:R4:W5:Y:S01]  /*09f0*/  @P5 LDG.E.128 R36, [R40.64] ;  /* 0x0000000428245981 */ /* 0x000962000c1e1d00 */
[----:B------:R-:W-:-:S02]  /*0a00*/  @!P6 ISETP.NE.AND.EX P2, PT, RZ, c[0x0][0x184], PT, P2 ;  /* 0x00006100ff00ea0c */ /* 0x000fc40003f45320 */
[----:B------:R-:W-:Y:S02]  /*0a10*/  @!P6 ISETP.NE.AND.EX P4, PT, RZ, c[0x0][0x184], PT, P4 ;  /* 0x00006100ff00ea0c */ /* 0x000fe40003f85340 */
[----:B------:R-:W-:Y:S02]  /*0a20*/  @!P6 ISETP.NE.AND.EX P3, PT, RZ, c[0x0][0x184], PT, P3 ;  /* 0x00006100ff00ea0c */ /* 0x000fe40003f65330 */
[----:B---3--:R-:W-:Y:S02]  /*0a30*/  @!P6 FSEL R45, R29, RZ, P1 ;  /* 0x000000ff1d2de208 */ /* 0x008fe40000800000 */
[----:B------:R-:W-:Y:S02]  /*0a40*/  @!P6 FSEL R46, R30, RZ, P2 ;  /* 0x000000ff1e2ee208 */ /* 0x000fe40001000000 */
[----:B------:R-:W-:Y:S02]  /*0a50*/  @!P6 FSEL R47, R31, RZ, P4 ;  /* 0x000000ff1f2fe208 */ /* 0x000fe40002000000 */
[----:B----4-:R-:W-:-:S02]  /*0a60*/  @!P6 FSEL R40, R32, RZ, P3 ;  /* 0x000000ff2028e208 */ /* 0x010fc40001800000 */
[----:B------:R-:W-:Y:S02]  /*0a70*/  @!P6 ISETP.NE.U32.AND P1, PT, RZ, c[0x0][0x180], PT ;  /* 0x00006000ff00ea0c */ /* 0x000fe40003f25070 */
[----:B------:R-:W-:Y:S02]  /*0a80*/  @!P6 ISETP.NE.U32.AND P2, PT, RZ, c[0x0][0x180], PT ;  /* 0x00006000ff00ea0c */ /* 0x000fe40003f45070 */
[----:B------:R-:W-:Y:S02]  /*0a90*/  @!P6 ISETP.NE.U32.AND P4, PT, RZ, c[0x0][0x180], PT ;  /* 0x00006000ff00ea0c */ /* 0x000fe40003f85070 */
[----:B------:R-:W-:Y:S02]  /*0aa0*/  @!P6 ISETP.NE.U32.AND P3, PT, RZ, c[0x0][0x180], PT ;  /* 0x00006000ff00ea0c */ /* 0x000fe40003f65070 */
[----:B------:R-:W-:Y:S02]  /*0ab0*/  @!P6 ISETP.NE.AND.EX P2, PT, RZ, c[0x0][0x184], PT, P2 ;  /* 0x00006100ff00ea0c */ /* 0x000fe40003f45320 */
[----:B------:R-:W-:-:S02]  /*0ac0*/  @!P6 ISETP.NE.AND.EX P4, PT, RZ, c[0x0][0x184], PT, P4 ;  /* 0x00006100ff00ea0c */ /* 0x000fc40003f85340 */
[----:B------:R-:W-:Y:S02]  /*0ad0*/  @!P6 ISETP.NE.AND.EX P3, PT, RZ, c[0x0][0x184], PT, P3 ;  /* 0x00006100ff00ea0c */ /* 0x000fe40003f65330 */
[----:B------:R-:W-:Y:S02]  /*0ae0*/  @!P6 ISETP.NE.AND.EX P1, PT, RZ, c[0x0][0x184], PT, P1 ;  /* 0x00006100ff00ea0c */ /* 0x000fe40003f25310 */
[----:B------:R-:W-:Y:S02]  /*0af0*/  @!P6 FSEL R41, R33, RZ, P2 ;  /* 0x000000ff2129e208 */ /* 0x000fe40001000000 */
[----:B0-----:R-:W-:Y:S02]  /*0b00*/  @!P6 FSEL R42, R34, RZ, P4 ;  /* 0x000000ff222ae208 */ /* 0x001fe40002000000 */
[----:B------:R-:W-:Y:S02]  /*0b10*/  @!P6 FSEL R43, R35, RZ, P3 ;  /* 0x000000ff232be208 */ /* 0x000fe40001800000 */
[----:B------:R-:W-:Y:S01]  /*0b20*/  @!P6 FSEL R44, R28, RZ, P1 ;  /* 0x000000ff1c2ce208 */ /* 0x000fe20000800000 */
[----:B------:R-:W-:Y:S05]  /*0b30*/  @!P6 BRA `(.L_x_11670) ;  /* 0x000000300000e947 */ /* 0x000fea0003800000 */
[----:B-----5:R-:W-:-:S05]  /*0b40*/  PRMT R44, RZ, 0x5410, R36 ;  /* 0x00005410ff2c7816 */ /* 0x020fca0000000024 */
[----:B------:R-:W-:-:S04]  /*0b50*/  FMUL.FTZ R44, R44, c[0x0][0x1ec] ;  /* 0x00007b002c2c7a20 */ /* 0x000fc80000410000 */
[----:B------:R-:W-:Y:S02]  /*0b60*/  @P0 FADD.FTZ R44, R28, R44 ;  /* 0x0000002c1c2c0221 */ /* 0x000fe40000010000 */
.L_x_11670:
[----:B------:R-:W-:Y:S05]  /*0b70*/  BSYNC B0 ;  /* 0x0000000000007941 */ /* 0x000fea0003800000 */
.L_x_11669:
[----:B------:R-:W-:Y:S01]  /*0b80*/  BSSY B0, `(.L_x_11671) ;  /* 0x0000005000007945 */ /* 0x000fe20003800000 */
[----:B------:R-:W-:Y:S05]  /*0b90*/  @!P6 BRA `(.L_x_11672) ;  /* 0x000000300000e947 */ /* 0x000fea0003800000 */
[----:B-----5:R-:W-:-:S05]  /*0ba0*/  PRMT R45, RZ, 0x7610, R36 ;  /* 0x00007610ff2d7816 */ /* 0x020fca0000000024 */
[----:B------:R-:W-:-:S04]  /*0bb0*/  FMUL.FTZ R45, R45, c[0x0][0x1ec] ;  /* 0x00007b002d2d7a20 */ /* 0x000fc80000410000 */
[----:B------:R-:W-:Y:S02]  /*0bc0*/  @P0 FADD.FTZ R45, R29, R45 ;  /* 0x0000002d1d2d0221 */ /* 0x000fe40000010000 */
.L_x_11672:
[----:B------:R-:W-:Y:S05]  /*0bd0*/  BSYNC B0 ;  /* 0x0000000000007941 */ /* 0x000fea0003800000 */
.L_x_11671:
[----:B------:R-:W-:Y:S01]  /*0be0*/  BSSY B0, `(.L_x_11673) ;  /* 0x0000005000007945 */ /* 0x000fe20003800000 */
[----:B------:R-:W-:Y:S05]  /*0bf0*/  @!P6 BRA `(.L_x_11674) ;  /* 0x000000300000e947 */ /* 0x000fea0003800000 */
[----:B-----5:R-:W-:-:S05]  /*0c00*/  PRMT R46, RZ, 0x5410, R37 ;  /* 0x00005410ff2e7816 */ /* 0x020fca0000000025 */
[----:B------:R-:W-:-:S04]  /*0c10*/  FMUL.FTZ R46, R46, c[0x0][0x1ec] ;  /* 0x00007b002e2e7a20 */ /* 0x000fc80000410000 */
[----:B------:R-:W-:Y:S02]  /*0c20*/  @P0 FADD.FTZ R46, R30, R46 ;  /* 0x0000002e1e2e0221 */ /* 0x000fe40000010000 */
.L_x_11674:
[----:B------:R-:W-:Y:S05]  /*0c30*/  BSYNC B0 ;  /* 0x0000000000007941 */ /* 0x000fea0003800000 */
.L_x_11673:
[----:B------:R-:W-:Y:S01]  /*0c40*/  BSSY B0, `(.L_x_11675) ;  /* 0x0000005000007945 */ /* 0x000fe20003800000 */
[----:B------:R-:W-:Y:S05]  /*0c50*/  @!P6 BRA `(.L_x_11676) ;  /* 0x000000300000e947 */ /* 0x000fea0003800000 */
[----:B-----5:R-:W-:-:S05]  /*0c60*/  PRMT R47, RZ, 0x7610, R37 ;  /* 0x00007610ff2f7816 */ /* 0x020fca0000000025 */
[----:B------:R-:W-:-:S04]  /*0c70*/  FMUL.FTZ R47, R47, c[0x0][0x1ec] ;  /* 0x00007b002f2f7a20 */ /* 0x000fc80000410000 */
[----:B------:R-:W-:Y:S02]  /*0c80*/  @P0 FADD.FTZ R47, R31, R47 ;  /* 0x0000002f1f2f0221 */ /* 0x000fe40000010000 */
.L_x_11676:
[----:B------:R-:W-:Y:S05]  /*0c90*/  BSYNC B0 ;  /* 0x0000000000007941 */ /* 0x000fea0003800000 */
.L_x_11675:
[----:B------:R-:W-:Y:S01]  /*0ca0*/  BSSY B0, `(.L_x_11677) ;  /* 0x0000005000007945 */ /* 0x000fe20003800000 */
[----:B------:R-:W-:Y:S05]  /*0cb0*/  @!P6 BRA `(.L_x_11678) ;  /* 0x000000300000e947 */ /* 0x000fea0003800000 */
[----:B-----5:R-:W-:-:S05]  /*0cc0*/  PRMT R40, RZ, 0x5410, R38 ;  /* 0x00005410ff287816 */ /* 0x020fca0000000026 */
[----:B------:R-:W-:-:S04]  /*0cd0*/  FMUL.FTZ R40, R40, c[0x0][0x1ec] ;  /* 0x00007b0028287a20 */ /* 0x000fc80000410000 */
[----:B------:R-:W-:Y:S02]  /*0ce0*/  @P0 FADD.FTZ R40, R32, R40 ;  /* 0x0000002820280221 */ /* 0x000fe40000010000 */
.L_x_11678:
[----:B------:R-:W-:Y:S05]  /*0cf0*/  BSYNC B0 ;  /* 0x0000000000007941 */ /* 0x000fea0003800000 */
.L_x_11677:
[----:B------:R-:W-:Y:S01]  /*0d00*/  BSSY B0, `(.L_x_11679) ;  /* 0x0000005000007945 */ /* 0x000fe20003800000 */
[----:B------:R-:W-:Y:S05]  /*0d10*/  @!P6 BRA `(.L_x_11680) ;  /* 0x000000300000e947 */ /* 0x000fea0003800000 */
[----:B-----5:R-:W-:-:S05]  /*0d20*/  PRMT R41, RZ, 0x7610, R38 ;  /* 0x00007610ff297816 */ /* 0x020fca0000000026 */
[----:B------:R-:W-:-:S04]  /*0d30*/  FMUL.FTZ R41, R41, c[0x0][0x1ec] ;  /* 0x00007b0029297a20 */ /* 0x000fc80000410000 */
[----:B------:R-:W-:Y:S02]  /*0d40*/  @P0 FADD.FTZ R41, R33, R41 ;  /* 0x0000002921290221 */ /* 0x000fe40000010000 */
.L_x_11680:
[----:B------:R-:W-:Y:S05]  /*0d50*/  BSYNC B0 ;  /* 0x0000000000007941 */ /* 0x000fea0003800000 */
.L_x_11679:
[----:B------:R-:W-:Y:S01]  /*0d60*/  BSSY B0, `(.L_x_11681) ;  /* 0x0000005000007945 */ /* 0x000fe20003800000 */
[----:B------:R-:W-:Y:S05]  /*0d70*/  @!P6 BRA `(.L_x_11682) ;  /* 0x000000300000e947 */ /* 0x000fea0003800000 */
[----:B-----5:R-:W-:-:S05]  /*0d80*/  PRMT R42, RZ, 0x5410, R39 ;  /* 0x00005410ff2a7816 */ /* 0x020fca0000000027 */
[----:B------:R-:W-:-:S04]  /*0d90*/  FMUL.FTZ R42, R42, c[0x0][0x1ec] ;  /* 0x00007b002a2a7a20 */ /* 0x000fc80000410000 */
[----:B------:R-:W-:Y:S02]  /*0da0*/  @P0 FADD.FTZ R42, R34, R42 ;  /* 0x0000002a222a0221 */ /* 0x000fe40000010000 */
.L_x_11682:
[----:B------:R-:W-:Y:S05]  /*0db0*/  BSYNC B0 ;  /* 0x0000000000007941 */ /* 0x000fea0003800000 */
.L_x_11681:
[----:B------:R-:W-:Y:S01]  /*0dc0*/  BSSY B0, `(.L_x_11683) ;  /* 0x0000005000007945 */ /* 0x000fe20003800000 */
[----:B------:R-:W-:Y:S05]  /*0dd0*/  @!P6 BRA `(.L_x_11684) ;  /* 0x000000300000e947 */ /* 0x000fea0003800000 */
[----:B-----5:R-:W-:-:S05]  /*0de0*/  PRMT R43, RZ, 0x7610, R39 ;  /* 0x00007610ff2b7816 */ /* 0x020fca0000000027 */
[----:B------:R-:W-:-:S04]  /*0df0*/  FMUL.FTZ R43, R43, c[0x0][0x1ec] ;  /* 0x00007b002b2b7a20 */ /* 0x000fc80000410000 */
[----:B------:R-:W-:Y:S02]  /*0e00*/  @P0 FADD.FTZ R43, R35, R43 ;  /* 0x0000002b232b0221 */ /* 0x000fe40000010000 */
.L_x_11684:
[----:B------:R-:W-:Y:S05]  /*0e10*/  BSYNC B0 ;  /* 0x0000000000007941 */ /* 0x000fea0003800000 */
.L_x_11683:
[----:B------:R-:W-:Y:S04]  /*0e20*/  STG.E.128 [R50.64], R44 ;  /* 0x0000002c32007986 */ /* 0x000fe8000c101d04 */
[----:B------:R0:W-:Y:S04]  /*0e30*/  STG.E.128 [R50.64+0x10], R40 ;  /* 0x0000102832007986 */ /* 0x0001e8000c101d04 */
[----:B------:R-:W2:Y:S04]  /*0e40*/  @P0 LDG.E.128 R28, [R48.64] ;  /* 0x00000004301c0981 */ /* 0x000ea8000c1e1d00 */
[----:B------:R-:W3:Y:S01]  /*0e50*/  @P0 LDG.E.128 R32, [R48.64+0x10] ;  /* 0x0000100430200981 */ /* 0x000ee2000c1e1d00 */
[----:B------:R-:W-:-:S02]  /*0e60*/  @P5 MOV R55, 0x10 ;  /* 0x0000001000375802 */ /* 0x000fc40000000f00 */
[----:B------:R-:W-:Y:S02]  /*0e70*/  @P5 IADD3 R54, R76, 0x80, RZ ;  /* 0x000000804c365810 */ /* 0x000fe40007ffe0ff */
[----:B------:R-:W-:Y:S02]  /*0e80*/  @!P6 ISETP.NE.U32.AND P1, PT, RZ, c[0x0][0x180], PT ;  /* 0x00006000ff00ea0c */ /* 0x000fe40003f25070 */
[----:B------:R-:W-:Y:S01]  /*0e90*/  @!P6 ISETP.NE.U32.AND P2, PT, RZ, c[0x0][0x180], PT ;  /* 0x00006000ff00ea0c */ /* 0x000fe20003f45070 */
[----:B------:R-:W-:Y:S01]  /*0ea0*/  @P5 IMAD.WIDE.U32 R54, R54, R55, c[0x0][0x170] ;  /* 0x00005c0036365625 */ /* 0x000fe200078e0037 */
[----:B------:R-:W-:Y:S02]  /*0eb0*/  @!P6 ISETP.NE.U32.AND P4, PT, RZ, c[0x0][0x180], PT ;  /* 0x00006000ff00ea0c */ /* 0x000fe40003f85070 */
[----:B------:R-:W-:Y:S02]  /*0ec0*/  @!P6 ISETP.NE.U32.AND P3, PT, RZ, c[0x0][0x180], PT ;  /* 0x00006000ff00ea0c */ /* 0x000fe40003f65070 */
[----:B------:R-:W-:Y:S01]  /*0ed0*/  @!P6 ISETP.NE.AND.EX P1, PT, RZ, c[0x0][0x184], PT, P1 ;  /* 0x00006100ff00ea0c */ /* 0x000fe20003f25310 */
[----:B-----5:R1:W5:Y:S01]  /*0ee0*/  @P5 LDG.E.128 R36, [R54.64] ;  /* 0x0000000436245981 */ /* 0x020362000c1e1d00 */
[----:B------:R-:W-:Y:S01]  /*0ef0*/  @!P6 ISETP.NE.AND.EX P2, PT, RZ, c[0x0][0x184], PT, P2 ;  /* 0x00006100ff00ea0c */ /* 0x000fe20003f45320 */
[----:B------:R-:W-:Y:S01]  /*0f00*/  BSSY B0, `(.L_x_11685) ;  /* 0x000001a000007945 */ /* 0x000fe20003800000 */
[----:B------:R-:W-:Y:S01]  /*0f10*/  @!P6 ISETP.NE.AND.EX P4, PT, RZ, c[0x0][0x184], PT, P4 ;  /* 0x00006100ff00ea0c */ /* 0x000fe20003f85340 */
[----:B------:R-:W-:Y:S01]  /*0f20*/  IMAD.WIDE.U32 R58, R59, R110, c[0x0][0x188] ;  /* 0x000062003b3a7625 */ /* 0x000fe200078e006e */
[----:B------:R-:W-:-:S02]  /*0f30*/  @!P6 ISETP.NE.AND.EX P3, PT, RZ, c[0x0][0x184], PT, P3 ;  /* 0x00006100ff00ea0c */ /* 0x000fc40003f65330 */
[----:B------:R-:W-:-:S05]  /*0f40*/  IADD3 R67, R69, 0x100, RZ ;  /* 0x0000010045437810 */ /* 0x000fca0007ffe0ff */
[----:B------:R-:W-:Y:S01]  /*0f50*/  @P0 IMAD.WIDE.U32 R56, R67, R110, c[0x0][0x180] ;  /* 0x0000600043380625 */ /* 0x000fe200078e006e */
[----:B--2---:R-:W-:Y:S02]  /*0f60*/  @!P6 FSEL R53, R29, RZ, P1 ;  /* 0x000000ff1d35e208 */ /* 0x004fe40000800000 */
[----:B-1----:R-:W-:Y:S02]  /*0f70*/  @!P6 FSEL R54, R30, RZ, P2 ;  /* 0x000000ff1e36e208 */ /* 0x002fe40001000000 */
[----:B------:R-:W-:Y:S02]  /*0f80*/  @!P6 FSEL R55, R31, RZ, P4 ;  /* 0x000000ff1f37e208 */ /* 0x000fe40002000000 */
[----:B---3--:R-:W-:Y:S02]  /*0f90*/  @!P6 FSEL R48, R32, RZ, P3 ;  /* 0x000000ff2030e208 */ /* 0x008fe40001800000 */
[----:B------:R-:W-:Y:S02]  /*0fa0*/  @!P6 ISETP.NE.U32.AND P1, PT, RZ, c[0x0][0x180], PT ;  /* 0x00006000ff00ea0c */ /* 0x000fe40003f25070 */
[----:B------:R-:W-:-:S02]  /*0fb0*/  @!P6 ISETP.NE.U32.AND P2, PT, RZ, c[0x0][0x180], PT ;  /* 0x00006000ff00ea0c */ /* 0x000fc40003f45070 */
[----:B------:R-:W-:Y:S02]  /*0fc0*/  @!P6 ISETP.NE.U32.AND P4, PT, RZ, c[0x0][0x180], PT ;  /* 0x00006000ff00ea0c */ /* 0x000fe40003f85070 */
[----:B------:R-:W-:Y:S02]  /*0fd0*/  @!P6 ISETP.NE.U32.AND P3, PT, RZ, c[0x0][0x180], PT ;  /* 0x00006000ff00ea0c */ /* 0x000fe40003f65070 */
[----:B------:R-:W-:Y:S02]  /*0fe0*/  @!P6 ISETP.NE.AND.EX P2, PT, RZ, c[0x0][0x184], PT, P2 ;  /* 0x00006100ff00ea0c */ /* 0x000fe40003f45320 */
[----:B------:R-:W-:Y:S02]  /*0ff0*/  @!P6 ISETP.NE.AND.EX P4, PT, RZ, c[0x0][0x184], PT, P4 ;  /* 0x00006100ff00ea0c */ /* 0x000fe40003f85340 */
[----:B------:R-:W-:Y:S02]  /*1000*/  @!P6 ISETP.NE.AND.EX P3, PT, RZ, c[0x0][0x184], PT, P3 ;  /* 0x00006100ff00ea0c */ /* 0x000fe40003f65330 */
[----:B------:R-:W-:-:S02]  /*1010*/  @!P6 ISETP.NE.AND.EX P1, PT, RZ, c[0x0][0x184], PT, P1 ;  /* 0x00006100ff00ea0c */ /* 0x000fc40003f25310 */
        /* <DEDUP_REMOVED lines=8> */
.L_x_11686:
[----:B------:R-:W-:Y:S05]  /*10a0*/  BSYNC B0 ;  /* 0x0000000000007941 */ /* 0x000fea0003800000 */
.L_x_11685:
[----:B------:R-:W-:Y:S01]  /*10b0*/  BSSY B0, `(.L_x_11687) ;  /* 0x0000005000007945 */ /* 0x000fe20003800000 */
[----:B------:R-:W-:Y:S05]  /*10c0*/  @!P6 BRA `(.L_x_11688) ;  /* 0x000000300000e947 */ /* 0x000fea0003800000 */
[----:B-----5:R-:W-:-:S05]  /*10d0*/  PRMT R53, RZ, 0x7610, R36 ;  /* 0x00007610ff357816 */ /* 0x020fca0000000024 */
[----:B------:R-:W-:-:S04]  /*10e0*/  FMUL.FTZ R53, R53, c[0x0][0x1ec] ;  /* 0x00007b0035357a20 */ /* 0x000fc80000410000 */
[----:B------:R-:W-:Y:S02]  /*10f0*/  @P0 FADD.FTZ R53, R29, R53 ;  /* 0x000000351d350221 */ /* 0x000fe40000010000 */
.L_x_11688:
[----:B------:R-:W-:Y:S05]  /*1100*/  BSYNC B0 ;  /* 0x0000000000007941 */ /* 0x000fea0003800000 */
.L_x_11687:
[----:B------:R-:W-:Y:S01]  /*1110*/  BSSY B0, `(.L_x_11689) ;  /* 0x0000005000007945 */ /* 0x000fe20003800000 */
[----:B------:R-:W-:Y:S05]  /*1120*/  @!P6 BRA `(.L_x_11690) ;  /* 0x000000300000e947 */ /* 0x000fea0003800000 */
[----:B-----5:R-:W-:-:S05]  /*1130*/  PRMT R54, RZ, 0x5410, R37 ;  /* 0x00005410ff367816 */ /* 0x020fca0000000025 */
[----:B------:R-:W-:-:S04]  /*1140*/  FMUL.FTZ R54, R54, c[0x0][0x1ec] ;  /* 0x00007b0036367a20 */ /* 0x000fc80000410000 */
[----:B------:R-:W-:Y:S02]  /*1150*/  @P0 FADD.FTZ R54, R30, R54 ;  /* 0x000000361e360221 */ /* 0x000fe40000010000 */
.L_x_11690:
[----:B------:R-:W-:Y:S05]  /*1160*/  BSYNC B0 ;  /* 0x0000000000007941 */ /* 0x000fea0003800000 */
.L_x_11689:
[----:B------:R-:W-:Y:S01]  /*1170*/  BSSY B0, `(.L_x_11691) ;  /* 0x0000005000007945 */ /* 0x000fe20003800000 */
[----:B------:R-:W-:Y:S05]  /*1180*/  @!P6 BRA `(.L_x_11692) ;  /* 0x000000300000e947 */ /* 0x000fea0003800000 */
[----:B-----5:R-:W-:-:S05]  /*1190*/  PRMT R55, RZ, 0x7610, R37 ;  /* 0x00007610ff377816 */ /* 0x020fca0000000025 */
[----:B------:R-:W-:-:S04]  /*11a0*/  FMUL.FTZ R55, R55, c[0x0][0x1ec] ;  /* 0x00007b0037377a20 */ /* 0x000fc80000410000 */
[----:B------:R-:W-:Y:S02]  /*11b0*/  @P0 FADD.FTZ R55, R31, R55 ;  /* 0x000000371f370221 */ /* 0x000fe40000010000 */
.L_x_11692:
[----:B------:R-:W-:Y:S05]  /*11c0*/  BSYNC B0 ;  /* 0x0000000000007941 */ /* 0x000fea0003800000 */
.L_x_11691:
[----:B------:R-:W-:Y:S01]  /*11d0*/  BSSY B0, `(.L_x_11693) ;  /* 0x0000005000007945 */ /* 0x000fe20003800000 */
[----:B------:R-:W-:Y:S05]  /*11e0*/  @!P6 BRA `(.L_x_11694) ;  /* 0x000000300000e947 */ /* 0x000fea0003800000 */
[----:B-----5:R-:W-:-:S05]  /*11f0*/  PRMT R48, RZ, 0x5410, R38 ;  /* 0x00005410ff307816 */ /* 0x020fca0000000026 */
[----:B------:R-:W-:-:S04]  /*1200*/  FMUL.FTZ R48, R48, c[0x0][0x1ec] ;  /* 0x00007b0030307a20 */ /* 0x000fc80000410000 */
[----:B------:R-:W-:Y:S02]  /*1210*/  @P0 FADD.FTZ R48, R32, R48 ;  /* 0x0000003020300221 */ /* 0x000fe40000010000 */
.L_x_11694:
[----:B------:R-:W-:Y:S05]  /*1220*/  BSYNC B0 ;  /* 0x0000000000007941 */ /* 0x000fea0003800000 */
.L_x_11693:
[----:B------:R-:W-:Y:S01]  /*1230*/  BSSY B0, `(.L_x_11695) ;  /* 0x0000005000007945 */ /* 0x000fe20003800000 */
[----:B------:R-:W-:Y:S05]  /*1240*/  @!P6 BRA `(.L_x_11696) ;  /* 0x000000300000e947 */ /* 0x000fea0003800000 */
[----:B-----5:R-:W-:-:S05]  /*1250*/  PRMT R49, RZ, 0x7610, R38 ;  /* 0x00007610ff317816 */ /* 0x020fca0000000026 */
[----:B------:R-:W-:-:S04]  /*1260*/  FMUL.FTZ R49, R49, c[0x0][0x1ec] ;  /* 0x00007b0031317a20 */ /* 0x000fc80000410000 */
[----:B------:R-:W-:Y:S02]  /*1270*/  @P0 FADD.FTZ R49, R33, R49 ;  /* 0x0000003121310221 */ /* 0x000fe40000010000 */
.L_x_11696:
[----:B------:R-:W-:Y:S05]  /*1280*/  BSYNC B0 ;  /* 0x0000000000007941 */ /* 0x000fea0003800000 */
.L_x_11695:
[----:B------:R-:W-:Y:S01]  /*1290*/  BSSY B0, `(.L_x_11697) ;  /* 0x0000005000007945 */ /* 0x000fe20003800000 */
[----:B------:R-:W-:Y:S05]  /*12a0*/  @!P6 BRA `(.L_x_11698) ;  /* 0x000000300000e947 */ /* 0x000fea0003800000 */
[----:B-----5:R-:W-:-:S05]  /*12b0*/  PRMT R50, RZ, 0x5410, R39 ;  /* 0x00005410ff327816 */ /* 0x020fca0000000027 */
[----:B------:R-:W-:-:S04]  /*12c0*/  FMUL.FTZ R50, R50, c[0x0][0x1ec] ;  /* 0x00007b0032327a20 */ /* 0x000fc80000410000 */
[----:B------:R-:W-:Y:S02]  /*12d0*/  @P0 FADD.FTZ R50, R34, R50 ;  /* 0x0000003222320221 */ /* 0x000fe40000010000 */
.L_x_11698:
[----:B------:R-:W-:Y:S05]  /*12e0*/  BSYNC B0 ;  /* 0x0000000000007941 */ /* 0x000fea0003800000 */
.L_x_11697:
[----:B------:R-:W-:Y:S01]  /*12f0*/  BSSY B0, `(.L_x_11699) ;  /* 0x0000005000007945 */ /* 0x000fe20003800000 */
[----:B------:R-:W-:Y:S05]  /*1300*/  @!P6 BRA `(.L_x_11700) ;  /* 0x000000300000e947 */ /* 0x000fea0003800000 */
[----:B-----5:R-:W-:-:S05]  /*1310*/  PRMT R51, RZ, 0x7610, R39 ;  /* 0x00007610ff337816 */ /* 0x020fca0000000027 */
[----:B------:R-:W-:-:S04]  /*1320*/  FMUL.FTZ R51, R51, c[0x0][0x1ec] ;  /* 0x00007b0033337a20 */ /* 0x000fc80000410000 */
[----:B------:R-:W-:Y:S02]  /*1330*/  @P0 FADD.FTZ R51, R35, R51 ;  /* 0x0000003323330221 */ /* 0x000fe40000010000 */
.L_x_11700:
[----:B------:R-:W-:Y:S05]  /*1340*/  BSYNC B0 ;  /* 0x0000000000007941 */ /* 0x000fea0003800000 */
.L_x_11699:
        /* <DEDUP_REMOVED lines=40> */
.L_x_11702:
[----:B------:R-:W-:Y:S05]  /*15d0*/  BSYNC B0 ;  /* 0x0000000000007941 */ /* 0x000fea0003800000 */
.L_x_11701:
[----:B------:R-:W-:Y:S01]  /*15e0*/  BSSY B0, `(.L_x_11703) ;  /* 0x0000005000007945 */ /* 0x000fe20003800000 */
[----:B------:R-:W-:Y:S05]  /*15f0*/  @!P6 BRA `(.L_x_11704) ;  /* 0x000000300000e947 */ /* 0x000fea0003800000 */
[----:B-----5:R-:W-:-:S05]  /*1600*/  PRMT R61, RZ, 0x7610, R36 ;  /* 0x00007610ff3d7816 */ /* 0x020fca0000000024 */
[----:B------:R-:W-:-:S04]  /*1610*/  FMUL.FTZ R61, R61, c[0x0][0x1ec] ;  /* 0x00007b003d3d7a20 */ /* 0x000fc80000410000 */
[----:B------:R-:W-:Y:S02]  /*1620*/  @P0 FADD.FTZ R61, R29, R61 ;  /* 0x0000003d1d3d0221 */ /* 0x000fe40000010000 */
.L_x_11704:
[----:B------:R-:W-:Y:S05]  /*1630*/  BSYNC B0 ;  /* 0x0000000000007941 */ /* 0x000fea0003800000 */
.L_x_11703:
[----:B------:R-:W-:Y:S01]  /*1640*/  BSSY B0, `(.L_x_11705) ;  /* 0x0000005000007945 */ /* 0x000fe20003800000 */
[----:B------:R-:W-:Y:S05]  /*1650*/  @!P6 BRA `(.L_x_11706) ;  /* 0x000000300000e947 */ /* 0x000fea0003800000 */
[----:B-----5:R-:W-:-:S05]  /*1660*/  PRMT R62, RZ, 0x5410, R37 ;  /* 0x00005410ff3e7816 */ /* 0x020fca0000000025 */
[----:B------:R-:W-:-:S04]  /*1670*/  FMUL.FTZ R62, R62, c[0x0][0x1ec] ;  /* 0x00007b003e3e7a20 */ /* 0x000fc80000410000 */
[----:B------:R-:W-:Y:S02]  /*1680*/  @P0 FADD.FTZ R62, R30, R62 ;  /* 0x0000003e1e3e0221 */ /* 0x000fe40000010000 */
.L_x_11706:
[----:B------:R-:W-:Y:S05]  /*1690*/  BSYNC B0 ;  /* 0x0000000000007941 */ /* 0x000fea0003800000 */
.L_x_11705:
[----:B------:R-:W-:Y:S01]  /*16a0*/  BSSY B0, `(.L_x_11707) ;  /* 0x0000005000007945 */ /* 0x000fe20003800000 */
[----:B------:R-:W-:Y:S05]  /*16b0*/  @!P6 BRA `(.L_x_11708) ;  /* 0x000000300000e947 */ /* 0x000fea0003800000 */
[----:B-----5:R-:W-:-:S05]  /*16c0*/  PRMT R63, RZ, 0x7610, R37 ;  /* 0x00007610ff3f7816 */ /* 0x020fca0000000025 */
[----:B------:R-:W-:-:S04]  /*16d0*/  FMUL.FTZ R63, R63, c[0x0][0x1ec] ;  /* 0x00007b003f3f7a20 */ /* 0x000fc80000410000 */
[----:B------:R-:W-:Y:S02]  /*16e0*/  @P0 FADD.FTZ R63, R31, R63 ;  /* 0x0000003f1f3f0221 */ /* 0x000fe40000010000 */
.L_x_11708:
[----:B------:R-:W-:Y:S05]  /*16f0*/  BSYNC B0 ;  /* 0x0000000000007941 */ /* 0x000fea0003800000 */
.L_x_11707:
[----:B------:R-:W-:Y:S01]  /*1700*/  BSSY B0, `(.L_x_11709) ;  /* 0x0000005000007945 */ /* 0x000fe20003800000 */
[----:B------:R-:W-:Y:S05]  /*1710*/  @!P6 BRA `(.L_x_11710) ;  /* 0x000000300000e947 */ /* 0x000fea0003800000 */
[----:B-----5:R-:W-:-:S05]  /*1720*/  PRMT R56, RZ, 0x5410, R38 ;  /* 0x00005410ff387816 */ /* 0x020fca0000000026 */
[----:B------:R-:W-:-:S04]  /*1730*/  FMUL.FTZ R56, R56, c[0x0][0x1ec] ;  /* 0x00007b0038387a20 */ /* 0x000fc80000410000 */
[----:B------:R-:W-:Y:S02]  /*1740*/  @P0 FADD.FTZ R56, R32, R56 ;  /* 0x0000003820380221 */ /* 0x000fe40000010000 */
.L_x_11710:
[----:B------:R-:W-:Y:S05]  /*1750*/  BSYNC B0 ;  /* 0x0000000000007941 */ /* 0x000fea0003800000 */
.L_x_11709:
[----:B------:R-:W-:Y:S01]  /*1760*/  BSSY B0, `(.L_x_11711) ;  /* 0x0000005000007945 */ /* 0x000fe20003800000 */
[----:B------:R-:W-:Y:S05]  /*1770*/  @!P6 BRA `(.L_x_11712) ;  /* 0x000000300000e947 */ /* 0x000fea0003800000 */
[----:B-----5:R-:W-:-:S05]  /*1780*/  PRMT R57, RZ, 0x7610, R38 ;  /* 0x00007610ff397816 */ /* 0x020fca0000000026 */
[----:B------:R-:W-:-:S04]  /*1790*/  FMUL.FTZ R57, R57, c[0x0][0x1ec] ;  /* 0x00007b0039397a20 */ /* 0x000fc80000410000 */
[----:B------:R-:W-:Y:S02]  /*17a0*/  @P0 FADD.FTZ R57, R33, R57 ;  /* 0x0000003921390221 */ /* 0x000fe40000010000 */
.L_x_11712:
[----:B------:R-:W-:Y:S05]  /*17b0*/  BSYNC B0 ;  /* 0x0000000000007941 */ /* 0x000fea0003800000 */
.L_x_11711:
[----:B------:R-:W-:Y:S01]  /*17c0*/  BSSY B0, `(.L_x_11713) ;  /* 0x0000005000007945 */ /* 0x000fe20003800000 */
[----:B------:R-:W-:Y:S05]  /*17d0*/  @!P6 BRA `(.L_x_11714) ;  /* 0x000000300000e947 */ /* 0x000fea0003800000 */
[----:B-----5:R-:W-:-:S05]  /*17e0*/  PRMT R58, RZ, 0x5410, R39 ;  /* 0x00005410ff3a7816 */ /* 0x020fca0000000027 */
[----:B------:R-:W-:-:S04]  /*17f0*/  FMUL.FTZ R58, R58, c[0x0][0x1ec] ;  /* 0x00007b003a3a7a20 */ /* 0x000fc80000410000 */
[----:B------:R-:W-:Y:S02]  /*1800*/  @P0 FADD.FTZ R58, R34, R58 ;  /* 0x0000003a223a0221 */ /* 0x000fe40000010000 */
.L_x_11714:
[----:B------:R-:W-:Y:S05]  /*1810*/  BSYNC B0 ;  /* 0x0000000000007941 */ /* 0x000fea0003800000 */
.L_x_11713:
[----:B------:R-:W-:Y:S01]  /*1820*/  BSSY B0, `(.L_x_11715) ;  /* 0x0000005000007945 */ /* 0x000fe20003800000 */
[----:B------:R-:W-:Y:S05]  /*1830*/  @!P6 BRA `(.L_x_11716) ;  /* 0x000000300000e947 */ /* 0x000fea0003800000 */
[----:B-----5:R-:W-:-:S05]  /*1840*/  PRMT R59, RZ, 0x7610, R39 ;  /* 0x00007610ff3b7816 */ /* 0x020fca0000000027 */
[----:B------:R-:W-:-:S04]  /*1850*/  FMUL.FTZ R59, R59, c[0x0][0x1ec] ;  /* 0x00007b003b3b7a20 */ /* 0x000fc80000410000 */
[----:B------:R-:W-:Y:S02]  /*1860*/  @P0 FADD.FTZ R59, R35, R59 ;  /* 0x0000003b233b0221 */ /* 0x000fe40000010000 */
.L_x_11716:
[----:B------:R-:W-:Y:S05]  /*1870*/  BSYNC B0 ;  /* 0x0000000000007941 */ /* 0x000fea0003800000 */
.L_x_11715:
        /* <DEDUP_REMOVED lines=40> */
.L_x_11718:
[----:B------:R-:W-:Y:S05]  /*1b00*/  BSYNC B0 ;  /* 0x0000000000007941 */ /* 0x000fea0003800000 */
.L_x_11717:
[----:B------:R-:W-:Y:S01]  /*1b10*/  BSSY B0, `(.L_x_11719) ;  /* 0x0000005000007945 */ /* 0x000fe20003800000 */
[----:B------:R-:W-:Y:S05]  /*1b20*/  @!P6 BRA `(.L_x_11720) ;  /* 0x000000300000e947 */ /* 0x000fea0003800000 */
[----:B-----5:R-:W-:-:S05]  /*1b30*/  PRMT R69, RZ, 0x7610, R36 ;  /* 0x00007610ff457816 */ /* 0x020fca0000000024 */
[----:B------:R-:W-:-:S04]  /*1b40*/  FMUL.FTZ R69, R69, c[0x0][0x1ec] ;  /* 0x00007b0045457a20 */ /* 0x000fc80000410000 */
[----:B------:R-:W-:Y:S02]  /*1b50*/  @P0 FADD.FTZ R69, R29, R69 ;  /* 0x000000451d450221 */ /* 0x000fe40000010000 */
.L_x_11720:
[----:B------:R-:W-:Y:S05]  /*1b60*/  BSYNC B0 ;  /* 0x0000000000007941 */ /* 0x000fea0003800000 */
.L_x_11719:
[----:B------:R-:W-:Y:S01]  /*1b70*/  BSSY B0, `(.L_x_11721) ;  /* 0x0000005000007945 */ /* 0x000fe20003800000 */
[----:B------:R-:W-:Y:S05]  /*1b80*/  @!P6 BRA `(.L_x_11722) ;  /* 0x000000300000e947 */ /* 0x000fea0003800000 */
[----:B-----5:R-:W-:-:S05]  /*1b90*/  PRMT R70, RZ, 0x5410, R37 ;  /* 0x00005410ff467816 */ /* 0x020fca0000000025 */
[----:B------:R-:W-:-:S04]  /*1ba0*/  FMUL.FTZ R70, R70, c[0x0][0x1ec] ;  /* 0x00007b0046467a20 */ /* 0x000fc80000410000 */
[----:B------:R-:W-:Y:S02]  /*1bb0*/  @P0 FADD.FTZ R70, R30, R70 ;  /* 0x000000461e460221 */ /* 0x000fe40000010000 */
.L_x_11722:
[----:B------:R-:W-:Y:S05]  /*1bc0*/  BSYNC B0 ;  /* 0x0000000000007941 */ /* 0x000fea0003800000 */
.L_x_11721:
[----:B------:R-:W-:Y:S01]  /*1bd0*/  BSSY B0, `(.L_x_11723) ;  /* 0x0000005000007945 */ /* 0x000fe20003800000 */
[----:B------:R-:W-:Y:S05]  /*1be0*/  @!P6 BRA `(.L_x_11724) ;  /* 0x000000300000e947 */ /* 0x000fea0003800000 */
[----:B-----5:R-:W-:-:S05]  /*1bf0*/  PRMT R71, RZ, 0x7610, R37 ;  /* 0x00007610ff477816 */ /* 0x020fca0000000025 */
[----:B------:R-:W-:-:S04]  /*1c00*/  FMUL.FTZ R71, R71, c[0x0][0x1ec] ;  /* 0x00007b0047477a20 */ /* 0x000fc80000410000 */
[----:B------:R-:W-:Y:S02]  /*1c10*/  @P0 FADD.FTZ R71, R31, R71 ;  /* 0x000000471f470221 */ /* 0x000fe40000010000 */
.L_x_11724:
[----:B------:R-:W-:Y:S05]  /*1c20*/  BSYNC B0 ;  /* 0x0000000000007941 */ /* 0x000fea0003800000 */
.L_x_11723:
[----:B------:R-:W-:Y:S01]  /*1c30*/  BSSY B0, `(.L_x_11725) ;  /* 0x0000005000007945 */ /* 0x000fe20003800000 */
[----:B------:R-:W-:Y:S05]  /*1c40*/  @!P6 BRA `(.L_x_11726) ;  /* 0x000000300000e947 */ /* 0x000fea0003800000 */
[----:B-----5:R-:W-:-:S05]  /*1c50*/  PRMT R64, RZ, 0x5410, R38 ;  /* 0x00005410ff407816 */ /* 0x020fca0000000026 */
[----:B------:R-:W-:-:S04]  /*1c60*/  FMUL.FTZ R64, R64, c[0x0][0x1ec] ;  /* 0x00007b0040407a20 */ /* 0x000fc80000410000 */
[----:B------:R-:W-:Y:S02]  /*1c70*/  @P0 FADD.FTZ R64, R32, R64 ;  /* 0x0000004020400221 */ /* 0x000fe40000010000 */
.L_x_11726:
[----:B------:R-:W-:Y:S05]  /*1c80*/  BSYNC B0 ;  /* 0x0000000000007941 */ /* 0x000fea0003800000 */
.L_x_11725:
[----:B------:R-:W-:Y:S01]  /*1c90*/  BSSY B0, `(.L_x_11727) ;  /* 0x0000005000007945 */ /* 0x000fe20003800000 */
[----:B------:R-:W-:Y:S05]  /*1ca0*/  @!P6 BRA `(.L_x_11728) ;  /* 0x000000300000e947 */ /* 0x000fea0003800000 */
[----:B-----5:R-:W-:-:S05]  /*1cb0*/  PRMT R65, RZ, 0x7610, R38 ;  /* 0x00007610ff417816 */ /* 0x020fca0000000026 */
[----:B------:R-:W-:-:S04]  /*1cc0*/  FMUL.FTZ R65, R65, c[0x0][0x1ec] ;  /* 0x00007b0041417a20 */ /* 0x000fc80000410000 */
[----:B------:R-:W-:Y:S02]  /*1cd0*/  @P0 FADD.FTZ R65, R33, R65 ;  /* 0x0000004121410221 */ /* 0x000fe40000010000 */
.L_x_11728:
[----:B------:R-:W-:Y:S05]  /*1ce0*/  BSYNC B0 ;  /* 0x0000000000007941 */ /* 0x000fea0003800000 */
.L_x_11727:
[----:B------:R-:W-:Y:S01]  /*1cf0*/  BSSY B0, `(.L_x_11729) ;  /* 0x0000005000007945 */ /* 0x000fe20003800000 */
[----:B------:R-:W-:Y:S05]  /*1d00*/  @!P6 BRA `(.L_x_11730) ;  /* 0x000000300000e947 */ /* 0x000fea0003800000 */
[----:B-----5:R-:W-:-:S05]  /*1d10*/  PRMT R66, RZ, 0x5410, R39 ;  /* 0x00005410ff427816 */ /* 0x020fca0000000027 */
[----:B------:R-:W-:-:S04]  /*1d20*/  FMUL.FTZ R66, R66, c[0x0][0x1ec] ;  /* 0x00007b0042427a20 */ /* 0x000fc80000410000 */
[----:B------:R-:W-:Y:S02]  /*1d30*/  @P0 FADD.FTZ R66, R34, R66 ;  /* 0x0000004222420221 */ /* 0x000fe40000010000 */
.L_x_11730:
[----:B------:R-:W-:Y:S05]  /*1d40*/  BSYNC B0 ;  /* 0x0000000000007941 */ /* 0x000fea0003800000 */
.L_x_11729:
[----:B------:R-:W-:Y:S01]  /*1d50*/  BSSY B0, `(.L_x_11731) ;  /* 0x0000005000007945 */ /* 0x000fe20003800000 */
[----:B------:R-:W-:Y:S05]  /*1d60*/  @!P6 BRA `(.L_x_11732) ;  /* 0x000000300000e947 */ /* 0x000fea0003800000 */
[----:B-----5:R-:W-:-:S05]  /*1d70*/  PRMT R67, RZ, 0x7610, R39 ;  /* 0x00007610ff437816 */ /* 0x020fca0000000027 */
[----:B------:R-:W-:-:S04]  /*1d80*/  FMUL.FTZ R67, R67, c[0x0][0x1ec] ;  /* 0x00007b0043437a20 */ /* 0x000fc80000410000 */
[----:B------:R-:W-:Y:S02]  /*1d90*/  @P0 FADD.FTZ R67, R35, R67 ;  /* 0x0000004323430221 */ /* 0x000fe40000010000 */
.L_x_11732:
[----:B------:R-:W-:Y:S05]  /*1da0*/  BSYNC B0 ;  /* 0x0000000000007941 */ /* 0x000fea0003800000 */
.L_x_11731:
[----:B------:R-:W-:Y:S04]  /*1db0*/  STG.E.128 [R74.64], R68 ;  /* 0x000000444a007986 */ /* 0x000fe8000c101d04 */
[----:B------:R0:W-:Y:S04]  /*1dc0*/  STG.E.128 [R74.64+0x10], R64 ;  /* 0x000010404a007986 */ /* 0x0001e8000c101d04 */
[----:B------:R-:W2:Y:S04]  /*1dd0*/  @P0 LDG.E.128 R28, [R72.64] ;  /* 0x00000004481c0981 */ /* 0x000ea8000c1e1d00 */
[----:B------:R-:W3:Y:S01]  /*1de0*/  @P0 LDG.E.128 R32, [R72.64+0x10] ;  /* 0x0000100448200981 */ /* 0x000ee2000c1e1d00 */
[----:B------:R-:W-:-:S02]  /*1df0*/  @P5 MOV R79, 0x10 ;  /* 0x00000010004f5802 */ /* 0x000fc40000000f00 */
[----:B------:R-:W-:-:S05]  /*1e00*/  @P5 IADD3 R78, R76, 0x200, RZ ;  /* 0x000002004c4e5810 */ /* 0x000fca0007ffe0ff */
[----:B------:R-:W-:Y:S01]  /*1e10*/  @P5 IMAD.WIDE.U32 R78, R78, R79, c[0x0][0x170] ;  /* 0x00005c004e4e5625 */ /* 0x000fe200078e004f */
[----:B------:R-:W-:Y:S02]  /*1e20*/  @!P6 ISETP.NE.U32.AND P2, PT, RZ, c[0x0][0x180], PT ;  /* 0x00006000ff00ea0c */ /* 0x000fe40003f45070 */
[----:B------:R-:W-:Y:S02]  /*1e30*/  @!P6 ISETP.NE.U32.AND P3, PT, RZ, c[0x0][0x180], PT ;  /* 0x00006000ff00ea0c */ /* 0x000fe40003f65070 */
[----:B-----5:R1:W5:Y:S01]  /*1e40*/  @P5 LDG.E.128 R36, [R78.64] ;  /* 0x000000044e245981 */ /* 0x020362000c1e1d00 */
[----:B------:R-:W-:Y:S01]  /*1e50*/  @!P6 ISETP.NE.U32.AND P5, PT, RZ, c[0x0][0x180], PT ;  /* 0x00006000ff00ea0c */ /* 0x000fe20003fa5070 */
[----:B------:R-:W-:Y:S01]  /*1e60*/  BSSY B0, `(.L_x_11733) ;  /* 0x000001a000007945 */ /* 0x000fe20003800000 */
[----:B------:R-:W-:Y:S02]  /*1e70*/  @!P6 ISETP.NE.AND.EX P2, PT, RZ, c[0x0][0x184], PT, P2 ;  /* 0x00006100ff00ea0c */ /* 0x000fe40003f45320 */
[----:B------:R-:W-:-:S02]  /*1e80*/  @!P6 ISETP.NE.AND.EX P3, PT, RZ, c[0x0][0x184], PT, P3 ;  /* 0x00006100ff00ea0c */ /* 0x000fc40003f65330 */
[----:B------:R-:W-:Y:S02]  /*1e90*/  @!P6 ISETP.NE.AND.EX P5, PT, RZ, c[0x0][0x184], PT, P5 ;  /* 0x00006100ff00ea0c */ /* 0x000fe40003fa5350 */
[----:B------:R-:W-:Y:S02]  /*1ea0*/  @!P6 ISETP.NE.U32.AND P4, PT, RZ, c[0x0][0x180], PT ;  /* 0x00006000ff00ea0c */ /* 0x000fe40003f85070 */
[----:B------:R-:W-:Y:S02]  /*1eb0*/  @!P6 ISETP.NE.U32.AND P1, PT, RZ, c[0x0][0x180], PT ;  /* 0x00006000ff00ea0c */ /* 0x000fe40003f25070 */
[----:B------:R-:W-:Y:S02]  /*1ec0*/  @!P6 ISETP.NE.AND.EX P4, PT, RZ, c[0x0][0x184], PT, P4 ;  /* 0x00006100ff00ea0c */ /* 0x000fe40003f85340 */
[----:B------:R-:W-:Y:S02]  /*1ed0*/  @!P6 ISETP.NE.AND.EX P1, PT, RZ, c[0x0][0x184], PT, P1 ;  /* 0x00006100ff00ea0c */ /* 0x000fe40003f25310 */
[----:B--2---:R-:W-:-:S02]  /*1ee0*/  @!P6 FSEL R77, R29, RZ, P2 ;  /* 0x000000ff1d4de208 */ /* 0x004fc40001000000 */
[----:B-1----:R-:W-:Y:S02]  /*1ef0*/  @!P6 FSEL R78, R30, RZ, P3 ;  /* 0x000000ff1e4ee208 */ /* 0x002fe40001800000 */
[----:B------:R-:W-:Y:S02]  /*1f00*/  @!P6 FSEL R79, R31, RZ, P5 ;  /* 0x000000ff1f4fe208 */ /* 0x000fe40002800000 */
[----:B------:R-:W-:Y:S02]  /*1f10*/  @!P6 ISETP.NE.U32.AND P2, PT, RZ, c[0x0][0x180], PT ;  /* 0x00006000ff00ea0c */ /* 0x000fe40003f45070 */
[----:B------:R-:W-:Y:S02]  /*1f20*/  @!P6 ISETP.NE.U32.AND P3, PT, RZ, c[0x0][0x180], PT ;  /* 0x00006000ff00ea0c */ /* 0x000fe40003f65070 */
[----:B------:R-:W-:Y:S02]  /*1f30*/  @!P6 ISETP.NE.U32.AND P5, PT, RZ, c[0x0][0x180], PT ;  /* 0x00006000ff00ea0c */ /* 0x000fe40003fa5070 */
[----:B------:R-:W-:-:S02]  /*1f40*/  @!P6 ISETP.NE.AND.EX P2, PT, RZ, c[0x0][0x184], PT, P2 ;  /* 0x00006100ff00ea0c */ /* 0x000fc40003f45320 */
[----:B------:R-:W-:Y:S02]  /*1f50*/  @!P6 ISETP.NE.AND.EX P3, PT, RZ, c[0x0][0x184], PT, P3 ;  /* 0x00006100ff00ea0c */ /* 0x000fe40003f65330 */
[----:B------:R-:W-:Y:S02]  /*1f60*/  @!P6 ISETP.NE.AND.EX P5, PT, RZ, c[0x0][0x184], PT, P5 ;  /* 0x00006100ff00ea0c */ /* 0x000fe40003fa5350 */
[----:B---3--:R-:W-:Y:S02]  /*1f70*/  @!P6 FSEL R72, R32, RZ, P1 ;  /* 0x000000ff2048e208 */ /* 0x008fe40000800000 */
[----:B------:R-:W-:Y:S02]  /*1f80*/  @!P6 FSEL R73, R33, RZ, P2 ;  /* 0x000000ff2149e208 */ /* 0x000fe40001000000 */
[----:B0-----:R-:W-:Y:S02]  /*1f90*/  @!P6 FSEL R74, R34, RZ, P3 ;  /* 0x000000ff224ae208 */ /* 0x001fe40001800000 */
[----:B------:R-:W-:-:S02]  /*1fa0*/  @!P6 FSEL R75, R35, RZ, P5 ;  /* 0x000000ff234be208 */ /* 0x000fc40002800000 */
[----:B------:R-:W-:Y:S01]  /*1fb0*/  @!P6 FSEL R76, R28, RZ, P4 ;  /* 0x000000ff1c4ce208 */ /* 0x000fe20002000000 */
[----:B------:R-:W-:Y:S05]  /*1fc0*/  @!P6 BRA `(.L_x_11734) ;  /* 0x000000300000e947 */ /* 0x000fea0003800000 */
[----:B-----5:R-:W-:-:S05]  /*1fd0*/  PRMT R76, RZ, 0x5410, R36 ;  /* 0x00005410ff4c7816 */ /* 0x020fca0000000024 */
[----:B------:R-:W-:-:S04]  /*1fe0*/  FMUL.FTZ R76, R76, c[0x0][0x1ec] ;  /* 0x00007b004c4c7a20 */ /* 0x000fc80000410000 */
[----:B------:R-:W-:Y:S02]  /*1ff0*/  @P0 FADD.FTZ R76, R28, R76 ;  /* 0x0000004c1c4c0221 */ /* 0x000fe40000010000 */
.L_x_11734:
[----:B------:R-:W-:Y:S05]  /*2000*/  BSYNC B0 ;  /* 0x0000000000007941 */ /* 0x000fea0003800000 */
.L_x_11733:
[----:B------:R-:W-:Y:S01]  /*2010*/  BSSY B0, `(.L_x_11735) ;  /* 0x0000005000007945 */ /* 0x000fe20003800000 */
[----:B------:R-:W-:Y:S05]  /*2020*/  @!P6 BRA `(.L_x_11736) ;  /* 0x000000300000e947 */ /* 0x000fea0003800000 */
[----:B-----5:R-:W-:-:S05]  /*2030*/  PRMT R77, RZ, 0x7610, R36 ;  /* 0x00007610ff4d7816 */ /* 0x020fca0000000024 */
[----:B------:R-:W-:-:S04]  /*2040*/  FMUL.FTZ R77, R77, c[0x0][0x1ec] ;  /* 0x00007b004d4d7a20 */ /* 0x000fc80000410000 */
[----:B------:R-:W-:Y:S02]  /*2050*/  @P0 FADD.FTZ R77, R29, R77 ;  /* 0x0000004d1d4d0221 */ /* 0x000fe40000010000 */
.L_x_11736:
[----:B------:R-:W-:Y:S05]  /*2060*/  BSYNC B0 ;  /* 0x0000000000007941 */ /* 0x000fea0003800000 */
.L_x_11735:
[----:B------:R-:W-:Y:S01]  /*2070*/  BSSY B0, `(.L_x_11737) ;  /* 0x0000005000007945 */ /* 0x000fe20003800000 */
[----:B------:R-:W-:Y:S05]  /*2080*/  @!P6 BRA `(.L_x_11738) ;  /* 0x000000300000e947 */ /* 0x000fea0003800000 */
[----:B-----5:R-:W-:-:S05]  /*2090*/  PRMT R78, RZ, 0x5410, R37 ;  /* 0x00005410ff4e7816 */ /* 0x020fca0000000025 */
[----:B------:R-:W-:-:S04]  /*20a0*/  FMUL.FTZ R78, R78, c[0x0][0x1ec] ;  /* 0x00007b004e4e7a20 */ /* 0x000fc80000410000 */
[----:B------:R-:W-:Y:S02]  /*20b0*/  @P0 FADD.FTZ R78, R30, R78 ;  /* 0x0000004e1e4e0221 */ /* 0x000fe40000010000 */
.L_x_11738:
[----:B------:R-:W-:Y:S05]  /*20c0*/  BSYNC B0 ;  /* 0x0000000000007941 */ /* 0x000fea0003800000 */
.L_x_11737:
[----:B------:R-:W-:Y:S01]  /*20d0*/  BSSY B0, `(.L_x_11739) ;  /* 0x0000005000007945 */ /* 0x000fe20003800000 */
[----:B------:R-:W-:Y:S05]  /*20e0*/  @!P6 BRA `(.L_x_11740) ;  /* 0x000000300000e947 */ /* 0x000fea0003800000 */
[----:B-----5:R-:W-:-:S05]  /*20f0*/  PRMT R79, RZ, 0x7610, R37 ;  /* 0x00007610ff4f7816 */ /* 0x020fca0000000025 */
[----:B------:R-:W-:-:S04]  /*2100*/  FMUL.FTZ R79, R79, c[0x0][0x1ec] ;  /* 0x00007b004f4f7a20 */ /* 0x000fc80000410000 */
[----:B------:R-:W-:Y:S02]  /*2110*/  @P0 FADD.FTZ R79, R31, R79 ;  /* 0x0000004f1f4f0221 */ /* 0x000fe40000010000 */
.L_x_11740:
[----:B------:R-:W-:Y:S05]  /*2120*/  BSYNC B0 ;  /* 0x0000000000007941 */ /* 0x000fea0003800000 */
.L_x_11739:
[----:B------:R-:W-:Y:S01]  /*2130*/  BSSY B0, `(.L_x_11741) ;  /* 0x0000005000007945 */ /* 0x000fe20003800000 */
[----:B------:R-:W-:Y:S05]  /*2140*/  @!P6 BRA `(.L_x_11742) ;  /* 0x000000300000e947 */ /* 0x000fea0003800000 */
[----:B-----5:R-:W-:-:S05]  /*2150*/  PRMT R72, RZ, 0x5410, R38 ;  /* 0x00005410ff487816 */ /* 0x020fca0000000026 */
[----:B------:R-:W-:-:S04]  /*2160*/  FMUL.FTZ R72, R72, c[0x0][0x1ec] ;  /* 0x00007b0048487a20 */ /* 0x000fc80000410000 */
[----:B------:R-:W-:Y:S02]  /*2170*/  @P0 FADD.FTZ R72, R32, R72 ;  /* 0x0000004820480221 */ /* 0x000fe40000010000 */
.L_x_11742:
[----:B------:R-:W-:Y:S05]  /*2180*/  BSYNC B0 ;  /* 0x0000000000007941 */ /* 0x000fea0003800000 */
.L_x_11741:
[----:B------:R-:W-:Y:S01]  /*2190*/  BSSY B0, `(.L_x_11743) ;  /* 0x0000005000007945 */ /* 0x000fe20003800000 */
[----:B------:R-:W-:Y:S05]  /*21a0*/  @!P6 BRA `(.L_x_11744) ;  /* 0x000000300000e947 */ /* 0x000fea0003800000 */
[----:B-----5:R-:W-:-:S05]  /*21b0*/  PRMT R73, RZ, 0x7610, R38 ;  /* 0x00007610ff497816 */ /* 0x020fca0000000026 */
[----:B------:R-:W-:-:S04]  /*21c0*/  FMUL.FTZ R73, R73, c[0x0][0x1ec] ;  /* 0x00007b0049497a20 */ /* 0x000fc80000410000 */
[----:B------:R-:W-:Y:S02]  /*21d0*/  @P0 FADD.FTZ R73, R33, R73 ;  /* 0x0000004921490221 */ /* 0x000fe40000010000 */
.L_x_11744:
[----:B------:R-:W-:Y:S05]  /*21e0*/  BSYNC B0 ;  /* 0x0000000000007941 */ /* 0x000fea0003800000 */
.L_x_11743:
[----:B------:R-:W-:Y:S01]  /*21f0*/  BSSY B0, `(.L_x_11745) ;  /* 0x0000005000007945 */ /* 0x000fe20003800000 */
[----:B------:R-:W-:Y:S05]  /*2200*/  @!P6 BRA `(.L_x_11746) ;  /* 0x000000300000e947 */ /* 0x000fea0003800000 */
[----:B-----5:R-:W-:-:S05]  /*2210*/  PRMT R74, RZ, 0x5410, R39 ;  /* 0x00005410ff4a7816 */ /* 0x020fca0000000027 */
[----:B------:R-:W-:-:S04]  /*2220*/  FMUL.FTZ R74, R74, c[0x0][0x1ec] ;  /* 0x00007b004a4a7a20 */ /* 0x000fc80000410000 */
[----:B------:R-:W-:Y:S02]  /*2230*/  @P0 FADD.FTZ R74, R34, R74 ;  /* 0x0000004a224a0221 */ /* 0x000fe40000010000 */
.L_x_11746:
[----:B------:R-:W-:Y:S05]  /*2240*/  BSYNC B0 ;  /* 0x0000000000007941 */ /* 0x000fea0003800000 */
.L_x_11745:
[----:B------:R-:W-:Y:S01]  /*2250*/  BSSY B0, `(.L_x_11747) ;  /* 0x0000005000007945 */ /* 0x000fe20003800000 */
[----:B------:R-:W-:Y:S05]  /*2260*/  @!P6 BRA `(.L_x_11748) ;  /* 0x000000300000e947 */ /* 0x000fea0003800000 */
[----:B-----5:R-:W-:-:S05]  /*2270*/  PRMT R75, RZ, 0x7610, R39 ;  /* 0x00007610ff4b7816 */ /* 0x020fca0000000027 */
[----:B------:R-:W-:-:S04]  /*2280*/  FMUL.FTZ R75, R75, c[0x0][0x1ec] ;  /* 0x00007b004b4b7a20 */ /* 0x000fc80000410000 */
[----:B------:R-:W-:Y:S02]  /*2290*/  @P0 FADD.FTZ R75, R35, R75 ;  /* 0x0000004b234b0221 */ /* 0x000fe40000010000 */
.L_x_11748:
[----:B------:R-:W-:Y:S05]  /*22a0*/  BSYNC B0 ;  /* 0x0000000000007941 */ /* 0x000fea0003800000 */
.L_x_11747:
[----:B------:R-:W-:Y:S01]  /*22b0*/  FADD.FTZ R144, RZ, R44 ;  /* 0x0000002cff907221 */ /* 0x000fe20000010000 */
[----:B------:R-:W-:Y:S01]  /*22c0*/  LOP3.LUT P0, RZ, R129, 0xff, RZ, 0xc0, !PT ;  /* 0x000000ff81ff7812 */ /* 0x000fe2000780c0ff */
[----:B------:R-:W-:Y:S01]  /*22d0*/  IMAD.WIDE.U32 R110, R111, R110, c[0x0][0x188] ;  /* 0x000062006f6e7625 */ /* 0x000fe200078e006e */
[----:B------:R-:W-:Y:S02]  /*22e0*/  SHF.R.S32.HI R146, RZ, 0x1f, R133 ;  /* 0x0000001fff927819 */ /* 0x000fe40000011485 */
[----:B------:R-:W-:Y:S01]  /*22f0*/  SEL R147, R128, R135, !P0 ;  /* 0x0000008780937207 */ /* 0x000fe20004000000 */
[----:B------:R-:W-:Y:S01]  /*2300*/  FADD.FTZ R145, R144, R45 ;  /* 0x0000002d90917221 */ /* 0x000fe20000010000 */
[----:B------:R0:W-:Y:S03]  /*2310*/  STG.E.128 [R110.64], R76 ;  /* 0x0000004c6e007986 */ /* 0x0001e6000c101d04 */
[----:B------:R-:W-:Y:S01]  /*2320*/  FADD.FTZ R144, R145, R46 ;  /* 0x0000002e91907221 */ /* 0x000fe20000010000 */
[----:B------:R0:W-:Y:S03]  /*2330*/  STG.E.128 [R110.64+0x10], R72 ;  /* 0x000010486e007986 */ /* 0x0001e6000c101d04 */
        /* <DEDUP_REMOVED lines=39> */
.L_x_11755:
        /* <DEDUP_REMOVED lines=100> */
.L_x_11756:
        /* <DEDUP_REMOVED lines=12> */
[----:B------:R-:W-:-:S04]  /*2cb0*/  @!P0 MOV R145, 0x500 ;  /* 0x0000050000918802 */ /* 0x000fc80000000f00 */
[----:B------:R-:W-:Y:S01]  /*2cc0*/  I2F R153, R145 ;  /* 0x0000009100997306 */ /* 0x000fe20000201400 */
[----:B------:R-:W1:Y:S04]  /*2cd0*/  SHFL.DOWN PT, R148, R145, 0x2, 0x1f ;  /* 0x08401f0091947f89 */ /* 0x000e6800000e0000 */
[----:B------:R-:W2:Y:S01]  /*2ce0*/  @!P0 LDS.64 R110, [R147.X8] ;  /* 0x00000000936e8984 */ /* 0x000ea20000008a00 */
[----:B------:R-:W-:Y:S02]  /*2cf0*/  LOP3.LUT P0, RZ, R131, 0x1f, R86, 0xf8, !PT ;  /* 0x0000001f83ff7812 */ /* 0x000fe4000780f856 */
[----:B-1----:R-:W-:Y:S02]  /*2d00*/  IADD3 R151, R148, R145, RZ ;  /* 0x0000009194977210 */ /* 0x002fe40007ffe0ff */
[----:B------:R-:W-:Y:S03]  /*2d10*/  I2F R148, R148 ;  /* 0x0000009400947306 */ /* 0x000fe60000201400 */
[----:B------:R-:W1:Y:S05]  /*2d20*/  SHFL.DOWN PT, R154, R151, 0x1, 0x1f ;  /* 0x08201f00979a7f89 */ /* 0x000e6a00000e0000 */
[----:B------:R-:W3:Y:S01]  /*2d30*/  I2F R144, R151 ;  /* 0x0000009700907306 */ /* 0x000ee20000201400 */
[----:B--2---:R-:W2:Y:S07]  /*2d40*/  SHFL.DOWN PT, R149, R110, 0x2, 0x1f ;  /* 0x08401f006e957f89 */ /* 0x004eae00000e0000 */
[----:B---3--:R-:W3:Y:S01]  /*2d50*/  MUFU.RCP R147, R144 ;  /* 0x0000009000937308 */ /* 0x008ee20000001000 */
[----:B-1----:R-:W-:Y:S01]  /*2d60*/  IADD3 R145, R151, R154, RZ ;  /* 0x0000009a97917210 */ /* 0x002fe20007ffe0ff */
[----:B0-----:R-:W0:Y:S06]  /*2d70*/  SHFL.DOWN PT, R150, R111, 0x2, 0x1f ;  /* 0x08401f006f967f89 */ /* 0x001e2c00000e0000 */
[----:B------:R-:W1:Y:S08]  /*2d80*/  I2F R145, R145 ;  /* 0x0000009100917306 */ /* 0x000e700000201400 */
[----:B------:R-:W4:Y:S01]  /*2d90*/  I2F R154, R154 ;  /* 0x0000009a009a7306 */ /* 0x000f220000201400 */
[----:B--2---:R-:W-:-:S02]  /*2da0*/  FADD.FTZ R152, -R149, R110 ;  /* 0x0000006e95987221 */ /* 0x004fc40000010100 */
[----:B------:R-:W-:Y:S02]  /*2db0*/  FMUL.FTZ R149, R149, R148 ;  /* 0x0000009495957220 */ /* 0x000fe40000410000 */
[----:B------:R-:W-:Y:S02]  /*2dc0*/  FMUL.FTZ R152, R152, R152 ;  /* 0x0000009898987220 */ /* 0x000fe40000410000 */
[----:B------:R-:W-:Y:S02]  /*2dd0*/  FFMA.FTZ R110, R153, R110, R149 ;  /* 0x0000006e996e7223 */ /* 0x000fe40000010095 */
[----:B------:R-:W-:Y:S02]  /*2de0*/  FMUL.FTZ R152, R152, R153 ;  /* 0x0000009998987220 */ /* 0x000fe40000410000 */
[----:B---3--:R-:W-:Y:S02]  /*2df0*/  FMUL.FTZ R149, R147, R110 ;  /* 0x0000006e93957220 */ /* 0x008fe40000410000 */
[----:B------:R-:W-:-:S02]  /*2e00*/  FMUL.FTZ R152, R152, R148 ;  /* 0x0000009498987220 */ /* 0x000fc40000410000 */
[----:B0-----:R-:W-:Y:S01]  /*2e10*/  FADD.FTZ R150, R150, R111 ;  /* 0x0000006f96967221 */ /* 0x001fe20000010000 */
[----:B------:R-:W0:Y:S03]  /*2e20*/  SHFL.DOWN PT, R110, R149, 0x1, 0x1f ;  /* 0x08201f00956e7f89 */ /* 0x000e2600000e0000 */
[----:B------:R-:W-:Y:S02]  /*2e30*/  FFMA.FTZ R150, R147, R152, R150 ;  /* 0x0000009893967223 */ /* 0x000fe40000010096 */
[----:B-1----:R1:W2:Y:S03]  /*2e40*/  MUFU.RCP R147, R145 ;  /* 0x0000009100937308 */ /* 0x0022a60000001000 */
[----:B------:R-:W3:Y:S01]  /*2e50*/  SHFL.DOWN PT, R111, R150, 0x1, 0x1f ;  /* 0x08201f00966f7f89 */ /* 0x000ee200000e0000 */
[----:B-1----:R-:W-:Y:S01]  /*2e60*/  MOV R145, c[0x0][0x1e0] ;  /* 0x0000780000917a02 */ /* 0x002fe20000000f00 */
[----:B0-----:R-:W-:-:S02]  /*2e70*/  FADD.FTZ R148, R149, -R110 ;  /* 0x8000006e95947221 */ /* 0x001fc40000010000 */
[----:B----4-:R-:W-:Y:S02]  /*2e80*/  FMUL.FTZ R110, R110, R154 ;  /* 0x0000009a6e6e7220 */ /* 0x010fe40000410000 */
[----:B------:R-:W-:Y:S02]  /*2e90*/  FMUL.FTZ R151, R148, R148 ;  /* 0x0000009494977220 */ /* 0x000fe40000410000 */
[C---:B------:R-:W-:Y:S02]  /*2ea0*/  FFMA.FTZ R110, R144.reuse, R149, R110 ;  /* 0x00000095906e7223 */ /* 0x040fe4000001006e */
[----:B------:R-:W-:Y:S02]  /*2eb0*/  FMUL.FTZ R151, R144, R151 ;  /* 0x0000009790977220 */ /* 0x000fe40000410000 */
[----:B--2---:R-:W-:Y:S02]  /*2ec0*/  FMUL.FTZ R144, R147, R110 ;  /* 0x0000006e93907220 */ /* 0x004fe40000410000 */
[----:B---3--:R-:W-:-:S02]  /*2ed0*/  FADD.FTZ R110, R150, R111 ;  /* 0x0000006f966e7221 */ /* 0x008fc40000010000 */
[----:B------:R-:W-:Y:S01]  /*2ee0*/  FMUL.FTZ R151, R151, R154 ;  /* 0x0000009a97977220 */ /* 0x000fe20000410000 */
[----:B------:R0:W1:Y:S03]  /*2ef0*/  SHFL.IDX PT, R149, R144, RZ, 0x1f ;  /* 0x00001fff90957589 */ /* 0x00006600000e0000 */
[----:B------:R-:W-:-:S05]  /*2f00*/  FFMA.FTZ R151, R147, R151, R110 ;  /* 0x0000009793977223 */ /* 0x000fca000001006e */
[----:B------:R-:W2:Y:S01]  /*2f10*/  SHFL.IDX PT, R148, R151, RZ, 0x1f ;  /* 0x00001fff97947589 */ /* 0x000ea200000e0000 */
[----:B0-----:R-:W-:Y:S01]  /*2f20*/  @!P0 LEA R144, P2, R133, c[0x0][0x1a0], 0x2 ;  /* 0x0000680085908a11 */ /* 0x001fe200078410ff */
[----:B-1----:R-:W-:-:S05]  /*2f30*/  FMUL.FTZ R110, R149, R149 ;  /* 0x00000095956e7220 */ /* 0x002fca0000410000 */
[----:B------:R-:W-:Y:S01]  /*2f40*/  FSEL R111, R110, RZ, P1 ;  /* 0x000000ff6e6f7208 */ /* 0x000fe20000800000 */
[----:B--2---:R-:W-:Y:S01]  /*2f50*/  FFMA.FTZ R110, R148, R145, c[0x0][0x228] ;  /* 0x00008a00946e7623 */ /* 0x004fe20000010091 */
[----:B------:R-:W-:-:S03]  /*2f60*/  @!P0 LEA.HI.X R145, R133, c[0x0][0x1a4], R146, 0x2, P2 ;  /* 0x0000690085918a11 */ /* 0x000fc600010f1492 */
[----:B------:R-:W-:Y:S01]  /*2f70*/  FADD.FTZ R147, R110, R111 ;  /* 0x0000006f6e937221 */ /* 0x000fe20000010000 */
[C---:B------:R-:W-:Y:S01]  /*2f80*/  @!P0 LEA R110, P3, R133.reuse, c[0x0][0x1a8], 0x2 ;  /* 0x00006a00856e8a11 */ /* 0x040fe200078610ff */
[----:B------:R0:W-:Y:S03]  /*2f90*/  @!P0 STG.E [R144.64], R149 ;  /* 0x0000009590008986 */ /* 0x0001e6000c101904 */
[----:B------:R-:W-:Y:S01]  /*2fa0*/  @!P0 LEA.HI.X R111, R133, c[0x0][0x1ac], R146, 0x2, P3 ;  /* 0x00006b00856f8a11 */ /* 0x000fe200018f1492 */
[----:B------:R-:W1:Y:S04]  /*2fb0*/  MUFU.RSQ R147, R147 ;  /* 0x0000009300937308 */ /* 0x000e680000001400 */
[----:B-1----:R0:W-:Y:S01]  /*2fc0*/  @!P0 STG.E [R110.64], R147 ;  /* 0x000000936e008986 */ /* 0x0021e2000c101904 */
[----:B------:R-:W-:-:S13]  /*2fd0*/  ISETP.GE.AND P0, PT, R142, 0x1, PT ;  /* 0x000000018e00780c */ /* 0x000fda0003f06270 */
[----:B------:R-:W-:Y:S05]  /*2fe0*/  @!P0 BRA `(.L_x_11752) ;  /* 0x00000a1000008947 */ /* 0x000fea0003800000 */
[----:B0-----:R-:W-:-:S05]  /*2ff0*/  FSEL R110, R149, RZ, !P1 ;  /* 0x000000ff956e7208 */ /* 0x001fca0004800000 */
[----:B------:R-:W-:Y:S01]  /*3000*/  FADD.FTZ R148, -R110, R41 ;  /* 0x000000296e947221 */ /* 0x000fe20000010100 */
[----:B------:R-:W-:Y:S01]  /*3010*/  IADD3 R41, R142, -0x1, RZ ;  /* 0xffffffff8e297810 */ /* 0x000fe20007ffe0ff */
[C---:B------:R-:W-:Y:S02]  /*3020*/  FADD.FTZ R42, -R110.reuse, R42 ;  /* 0x0000002a6e2a7221 */ /* 0x040fe40000010100 */
[C---:B------:R-:W-:Y:S02]  /*3030*/  FADD.FTZ R150, -R110.reuse, R43 ;  /* 0x0000002b6e967221 */ /* 0x040fe40000010100 */
[C---:B------:R-:W-:Y:S02]  /*3040*/  FADD.FTZ R40, -R110.reuse, R40 ;  /* 0x000000286e287221 */ /* 0x040fe40000010100 */
[C---:B------:R-:W-:Y:S02]  /*3050*/  FADD.FTZ R50, -R110.reuse, R50 ;  /* 0x000000326e327221 */ /* 0x040fe40000010100 */
[----:B------:R-:W-:-:S02]  /*3060*/  FADD.FTZ R158, -R110, R51 ;  /* 0x000000336e9e7221 */ /* 0x000fc40000010100 */
[----:B------:R-:W-:Y:S02]  /*3070*/  IMAD R41, R41, c[0x0][0x168], RZ ;  /* 0x00005a0029297a24 */ /* 0x000fe400078e02ff */
[C---:B------:R-:W-:Y:S02]  /*3080*/  FADD.FTZ R46, -R110.reuse, R46 ;  /* 0x0000002e6e2e7221 */ /* 0x040fe40000010100 */
[C---:B------:R-:W-:Y:S02]  /*3090*/  FMUL.FTZ R42, R147.reuse, R42 ;  /* 0x0000002a932a7220 */ /* 0x040fe40000410000 */
[----:B------:R-:W-:Y:S02]  /*30a0*/  FMUL.FTZ R150, R147, R150 ;  /* 0x0000009693967220 */ /* 0x000fe40000410000 */
[C---:B------:R-:W-:Y:S02]  /*30b0*/  FADD.FTZ R44, -R110.reuse, R44 ;  /* 0x0000002c6e2c7221 */ /* 0x040fe40000010100 */
[----:B------:R-:W-:-:S02]  /*30c0*/  FADD.FTZ R144, -R110, R45 ;  /* 0x0000002d6e907221 */ /* 0x000fc40000010100 */
[C---:B------:R-:W-:Y:S02]  /*30d0*/  FADD.FTZ R48, -R110.reuse, R48 ;  /* 0x000000306e307221 */ /* 0x040fe40000010100 */
[C---:B------:R-:W-:Y:S02]  /*30e0*/  FADD.FTZ R156, -R110.reuse, R49 ;  /* 0x000000316e9c7221 */ /* 0x040fe40000010100 */
[C---:B------:R-:W-:Y:S02]  /*30f0*/  FMUL.FTZ R40, R147.reuse, R40 ;  /* 0x0000002893287220 */ /* 0x040fe40000410000 */
[C---:B------:R-:W-:Y:S02]  /*3100*/  FMUL.FTZ R148, R147.reuse, R148 ;  /* 0x0000009493947220 */ /* 0x040fe40000410000 */
[----:B------:R-:W-:Y:S01]  /*3110*/  FADD.FTZ R164, -R110, R57 ;  /* 0x000000396ea47221 */ /* 0x000fe20000010100 */
[----:B------:R-:W-:Y:S01]  /*3120*/  SHF.R.S32.HI R57, RZ, 0x1f, R41 ;  /* 0x0000001fff397819 */ /* 0x000fe20000011429 */
[----:B------:R-:W-:-:S02]  /*3130*/  FMUL.FTZ R50, R147, R50 ;  /* 0x0000003293327220 */ /* 0x000fc40000410000 */
[----:B------:R-:W-:Y:S01]  /*3140*/  FMUL.FTZ R158, R147, R158 ;  /* 0x0000009e939e7220 */ /* 0x000fe20000410000 */
[----:B------:R-:W-:Y:S01]  /*3150*/  LEA.HI R57, R57, R41, RZ, 0x3 ;  /* 0x0000002939397211 */ /* 0x000fe200078f18ff */
[C---:B------:R-:W-:Y:S02]  /*3160*/  FADD.FTZ R146, -R110.reuse, R47 ;  /* 0x0000002f6e927221 */ /* 0x040fe40000010100 */
[----:B------:R-:W-:Y:S02]  /*3170*/  FADD.FTZ R56, -R110, R56 ;  /* 0x000000386e387221 */ /* 0x000fe40000010100 */
[----:B------:R-:W-:Y:S02]  /*3180*/  FMUL.FTZ R46, R147, R46 ;  /* 0x0000002e932e7220 */ /* 0x000fe40000410000 */
[----:B------:R-:W-:Y:S02]  /*3190*/  FFMA.FTZ R42, R100, R42, R27 ;  /* 0x0000002a642a7223 */ /* 0x000fe4000001001b */
[----:B------:R-:W-:-:S02]  /*31a0*/  FFMA.FTZ R43, R101, R150, R26 ;  /* 0x00000096652b7223 */ /* 0x000fc4000001001a */
[----:B------:R-:W-:Y:S02]  /*31b0*/  FADD.FTZ R58, -R110, R58 ;  /* 0x0000003a6e3a7221 */ /* 0x000fe40000010100 */
[----:B------:R-:W-:Y:S01]  /*31c0*/  FMUL.FTZ R44, R147, R44 ;  /* 0x0000002c932c7220 */ /* 0x000fe20000410000 */
[----:B------:R-:W-:Y:S01]  /*31d0*/  F2FP.BF16.PACK_AB R43, R43, R42 ;  /* 0x0000002a2b2b723e */ /* 0x000fe200000010ff */
[C---:B------:R-:W-:Y:S02]  /*31e0*/  FMUL.FTZ R144, R147.reuse, R144 ;  /* 0x0000009093907220 */ /* 0x040fe40000410000 */
[C---:B------:R-:W-:Y:S02]  /*31f0*/  FMUL.FTZ R48, R147.reuse, R48 ;  /* 0x0000003093307220 */ /* 0x040fe40000410000 */
[----:B------:R-:W-:Y:S02]  /*3200*/  FMUL.FTZ R156, R147, R156 ;  /* 0x0000009c939c7220 */ /* 0x000fe40000410000 */
[----:B------:R-:W-:-:S02]  /*3210*/  FFMA.FTZ R40, R98, R40, R81 ;  /* 0x0000002862287223 */ /* 0x000fc40000010051 */
[----:B------:R-:W-:Y:S02]  /*3220*/  FFMA.FTZ R47, R99, R148, R80 ;  /* 0x00000094632f7223 */ /* 0x000fe40000010050 */
[C---:B------:R-:W-:Y:S02]  /*3230*/  FADD.FTZ R72, -R110.reuse, R72 ;  /* 0x000000486e487221 */ /* 0x040fe40000010100 */
[----:B------:R-:W-:Y:S01]  /*3240*/  FADD.FTZ R142, -R110, R73 ;  /* 0x000000496e8e7221 */ /* 0x000fe20000010100 */
[----:B------:R-:W-:Y:S01]  /*3250*/  F2FP.BF16.PACK_AB R42, R47, R40 ;  /* 0x000000282f2a723e */ /* 0x000fe200000010ff */
[----:B------:R-:W-:Y:S02]  /*3260*/  FFMA.FTZ R50, R108, R50, R19 ;  /* 0x000000326c327223 */ /* 0x000fe40000010013 */
[----:B------:R-:W-:Y:S02]  /*3270*/  FFMA.FTZ R51, R109, R158, R18 ;  /* 0x0000009e6d337223 */ /* 0x000fe40000010012 */
[----:B------:R-:W-:-:S02]  /*3280*/  FADD.FTZ R52, -R110, R52 ;  /* 0x000000346e347221 */ /* 0x000fc40000010100 */
[C---:B------:R-:W-:Y:S01]  /*3290*/  FADD.FTZ R152, -R110.reuse, R53 ;  /* 0x000000356e987221 */ /* 0x040fe20000010100 */
[----:B------:R-:W-:Y:S01]  /*32a0*/  F2FP.BF16.PACK_AB R47, R51, R50 ;  /* 0x00000032332f723e */ /* 0x000fe200000010ff */
[C---:B------:R-:W-:Y:S02]  /*32b0*/  FADD.FTZ R62, -R110.reuse, R62 ;  /* 0x0000003e6e3e7221 */ /* 0x040fe40000010100 */
[C---:B------:R-:W-:Y:S02]  /*32c0*/  FADD.FTZ R162, -R110.reuse, R63 ;  /* 0x0000003f6ea27221 */ /* 0x040fe40000010100 */
[C---:B------:R-:W-:Y:S02]  /*32d0*/  FADD.FTZ R59, -R110.reuse, R59 ;  /* 0x0000003b6e3b7221 */ /* 0x040fe40000010100 */
[----:B------:R-:W-:Y:S02]  /*32e0*/  FADD.FTZ R68, -R110, R68 ;  /* 0x000000446e447221 */ /* 0x000fe40000010100 */
[----:B------:R-:W-:-:S02]  /*32f0*/  FMUL.FTZ R56, R147, R56 ;  /* 0x0000003893387220 */ /* 0x000fc40000410000 */
[C---:B------:R-:W-:Y:S02]  /*3300*/  FMUL.FTZ R164, R147.reuse, R164 ;  /* 0x000000a493a47220 */ /* 0x040fe40000410000 */
[----:B------:R-:W-:Y:S02]  /*3310*/  FFMA.FTZ R41, R96, R46, R83 ;  /* 0x0000002e60297223 */ /* 0x000fe40000010053 */
[----:B------:R-:W-:Y:S02]  /*3320*/  FMUL.FTZ R58, R147, R58 ;  /* 0x0000003a933a7220 */ /* 0x000fe40000410000 */
[----:B------:R-:W-:Y:S02]  /*3330*/  FFMA.FTZ R44, R94, R44, R85 ;  /* 0x0000002c5e2c7223 */ /* 0x000fe40000010055 */
[----:B------:R-:W-:Y:S02]  /*3340*/  FFMA.FTZ R45, R95, R144, R84 ;  /* 0x000000905f2d7223 */ /* 0x000fe40000010054 */
[----:B------:R-:W-:-:S02]  /*3350*/  FFMA.FTZ R46, R106, R48, R21 ;  /* 0x000000306a2e7223 */ /* 0x000fc40000010015 */
[----:B------:R-:W-:Y:S01]  /*3360*/  FFMA.FTZ R49, R107, R156, R20 ;  /* 0x0000009c6b317223 */ /* 0x000fe20000010014 */
[----:B------:R-:W-:Y:S01]  /*3370*/  F2FP.BF16.PACK_AB R40, R45, R44 ;  /* 0x0000002c2d28723e */ /* 0x000fe200000010ff */
[C---:B------:R-:W-:Y:S02]  /*3380*/  FADD.FTZ R66, -R110.reuse, R66 ;  /* 0x000000426e427221 */ /* 0x040fe40000010100 */
[C---:B------:R-:W-:Y:S01]  /*3390*/  FADD.FTZ R67, -R110.reuse, R67 ;  /* 0x000000436e437221 */ /* 0x040fe20000010100 */
[----:B------:R-:W-:Y:S01]  /*33a0*/  F2FP.BF16.PACK_AB R46, R49, R46 ;  /* 0x0000002e312e723e */ /* 0x000fe200000010ff */
[C---:B------:R-:W-:Y:S02]  /*33b0*/  FMUL.FTZ R72, R147.reuse, R72 ;  /* 0x0000004893487220 */ /* 0x040fe40000410000 */
[----:B------:R-:W-:Y:S02]  /*33c0*/  FMUL.FTZ R142, R147, R142 ;  /* 0x0000008e938e7220 */ /* 0x000fe40000410000 */
[----:B------:R-:W-:-:S02]  /*33d0*/  FADD.FTZ R154, -R110, R55 ;  /* 0x000000376e9a7221 */ /* 0x000fc40000010100 */
[C---:B------:R-:W-:Y:S02]  /*33e0*/  FADD.FTZ R69, -R110.reuse, R69 ;  /* 0x000000456e457221 */ /* 0x040fe40000010100 */
[C---:B------:R-:W-:Y:S02]  /*33f0*/  FMUL.FTZ R52, R147.reuse, R52 ;  /* 0x0000003493347220 */ /* 0x040fe40000410000 */
[C---:B------:R-:W-:Y:S02]  /*3400*/  FMUL.FTZ R152, R147.reuse, R152 ;  /* 0x0000009893987220 */ /* 0x040fe40000410000 */
[----:B------:R-:W-:Y:S02]  /*3410*/  FADD.FTZ R54, -R110, R54 ;  /* 0x000000366e367221 */ /* 0x000fe40000010100 */
[C---:B------:R-:W-:Y:S02]  /*3420*/  FMUL.FTZ R62, R147.reuse, R62 ;  /* 0x0000003e933e7220 */ /* 0x040fe40000410000 */
[----:B------:R-:W-:-:S02]  /*3430*/  FMUL.FTZ R162, R147, R162 ;  /* 0x000000a293a27220 */ /* 0x000fc40000410000 */
[C---:B------:R-:W-:Y:S02]  /*3440*/  FMUL.FTZ R59, R147.reuse, R59 ;  /* 0x0000003b933b7220 */ /* 0x040fe40000410000 */
[----:B------:R-:W-:Y:S02]  /*3450*/  FMUL.FTZ R68, R147, R68 ;  /* 0x0000004493447220 */ /* 0x000fe40000410000 */
[----:B------:R-:W-:Y:S02]  /*3460*/  FFMA.FTZ R50, R116, R56, R13 ;  /* 0x0000003874327223 */ /* 0x000fe4000001000d */
[----:B------:R-:W-:Y:S02]  /*3470*/  FFMA.FTZ R55, R117, R164, R12 ;  /* 0x000000a475377223 */ /* 0x000fe4000001000c */
[C---:B------:R-:W-:Y:S02]  /*3480*/  FADD.FTZ R160, -R110.reuse, R61 ;  /* 0x0000003d6ea07221 */ /* 0x040fe40000010100 */
[C---:B------:R-:W-:Y:S01]  /*3490*/  FADD.FTZ R64, -R110.reuse, R64 ;  /* 0x000000406e407221 */ /* 0x040fe20000010100 */
[----:B------:R-:W-:Y:S01]  /*34a0*/  F2FP.BF16.PACK_AB R50, R55, R50 ;  /* 0x000000323732723e */ /* 0x000fe200000010ff */
[----:B------:R-:W-:-:S02]  /*34b0*/  FADD.FTZ R65, -R110, R65 ;  /* 0x000000416e417221 */ /* 0x000fc40000010100 */
[----:B------:R-:W-:Y:S02]  /*34c0*/  FFMA.FTZ R51, R118, R58, R11 ;  /* 0x0000003a76337223 */ /* 0x000fe4000001000b */
[----:B------:R-:W-:Y:S02]  /*34d0*/  FADD.FTZ R60, -R110, R60 ;  /* 0x0000003c6e3c7221 */ /* 0x000fe40000010100 */
[C---:B------:R-:W-:Y:S02]  /*34e0*/  FMUL.FTZ R66, R147.reuse, R66 ;  /* 0x0000004293427220 */ /* 0x040fe40000410000 */
[----:B------:R-:W-:Y:S02]  /*34f0*/  FMUL.FTZ R67, R147, R67 ;  /* 0x0000004393437220 */ /* 0x000fe40000410000 */
[----:B------:R-:W-:Y:S02]  /*3500*/  FFMA.FTZ R58, R136, R72, R89 ;  /* 0x00000048883a7223 */ /* 0x000fe40000010059 */
[----:B------:R-:W-:-:S02]  /*3510*/  FFMA.FTZ R61, R143, R142, R92 ;  /* 0x0000008e8f3d7223 */ /* 0x000fc4000001005c */
[C---:B------:R-:W-:Y:S02]  /*3520*/  FADD.FTZ R70, -R110.reuse, R70 ;  /* 0x000000466e467221 */ /* 0x040fe40000010100 */
[C---:B------:R-:W-:Y:S01]  /*3530*/  FADD.FTZ R71, -R110.reuse, R71 ;  /* 0x000000476e477221 */ /* 0x040fe20000010100 */
[----:B------:R-:W-:Y:S01]  /*3540*/  F2FP.BF16.PACK_AB R58, R61, R58 ;  /* 0x0000003a3d3a723e */ /* 0x000fe200000010ff */
[C---:B------:R-:W-:Y:S01]  /*3550*/  FADD.FTZ R76, -R110.reuse, R76 ;  /* 0x0000004c6e4c7221 */ /* 0x040fe20000010100 */
[----:B------:R-:W-:Y:S01]  /*3560*/  MOV R61, 0x10 ;  /* 0x00000010003d7802 */ /* 0x000fe20000000f00 */
[C---:B------:R-:W-:Y:S02]  /*3570*/  FADD.FTZ R77, -R110.reuse, R77 ;  /* 0x0000004d6e4d7221 */ /* 0x040fe40000010100 */
[C---:B------:R-:W-:Y:S02]  /*3580*/  FADD.FTZ R78, -R110.reuse, R78 ;  /* 0x0000004e6e4e7221 */ /* 0x040fe40000010100 */
[----:B------:R-:W-:-:S02]  /*3590*/  FADD.FTZ R79, -R110, R79 ;  /* 0x0000004f6e4f7221 */ /* 0x000fc40000010100 */
[----:B------:R-:W-:Y:S02]  /*35a0*/  FADD.FTZ R74, -R110, R74 ;  /* 0x0000004a6e4a7221 */ /* 0x000fe40000010100 */
        /* <DEDUP_REMOVED lines=10> */
[----:B------:R-:W-:Y:S01]  /*3650*/  FFMA.FTZ R52, R120, R68, R9 ;  /* 0x0000004478347223 */ /* 0x000fe20000010009 */
[----:B------:R-:W-:Y:S01]  /*3660*/  LEA.HI.SX32 R68, R57, R130, 0x1d ;  /* 0x0000008239447211 */ /* 0x000fe200078feaff */
[C---:B------:R-:W-:Y:S01]  /*3670*/  FMUL.FTZ R154, R147.reuse, R154 ;  /* 0x0000009a939a7220 */ /* 0x040fe20000410000 */
[----:B------:R-:W-:Y:S01]  /*3680*/  F2FP.BF16.PACK_AB R51, R48, R51 ;  /* 0x000000333033723e */ /* 0x000fe200000010ff */
[----:B------:R-:W-:Y:S01]  /*3690*/  FMUL.FTZ R64, R147, R64 ;  /* 0x0000004093407220 */ /* 0x000fe20000410000 */
[----:B------:R-:W-:Y:S01]  /*36a0*/  F2FP.BF16.PACK_AB R49, R53, R62 ;  /* 0x0000003e3531723e */ /* 0x000fe200000010ff */
[C---:B------:R-:W-:Y:S01]  /*36b0*/  FMUL.FTZ R65, R147.reuse, R65 ;  /* 0x0000004193417220 */ /* 0x040fe20000410000 */
[----:B------:R-:W-:Y:S01]  /*36c0*/  IADD3 R62, R68, 0x180, RZ ;  /* 0x00000180443e7810 */ /* 0x000fe20007ffe0ff */
[----:B------:R-:W-:-:S02]  /*36d0*/  FMUL.FTZ R60, R147, R60 ;  /* 0x0000003c933c7220 */ /* 0x000fc40000410000 */
[----:B------:R-:W-:Y:S02]  /*36e0*/  FMUL.FTZ R160, R147, R160 ;  /* 0x000000a093a07220 */ /* 0x000fe40000410000 */
[----:B------:R-:W-:Y:S01]  /*36f0*/  FFMA.FTZ R55, R126, R66, R3 ;  /* 0x000000427e377223 */ /* 0x000fe20000010003 */
[----:B------:R-:W-:Y:S01]  /*3700*/  IADD3 R66, R68, 0x80, RZ ;  /* 0x0000008044427810 */ /* 0x000fe20007ffe0ff */
[----:B------:R-:W-:Y:S02]  /*3710*/  FFMA.FTZ R56, R137, R67, R2 ;  /* 0x0000004389387223 */ /* 0x000fe40000010002 */
[C---:B------:R-:W-:Y:S02]  /*3720*/  FMUL.FTZ R70, R147.reuse, R70 ;  /* 0x0000004693467220 */ /* 0x040fe40000410000 */
[----:B------:R-:W-:Y:S01]  /*3730*/  FMUL.FTZ R71, R147, R71 ;  /* 0x0000004793477220 */ /* 0x000fe20000410000 */
[----:B------:R-:W-:Y:S01]  /*3740*/  F2FP.BF16.PACK_AB R55, R56, R55 ;  /* 0x000000373837723e */ /* 0x000fe200000010ff */
[----:B------:R-:W-:-:S02]  /*3750*/  FFMA.FTZ R69, R121, R69, R8 ;  /* 0x0000004579457223 */ /* 0x000fc40000010008 */
[C---:B------:R-:W-:Y:S02]  /*3760*/  FMUL.FTZ R76, R147.reuse, R76 ;  /* 0x0000004c934c7220 */ /* 0x040fe40000410000 */
[----:B------:R-:W-:Y:S01]  /*3770*/  FMUL.FTZ R77, R147, R77 ;  /* 0x0000004d934d7220 */ /* 0x000fe20000410000 */
[----:B------:R-:W-:Y:S01]  /*3780*/  F2FP.BF16.PACK_AB R52, R69, R52 ;  /* 0x000000344534723e */ /* 0x000fe200000010ff */
[C---:B------:R-:W-:Y:S02]  /*3790*/  FMUL.FTZ R78, R147.reuse, R78 ;  /* 0x0000004e934e7220 */ /* 0x040fe40000410000 */
[C---:B------:R-:W-:Y:S02]  /*37a0*/  FMUL.FTZ R79, R147.reuse, R79 ;  /* 0x0000004f934f7220 */ /* 0x040fe40000410000 */
[C---:B------:R-:W-:Y:S02]  /*37b0*/  FMUL.FTZ R74, R147.reuse, R74 ;  /* 0x0000004a934a7220 */ /* 0x040fe40000410000 */
[----:B------:R-:W-:-:S02]  /*37c0*/  FMUL.FTZ R110, R147, R110 ;  /* 0x0000006e936e7220 */ /* 0x000fc40000410000 */
[----:B------:R-:W-:Y:S02]  /*37d0*/  FFMA.FTZ R146, R97, R146, R82 ;  /* 0x0000009261927223 */ /* 0x000fe40000010052 */
        /* <DEDUP_REMOVED lines=21> */
[----:B------:R-:W-:-:S02]  /*3930*/  FFMA.FTZ R77, R139, R77, R88 ;  /* 0x0000004d8b4d7223 */ /* 0x000fc40000010058 */
[-C--:B------:R-:W-:Y:S01]  /*3940*/  IMAD.WIDE.U32 R68, R68, R61.reuse, c[0x0][0x208] ;  /* 0x0000820044447625 */ /* 0x080fe200078e003d */
        /* <DEDUP_REMOVED lines=11> */
.L_x_11752:
[----:B0-----:R-:W-:Y:S05]  /*3a00*/  BSYNC B0 ;  /* 0x0000000000007941 */ /* 0x001fea0003800000 */
.L_x_11751:
[----:B------:R-:W-:Y:S02]  /*3a10*/  IADD3 R133, R133, c[0x0][0x160], RZ ;  /* 0x0000580085857a10 */ /* 0x000fe40007ffe0ff */
[----:B------:R-:W-:-:S02]  /*3a20*/  LOP3.LUT P1, RZ, R129, 0xff, RZ, 0xc0, !PT ;  /* 0x000000ff81ff7812 */ /* 0x000fc4000782c0ff */
[----:B------:R-:W-:Y:S02]  /*3a30*/  ISETP.GE.AND P0, PT, R133, c[0x0][0x164], PT ;  /* 0x0000590085007a0c */ /* 0x000fe40003f06270 */
[----:B------:R-:W-:-:S11]  /*3a40*/  SEL R129, RZ, 0x1, P1 ;  /* 0x00000001ff817807 */ /* 0x000fd60000800000 */
[----:B-----5:R-:W-:Y:S01]  /*3a50*/  @P0 CALL.REL.NOINC `(.L_x_11753) ;  /* 0x0000001000000944 */ /* 0x020fe20003c00000 */
[----:B------:R-:W-:Y:S05]  /*3a60*/  BRA `(.L_x_11754) ;  /* 0xffffcd5000007947 */ /* 0x000fea000383ffff */
.L_x_11753:
[----:B------:R-:W-:Y:S05]  /*3a70*/  EXIT ;  /* 0x000000000000794d */ /* 0x000fea0003800000 */
.L_x_11749:
[----:B0-----:R-:W-:Y:S01]  /*3a80*/  HFMA2.MMA R149, -RZ, RZ, 0, 5.9604644775390625e-08 ;  /* 0x00000001ff957435 */ /* 0x001fe200000001ff */
[----:B------:R-:W-:Y:S02]  /*3a90*/  MOV R111, 0x1f ;  /* 0x0000001f006f7802 */ /* 0x000fe40000000f00 */
[----:B------:R-:W-:Y:S02]  /*3aa0*/  MOV R148, 0xffffffff ;  /* 0xffffffff00947802 */ /* 0x000fe40000000f00 */
[----:B------:R-:W-:Y:S02]  /*3ab0*/  MOV R144, 0x3ad0 ;  /* 0x00003ad000907802 */ /* 0x000fe40000000f00 */
[----:B-----5:R-:W-:Y:S05]  /*3ac0*/  CALL.REL.NOINC `($__internal_51_$__cuda_sm70_shflsync_bfly_p) ;  /* 0x0000089000007944 */ /* 0x020fea0003c00000 */
[----:B-1----:R-:W-:Y:S01]  /*3ad0*/  MOV R110, R149 ;  /* 0x00000095006e7202 */ /* 0x002fe20000000f00 */
[----:B0-----:R-:W-:Y:S05]  /*3ae0*/  BRA `(.L_x_11755) ;  /* 0xffffeac000007947 */ /* 0x001fea000383ffff */
.L_x_11750:
[----:B------:R-:W-:Y:S01]  /*3af0*/  HFMA2.MMA R149, -RZ, RZ, 0, 1.1920928955078125e-07 ;  /* 0x00000002ff957435 */ /* 0x000fe200000001ff */
[----:B------:R-:W-:Y:S02]  /*3b00*/  MOV R111, 0x1f ;  /* 0x0000001f006f7802 */ /* 0x000fe40000000f00 */
[----:B------:R-:W-:Y:S02]  /*3b10*/  MOV R148, 0xffffffff ;  /* 0xffffffff00947802 */ /* 0x000fe40000000f00 */
[----:B------:R-:W-:-:S02]  /*3b20*/  MOV R144, 0x3b40 ;  /* 0x00003b4000907802 */ /* 0x000fc40000000f00 */
[----:B-----5:R-:W-:Y:S05]  /*3b30*/  CALL.REL.NOINC `($__internal_51_$__cuda_sm70_shflsync_bfly_p) ;  /* 0x0000082000007944 */ /* 0x020fea0003c00000 */
[----:B01----:R-:W-:Y:S01]  /*3b40*/  FADD.FTZ R150, R150, R149 ;  /* 0x0000009596967221 */ /* 0x003fe20000010000 */
[----:B------:R-:W-:Y:S01]  /*3b50*/  HFMA2.MMA R149, -RZ, RZ, 0, 2.384185791015625e-07 ;  /* 0x00000004ff957435 */ /* 0x000fe200000001ff */
[----:B------:R-:W-:-:S02]  /*3b60*/  MOV R111, 0x1f ;  /* 0x0000001f006f7802 */ /* 0x000fc40000000f00 */
[----:B------:R-:W-:Y:S02]  /*3b70*/  MOV R148, 0xffffffff ;  /* 0xffffffff00947802 */ /* 0x000fe40000000f00 */
[----:B------:R-:W-:Y:S02]  /*3b80*/  MOV R144, 0x3ba0 ;  /* 0x00003ba000907802 */ /* 0x000fe40000000f00 */
[----:B------:R-:W-:Y:S05]  /*3b90*/  CALL.REL.NOINC `($__internal_51_$__cuda_sm70_shflsync_bfly_p) ;  /* 0x000007c000007944 */ /* 0x000fea0003c00000 */
[----:B01----:R-:W-:Y:S01]  /*3ba0*/  FADD.FTZ R150, R150, R149 ;  /* 0x0000009596967221 */ /* 0x003fe20000010000 */
[----:B------:R-:W-:Y:S01]  /*3bb0*/  HFMA2.MMA R149, -RZ, RZ, 0, 4.76837158203125e-07 ;  /* 0x00000008ff957435 */ /* 0x000fe200000001ff */
[----:B------:R-:W-:Y:S02]  /*3bc0*/  MOV R111, 0x1f ;  /* 0x0000001f006f7802 */ /* 0x000fe40000000f00 */
[----:B------:R-:W-:Y:S02]  /*3bd0*/  MOV R148, 0xffffffff ;  /* 0xffffffff00947802 */ /* 0x000fe40000000f00 */
[----:B------:R-:W-:Y:S02]  /*3be0*/  MOV R144, 0x3c00 ;  /* 0x00003c0000907802 */ /* 0x000fe40000000f00 */
[----:B------:R-:W-:Y:S05]  /*3bf0*/  CALL.REL.NOINC `($__internal_51_$__cuda_sm70_shflsync_bfly_p) ;  /* 0x0000076000007944 */ /* 0x000fea0003c00000 */
[----:B01----:R-:W-:Y:S01]  /*3c00*/  FADD.FTZ R150, R150, R149 ;  /* 0x0000009596967221 */ /* 0x003fe20000010000 */
[----:B------:R-:W-:Y:S01]  /*3c10*/  HFMA2.MMA R149, -RZ, RZ, 0, 9.5367431640625e-07 ;  /* 0x00000010ff957435 */ /* 0x000fe200000001ff */
[----:B------:R-:W-:-:S02]  /*3c20*/  MOV R111, 0x1f ;  /* 0x0000001f006f7802 */ /* 0x000fc40000000f00 */
[----:B------:R-:W-:Y:S02]  /*3c30*/  MOV R148, 0xffffffff ;  /* 0xffffffff00947802 */ /* 0x000fe40000000f00 */
[----:B------:R-:W-:Y:S02]  /*3c40*/  MOV R144, 0x3c60 ;  /* 0x00003c6000907802 */ /* 0x000fe40000000f00 */
[----:B------:R-:W-:Y:S05]  /*3c50*/  CALL.REL.NOINC `($__internal_51_$__cuda_sm70_shflsync_bfly_p) ;  /* 0x0000070000007944 */ /* 0x000fea0003c00000 */
        /* <DEDUP_REMOVED lines=86> */
[----:B------:R-:W-:Y:S05]  /*41c0*/  CALL.REL.NOINC `($__internal_51_$__cuda_sm70_shflsync_bfly_p) ;  /* 0x0000019000007944 */ /* 0x000fea0003c00000 */
[----:B01----:R-:W-:Y:S01]  /*41d0*/  FADD.FTZ R150, R150, R149 ;  /* 0x0000009596967221 */ /* 0x003fe20000010000 */
[----:B------:R-:W-:Y:S01]  /*41e0*/  HFMA2.MMA R149, -RZ, RZ, 0, 1.1920928955078125e-07 ;  /* 0x00000002ff957435 */ /* 0x000fe200000001ff */
[----:B------:R-:W-:Y:S02]  /*41f0*/  MOV R111, 0x1f ;  /* 0x0000001f006f7802 */ /* 0x000fe40000000f00 */
[----:B------:R-:W-:Y:S02]  /*4200*/  MOV R148, 0xffffffff ;  /* 0xffffffff00947802 */ /* 0x000fe40000000f00 */
[----:B------:R-:W-:Y:S02]  /*4210*/  MOV R144, 0x4230 ;  /* 0x0000423000907802 */ /* 0x000fe40000000f00 */
[----:B------:R-:W-:Y:S05]  /*4220*/  CALL.REL.NOINC `($__internal_51_$__cuda_sm70_shflsync_bfly_p) ;  /* 0x0000013000007944 */ /* 0x000fea0003c00000 */
        /* <DEDUP_REMOVED lines=18> */
[----:B01----:R-:W-:Y:S05]  /*4350*/  BRA `(.L_x_11756) ;  /* 0xffffe89000007947 */ /* 0x003fea000383ffff */
        .weak           $__internal_51_$__cuda_sm70_shflsync_bfly_p
        .type           $__internal_51_$__cuda_sm70_shflsync_bfly_p,@function
        .size           $__internal_51_$__cuda_sm70_shflsync_bfly_p,(.L_x_36091 - $__internal_51_$__cuda_sm70_shflsync_bfly_p)
$__internal_51_$__cuda_sm70_shflsync_bfly_p:
[----:B------:R-:W-:Y:S01]  /*4360*/  HFMA2.MMA R145, -RZ, RZ, 0, 0 ;  /* 0x00000000ff917435 */ /* 0x000fe200000001ff */
[----:B------:R-:W-:Y:S04]  /*4370*/  WARPSYNC R148 ;  /* 0x0000009400007348 */ /* 0x000fe80003800000 */
[----:B------:R0:W1:Y:S01]  /*4380*/  SHFL.BFLY PT, R149, R150, R149, R111 ;  /* 0x0c00009596957389 */ /* 0x00006200000e006f */
[----:B------:R-:W-:Y:S05]  /*4390*/  RET.REL.NODEC R144 `(_ZN10layer_norm13ln_fwd_kernelINS_13Kernel_traitsI13__nv_bfloat16S2_fS2_fjLj5120ELj1ELj1ELj4ELj16ENS_18Kernel_traits_baseILj5120ES2_S2_fS2_fjLj128EEEEELb0ELb0ELb1ELb1EEEvNS_9FwdParamsE) ;  /* 0xffffbc6090007950 */ /* 0x000fea0003c3ffff */
.L_x_11757:
        /* <DEDUP_REMOVED lines=14> */
.L_x_36091:


//--------------------- .text._ZN10layer_norm13ln_fwd_kernelINS_13Kernel_traitsI13__nv_bfloat16S2_fS2_fjLj5120ELj1ELj1ELj4ELj16ENS_18Kernel_traits_baseILj5120ES2_S2_fS2_fjLj128EEEEELb0ELb1ELb0ELb0EEEvNS_9FwdParamsE --------------------------
	.section	.text._ZN10layer_norm13ln_fwd_kernelINS_13Kernel_traitsI13__nv_bfloat16S2_fS2_fjLj5120ELj1ELj1ELj4ELj16ENS_18Kernel_traits_baseILj5120ES2_S2_fS2_fjLj128EEEEELb0ELb1ELb0ELb0EEEvNS_9FwdParamsE,"ax",@progbits
	.sectioninfo	@"SHI_REGISTERS=195"
	.align	128
        .global         _ZN10layer_norm13ln_fwd_kernelINS_13Kernel_traitsI13__nv_bfloat16S2_fS2_fjLj5120ELj1ELj1ELj4ELj16ENS_18Kernel_traits_baseILj5120ES2_S2_fS2_fjLj128EEEEELb0ELb1ELb0ELb0EEEvNS_9FwdParamsE
        .type           _ZN10layer_norm13ln_fwd_kernelINS_13Kernel_traitsI13__nv_bfloat16S2_fS2_fjLj5120ELj1ELj1ELj4ELj16ENS_18Kernel_traits_baseILj5120ES2_S2_fS2_fjLj128EEEEELb0ELb1ELb0ELb0EEEvNS_9FwdParamsE,@function
        .size           _ZN10layer_norm13ln_fwd_kernelINS_13Kernel_traitsI13__nv_bfloat16S2_fS2_fjLj5120ELj1ELj1ELj4ELj16ENS_18Kernel_traits_baseILj5120ES2_S2_fS2_fjLj128EEEEELb0ELb1ELb0ELb0EEEvNS_9FwdParamsE,(.L_x_36092 - _ZN10layer_norm13ln_fwd_kernelINS_13Kernel_traitsI13__nv_bfloat16S2_fS2_fjLj5120ELj1ELj1ELj4ELj16ENS_18Kernel_traits_baseILj5120ES2_S2_fS2_fjLj128EEEEELb0ELb1ELb0ELb0EEEvNS_9FwdParamsE)
        .other          _ZN10layer_norm13ln_fwd_kernelINS_13Kernel_traitsI13__nv_bfloat16S2_fS2_fjLj5120ELj1ELj1ELj4ELj16ENS_18Kernel_traits_baseILj5120ES2_S2_fS2_fjLj128EEEEELb0ELb1ELb0ELb0EEEvNS_9FwdParamsE,@"STO_CUDA_ENTRY STV_DEFAULT"
_ZN10layer_norm13ln_fwd_kernelINS_13Kernel_traitsI13__nv_bfloat16S2_fS2_fjLj5120ELj1ELj1ELj4ELj16ENS_18Kernel_traits_baseILj5120ES2_S2_fS2_fjLj128EEEEELb0ELb1ELb0ELb0EEEvNS_9FwdParamsE:
.text._ZN10layer_norm13ln_fwd_kernelINS_13Kernel_traitsI13__nv_bfloat16S2_fS2_fjLj5120ELj1ELj1ELj4ELj16ENS_18Kernel_traits_baseILj5120ES2_S2_fS2_fjLj128EEEEELb0ELb1ELb0ELb0EEEvNS_9FwdParamsE:
        /* <DEDUP_REMOVED lines=32> */
.L_x_11759:
[----:B0-----:R-:W-:Y:S05]  /*0200*/  BSYNC B0 ;  /* 0x0000000000007941 */ /* 0x001fea0003800000 */
.L_x_11758:
        /* <DEDUP_REMOVED lines=16> */
.L_x_11761:
[----:B0-----:R-:W-:Y:S05]  /*0310*/  BSYNC B0 ;  /* 0x0000000000007941 */ /* 0x001fea0003800000 */
.L_x_11760:
        /* <DEDUP_REMOVED lines=16> */
.L_x_11763:
[----:B0-----:R-:W-:Y:S05]  /*0420*/  BSYNC B0 ;  /* 0x0000000000007941 */ /* 0x001fea0003800000 */
.L_x_11762:
        /* <DEDUP_REMOVED lines=16> */
.L_x_11765:
[----:B0-----:R-:W-:Y:S05]  /*0530*/  BSYNC B0 ;  /* 0x0000000000007941 */ /* 0x001fea0003800000 */
.L_x_11764:
        /* <DEDUP_REMOVED lines=10> */
[----:B------:R-:W-:-:S04]  /*05e0*/  IMAD.WIDE.U32 R52, R52, R53, c[0x0][0x1b0] ;  /* 0x00006c0034347625 */ /* 0x000fc800078e0035 */
[----:B------:R0:W5:Y:S04]  /*05f0*/  LDG.E.128 R40, [R6.64] ;  /* 0x0000000406287981 */ /* 0x000168000c1e1d00 */
[----:B------:R-:W5:Y:S01]  /*0600*/  LDG.E.128 R52, [R52.64] ;  /* 0x0000000434347981 */ /* 0x000f62000c1e1d00 */
[----:B------:R-:W-:Y:S01]  /*0610*/  @!P3 CS2R R56, SRZ ;  /* 0x000000000038b805 */ /* 0x000fe2000001ff00 */
[----:B------:R-:W-:Y:S02]  /*0620*/  @!P3 CS2R R58, SRZ ;  /* 0x00000000003ab805 */ /* 0x000fe4000001ff00 */
.L_x_11767:
[----:B0-----:R-:W-:Y:S05]  /*0630*/  BSYNC B0 ;  /* 0x0000000000007941 */ /* 0x001fea0003800000 */
.L_x_11766:
        /* <DEDUP_REMOVED lines=27> */
[----:B------:R-:W-:Y:S02]  /*07f0*/  PRMT R4, RZ, 0x7610, R8 ;  /* 0x00007610ff047816 */ /* 0x000fe40000000008 */
[--C-:B------:R-:W-:Y:S02]  /*0800*/  PRMT R5, RZ, 0x5410, R9.reuse ;  /* 0x00005410ff057816 */ /* 0x100fe40000000009 */
[----:B------:R-:W-:-:S02]  /*0810*/  PRMT R6, RZ, 0x7610, R9 ;  /* 0x00007610ff067816 */ /* 0x000fc40000000009 */
[--C-:B------:R-:W-:Y:S02]  /*0820*/  PRMT R7, RZ, 0x5410, R10.reuse ;  /* 0x00005410ff077816 */ /* 0x100fe4000000000a */
[----:B------:R-:W-:Y:S02]  /*0830*/  PRMT R8, RZ, 0x7610, R10 ;  /* 0x00007610ff087816 */ /* 0x000fe4000000000a */
[--C-:B------:R-:W-:Y:S01]  /*0840*/  PRMT R9, RZ, 0x5410, R11.reuse ;  /* 0x00005410ff097816 */ /* 0x100fe2000000000b */
[----:B0-----:R0:W1:Y:S01]  /*0850*/  MUFU.RCP R167, R69 ;  /* 0x0000004500a77308 */ /* 0x0010620000001000 */
[----:B------:R-:W-:Y:S02]  /*0860*/  PRMT R10, RZ, 0x7610, R11 ;  /* 0x00007610ff0a7816 */ /* 0x000fe4000000000b */
[----:B------:R-:W-:Y:S02]  /*0870*/  IADD3 R61, R68, -R61, RZ ;  /* 0x8000003d443d7210 */ /* 0x000fe40007ffe0ff */
        /* <DEDUP_REMOVED lines=10> */
[----:B------:R-:W-:Y:S02]  /*0920*/  IMNMX R61, RZ, R61, !PT ;  /* 0x0000003dff3d7217 */ /* 0x000fe40007800200 */
        /* <DEDUP_REMOVED lines=97> */
[----:B01----:R-:W-:-:S02]  /*0f40*/  PRMT R180, RZ, 0x7610, R59 ;  /* 0x00007610ffb47816 */ /* 0x003fc4000000003b */
.L_x_11791:
        /* <DEDUP_REMOVED lines=29> */
[--C-:B------:R-:W-:Y:S02]  /*1120*/  PRMT R103, RZ, 0x5410, R61.reuse ;  /* 0x00005410ff677816 */ /* 0x100fe4000000003d */
[----:B0-----:R-:W-:Y:S01]  /*1130*/  PRMT R65, RZ, 0x5410, R60 ;  /* 0x00005410ff417816 */ /* 0x001fe2000000003c */
[-C--:B------:R-:W-:Y:S01]  /*1140*/  FMUL.FTZ R67, R67, R102.reuse ;  /* 0x0000006643437220 */ /* 0x080fe20000410000 */
[----:B------:R-:W-:Y:S02]  /*1150*/  PRMT R61, RZ, 0x7610, R61 ;  /* 0x00007610ff3d7816 */ /* 0x000fe4000000003d */
[--C-:B------:R-:W-:Y:S01]  /*1160*/  PRMT R153, RZ, 0x5410, R62.reuse ;  /* 0x00005410ff997816 */ /* 0x100fe2000000003e */
[-C--:B------:R-:W-:Y:S01]  /*1170*/  FMUL.FTZ R60, R65, R102.reuse ;  /* 0x00000066413c7220 */ /* 0x080fe20000410000 */
        /* <DEDUP_REMOVED lines=10> */
[----:B------:R-:W-:Y:S02]  /*1220*/  FMUL.FTZ R61, R4, R67 ;  /* 0x00000043043d7220 */ /* 0x000fe40000410000 */
[----:B------:R-:W-:Y:S02]  /*1230*/  FMUL.FTZ R60, R3, R60 ;  /* 0x0000003c033c7220 */ /* 0x000fe40000410000 */
[----:B------:R-:W-:Y:S02]  /*1240*/  FMUL.FTZ R62, R5, R62 ;  /* 0x0000003e053e7220 */ /* 0x000fe40000410000 */
[----:B------:R-:W-:-:S02]  /*1250*/  FMUL.FTZ R63, R6, R63 ;  /* 0x0000003f063f7220 */ /* 0x000fc40000410000 */
[----:B------:R-:W-:Y:S02]  /*1260*/  FMUL.FTZ R64, R7, R64 ;  /* 0x0000004007407220 */ /* 0x000fe40000410000 */
[----:B------:R-:W-:Y:S02]  /*1270*/  FMUL.FTZ R65, R8, R183 ;  /* 0x000000b708417220 */ /* 0x000fe40000410000 */
[----:B------:R-:W-:Y:S02]  /*1280*/  FMUL.FTZ R66, R9, R66 ;  /* 0x0000004209427220 */ /* 0x000fe40000410000 */
[----:B------:R-:W-:Y:S02]  /*1290*/  FMUL.FTZ R67, R10, R187 ;  /* 0x000000bb0a437220 */ /* 0x000fe40000410000 */
[----:B---3--:R-:W-:Y:S02]  /*12a0*/  @P3 FADD.FTZ R60, R52, R60 ;  /* 0x0000003c343c3221 */ /* 0x008fe40000010000 */
[----:B------:R-:W-:-:S02]  /*12b0*/  @P3 FADD.FTZ R61, R53, R61 ;  /* 0x0000003d353d3221 */ /* 0x000fc40000010000 */
[----:B------:R-:W-:Y:S02]  /*12c0*/  @P3 FADD.FTZ R62, R54, R62 ;  /* 0x0000003e363e3221 */ /* 0x000fe40000010000 */
[----:B------:R-:W-:Y:S02]  /*12d0*/  @P3 FADD.FTZ R63, R55, R63 ;  /* 0x0000003f373f3221 */ /* 0x000fe40000010000 */
[----:B----4-:R-:W-:Y:S02]  /*12e0*/  @P3 FADD.FTZ R64, R56, R64 ;  /* 0x0000004038403221 */ /* 0x010fe40000010000 */
[----:B------:R-:W-:Y:S01]  /*12f0*/  @P3 FADD.FTZ R65, R57, R65 ;  /* 0x0000004139413221 */ /* 0x000fe20000010000 */
[----:B------:R0:W-:Y:S01]  /*1300*/  STG.E.128 [R100.64], R60 ;  /* 0x0000003c64007986 */ /* 0x0001e2000c101d04 */
[----:B------:R-:W-:Y:S02]  /*1310*/  @P3 FADD.FTZ R66, R58, R66 ;  /* 0x000000423a423221 */ /* 0x000fe40000010000 */
[----:B------:R-:W-:-:S05]  /*1320*/  @P3 FADD.FTZ R67, R59, R67 ;  /* 0x000000433b433221 */ /* 0x000fca0000010000 */
[----:B------:R0:W-:Y:S02]  /*1330*/  STG.E.128 [R100.64+0x10], R64 ;  /* 0x0000104064007986 */ /* 0x0001e4000c101d04 */
.L_x_11769:
[----:B------:R-:W-:Y:S05]  /*1340*/  BSYNC B0 ;  /* 0x0000000000007941 */ /* 0x000fea0003800000 */
.L_x_11768:
[----:B------:R-:W-:Y:S01]  /*1350*/  ISETP.GE.U32.AND P3, PT, R2, 0x100, PT ;  /* 0x000001000200780c */ /* 0x000fe20003f66070 */
[----:B------:R-:W-:-:S12]  /*1360*/  BSSY B0, `(.L_x_11770) ;  /* 0x0000032000007945 */ /* 0x000fd80003800000 */
        /* <DEDUP_REMOVED lines=16> */
[--C-:B------:R-:W-:Y:S02]  /*1470*/  PRMT R153, RZ, 0x5410, R69.reuse ;  /* 0x00005410ff997816 */ /* 0x100fe40000000045 */
[----:B-1----:R-:W-:Y:S01]  /*1480*/  PRMT R73, RZ, 0x5410, R68 ;  /* 0x00005410ff497816 */ /* 0x002fe20000000044 */
        /* <DEDUP_REMOVED lines=9> */
[----:B------:R-:W-:-:S02]  /*1520*/  FMUL.FTZ R71, R69, R102 ;  /* 0x0000006645477220 */ /* 0x000fc40000410000 */
[-C--:B------:R-:W-:Y:S02]  /*1530*/  FMUL.FTZ R185, R185, R102.reuse ;  /* 0x00000066b9b97220 */ /* 0x080fe40000410000 */
[-C--:B------:R-:W-:Y:S02]  /*1540*/  FMUL.FTZ R74, R187, R102.reuse ;  /* 0x00000066bb4a7220 */ /* 0x080fe40000410000 */
        /* <DEDUP_REMOVED lines=8> */
[----:B------:R-:W-:Y:S02]  /*15d0*/  FMUL.FTZ R75, R18, R189 ;  /* 0x000000bd124b7220 */ /* 0x000fe40000410000 */
[----:B---3--:R-:W-:-:S02]  /*15e0*/  @P3 FADD.FTZ R68, R52, R68 ;  /* 0x0000004434443221 */ /* 0x008fc40000010000 */
        /* <DEDUP_REMOVED lines=9> */
.L_x_11771:
[----:B------:R-:W-:Y:S05]  /*1680*/  BSYNC B0 ;  /* 0x0000000000007941 */ /* 0x000fea0003800000 */
.L_x_11770:
        /* <DEDUP_REMOVED lines=51> */
.L_x_11773:
[----:B------:R-:W-:Y:S05]  /*19c0*/  BSYNC B0 ;  /* 0x0000000000007941 */ /* 0x000fea0003800000 */
.L_x_11772:
[----:B------:R-:W-:Y:S01]  /*19d0*/  BSSY B0, `(.L_x_11774) ;  /* 0x0000032000007945 */ /* 0x000fe20003800000 */
        /* <DEDUP_REMOVED lines=49> */
.L_x_11775:
[----:B------:R-:W-:Y:S05]  /*1cf0*/  BSYNC B0 ;  /* 0x0000000000007941 */ /* 0x000fea0003800000 */
.L_x_11774:
        /* <DEDUP_REMOVED lines=49> */
.L_x_11777:
[----:B------:R-:W-:Y:S05]  /*2010*/  BSYNC B0 ;  /* 0x0000000000007941 */ /* 0x000fea0003800000 */
.L_x_11776:
        /* <DEDUP_REMOVED lines=51> */
.L_x_11792:
        /* <DEDUP_REMOVED lines=101> */
.L_x_11793:
        /* <DEDUP_REMOVED lines=18> */
[----:B------:R2:W3:Y:S01]  /*2ac0*/  @!P3 LDS.64 R100, [R152.X8] ;  /* 0x000000009864b984 */ /* 0x0004e20000008a00 */
[----:B------:R-:W-:Y:S02]  /*2ad0*/  LOP3.LUT P3, RZ, R103, 0x1f, R0, 0xf8, !PT ;  /* 0x0000001f67ff7812 */ /* 0x000fe4000786f800 */
[----:B-1----:R-:W-:Y:S01]  /*2ae0*/  IADD3 R184, R153, R102, RZ ;  /* 0x0000006699b87210 */ /* 0x002fe20007ffe0ff */
[----:B------:R-:W-:Y:S10]  /*2af0*/  I2F R188, R153 ;  /* 0x0000009900bc7306 */ /* 0x000ff40000201400 */
[----:B------:R-:W-:Y:S01]  /*2b00*/  @!P3 MOV R103, 0x4 ;  /* 0x000000040067b802 */ /* 0x000fe20000000f00 */
[----:B------:R-:W-:Y:S01]  /*2b10*/  SHFL.DOWN PT, R189, R184, 0x1, 0x1f ;  /* 0x08201f00b8bd7f89 */ /* 0x000fe200000e0000 */
[----:B------:R-:W2:Y:S08]  /*2b20*/  I2F R185, R184 ;  /* 0x000000b800b97306 */ /* 0x000eb00000201400 */
[----:B--2---:R-:W1:Y:S01]  /*2b30*/  MUFU.RCP R152, R185 ;  /* 0x000000b900987308 */ /* 0x004e620000001000 */
[----:B0--3--:R-:W0:Y:S04]  /*2b40*/  SHFL.DOWN PT, R183, R100, 0x2, 0x1f ;  /* 0x08401f0064b77f89 */ /* 0x009e2800000e0000 */
[----:B------:R-:W2:Y:S01]  /*2b50*/  SHFL.DOWN PT, R182, R101, 0x2, 0x1f ;  /* 0x08401f0065b67f89 */ /* 0x000ea200000e0000 */
[----:B0-----:R-:W-:-:S02]  /*2b60*/  FMUL.FTZ R187, R183, R188 ;  /* 0x000000bcb7bb7220 */ /* 0x001fc40000410000 */
[----:B------:R-:W-:Y:S02]  /*2b70*/  FADD.FTZ R183, -R183, R100 ;  /* 0x00000064b7b77221 */ /* 0x000fe40000010100 */
[----:B------:R-:W-:Y:S02]  /*2b80*/  FFMA.FTZ R187, R186, R100, R187 ;  /* 0x00000064babb7223 */ /* 0x000fe400000100bb */
[----:B------:R-:W-:Y:S02]  /*2b90*/  FMUL.FTZ R183, R183, R183 ;  /* 0x000000b7b7b77220 */ /* 0x000fe40000410000 */
[----:B-1----:R-:W-:Y:S02]  /*2ba0*/  FMUL.FTZ R102, R152, R187 ;  /* 0x000000bb98667220 */ /* 0x002fe40000410000 */
        /* <DEDUP_REMOVED lines=13> */
[C---:B------:R-:W-:Y:S02]  /*2c80*/  FFMA.FTZ R182, R185.reuse, R102, R187 ;  /* 0x00000066b9b67223 */ /* 0x040fe400000100bb */
[----:B------:R-:W-:Y:S02]  /*2c90*/  FMUL.FTZ R152, R185, R152 ;  /* 0x00000098b9987220 */ /* 0x000fe40000410000 */
[----:B--2---:R-:W-:Y:S02]  /*2ca0*/  FADD.FTZ R100, R153, R100 ;  /* 0x0000006499647221 */ /* 0x004fe40000010000 */
[----:B------:R-:W-:-:S02]  /*2cb0*/  FMUL.FTZ R152, R152, R189 ;  /* 0x000000bd98987220 */ /* 0x000fc40000410000 */
[C---:B0-----:R-:W-:Y:S02]  /*2cc0*/  FMUL.FTZ R182, R101.reuse, R182 ;  /* 0x000000b665b67220 */ /* 0x041fe40000410000 */
[----:B------:R-:W-:Y:S01]  /*2cd0*/  FFMA.FTZ R100, R101, R152, R100 ;  /* 0x0000009865647223 */ /* 0x000fe20000010064 */
[----:B------:R-:W-:Y:S02]  /*2ce0*/  MOV R152, c[0x0][0x1e0] ;  /* 0x0000780000987a02 */ /* 0x000fe40000000f00 */
[----:B------:R-:W0:Y:S04]  /*2cf0*/  SHFL.IDX PT, R185, R182, RZ, 0x1f ;  /* 0x00001fffb6b97589 */ /* 0x000e2800000e0000 */
[----:B------:R-:W1:Y:S01]  /*2d00*/  SHFL.IDX PT, R153, R100, RZ, 0x1f ;  /* 0x00001fff64997589 */ /* 0x000e6200000e0000 */
[C---:B0-----:R-:W-:Y:S01]  /*2d10*/  FMUL.FTZ R101, R185.reuse, R185 ;  /* 0x000000b9b9657220 */ /* 0x041fe20000410000 */
[----:B------:R-:W-:-:S04]  /*2d20*/  FSEL R182, R185, RZ, !P4 ;  /* 0x000000ffb9b67208 */ /* 0x000fc80006000000 */
[----:B------:R-:W-:Y:S01]  /*2d30*/  FSEL R102, R101, RZ, P4 ;  /* 0x000000ff65667208 */ /* 0x000fe20002000000 */
[----:B-1----:R-:W-:-:S04]  /*2d40*/  FFMA.FTZ R101, R153, R152, c[0x0][0x228] ;  /* 0x00008a0099657623 */ /* 0x002fc80000010098 */
        /* <DEDUP_REMOVED lines=28> */
[----:B------:R-:W-:Y:S01]  /*2f10*/  MOV R184, 0x10 ;  /* 0x0000001000b87802 */ /* 0x000fe20000000f00 */
[----:B------:R-:W-:Y:S01]  /*2f20*/  FFMA.FTZ R102, R47, R186, R108 ;  /* 0x000000ba2f667223 */ /* 0x000fe2000001006c */
[----:B------:R-:W-:Y:S01]  /*2f30*/  F2FP.BF16.PACK_AB R100, R101, R100 ;  /* 0x000000646564723e */ /* 0x000fe200000010ff */
[----:B------:R-:W-:Y:S01]  /*2f40*/  FFMA.FTZ R153, R48, R188, R107 ;  /* 0x000000bc30997223 */ /* 0x000fe2000001006b */
[----:B------:R-:W-:Y:S01]  /*2f50*/  F2FP.BF16.PACK_AB R101, R103, R152 ;  /* 0x000000986765723e */ /* 0x000fe200000010ff */
[----:B------:R-:W-:-:S02]  /*2f60*/  FFMA.FTZ R190, R49, R190, R110 ;  /* 0x000000be31be7223 */ /* 0x000fc4000001006e */
[----:B------:R-:W-:Y:S01]  /*2f70*/  FFMA.FTZ R185, R50, R192, R109 ;  /* 0x000000c032b97223 */ /* 0x000fe2000001006d */
[----:B------:R-:W-:Y:S01]  /*2f80*/  F2FP.BF16.PACK_AB R102, R153, R102 ;  /* 0x000000669966723e */ /* 0x000fe200000010ff */
[C---:B------:R-:W-:Y:S01]  /*2f90*/  IMAD.WIDE.U32 R152, R181.reuse, R184, c[0x0][0x208] ;  /* 0x00008200b5987625 */ /* 0x040fe200078e00b8 */
[----:B------:R-:W-:Y:S02]  /*2fa0*/  IADD3 R181, R181, 0x80, RZ ;  /* 0x00000080b5b57810 */ /* 0x000fe40007ffe0ff */
[----:B------:R-:W-:-:S05]  /*2fb0*/  F2FP.BF16.PACK_AB R103, R185, R190 ;  /* 0x000000beb967723e */ /* 0x000fca00000010ff */
[----:B------:R0:W-:Y:S02]  /*2fc0*/  STG.E.128 [R152.64], R100 ;  /* 0x0000006498007986 */ /* 0x0001e4000c101d04 */
.L_x_11781:
[----:B------:R-:W-:Y:S05]  /*2fd0*/  BSYNC B0 ;  /* 0x0000000000007941 */ /* 0x000fea0003800000 */
.L_x_11780:
        /* <DEDUP_REMOVED lines=35> */
.L_x_11783:
[----:B------:R-:W-:Y:S05]  /*3210*/  BSYNC B0 ;  /* 0x0000000000007941 */ /* 0x000fea0003800000 */
.L_x_11782:
        /* <DEDUP_REMOVED lines=35> */
.L_x_11785:
[----:B------:R-:W-:Y:S05]  /*3450*/  BSYNC B0 ;  /* 0x0000000000007941 */ /* 0x000fea0003800000 */
.L_x_11784:
        /* <DEDUP_REMOVED lines=34> */
.L_x_11787:
[----:B------:R-:W-:Y:S05]  /*3680*/  BSYNC B0 ;  /* 0x0000000000007941 */ /* 0x000fea0003800000 */
.L_x_11786:
        /* <DEDUP_REMOVED lines=33> */
.L_x_11789:
[----:B------:R-:W-:Y:S05]  /*38a0*/  BSYNC B0 ;  /* 0x0000000000007941 */ /* 0x000fea0003800000 */
.L_x_11788:
[----:B------:R-:W-:Y:S02]  /*38b0*/  IADD3 R174, R174, c[0x0][0x160], RZ ;  /* 0x00005800aeae7a10 */ /* 0x000fe40007ffe0ff */
[----:B------:R-:W-:Y:S02]  /*38c0*/  LOP3.LUT P4, RZ, R173, 0xff, RZ, 0xc0, !PT ;  /* 0x000000ffadff7812 */ /* 0x000fe4000788c0ff */
[----:B------:R-:W-:Y:S02]  /*38d0*/  ISETP.GE.AND P3, PT, R174, c[0x0][0x164], PT ;  /* 0x00005900ae007a0c */ /* 0x000fe40003f66270 */
[----:B------:R-:W-:-:S11]  /*38e0*/  SEL R173, RZ, 0x1, P4 ;  /* 0x00000001ffad7807 */ /* 0x000fd60002000000 */
[----:B01----:R-:W-:Y:S01]  /*38f0*/  @P3 CALL.REL.NOINC `(.L_x_11790) ;  /* 0x0000001000003944 */ /* 0x003fe20003c00000 */
[----:B------:R-:W-:Y:S05]  /*3900*/  BRA `(.L_x_11791) ;  /* 0xffffd64000007947 */ /* 0x000fea000383ffff */
.L_x_11790:
[----:B------:R-:W-:Y:S05]  /*3910*/  EXIT ;  /* 0x000000000000794d */ /* 0x000fea0003800000 */
.L_x_11778:
[----:B------:R-:W-:Y:S01]  /*3920*/  HFMA2.MMA R184, -RZ, RZ, 0, 5.9604644775390625e-08 ;  /* 0x00000001ffb87435 */ /* 0x000fe200000001ff */
[----:B------:R-:W-:Y:S02]  /*3930*/  MOV R153, 0x1f ;  /* 0x0000001f00997802 */ /* 0x000fe40000000f00 */
[----:B------:R-:W-:Y:S02]  /*3940*/  MOV R182, 0xffffffff ;  /* 0xffffffff00b67802 */ /* 0x000fe40000000f00 */
[----:B------:R-:W-:Y:S02]  /*3950*/  MOV R102, 0x3970 ;  /* 0x0000397000667802 */ /* 0x000fe40000000f00 */
[----:B------:R-:W-:Y:S05]  /*3960*/  CALL.REL.NOINC `($__internal_52_$__cuda_sm70_shflsync_bfly_p) ;  /* 0x000008b000007944 */ /* 0x000fea0003c00000 */
[----:B-1----:R-:W-:Y:S01]  /*3970*/  MOV R100, R184 ;  /* 0x000000b800647202 */ /* 0x002fe20000000f00 */
[----:B0-----:R-:W-:Y:S05]  /*3980*/  BRA `(.L_x_11792) ;  /* 0xffffe9c000007947 */ /* 0x001fea000383ffff */
.L_x_11779:
[----:B------:R-:W-:Y:S01]  /*3990*/  HFMA2.MMA R184, -RZ, RZ, 0, 1.1920928955078125e-07 ;  /* 0x00000002ffb87435 */ /* 0x000fe200000001ff */
[----:B------:R-:W-:Y:S02]  /*39a0*/  MOV R153, 0x1f ;  /* 0x0000001f00997802 */ /* 0x000fe40000000f00 */
[----:B------:R-:W-:Y:S02]  /*39b0*/  MOV R182, 0xffffffff ;  /* 0xffffffff00b67802 */ /* 0x000fe40000000f00 */
[----:B------:R-:W-:-:S02]  /*39c0*/  MOV R102, 0x39e0 ;  /* 0x000039e000667802 */ /* 0x000fc40000000f00 */
[----:B------:R-:W-:Y:S05]  /*39d0*/  CALL.REL.NOINC `($__internal_52_$__cuda_sm70_shflsync_bfly_p) ;  /* 0x0000084000007944 */ /* 0x000fea0003c00000 */
[----:B01----:R-:W-:Y:S01]  /*39e0*/  FADD.FTZ R101, R101, R184 ;  /* 0x000000b865657221 */ /* 0x003fe20000010000 */
[----:B------:R-:W-:Y:S01]  /*39f0*/  HFMA2.MMA R184, -RZ, RZ, 0, 2.384185791015625e-07 ;  /* 0x00000004ffb87435 */ /* 0x000fe200000001ff */
[----:B------:R-:W-:-:S02]  /*3a00*/  MOV R153, 0x1f ;  /* 0x0000001f00997802 */ /* 0x000fc40000000f00 */
[----:B------:R-:W-:Y:S02]  /*3a10*/  MOV R182, 0xffffffff ;  /* 0xffffffff00b67802 */ /* 0x000fe40000000f00 */
[----:B------:R-:W-:Y:S02]  /*3a20*/  MOV R102, 0x3a40 ;  /* 0x00003a4000667802 */ /* 0x000fe40000000f00 */
[----:B------:R-:W-:Y:S05]  /*3a30*/  CALL.REL.NOINC `($__internal_52_$__cuda_sm70_shflsync_bfly_p) ;  /* 0x000007e000007944 */ /* 0x000fea0003c00000 */
[----:B01----:R-:W-:Y:S01]  /*3a40*/  FADD.FTZ R101, R101, R184 ;  /* 0x000000b865657221 */ /* 0x003fe20000010000 */
[----:B------:R-:W-:Y:S01]  /*3a50*/  HFMA2.MMA R184, -RZ, RZ, 0, 4.76837158203125e-07 ;  /* 0x00000008ffb87435 */ /* 0x000fe200000001ff */
[----:B------:R-:W-:Y:S02]  /*3a60*/  MOV R153, 0x1f ;  /* 0x0000001f00997802 */ /* 0x000fe40000000f00 */
[----:B------:R-:W-:Y:S02]  /*3a70*/  MOV R182, 0xffffffff ;  /* 0xffffffff00b67802 */ /* 0x000fe40000000f00 */
[----:B------:R-:W-:Y:S02]  /*3a80*/  MOV R102, 0x3aa0 ;  /* 0x00003aa000667802 */ /* 0x000fe40000000f00 */
[----:B------:R-:W-:Y:S05]  /*3a90*/  CALL.REL.NOINC `($__internal_52_$__cuda_sm70_shflsync_bfly_p) ;  /* 0x0000078000007944 */ /* 0x000fea0003c00000 */
[----:B01----:R-:W-:Y:S01]  /*3aa0*/  FADD.FTZ R101, R101, R184 ;  /* 0x000000b865657221 */ /* 0x003fe20000010000 */
[----:B------:R-:W-:Y:S01]  /*3ab0*/  HFMA2.MMA R184, -RZ, RZ, 0, 9.5367431640625e-07 ;  /* 0x00000010ffb87435 */ /* 0x000fe200000001ff */
[----:B------:R-:W-:-:S02]  /*3ac0*/  MOV R153, 0x1f ;  /* 0x0000001f00997802 */ /* 0x000fc40000000f00 */
[----:B------:R-:W-:Y:S02]  /*3ad0*/  MOV R182, 0xffffffff ;  /* 0xffffffff00b67802 */ /* 0x000fe40000000f00 */
[----:B------:R-:W-:Y:S02]  /*3ae0*/  MOV R102, 0x3b00 ;  /* 0x00003b0000667802 */ /* 0x000fe40000000f00 */
[----:B------:R-:W-:Y:S05]  /*3af0*/  CALL.REL.NOINC `($__internal_52_$__cuda_sm70_shflsync_bfly_p) ;  /* 0x0000072000007944 */ /* 0x000fea0003c00000 */
[----:B-1----:R-:W-:Y:S01]  /*3b00*/  FADD.FTZ R100, R101, R184 ;  /* 0x000000b865647221 */ /* 0x002fe20000010000 */
[----:B------:R-:W-:-:S03]  /*3b10*/  HFMA2.MMA R184, -RZ, RZ, 0, 5.9604644775390625e-08 ;  /* 0x00000001ffb87435 */ /* 0x000fc600000001ff */
[----:B------:R-:W-:-:S04]  /*3b20*/  FMUL.FTZ R100, R167, R100 ;  /* 0x00000064a7647220 */ /* 0x000fc80000410000 */
[--C-:B0-----:R-:W-:Y:S02]  /*3b30*/  FADD.FTZ R101, R60, -R100.reuse ;  /* 0x800000643c657221 */ /* 0x101fe40000010000 */
        /* <DEDUP_REMOVED lines=79> */
[----:B------:R-:W-:Y:S01]  /*4030*/  FFMA.FTZ R182, R153, R153, R182 ;  /* 0x0000009999b67223 */ /* 0x000fe200000100b6 */
[----:B------:R-:W-:-:S03]  /*4040*/  MOV R153, 0x1f ;  /* 0x0000001f00997802 */ /* 0x000fc60000000f00 */
[----:B------:R-:W-:Y:S01]  /*4050*/  @P6 FFMA.FTZ R101, R103, R103, R182 ;  /* 0x0000006767656223 */ /* 0x000fe200000100b6 */
[----:B------:R-:W-:Y:S02]  /*4060*/  MOV R182, 0xffffffff ;  /* 0xffffffff00b67802 */ /* 0x000fe40000000f00 */
[----:B------:R-:W-:Y:S05]  /*4070*/  CALL.REL.NOINC `($__internal_52_$__cuda_sm70_shflsync_bfly_p) ;  /* 0x000001a000007944 */ /* 0x000fea0003c00000 */
[----:B01----:R-:W-:Y:S01]  /*4080*/  FADD.FTZ R101, R101, R184 ;  /* 0x000000b865657221 */ /* 0x003fe20000010000 */
[----:B------:R-:W-:Y:S01]  /*4090*/  HFMA2.MMA R184, -RZ, RZ, 0, 1.1920928955078125e-07 ;  /* 0x00000002ffb87435 */ /* 0x000fe200000001ff */
[----:B------:R-:W-:Y:S02]  /*40a0*/  MOV R153, 0x1f ;  /* 0x0000001f00997802 */ /* 0x000fe40000000f00 */
[----:B------:R-:W-:Y:S02]  /*40b0*/  MOV R182, 0xffffffff ;  /* 0xffffffff00b67802 */ /* 0x000fe40000000f00 */
[----:B------:R-:W-:Y:S02]  /*40c0*/  MOV R102, 0x40e0 ;  /* 0x000040e000667802 */ /* 0x000fe40000000f00 */
[----:B------:R-:W-:Y:S05]  /*40d0*/  CALL.REL.NOINC `($__internal_52_$__cuda_sm70_shflsync_bfly_p) ;  /* 0x0000014000007944 */ /* 0x000fea0003c00000 */
[----:B01----:R-:W-:Y:S01]  /*40e0*/  FADD.FTZ R101, R101, R184 ;  /* 0x000000b865657221 */ /* 0x003fe20000010000 */
[----:B------:R-:W-:Y:S01]  /*40f0*/  HFMA2.MMA R184, -RZ, RZ, 0, 2.384185791015625e-07 ;  /* 0x00000004ffb87435 */ /* 0x000fe200000001ff */
[----:B------:R-:W-:Y:S02]  /*4100*/  MOV R153, 0x1f ;  /* 0x0000001f00997802 */ /* 0x000fe40000000f00 */
[----:B------:R-:W-:-:S02]  /*4110*/  MOV R182, 0xffffffff ;  /* 0xffffffff00b67802 */ /* 0x000fc40000000f00 */
        /* <DEDUP_REMOVED lines=8> */
[----:B-1----:R-:W-:Y:S01]  /*41a0*/  FADD.FTZ R183, R101, R184 ;  /* 0x000000b865b77221 */ /* 0x002fe20000010000 */
[----:B------:R-:W-:Y:S01]  /*41b0*/  HFMA2.MMA R184, -RZ, RZ, 0, 9.5367431640625e-07 ;  /* 0x00000010ffb87435 */ /* 0x000fe200000001ff */
[----:B0-----:R-:W-:Y:S02]  /*41c0*/  MOV R153, 0x1f ;  /* 0x0000001f00997802 */ /* 0x001fe40000000f00 */
[----:B------:R-:W-:-:S02]  /*41d0*/  MOV R182, 0xffffffff ;  /* 0xffffffff00b67802 */ /* 0x000fc40000000f00 */
[----:B------:R-:W-:Y:S02]  /*41e0*/  MOV R101, R183 ;  /* 0x000000b700657202 */ /* 0x000fe40000000f00 */
[----:B------:R-:W-:Y:S02]  /*41f0*/  MOV R102, 0x4210 ;  /* 0x0000421000667802 */ /* 0x000fe40000000f00 */
[----:B------:R-:W-:Y:S05]  /*4200*/  CALL.REL.NOINC `($__internal_52_$__cuda_sm70_shflsync_bfly_p) ;  /* 0x0000001000007944 */ /* 0x000fea0003c00000 */
[----:B01----:R-:W-:Y:S05]  /*4210*/  BRA `(.L_x_11793) ;  /* 0xffffe78000007947 */ /* 0x003fea000383ffff */
        .weak           $__internal_52_$__cuda_sm70_shflsync_bfly_p
        .type           $__internal_52_$__cuda_sm70_shflsync_bfly_p,@function
        .size           $__internal_52_$__cuda_sm70_shflsync_bfly_p,(.L_x_36092 - $__internal_52_$__cuda_sm70_shflsync_bfly_p)
$__internal_52_$__cuda_sm70_shflsync_bfly_p:
[----:B------:R-:W-:Y:S01]  /*4220*/  HFMA2.MMA R103, -RZ, RZ, 0, 0 ;  /* 0x00000000ff677435 */ /* 0x000fe200000001ff */
[----:B------:R-:W-:Y:S04]  /*4230*/  WARPSYNC R182 ;  /* 0x000000b600007348 */ /* 0x000fe80003800000 */
[----:B------:R0:W1:Y:S01]  /*4240*/  SHFL.BFLY PT, R184, R101, R184, R153 ;  /* 0x0c0000b865b87389 */ /* 0x00006200000e0099 */
[----:B------:R-:W-:Y:S05]  /*4250*/  RET.REL.NODEC R102 `(_ZN10layer_norm13ln_fwd_kernelINS_13Kernel_traitsI13__nv_bfloat16S2_fS2_fjLj5120ELj1ELj1ELj4ELj16ENS_18Kernel_traits_baseILj5120ES2_S2_fS2_fjLj128EEEEELb0ELb1ELb0ELb0EEEvNS_9FwdParamsE) ;  /* 0xffffbda066007950 */ /* 0x000fea0003c3ffff */
.L_x_11794:
        /* <DEDUP_REMOVED lines=10> */
.L_x_36092:


//--------------------- .text._ZN10layer_norm13ln_fwd_kernelINS_13Kernel_traitsI13__nv_bfloat16S2_fS2_fjLj5120ELj1ELj1ELj4ELj16ENS_18Kernel_traits_baseILj5120ES2_S2_fS2_fjLj128EEEEELb0ELb1ELb0ELb1EEEvNS_9FwdParamsE --------------------------
	.section	.text._ZN10layer_norm13ln_fwd_kernelINS_13Kernel_traitsI13__nv_bfloat16S2_fS2_fjLj5120ELj1ELj1ELj4ELj16ENS_18Kernel_traits_baseILj5120ES2_S2_fS2_fjLj128EEEEELb0ELb1ELb0ELb1EEEvNS_9FwdParamsE,"ax",@progbits
	.sectioninfo	@"SHI_REGISTERS=163"
	.align	128
        .global         _ZN10layer_norm13ln_fwd_kernelINS_13Kernel_traitsI13__nv_bfloat16S2_fS2_fjLj5120ELj1ELj1ELj4ELj16ENS_18Kernel_traits_baseILj5120ES2_S2_fS2_fjLj128EEEEELb0ELb1ELb0ELb1EEEvNS_9FwdParamsE
        .type           _ZN10layer_norm13ln_fwd_kernelINS_13Kernel_traitsI13__nv_bfloat16S2_fS2_fjLj5120ELj1ELj1ELj4ELj16ENS_18Kernel_traits_baseILj5120ES2_S2_fS2_fjLj128EEEEELb0ELb1ELb0ELb1EEEvNS_9FwdParamsE,@function
        .size           _ZN10layer_norm13ln_fwd_kernelINS_13Kernel_traitsI13__nv_bfloat16S2_fS2_fjLj5120ELj1ELj1ELj4ELj16ENS_18Kernel_traits_baseILj5120ES2_S2_fS2_fjLj128EEEEELb0ELb1ELb0ELb1EEEvNS_9FwdParamsE,(.L_x_36093 - _ZN10layer_norm13ln_fwd_kernelINS_13Kernel_traitsI13__nv_bfloat16S2_fS2_fjLj5120ELj1ELj1ELj4ELj16ENS_18Kernel_traits_baseILj5120ES2_S2_fS2_fjLj128EEEEELb0ELb1ELb0ELb1EEEvNS_9FwdParamsE)
        .other          _ZN10layer_norm13ln_fwd_kernelINS_13Kernel_traitsI13__nv_bfloat16S2_fS2_fjLj5120ELj1ELj1ELj4ELj16ENS_18Kernel_traits_baseILj5120ES2_S2_fS2_fjLj128EEEEELb0ELb1ELb0ELb1EEEvNS_9FwdParamsE,@"STO_CUDA_ENTRY STV_DEFAULT"
_ZN10layer_norm13ln_fwd_kernelINS_13Kernel_traitsI13__nv_bfloat16S2_fS2_fjLj5120ELj1ELj1ELj4ELj16ENS_18Kernel_traits_baseILj5120ES2_S2_fS2_fjLj128EEEEELb0ELb1ELb0ELb1EEEvNS_9FwdParamsE:
.text._ZN10layer_norm13ln_fwd_kernelINS_13Kernel_traitsI13__nv_bfloat16S2_fS2_fjLj5120ELj1ELj1ELj4ELj16ENS_18Kernel_traits_baseILj5120ES2_S2_fS2_fjLj128EEEEELb0ELb1ELb0ELb1EEEvNS_9FwdParamsE:
        /* <DEDUP_REMOVED lines=15> */
[----:B------:R-:W-:-:S02]  /*00f0*/  LOP3.LUT R114, R132, 0x7f, RZ, 0xc0, !PT ;  /* 0x0000007f84727812 */ /* 0x000fc400078ec0ff */
[----:B------:R-:W-:Y:S02]  /*0100*/  IADD3 R2, P2, R0, c[0x0][0x1b0], RZ ;  /* 0x00006c0000027a10 */ /* 0x000fe40007f5e0ff */
[----:B------:R-:W-:Y:S02]  /*0110*/  LEA R6, P3, R114, c[0x0][0x1c8], 0x4 ;  /* 0x0000720072067a11 */ /* 0x000fe400078620ff */
[----:B------:R-:W-:Y:S02]  /*0120*/  IADD3.X R3, RZ, c[0x0][0x1b4], RZ, P2, !PT ;  /* 0x00006d00ff037a10 */ /* 0x000fe400017fe4ff */
[----:B------:R-:W-:Y:S02]  /*0130*/  IADD3.X R7, RZ, c[0x0][0x1cc], RZ, P3, !PT ;  /* 0x00007300ff077a10 */ /* 0x000fe40001ffe4ff */
[----:B-1----:R-:W-:-:S04]  /*0140*/  LEA.HI R132, R132, UR6, RZ, 0x19 ;  /* 0x0000000684847c11 */ /* 0x002fc8000f8fc8ff */
[----:B------:R-:W-:-:S13]  /*0150*/  ISETP.GE.AND P1, PT, R132, c[0x0][0x164], PT ;  /* 0x0000590084007a0c */ /* 0x000fda0003f26270 */
[----:B------:R-:W-:Y:S05]  /*0160*/  @P1 EXIT ;  /* 0x000000000000194d */ /* 0x000fea0003800000 */
[----:B0-----:R0:W2:Y:S01]  /*0170*/  LDG.E.128 R24, [R6.64+0x2000] ;  /* 0x0020000406187981 */ /* 0x0010a2000c1e1d00 */
        /* <DEDUP_REMOVED lines=10> */
[--C-:B------:R-:W-:Y:S01]  /*0220*/  PRMT R115, RZ, 0x5410, R117.reuse ;  /* 0x00005410ff737816 */ /* 0x100fe20000000075 */
[----:B------:R-:W-:Y:S01]  /*0230*/  HFMA2.MMA R130, -RZ, RZ, 0, 5.9604644775390625e-08 ;  /* 0x00000001ff827435 */ /* 0x000fe200000001ff */
[----:B------:R-:W-:Y:S01]  /*0240*/  PRMT R120, RZ, 0x7610, R117 ;  /* 0x00007610ff787816 */ /* 0x000fe20000000075 */
[----:B------:R0:W5:Y:S01]  /*0250*/  LDG.E.128 R100, [R6.64] ;  /* 0x0000000406647981 */ /* 0x000162000c1e1d00 */
[----:B------:R-:W-:-:S02]  /*0260*/  PRMT R117, RZ, 0x5410, R118 ;  /* 0x00005410ff757816 */ /* 0x000fc40000000076 */
[----:B------:R-:W-:Y:S01]  /*0270*/  PRMT R121, RZ, 0x7610, R118 ;  /* 0x00007610ff797816 */ /* 0x000fe20000000076 */
[----:B------:R0:W5:Y:S01]  /*0280*/  LDG.E.128 R96, [R6.64+0x800] ;  /* 0x0008000406607981 */ /* 0x000162000c1e1d00 */
[--C-:B------:R-:W-:Y:S02]  /*0290*/  PRMT R113, RZ, 0x5410, R8.reuse ;  /* 0x00005410ff717816 */ /* 0x100fe40000000008 */
[----:B------:R-:W-:Y:S01]  /*02a0*/  PRMT R112, RZ, 0x7610, R8 ;  /* 0x00007610ff707816 */ /* 0x000fe20000000008 */
[----:B------:R0:W5:Y:S01]  /*02b0*/  LDG.E.128 R92, [R6.64+0x1000] ;  /* 0x00100004065c7981 */ /* 0x000162000c1e1d00 */
[--C-:B------:R-:W-:Y:S02]  /*02c0*/  PRMT R111, RZ, 0x5410, R9.reuse ;  /* 0x00005410ff6f7816 */ /* 0x100fe40000000009 */
[----:B------:R-:W-:Y:S01]  /*02d0*/  PRMT R110, RZ, 0x7610, R9 ;  /* 0x00007610ff6e7816 */ /* 0x000fe20000000009 */
[----:B------:R0:W5:Y:S01]  /*02e0*/  LDG.E.128 R88, [R6.64+0x1800] ;  /* 0x0018000406587981 */ /* 0x000162000c1e1d00 */
[----:B------:R-:W-:-:S02]  /*02f0*/  PRMT R109, RZ, 0x5410, R10 ;  /* 0x00005410ff6d7816 */ /* 0x000fc4000000000a */
[----:B------:R-:W-:Y:S01]  /*0300*/  PRMT R108, RZ, 0x7610, R10 ;  /* 0x00007610ff6c7816 */ /* 0x000fe2000000000a */
[----:B------:R1:W5:Y:S01]  /*0310*/  LDG.E.128 R84, [R2.64] ;  /* 0x0000000402547981 */ /* 0x000362000c1e1d00 */
[--C-:B------:R-:W-:Y:S02]  /*0320*/  PRMT R19, RZ, 0x5410, R11.reuse ;  /* 0x00005410ff137816 */ /* 0x100fe4000000000b */
[----:B------:R-:W-:Y:S01]  /*0330*/  PRMT R18, RZ, 0x7610, R11 ;  /* 0x00007610ff127816 */ /* 0x000fe2000000000b */
[----:B------:R1:W5:Y:S01]  /*0340*/  LDG.E.128 R80, [R2.64+0x800] ;  /* 0x0008000402507981 */ /* 0x000362000c1e1d00 */
[----:B------:R-:W-:Y:S02]  /*0350*/  PRMT R0, RZ, 0x5410, R116 ;  /* 0x00005410ff007816 */ /* 0x000fe40000000074 */
[--C-:B------:R-:W-:Y:S01]  /*0360*/  PRMT R118, RZ, 0x5410, R119.reuse ;  /* 0x00005410ff767816 */ /* 0x100fe20000000077 */
[----:B------:R1:W5:Y:S01]  /*0370*/  LDG.E.128 R76, [R2.64+0x1000] ;  /* 0x00100004024c7981 */ /* 0x000362000c1e1d00 */
[----:B------:R-:W-:-:S02]  /*0380*/  PRMT R122, RZ, 0x7610, R119 ;  /* 0x00007610ff7a7816 */ /* 0x000fc40000000077 */
[--C-:B------:R-:W-:Y:S01]  /*0390*/  PRMT R17, RZ, 0x5410, R32.reuse ;  /* 0x00005410ff117816 */ /* 0x100fe20000000020 */
[----:B------:R1:W5:Y:S01]  /*03a0*/  LDG.E.128 R72, [R2.64+0x1800] ;  /* 0x0018000402487981 */ /* 0x000362000c1e1d00 */
[----:B------:R-:W-:Y:S02]  /*03b0*/  PRMT R16, RZ, 0x7610, R32 ;  /* 0x00007610ff107816 */ /* 0x000fe40000000020 */
[--C-:B------:R-:W-:Y:S01]  /*03c0*/  PRMT R15, RZ, 0x5410, R33.reuse ;  /* 0x00005410ff0f7816 */ /* 0x100fe20000000021 */
[----:B------:R1:W5:Y:S01]  /*03d0*/  LDG.E.128 R68, [R2.64+0x2000] ;  /* 0x0020000402447981 */ /* 0x000362000c1e1d00 */
[----:B------:R-:W-:Y:S01]  /*03e0*/  PRMT R14, RZ, 0x7610, R33 ;  /* 0x00007610ff0e7816 */ /* 0x000fe20000000021 */
[----:B------:R-:W-:Y:S01]  /*03f0*/  ULDC.U8 UR6, c[0x0][0x1f0] ;  /* 0x00007c0000067ab9 */ /* 0x000fe20000000000 */
[--C-:B------:R-:W-:Y:S02]  /*0400*/  PRMT R13, RZ, 0x5410, R34.reuse ;  /* 0x00005410ff0d7816 */ /* 0x100fe40000000022 */
[----:B------:R-:W-:-:S02]  /*0410*/  PRMT R12, RZ, 0x7610, R34 ;  /* 0x00007610ff0c7816 */ /* 0x000fc40000000022 */
[--C-:B------:R-:W-:Y:S02]  /*0420*/  PRMT R11, RZ, 0x5410, R35.reuse ;  /* 0x00005410ff0b7816 */ /* 0x100fe40000000023 */
[----:B------:R-:W-:Y:S02]  /*0430*/  PRMT R10, RZ, 0x7610, R35 ;  /* 0x00007610ff0a7816 */ /* 0x000fe40000000023 */
[--C-:B------:R-:W-:Y:S02]  /*0440*/  PRMT R9, RZ, 0x5410, R28.reuse ;  /* 0x00005410ff097816 */ /* 0x100fe4000000001c */
[----:B------:R-:W-:Y:S02]  /*0450*/  PRMT R8, RZ, 0x7610, R28 ;  /* 0x00007610ff087816 */ /* 0x000fe4000000001c */
[--C-:B0-----:R-:W-:Y:S02]  /*0460*/  PRMT R7, RZ, 0x5410, R29.reuse ;  /* 0x00005410ff077816 */ /* 0x101fe4000000001d */
        /* <DEDUP_REMOVED lines=22> */
.L_x_11798:
[----:B------:R-:W-:Y:S01]  /*05d0*/  ISETP.NE.U32.AND P0, PT, RZ, c[0x0][0x1c0], PT ;  /* 0x00007000ff007a0c */ /* 0x000fe20003f05070 */
[----:B------:R-:W-:Y:S01]  /*05e0*/  IMAD R20, R132, c[0x0][0x168], RZ ;  /* 0x00005a0084147a24 */ /* 0x000fe200078e02ff */
[----:B------:R-:W-:Y:S02]  /*05f0*/  MOV R148, 0x10 ;  /* 0x0000001000947802 */ /* 0x000fe40000000f00 */
[----:B------:R-:W-:Y:S02]  /*0600*/  ISETP.NE.AND.EX P0, PT, RZ, c[0x0][0x1c4], PT, P0 ;  /* 0x00007100ff007a0c */ /* 0x000fe40003f05300 */
[----:B------:R-:W-:-:S04]  /*0610*/  SHF.R.S32.HI R21, RZ, 0x1f, R20 ;  /* 0x0000001fff157819 */ /* 0x000fc80000011414 */
[----:B------:R-:W-:-:S04]  /*0620*/  LEA.HI R21, R21, R20, RZ, 0x3 ;  /* 0x0000001415157211 */ /* 0x000fc800078f18ff */
[----:B------:R-:W-:-:S03]  /*0630*/  LEA.HI.SX32 R139, R21, R114, 0x1d ;  /* 0x00000072158b7211 */ /* 0x000fc600078feaff */
[----:B------:R-:W-:Y:S02]  /*0640*/  @P0 MOV R25, 0x2 ;  /* 0x0000000200190802 */ /* 0x000fe40000000f00 */
[----:B------:R-:W-:-:S04]  /*0650*/  IMAD.WIDE.U32 R20, R139, R148, c[0x0][0x170] ;  /* 0x00005c008b147625 */ /* 0x000fc800078e0094 */
[----:B------:R-:W-:Y:S02]  /*0660*/  @P0 IMAD.WIDE R24, R132, R25, c[0x0][0x1c0] ;  /* 0x0000700084180625 */ /* 0x000fe400078e0219 */
[----:B------:R-:W2:Y:S04]  /*0670*/  LDG.E.128 R20, [R20.64] ;  /* 0x0000000414147981 */ /* 0x000ea8000c1e1d00 */
[----:B------:R-:W3:Y:S01]  /*0680*/  @P0 LDG.E.U16 R24, [R24.64] ;  /* 0x0000000418180981 */ /* 0x000ee2000c1e1500 */
[----:B------:R-:W-:-:S04]  /*0690*/  ISETP.NE.U32.AND P1, PT, RZ, c[0x0][0x180], PT ;  /* 0x00006000ff007a0c */ /* 0x000fc80003f25070 */
[----:B------:R-:W-:Y:S02]  /*06a0*/  ISETP.NE.AND.EX P1, PT, RZ, c[0x0][0x184], PT, P1 ;  /* 0x00006100ff007a0c */ /* 0x000fe40003f25310 */
[----:B------:R-:W-:-:S11]  /*06b0*/  MOV R146, 0x20 ;  /* 0x0000002000927802 */ /* 0x000fd60000000f00 */
[----:B------:R-:W-:-:S05]  /*06c0*/  @P1 IMAD.WIDE.U32 R26, R139, R146, c[0x0][0x180] ;  /* 0x000060008b1a1625 */ /* 0x000fca00078e0092 */
[----:B------:R2:W4:Y:S04]  /*06d0*/  @P1 LDG.E.128 R64, [R26.64] ;  /* 0x000000041a401981 */ /* 0x000528000c1e1d00 */
[----:B------:R2:W4:Y:S01]  /*06e0*/  @P1 LDG.E.128 R60, [R26.64+0x10] ;  /* 0x000010041a3c1981 */ /* 0x000522000c1e1d00 */
[----:B------:R-:W-:Y:S02]  /*06f0*/  MOV R145, 0x3f800000 ;  /* 0x3f80000000917802 */ /* 0x000fe40000000f00 */
[----:B-----5:R-:W-:Y:S02]  /*0700*/  PRMT R57, RZ, 0x7610, R100 ;  /* 0x00007610ff397816 */ /* 0x020fe40000000064 */
[----:B------:R-:W-:Y:S02]  /*0710*/  PRMT R59, RZ, 0x7610, R101 ;  /* 0x00007610ff3b7816 */ /* 0x000fe40000000065 */
[----:B------:R-:W-:-:S02]  /*0720*/  PRMT R53, RZ, 0x7610, R102 ;  /* 0x00007610ff357816 */ /* 0x000fc40000000066 */
[----:B------:R-:W-:Y:S02]  /*0730*/  PRMT R55, RZ, 0x7610, R103 ;  /* 0x00007610ff377816 */ /* 0x000fe40000000067 */
[----:B------:R-:W-:Y:S02]  /*0740*/  IADD3 R141, R139, 0x80, RZ ;  /* 0x000000808b8d7810 */ /* 0x000fe40007ffe0ff */
[--C-:B--2---:R-:W-:Y:S02]  /*0750*/  PRMT R26, RZ, 0x5410, R21.reuse ;  /* 0x00005410ff1a7816 */ /* 0x104fe40000000015 */
[----:B---3--:R-:W-:Y:S02]  /*0760*/  @P0 PRMT R145, RZ, 0x5410, R24 ;  /* 0x00005410ff910816 */ /* 0x008fe40000000018 */
[----:B------:R-:W-:Y:S02]  /*0770*/  PRMT R24, RZ, 0x5410, R20 ;  /* 0x00005410ff187816 */ /* 0x000fe40000000014 */
[----:B------:R-:W-:-:S02]  /*0780*/  PRMT R28, RZ, 0x7610, R21 ;  /* 0x00007610ff1c7816 */ /* 0x000fc40000000015 */
[----:B------:R-:W-:Y:S01]  /*0790*/  PRMT R21, RZ, 0x5410, R100 ;  /* 0x00005410ff157816 */ /* 0x000fe20000000064 */
[-C--:B------:R-:W-:Y:S01]  /*07a0*/  FMUL.FTZ R24, R24, R145.reuse ;  /* 0x0000009118187220 */ /* 0x080fe20000410000 */
[----:B------:R-:W-:Y:S01]  /*07b0*/  PRMT R30, RZ, 0x5410, R22 ;  /* 0x00005410ff1e7816 */ /* 0x000fe20000000016 */
[----:B------:R-:W-:Y:S02]  /*07c0*/  FMUL.FTZ R26, R26, R145 ;  /* 0x000000911a1a7220 */ /* 0x000fe40000410000 */
[----:B------:R-:W-:Y:S01]  /*07d0*/  FMUL.FTZ R56, R24, R21 ;  /* 0x0000001518387220 */ /* 0x000fe20000410000 */
[----:B------:R-:W-:Y:S02]  /*07e0*/  PRMT R21, RZ, 0x5410, R101 ;  /* 0x00005410ff157816 */ /* 0x000fe40000000065 */
[----:B------:R-:W-:Y:S01]  /*07f0*/  ISETP.NE.U32.AND P0, PT, RZ, c[0x0][0x180], PT ;  /* 0x00006000ff007a0c */ /* 0x000fe20003f05070 */
[----:B------:R-:W-:Y:S02]  /*0800*/  FMUL.FTZ R30, R30, R145 ;  /* 0x000000911e1e7220 */ /* 0x000fe40000410000 */
[----:B------:R-:W-:Y:S01]  /*0810*/  FMUL.FTZ R58, R26, R21 ;  /* 0x000000151a3a7220 */ /* 0x000fe20000410000 */
[----:B------:R-:W-:-:S02]  /*0820*/  PRMT R21, RZ, 0x5410, R102 ;  /* 0x00005410ff157816 */ /* 0x000fc40000000066 */
[----:B------:R-:W-:Y:S02]  /*0830*/  PRMT R20, RZ, 0x7610, R20 ;  /* 0x00007610ff147816 */ /* 0x000fe40000000014 */
[----:B------:R-:W-:Y:S02]  /*0840*/  PRMT R22, RZ, 0x7610, R22 ;  /* 0x00007610ff167816 */ /* 0x000fe40000000016 */
[--C-:B------:R-:W-:Y:S02]  /*0850*/  PRMT R32, RZ, 0x5410, R23.reuse ;  /* 0x00005410ff207816 */ /* 0x100fe40000000017 */
[----:B------:R-:W-:Y:S02]  /*0860*/  PRMT R34, RZ, 0x7610, R23 ;  /* 0x00007610ff227816 */ /* 0x000fe40000000017 */
[----:B------:R-:W-:Y:S01]  /*0870*/  ISETP.NE.AND.EX P0, PT, RZ, c[0x0][0x184], PT, P0 ;  /* 0x00006100ff007a0c */ /* 0x000fe20003f05300 */
[----:B------:R-:W-:Y:S01]  /*0880*/  FMUL.FTZ R52, R30, R21 ;  /* 0x000000151e347220 */ /* 0x000fe20000410000 */
[----:B------:R-:W-:Y:S01]  /*0890*/  PRMT R21, RZ, 0x5410, R103 ;  /* 0x00005410ff157816 */ /* 0x000fe20000000067 */
[----:B------:R-:W-:-:S02]  /*08a0*/  FMUL.FTZ R20, R20, R145 ;  /* 0x0000009114147220 */ /* 0x000fc40000410000 */
[-C--:B------:R-:W-:Y:S02]  /*08b0*/  FMUL.FTZ R28, R28, R145.reuse ;  /* 0x000000911c1c7220 */ /* 0x080fe40000410000 */
[-C--:B------:R-:W-:Y:S02]  /*08c0*/  FMUL.FTZ R22, R22, R145.reuse ;  /* 0x0000009116167220 */ /* 0x080fe40000410000 */
[-C--:B------:R-:W-:Y:S02]  /*08d0*/  FMUL.FTZ R32, R32, R145.reuse ;  /* 0x0000009120207220 */ /* 0x080fe40000410000 */
[----:B------:R-:W-:Y:S02]  /*08e0*/  FMUL.FTZ R34, R34, R145 ;  /* 0x0000009122227220 */ /* 0x000fe40000410000 */
[----:B------:R-:W-:Y:S02]  /*08f0*/  FMUL.FTZ R57, R20, R57 ;  /* 0x0000003914397220 */ /* 0x000fe40000410000 */
[----:B------:R-:W-:-:S02]  /*0900*/  FMUL.FTZ R59, R28, R59 ;  /* 0x0000003b1c3b7220 */ /* 0x000fc40000410000 */
[----:B------:R-:W-:Y:S02]  /*0910*/  FMUL.FTZ R53, R22, R53 ;  /* 0x0000003516357220 */ /* 0x000fe40000410000 */
[----:B------:R-:W-:Y:S02]  /*0920*/  FMUL.FTZ R54, R32, R21 ;  /* 0x0000001520367220 */ /* 0x000fe40000410000 */
[----:B------:R-:W-:Y:S02]  /*0930*/  FMUL.FTZ R55, R34, R55 ;  /* 0x0000003722377220 */ /* 0x000fe40000410000 */
[----:B------:R-:W-:-:S04]  /*0940*/  IMAD.WIDE.U32 R26, R139, R146, c[0x0][0x188] ;  /* 0x000062008b1a7625 */ /* 0x000fc800078e0092 */
[----:B----4-:R-:W-:Y:S02]  /*0950*/  @P0 FADD.FTZ R56, R64, R56 ;  /* 0x0000003840380221 */ /* 0x010fe40000010000 */
[----:B------:R-:W-:Y:S02]  /*0960*/  @P0 FADD.FTZ R57, R65, R57 ;  /* 0x0000003941390221 */ /* 0x000fe40000010000 */
[----:B------:R-:W-:Y:S02]  /*0970*/  @P0 FADD.FTZ R58, R66, R58 ;  /* 0x0000003a423a0221 */ /* 0x000fe40000010000 */
[----:B------:R-:W-:Y:S02]  /*0980*/  @P0 FADD.FTZ R59, R67, R59 ;  /* 0x0000003b433b0221 */ /* 0x000fe40000010000 */
[----:B------:R-:W-:Y:S02]  /*0990*/  @P0 FADD.FTZ R52, R60, R52 ;  /* 0x000000343c340221 */ /* 0x000fe40000010000 */
[----:B------:R-:W-:-:S02]  /*09a0*/  @P0 FADD.FTZ R53, R61, R53 ;  /* 0x000000353d350221 */ /* 0x000fc40000010000 */
[----:B------:R-:W-:Y:S02]  /*09b0*/  @P0 FADD.FTZ R54, R62, R54 ;  /* 0x000000363e360221 */ /* 0x000fe40000010000 */
[----:B------:R-:W-:Y:S02]  /*09c0*/  @P0 FADD.FTZ R55, R63, R55 ;  /* 0x000000373f370221 */ /* 0x000fe40000010000 */
        /* <DEDUP_REMOVED lines=11> */
[----:B------:R-:W-:Y:S01]  /*0a80*/  MOV R50, R62 ;  /* 0x0000003e00327202 */ /* 0x000fe20000000f00 */
[----:B------:R2:W3:Y:S01]  /*0a90*/  @P1 LDG.E.128 R104, [R24.64] ;  /* 0x0000000418681981 */ /* 0x0004e2000c1e1d00 */
[----:B------:R-:W-:-:S06]  /*0aa0*/  MOV R51, R63 ;  /* 0x0000003f00337202 */ /* 0x000fcc0000000f00 */
[----:B------:R2:W4:Y:S01]  /*0ab0*/  @P1 LDG.E.128 R48, [R24.64+0x10] ;  /* 0x0000100418301981 */ /* 0x000522000c1e1d00 */
[----:B------:R-:W-:Y:S02]  /*0ac0*/  PRMT R45, RZ, 0x7610, R96 ;  /* 0x00007610ff2d7816 */ /* 0x000fe40000000060 */
[----:B------:R-:W-:Y:S02]  /*0ad0*/  PRMT R47, RZ, 0x7610, R97 ;  /* 0x00007610ff2f7816 */ /* 0x000fe40000000061 */
[----:B------:R-:W-:Y:S02]  /*0ae0*/  PRMT R41, RZ, 0x7610, R98 ;  /* 0x00007610ff297816 */ /* 0x000fe40000000062 */
[----:B------:R-:W-:Y:S02]  /*0af0*/  PRMT R43, RZ, 0x7610, R99 ;  /* 0x00007610ff2b7816 */ /* 0x000fe40000000063 */
[----:B------:R-:W-:Y:S02]  /*0b00*/  IADD3 R142, R139, 0x100, RZ ;  /* 0x000001008b8e7810 */ /* 0x000fe40007ffe0ff */
[----:B--2---:R-:W-:-:S02]  /*0b10*/  PRMT R24, RZ, 0x5410, R20 ;  /* 0x00005410ff187816 */ /* 0x004fc40000000014 */
[--C-:B0-----:R-:W-:Y:S02]  /*0b20*/  PRMT R26, RZ, 0x5410, R21.reuse ;  /* 0x00005410ff1a7816 */ /* 0x101fe40000000015 */
[----:B------:R-:W-:Y:S01]  /*0b30*/  PRMT R28, RZ, 0x7610, R21 ;  /* 0x00007610ff1c7816 */ /* 0x000fe20000000015 */
[-C--:B------:R-:W-:Y:S01]  /*0b40*/  FMUL.FTZ R44, R24, R145.reuse ;  /* 0x00000091182c7220 */ /* 0x080fe20000410000 */
        /* <DEDUP_REMOVED lines=8> */
[----:B------:R-:W-:Y:S02]  /*0bd0*/  PRMT R21, RZ, 0x5410, R98 ;  /* 0x00005410ff157816 */ /* 0x000fe40000000062 */
[----:B------:R-:W-:Y:S02]  /*0be0*/  PRMT R22, RZ, 0x7610, R22 ;  /* 0x00007610ff167816 */ /* 0x000fe40000000016 */
[--C-:B------:R-:W-:Y:S02]  /*0bf0*/  PRMT R32, RZ, 0x5410, R23.reuse ;  /* 0x00005410ff207816 */ /* 0x100fe40000000017 */
[----:B------:R-:W-:Y:S01]  /*0c00*/  PRMT R24, RZ, 0x7610, R23 ;  /* 0x00007610ff187816 */ /* 0x000fe20000000017 */
        /* <DEDUP_REMOVED lines=13> */
[----:B---3--:R-:W-:Y:S02]  /*0ce0*/  @P0 FADD.FTZ R44, R104, R44 ;  /* 0x0000002c682c0221 */ /* 0x008fe40000010000 */
[----:B------:R-:W-:Y:S02]  /*0cf0*/  @P0 FADD.FTZ R45, R105, R45 ;  /* 0x0000002d692d0221 */ /* 0x000fe40000010000 */
[----:B------:R-:W-:Y:S02]  /*0d00*/  @P0 FADD.FTZ R46, R106, R46 ;  /* 0x0000002e6a2e0221 */ /* 0x000fe40000010000 */
[----:B------:R-:W-:Y:S02]  /*0d10*/  @P0 FADD.FTZ R47, R107, R47 ;  /* 0x0000002f6b2f0221 */ /* 0x000fe40000010000 */
[----:B----4-:R-:W-:Y:S02]  /*0d20*/  @P0 FADD.FTZ R40, R48, R40 ;  /* 0x0000002830280221 */ /* 0x010fe40000010000 */
[----:B------:R-:W-:-:S02]  /*0d30*/  @P0 FADD.FTZ R41, R49, R41 ;  /* 0x0000002931290221 */ /* 0x000fc40000010000 */
[----:B------:R-:W-:Y:S02]  /*0d40*/  @P0 FADD.FTZ R42, R50, R42 ;  /* 0x0000002a322a0221 */ /* 0x000fe40000010000 */
[----:B------:R-:W-:Y:S02]  /*0d50*/  @P0 FADD.FTZ R43, R51, R43 ;  /* 0x0000002b332b0221 */ /* 0x000fe40000010000 */
[----:B------:R-:W-:Y:S01]  /*0d60*/  IMAD.WIDE.U32 R20, R142, R148, c[0x0][0x170] ;  /* 0x00005c008e147625 */ /* 0x000fe200078e0094 */
[----:B------:R-:W-:Y:S04]  /*0d70*/  STG.E.128 [R26.64], R44 ;  /* 0x0000002c1a007986 */ /* 0x000fe8000c101d04 */
[----:B------:R0:W-:Y:S04]  /*0d80*/  STG.E.128 [R26.64+0x10], R40 ;  /* 0x000010281a007986 */ /* 0x0001e8000c101d04 */
[----:B------:R-:W2:Y:S01]  /*0d90*/  LDG.E.128 R20, [R20.64] ;  /* 0x0000000414147981 */ /* 0x000ea2000c1e1d00 */
[----:B------:R-:W-:Y:S01]  /*0da0*/  @P1 IMAD.WIDE.U32 R24, R146, R142, c[0x0][0x180] ;  /* 0x0000600092181625 */ /* 0x000fe200078e008e */
[----:B------:R-:W-:-:S02]  /*0db0*/  @P1 MOV R64, R104 ;  /* 0x0000006800401202 */ /* 0x000fc40000000f00 */
[----:B------:R-:W-:Y:S02]  /*0dc0*/  @P1 MOV R65, R105 ;  /* 0x0000006900411202 */ /* 0x000fe40000000f00 */
[----:B------:R-:W-:Y:S02]  /*0dd0*/  @P1 MOV R66, R106 ;  /* 0x0000006a00421202 */ /* 0x000fe40000000f00 */
[----:B------:R-:W-:Y:S02]  /*0de0*/  @P1 MOV R67, R107 ;  /* 0x0000006b00431202 */ /* 0x000fe40000000f00 */
[----:B------:R-:W-:Y:S01]  /*0df0*/  @P1 MOV R60, R48 ;  /* 0x00000030003c1202 */ /* 0x000fe20000000f00 */
[----:B------:R2:W3:Y:S01]  /*0e00*/  @P1 LDG.E.128 R104, [R24.64] ;  /* 0x0000000418681981 */ /* 0x0004e2000c1e1d00 */
[----:B------:R-:W-:Y:S02]  /*0e10*/  @P1 MOV R61, R49 ;  /* 0x00000031003d1202 */ /* 0x000fe40000000f00 */
[----:B------:R-:W-:-:S02]  /*0e20*/  @P1 MOV R62, R50 ;  /* 0x00000032003e1202 */ /* 0x000fc40000000f00 */
[----:B------:R-:W-:Y:S02]  /*0e30*/  @P1 MOV R63, R51 ;  /* 0x00000033003f1202 */ /* 0x000fe40000000f00 */
[----:B------:R2:W4:Y:S01]  /*0e40*/  @P1 LDG.E.128 R48, [R24.64+0x10] ;  /* 0x0000100418301981 */ /* 0x000522000c1e1d00 */
[----:B------:R-:W-:Y:S02]  /*0e50*/  PRMT R37, RZ, 0x7610, R92 ;  /* 0x00007610ff257816 */ /* 0x000fe4000000005c */
[----:B------:R-:W-:Y:S02]  /*0e60*/  PRMT R39, RZ, 0x7610, R93 ;  /* 0x00007610ff277816 */ /* 0x000fe4000000005d */
[----:B------:R-:W-:Y:S02]  /*0e70*/  PRMT R33, RZ, 0x7610, R94 ;  /* 0x00007610ff217816 */ /* 0x000fe4000000005e */
[----:B------:R-:W-:Y:S02]  /*0e80*/  PRMT R35, RZ, 0x7610, R95 ;  /* 0x00007610ff237816 */ /* 0x000fe4000000005f */
[----:B------:R-:W-:-:S02]  /*0e90*/  IADD3 R143, R139, 0x180, RZ ;  /* 0x000001808b8f7810 */ /* 0x000fc40007ffe0ff */
[----:B--2---:R-:W-:Y:S02]  /*0ea0*/  PRMT R24, RZ, 0x5410, R20 ;  /* 0x00005410ff187816 */ /* 0x004fe40000000014 */
        /* <DEDUP_REMOVED lines=52> */
[----:B0-----:R-:W-:Y:S02]  /*11f0*/  PRMT R27, RZ, 0x7610, R91 ;  /* 0x00007610ff1b7816 */ /* 0x001fe4000000005b */
[----:B-1----:R-:W-:Y:S02]  /*1200*/  PRMT R25, RZ, 0x7610, R90 ;  /* 0x00007610ff197816 */ /* 0x002fe4000000005a */
[----:B--2---:R-:W-:Y:S02]  /*1210*/  PRMT R24, RZ, 0x5410, R20 ;  /* 0x00005410ff187816 */ /* 0x004fe40000000014 */
[----:B------:R-:W-:-:S02]  /*1220*/  PRMT R26, RZ, 0x5410, R21 ;  /* 0x00005410ff1a7816 */ /* 0x000fc40000000015 */
[----:B------:R-:W-:Y:S01]  /*1230*/  PRMT R30, RZ, 0x7610, R21 ;  /* 0x00007610ff1e7816 */ /* 0x000fe20000000015 */
[-C--:B------:R-:W-:Y:S01]  /*1240*/  FMUL.FTZ R28, R24, R145.reuse ;  /* 0x00000091181c7220 */ /* 0x080fe20000410000 */
[----:B------:R-:W-:Y:S01]  /*1250*/  PRMT R21, RZ, 0x5410, R88 ;  /* 0x00005410ff157816 */ /* 0x000fe20000000058 */
[----:B------:R-:W-:Y:S01]  /*1260*/  FMUL.FTZ R26, R26, R145 ;  /* 0x000000911a1a7220 */ /* 0x000fe20000410000 */
[----:B------:R-:W-:-:S03]  /*1270*/  PRMT R20, RZ, 0x7610, R20 ;  /* 0x00007610ff147816 */ /* 0x000fc60000000014 */
[----:B------:R-:W-:Y:S01]  /*1280*/  FMUL.FTZ R28, R28, R21 ;  /* 0x000000151c1c7220 */ /* 0x000fe20000410000 */
[----:B------:R-:W-:Y:S02]  /*1290*/  PRMT R21, RZ, 0x5410, R89 ;  /* 0x00005410ff157816 */ /* 0x000fe40000000059 */
[----:B------:R-:W-:Y:S01]  /*12a0*/  PRMT R144, RZ, 0x5410, R22 ;  /* 0x00005410ff907816 */ /* 0x000fe20000000016 */
[----:B------:R-:W-:Y:S02]  /*12b0*/  FMUL.FTZ R31, R30, R145 ;  /* 0x000000911e1f7220 */ /* 0x000fe40000410000 */
[----:B------:R-:W-:Y:S01]  /*12c0*/  FMUL.FTZ R30, R26, R21 ;  /* 0x000000151a1e7220 */ /* 0x000fe20000410000 */
[----:B------:R-:W-:Y:S01]  /*12d0*/  PRMT R21, RZ, 0x5410, R90 ;  /* 0x00005410ff157816 */ /* 0x000fe2000000005a */
[-C--:B------:R-:W-:Y:S01]  /*12e0*/  FMUL.FTZ R20, R20, R145.reuse ;  /* 0x0000009114147220 */ /* 0x080fe20000410000 */
[----:B------:R-:W-:Y:S01]  /*12f0*/  PRMT R22, RZ, 0x7610, R22 ;  /* 0x00007610ff167816 */ /* 0x000fe20000000016 */
[----:B------:R-:W-:Y:S01]  /*1300*/  FMUL.FTZ R144, R144, R145 ;  /* 0x0000009190907220 */ /* 0x000fe20000410000 */
[----:B------:R-:W-:-:S02]  /*1310*/  PRMT R150, RZ, 0x5410, R23 ;  /* 0x00005410ff967816 */ /* 0x000fc40000000017 */
[----:B------:R-:W-:Y:S01]  /*1320*/  PRMT R152, RZ, 0x7610, R23 ;  /* 0x00007610ff987816 */ /* 0x000fe20000000017 */
[----:B------:R-:W-:Y:S01]  /*1330*/  FMUL.FTZ R29, R20, R29 ;  /* 0x0000001d141d7220 */ /* 0x000fe20000410000 */
[----:B------:R-:W-:Y:S01]  /*1340*/  PRMT R20, RZ, 0x7610, R89 ;  /* 0x00007610ff147816 */ /* 0x000fe20000000059 */
[----:B------:R-:W-:Y:S01]  /*1350*/  FMUL.FTZ R24, R144, R21 ;  /* 0x0000001590187220 */ /* 0x000fe20000410000 */
[----:B------:R-:W-:Y:S01]  /*1360*/  PRMT R21, RZ, 0x5410, R91 ;  /* 0x00005410ff157816 */ /* 0x000fe2000000005b */
[-C--:B------:R-:W-:Y:S02]  /*1370*/  FMUL.FTZ R22, R22, R145.reuse ;  /* 0x0000009116167220 */ /* 0x080fe40000410000 */
[-C--:B------:R-:W-:Y:S02]  /*1380*/  FMUL.FTZ R150, R150, R145.reuse ;  /* 0x0000009196967220 */ /* 0x080fe40000410000 */
[----:B------:R-:W-:Y:S01]  /*1390*/  FMUL.FTZ R152, R152, R145 ;  /* 0x0000009198987220 */ /* 0x000fe20000410000 */
[----:B------:R-:W-:Y:S01]  /*13a0*/  IADD3 R144, R139, 0x200, RZ ;  /* 0x000002008b907810 */ /* 0x000fe20007ffe0ff */
        /* <DEDUP_REMOVED lines=17> */
[----:B------:R-:W-:Y:S01]  /*14c0*/  @P1 MOV R64, R104 ;  /* 0x0000006800401202 */ /* 0x000fe20000000f00 */
[----:B------:R-:W-:Y:S01]  /*14d0*/  @P1 IMAD.WIDE.U32 R148, R146, R144, c[0x0][0x180] ;  /* 0x0000600092941625 */ /* 0x000fe200078e0090 */
[----:B------:R-:W-:-:S02]  /*14e0*/  @P1 MOV R65, R105 ;  /* 0x0000006900411202 */ /* 0x000fc40000000f00 */
[----:B------:R-:W-:Y:S02]  /*14f0*/  @P1 MOV R66, R106 ;  /* 0x0000006a00421202 */ /* 0x000fe40000000f00 */
[----:B------:R-:W-:-:S06]  /*1500*/  @P1 MOV R67, R107 ;  /* 0x0000006b00431202 */ /* 0x000fcc0000000f00 */
[----:B------:R1:W3:Y:S01]  /*1510*/  @P1 LDG.E.128 R64, [R148.64] ;  /* 0x0000000494401981 */ /* 0x0002e2000c1e1d00 */
[----:B------:R-:W-:Y:S02]  /*1520*/  @P1 MOV R60, R48 ;  /* 0x00000030003c1202 */ /* 0x000fe40000000f00 */
[----:B------:R-:W-:Y:S02]  /*1530*/  @P1 MOV R61, R49 ;  /* 0x00000031003d1202 */ /* 0x000fe40000000f00 */
[----:B------:R-:W-:Y:S02]  /*1540*/  @P1 MOV R62, R50 ;  /* 0x00000032003e1202 */ /* 0x000fe40000000f00 */
[----:B------:R-:W-:-:S06]  /*1550*/  @P1 MOV R63, R51 ;  /* 0x00000033003f1202 */ /* 0x000fcc0000000f00 */
[----:B------:R1:W4:Y:S01]  /*1560*/  @P1 LDG.E.128 R60, [R148.64+0x10] ;  /* 0x00001004943c1981 */ /* 0x000322000c1e1d00 */
[----:B0-----:R-:W-:-:S04]  /*1570*/  FADD.FTZ R150, RZ, R56 ;  /* 0x00000038ff967221 */ /* 0x001fc80000010000 */
        /* <DEDUP_REMOVED lines=9> */
[----:B-1----:R-:W-:-:S04]  /*1610*/  FADD.FTZ R148, R46, R147 ;  /* 0x000000932e947221 */ /* 0x002fc80000010000 */
        /* <DEDUP_REMOVED lines=10> */
[----:B------:R-:W-:Y:S01]  /*16c0*/  PRMT R150, RZ, 0x7610, R20 ;  /* 0x00007610ff967816 */ /* 0x000fe20000000014 */
[----:B------:R-:W-:-:S04]  /*16d0*/  FADD.FTZ R20, R32, R147 ;  /* 0x0000009320147221 */ /* 0x000fc80000010000 */
[----:B------:R-:W-:Y:S02]  /*16e0*/  FADD.FTZ R147, R33, R20 ;  /* 0x0000001421937221 */ /* 0x000fe40000010000 */
[----:B------:R-:W-:Y:S01]  /*16f0*/  FMUL.FTZ R20, R148, R145 ;  /* 0x0000009194147220 */ /* 0x000fe20000410000 */
[--C-:B------:R-:W-:Y:S01]  /*1700*/  PRMT R156, RZ, 0x5410, R22.reuse ;  /* 0x00005410ff9c7816 */ /* 0x100fe20000000016 */
[----:B------:R-:W-:Y:S01]  /*1710*/  FADD.FTZ R148, R34, R147 ;  /* 0x0000009322947221 */ /* 0x000fe20000010000 */
[----:B------:R-:W-:-:S03]  /*1720*/  PRMT R22, RZ, 0x7610, R22 ;  /* 0x00007610ff167816 */ /* 0x000fc60000000016 */
[----:B------:R-:W-:Y:S02]  /*1730*/  FADD.FTZ R149, R35, R148 ;  /* 0x0000009423957221 */ /* 0x000fe40000010000 */
[----:B------:R-:W-:Y:S02]  /*1740*/  FMUL.FTZ R147, R22, R145 ;  /* 0x0000009116937220 */ /* 0x000fe40000410000 */
[----:B------:R-:W-:-:S04]  /*1750*/  FADD.FTZ R22, R28, R149 ;  /* 0x000000951c167221 */ /* 0x000fc80000010000 */
[----:B------:R-:W-:Y:S01]  /*1760*/  FADD.FTZ R149, R29, R22 ;  /* 0x000000161d957221 */ /* 0x000fe20000010000 */
[----:B------:R-:W-:-:S03]  /*1770*/  PRMT R152, RZ, 0x5410, R21 ;  /* 0x00005410ff987816 */ /* 0x000fc60000000015 */
[----:B------:R-:W-:Y:S01]  /*1780*/  FADD.FTZ R22, R30, R149 ;  /* 0x000000951e167221 */ /* 0x000fe20000010000 */
[----:B------:R-:W-:Y:S01]  /*1790*/  PRMT R154, RZ, 0x7610, R21 ;  /* 0x00007610ff9a7816 */ /* 0x000fe20000000015 */
[----:B------:R-:W-:Y:S01]  /*17a0*/  FMUL.FTZ R21, R150, R145 ;  /* 0x0000009196157220 */ /* 0x000fe20000410000 */
[----:B---3--:R-:W-:Y:S01]  /*17b0*/  @P1 MOV R104, R64 ;  /* 0x0000004000681202 */ /* 0x008fe20000000f00 */
[----:B------:R-:W-:Y:S02]  /*17c0*/  FMUL.FTZ R20, R131, R20 ;  /* 0x0000001483147220 */ /* 0x000fe40000410000 */
[----:B------:R-:W-:Y:S01]  /*17d0*/  FADD.FTZ R149, R31, R22 ;  /* 0x000000161f957221 */ /* 0x000fe20000010000 */
[----:B------:R-:W-:Y:S01]  /*17e0*/  @P1 MOV R105, R65 ;  /* 0x0000004100691202 */ /* 0x000fe20000000f00 */
[----:B------:R-:W-:Y:S02]  /*17f0*/  FMUL.FTZ R152, R152, R145 ;  /* 0x0000009198987220 */ /* 0x000fe40000410000 */
[----:B------:R-:W-:-:S02]  /*1800*/  @P0 FADD.FTZ R20, R20, R104 ;  /* 0x0000006814140221 */ /* 0x000fc40000010000 */
[----:B------:R-:W-:Y:S02]  /*1810*/  FMUL.FTZ R21, R134, R21 ;  /* 0x0000001586157220 */ /* 0x000fe40000410000 */
[----:B------:R-:W-:Y:S01]  /*1820*/  FADD.FTZ R104, R24, R149 ;  /* 0x0000009518687221 */ /* 0x000fe20000010000 */
[--C-:B------:R-:W-:Y:S01]  /*1830*/  PRMT R158, RZ, 0x5410, R23.reuse ;  /* 0x00005410ff9e7816 */ /* 0x100fe20000000017 */
[----:B------:R-:W-:Y:S01]  /*1840*/  FMUL.FTZ R22, R133, R152 ;  /* 0x0000009885167220 */ /* 0x000fe20000410000 */
[----:B------:R-:W-:Y:S01]  /*1850*/  PRMT R160, RZ, 0x7610, R23 ;  /* 0x00007610ffa07816 */ /* 0x000fe20000000017 */
[----:B------:R-:W-:Y:S01]  /*1860*/  FMUL.FTZ R23, R154, R145 ;  /* 0x000000919a177220 */ /* 0x000fe20000410000 */
[----:B------:R-:W-:Y:S01]  /*1870*/  @P1 MOV R106, R66 ;  /* 0x00000042006a1202 */ /* 0x000fe20000000f00 */
[----:B------:R-:W-:Y:S02]  /*1880*/  @P0 FADD.FTZ R21, R21, R105 ;  /* 0x0000006915150221 */ /* 0x000fe40000010000 */
[----:B------:R-:W-:Y:S01]  /*1890*/  FADD.FTZ R105, R25, R104 ;  /* 0x0000006819697221 */ /* 0x000fe20000010000 */
[----:B------:R-:W-:Y:S01]  /*18a0*/  @P1 MOV R107, R67 ;  /* 0x00000043006b1202 */ /* 0x000fe20000000f00 */
[----:B------:R-:W-:-:S02]  /*18b0*/  FMUL.FTZ R156, R156, R145 ;  /* 0x000000919c9c7220 */ /* 0x000fc40000410000 */
[----:B------:R-:W-:Y:S02]  /*18c0*/  FMUL.FTZ R23, R136, R23 ;  /* 0x0000001788177220 */ /* 0x000fe40000410000 */
[----:B------:R-:W-:Y:S02]  /*18d0*/  @P0 FADD.FTZ R22, R22, R106 ;  /* 0x0000006a16160221 */ /* 0x000fe40000010000 */
[----:B------:R-:W-:Y:S01]  /*18e0*/  FADD.FTZ R106, R26, R105 ;  /* 0x000000691a6a7221 */ /* 0x000fe20000010000 */
[----:B----4-:R-:W-:Y:S01]  /*18f0*/  @P1 MOV R48, R60 ;  /* 0x0000003c00301202 */ /* 0x010fe20000000f00 */
[----:B------:R-:W-:Y:S02]  /*1900*/  @P0 FADD.FTZ R23, R23, R107 ;  /* 0x0000006b17170221 */ /* 0x000fe40000010000 */
[----:B------:R-:W-:Y:S02]  /*1910*/  FMUL.FTZ R104, R135, R156 ;  /* 0x0000009c87687220 */ /* 0x000fe40000410000 */
[----:B------:R-:W-:-:S02]  /*1920*/  FMUL.FTZ R148, R158, R145 ;  /* 0x000000919e947220 */ /* 0x000fc40000410000 */
[----:B------:R-:W-:Y:S01]  /*1930*/  FADD.FTZ R107, R27, R106 ;  /* 0x0000006a1b6b7221 */ /* 0x000fe20000010000 */
[----:B------:R-:W0:Y:S01]  /*1940*/  S2R R149, SR_TID.X ;  /* 0x0000000000957919 */ /* 0x000e220000002100 */
[----:B------:R-:W-:Y:S01]  /*1950*/  FMUL.FTZ R145, R160, R145 ;  /* 0x00000091a0917220 */ /* 0x000fe20000410000 */
[----:B------:R-:W-:Y:S01]  /*1960*/  @P1 MOV R49, R61 ;  /* 0x0000003d00311202 */ /* 0x000fe20000000f00 */
[----:B------:R-:W-:Y:S01]  /*1970*/  @P0 FADD.FTZ R104, R104, R48 ;  /* 0x0000003068680221 */ /* 0x000fe20000010000 */
[----:B------:R-:W-:Y:S01]  /*1980*/  @P1 MOV R50, R62 ;  /* 0x0000003e00321202 */ /* 0x000fe20000000f00 */
[----:B------:R-:W-:Y:S01]  /*1990*/  FADD.FTZ R48, R20, R107 ;  /* 0x0000006b14307221 */ /* 0x000fe20000010000 */
[----:B------:R-:W-:Y:S01]  /*19a0*/  @P1 MOV R51, R63 ;  /* 0x0000003f00331202 */ /* 0x000fe20000000f00 */
[----:B------:R-:W-:Y:S02]  /*19b0*/  FMUL.FTZ R105, R138, R147 ;  /* 0x000000938a697220 */ /* 0x000fe40000410000 */
[----:B------:R-:W-:-:S02]  /*19c0*/  FMUL.FTZ R106, R137, R148 ;  /* 0x00000094896a7220 */ /* 0x000fc40000410000 */
[----:B------:R-:W-:Y:S02]  /*19d0*/  FMUL.FTZ R107, R140, R145 ;  /* 0x000000918c6b7220 */ /* 0x000fe40000410000 */
[----:B------:R-:W-:Y:S02]  /*19e0*/  @P0 FADD.FTZ R105, R105, R49 ;  /* 0x0000003169690221 */ /* 0x000fe40000010000 */
[----:B------:R-:W-:Y:S02]  /*19f0*/  @P0 FADD.FTZ R106, R106, R50 ;  /* 0x000000326a6a0221 */ /* 0x000fe40000010000 */
[----:B------:R-:W-:-:S04]  /*1a00*/  IMAD.WIDE.U32 R146, R146, R144, c[0x0][0x188] ;  /* 0x0000620092927625 */ /* 0x000fc800078e0090 */
[----:B------:R-:W-:Y:S02]  /*1a10*/  @P0 FADD.FTZ R107, R107, R51 ;  /* 0x000000336b6b0221 */ /* 0x000fe40000010000 */
[----:B------:R-:W-:Y:S01]  /*1a20*/  FADD.FTZ R49, R21, R48 ;  /* 0x0000003015317221 */ /* 0x000fe20000010000 */
[----:B------:R1:W-:Y:S03]  /*1a30*/  STG.E.128 [R146.64], R20 ;  /* 0x0000001492007986 */ /* 0x0003e6000c101d04 */
[----:B------:R-:W-:Y:S01]  /*1a40*/  FADD.FTZ R48, R22, R49 ;  /* 0x0000003116307221 */ /* 0x000fe20000010000 */
[----:B------:R1:W-:Y:S03]  /*1a50*/  STG.E.128 [R146.64+0x10], R104 ;  /* 0x0000106892007986 */ /* 0x0003e6000c101d04 */
[----:B------:R-:W-:Y:S01]  /*1a60*/  FADD.FTZ R49, R23, R48 ;  /* 0x0000003017317221 */ /* 0x000fe20000010000 */
[----:B------:R-:W-:-:S03]  /*1a70*/  LOP3.LUT P1, RZ, R130, 0xff, RZ, 0xc0, !PT ;  /* 0x000000ff82ff7812 */ /* 0x000fc6000782c0ff */
        /* <DEDUP_REMOVED lines=9> */
[----:B-1----:R0:W1:Y:S02]  /*1b10*/  SHFL.BFLY PT, R48, R148, 0x1, 0x1f ;  /* 0x0c201f0094307f89 */ /* 0x00206400000e0000 */
.L_x_11799:
        /* <DEDUP_REMOVED lines=100> */
.L_x_11800:
[----:B------:R-:W2:Y:S01]  /*2160*/  S2R R146, SR_TID.X ;  /* 0x0000000000927919 */ /* 0x000ea20000002100 */
[----:B------:R-:W-:Y:S01]  /*2170*/  @!P0 SHF.R.U32.HI R50, RZ, 0x5, R149 ;  /* 0x00000005ff328819 */ /* 0x000fe20000011695 */
[----:B-1----:R-:W-:Y:S01]  /*2180*/  FADD.FTZ R49, R147, R148 ;  /* 0x0000009493317221 */ /* 0x002fe20000010000 */
[----:B------:R-:W-:Y:S01]  /*2190*/  WARPSYNC 0xffffffff ;  /* 0xffffffff00007948 */ /* 0x000fe20003800000 */
[----:B0-----:R-:W-:Y:S01]  /*21a0*/  HFMA2.MMA R148, -RZ, RZ, 0, 0 ;  /* 0x00000000ff947435 */ /* 0x001fe200000001ff */
[----:B------:R-:W-:-:S04]  /*21b0*/  @!P0 LOP3.LUT R50, R50, 0x3, RZ, 0xc0, !PT ;  /* 0x0000000332328812 */ /* 0x000fc800078ec0ff */
[----:B------:R-:W-:Y:S02]  /*21c0*/  @!P0 IADD3 R147, R145, R50, RZ ;  /* 0x0000003291938210 */ /* 0x000fe40007ffe0ff */
[----:B------:R-:W-:-:S03]  /*21d0*/  CS2R R50, SRZ ;  /* 0x0000000000327805 */ /* 0x000fc6000001ff00 */
[----:B------:R-:W-:Y:S01]  /*21e0*/  @!P0 STS.64 [R147.X8], R48 ;  /* 0x0000003093008388 */ /* 0x000fe20000008a00 */
[----:B--2---:R-:W-:-:S03]  /*21f0*/  LOP3.LUT R150, R146, 0x1f, RZ, 0xc0, !PT ;  /* 0x0000001f92967812 */ /* 0x004fc600078ec0ff */
[----:B------:R-:W-:Y:S01]  /*2200*/  BAR.SYNC.DEFER_BLOCKING 0x0 ;  /* 0x0000000000007b1d */ /* 0x000fe20000010000 */
[----:B------:R-:W-:-:S13]  /*2210*/  ISETP.GT.U32.AND P1, PT, R150, 0x3, PT ;  /* 0x000000039600780c */ /* 0x000fda0003f24070 */
[----:B------:R-:W-:Y:S02]  /*2220*/  @!P1 IADD3 R150, R145, R150, RZ ;  /* 0x0000009691969210 */ /* 0x000fe40007ffe0ff */
[----:B------:R-:W-:-:S04]  /*2230*/  @!P1 MOV R148, 0x500 ;  /* 0x0000050000949802 */ /* 0x000fc80000000f00 */
[----:B------:R-:W-:Y:S01]  /*2240*/  I2F R153, R148 ;  /* 0x0000009400997306 */ /* 0x000fe20000201400 */
[----:B------:R-:W0:Y:S04]  /*2250*/  SHFL.DOWN PT, R149, R148, 0x2, 0x1f ;  /* 0x08401f0094957f89 */ /* 0x000e2800000e0000 */
[----:B------:R-:W1:Y:S01]  /*2260*/  @!P1 LDS.64 R50, [R150.X8] ;  /* 0x0000000096329984 */ /* 0x000e620000008a00 */
[----:B------:R-:W-:Y:S02]  /*2270*/  ISETP.NE.AND P1, PT, RZ, UR6, PT ;  /* 0x00000006ff007c0c */ /* 0x000fe4000bf25270 */
[----:B0-----:R-:W-:Y:S01]  /*2280*/  IADD3 R152, R149, R148, RZ ;  /* 0x0000009495987210 */ /* 0x001fe20007ffe0ff */
[----:B------:R0:W-:Y:S04]  /*2290*/  I2F R154, R149 ;  /* 0x00000095009a7306 */ /* 0x0001e80000201400 */
[----:B------:R-:W2:Y:S04]  /*22a0*/  SHFL.DOWN PT, R155, R152, 0x1, 0x1f ;  /* 0x08201f00989b7f89 */ /* 0x000ea800000e0000 */
[----:B------:R-:W3:Y:S01]  /*22b0*/  I2F R145, R152 ;  /* 0x0000009800917306 */ /* 0x000ee20000201400 */
[----:B0-----:R-:W-:-:S04]  /*22c0*/  SHF.R.U32.HI R149, RZ, 0x5, R146 ;  /* 0x00000005ff957819 */ /* 0x001fc80000011692 */
[----:B------:R-:W-:-:S04]  /*22d0*/  LOP3.LUT R149, R149, 0x3, RZ, 0xc0, !PT ;  /* 0x0000000395957812 */ /* 0x000fc800078ec0ff */
[----:B------:R-:W-:Y:S01]  /*22e0*/  LOP3.LUT P0, RZ, R149, 0x1f, R146, 0xf8, !PT ;  /* 0x0000001f95ff7812 */ /* 0x000fe2000780f892 */
[----:B-1----:R-:W0:Y:S01]  /*22f0*/  SHFL.DOWN PT, R151, R50, 0x2, 0x1f ;  /* 0x08401f0032977f89 */ /* 0x002e2200000e0000 */
[----:B------:R-:W-:-:S03]  /*2300*/  PRMT R149, RZ, 0x7610, R71 ;  /* 0x00007610ff957816 */ /* 0x000fc60000000047 */
[----:B------:R-:W1:Y:S01]  /*2310*/  SHFL.DOWN PT, R150, R51, 0x2, 0x1f ;  /* 0x08401f0033967f89 */ /* 0x000e6200000e0000 */
[----:B---3--:R-:W-:Y:S01]  /*2320*/  MUFU.RCP R147, R145 ;  /* 0x0000009100937308 */ /* 0x008fe20000001000 */
[----:B--2---:R-:W-:-:S07]  /*2330*/  IADD3 R156, R152, R155, RZ ;  /* 0x0000009b989c7210 */ /* 0x004fce0007ffe0ff */
[----:B------:R-:W2:Y:S01]  /*2340*/  I2F R156, R156 ;  /* 0x0000009c009c7306 */ /* 0x000ea20000201400 */
[C---:B0-----:R-:W-:Y:S02]  /*2350*/  FMUL.FTZ R48, R151.reuse, R154 ;  /* 0x0000009a97307220 */ /* 0x041fe40000410000 */
[----:B------:R-:W-:Y:S02]  /*2360*/  FADD.FTZ R151, -R151, R50 ;  /* 0x0000003297977221 */ /* 0x000fe40000010100 */
[----:B------:R-:W-:Y:S02]  /*2370*/  FFMA.FTZ R48, R153, R50, R48 ;  /* 0x0000003299307223 */ /* 0x000fe40000010030 */
[----:B------:R-:W-:Y:S01]  /*2380*/  FMUL.FTZ R151, R151, R151 ;  /* 0x0000009797977220 */ /* 0x000fe20000410000 */
[----:B--2---:R-:W-:Y:S01]  /*2390*/  MUFU.RCP R50, R156 ;  /* 0x0000009c00327308 */ /* 0x004fe20000001000 */
[----:B------:R-:W-:Y:S02]  /*23a0*/  FMUL.FTZ R148, R147, R48 ;  /* 0x0000003093947220 */ /* 0x000fe40000410000 */
[----:B------:R-:W-:-:S02]  /*23b0*/  FMUL.FTZ R151, R151, R153 ;  /* 0x0000009997977220 */ /* 0x000fc40000410000 */
[----:B-1----:R-:W-:Y:S01]  /*23c0*/  FADD.FTZ R150, R150, R51 ;  /* 0x0000003396967221 */ /* 0x002fe20000010000 */
[----:B------:R-:W0:Y:S01]  /*23d0*/  SHFL.DOWN PT, R49, R148, 0x1, 0x1f ;  /* 0x08201f0094317f89 */ /* 0x000e2200000e0000 */
[----:B------:R-:W-:Y:S01]  /*23e0*/  FMUL.FTZ R151, R151, R154 ;  /* 0x0000009a97977220 */ /* 0x000fe20000410000 */
[----:B------:R-:W0:Y:S03]  /*23f0*/  I2F R48, R155 ;  /* 0x0000009b00307306 */ /* 0x000e260000201400 */
[----:B------:R-:W-:Y:S02]  /*2400*/  FFMA.FTZ R150, R147, R151, R150 ;  /* 0x0000009793967223 */ /* 0x000fe40000010096 */
[----:B0-----:R-:W-:Y:S02]  /*2410*/  FMUL.FTZ R147, R49, R48 ;  /* 0x0000003031937220 */ /* 0x001fe40000410000 */
[----:B------:R-:W-:-:S02]  /*2420*/  FADD.FTZ R49, R148, -R49 ;  /* 0x8000003194317221 */ /* 0x000fc40000010000 */
[----:B------:R-:W-:Y:S02]  /*2430*/  FFMA.FTZ R51, R145, R148, R147 ;  /* 0x0000009491337223 */ /* 0x000fe40000010093 */
[----:B------:R-:W0:Y:S01]  /*2440*/  SHFL.DOWN PT, R147, R150, 0x1, 0x1f ;  /* 0x08201f0096937f89 */ /* 0x000e2200000e0000 */
[----:B------:R-:W-:Y:S01]  /*2450*/  FMUL.FTZ R146, R49, R49 ;  /* 0x0000003131927220 */ /* 0x000fe20000410000 */
[----:B------:R-:W-:Y:S01]  /*2460*/  @!P0 MOV R49, 0x4 ;  /* 0x0000000400318802 */ /* 0x000fe20000000f00 */
[----:B------:R-:W-:Y:S02]  /*2470*/  FMUL.FTZ R51, R50, R51 ;  /* 0x0000003332337220 */ /* 0x000fe40000410000 */
[----:B------:R-:W-:-:S04]  /*2480*/  FMUL.FTZ R145, R145, R146 ;  /* 0x0000009291917220 */ /* 0x000fc80000410000 */
[----:B------:R-:W-:Y:S01]  /*2490*/  FMUL.FTZ R145, R145, R48 ;  /* 0x0000003091917220 */ /* 0x000fe20000410000 */
[----:B------:R-:W1:Y:S01]  /*24a0*/  SHFL.IDX PT, R51, R51, RZ, 0x1f ;  /* 0x00001fff33337589 */ /* 0x000e6200000e0000 */
[----:B------:R-:W-:-:S04]  /*24b0*/  @!P0 IMAD.WIDE R48, R132, R49, c[0x0][0x1a0] ;  /* 0x0000680084308625 */ /* 0x000fc800078e0231 */
[----:B0-----:R-:W-:-:S04]  /*24c0*/  FADD.FTZ R147, R150, R147 ;  /* 0x0000009396937221 */ /* 0x001fc80000010000 */
[----:B------:R-:W-:Y:S01]  /*24d0*/  FFMA.FTZ R145, R50, R145, R147 ;  /* 0x0000009132917223 */ /* 0x000fe20000010093 */
[----:B------:R-:W-:-:S05]  /*24e0*/  PRMT R147, RZ, 0x7610, R72 ;  /* 0x00007610ff937816 */ /* 0x000fca0000000048 */
[----:B------:R-:W0:Y:S01]  /*24f0*/  SHFL.IDX PT, R145, R145, RZ, 0x1f ;  /* 0x00001fff91917589 */ /* 0x000e2200000e0000 */
[----:B-1----:R-:W-:-:S03]  /*2500*/  FSEL R50, R51, RZ, !P1 ;  /* 0x000000ff33327208 */ /* 0x002fc60004800000 */
[----:B------:R1:W-:Y:S02]  /*2510*/  @!P0 STG.E [R48.64], R51 ;  /* 0x0000003330008986 */ /* 0x0003e4000c101904 */
[--C-:B------:R-:W-:Y:S01]  /*2520*/  FADD.FTZ R146, R25, -R50.reuse ;  /* 0x8000003219927221 */ /* 0x100fe20000010000 */
[----:B------:R-:W-:Y:S01]  /*2530*/  @!P0 MOV R25, 0x4 ;  /* 0x0000000400198802 */ /* 0x000fe20000000f00 */
[--C-:B------:R-:W-:Y:S02]  /*2540*/  FADD.FTZ R150, R20, -R50.reuse ;  /* 0x8000003214967221 */ /* 0x100fe40000010000 */
[----:B------:R-:W-:Y:S02]  /*2550*/  FADD.FTZ R152, R21, -R50 ;  /* 0x8000003215987221 */ /* 0x000fe40000010000 */
[C---:B------:R-:W-:Y:S01]  /*2560*/  @!P0 IMAD.WIDE R20, R132.reuse, R25, c[0x0][0x1a8] ;  /* 0x00006a0084148625 */ /* 0x040fe200078e0219 */
[----:B------:R-:W-:Y:S02]  /*2570*/  IADD3 R132, R132, c[0x0][0x160], RZ ;  /* 0x0000580084847a10 */ /* 0x000fe40007ffe0ff */
[----:B-1----:R-:W-:Y:S01]  /*2580*/  MOV R48, c[0x0][0x1e0] ;  /* 0x0000780000307a02 */ /* 0x002fe20000000f00 */
[----:B------:R-:W-:-:S02]  /*2590*/  FMUL.FTZ R51, R51, R51 ;  /* 0x0000003333337220 */ /* 0x000fc40000410000 */
[--C-:B------:R-:W-:Y:S02]  /*25a0*/  FADD.FTZ R54, R54, -R50.reuse ;  /* 0x8000003236367221 */ /* 0x100fe40000010000 */
[--C-:B------:R-:W-:Y:S02]  /*25b0*/  FADD.FTZ R28, R28, -R50.reuse ;  /* 0x800000321c1c7221 */ /* 0x100fe40000010000 */
[--C-:B------:R-:W-:Y:S02]  /*25c0*/  FADD.FTZ R55, R55, -R50.reuse ;  /* 0x8000003237377221 */ /* 0x100fe40000010000 */
[----:B0-----:R-:W-:Y:S01]  /*25d0*/  FFMA.FTZ R145, R145, R48, c[0x0][0x228] ;  /* 0x00008a0091917623 */ /* 0x001fe20000010030 */
[----:B------:R-:W-:Y:S01]  /*25e0*/  FSEL R48, R51, RZ, P1 ;  /* 0x000000ff33307208 */ /* 0x000fe20000800000 */
[--C-:B------:R-:W-:Y:S01]  /*25f0*/  FADD.FTZ R41, R41, -R50.reuse ;  /* 0x8000003229297221 */ /* 0x100fe20000010000 */
[----:B------:R-:W-:Y:S01]  /*2600*/  LOP3.LUT P1, RZ, R130, 0xff, RZ, 0xc0, !PT ;  /* 0x000000ff82ff7812 */ /* 0x000fe2000782c0ff */
[----:B------:R-:W-:-:S02]  /*2610*/  FADD.FTZ R52, R52, -R50 ;  /* 0x8000003234347221 */ /* 0x000fc40000010000 */
[----:B------:R-:W-:Y:S01]  /*2620*/  FADD.FTZ R49, R145, R48 ;  /* 0x0000003091317221 */ /* 0x000fe20000010000 */
[----:B------:R-:W-:Y:S01]  /*2630*/  PRMT R145, RZ, 0x7610, R73 ;  /* 0x00007610ff917816 */ /* 0x000fe20000000049 */
[--C-:B------:R-:W-:Y:S01]  /*2640*/  FADD.FTZ R46, R46, -R50.reuse ;  /* 0x800000322e2e7221 */ /* 0x100fe20000010000 */
[----:B------:R-:W-:Y:S01]  /*2650*/  SEL R130, RZ, 0x1, P1 ;  /* 0x00000001ff827807 */ /* 0x000fe20000800000 */
[--C-:B------:R-:W-:Y:S02]  /*2660*/  FADD.FTZ R53, R53, -R50.reuse ;  /* 0x8000003235357221 */ /* 0x100fe40000010000 */
[----:B------:R-:W0:Y:S01]  /*2670*/  MUFU.RSQ R49, R49 ;  /* 0x0000003100317308 */ /* 0x000e220000001400 */
[--C-:B------:R-:W-:Y:S02]  /*2680*/  FADD.FTZ R47, R47, -R50.reuse ;  /* 0x800000322f2f7221 */ /* 0x100fe40000010000 */
[--C-:B------:R-:W-:Y:S02]  /*2690*/  FADD.FTZ R58, R58, -R50.reuse ;  /* 0x800000323a3a7221 */ /* 0x100fe40000010000 */
[----:B------:R-:W-:-:S02]  /*26a0*/  FADD.FTZ R44, R44, -R50 ;  /* 0x800000322c2c7221 */ /* 0x000fc40000010000 */
[--C-:B------:R-:W-:Y:S02]  /*26b0*/  FADD.FTZ R59, R59, -R50.reuse ;  /* 0x800000323b3b7221 */ /* 0x100fe40000010000 */
[--C-:B------:R-:W-:Y:S02]  /*26c0*/  FADD.FTZ R45, R45, -R50.reuse ;  /* 0x800000322d2d7221 */ /* 0x100fe40000010000 */
[--C-:B------:R-:W-:Y:S02]  /*26d0*/  FADD.FTZ R56, R56, -R50.reuse ;  /* 0x8000003238387221 */ /* 0x100fe40000010000 */
[--C-:B------:R-:W-:Y:S02]  /*26e0*/  FADD.FTZ R34, R34, -R50.reuse ;  /* 0x8000003222227221 */ /* 0x100fe40000010000 */
[----:B------:R-:W-:Y:S01]  /*26f0*/  FADD.FTZ R35, R35, -R50 ;  /* 0x8000003223237221 */ /* 0x000fe20000010000 */
[----:B0-----:R0:W-:Y:S01]  /*2700*/  @!P0 STG.E [R20.64], R49 ;  /* 0x0000003114008986 */ /* 0x0011e2000c101904 */
[C---:B------:R-:W-:Y:S01]  /*2710*/  FMUL.FTZ R54, R49.reuse, R54 ;  /* 0x0000003631367220 */ /* 0x040fe20000410000 */
[----:B------:R-:W-:Y:S01]  /*2720*/  ISETP.GE.AND P0, PT, R132, c[0x0][0x164], PT ;  /* 0x0000590084007a0c */ /* 0x000fe20003f06270 */
[----:B------:R-:W-:-:S02]  /*2730*/  FMUL.FTZ R55, R49, R55 ;  /* 0x0000003731377220 */ /* 0x000fc40000410000 */
[C---:B------:R-:W-:Y:S02]  /*2740*/  FMUL.FTZ R41, R49.reuse, R41 ;  /* 0x0000002931297220 */ /* 0x040fe40000410000 */
[C---:B------:R-:W-:Y:S02]  /*2750*/  FMUL.FTZ R52, R49.reuse, R52 ;  /* 0x0000003431347220 */ /* 0x040fe40000410000 */
[C---:B------:R-:W-:Y:S02]  /*2760*/  FMUL.FTZ R46, R49.reuse, R46 ;  /* 0x0000002e312e7220 */ /* 0x040fe40000410000 */
[C---:B------:R-:W-:Y:S01]  /*2770*/  FMUL.FTZ R53, R49.reuse, R53 ;  /* 0x0000003531357220 */ /* 0x040fe20000410000 */
[----:B0-----:R-:W-:Y:S01]  /*2780*/  PRMT R20, RZ, 0x5410, R87 ;  /* 0x00005410ff147816 */ /* 0x001fe20000000057 */
[C---:B------:R-:W-:Y:S01]  /*2790*/  FMUL.FTZ R21, R49.reuse, R28 ;  /* 0x0000001c31157220 */ /* 0x040fe20000410000 */
[----:B------:R-:W-:Y:S01]  /*27a0*/  PRMT R28, RZ, 0x7610, R82 ;  /* 0x00007610ff1c7816 */ /* 0x000fe20000000052 */
[----:B------:R-:W-:-:S02]  /*27b0*/  FMUL.FTZ R47, R49, R47 ;  /* 0x0000002f312f7220 */ /* 0x000fc40000410000 */
        /* <DEDUP_REMOVED lines=27> */
[C---:B------:R-:W-:Y:S02]  /*2970*/  FMUL.FTZ R34, R49.reuse, R34 ;  /* 0x0000002231227220 */ /* 0x040fe40000410000 */
[----:B------:R-:W-:-:S02]  /*2980*/  FMUL.FTZ R35, R49, R35 ;  /* 0x0000002331237220 */ /* 0x000fc40000410000 */
[----:B------:R-:W-:Y:S01]  /*2990*/  FFMA.FTZ R20, R56, R20, R113 ;  /* 0x0000001438147223 */ /* 0x000fe20000010071 */
[----:B------:R-:W-:Y:S01]  /*29a0*/  PRMT R56, RZ, 0x5410, R72 ;  /* 0x00005410ff387816 */ /* 0x000fe20000000048 */
[----:B------:R-:W-:Y:S01]  /*29b0*/  FFMA.FTZ R34, R34, R28, R3 ;  /* 0x0000001c22227223 */ /* 0x000fe20000010003 */
[----:B------:R-:W-:Y:S01]  /*29c0*/  PRMT R28, RZ, 0x7610, R79 ;  /* 0x00007610ff1c7816 */ /* 0x000fe2000000004f */
[--C-:B------:R-:W-:Y:S02]  /*29d0*/  FADD.FTZ R106, R106, -R50.reuse ;  /* 0x800000326a6a7221 */ /* 0x100fe40000010000 */
[----:B------:R-:W-:Y:S02]  /*29e0*/  FADD.FTZ R32, R32, -R50 ;  /* 0x8000003220207221 */ /* 0x000fe40000010000 */
[----:B------:R-:W-:Y:S01]  /*29f0*/  FFMA.FTZ R56, R21, R56, R0 ;  /* 0x0000003815387223 */ /* 0x000fe20000010000 */
[----:B------:R-:W-:Y:S01]  /*2a00*/  PRMT R21, RZ, 0x5410, R71 ;  /* 0x00005410ff157816 */ /* 0x000fe20000000047 */
[----:B------:R-:W-:Y:S01]  /*2a10*/  FFMA.FTZ R35, R35, R28, R2 ;  /* 0x0000001c23237223 */ /* 0x000fe20000010002 */
[----:B------:R-:W-:Y:S01]  /*2a20*/  PRMT R28, RZ, 0x5410, R78 ;  /* 0x00005410ff1c7816 */ /* 0x000fe2000000004e */
[----:B------:R-:W-:-:S02]  /*2a30*/  FMUL.FTZ R106, R49, R106 ;  /* 0x0000006a316a7220 */ /* 0x000fc40000410000 */
[----:B------:R-:W-:Y:S02]  /*2a40*/  FMUL.FTZ R32, R49, R32 ;  /* 0x0000002031207220 */ /* 0x000fe40000410000 */
[--C-:B------:R-:W-:Y:S02]  /*2a50*/  FADD.FTZ R104, R104, -R50.reuse ;  /* 0x8000003268687221 */ /* 0x100fe40000010000 */
[--C-:B------:R-:W-:Y:S02]  /*2a60*/  FADD.FTZ R33, R33, -R50.reuse ;  /* 0x8000003221217221 */ /* 0x100fe40000010000 */
[----:B------:R-:W-:Y:S02]  /*2a70*/  FADD.FTZ R26, R26, -R50 ;  /* 0x800000321a1a7221 */ /* 0x000fe40000010000 */
[----:B------:R-:W-:Y:S01]  /*2a80*/  FFMA.FTZ R106, R106, R21, R127 ;  /* 0x000000156a6a7223 */ /* 0x000fe2000001007f */
[----:B------:R-:W-:Y:S01]  /*2a90*/  PRMT R21, RZ, 0x5410, R70 ;  /* 0x00005410ff157816 */ /* 0x000fe20000000046 */
[----:B------:R-:W-:-:S02]  /*2aa0*/  FADD.FTZ R57, R57, -R50 ;  /* 0x8000003239397221 */ /* 0x000fc40000010000 */
[----:B------:R-:W-:Y:S01]  /*2ab0*/  FFMA.FTZ R32, R32, R28, R5 ;  /* 0x0000001c20207223 */ /* 0x000fe20000010005 */
[----:B------:R-:W-:Y:S01]  /*2ac0*/  PRMT R28, RZ, 0x7610, R78 ;  /* 0x00007610ff1c7816 */ /* 0x000fe2000000004e */
[C---:B------:R-:W-:Y:S02]  /*2ad0*/  FMUL.FTZ R104, R49.reuse, R104 ;  /* 0x0000006831687220 */ /* 0x040fe40000410000 */
[C---:B------:R-:W-:Y:S02]  /*2ae0*/  FMUL.FTZ R33, R49.reuse, R33 ;  /* 0x0000002131217220 */ /* 0x040fe40000410000 */
[----:B------:R-:W-:Y:S01]  /*2af0*/  FMUL.FTZ R25, R49, R26 ;  /* 0x0000001a31197220 */ /* 0x000fe20000410000 */
[----:B------:R-:W-:Y:S01]  /*2b00*/  PRMT R26, RZ, 0x7610, R84 ;  /* 0x00007610ff1a7816 */ /* 0x000fe20000000054 */
[--C-:B------:R-:W-:Y:S02]  /*2b10*/  FADD.FTZ R156, R105, -R50.reuse ;  /* 0x80000032699c7221 */ /* 0x100fe40000010000 */
[----:B------:R-:W-:-:S02]  /*2b20*/  FADD.FTZ R38, R38, -R50 ;  /* 0x8000003226267221 */ /* 0x000fc40000010000 */
[----:B------:R-:W-:Y:S02]  /*2b30*/  FMUL.FTZ R57, R49, R57 ;  /* 0x0000003931397220 */ /* 0x000fe40000410000 */
[----:B------:R-:W-:Y:S01]  /*2b40*/  FFMA.FTZ R104, R104, R21, R125 ;  /* 0x0000001568687223 */ /* 0x000fe2000001007d */
[----:B------:R-:W-:Y:S01]  /*2b50*/  PRMT R21, RZ, 0x7610, R70 ;  /* 0x00007610ff157816 */ /* 0x000fe20000000046 */
[----:B------:R-:W-:Y:S02]  /*2b60*/  FADD.FTZ R42, R42, -R50 ;  /* 0x800000322a2a7221 */ /* 0x000fe40000010000 */
[----:B------:R-:W-:Y:S01]  /*2b70*/  FFMA.FTZ R33, R33, R28, R4 ;  /* 0x0000001c21217223 */ /* 0x000fe20000010004 */
        /* <DEDUP_REMOVED lines=13> */
[----:B------:R-:W-:Y:S02]  /*2c50*/  FMUL.FTZ R105, R49, R156 ;  /* 0x0000009c31697220 */ /* 0x000fe40000410000 */
[----:B------:R-:W-:Y:S01]  /*2c60*/  FADD.FTZ R50, R107, -R50 ;  /* 0x800000326b327221 */ /* 0x000fe20000010000 */
[----:B------:R-:W-:Y:S01]  /*2c70*/  PRMT R107, RZ, 0x7610, R74 ;  /* 0x00007610ff6b7816 */ /* 0x000fe2000000004a */
[----:B------:R-:W-:-:S02]  /*2c80*/  FMUL.FTZ R38, R49, R38 ;  /* 0x0000002631267220 */ /* 0x000fc40000410000 */
[----:B------:R-:W-:Y:S01]  /*2c90*/  FFMA.FTZ R57, R57, R26, R112 ;  /* 0x0000001a39397223 */ /* 0x000fe20000010070 */
[----:B------:R-:W-:Y:S01]  /*2ca0*/  PRMT R26, RZ, 0x5410, R83 ;  /* 0x00005410ff1a7816 */ /* 0x000fe20000000053 */
[----:B------:R-:W-:Y:S02]  /*2cb0*/  FMUL.FTZ R42, R49, R42 ;  /* 0x0000002a312a7220 */ /* 0x000fe40000410000 */
[----:B------:R-:W-:Y:S01]  /*2cc0*/  FFMA.FTZ R105, R105, R21, R128 ;  /* 0x0000001569697223 */ /* 0x000fe20000010080 */
[----:B------:R-:W-:Y:S01]  /*2cd0*/  PRMT R21, RZ, 0x5410, R69 ;  /* 0x00005410ff157816 */ /* 0x000fe20000000045 */
[----:B------:R-:W-:Y:S01]  /*2ce0*/  FMUL.FTZ R50, R49, R50 ;  /* 0x0000003231327220 */ /* 0x000fe20000410000 */
[----:B------:R-:W-:Y:S01]  /*2cf0*/  F2FP.BF16.PACK_AB R20, R57, R20 ;  /* 0x000000143914723e */ /* 0x000fe200000010ff */
[----:B------:R-:W-:Y:S01]  /*2d00*/  FFMA.FTZ R38, R38, R28, R7 ;  /* 0x0000001c26267223 */ /* 0x000fe20000010007 */
[----:B------:R-:W-:Y:S01]  /*2d10*/  PRMT R28, RZ, 0x7610, R77 ;  /* 0x00007610ff1c7816 */ /* 0x000fe2000000004d */
[----:B------:R-:W-:-:S02]  /*2d20*/  FMUL.FTZ R22, R49, R22 ;  /* 0x0000001631167220 */ /* 0x000fc40000410000 */
[C---:B------:R-:W-:Y:S02]  /*2d30*/  FMUL.FTZ R39, R49.reuse, R39 ;  /* 0x0000002731277220 */ /* 0x040fe40000410000 */
[----:B------:R-:W-:Y:S01]  /*2d40*/  FFMA.FTZ R42, R42, R26, R11 ;  /* 0x0000001a2a2a7223 */ /* 0x000fe2000001000b */
[----:B------:R-:W-:Y:S01]  /*2d50*/  PRMT R26, RZ, 0x7610, R83 ;  /* 0x00007610ff1a7816 */ /* 0x000fe20000000053 */
[C---:B------:R-:W-:Y:S02]  /*2d60*/  FMUL.FTZ R43, R49.reuse, R43 ;  /* 0x0000002b312b7220 */ /* 0x040fe40000410000 */
[C---:B------:R-:W-:Y:S01]  /*2d70*/  FMUL.FTZ R23, R49.reuse, R48 ;  /* 0x0000003031177220 */ /* 0x040fe20000410000 */
[----:B------:R-:W-:Y:S01]  /*2d80*/  PRMT R48, RZ, 0x5410, R73 ;  /* 0x00005410ff307816 */ /* 0x000fe20000000049 */
[----:B------:R-:W-:Y:S02]  /*2d90*/  FFMA.FTZ R149, R50, R149, R129 ;  /* 0x0000009532957223 */ /* 0x000fe40000010081 */
[----:B------:R-:W-:Y:S01]  /*2da0*/  FFMA.FTZ R50, R22, R21, R123 ;  /* 0x0000001516327223 */ /* 0x000fe2000001007b */
[----:B------:R-:W-:Y:S01]  /*2db0*/  PRMT R21, RZ, 0x7610, R69 ;  /* 0x00007610ff157816 */ /* 0x000fe20000000045 */
[----:B------:R-:W-:Y:S01]  /*2dc0*/  FMUL.FTZ R30, R49, R30 ;  /* 0x0000001e311e7220 */ /* 0x000fe20000410000 */
[----:B------:R-:W-:Y:S01]  /*2dd0*/  F2FP.BF16.PACK_AB R22, R53, R52 ;  /* 0x000000343516723e */ /* 0x000fe200000010ff */
[----:B------:R-:W-:Y:S01]  /*2de0*/  FFMA.FTZ R39, R39, R28, R6 ;  /* 0x0000001c27277223 */ /* 0x000fe20000010006 */
[----:B------:R-:W-:Y:S01]  /*2df0*/  PRMT R28, RZ, 0x5410, R76 ;  /* 0x00005410ff1c7816 */ /* 0x000fe2000000004c */
[----:B------:R-:W-:-:S02]  /*2e00*/  FMUL.FTZ R51, R49, R154 ;  /* 0x0000009a31337220 */ /* 0x000fc40000410000 */
[----:B------:R-:W-:Y:S02]  /*2e10*/  FMUL.FTZ R36, R49, R36 ;  /* 0x0000002431247220 */ /* 0x000fe40000410000 */
[----:B------:R-:W-:Y:S01]  /*2e20*/  FFMA.FTZ R43, R43, R26, R10 ;  /* 0x0000001a2b2b7223 */ /* 0x000fe2000001000a */
[----:B------:R-:W-:Y:S01]  /*2e30*/  PRMT R26, RZ, 0x5410, R82 ;  /* 0x00005410ff1a7816 */ /* 0x000fe20000000052 */
[----:B------:R-:W-:Y:S02]  /*2e40*/  FMUL.FTZ R40, R49, R40 ;  /* 0x0000002831287220 */ /* 0x000fe40000410000 */
[----:B------:R-:W-:Y:S01]  /*2e50*/  FFMA.FTZ R48, R30, R48, R115 ;  /* 0x000000301e307223 */ /* 0x000fe20000010073 */
[----:B------:R-:W-:Y:S01]  /*2e60*/  F2FP.BF16.PACK_AB R30, R33, R32 ;  /* 0x00000020211e723e */ /* 0x000fe200000010ff */
[----:B------:R-:W-:Y:S01]  /*2e70*/  FFMA.FTZ R145, R23, R145, R120 ;  /* 0x0000009117917223 */ /* 0x000fe20000010078 */
[----:B------:R-:W-:Y:S01]  /*2e80*/  F2FP.BF16.PACK_AB R23, R55, R54 ;  /* 0x000000363717723e */ /* 0x000fe200000010ff */
[----:B------:R-:W-:Y:S01]  /*2e90*/  FFMA.FTZ R151, R51, R21, R126 ;  /* 0x0000001533977223 */ /* 0x000fe2000001007e */
[----:B------:R-:W-:Y:S01]  /*2ea0*/  PRMT R21, RZ, 0x5410, R68 ;  /* 0x00005410ff157816 */ /* 0x000fe20000000044 */
[----:B------:R-:W-:Y:S01]  /*2eb0*/  FFMA.FTZ R28, R36, R28, R9 ;  /* 0x0000001c241c7223 */ /* 0x000fe20000010009 */
[----:B------:R-:W-:Y:S01]  /*2ec0*/  PRMT R36, RZ, 0x7610, R76 ;  /* 0x00007610ff247816 */ /* 0x000fe2000000004c */
[----:B------:R-:W-:Y:S01]  /*2ed0*/  FMUL.FTZ R150, R49, R150 ;  /* 0x0000009631967220 */ /* 0x000fe20000410000 */
[----:B------:R-:W-:Y:S01]  /*2ee0*/  F2FP.BF16.PACK_AB R33, R145, R48 ;  /* 0x000000309121723e */ /* 0x000fe200000010ff */
[C---:B------:R-:W-:Y:S01]  /*2ef0*/  FMUL.FTZ R37, R49.reuse, R37 ;  /* 0x0000002531257220 */ /* 0x040fe20000410000 */
[----:B------:R-:W-:Y:S01]  /*2f00*/  HFMA2.MMA R48, -RZ, RZ, 0, 9.5367431640625e-07 ;  /* 0x00000010ff307435 */ /* 0x000fe200000001ff */
[----:B------:R-:W-:Y:S01]  /*2f10*/  FFMA.FTZ R26, R40, R26, R13 ;  /* 0x0000001a281a7223 */ /* 0x000fe2000001000d */
[----:B------:R-:W-:Y:S01]  /*2f20*/  PRMT R40, RZ, 0x5410, R74 ;  /* 0x00005410ff287816 */ /* 0x000fe2000000004a */
[----:B------:R-:W-:-:S02]  /*2f30*/  FMUL.FTZ R24, R49, R24 ;  /* 0x0000001831187220 */ /* 0x000fc40000410000 */
[----:B------:R-:W-:Y:S01]  /*2f40*/  FMUL.FTZ R146, R49, R146 ;  /* 0x0000009231927220 */ /* 0x000fe20000410000 */
[----:B------:R-:W-:Y:S01]  /*2f50*/  F2FP.BF16.PACK_AB R26, R41, R26 ;  /* 0x0000001a291a723e */ /* 0x000fe200000010ff */
[----:B------:R-:W-:Y:S01]  /*2f60*/  FFMA.FTZ R150, R150, R21, R119 ;  /* 0x0000001596967223 */ /* 0x000fe20000010077 */
[----:B------:R-:W-:Y:S01]  /*2f70*/  PRMT R21, RZ, 0x7610, R68 ;  /* 0x00007610ff157816 */ /* 0x000fe20000000044 */
[C---:B------:R-:W-:Y:S02]  /*2f80*/  FMUL.FTZ R29, R49.reuse, R29 ;  /* 0x0000001d311d7220 */ /* 0x040fe40000410000 */
[C---:B------:R-:W-:Y:S02]  /*2f90*/  FMUL.FTZ R27, R49.reuse, R148 ;  /* 0x00000094311b7220 */ /* 0x040fe40000410000 */
[----:B------:R-:W-:Y:S01]  /*2fa0*/  FMUL.FTZ R31, R49, R152 ;  /* 0x00000098311f7220 */ /* 0x000fe20000410000 */
[--C-:B------:R-:W-:Y:S01]  /*2fb0*/  PRMT R49, RZ, 0x7610, R75.reuse ;  /* 0x00007610ff317816 */ /* 0x100fe2000000004b */
        /* <DEDUP_REMOVED lines=29> */
[----:B------:R-:W-:-:S02]  /*3190*/  IMAD.WIDE.U32 R144, R144, R48, c[0x0][0x208] ;  /* 0x0000820090907625 */ /* 0x000fc400078e0030 */
[----:B------:R0:W-:Y:S04]  /*31a0*/  STG.E.128 [R46.64], R32 ;  /* 0x000000202e007986 */ /* 0x0001e8000c101d04 */
[----:B------:R0:W-:Y:S02]  /*31b0*/  STG.E.128 [R144.64], R36 ;  /* 0x0000002490007986 */ /* 0x0001e4000c101d04 */
[----:B0-----:R-:W-:Y:S01]  /*31c0*/  @P0 CALL.REL.NOINC `(.L_x_11797) ;  /* 0x0000001000000944 */ /* 0x001fe20003c00000 */
[----:B------:R-:W-:Y:S05]  /*31d0*/  BRA `(.L_x_11798) ;  /* 0xffffd3f000007947 */ /* 0x000fea000383ffff */
.L_x_11797:
[----:B------:R-:W-:Y:S05]  /*31e0*/  EXIT ;  /* 0x000000000000794d */ /* 0x000fea0003800000 */
.L_x_11795:
[----:B-1----:R-:W-:Y:S01]  /*31f0*/  HFMA2.MMA R49, -RZ, RZ, 0, 1.847743988037109375e-06 ;  /* 0x0000001fff317435 */ /* 0x002fe200000001ff */
[----:B------:R-:W-:Y:S02]  /*3200*/  MOV R147, 0x1 ;  /* 0x0000000100937802 */ /* 0x000fe40000000f00 */
[----:B------:R-:W-:Y:S02]  /*3210*/  MOV R146, 0xffffffff ;  /* 0xffffffff00927802 */ /* 0x000fe40000000f00 */
[----:B------:R-:W-:-:S02]  /*3220*/  MOV R50, 0x3240 ;  /* 0x0000324000327802 */ /* 0x000fc40000000f00 */
[----:B------:R-:W-:Y:S05]  /*3230*/  CALL.REL.NOINC `($__internal_53_$__cuda_sm70_shflsync_bfly_p) ;  /* 0x0000089000007944 */ /* 0x000fea0003c00000 */
[----:B-1----:R-:W-:Y:S01]  /*3240*/  MOV R48, R147 ;  /* 0x0000009300307202 */ /* 0x002fe20000000f00 */
[----:B0-----:R-:W-:Y:S05]  /*3250*/  BRA `(.L_x_11799) ;  /* 0xffffe8c000007947 */ /* 0x001fea000383ffff */
.L_x_11796:
[----:B------:R-:W-:Y:S01]  /*3260*/  HFMA2.MMA R147, -RZ, RZ, 0, 1.1920928955078125e-07 ;  /* 0x00000002ff937435 */ /* 0x000fe200000001ff */
[----:B------:R-:W-:-:S02]  /*3270*/  MOV R49, 0x1f ;  /* 0x0000001f00317802 */ /* 0x000fc40000000f00 */
[----:B------:R-:W-:Y:S02]  /*3280*/  MOV R146, 0xffffffff ;  /* 0xffffffff00927802 */ /* 0x000fe40000000f00 */
[----:B------:R-:W-:Y:S02]  /*3290*/  MOV R50, 0x32b0 ;  /* 0x000032b000327802 */ /* 0x000fe40000000f00 */
[----:B------:R-:W-:Y:S05]  /*32a0*/  CALL.REL.NOINC `($__internal_53_$__cuda_sm70_shflsync_bfly_p) ;  /* 0x0000082000007944 */ /* 0x000fea0003c00000 */
[----:B01----:R-:W-:Y:S01]  /*32b0*/  FADD.FTZ R148, R148, R147 ;  /* 0x0000009394947221 */ /* 0x003fe20000010000 */
[----:B------:R-:W-:Y:S01]  /*32c0*/  HFMA2.MMA R147, -RZ, RZ, 0, 2.384185791015625e-07 ;  /* 0x00000004ff937435 */ /* 0x000fe200000001ff */
[----:B------:R-:W-:Y:S02]  /*32d0*/  MOV R49, 0x1f ;  /* 0x0000001f00317802 */ /* 0x000fe40000000f00 */
[----:B------:R-:W-:Y:S02]  /*32e0*/  MOV R146, 0xffffffff ;  /* 0xffffffff00927802 */ /* 0x000fe40000000f00 */
[----:B------:R-:W-:Y:S02]  /*32f0*/  MOV R50, 0x3310 ;  /* 0x0000331000327802 */ /* 0x000fe40000000f00 */
[----:B------:R-:W-:Y:S05]  /*3300*/  CALL.REL.NOINC `($__internal_53_$__cuda_sm70_shflsync_bfly_p) ;  /* 0x000007c000007944 */ /* 0x000fea0003c00000 */
[----:B01----:R-:W-:Y:S01]  /*3310*/  FADD.FTZ R148, R148, R147 ;  /* 0x0000009394947221 */ /* 0x003fe20000010000 */
[----:B------:R-:W-:Y:S01]  /*3320*/  HFMA2.MMA R147, -RZ, RZ, 0, 4.76837158203125e-07 ;  /* 0x00000008ff937435 */ /* 0x000fe200000001ff */
[----:B------:R-:W-:-:S02]  /*3330*/  MOV R49, 0x1f ;  /* 0x0000001f00317802 */ /* 0x000fc40000000f00 */
[----:B------:R-:W-:Y:S02]  /*3340*/  MOV R146, 0xffffffff ;  /* 0xffffffff00927802 */ /* 0x000fe40000000f00 */
[----:B------:R-:W-:Y:S02]  /*3350*/  MOV R50, 0x3370 ;  /* 0x0000337000327802 */ /* 0x000fe40000000f00 */
[----:B------:R-:W-:Y:S05]  /*3360*/  CALL.REL.NOINC `($__internal_53_$__cuda_sm70_shflsync_bfly_p) ;  /* 0x0000076000007944 */ /* 0x000fea0003c00000 */
[----:B01----:R-:W-:Y:S01]  /*3370*/  FADD.FTZ R148, R148, R147 ;  /* 0x0000009394947221 */ /* 0x003fe20000010000 */
[----:B------:R-:W-:Y:S01]  /*3380*/  HFMA2.MMA R147, -RZ, RZ, 0, 9.5367431640625e-07 ;  /* 0x00000010ff937435 */ /* 0x000fe200000001ff */
[----:B------:R-:W-:Y:S02]  /*3390*/  MOV R49, 0x1f ;  /* 0x0000001f00317802 */ /* 0x000fe40000000f00 */
[----:B------:R-:W-:Y:S02]  /*33a0*/  MOV R146, 0xffffffff ;  /* 0xffffffff00927802 */ /* 0x000fe40000000f00 */
[----:B------:R-:W-:Y:S02]  /*33b0*/  MOV R50, 0x33d0 ;  /* 0x000033d000327802 */ /* 0x000fe40000000f00 */
[----:B------:R-:W-:Y:S05]  /*33c0*/  CALL.REL.NOINC `($__internal_53_$__cuda_sm70_shflsync_bfly_p) ;  /* 0x0000070000007944 */ /* 0x000fea0003c00000 */
[----:B-1----:R-:W-:Y:S01]  /*33d0*/  FADD.FTZ R48, R148, R147 ;  /* 0x0000009394307221 */ /* 0x002fe20000010000 */
[----:B------:R-:W-:-:S03]  /*33e0*/  HFMA2.MMA R147, -RZ, RZ, 0, 5.9604644775390625e-08 ;  /* 0x00000001ff937435 */ /* 0x000fc600000001ff */
[----:B------:R-:W-:-:S04]  /*33f0*/  FMUL.FTZ R48, R48, 0.00078125001164153218269 ;  /* 0x3a4ccccd30307820 */ /* 0x000fc80000410000 */
        /* <DEDUP_REMOVED lines=78> */
[----:B------:R-:W-:Y:S01]  /*38e0*/  FFMA.FTZ R49, R146, R146, R49 ;  /* 0x0000009292317223 */ /* 0x000fe20000010031 */
[----:B------:R-:W-:-:S03]  /*38f0*/  MOV R146, 0xffffffff ;  /* 0xffffffff00927802 */ /* 0x000fc60000000f00 */
[----:B------:R-:W-:Y:S01]  /*3900*/  FFMA.FTZ R148, R50, R50, R49 ;  /* 0x0000003232947223 */ /* 0x000fe20000010031 */
[----:B------:R-:W-:Y:S02]  /*3910*/  MOV R49, 0x1f ;  /* 0x0000001f00317802 */ /* 0x000fe40000000f00 */
[----:B------:R-:W-:Y:S02]  /*3920*/  MOV R50, 0x3940 ;  /* 0x0000394000327802 */ /* 0x000fe40000000f00 */
[----:B------:R-:W-:Y:S05]  /*3930*/  CALL.REL.NOINC `($__internal_53_$__cuda_sm70_shflsync_bfly_p) ;  /* 0x0000019000007944 */ /* 0x000fea0003c00000 */
[----:B01----:R-:W-:Y:S01]  /*3940*/  FADD.FTZ R148, R148, R147 ;  /* 0x0000009394947221 */ /* 0x003fe20000010000 */
[----:B------:R-:W-:Y:S01]  /*3950*/  HFMA2.MMA R147, -RZ, RZ, 0, 1.1920928955078125e-07 ;  /* 0x00000002ff937435 */ /* 0x000fe200000001ff */
[----:B------:R-:W-:Y:S02]  /*3960*/  MOV R49, 0x1f ;  /* 0x0000001f00317802 */ /* 0x000fe40000000f00 */
[----:B------:R-:W-:Y:S02]  /*3970*/  MOV R146, 0xffffffff ;  /* 0xffffffff00927802 */ /* 0x000fe40000000f00 */
[----:B------:R-:W-:Y:S02]  /*3980*/  MOV R50, 0x39a0 ;  /* 0x000039a000327802 */ /* 0x000fe40000000f00 */
[----:B------:R-:W-:Y:S05]  /*3990*/  CALL.REL.NOINC `($__internal_53_$__cuda_sm70_shflsync_bfly_p) ;  /* 0x0000013000007944 */ /* 0x000fea0003c00000 */
[----:B01----:R-:W-:Y:S01]  /*39a0*/  FADD.FTZ R148, R148, R147 ;  /* 0x0000009394947221 */ /* 0x003fe20000010000 */
[----:B------:R-:W-:Y:S01]  /*39b0*/  HFMA2.MMA R147, -RZ, RZ, 0, 2.384185791015625e-07 ;  /* 0x00000004ff937435 */ /* 0x000fe200000001ff */
[----:B------:R-:W-:-:S02]  /*39c0*/  MOV R49, 0x1f ;  /* 0x0000001f00317802 */ /* 0x000fc40000000f00 */
[----:B------:R-:W-:Y:S02]  /*39d0*/  MOV R146, 0xffffffff ;  /* 0xffffffff00927802 */ /* 0x000fe40000000f00 */
[----:B------:R-:W-:Y:S02]  /*39e0*/  MOV R50, 0x3a00 ;  /* 0x00003a0000327802 */ /* 0x000fe40000000f00 */
[----:B------:R-:W-:Y:S05]  /*39f0*/  CALL.REL.NOINC `($__internal_53_$__cuda_sm70_shflsync_bfly_p) ;  /* 0x000000d000007944 */ /* 0x000fea0003c00000 */
[----:B01----:R-:W-:Y:S01]  /*3a00*/  FADD.FTZ R148, R148, R147 ;  /* 0x0000009394947221 */ /* 0x003fe20000010000 */
[----:B------:R-:W-:Y:S01]  /*3a10*/  HFMA2.MMA R147, -RZ, RZ, 0, 4.76837158203125e-07 ;  /* 0x00000008ff937435 */ /* 0x000fe200000001ff */
[----:B------:R-:W-:Y:S02]  /*3a20*/  MOV R49, 0x1f ;  /* 0x0000001f00317802 */ /* 0x000fe40000000f00 */
[----:B------:R-:W-:Y:S02]  /*3a30*/  MOV R146, 0xffffffff ;  /* 0xffffffff00927802 */ /* 0x000fe40000000f00 */
[----:B------:R-:W-:Y:S02]  /*3a40*/  MOV R50, 0x3a60 ;  /* 0x00003a6000327802 */ /* 0x000fe40000000f00 */
[----:B------:R-:W-:Y:S05]  /*3a50*/  CALL.REL.NOINC `($__internal_53_$__cuda_sm70_shflsync_bfly_p) ;  /* 0x0000007000007944 */ /* 0x000fea0003c00000 */
[----:B01----:R-:W-:Y:S01]  /*3a60*/  FADD.FTZ R148, R148, R147 ;  /* 0x0000009394947221 */ /* 0x003fe20000010000 */
[----:B------:R-:W-:Y:S01]  /*3a70*/  HFMA2.MMA R147, -RZ, RZ, 0, 9.5367431640625e-07 ;  /* 0x00000010ff937435 */ /* 0x000fe200000001ff */
[----:B------:R-:W-:-:S02]  /*3a80*/  MOV R49, 0x1f ;  /* 0x0000001f00317802 */ /* 0x000fc40000000f00 */
[----:B------:R-:W-:Y:S02]  /*3a90*/  MOV R146, 0xffffffff ;  /* 0xffffffff00927802 */ /* 0x000fe40000000f00 */
[----:B------:R-:W-:Y:S02]  /*3aa0*/  MOV R50, 0x3ac0 ;  /* 0x00003ac000327802 */ /* 0x000fe40000000f00 */
[----:B------:R-:W-:Y:S05]  /*3ab0*/  CALL.REL.NOINC `($__internal_53_$__cuda_sm70_shflsync_bfly_p) ;  /* 0x0000001000007944 */ /* 0x000fea0003c00000 */
[----:B01----:R-:W-:Y:S05]  /*3ac0*/  BRA `(.L_x_11800) ;  /* 0xffffe69000007947 */ /* 0x003fea000383ffff */
        .weak           $__internal_53_$__cuda_sm70_shflsync_bfly_p
        .type           $__internal_53_$__cuda_sm70_shflsync_bfly_p,@function
        .size           $__internal_53_$__cuda_sm70_shflsync_bfly_p,(.L_x_36093 - $__internal_53_$__cuda_sm70_shflsync_bfly_p)
$__internal_53_$__cuda_sm70_shflsync_bfly_p:
[----:B------:R-:W-:Y:S01]  /*3ad0*/  HFMA2.MMA R51, -RZ, RZ, 0, 0 ;  /* 0x00000000ff337435 */ /* 0x000fe200000001ff */
[----:B------:R-:W-:Y:S04]  /*3ae0*/  WARPSYNC R146 ;  /* 0x0000009200007348 */ /* 0x000fe80003800000 */
[----:B------:R0:W1:Y:S01]  /*3af0*/  SHFL.BFLY PT, R147, R148, R147, R49 ;  /* 0x0c00009394937389 */ /* 0x00006200000e0031 */
[----:B------:R-:W-:Y:S05]  /*3b00*/  RET.REL.NODEC R50 `(_ZN10layer_norm13ln_fwd_kernelINS_13Kernel_traitsI13__nv_bfloat16S2_fS2_fjLj5120ELj1ELj1ELj4ELj16ENS_18Kernel_traits_baseILj5120ES2_S2_fS2_fjLj128EEEEELb0ELb1ELb0ELb1EEEvNS_9FwdParamsE) ;  /* 0xffffc4f032007950 */ /* 0x000fea0003c3ffff */
.L_x_11801:
        /* <DEDUP_REMOVED lines=15> */
.L_x_36093:


//--------------------- .text._ZN10layer_norm13ln_fwd_kernelINS_13Kernel_traitsI13__nv_bfloat16S2_fS2_fjLj5120ELj1ELj1ELj4ELj16ENS_18Kernel_traits_baseILj5120ES2_S2_fS2_fjLj128EEEEELb0ELb1ELb1ELb0EEEvNS_9FwdParamsE --------------------------
	.section	.text._ZN10layer_norm13ln_fwd_kernelINS_13Kernel_traitsI13__nv_bfloat16S2_fS2_fjLj5120ELj1ELj1ELj4ELj16ENS_18Kernel_traits_baseILj5120ES2_S2_fS2_fjLj128EEEEELb0ELb1ELb1ELb0EEEvNS_9FwdParamsE,"ax",@progbits
	.sectioninfo	@"SHI_REGISTERS=199"
	.align	128
        .global         _ZN10layer_norm13ln_fwd_kernelINS_13Kernel_traitsI13__nv_bfloat16S2_fS2_fjLj5120ELj1ELj1ELj4ELj16ENS_18Kernel_traits_baseILj5120ES2_S2_fS2_fjLj128EEEEELb0ELb1ELb1ELb0EEEvNS_9FwdParamsE
        .type           _ZN10layer_norm13ln_fwd_kernelINS_13Kernel_traitsI13__nv_bfloat16S2_fS2_fjLj5120ELj1ELj1ELj4ELj16ENS_18Kernel_traits_baseILj5120ES2_S2_fS2_fjLj128EEEEELb0ELb1ELb1ELb0EEEvNS_9FwdParamsE,@function
        .size           _ZN10layer_norm13ln_fwd_kernelINS_13Kernel_traitsI13__nv_bfloat16S2_fS2_fjLj5120ELj1ELj1ELj4ELj16ENS_18Kernel_traits_baseILj5120ES2_S2_fS2_fjLj128EEEEELb0ELb1ELb1ELb0EEEvNS_9FwdParamsE,(.L_x_36094 - _ZN10layer_norm13ln_fwd_kernelINS_13Kernel_traitsI13__nv_bfloat16S2_fS2_fjLj5120ELj1ELj1ELj4ELj16ENS_18Kernel_traits_baseILj5120ES2_S2_fS2_fjLj128EEEEELb0ELb1ELb1ELb0EEEvNS_9FwdParamsE)
        .other          _ZN10layer_norm13ln_fwd_kernelINS_13Kernel_traitsI13__nv_bfloat16S2_fS2_fjLj5120ELj1ELj1ELj4ELj16ENS_18Kernel_traits_baseILj5120ES2_S2_fS2_fjLj128EEEEELb0ELb1ELb1ELb0EEEvNS_9FwdParamsE,@"STO_CUDA_ENTRY STV_DEFAULT"
_ZN10layer_norm13ln_fwd_kernelINS_13Kernel_traitsI13__nv_bfloat16S2_fS2_fjLj5120ELj1ELj1ELj4ELj16ENS_18Kernel_traits_baseILj5120ES2_S2_fS2_fjLj128EEEEELb0ELb1ELb1ELb0EEEvNS_9FwdParamsE:
.text._ZN10layer_norm13ln_fwd_kernelINS_13Kernel_traitsI13__nv_bfloat16S2_fS2_fjLj5120ELj1ELj1ELj4ELj16ENS_18Kernel_traits_baseILj5120ES2_S2_fS2_fjLj128EEEEELb0ELb1ELb1ELb0EEEvNS_9FwdParamsE:
[----:B------:R-:W-:Y:S02]  /*0000*/  MOV R1, c[0x0][0x28] ;  /* 0x00000a0000017a02 */ /* 0x000fe40000000f00 */
[----:B------:R-:W0:Y:S01]  /*0010*/  S2R R107, SR_TID.X ;  /* 0x00000000006b7919 */ /* 0x000e220000002100 */
[----:B------:R-:W-:Y:S01]  /*0020*/  MOV R0, c[0x0][0x168] ;  /* 0x00005a0000007a02 */ /* 0x000fe20000000f00 */
[----:B------:R-:W-:Y:S01]  /*0030*/  ULDC.64 UR4, c[0x0][0x118] ;  /* 0x0000460000047ab9 */ /* 0x000fe20000000a00 */
[----:B------:R-:W-:Y:S02]  /*0040*/  BSSY B0, `(.L_x_11802) ;  /* 0x000001c000007945 */ /* 0x000fe40003800000 */
[----:B------:R-:W-:-:S04]  /*0050*/  SHF.R.S32.HI R0, RZ, 0x1f, R0 ;  /* 0x0000001fff007819 */ /* 0x000fc80000011400 */
[----:B------:R-:W-:Y:S02]  /*0060*/  LEA.HI R46, R0, c[0x0][0x168], RZ, 0x3 ;  /* 0x00005a00002e7a11 */ /* 0x000fe400078f18ff */
[----:B0-----:R-:W-:-:S04]  /*0070*/  LOP3.LUT R3, R107, 0x7f, RZ, 0xc, !PT ;  /* 0x0000007f6b037812 */ /* 0x001fc800078e0cff */
[----:B------:R-:W-:-:S04]  /*0080*/  LEA.HI.SX32 R106, R46, R3, 0x1d ;  /* 0x000000032e6a7211 */ /* 0x000fc800078feaff */
[C---:B------:R-:W-:Y:S02]  /*0090*/  LOP3.LUT P2, RZ, R106.reuse, 0xffffff80, RZ, 0xc0, !PT ;  /* 0xffffff806aff7812 */ /* 0x040fe4000784c0ff */
[C---:B------:R-:W-:Y:S02]  /*00a0*/  ISETP.GE.U32.AND P6, PT, R106.reuse, 0x100, PT ;  /* 0x000001006a00780c */ /* 0x040fe40003fc6070 */
[C---:B------:R-:W-:Y:S02]  /*00b0*/  ISETP.GE.U32.AND P5, PT, R106.reuse, 0x180, PT ;  /* 0x000001806a00780c */ /* 0x040fe40003fa6070 */
[----:B------:R-:W-:Y:S02]  /*00c0*/  P2R R0, PR, RZ, 0x40 ;  /* 0x00000040ff007803 */ /* 0x000fe40000000000 */
[----:B------:R-:W-:Y:S02]  /*00d0*/  P2R R0, PR, RZ, 0x20 ;  /* 0x00000020ff007803 */ /* 0x000fe40000000000 */
[----:B------:R-:W-:-:S02]  /*00e0*/  ISETP.GE.U32.AND P1, PT, R106, 0x200, PT ;  /* 0x000002006a00780c */ /* 0x000fc40003f26070 */
[----:B------:R-:W-:Y:S02]  /*00f0*/  ISETP.GE.U32.AND P0, PT, R106, 0x280, PT ;  /* 0x000002806a00780c */ /* 0x000fe40003f06070 */
[----:B------:R-:W-:Y:S01]  /*0100*/  LOP3.LUT R0, R107, 0x7f, RZ, 0xc0, !PT ;  /* 0x0000007f6b007812 */ /* 0x000fe200078ec0ff */
        /* <DEDUP_REMOVED lines=15> */
.L_x_11803:
[----:B0-----:R-:W-:Y:S05]  /*0200*/  BSYNC B0 ;  /* 0x0000000000007941 */ /* 0x001fea0003800000 */
.L_x_11802:
        /* <DEDUP_REMOVED lines=16> */
.L_x_11805:
[----:B0-----:R-:W-:Y:S05]  /*0310*/  BSYNC B0 ;  /* 0x0000000000007941 */ /* 0x001fea0003800000 */
.L_x_11804:
        /* <DEDUP_REMOVED lines=16> */
.L_x_11807:
[----:B0-----:R-:W-:Y:S05]  /*0420*/  BSYNC B0 ;  /* 0x0000000000007941 */ /* 0x001fea0003800000 */
.L_x_11806:
        /* <DEDUP_REMOVED lines=16> */
.L_x_11809:
[----:B0-----:R-:W-:Y:S05]  /*0530*/  BSYNC B0 ;  /* 0x0000000000007941 */ /* 0x001fea0003800000 */
.L_x_11808:
        /* <DEDUP_REMOVED lines=13> */
[----:B------:R-:W-:Y:S01]  /*0610*/  @!P3 CS2R R8, SRZ ;  /* 0x000000000008b805 */ /* 0x000fe2000001ff00 */
[----:B------:R-:W-:Y:S02]  /*0620*/  @!P3 CS2R R10, SRZ ;  /* 0x00000000000ab805 */ /* 0x000fe4000001ff00 */
.L_x_11811:
[----:B0-----:R-:W-:Y:S05]  /*0630*/  BSYNC B0 ;  /* 0x0000000000007941 */ /* 0x001fea0003800000 */
.L_x_11810:
        /* <DEDUP_REMOVED lines=136> */
[----:B------:R-:W-:Y:S02]  /*0ec0*/  MOV R177, 0x1 ;  /* 0x0000000100b17802 */ /* 0x000fe40000000f00 */
[--C-:B------:R-:W-:Y:S02]  /*0ed0*/  PRMT R173, RZ, 0x5410, R8.reuse ;  /* 0x00005410ffad7816 */ /* 0x100fe40000000008 */
[----:B------:R-:W-:Y:S02]  /*0ee0*/  PRMT R180, RZ, 0x7610, R8 ;  /* 0x00007610ffb47816 */ /* 0x000fe40000000008 */
[--C-:B------:R-:W-:Y:S02]  /*0ef0*/  PRMT R175, RZ, 0x5410, R9.reuse ;  /* 0x00005410ffaf7816 */ /* 0x100fe40000000009 */
[----:B------:R-:W-:-:S02]  /*0f00*/  PRMT R182, RZ, 0x7610, R9 ;  /* 0x00007610ffb67816 */ /* 0x000fc40000000009 */
[--C-:B------:R-:W-:Y:S02]  /*0f10*/  PRMT R179, RZ, 0x5410, R10.reuse ;  /* 0x00005410ffb37816 */ /* 0x100fe4000000000a */
[----:B------:R-:W-:Y:S02]  /*0f20*/  PRMT R183, RZ, 0x7610, R10 ;  /* 0x00007610ffb77816 */ /* 0x000fe4000000000a */
[--C-:B------:R-:W-:Y:S02]  /*0f30*/  PRMT R181, RZ, 0x5410, R11.reuse ;  /* 0x00005410ffb57816 */ /* 0x100fe4000000000b */
[----:B01----:R-:W-:Y:S02]  /*0f40*/  PRMT R185, RZ, 0x7610, R11 ;  /* 0x00007610ffb97816 */ /* 0x003fe4000000000b */
.L_x_11915:
[----:B------:R-:W-:-:S10]  /*0f50*/  HFMA2.MMA R59, -RZ, RZ, 0, 2.384185791015625e-07 ;  /* 0x00000004ff3b7435 */ /* 0x000fd400000001ff */
[----:B------:R-:W-:-:S05]  /*0f60*/  IMAD.WIDE R56, R178, R59, c[0x0][0x1d0] ;  /* 0x00007400b2387625 */ /* 0x000fca00078e023b */
[----:B------:R0:W2:Y:S01]  /*0f70*/  LDG.E R184, [R56.64] ;  /* 0x0000000438b87981 */ /* 0x0000a2000c1e1900 */
[----:B------:R-:W-:-:S05]  /*0f80*/  IMAD.WIDE R58, R178, R59, c[0x0][0x1d8] ;  /* 0x00007600b23a7625 */ /* 0x000fca00078e023b */
[----:B------:R1:W5:Y:S01]  /*0f90*/  LDG.E R120, [R58.64] ;  /* 0x000000043a787981 */ /* 0x000362000c1e1900 */
[----:B------:R-:W-:Y:S01]  /*0fa0*/  IMAD R121, R178, c[0x0][0x168], RZ ;  /* 0x00005a00b2797a24 */ /* 0x000fe200078e02ff */
[----:B------:R-:W-:Y:S01]  /*0fb0*/  BSSY B0, `(.L_x_11812) ;  /* 0x000006e000007945 */ /* 0x000fe20003800000 */
        /* <DEDUP_REMOVED lines=13> */
[----:B-1----:R-:W-:-:S04]  /*1090*/  ISETP.NE.U32.AND P4, PT, RZ, c[0x0][0x180], PT ;  /* 0x00006000ff007a0c */ /* 0x002fc80003f85070 */
        /* <DEDUP_REMOVED lines=39> */
[----:B------:R-:W-:-:S04]  /*1310*/  FMUL.FTZ R8, R105, R8 ;  /* 0x0000000869087220 */ /* 0x000fc80000410000 */
[----:B------:R-:W-:Y:S02]  /*1320*/  @P4 FADD.FTZ R8, R4, R8 ;  /* 0x0000000804084221 */ /* 0x000fe40000010000 */
.L_x_11815:
[----:B-1----:R-:W-:Y:S05]  /*1330*/  BSYNC B1 ;  /* 0x0000000000017941 */ /* 0x002fea0003800000 */
.L_x_11814:
[----:B------:R-:W-:Y:S01]  /*1340*/  BSSY B1, `(.L_x_11816) ;  /* 0x0000006000017945 */ /* 0x000fe20003800000 */
[----:B------:R-:W-:Y:S05]  /*1350*/  @!P5 BRA `(.L_x_11817) ;  /* 0x000000400000d947 */ /* 0x000fea0003800000 */
[----:B-----5:R-:W-:-:S05]  /*1360*/  PRMT R9, RZ, 0x7610, R20 ;  /* 0x00007610ff097816 */ /* 0x020fca0000000014 */
[----:B------:R-:W-:-:S04]  /*1370*/  FMUL.FTZ R9, R9, c[0x0][0x1ec] ;  /* 0x00007b0009097a20 */ /* 0x000fc80000410000 */
[----:B------:R-:W-:-:S04]  /*1380*/  FMUL.FTZ R9, R104, R9 ;  /* 0x0000000968097220 */ /* 0x000fc80000410000 */
[----:B------:R-:W-:Y:S02]  /*1390*/  @P4 FADD.FTZ R9, R5, R9 ;  /* 0x0000000905094221 */ /* 0x000fe40000010000 */
.L_x_11817:
[----:B------:R-:W-:Y:S05]  /*13a0*/  BSYNC B1 ;  /* 0x0000000000017941 */ /* 0x000fea0003800000 */
.L_x_11816:
[----:B------:R-:W-:Y:S01]  /*13b0*/  BSSY B1, `(.L_x_11818) ;  /* 0x0000006000017945 */ /* 0x000fe20003800000 */
[----:B------:R-:W-:Y:S05]  /*13c0*/  @!P5 BRA `(.L_x_11819) ;  /* 0x000000400000d947 */ /* 0x000fea0003800000 */
[----:B-----5:R-:W-:-:S05]  /*13d0*/  PRMT R10, RZ, 0x5410, R21 ;  /* 0x00005410ff0a7816 */ /* 0x020fca0000000015 */
[----:B------:R-:W-:-:S04]  /*13e0*/  FMUL.FTZ R10, R10, c[0x0][0x1ec] ;  /* 0x00007b000a0a7a20 */ /* 0x000fc80000410000 */
[----:B------:R-:W-:-:S04]  /*13f0*/  FMUL.FTZ R10, R103, R10 ;  /* 0x0000000a670a7220 */ /* 0x000fc80000410000 */
[----:B------:R-:W-:Y:S02]  /*1400*/  @P4 FADD.FTZ R10, R6, R10 ;  /* 0x0000000a060a4221 */ /* 0x000fe40000010000 */
.L_x_11819:
[----:B------:R-:W-:Y:S05]  /*1410*/  BSYNC B1 ;  /* 0x0000000000017941 */ /* 0x000fea0003800000 */
.L_x_11818:
[----:B------:R-:W-:Y:S01]  /*1420*/  BSSY B1, `(.L_x_11820) ;  /* 0x0000006000017945 */ /* 0x000fe20003800000 */
[----:B------:R-:W-:Y:S05]  /*1430*/  @!P5 BRA `(.L_x_11821) ;  /* 0x000000400000d947 */ /* 0x000fea0003800000 */
[----:B-----5:R-:W-:-:S05]  /*1440*/  PRMT R11, RZ, 0x7610, R21 ;  /* 0x00007610ff0b7816 */ /* 0x020fca0000000015 */
[----:B------:R-:W-:-:S04]  /*1450*/  FMUL.FTZ R11, R11, c[0x0][0x1ec] ;  /* 0x00007b000b0b7a20 */ /* 0x000fc80000410000 */
[----:B------:R-:W-:-:S04]  /*1460*/  FMUL.FTZ R11, R102, R11 ;  /* 0x0000000b660b7220 */ /* 0x000fc80000410000 */
[----:B------:R-:W-:Y:S02]  /*1470*/  @P4 FADD.FTZ R11, R7, R11 ;  /* 0x0000000b070b4221 */ /* 0x000fe40000010000 */
.L_x_11821:
[----:B------:R-:W-:Y:S05]  /*1480*/  BSYNC B1 ;  /* 0x0000000000017941 */ /* 0x000fea0003800000 */
.L_x_11820:
[----:B------:R-:W-:Y:S01]  /*1490*/  BSSY B1, `(.L_x_11822) ;  /* 0x0000006000017945 */ /* 0x000fe20003800000 */
[----:B------:R-:W-:Y:S05]  /*14a0*/  @!P5 BRA `(.L_x_11823) ;  /* 0x000000400000d947 */ /* 0x000fea0003800000 */
[----:B-----5:R-:W-:-:S05]  /*14b0*/  PRMT R16, RZ, 0x5410, R22 ;  /* 0x00005410ff107816 */ /* 0x020fca0000000016 */
[----:B------:R-:W-:-:S04]  /*14c0*/  FMUL.FTZ R16, R16, c[0x0][0x1ec] ;  /* 0x00007b0010107a20 */ /* 0x000fc80000410000 */
[----:B------:R-:W-:-:S04]  /*14d0*/  FMUL.FTZ R16, R101, R16 ;  /* 0x0000001065107220 */ /* 0x000fc80000410000 */
[----:B------:R-:W-:Y:S02]  /*14e0*/  @P4 FADD.FTZ R16, R12, R16 ;  /* 0x000000100c104221 */ /* 0x000fe40000010000 */
.L_x_11823:
[----:B------:R-:W-:Y:S05]  /*14f0*/  BSYNC B1 ;  /* 0x0000000000017941 */ /* 0x000fea0003800000 */
.L_x_11822:
[----:B------:R-:W-:Y:S01]  /*1500*/  BSSY B1, `(.L_x_11824) ;  /* 0x0000006000017945 */ /* 0x000fe20003800000 */
[----:B------:R-:W-:Y:S05]  /*1510*/  @!P5 BRA `(.L_x_11825) ;  /* 0x000000400000d947 */ /* 0x000fea0003800000 */
[----:B-----5:R-:W-:-:S05]  /*1520*/  PRMT R17, RZ, 0x7610, R22 ;  /* 0x00007610ff117816 */ /* 0x020fca0000000016 */
[----:B------:R-:W-:-:S04]  /*1530*/  FMUL.FTZ R17, R17, c[0x0][0x1ec] ;  /* 0x00007b0011117a20 */ /* 0x000fc80000410000 */
[----:B------:R-:W-:-:S04]  /*1540*/  FMUL.FTZ R17, R100, R17 ;  /* 0x0000001164117220 */ /* 0x000fc80000410000 */
[----:B------:R-:W-:Y:S02]  /*1550*/  @P4 FADD.FTZ R17, R13, R17 ;  /* 0x000000110d114221 */ /* 0x000fe40000010000 */
.L_x_11825:
[----:B------:R-:W-:Y:S05]  /*1560*/  BSYNC B1 ;  /* 0x0000000000017941 */ /* 0x000fea0003800000 */
.L_x_11824:
[----:B------:R-:W-:Y:S01]  /*1570*/  BSSY B1, `(.L_x_11826) ;  /* 0x0000006000017945 */ /* 0x000fe20003800000 */
[----:B------:R-:W-:Y:S05]  /*1580*/  @!P5 BRA `(.L_x_11827) ;  /* 0x000000400000d947 */ /* 0x000fea0003800000 */
[----:B-----5:R-:W-:-:S05]  /*1590*/  PRMT R18, RZ, 0x5410, R23 ;  /* 0x00005410ff127816 */ /* 0x020fca0000000017 */
[----:B------:R-:W-:-:S04]  /*15a0*/  FMUL.FTZ R18, R18, c[0x0][0x1ec] ;  /* 0x00007b0012127a20 */ /* 0x000fc80000410000 */
[----:B------:R-:W-:-:S04]  /*15b0*/  FMUL.FTZ R18, R99, R18 ;  /* 0x0000001263127220 */ /* 0x000fc80000410000 */
[----:B------:R-:W-:Y:S02]  /*15c0*/  @P4 FADD.FTZ R18, R14, R18 ;  /* 0x000000120e124221 */ /* 0x000fe40000010000 */
.L_x_11827:
[----:B------:R-:W-:Y:S05]  /*15d0*/  BSYNC B1 ;  /* 0x0000000000017941 */ /* 0x000fea0003800000 */
.L_x_11826:
[----:B------:R-:W-:Y:S01]  /*15e0*/  BSSY B1, `(.L_x_11828) ;  /* 0x0000006000017945 */ /* 0x000fe20003800000 */
[----:B------:R-:W-:Y:S05]  /*15f0*/  @!P5 BRA `(.L_x_11829) ;  /* 0x000000400000d947 */ /* 0x000fea0003800000 */
[----:B-----5:R-:W-:-:S05]  /*1600*/  PRMT R19, RZ, 0x7610, R23 ;  /* 0x00007610ff137816 */ /* 0x020fca0000000017 */
[----:B------:R-:W-:-:S04]  /*1610*/  FMUL.FTZ R19, R19, c[0x0][0x1ec] ;  /* 0x00007b0013137a20 */ /* 0x000fc80000410000 */
[----:B------:R-:W-:-:S04]  /*1620*/  FMUL.FTZ R19, R98, R19 ;  /* 0x0000001362137220 */ /* 0x000fc80000410000 */
[----:B------:R-:W-:Y:S02]  /*1630*/  @P4 FADD.FTZ R19, R15, R19 ;  /* 0x000000130f134221 */ /* 0x000fe40000010000 */
.L_x_11829:
[----:B------:R-:W-:Y:S05]  /*1640*/  BSYNC B1 ;  /* 0x0000000000017941 */ /* 0x000fea0003800000 */
.L_x_11828:
[----:B------:R0:W-:Y:S01]  /*1650*/  STG.E.128 [R56.64], R8 ;  /* 0x0000000838007986 */ /* 0x0001e2000c101d04 */
[----:B------:R-:W-:Y:S02]  /*1660*/  IADD3 R187, R187, 0x80, RZ ;  /* 0x00000080bbbb7810 */ /* 0x000fe40007ffe0ff */
[----:B------:R-:W-:Y:S01]  /*1670*/  IADD3 R186, R186, 0x80, RZ ;  /* 0x00000080baba7810 */ /* 0x000fe20007ffe0ff */
[----:B------:R0:W-:Y:S04]  /*1680*/  STG.E.128 [R56.64+0x10], R16 ;  /* 0x0000101038007986 */ /* 0x0001e8000c101d04 */
.L_x_11813:
[----:B-1----:R-:W-:Y:S05]  /*1690*/  BSYNC B0 ;  /* 0x0000000000007941 */ /* 0x002fea0003800000 */
.L_x_11812:
        /* <DEDUP_REMOVED lines=45> */
.L_x_11833:
[----:B-1----:R-:W-:Y:S05]  /*1970*/  BSYNC B1 ;  /* 0x0000000000017941 */ /* 0x002fea0003800000 */
.L_x_11832:
[----:B------:R-:W-:Y:S01]  /*1980*/  BSSY B1, `(.L_x_11834) ;  /* 0x0000006000017945 */ /* 0x000fe20003800000 */
[----:B------:R-:W-:Y:S05]  /*1990*/  @!P5 BRA `(.L_x_11835) ;  /* 0x000000400000d947 */ /* 0x000fea0003800000 */
[----:B-----5:R-:W-:-:S05]  /*19a0*/  PRMT R25, RZ, 0x7610, R20 ;  /* 0x00007610ff197816 */ /* 0x020fca0000000014 */
[----:B------:R-:W-:-:S04]  /*19b0*/  FMUL.FTZ R25, R25, c[0x0][0x1ec] ;  /* 0x00007b0019197a20 */ /* 0x000fc80000410000 */
[----:B------:R-:W-:-:S04]  /*19c0*/  FMUL.FTZ R25, R96, R25 ;  /* 0x0000001960197220 */ /* 0x000fc80000410000 */
[----:B------:R-:W-:Y:S02]  /*19d0*/  @P4 FADD.FTZ R25, R5, R25 ;  /* 0x0000001905194221 */ /* 0x000fe40000010000 */
.L_x_11835:
[----:B------:R-:W-:Y:S05]  /*19e0*/  BSYNC B1 ;  /* 0x0000000000017941 */ /* 0x000fea0003800000 */
.L_x_11834:
[----:B------:R-:W-:Y:S01]  /*19f0*/  BSSY B1, `(.L_x_11836) ;  /* 0x0000006000017945 */ /* 0x000fe20003800000 */
[----:B------:R-:W-:Y:S05]  /*1a00*/  @!P5 BRA `(.L_x_11837) ;  /* 0x000000400000d947 */ /* 0x000fea0003800000 */
[----:B-----5:R-:W-:-:S05]  /*1a10*/  PRMT R26, RZ, 0x5410, R21 ;  /* 0x00005410ff1a7816 */ /* 0x020fca0000000015 */
[----:B------:R-:W-:-:S04]  /*1a20*/  FMUL.FTZ R26, R26, c[0x0][0x1ec] ;  /* 0x00007b001a1a7a20 */ /* 0x000fc80000410000 */
[----:B------:R-:W-:-:S04]  /*1a30*/  FMUL.FTZ R26, R95, R26 ;  /* 0x0000001a5f1a7220 */ /* 0x000fc80000410000 */
[----:B------:R-:W-:Y:S02]  /*1a40*/  @P4 FADD.FTZ R26, R6, R26 ;  /* 0x0000001a061a4221 */ /* 0x000fe40000010000 */
.L_x_11837:
[----:B------:R-:W-:Y:S05]  /*1a50*/  BSYNC B1 ;  /* 0x0000000000017941 */ /* 0x000fea0003800000 */
.L_x_11836:
[----:B------:R-:W-:Y:S01]  /*1a60*/  BSSY B1, `(.L_x_11838) ;  /* 0x0000006000017945 */ /* 0x000fe20003800000 */
[----:B------:R-:W-:Y:S05]  /*1a70*/  @!P5 BRA `(.L_x_11839) ;  /* 0x000000400000d947 */ /* 0x000fea0003800000 */
[----:B-----5:R-:W-:-:S05]  /*1a80*/  PRMT R27, RZ, 0x7610, R21 ;  /* 0x00007610ff1b7816 */ /* 0x020fca0000000015 */
[----:B------:R-:W-:-:S04]  /*1a90*/  FMUL.FTZ R27, R27, c[0x0][0x1ec] ;  /* 0x00007b001b1b7a20 */ /* 0x000fc80000410000 */
[----:B------:R-:W-:-:S04]  /*1aa0*/  FMUL.FTZ R27, R94, R27 ;  /* 0x0000001b5e1b7220 */ /* 0x000fc80000410000 */
[----:B------:R-:W-:Y:S02]  /*1ab0*/  @P4 FADD.FTZ R27, R7, R27 ;  /* 0x0000001b071b4221 */ /* 0x000fe40000010000 */
.L_x_11839:
[----:B------:R-:W-:Y:S05]  /*1ac0*/  BSYNC B1 ;  /* 0x0000000000017941 */ /* 0x000fea0003800000 */
.L_x_11838:
[----:B------:R-:W-:Y:S01]  /*1ad0*/  BSSY B1, `(.L_x_11840) ;  /* 0x0000006000017945 */ /* 0x000fe20003800000 */
[----:B------:R-:W-:Y:S05]  /*1ae0*/  @!P5 BRA `(.L_x_11841) ;  /* 0x000000400000d947 */ /* 0x000fea0003800000 */
[----:B-----5:R-:W-:-:S05]  /*1af0*/  PRMT R28, RZ, 0x5410, R22 ;  /* 0x00005410ff1c7816 */ /* 0x020fca0000000016 */
[----:B------:R-:W-:-:S04]  /*1b00*/  FMUL.FTZ R28, R28, c[0x0][0x1ec] ;  /* 0x00007b001c1c7a20 */ /* 0x000fc80000410000 */
[----:B------:R-:W-:-:S04]  /*1b10*/  FMUL.FTZ R28, R93, R28 ;  /* 0x0000001c5d1c7220 */ /* 0x000fc80000410000 */
[----:B------:R-:W-:Y:S02]  /*1b20*/  @P4 FADD.FTZ R28, R12, R28 ;  /* 0x0000001c0c1c4221 */ /* 0x000fe40000010000 */
.L_x_11841:
[----:B------:R-:W-:Y:S05]  /*1b30*/  BSYNC B1 ;  /* 0x0000000000017941 */ /* 0x000fea0003800000 */
.L_x_11840:
[----:B------:R-:W-:Y:S01]  /*1b40*/  BSSY B1, `(.L_x_11842) ;  /* 0x0000006000017945 */ /* 0x000fe20003800000 */
[----:B------:R-:W-:Y:S05]  /*1b50*/  @!P5 BRA `(.L_x_11843) ;  /* 0x000000400000d947 */ /* 0x000fea0003800000 */
[----:B-----5:R-:W-:-:S05]  /*1b60*/  PRMT R29, RZ, 0x7610, R22 ;  /* 0x00007610ff1d7816 */ /* 0x020fca0000000016 */
[----:B------:R-:W-:-:S04]  /*1b70*/  FMUL.FTZ R29, R29, c[0x0][0x1ec] ;  /* 0x00007b001d1d7a20 */ /* 0x000fc80000410000 */
[----:B------:R-:W-:-:S04]  /*1b80*/  FMUL.FTZ R29, R92, R29 ;  /* 0x0000001d5c1d7220 */ /* 0x000fc80000410000 */
[----:B------:R-:W-:Y:S02]  /*1b90*/  @P4 FADD.FTZ R29, R13, R29 ;  /* 0x0000001d0d1d4221 */ /* 0x000fe40000010000 */
.L_x_11843:
[----:B------:R-:W-:Y:S05]  /*1ba0*/  BSYNC B1 ;  /* 0x0000000000017941 */ /* 0x000fea0003800000 */
.L_x_11842:
[----:B------:R-:W-:Y:S01]  /*1bb0*/  BSSY B1, `(.L_x_11844) ;  /* 0x0000006000017945 */ /* 0x000fe20003800000 */
[----:B------:R-:W-:Y:S05]  /*1bc0*/  @!P5 BRA `(.L_x_11845) ;  /* 0x000000400000d947 */ /* 0x000fea0003800000 */
[----:B-----5:R-:W-:-:S05]  /*1bd0*/  PRMT R30, RZ, 0x5410, R23 ;  /* 0x00005410ff1e7816 */ /* 0x020fca0000000017 */
[----:B------:R-:W-:-:S04]  /*1be0*/  FMUL.FTZ R30, R30, c[0x0][0x1ec] ;  /* 0x00007b001e1e7a20 */ /* 0x000fc80000410000 */
[----:B------:R-:W-:-:S04]  /*1bf0*/  FMUL.FTZ R30, R91, R30 ;  /* 0x0000001e5b1e7220 */ /* 0x000fc80000410000 */
[----:B------:R-:W-:Y:S02]  /*1c00*/  @P4 FADD.FTZ R30, R14, R30 ;  /* 0x0000001e0e1e4221 */ /* 0x000fe40000010000 */
.L_x_11845:
[----:B------:R-:W-:Y:S05]  /*1c10*/  BSYNC B1 ;  /* 0x0000000000017941 */ /* 0x000fea0003800000 */
.L_x_11844:
[----:B------:R-:W-:Y:S01]  /*1c20*/  BSSY B1, `(.L_x_11846) ;  /* 0x0000006000017945 */ /* 0x000fe20003800000 */
[----:B------:R-:W-:Y:S05]  /*1c30*/  @!P5 BRA `(.L_x_11847) ;  /* 0x000000400000d947 */ /* 0x000fea0003800000 */
[----:B-----5:R-:W-:-:S05]  /*1c40*/  PRMT R31, RZ, 0x7610, R23 ;  /* 0x00007610ff1f7816 */ /* 0x020fca0000000017 */
[----:B------:R-:W-:-:S04]  /*1c50*/  FMUL.FTZ R31, R31, c[0x0][0x1ec] ;  /* 0x00007b001f1f7a20 */ /* 0x000fc80000410000 */
[----:B------:R-:W-:-:S04]  /*1c60*/  FMUL.FTZ R31, R90, R31 ;  /* 0x0000001f5a1f7220 */ /* 0x000fc80000410000 */
[----:B------:R-:W-:Y:S02]  /*1c70*/  @P4 FADD.FTZ R31, R15, R31 ;  /* 0x0000001f0f1f4221 */ /* 0x000fe40000010000 */
.L_x_11847:
[----:B------:R-:W-:Y:S05]  /*1c80*/  BSYNC B1 ;  /* 0x0000000000017941 */ /* 0x000fea0003800000 */
.L_x_11846:
[----:B------:R0:W-:Y:S01]  /*1c90*/  STG.E.128 [R56.64], R24 ;  /* 0x0000001838007986 */ /* 0x0001e2000c101d04 */
[----:B------:R-:W-:Y:S02]  /*1ca0*/  IADD3 R187, R187, 0x80, RZ ;  /* 0x00000080bbbb7810 */ /* 0x000fe40007ffe0ff */
[----:B------:R-:W-:Y:S01]  /*1cb0*/  IADD3 R186, R186, 0x80, RZ ;  /* 0x00000080baba7810 */ /* 0x000fe20007ffe0ff */
[----:B------:R0:W-:Y:S04]  /*1cc0*/  STG.E.128 [R56.64+0x10], R28 ;  /* 0x0000101c38007986 */ /* 0x0001e8000c101d04 */
.L_x_11831:
[----:B------:R-:W-:Y:S05]  /*1cd0*/  BSYNC B0 ;  /* 0x0000000000007941 */ /* 0x000fea0003800000 */
.L_x_11830:
        /* <DEDUP_REMOVED lines=45> */
.L_x_11851:
[----:B-1----:R-:W-:Y:S05]  /*1fb0*/  BSYNC B1 ;  /* 0x0000000000017941 */ /* 0x002fea0003800000 */
.L_x_11850:
[----:B------:R-:W-:Y:S01]  /*1fc0*/  BSSY B1, `(.L_x_11852) ;  /* 0x0000006000017945 */ /* 0x000fe20003800000 */
[----:B------:R-:W-:Y:S05]  /*1fd0*/  @!P5 BRA `(.L_x_11853) ;  /* 0x000000400000d947 */ /* 0x000fea0003800000 */
[----:B-----5:R-:W-:-:S05]  /*1fe0*/  PRMT R33, RZ, 0x7610, R20 ;  /* 0x00007610ff217816 */ /* 0x020fca0000000014 */
[----:B------:R-:W-:-:S04]  /*1ff0*/  FMUL.FTZ R33, R33, c[0x0][0x1ec] ;  /* 0x00007b0021217a20 */ /* 0x000fc80000410000 */
[----:B------:R-:W-:-:S04]  /*2000*/  FMUL.FTZ R33, R88, R33 ;  /* 0x0000002158217220 */ /* 0x000fc80000410000 */
[----:B------:R-:W-:Y:S02]  /*2010*/  @P4 FADD.FTZ R33, R5, R33 ;  /* 0x0000002105214221 */ /* 0x000fe40000010000 */
.L_x_11853:
[----:B------:R-:W-:Y:S05]  /*2020*/  BSYNC B1 ;  /* 0x0000000000017941 */ /* 0x000fea0003800000 */
.L_x_11852:
[----:B------:R-:W-:Y:S01]  /*2030*/  BSSY B1, `(.L_x_11854) ;  /* 0x0000006000017945 */ /* 0x000fe20003800000 */
[----:B------:R-:W-:Y:S05]  /*2040*/  @!P5 BRA `(.L_x_11855) ;  /* 0x000000400000d947 */ /* 0x000fea0003800000 */
[----:B-----5:R-:W-:-:S05]  /*2050*/  PRMT R34, RZ, 0x5410, R21 ;  /* 0x00005410ff227816 */ /* 0x020fca0000000015 */
[----:B------:R-:W-:-:S04]  /*2060*/  FMUL.FTZ R34, R34, c[0x0][0x1ec] ;  /* 0x00007b0022227a20 */ /* 0x000fc80000410000 */
[----:B------:R-:W-:-:S04]  /*2070*/  FMUL.FTZ R34, R87, R34 ;  /* 0x0000002257227220 */ /* 0x000fc80000410000 */
[----:B------:R-:W-:Y:S02]  /*2080*/  @P4 FADD.FTZ R34, R6, R34 ;  /* 0x0000002206224221 */ /* 0x000fe40000010000 */
.L_x_11855:
[----:B------:R-:W-:Y:S05]  /*2090*/  BSYNC B1 ;  /* 0x0000000000017941 */ /* 0x000fea0003800000 */
.L_x_11854:
[----:B------:R-:W-:Y:S01]  /*20a0*/  BSSY B1, `(.L_x_11856) ;  /* 0x0000006000017945 */ /* 0x000fe20003800000 */
[----:B------:R-:W-:Y:S05]  /*20b0*/  @!P5 BRA `(.L_x_11857) ;  /* 0x000000400000d947 */ /* 0x000fea0003800000 */
[----:B-----5:R-:W-:-:S05]  /*20c0*/  PRMT R35, RZ, 0x7610, R21 ;  /* 0x00007610ff237816 */ /* 0x020fca0000000015 */
[----:B------:R-:W-:-:S04]  /*20d0*/  FMUL.FTZ R35, R35, c[0x0][0x1ec] ;  /* 0x00007b0023237a20 */ /* 0x000fc80000410000 */
[----:B------:R-:W-:-:S04]  /*20e0*/  FMUL.FTZ R35, R86, R35 ;  /* 0x0000002356237220 */ /* 0x000fc80000410000 */
[----:B------:R-:W-:Y:S02]  /*20f0*/  @P4 FADD.FTZ R35, R7, R35 ;  /* 0x0000002307234221 */ /* 0x000fe40000010000 */
.L_x_11857:
[----:B------:R-:W-:Y:S05]  /*2100*/  BSYNC B1 ;  /* 0x0000000000017941 */ /* 0x000fea0003800000 */
.L_x_11856:
[----:B------:R-:W-:Y:S01]  /*2110*/  BSSY B1, `(.L_x_11858) ;  /* 0x0000006000017945 */ /* 0x000fe20003800000 */
[----:B------:R-:W-:Y:S05]  /*2120*/  @!P5 BRA `(.L_x_11859) ;  /* 0x000000400000d947 */ /* 0x000fea0003800000 */
[----:B-----5:R-:W-:-:S05]  /*2130*/  PRMT R36, RZ, 0x5410, R22 ;  /* 0x00005410ff247816 */ /* 0x020fca0000000016 */
[----:B------:R-:W-:-:S04]  /*2140*/  FMUL.FTZ R36, R36, c[0x0][0x1ec] ;  /* 0x00007b0024247a20 */ /* 0x000fc80000410000 */
[----:B------:R-:W-:-:S04]  /*2150*/  FMUL.FTZ R36, R85, R36 ;  /* 0x0000002455247220 */ /* 0x000fc80000410000 */
[----:B------:R-:W-:Y:S02]  /*2160*/  @P4 FADD.FTZ R36, R12, R36 ;  /* 0x000000240c244221 */ /* 0x000fe40000010000 */
.L_x_11859:
[----:B------:R-:W-:Y:S05]  /*2170*/  BSYNC B1 ;  /* 0x0000000000017941 */ /* 0x000fea0003800000 */
.L_x_11858:
[----:B------:R-:W-:Y:S01]  /*2180*/  BSSY B1, `(.L_x_11860) ;  /* 0x0000006000017945 */ /* 0x000fe20003800000 */
[----:B------:R-:W-:Y:S05]  /*2190*/  @!P5 BRA `(.L_x_11861) ;  /* 0x000000400000d947 */ /* 0x000fea0003800000 */
[----:B-----5:R-:W-:-:S05]  /*21a0*/  PRMT R37, RZ, 0x7610, R22 ;  /* 0x00007610ff257816 */ /* 0x020fca0000000016 */
[----:B------:R-:W-:-:S04]  /*21b0*/  FMUL.FTZ R37, R37, c[0x0][0x1ec] ;  /* 0x00007b0025257a20 */ /* 0x000fc80000410000 */
[----:B------:R-:W-:-:S04]  /*21c0*/  FMUL.FTZ R37, R84, R37 ;  /* 0x0000002554257220 */ /* 0x000fc80000410000 */
[----:B------:R-:W-:Y:S02]  /*21d0*/  @P4 FADD.FTZ R37, R13, R37 ;  /* 0x000000250d254221 */ /* 0x000fe40000010000 */
.L_x_11861:
[----:B------:R-:W-:Y:S05]  /*21e0*/  BSYNC B1 ;  /* 0x0000000000017941 */ /* 0x000fea0003800000 */
.L_x_11860:
[----:B------:R-:W-:Y:S01]  /*21f0*/  BSSY B1, `(.L_x_11862) ;  /* 0x0000006000017945 */ /* 0x000fe20003800000 */
[----:B------:R-:W-:Y:S05]  /*2200*/  @!P5 BRA `(.L_x_11863) ;  /* 0x000000400000d947 */ /* 0x000fea0003800000 */
[----:B-----5:R-:W-:-:S05]  /*2210*/  PRMT R38, RZ, 0x5410, R23 ;  /* 0x00005410ff267816 */ /* 0x020fca0000000017 */
[----:B------:R-:W-:-:S04]  /*2220*/  FMUL.FTZ R38, R38, c[0x0][0x1ec] ;  /* 0x00007b0026267a20 */ /* 0x000fc80000410000 */
[----:B------:R-:W-:-:S04]  /*2230*/  FMUL.FTZ R38, R83, R38 ;  /* 0x0000002653267220 */ /* 0x000fc80000410000 */
[----:B------:R-:W-:Y:S02]  /*2240*/  @P4 FADD.FTZ R38, R14, R38 ;  /* 0x000000260e264221 */ /* 0x000fe40000010000 */
.L_x_11863:
[----:B------:R-:W-:Y:S05]  /*2250*/  BSYNC B1 ;  /* 0x0000000000017941 */ /* 0x000fea0003800000 */
.L_x_11862:
[----:B------:R-:W-:Y:S01]  /*2260*/  BSSY B1, `(.L_x_11864) ;  /* 0x0000006000017945 */ /* 0x000fe20003800000 */
[----:B------:R-:W-:Y:S05]  /*2270*/  @!P5 BRA `(.L_x_11865) ;  /* 0x000000400000d947 */ /* 0x000fea0003800000 */
[----:B-----5:R-:W-:-:S05]  /*2280*/  PRMT R39, RZ, 0x7610, R23 ;  /* 0x00007610ff277816 */ /* 0x020fca0000000017 */
[----:B------:R-:W-:-:S04]  /*2290*/  FMUL.FTZ R39, R39, c[0x0][0x1ec] ;  /* 0x00007b0027277a20 */ /* 0x000fc80000410000 */
[----:B------:R-:W-:-:S04]  /*22a0*/  FMUL.FTZ R39, R82, R39 ;  /* 0x0000002752277220 */ /* 0x000fc80000410000 */
[----:B------:R-:W-:Y:S02]  /*22b0*/  @P4 FADD.FTZ R39, R15, R39 ;  /* 0x000000270f274221 */ /* 0x000fe40000010000 */
.L_x_11865:
[----:B------:R-:W-:Y:S05]  /*22c0*/  BSYNC B1 ;  /* 0x0000000000017941 */ /* 0x000fea0003800000 */
.L_x_11864:
[----:B------:R0:W-:Y:S01]  /*22d0*/  STG.E.128 [R56.64], R32 ;  /* 0x0000002038007986 */ /* 0x0001e2000c101d04 */
[----:B------:R-:W-:Y:S02]  /*22e0*/  IADD3 R187, R187, 0x80, RZ ;  /* 0x00000080bbbb7810 */ /* 0x000fe40007ffe0ff */
[----:B------:R-:W-:Y:S01]  /*22f0*/  IADD3 R186, R186, 0x80, RZ ;  /* 0x00000080baba7810 */ /* 0x000fe20007ffe0ff */
[----:B------:R0:W-:Y:S04]  /*2300*/  STG.E.128 [R56.64+0x10], R36 ;  /* 0x0000102438007986 */ /* 0x0001e8000c101d04 */
.L_x_11849:
[----:B------:R-:W-:Y:S05]  /*2310*/  BSYNC B0 ;  /* 0x0000000000007941 */ /* 0x000fea0003800000 */
.L_x_11848:
[----:B------:R-:W-:Y:S01]  /*2320*/  BSSY B0, `(.L_x_11866) ;  /* 0x0000062000007945 */ /* 0x000fe20003800000 */
[----:B------:R-:W-:Y:S05]  /*2330*/  @!P1 BRA `(.L_x_11867) ;  /* 0x0000060000009947 */ /* 0x000fea0003800000 */
[----:B------:R-:W-:-:S04]  /*2340*/  ISETP.NE.U32.AND P4, PT, RZ, c[0x0][0x180], PT ;  /* 0x00006000ff007a0c */ /* 0x000fc80003f85070 */
[----:B------:R-:W-:-:S13]  /*2350*/  ISETP.NE.AND.EX P4, PT, RZ, c[0x0][0x184], PT, P4 ;  /* 0x00006100ff007a0c */ /* 0x000fda0003f85340 */
[----:B0-----:R-:W-:-:S04]  /*2360*/  @P4 IMAD.MOV.U32 R57, RZ, RZ, 0x20 ;  /* 0x00000020ff394424 */ /* 0x001fc800078e00ff */
        /* <DEDUP_REMOVED lines=39> */
.L_x_11869:
[----:B-1----:R-:W-:Y:S05]  /*25e0*/  BSYNC B1 ;  /* 0x0000000000017941 */ /* 0x002fea0003800000 */
.L_x_11868:
[----:B------:R-:W-:Y:S01]  /*25f0*/  BSSY B1, `(.L_x_11870) ;  /* 0x0000006000017945 */ /* 0x000fe20003800000 */
[----:B------:R-:W-:Y:S05]  /*2600*/  @!P5 BRA `(.L_x_11871) ;  /* 0x000000400000d947 */ /* 0x000fea0003800000 */
[----:B-----5:R-:W-:-:S05]  /*2610*/  PRMT R41, RZ, 0x7610, R20 ;  /* 0x00007610ff297816 */ /* 0x020fca0000000014 */
[----:B------:R-:W-:-:S04]  /*2620*/  FMUL.FTZ R41, R41, c[0x0][0x1ec] ;  /* 0x00007b0029297a20 */ /* 0x000fc80000410000 */
[----:B------:R-:W-:-:S04]  /*2630*/  FMUL.FTZ R41, R80, R41 ;  /* 0x0000002950297220 */ /* 0x000fc80000410000 */
[----:B------:R-:W-:Y:S02]  /*2640*/  @P4 FADD.FTZ R41, R5, R41 ;  /* 0x0000002905294221 */ /* 0x000fe40000010000 */
.L_x_11871:
[----:B------:R-:W-:Y:S05]  /*2650*/  BSYNC B1 ;  /* 0x0000000000017941 */ /* 0x000fea0003800000 */
.L_x_11870:
[----:B------:R-:W-:Y:S01]  /*2660*/  BSSY B1, `(.L_x_11872) ;  /* 0x0000006000017945 */ /* 0x000fe20003800000 */
[----:B------:R-:W-:Y:S05]  /*2670*/  @!P5 BRA `(.L_x_11873) ;  /* 0x000000400000d947 */ /* 0x000fea0003800000 */
[----:B-----5:R-:W-:-:S05]  /*2680*/  PRMT R42, RZ, 0x5410, R21 ;  /* 0x00005410ff2a7816 */ /* 0x020fca0000000015 */
[----:B------:R-:W-:-:S04]  /*2690*/  FMUL.FTZ R42, R42, c[0x0][0x1ec] ;  /* 0x00007b002a2a7a20 */ /* 0x000fc80000410000 */
[----:B------:R-:W-:-:S04]  /*26a0*/  FMUL.FTZ R42, R79, R42 ;  /* 0x0000002a4f2a7220 */ /* 0x000fc80000410000 */
[----:B------:R-:W-:Y:S02]  /*26b0*/  @P4 FADD.FTZ R42, R6, R42 ;  /* 0x0000002a062a4221 */ /* 0x000fe40000010000 */
.L_x_11873:
[----:B------:R-:W-:Y:S05]  /*26c0*/  BSYNC B1 ;  /* 0x0000000000017941 */ /* 0x000fea0003800000 */
.L_x_11872:
[----:B------:R-:W-:Y:S01]  /*26d0*/  BSSY B1, `(.L_x_11874) ;  /* 0x0000006000017945 */ /* 0x000fe20003800000 */
[----:B------:R-:W-:Y:S05]  /*26e0*/  @!P5 BRA `(.L_x_11875) ;  /* 0x000000400000d947 */ /* 0x000fea0003800000 */
[----:B-----5:R-:W-:-:S05]  /*26f0*/  PRMT R43, RZ, 0x7610, R21 ;  /* 0x00007610ff2b7816 */ /* 0x020fca0000000015 */
[----:B------:R-:W-:-:S04]  /*2700*/  FMUL.FTZ R43, R43, c[0x0][0x1ec] ;  /* 0x00007b002b2b7a20 */ /* 0x000fc80000410000 */
[----:B------:R-:W-:-:S04]  /*2710*/  FMUL.FTZ R43, R78, R43 ;  /* 0x0000002b4e2b7220 */ /* 0x000fc80000410000 */
[----:B------:R-:W-:Y:S02]  /*2720*/  @P4 FADD.FTZ R43, R7, R43 ;  /* 0x0000002b072b4221 */ /* 0x000fe40000010000 */
.L_x_11875:
[----:B------:R-:W-:Y:S05]  /*2730*/  BSYNC B1 ;  /* 0x0000000000017941 */ /* 0x000fea0003800000 */
.L_x_11874:
[----:B------:R-:W-:Y:S01]  /*2740*/  BSSY B1, `(.L_x_11876) ;  /* 0x0000006000017945 */ /* 0x000fe20003800000 */
[----:B------:R-:W-:Y:S05]  /*2750*/  @!P5 BRA `(.L_x_11877) ;  /* 0x000000400000d947 */ /* 0x000fea0003800000 */
[----:B-----5:R-:W-:-:S05]  /*2760*/  PRMT R44, RZ, 0x5410, R22 ;  /* 0x00005410ff2c7816 */ /* 0x020fca0000000016 */
[----:B------:R-:W-:-:S04]  /*2770*/  FMUL.FTZ R44, R44, c[0x0][0x1ec] ;  /* 0x00007b002c2c7a20 */ /* 0x000fc80000410000 */
[----:B------:R-:W-:-:S04]  /*2780*/  FMUL.FTZ R44, R77, R44 ;  /* 0x0000002c4d2c7220 */ /* 0x000fc80000410000 */
[----:B------:R-:W-:Y:S02]  /*2790*/  @P4 FADD.FTZ R44, R12, R44 ;  /* 0x0000002c0c2c4221 */ /* 0x000fe40000010000 */
.L_x_11877:
[----:B------:R-:W-:Y:S05]  /*27a0*/  BSYNC B1 ;  /* 0x0000000000017941 */ /* 0x000fea0003800000 */
.L_x_11876:
[----:B------:R-:W-:Y:S01]  /*27b0*/  BSSY B1, `(.L_x_11878) ;  /* 0x0000006000017945 */ /* 0x000fe20003800000 */
[----:B------:R-:W-:Y:S05]  /*27c0*/  @!P5 BRA `(.L_x_11879) ;  /* 0x000000400000d947 */ /* 0x000fea0003800000 */
[----:B-----5:R-:W-:-:S05]  /*27d0*/  PRMT R45, RZ, 0x7610, R22 ;  /* 0x00007610ff2d7816 */ /* 0x020fca0000000016 */
[----:B------:R-:W-:-:S04]  /*27e0*/  FMUL.FTZ R45, R45, c[0x0][0x1ec] ;  /* 0x00007b002d2d7a20 */ /* 0x000fc80000410000 */
[----:B------:R-:W-:-:S04]  /*27f0*/  FMUL.FTZ R45, R76, R45 ;  /* 0x0000002d4c2d7220 */ /* 0x000fc80000410000 */
[----:B------:R-:W-:Y:S02]  /*2800*/  @P4 FADD.FTZ R45, R13, R45 ;  /* 0x0000002d0d2d4221 */ /* 0x000fe40000010000 */
.L_x_11879:
[----:B------:R-:W-:Y:S05]  /*2810*/  BSYNC B1 ;  /* 0x0000000000017941 */ /* 0x000fea0003800000 */
.L_x_11878:
[----:B------:R-:W-:Y:S01]  /*2820*/  BSSY B1, `(.L_x_11880) ;  /* 0x0000006000017945 */ /* 0x000fe20003800000 */
[----:B------:R-:W-:Y:S05]  /*2830*/  @!P5 BRA `(.L_x_11881) ;  /* 0x000000400000d947 */ /* 0x000fea0003800000 */
[----:B-----5:R-:W-:-:S05]  /*2840*/  PRMT R46, RZ, 0x5410, R23 ;  /* 0x00005410ff2e7816 */ /* 0x020fca0000000017 */
[----:B------:R-:W-:-:S04]  /*2850*/  FMUL.FTZ R46, R46, c[0x0][0x1ec] ;  /* 0x00007b002e2e7a20 */ /* 0x000fc80000410000 */
[----:B------:R-:W-:-:S04]  /*2860*/  FMUL.FTZ R46, R75, R46 ;  /* 0x0000002e4b2e7220 */ /* 0x000fc80000410000 */
[----:B------:R-:W-:Y:S02]  /*2870*/  @P4 FADD.FTZ R46, R14, R46 ;  /* 0x0000002e0e2e4221 */ /* 0x000fe40000010000 */
.L_x_11881:
[----:B------:R-:W-:Y:S05]  /*2880*/  BSYNC B1 ;  /* 0x0000000000017941 */ /* 0x000fea0003800000 */
.L_x_11880:
[----:B------:R-:W-:Y:S01]  /*2890*/  BSSY B1, `(.L_x_11882) ;  /* 0x0000006000017945 */ /* 0x000fe20003800000 */
[----:B------:R-:W-:Y:S05]  /*28a0*/  @!P5 BRA `(.L_x_11883) ;  /* 0x000000400000d947 */ /* 0x000fea0003800000 */
[----:B-----5:R-:W-:-:S05]  /*28b0*/  PRMT R47, RZ, 0x7610, R23 ;  /* 0x00007610ff2f7816 */ /* 0x020fca0000000017 */
[----:B------:R-:W-:-:S04]  /*28c0*/  FMUL.FTZ R47, R47, c[0x0][0x1ec] ;  /* 0x00007b002f2f7a20 */ /* 0x000fc80000410000 */
[----:B------:R-:W-:-:S04]  /*28d0*/  FMUL.FTZ R47, R74, R47 ;  /* 0x0000002f4a2f7220 */ /* 0x000fc80000410000 */
[----:B------:R-:W-:Y:S02]  /*28e0*/  @P4 FADD.FTZ R47, R15, R47 ;  /* 0x0000002f0f2f4221 */ /* 0x000fe40000010000 */
.L_x_11883:
[----:B------:R-:W-:Y:S05]  /*28f0*/  BSYNC B1 ;  /* 0x0000000000017941 */ /* 0x000fea0003800000 */
.L_x_11882:
[----:B------:R0:W-:Y:S01]  /*2900*/  STG.E.128 [R56.64], R40 ;  /* 0x0000002838007986 */ /* 0x0001e2000c101d04 */
[----:B------:R-:W-:Y:S02]  /*2910*/  IADD3 R187, R187, 0x80, RZ ;  /* 0x00000080bbbb7810 */ /* 0x000fe40007ffe0ff */
[----:B------:R-:W-:Y:S01]  /*2920*/  IADD3 R186, R186, 0x80, RZ ;  /* 0x00000080baba7810 */ /* 0x000fe20007ffe0ff */
[----:B------:R0:W-:Y:S04]  /*2930*/  STG.E.128 [R56.64+0x10], R44 ;  /* 0x0000102c38007986 */ /* 0x0001e8000c101d04 */
.L_x_11867:
[----:B------:R-:W-:Y:S05]  /*2940*/  BSYNC B0 ;  /* 0x0000000000007941 */ /* 0x000fea0003800000 */
.L_x_11866:
        /* <DEDUP_REMOVED lines=42> */
[----:B------:R-:W-:-:S04]  /*2bf0*/  FMUL.FTZ R48, R73, R48 ;  /* 0x0000003049307220 */ /* 0x000fc80000410000 */
[----:B------:R-:W-:Y:S02]  /*2c00*/  @P4 FADD.FTZ R48, R4, R48 ;  /* 0x0000003004304221 */ /* 0x000fe40000010000 */
.L_x_11887:
[----:B------:R-:W-:Y:S05]  /*2c10*/  BSYNC B1 ;  /* 0x0000000000017941 */ /* 0x000fea0003800000 */
.L_x_11886:
[----:B------:R-:W-:Y:S01]  /*2c20*/  BSSY B1, `(.L_x_11888) ;  /* 0x0000006000017945 */ /* 0x000fe20003800000 */
[----:B------:R-:W-:Y:S05]  /*2c30*/  @!P5 BRA `(.L_x_11889) ;  /* 0x000000400000d947 */ /* 0x000fea0003800000 */
[----:B-----5:R-:W-:-:S05]  /*2c40*/  PRMT R49, RZ, 0x7610, R20 ;  /* 0x00007610ff317816 */ /* 0x020fca0000000014 */
[----:B------:R-:W-:-:S04]  /*2c50*/  FMUL.FTZ R49, R49, c[0x0][0x1ec] ;  /* 0x00007b0031317a20 */ /* 0x000fc80000410000 */
[----:B------:R-:W-:-:S04]  /*2c60*/  FMUL.FTZ R49, R72, R49 ;  /* 0x0000003148317220 */ /* 0x000fc80000410000 */
[----:B------:R-:W-:Y:S02]  /*2c70*/  @P4 FADD.FTZ R49, R5, R49 ;  /* 0x0000003105314221 */ /* 0x000fe40000010000 */
.L_x_11889:
[----:B------:R-:W-:Y:S05]  /*2c80*/  BSYNC B1 ;  /* 0x0000000000017941 */ /* 0x000fea0003800000 */
.L_x_11888:
[----:B------:R-:W-:Y:S01]  /*2c90*/  BSSY B1, `(.L_x_11890) ;  /* 0x0000006000017945 */ /* 0x000fe20003800000 */
[----:B------:R-:W-:Y:S05]  /*2ca0*/  @!P5 BRA `(.L_x_11891) ;  /* 0x000000400000d947 */ /* 0x000fea0003800000 */
[----:B-----5:R-:W-:-:S05]  /*2cb0*/  PRMT R50, RZ, 0x5410, R21 ;  /* 0x00005410ff327816 */ /* 0x020fca0000000015 */
[----:B------:R-:W-:-:S04]  /*2cc0*/  FMUL.FTZ R50, R50, c[0x0][0x1ec] ;  /* 0x00007b0032327a20 */ /* 0x000fc80000410000 */
[----:B------:R-:W-:-:S04]  /*2cd0*/  FMUL.FTZ R50, R71, R50 ;  /* 0x0000003247327220 */ /* 0x000fc80000410000 */
[----:B------:R-:W-:Y:S02]  /*2ce0*/  @P4 FADD.FTZ R50, R6, R50 ;  /* 0x0000003206324221 */ /* 0x000fe40000010000 */
.L_x_11891:
[----:B------:R-:W-:Y:S05]  /*2cf0*/  BSYNC B1 ;  /* 0x0000000000017941 */ /* 0x000fea0003800000 */
.L_x_11890:
[----:B------:R-:W-:Y:S01]  /*2d00*/  BSSY B1, `(.L_x_11892) ;  /* 0x0000006000017945 */ /* 0x000fe20003800000 */
[----:B------:R-:W-:Y:S05]  /*2d10*/  @!P5 BRA `(.L_x_11893) ;  /* 0x000000400000d947 */ /* 0x000fea0003800000 */
[----:B-----5:R-:W-:-:S05]  /*2d20*/  PRMT R51, RZ, 0x7610, R21 ;  /* 0x00007610ff337816 */ /* 0x020fca0000000015 */
[----:B------:R-:W-:-:S04]  /*2d30*/  FMUL.FTZ R51, R51, c[0x0][0x1ec] ;  /* 0x00007b0033337a20 */ /* 0x000fc80000410000 */
[----:B------:R-:W-:-:S04]  /*2d40*/  FMUL.FTZ R51, R70, R51 ;  /* 0x0000003346337220 */ /* 0x000fc80000410000 */
[----:B------:R-:W-:Y:S02]  /*2d50*/  @P4 FADD.FTZ R51, R7, R51 ;  /* 0x0000003307334221 */ /* 0x000fe40000010000 */
.L_x_11893:
[----:B------:R-:W-:Y:S05]  /*2d60*/  BSYNC B1 ;  /* 0x0000000000017941 */ /* 0x000fea0003800000 */
.L_x_11892:
[----:B------:R-:W-:Y:S01]  /*2d70*/  BSSY B1, `(.L_x_11894) ;  /* 0x0000006000017945 */ /* 0x000fe20003800000 */
[----:B------:R-:W-:Y:S05]  /*2d80*/  @!P5 BRA `(.L_x_11895) ;  /* 0x000000400000d947 */ /* 0x000fea0003800000 */
[----:B-----5:R-:W-:-:S05]  /*2d90*/  PRMT R52, RZ, 0x5410, R22 ;  /* 0x00005410ff347816 */ /* 0x020fca0000000016 */
[----:B------:R-:W-:-:S04]  /*2da0*/  FMUL.FTZ R52, R52, c[0x0][0x1ec] ;  /* 0x00007b0034347a20 */ /* 0x000fc80000410000 */
[----:B------:R-:W-:-:S04]  /*2db0*/  FMUL.FTZ R52, R69, R52 ;  /* 0x0000003445347220 */ /* 0x000fc80000410000 */
[----:B------:R-:W-:Y:S02]  /*2dc0*/  @P4 FADD.FTZ R52, R12, R52 ;  /* 0x000000340c344221 */ /* 0x000fe40000010000 */
.L_x_11895:
[----:B------:R-:W-:Y:S05]  /*2dd0*/  BSYNC B1 ;  /* 0x0000000000017941 */ /* 0x000fea0003800000 */
.L_x_11894:
[----:B------:R-:W-:Y:S01]  /*2de0*/  BSSY B1, `(.L_x_11896) ;  /* 0x0000006000017945 */ /* 0x000fe20003800000 */
[----:B------:R-:W-:Y:S05]  /*2df0*/  @!P5 BRA `(.L_x_11897) ;  /* 0x000000400000d947 */ /* 0x000fea0003800000 */
[----:B-----5:R-:W-:-:S05]  /*2e00*/  PRMT R53, RZ, 0x7610, R22 ;  /* 0x00007610ff357816 */ /* 0x020fca0000000016 */
[----:B------:R-:W-:-:S04]  /*2e10*/  FMUL.FTZ R53, R53, c[0x0][0x1ec] ;  /* 0x00007b0035357a20 */ /* 0x000fc80000410000 */
[----:B------:R-:W-:-:S04]  /*2e20*/  FMUL.FTZ R53, R68, R53 ;  /* 0x0000003544357220 */ /* 0x000fc80000410000 */
[----:B------:R-:W-:Y:S02]  /*2e30*/  @P4 FADD.FTZ R53, R13, R53 ;  /* 0x000000350d354221 */ /* 0x000fe40000010000 */
.L_x_11897:
[----:B------:R-:W-:Y:S05]  /*2e40*/  BSYNC B1 ;  /* 0x0000000000017941 */ /* 0x000fea0003800000 */
.L_x_11896:
[----:B------:R-:W-:Y:S01]  /*2e50*/  BSSY B1, `(.L_x_11898) ;  /* 0x0000006000017945 */ /* 0x000fe20003800000 */
[----:B------:R-:W-:Y:S05]  /*2e60*/  @!P5 BRA `(.L_x_11899) ;  /* 0x000000400000d947 */ /* 0x000fea0003800000 */
[----:B-----5:R-:W-:-:S05]  /*2e70*/  PRMT R54, RZ, 0x5410, R23 ;  /* 0x00005410ff367816 */ /* 0x020fca0000000017 */
[----:B------:R-:W-:-:S04]  /*2e80*/  FMUL.FTZ R54, R54, c[0x0][0x1ec] ;  /* 0x00007b0036367a20 */ /* 0x000fc80000410000 */
[----:B------:R-:W-:-:S04]  /*2e90*/  FMUL.FTZ R54, R67, R54 ;  /* 0x0000003643367220 */ /* 0x000fc80000410000 */
[----:B------:R-:W-:Y:S02]  /*2ea0*/  @P4 FADD.FTZ R54, R14, R54 ;  /* 0x000000360e364221 */ /* 0x000fe40000010000 */
.L_x_11899:
[----:B------:R-:W-:Y:S05]  /*2eb0*/  BSYNC B1 ;  /* 0x0000000000017941 */ /* 0x000fea0003800000 */
.L_x_11898:
[----:B------:R-:W-:Y:S01]  /*2ec0*/  BSSY B1, `(.L_x_11900) ;  /* 0x0000006000017945 */ /* 0x000fe20003800000 */
[----:B------:R-:W-:Y:S05]  /*2ed0*/  @!P5 BRA `(.L_x_11901) ;  /* 0x000000400000d947 */ /* 0x000fea0003800000 */
[----:B-----5:R-:W-:-:S05]  /*2ee0*/  PRMT R55, RZ, 0x7610, R23 ;  /* 0x00007610ff377816 */ /* 0x020fca0000000017 */
[----:B------:R-:W-:-:S04]  /*2ef0*/  FMUL.FTZ R55, R55, c[0x0][0x1ec] ;  /* 0x00007b0037377a20 */ /* 0x000fc80000410000 */
[----:B------:R-:W-:-:S04]  /*2f00*/  FMUL.FTZ R55, R66, R55 ;  /* 0x0000003742377220 */ /* 0x000fc80000410000 */
[----:B------:R-:W-:Y:S02]  /*2f10*/  @P4 FADD.FTZ R55, R15, R55 ;  /* 0x000000370f374221 */ /* 0x000fe40000010000 */
.L_x_11901:
[----:B------:R-:W-:Y:S05]  /*2f20*/  BSYNC B1 ;  /* 0x0000000000017941 */ /* 0x000fea0003800000 */
.L_x_11900:
[----:B------:R0:W-:Y:S04]  /*2f30*/  STG.E.128 [R56.64], R48 ;  /* 0x0000003038007986 */ /* 0x0001e8000c101d04 */
[----:B------:R0:W-:Y:S02]  /*2f40*/  STG.E.128 [R56.64+0x10], R52 ;  /* 0x0000103438007986 */ /* 0x0001e4000c101d04 */
.L_x_11885:
[----:B------:R-:W-:Y:S05]  /*2f50*/  BSYNC B0 ;  /* 0x0000000000007941 */ /* 0x000fea0003800000 */
.L_x_11884:
        /* <DEDUP_REMOVED lines=51> */
.L_x_11916:
        /* <DEDUP_REMOVED lines=101> */
.L_x_11917:
        /* <DEDUP_REMOVED lines=49> */
[C---:B------:R-:W-:Y:S01]  /*3bf0*/  @!P4 LEA R56, P3, R178.reuse, c[0x0][0x1a0], 0x2 ;  /* 0x00006800b238ca11 */ /* 0x040fe200078610ff */
[----:B------:R-:W-:Y:S01]  /*3c00*/  FFMA.FTZ R184, R57, R187, R184 ;  /* 0x000000bb39b87223 */ /* 0x000fe200000100b8 */
[----:B------:R-:W-:Y:S02]  /*3c10*/  MOV R187, c[0x0][0x1e0] ;  /* 0x0000780000bb7a02 */ /* 0x000fe40000000f00 */
[----:B------:R-:W0:Y:S01]  /*3c20*/  SHFL.IDX PT, R189, R186, RZ, 0x1f ;  /* 0x00001fffbabd7589 */ /* 0x000e2200000e0000 */
[C-C-:B------:R-:W-:Y:S02]  /*3c30*/  @!P4 LEA.HI.X R57, R178.reuse, c[0x0][0x1a4], R121.reuse, 0x2, P3 ;  /* 0x00006900b239ca11 */ /* 0x140fe400018f1479 */
[C---:B------:R-:W-:Y:S01]  /*3c40*/  @!P4 LEA R58, P3, R178.reuse, c[0x0][0x1a8], 0x2 ;  /* 0x00006a00b23aca11 */ /* 0x040fe200078610ff */
[----:B------:R-:W1:Y:S03]  /*3c50*/  SHFL.IDX PT, R184, R184, RZ, 0x1f ;  /* 0x00001fffb8b87589 */ /* 0x000e6600000e0000 */
[----:B------:R-:W-:-:S02]  /*3c60*/  @!P4 LEA.HI.X R59, R178, c[0x0][0x1ac], R121, 0x2, P3 ;  /* 0x00006b00b23bca11 */ /* 0x000fc400018f1479 */
        /* <DEDUP_REMOVED lines=51> */
.L_x_11907:
[----:B------:R-:W-:Y:S05]  /*3fa0*/  BSYNC B1 ;  /* 0x0000000000017941 */ /* 0x000fea0003800000 */
.L_x_11906:
        /* <DEDUP_REMOVED lines=35> */
.L_x_11909:
[----:B------:R-:W-:Y:S05]  /*41e0*/  BSYNC B1 ;  /* 0x0000000000017941 */ /* 0x000fea0003800000 */
.L_x_11908:
        /* <DEDUP_REMOVED lines=35> */
.L_x_11911:
[----:B------:R-:W-:Y:S05]  /*4420*/  BSYNC B1 ;  /* 0x0000000000017941 */ /* 0x000fea0003800000 */
.L_x_11910:
[----:B------:R-:W-:Y:S01]  /*4430*/  BSSY B1, `(.L_x_11912) ;  /* 0x0000022000017945 */ /* 0x000fe20003800000 */
        /* <DEDUP_REMOVED lines=33> */
.L_x_11913:
[----:B------:R-:W-:Y:S05]  /*4650*/  BSYNC B1 ;  /* 0x0000000000017941 */ /* 0x000fea0003800000 */
.L_x_11912:
        /* <DEDUP_REMOVED lines=32> */
.L_x_11905:
[----:B0-----:R-:W-:Y:S05]  /*4860*/  BSYNC B0 ;  /* 0x0000000000007941 */ /* 0x001fea0003800000 */
.L_x_11904:
[----:B------:R-:W-:Y:S02]  /*4870*/  IADD3 R178, R178, c[0x0][0x160], RZ ;  /* 0x00005800b2b27a10 */ /* 0x000fe40007ffe0ff */
[----:B------:R-:W-:Y:S02]  /*4880*/  LOP3.LUT P4, RZ, R177, 0xff, RZ, 0xc0, !PT ;  /* 0x000000ffb1ff7812 */ /* 0x000fe4000788c0ff */
[----:B------:R-:W-:Y:S02]  /*4890*/  ISETP.GE.AND P3, PT, R178, c[0x0][0x164], PT ;  /* 0x00005900b2007a0c */ /* 0x000fe40003f66270 */
[----:B------:R-:W-:-:S11]  /*48a0*/  SEL R177, RZ, 0x1, P4 ;  /* 0x00000001ffb17807 */ /* 0x000fd60002000000 */
[----:B------:R-:W-:Y:S01]  /*48b0*/  @P3 CALL.REL.NOINC `(.L_x_11914) ;  /* 0x0000001000003944 */ /* 0x000fe20003c00000 */
[----:B------:R-:W-:Y:S05]  /*48c0*/  BRA `(.L_x_11915) ;  /* 0xffffc68000007947 */ /* 0x000fea000383ffff */
.L_x_11914:
[----:B------:R-:W-:Y:S05]  /*48d0*/  EXIT ;  /* 0x000000000000794d */ /* 0x000fea0003800000 */
.L_x_11902:
[----:B------:R-:W-:Y:S01]  /*48e0*/  HFMA2.MMA R190, -RZ, RZ, 0, 5.9604644775390625e-08 ;  /* 0x00000001ffbe7435 */ /* 0x000fe200000001ff */
[----:B------:R-:W-:Y:S02]  /*48f0*/  MOV R187, 0x1f ;  /* 0x0000001f00bb7802 */ /* 0x000fe40000000f00 */
[----:B------:R-:W-:Y:S02]  /*4900*/  MOV R192, 0xffffffff ;  /* 0xffffffff00c07802 */ /* 0x000fe40000000f00 */
[----:B------:R-:W-:Y:S02]  /*4910*/  MOV R58, 0x4930 ;  /* 0x00004930003a7802 */ /* 0x000fe40000000f00 */
[----:B-----5:R-:W-:Y:S05]  /*4920*/  CALL.REL.NOINC `($__internal_54_$__cuda_sm70_shflsync_bfly_p) ;  /* 0x000008c000007944 */ /* 0x020fea0003c00000 */
[----:B-1----:R-:W-:Y:S01]  /*4930*/  MOV R56, R187 ;  /* 0x000000bb00387202 */ /* 0x002fe20000000f00 */
[----:B0-----:R-:W-:Y:S05]  /*4940*/  BRA `(.L_x_11916) ;  /* 0xffffe94000007947 */ /* 0x001fea000383ffff */
.L_x_11903:
[----:B------:R-:W-:Y:S01]  /*4950*/  HFMA2.MMA R190, -RZ, RZ, 0, 1.1920928955078125e-07 ;  /* 0x00000002ffbe7435 */ /* 0x000fe200000001ff */
[----:B------:R-:W-:Y:S02]  /*4960*/  MOV R187, 0x1f ;  /* 0x0000001f00bb7802 */ /* 0x000fe40000000f00 */
[----:B------:R-:W-:Y:S02]  /*4970*/  MOV R192, 0xffffffff ;  /* 0xffffffff00c07802 */ /* 0x000fe40000000f00 */
[----:B------:R-:W-:-:S02]  /*4980*/  MOV R58, 0x49a0 ;  /* 0x000049a0003a7802 */ /* 0x000fc40000000f00 */
[----:B-----5:R-:W-:Y:S05]  /*4990*/  CALL.REL.NOINC `($__internal_54_$__cuda_sm70_shflsync_bfly_p) ;  /* 0x0000085000007944 */ /* 0x020fea0003c00000 */
[----:B0-----:R-:W-:Y:S01]  /*49a0*/  HFMA2.MMA R190, -RZ, RZ, 0, 2.384185791015625e-07 ;  /* 0x00000004ffbe7435 */ /* 0x001fe200000001ff */
[----:B-1----:R-:W-:Y:S01]  /*49b0*/  FADD.FTZ R57, R57, R187 ;  /* 0x000000bb39397221 */ /* 0x002fe20000010000 */
[----:B------:R-:W-:Y:S01]  /*49c0*/  MOV R192, 0xffffffff ;  /* 0xffffffff00c07802 */ /* 0x000fe20000000f00 */
[----:B------:R-:W-:Y:S01]  /*49d0*/  IMAD.MOV.U32 R187, RZ, RZ, 0x1f ;  /* 0x0000001fffbb7424 */ /* 0x000fe200078e00ff */
[----:B------:R-:W-:-:S02]  /*49e0*/  MOV R58, 0x4a00 ;  /* 0x00004a00003a7802 */ /* 0x000fc40000000f00 */
[----:B------:R-:W-:Y:S05]  /*49f0*/  CALL.REL.NOINC `($__internal_54_$__cuda_sm70_shflsync_bfly_p) ;  /* 0x000007f000007944 */ /* 0x000fea0003c00000 */
[----:B0-----:R-:W-:Y:S01]  /*4a00*/  HFMA2.MMA R190, -RZ, RZ, 0, 4.76837158203125e-07 ;  /* 0x00000008ffbe7435 */ /* 0x001fe200000001ff */
[----:B-1----:R-:W-:Y:S01]  /*4a10*/  FADD.FTZ R57, R57, R187 ;  /* 0x000000bb39397221 */ /* 0x002fe20000010000 */
[----:B------:R-:W-:-:S02]  /*4a20*/  MOV R187, 0x1f ;  /* 0x0000001f00bb7802 */ /* 0x000fc40000000f00 */
[----:B------:R-:W-:Y:S02]  /*4a30*/  MOV R192, 0xffffffff ;  /* 0xffffffff00c07802 */ /* 0x000fe40000000f00 */
[----:B------:R-:W-:Y:S02]  /*4a40*/  MOV R58, 0x4a60 ;  /* 0x00004a60003a7802 */ /* 0x000fe40000000f00 */
[----:B------:R-:W-:Y:S05]  /*4a50*/  CALL.REL.NOINC `($__internal_54_$__cuda_sm70_shflsync_bfly_p) ;  /* 0x0000079000007944 */ /* 0x000fea0003c00000 */
[----:B0-----:R-:W-:Y:S01]  /*4a60*/  HFMA2.MMA R190, -RZ, RZ, 0, 9.5367431640625e-07 ;  /* 0x00000010ffbe7435 */ /* 0x001fe200000001ff */
[----:B-1----:R-:W-:Y:S01]  /*4a70*/  FADD.FTZ R57, R57, R187 ;  /* 0x000000bb39397221 */ /* 0x002fe20000010000 */
[----:B------:R-:W-:Y:S02]  /*4a80*/  MOV R187, 0x1f ;  /* 0x0000001f00bb7802 */ /* 0x000fe40000000f00 */
[----:B------:R-:W-:Y:S02]  /*4a90*/  MOV R192, 0xffffffff ;  /* 0xffffffff00c07802 */ /* 0x000fe40000000f00 */
[----:B------:R-:W-:Y:S02]  /*4aa0*/  MOV R58, 0x4ac0 ;  /* 0x00004ac0003a7802 */ /* 0x000fe40000000f00 */
[----:B------:R-:W-:Y:S05]  /*4ab0*/  CALL.REL.NOINC `($__internal_54_$__cuda_sm70_shflsync_bfly_p) ;  /* 0x0000073000007944 */ /* 0x000fea0003c00000 */
[----:B-1----:R-:W-:Y:S01]  /*4ac0*/  FADD.FTZ R56, R57, R187 ;  /* 0x000000bb39387221 */ /* 0x002fe20000010000 */
[----:B0-----:R-:W-:Y:S01]  /*4ad0*/  HFMA2.MMA R190, -RZ, RZ, 0, 5.9604644775390625e-08 ;  /* 0x00000001ffbe7435 */ /* 0x001fe200000001ff */
[----:B------:R-:W-:-:S02]  /*4ae0*/  MOV R187, 0x1f ;  /* 0x0000001f00bb7802 */ /* 0x000fc40000000f00 */
[----:B------:R-:W-:Y:S01]  /*4af0*/  FMUL.FTZ R56, R171, R56 ;  /* 0x00000038ab387220 */ /* 0x000fe20000410000 */
[----:B------:R-:W-:-:S03]  /*4b00*/  MOV R192, 0xffffffff ;  /* 0xffffffff00c07802 */ /* 0x000fc60000000f00 */
        /* <DEDUP_REMOVED lines=81> */
[----:B------:R-:W-:-:S04]  /*5020*/  MOV R58, 0x5050 ;  /* 0x00005050003a7802 */ /* 0x000fc80000000f00 */
[----:B------:R-:W-:Y:S02]  /*5030*/  MOV R57, R186 ;  /* 0x000000ba00397202 */ /* 0x000fe40000000f00 */
[----:B------:R-:W-:Y:S05]  /*5040*/  CALL.REL.NOINC `($__internal_54_$__cuda_sm70_shflsync_bfly_p) ;  /* 0x000001a000007944 */ /* 0x000fea0003c00000 */
[----:B0-----:R-:W-:Y:S01]  /*5050*/  HFMA2.MMA R190, -RZ, RZ, 0, 1.1920928955078125e-07 ;  /* 0x00000002ffbe7435 */ /* 0x001fe200000001ff */
[----:B-1----:R-:W-:Y:S01]  /*5060*/  FADD.FTZ R57, R186, R187 ;  /* 0x000000bbba397221 */ /* 0x002fe20000010000 */
[----:B------:R-:W-:Y:S01]  /*5070*/  MOV R192, 0xffffffff ;  /* 0xffffffff00c07802 */ /* 0x000fe20000000f00 */
[----:B------:R-:W-:Y:S01]  /*5080*/  IMAD.MOV.U32 R187, RZ, RZ, 0x1f ;  /* 0x0000001fffbb7424 */ /* 0x000fe200078e00ff */
[----:B------:R-:W-:Y:S02]  /*5090*/  MOV R58, 0x50b0 ;  /* 0x000050b0003a7802 */ /* 0x000fe40000000f00 */
[----:B------:R-:W-:Y:S05]  /*50a0*/  CALL.REL.NOINC `($__internal_54_$__cuda_sm70_shflsync_bfly_p) ;  /* 0x0000014000007944 */ /* 0x000fea0003c00000 */
[----:B0-----:R-:W-:Y:S01]  /*50b0*/  HFMA2.MMA R190, -RZ, RZ, 0, 2.384185791015625e-07 ;  /* 0x00000004ffbe7435 */ /* 0x001fe200000001ff */
[----:B-1----:R-:W-:Y:S01]  /*50c0*/  FADD.FTZ R57, R57, R187 ;  /* 0x000000bb39397221 */ /* 0x002fe20000010000 */
[----:B------:R-:W-:Y:S02]  /*50d0*/  MOV R187, 0x1f ;  /* 0x0000001f00bb7802 */ /* 0x000fe40000000f00 */
[----:B------:R-:W-:Y:S02]  /*50e0*/  MOV R192, 0xffffffff ;  /* 0xffffffff00c07802 */ /* 0x000fe40000000f00 */
        /* <DEDUP_REMOVED lines=8> */
[----:B-1----:R-:W-:Y:S01]  /*5170*/  FADD.FTZ R188, R57, R187 ;  /* 0x000000bb39bc7221 */ /* 0x002fe20000010000 */
[----:B0-----:R-:W-:Y:S01]  /*5180*/  HFMA2.MMA R190, -RZ, RZ, 0, 9.5367431640625e-07 ;  /* 0x00000010ffbe7435 */ /* 0x001fe200000001ff */
[----:B------:R-:W-:Y:S02]  /*5190*/  MOV R187, 0x1f ;  /* 0x0000001f00bb7802 */ /* 0x000fe40000000f00 */
[----:B------:R-:W-:Y:S02]  /*51a0*/  MOV R192, 0xffffffff ;  /* 0xffffffff00c07802 */ /* 0x000fe40000000f00 */
[----:B------:R-:W-:Y:S02]  /*51b0*/  MOV R57, R188 ;  /* 0x000000bc00397202 */ /* 0x000fe40000000f00 */
[----:B------:R-:W-:-:S02]  /*51c0*/  MOV R58, 0x51e0 ;  /* 0x000051e0003a7802 */ /* 0x000fc40000000f00 */
[----:B------:R-:W-:Y:S05]  /*51d0*/  CALL.REL.NOINC `($__internal_54_$__cuda_sm70_shflsync_bfly_p) ;  /* 0x0000001000007944 */ /* 0x000fea0003c00000 */
[----:B01----:R-:W-:Y:S05]  /*51e0*/  BRA `(.L_x_11917) ;  /* 0xffffe6f000007947 */ /* 0x003fea000383ffff */
        .weak           $__internal_54_$__cuda_sm70_shflsync_bfly_p
        .type           $__internal_54_$__cuda_sm70_shflsync_bfly_p,@function
        .size           $__internal_54_$__cuda_sm70_shflsync_bfly_p,(.L_x_36094 - $__internal_54_$__cuda_sm70_shflsync_bfly_p)
$__internal_54_$__cuda_sm70_shflsync_bfly_p:
[----:B------:R-:W-:Y:S01]  /*51f0*/  HFMA2.MMA R59, -RZ, RZ, 0, 0 ;  /* 0x00000000ff3b7435 */ /* 0x000fe200000001ff */
[----:B------:R-:W-:Y:S04]  /*5200*/  WARPSYNC R192 ;  /* 0x000000c000007348 */ /* 0x000fe80003800000 */
[----:B------:R0:W1:Y:S01]  /*5210*/  SHFL.BFLY PT, R187, R57, R190, R187 ;  /* 0x0c0000be39bb7389 */ /* 0x00006200000e00bb */
[----:B------:R-:W-:Y:S05]  /*5220*/  RET.REL.NODEC R58 `(_ZN10layer_norm13ln_fwd_kernelINS_13Kernel_traitsI13__nv_bfloat16S2_fS2_fjLj5120ELj1ELj1ELj4ELj16ENS_18Kernel_traits_baseILj5120ES2_S2_fS2_fjLj128EEEEELb0ELb1ELb1ELb0EEEvNS_9FwdParamsE) ;  /* 0xffffadd03a007950 */ /* 0x000fea0003c3ffff */
.L_x_11918:
        /* <DEDUP_REMOVED lines=13> */
.L_x_36094:


//--------------------- .text._ZN10layer_norm13ln_fwd_kernelINS_13Kernel_traitsI13__nv_bfloat16S2_fS2_fjLj5120ELj1ELj1ELj4ELj16ENS_18Kernel_traits_baseILj5120ES2_S2_fS2_fjLj128EEEEELb0ELb1ELb1ELb1EEEvNS_9FwdParamsE --------------------------
	.section	.text._ZN10layer_norm13ln_fwd_kernelINS_13Kernel_traitsI13__nv_bfloat16S2_fS2_fjLj5120ELj1ELj1ELj4ELj16ENS_18Kernel_traits_baseILj5120ES2_S2_fS2_fjLj128EEEEELb0ELb1ELb1ELb1EEEvNS_9FwdParamsE,"ax",@progbits
	.sectioninfo	@"SHI_REGISTERS=207"
	.align	128
        .global         _ZN10layer_norm13ln_fwd_kernelINS_13Kernel_traitsI13__nv_bfloat16S2_fS2_fjLj5120ELj1ELj1ELj4ELj16ENS_18Kernel_traits_baseILj5120ES2_S2_fS2_fjLj128EEEEELb0ELb1ELb1ELb1EEEvNS_9FwdParamsE
        .type           _ZN10layer_norm13ln_fwd_kernelINS_13Kernel_traitsI13__nv_bfloat16S2_fS2_fjLj5120ELj1ELj1ELj4ELj16ENS_18Kernel_traits_baseILj5120ES2_S2_fS2_fjLj128EEEEELb0ELb1ELb1ELb1EEEvNS_9FwdParamsE,@function
        .size           _ZN10layer_norm13ln_fwd_kernelINS_13Kernel_traitsI13__nv_bfloat16S2_fS2_fjLj5120ELj1ELj1ELj4ELj16ENS_18Kernel_traits_baseILj5120ES2_S2_fS2_fjLj128EEEEELb0ELb1ELb1ELb1EEEvNS_9FwdParamsE,(.L_x_36095 - _ZN10layer_norm13ln_fwd_kernelINS_13Kernel_traitsI13__nv_bfloat16S2_fS2_fjLj5120ELj1ELj1ELj4ELj16ENS_18Kernel_traits_baseILj5120ES2_S2_fS2_fjLj128EEEEELb0ELb1ELb1ELb1EEEvNS_9FwdParamsE)
        .other          _ZN10layer_norm13ln_fwd_kernelINS_13Kernel_traitsI13__nv_bfloat16S2_fS2_fjLj5120ELj1ELj1ELj4ELj16ENS_18Kernel_traits_baseILj5120ES2_S2_fS2_fjLj128EEEEELb0ELb1ELb1ELb1EEEvNS_9FwdParamsE,@"STO_CUDA_ENTRY STV_DEFAULT"
_ZN10layer_norm13ln_fwd_kernelINS_13Kernel_traitsI13__nv_bfloat16S2_fS2_fjLj5120ELj1ELj1ELj4ELj16ENS_18Kernel_traits_baseILj5120ES2_S2_fS2_fjLj128EEEEELb0ELb1ELb1ELb1EEEvNS_9FwdParamsE:
.text._ZN10layer_norm13ln_fwd_kernelINS_13Kernel_traitsI13__nv_bfloat16S2_fS2_fjLj5120ELj1ELj1ELj4ELj16ENS_18Kernel_traits_baseILj5120ES2_S2_fS2_fjLj128EEEEELb0ELb1ELb1ELb1EEEvNS_9FwdParamsE:
        /* <DEDUP_REMOVED lines=23> */
[----:B------:R-:W2:Y:S03]  /*0170*/  LDG.E.128 R4, [R44.64+0x1000] ;  /* 0x001000042c047981 */ /* 0x000ea6000c1e1d00 */
[----:B------:R-:W-:Y:S01]  /*0180*/  IADD3.X R3, RZ, c[0x0][0x1b4], RZ, P1, !PT ;  /* 0x00006d00ff037a10 */ /* 0x000fe20000ffe4ff */
[----:B------:R-:W3:Y:S04]  /*0190*/  LDG.E.128 R8, [R44.64+0x1800] ;  /* 0x001800042c087981 */ /* 0x000ee8000c1e1d00 */
[----:B------:R-:W4:Y:S04]  /*01a0*/  LDG.E.128 R12, [R2.64] ;  /* 0x00000004020c7981 */ /* 0x000f28000c1e1d00 */
[----:B------:R-:W4:Y:S04]  /*01b0*/  LDG.E.128 R16, [R2.64+0x800] ;  /* 0x0008000402107981 */ /* 0x000f28000c1e1d00 */
[----:B------:R-:W4:Y:S04]  /*01c0*/  LDG.E.128 R20, [R2.64+0x1000] ;  /* 0x0010000402147981 */ /* 0x000f28000c1e1d00 */
[----:B------:R-:W4:Y:S04]  /*01d0*/  LDG.E.128 R24, [R2.64+0x1800] ;  /* 0x0018000402187981 */ /* 0x000f28000c1e1d00 */
[----:B------:R-:W4:Y:S04]  /*01e0*/  LDG.E.128 R40, [R44.64] ;  /* 0x000000042c287981 */ /* 0x000f28000c1e1d00 */
[----:B------:R-:W4:Y:S04]  /*01f0*/  LDG.E.128 R32, [R44.64+0x800] ;  /* 0x000800042c207981 */ /* 0x000f28000c1e1d00 */
[----:B------:R-:W4:Y:S04]  /*0200*/  LDG.E.128 R36, [R44.64+0x2000] ;  /* 0x002000042c247981 */ /* 0x000f28000c1e1d00 */
[----:B------:R-:W4:Y:S01]  /*0210*/  LDG.E.128 R28, [R2.64+0x2000] ;  /* 0x00200004021c7981 */ /* 0x000f22000c1e1d00 */
        /* <DEDUP_REMOVED lines=10> */
[----:B------:R-:W-:-:S02]  /*02c0*/  SHF.L.U32 R151, R151, 0x2, RZ ;  /* 0x0000000297977819 */ /* 0x000fc400000006ff */
[----:B------:R-:W-:Y:S01]  /*02d0*/  SHF.R.U32.HI R173, RZ, 0x5, R128 ;  /* 0x00000005ffad7819 */ /* 0x000fe20000011680 */
[----:B------:R-:W-:Y:S01]  /*02e0*/  HFMA2.MMA R166, -RZ, RZ, 0, 5.9604644775390625e-08 ;  /* 0x00000001ffa67435 */ /* 0x000fe200000001ff */
        /* <DEDUP_REMOVED lines=42> */
[----:B------:R-:W-:Y:S01]  /*0590*/  IADD3 R168, R151, 0x4, RZ ;  /* 0x0000000497a87810 */ /* 0x000fe20007ffe0ff */
[----:B------:R-:W-:Y:S01]  /*05a0*/  ULDC.U8 UR6, c[0x0][0x1f0] ;  /* 0x00007c0000067ab9 */ /* 0x000fe20000000000 */
[--C-:B--2---:R-:W-:Y:S02]  /*05b0*/  PRMT R148, RZ, 0x5410, R7.reuse ;  /* 0x00005410ff947816 */ /* 0x104fe40000000007 */
[----:B------:R-:W-:Y:S02]  /*05c0*/  PRMT R153, RZ, 0x7610, R7 ;  /* 0x00007610ff997816 */ /* 0x000fe40000000007 */
[--C-:B---3--:R-:W-:Y:S02]  /*05d0*/  PRMT R7, RZ, 0x5410, R11.reuse ;  /* 0x00005410ff077816 */ /* 0x108fe4000000000b */
[----:B------:R-:W-:-:S02]  /*05e0*/  PRMT R11, RZ, 0x7610, R11 ;  /* 0x00007610ff0b7816 */ /* 0x000fc4000000000b */
[--C-:B----4-:R-:W-:Y:S02]  /*05f0*/  PRMT R154, RZ, 0x5410, R14.reuse ;  /* 0x00005410ff9a7816 */ /* 0x110fe4000000000e */
        /* <DEDUP_REMOVED lines=49> */
.L_x_12004:
[----:B------:R-:W-:-:S05]  /*0910*/  MOV R25, 0x4 ;  /* 0x0000000400197802 */ /* 0x000fca0000000f00 */
[----:B------:R-:W-:-:S05]  /*0920*/  IMAD.WIDE R2, R150, R25, c[0x0][0x1d0] ;  /* 0x0000740096027625 */ /* 0x000fca00078e0219 */
[----:B------:R-:W2:Y:S01]  /*0930*/  LDG.E R20, [R2.64] ;  /* 0x0000000402147981 */ /* 0x000ea2000c1e1900 */
        /* <DEDUP_REMOVED lines=10> */
[----:B------:R-:W-:Y:S01]  /*09e0*/  IMAD.WIDE R24, R150, R25, c[0x0][0x1d8] ;  /* 0x0000760096187625 */ /* 0x000fe200078e0219 */
[----:B------:R-:W-:Y:S02]  /*09f0*/  MOV R28, RZ ;  /* 0x000000ff001c7202 */ /* 0x000fe40000000f00 */
[----:B------:R-:W-:-:S03]  /*0a00*/  IADD3 R54, R30, 0x80, RZ ;  /* 0x000000801e367810 */ /* 0x000fc60007ffe0ff */
[----:B------:R1:W5:Y:S01]  /*0a10*/  LDG.E R24, [R24.64] ;  /* 0x0000000418187981 */ /* 0x000362000c1e1900 */
[----:B------:R-:W-:Y:S01]  /*0a20*/  BSSY B0, `(.L_x_11919) ;  /* 0x000002b000007945 */ /* 0x000fe20003800000 */
[----:B-1----:R-:W-:Y:S02]  /*0a30*/  MOV R25, 0x20 ;  /* 0x0000002000197802 */ /* 0x002fe40000000f00 */
[C---:B--2---:R-:W-:Y:S02]  /*0a40*/  ISETP.GE.AND P5, PT, R20.reuse, 0x1, PT ;  /* 0x000000011400780c */ /* 0x044fe40003fa6270 */
[----:B------:R-:W-:-:S11]  /*0a50*/  ISETP.GT.AND P6, PT, R20, RZ, PT ;  /* 0x000000ff1400720c */ /* 0x000fd60003fc4270 */
[----:B------:R-:W-:Y:S02]  /*0a60*/  @P5 IADD3 R2, R20, -0x1, RZ ;  /* 0xffffffff14025810 */ /* 0x000fe40007ffe0ff */
[----:B0-----:R-:W-:-:S03]  /*0a70*/  @P5 MOV R17, 0x10 ;  /* 0x0000001000115802 */ /* 0x001fc60000000f00 */
[----:B------:R-:W-:Y:S01]  /*0a80*/  @P5 IMAD R2, R2, c[0x0][0x168], RZ ;  /* 0x00005a0002025a24 */ /* 0x000fe200078e02ff */
[----:B------:R-:W-:Y:S02]  /*0a90*/  @!P6 ISETP.NE.U32.AND P1, PT, RZ, c[0x0][0x180], PT ;  /* 0x00006000ff00ea0c */ /* 0x000fe40003f25070 */
[----:B------:R-:W-:Y:S02]  /*0aa0*/  @!P6 ISETP.NE.U32.AND P2, PT, RZ, c[0x0][0x180], PT ;  /* 0x00006000ff00ea0c */ /* 0x000fe40003f45070 */
[----:B------:R-:W-:Y:S02]  /*0ab0*/  @P5 SHF.R.S32.HI R3, RZ, 0x1f, R2 ;  /* 0x0000001fff035819 */ /* 0x000fe40000011402 */
[----:B------:R-:W-:Y:S02]  /*0ac0*/  @!P6 ISETP.NE.U32.AND P4, PT, RZ, c[0x0][0x180], PT ;  /* 0x00006000ff00ea0c */ /* 0x000fe40003f85070 */
[----:B------:R-:W-:Y:S02]  /*0ad0*/  @!P6 ISETP.NE.U32.AND P3, PT, RZ, c[0x0][0x180], PT ;  /* 0x00006000ff00ea0c */ /* 0x000fe40003f65070 */
[----:B------:R-:W-:-:S02]  /*0ae0*/  @P5 LEA.HI R2, R3, R2, RZ, 0x3 ;  /* 0x0000000203025211 */ /* 0x000fc400078f18ff */
[----:B------:R-:W-:Y:S02]  /*0af0*/  @!P6 ISETP.NE.AND.EX P1, PT, RZ, c[0x0][0x184], PT, P1 ;  /* 0x00006100ff00ea0c */ /* 0x000fe40003f25310 */
[----:B------:R-:W-:Y:S02]  /*0b00*/  @!P6 ISETP.NE.AND.EX P2, PT, RZ, c[0x0][0x184], PT, P2 ;  /* 0x00006100ff00ea0c */ /* 0x000fe40003f45320 */
[----:B------:R-:W-:Y:S02]  /*0b10*/  @!P6 ISETP.NE.AND.EX P4, PT, RZ, c[0x0][0x184], PT, P4 ;  /* 0x00006100ff00ea0c */ /* 0x000fe40003f85340 */
[----:B------:R-:W-:Y:S02]  /*0b20*/  @!P6 ISETP.NE.AND.EX P3, PT, RZ, c[0x0][0x184], PT, P3 ;  /* 0x00006100ff00ea0c */ /* 0x000fe40003f65330 */
[----:B------:R-:W-:Y:S02]  /*0b30*/  @P5 LEA.HI.SX32 R28, R2, R129, 0x1d ;  /* 0x00000081021c5211 */ /* 0x000fe400078feaff */
[----:B---3--:R-:W-:-:S02]  /*0b40*/  @!P6 FSEL R49, R33, RZ, P1 ;  /* 0x000000ff2131e208 */ /* 0x008fc40000800000 */
[----:B------:R-:W-:Y:S01]  /*0b50*/  @!P6 FSEL R50, R34, RZ, P2 ;  /* 0x000000ff2232e208 */ /* 0x000fe20001000000 */
[----:B------:R-:W-:Y:S01]  /*0b60*/  @P5 IMAD.WIDE.U32 R16, R28, R17, c[0x0][0x170] ;  /* 0x00005c001c105625 */ /* 0x000fe200078e0011 */
[----:B------:R-:W-:Y:S02]  /*0b70*/  @!P6 FSEL R51, R35, RZ, P4 ;  /* 0x000000ff2333e208 */ /* 0x000fe40002000000 */
[----:B----4-:R-:W-:Y:S02]  /*0b80*/  @!P6 FSEL R44, R36, RZ, P3 ;  /* 0x000000ff242ce208 */ /* 0x010fe40001800000 */
[----:B------:R-:W-:Y:S01]  /*0b90*/  @!P6 ISETP.NE.U32.AND P1, PT, RZ, c[0x0][0x180], PT ;  /* 0x00006000ff00ea0c */ /* 0x000fe20003f25070 */
[----:B------:R0:W5:Y:S01]  /*0ba0*/  @P5 LDG.E.128 R40, [R16.64] ;  /* 0x0000000410285981 */ /* 0x000162000c1e1d00 */
[----:B------:R-:W-:Y:S01]  /*0bb0*/  @!P6 ISETP.NE.U32.AND P2, PT, RZ, c[0x0][0x180], PT ;  /* 0x00006000ff00ea0c */ /* 0x000fe20003f45070 */
[----:B------:R-:W-:Y:S01]  /*0bc0*/  IMAD.WIDE.U32 R2, R30, R25, c[0x0][0x188] ;  /* 0x000062001e027625 */ /* 0x000fe200078e0019 */
[----:B------:R-:W-:-:S02]  /*0bd0*/  @!P6 ISETP.NE.U32.AND P4, PT, RZ, c[0x0][0x180], PT ;  /* 0x00006000ff00ea0c */ /* 0x000fc40003f85070 */
[----:B------:R-:W-:Y:S02]  /*0be0*/  @!P6 ISETP.NE.U32.AND P3, PT, RZ, c[0x0][0x180], PT ;  /* 0x00006000ff00ea0c */ /* 0x000fe40003f65070 */
[----:B------:R-:W-:Y:S02]  /*0bf0*/  @!P6 ISETP.NE.AND.EX P2, PT, RZ, c[0x0][0x184], PT, P2 ;  /* 0x00006100ff00ea0c */ /* 0x000fe40003f45320 */
[----:B------:R-:W-:Y:S01]  /*0c00*/  @!P6 ISETP.NE.AND.EX P4, PT, RZ, c[0x0][0x184], PT, P4 ;  /* 0x00006100ff00ea0c */ /* 0x000fe20003f85340 */
[----:B0-----:R-:W-:Y:S01]  /*0c10*/  @P0 IMAD.WIDE.U32 R16, R54, R25, c[0x0][0x180] ;  /* 0x0000600036100625 */ /* 0x001fe200078e0019 */
[----:B------:R-:W-:Y:S02]  /*0c20*/  @!P6 ISETP.NE.AND.EX P3, PT, RZ, c[0x0][0x184], PT, P3 ;  /* 0x00006100ff00ea0c */ /* 0x000fe40003f65330 */
[----:B------:R-:W-:Y:S02]  /*0c30*/  @!P6 ISETP.NE.AND.EX P1, PT, RZ, c[0x0][0x184], PT, P1 ;  /* 0x00006100ff00ea0c */ /* 0x000fe40003f25310 */
[----:B------:R-:W-:-:S02]  /*0c40*/  @!P6 FSEL R45, R37, RZ, P2 ;  /* 0x000000ff252de208 */ /* 0x000fc40001000000 */
[----:B------:R-:W-:Y:S02]  /*0c50*/  @!P6 FSEL R46, R38, RZ, P4 ;  /* 0x000000ff262ee208 */ /* 0x000fe40002000000 */
[----:B------:R-:W-:Y:S02]  /*0c60*/  @!P6 FSEL R47, R39, RZ, P3 ;  /* 0x000000ff272fe208 */ /* 0x000fe40001800000 */
[----:B------:R-:W-:Y:S01]  /*0c70*/  @!P6 FSEL R48, R32, RZ, P1 ;  /* 0x000000ff2030e208 */ /* 0x000fe20000800000 */
[----:B------:R-:W-:Y:S05]  /*0c80*/  @!P6 BRA `(.L_x_11920) ;  /* 0x000000400000e947 */ /* 0x000fea0003800000 */
[----:B-----5:R-:W-:-:S05]  /*0c90*/  PRMT R20, RZ, 0x5410, R40 ;  /* 0x00005410ff147816 */ /* 0x020fca0000000028 */
[----:B------:R-:W-:-:S04]  /*0ca0*/  FMUL.FTZ R20, R20, c[0x0][0x1ec] ;  /* 0x00007b0014147a20 */ /* 0x000fc80000410000 */
[----:B------:R-:W-:-:S04]  /*0cb0*/  FMUL.FTZ R48, R87, R20 ;  /* 0x0000001457307220 */ /* 0x000fc80000410000 */
[----:B------:R-:W-:Y:S02]  /*0cc0*/  @P0 FADD.FTZ R48, R32, R48 ;  /* 0x0000003020300221 */ /* 0x000fe40000010000 */
.L_x_11920:
[----:B------:R-:W-:Y:S05]  /*0cd0*/  BSYNC B0 ;  /* 0x0000000000007941 */ /* 0x000fea0003800000 */
.L_x_11919:
[----:B------:R-:W-:Y:S01]  /*0ce0*/  BSSY B0, `(.L_x_11921) ;  /* 0x0000006000007945 */ /* 0x000fe20003800000 */
[----:B------:R-:W-:Y:S05]  /*0cf0*/  @!P6 BRA `(.L_x_11922) ;  /* 0x000000400000e947 */ /* 0x000fea0003800000 */
[----:B-----5:R-:W-:-:S05]  /*0d00*/  PRMT R20, RZ, 0x7610, R40 ;  /* 0x00007610ff147816 */ /* 0x020fca0000000028 */
[----:B------:R-:W-:-:S04]  /*0d10*/  FMUL.FTZ R49, R20, c[0x0][0x1ec] ;  /* 0x00007b0014317a20 */ /* 0x000fc80000410000 */
[----:B------:R-:W-:-:S04]  /*0d20*/  FMUL.FTZ R49, R86, R49 ;  /* 0x0000003156317220 */ /* 0x000fc80000410000 */
[----:B------:R-:W-:Y:S02]  /*0d30*/  @P0 FADD.FTZ R49, R33, R49 ;  /* 0x0000003121310221 */ /* 0x000fe40000010000 */
.L_x_11922:
[----:B------:R-:W-:Y:S05]  /*0d40*/  BSYNC B0 ;  /* 0x0000000000007941 */ /* 0x000fea0003800000 */
.L_x_11921:
[----:B------:R-:W-:Y:S01]  /*0d50*/  BSSY B0, `(.L_x_11923) ;  /* 0x0000006000007945 */ /* 0x000fe20003800000 */
[----:B------:R-:W-:Y:S05]  /*0d60*/  @!P6 BRA `(.L_x_11924) ;  /* 0x000000400000e947 */ /* 0x000fea0003800000 */
[----:B-----5:R-:W-:-:S05]  /*0d70*/  PRMT R20, RZ, 0x5410, R41 ;  /* 0x00005410ff147816 */ /* 0x020fca0000000029 */
[----:B------:R-:W-:-:S04]  /*0d80*/  FMUL.FTZ R20, R20, c[0x0][0x1ec] ;  /* 0x00007b0014147a20 */ /* 0x000fc80000410000 */
[----:B------:R-:W-:-:S04]  /*0d90*/  FMUL.FTZ R50, R85, R20 ;  /* 0x0000001455327220 */ /* 0x000fc80000410000 */
[----:B------:R-:W-:Y:S02]  /*0da0*/  @P0 FADD.FTZ R50, R34, R50 ;  /* 0x0000003222320221 */ /* 0x000fe40000010000 */
.L_x_11924:
[----:B------:R-:W-:Y:S05]  /*0db0*/  BSYNC B0 ;  /* 0x0000000000007941 */ /* 0x000fea0003800000 */
.L_x_11923:
[----:B------:R-:W-:Y:S01]  /*0dc0*/  BSSY B0, `(.L_x_11925) ;  /* 0x0000006000007945 */ /* 0x000fe20003800000 */
[----:B------:R-:W-:Y:S05]  /*0dd0*/  @!P6 BRA `(.L_x_11926) ;  /* 0x000000400000e947 */ /* 0x000fea0003800000 */
[----:B-----5:R-:W-:-:S05]  /*0de0*/  PRMT R20, RZ, 0x7610, R41 ;  /* 0x00007610ff147816 */ /* 0x020fca0000000029 */
[----:B------:R-:W-:-:S04]  /*0df0*/  FMUL.FTZ R51, R20, c[0x0][0x1ec] ;  /* 0x00007b0014337a20 */ /* 0x000fc80000410000 */
[----:B------:R-:W-:-:S04]  /*0e00*/  FMUL.FTZ R51, R84, R51 ;  /* 0x0000003354337220 */ /* 0x000fc80000410000 */
[----:B------:R-:W-:Y:S02]  /*0e10*/  @P0 FADD.FTZ R51, R35, R51 ;  /* 0x0000003323330221 */ /* 0x000fe40000010000 */
.L_x_11926:
[----:B------:R-:W-:Y:S05]  /*0e20*/  BSYNC B0 ;  /* 0x0000000000007941 */ /* 0x000fea0003800000 */
.L_x_11925:
[----:B------:R-:W-:Y:S01]  /*0e30*/  BSSY B0, `(.L_x_11927) ;  /* 0x0000006000007945 */ /* 0x000fe20003800000 */
[----:B------:R-:W-:Y:S05]  /*0e40*/  @!P6 BRA `(.L_x_11928) ;  /* 0x000000400000e947 */ /* 0x000fea0003800000 */
[----:B-----5:R-:W-:-:S05]  /*0e50*/  PRMT R20, RZ, 0x5410, R42 ;  /* 0x00005410ff147816 */ /* 0x020fca000000002a */
[----:B------:R-:W-:-:S04]  /*0e60*/  FMUL.FTZ R21, R20, c[0x0][0x1ec] ;  /* 0x00007b0014157a20 */ /* 0x000fc80000410000 */
[----:B------:R-:W-:-:S04]  /*0e70*/  FMUL.FTZ R44, R0, R21 ;  /* 0x00000015002c7220 */ /* 0x000fc80000410000 */
[----:B------:R-:W-:Y:S02]  /*0e80*/  @P0 FADD.FTZ R44, R36, R44 ;  /* 0x0000002c242c0221 */ /* 0x000fe40000010000 */
.L_x_11928:
[----:B------:R-:W-:Y:S05]  /*0e90*/  BSYNC B0 ;  /* 0x0000000000007941 */ /* 0x000fea0003800000 */
.L_x_11927:
[----:B------:R-:W-:Y:S01]  /*0ea0*/  BSSY B0, `(.L_x_11929) ;  /* 0x0000006000007945 */ /* 0x000fe20003800000 */
[----:B------:R-:W-:Y:S05]  /*0eb0*/  @!P6 BRA `(.L_x_11930) ;  /* 0x000000400000e947 */ /* 0x000fea0003800000 */
[----:B-----5:R-:W-:-:S05]  /*0ec0*/  PRMT R20, RZ, 0x7610, R42 ;  /* 0x00007610ff147816 */ /* 0x020fca000000002a */
[----:B------:R-:W-:-:S04]  /*0ed0*/  FMUL.FTZ R20, R20, c[0x0][0x1ec] ;  /* 0x00007b0014147a20 */ /* 0x000fc80000410000 */
[----:B------:R-:W-:-:S04]  /*0ee0*/  FMUL.FTZ R45, R131, R20 ;  /* 0x00000014832d7220 */ /* 0x000fc80000410000 */
[----:B------:R-:W-:Y:S02]  /*0ef0*/  @P0 FADD.FTZ R45, R37, R45 ;  /* 0x0000002d252d0221 */ /* 0x000fe40000010000 */
.L_x_11930:
[----:B------:R-:W-:Y:S05]  /*0f00*/  BSYNC B0 ;  /* 0x0000000000007941 */ /* 0x000fea0003800000 */
.L_x_11929:
[----:B------:R-:W-:Y:S01]  /*0f10*/  BSSY B0, `(.L_x_11931) ;  /* 0x0000006000007945 */ /* 0x000fe20003800000 */
[----:B------:R-:W-:Y:S05]  /*0f20*/  @!P6 BRA `(.L_x_11932) ;  /* 0x000000400000e947 */ /* 0x000fea0003800000 */
[----:B-----5:R-:W-:-:S05]  /*0f30*/  PRMT R20, RZ, 0x5410, R43 ;  /* 0x00005410ff147816 */ /* 0x020fca000000002b */
[----:B------:R-:W-:-:S04]  /*0f40*/  FMUL.FTZ R21, R20, c[0x0][0x1ec] ;  /* 0x00007b0014157a20 */ /* 0x000fc80000410000 */
[----:B------:R-:W-:-:S04]  /*0f50*/  FMUL.FTZ R46, R130, R21 ;  /* 0x00000015822e7220 */ /* 0x000fc80000410000 */
[----:B------:R-:W-:Y:S02]  /*0f60*/  @P0 FADD.FTZ R46, R38, R46 ;  /* 0x0000002e262e0221 */ /* 0x000fe40000010000 */
.L_x_11932:
[----:B------:R-:W-:Y:S05]  /*0f70*/  BSYNC B0 ;  /* 0x0000000000007941 */ /* 0x000fea0003800000 */
.L_x_11931:
[----:B------:R-:W-:Y:S01]  /*0f80*/  BSSY B0, `(.L_x_11933) ;  /* 0x0000006000007945 */ /* 0x000fe20003800000 */
[----:B------:R-:W-:Y:S05]  /*0f90*/  @!P6 BRA `(.L_x_11934) ;  /* 0x000000400000e947 */ /* 0x000fea0003800000 */
[----:B-----5:R-:W-:-:S05]  /*0fa0*/  PRMT R20, RZ, 0x7610, R43 ;  /* 0x00007610ff147816 */ /* 0x020fca000000002b */
[----:B------:R-:W-:-:S04]  /*0fb0*/  FMUL.FTZ R20, R20, c[0x0][0x1ec] ;  /* 0x00007b0014147a20 */ /* 0x000fc80000410000 */
[----:B------:R-:W-:-:S04]  /*0fc0*/  FMUL.FTZ R47, R133, R20 ;  /* 0x00000014852f7220 */ /* 0x000fc80000410000 */
[----:B------:R-:W-:Y:S02]  /*0fd0*/  @P0 FADD.FTZ R47, R39, R47 ;  /* 0x0000002f272f0221 */ /* 0x000fe40000010000 */
.L_x_11934:
[----:B------:R-:W-:Y:S05]  /*0fe0*/  BSYNC B0 ;  /* 0x0000000000007941 */ /* 0x000fea0003800000 */
.L_x_11933:
[----:B------:R-:W-:Y:S04]  /*0ff0*/  STG.E.128 [R2.64], R48 ;  /* 0x0000003002007986 */ /* 0x000fe8000c101d04 */
[----:B------:R0:W-:Y:S01]  /*1000*/  STG.E.128 [R2.64+0x10], R44 ;  /* 0x0000102c02007986 */ /* 0x0001e2000c101d04 */
[----:B------:R-:W-:-:S03]  /*1010*/  @P5 MOV R21, 0x10 ;  /* 0x0000001000155802 */ /* 0x000fc60000000f00 */
[----:B------:R1:W2:Y:S01]  /*1020*/  @P0 LDG.E.128 R32, [R16.64] ;  /* 0x0000000410200981 */ /* 0x0002a2000c1e1d00 */
[----:B------:R-:W-:-:S03]  /*1030*/  @P5 IADD3 R20, R28, 0x80, RZ ;  /* 0x000000801c145810 */ /* 0x000fc60007ffe0ff */
[----:B------:R1:W3:Y:S01]  /*1040*/  @P0 LDG.E.128 R36, [R16.64+0x10] ;  /* 0x0000100410240981 */ /* 0x0002e2000c1e1d00 */
[----:B------:R-:W-:Y:S01]  /*1050*/  @!P6 ISETP.NE.U32.AND P1, PT, RZ, c[0x0][0x180], PT ;  /* 0x00006000ff00ea0c */ /* 0x000fe20003f25070 */
[----:B------:R-:W-:-:S05]  /*1060*/  @P5 IMAD.WIDE.U32 R20, R20, R21, c[0x0][0x170] ;  /* 0x00005c0014145625 */ /* 0x000fca00078e0015 */
[----:B-----5:R4:W5:Y:S01]  /*1070*/  @P5 LDG.E.128 R40, [R20.64] ;  /* 0x0000000414285981 */ /* 0x020962000c1e1d00 */
[----:B------:R-:W-:Y:S01]  /*1080*/  @!P6 ISETP.NE.U32.AND P2, PT, RZ, c[0x0][0x180], PT ;  /* 0x00006000ff00ea0c */ /* 0x000fe20003f45070 */
[----:B------:R-:W-:Y:S01]  /*1090*/  BSSY B0, `(.L_x_11935) ;  /* 0x000001f000007945 */ /* 0x000fe20003800000 */
[----:B------:R-:W-:Y:S01]  /*10a0*/  @!P6 ISETP.NE.U32.AND P4, PT, RZ, c[0x0][0x180], PT ;  /* 0x00006000ff00ea0c */ /* 0x000fe20003f85070 */
[----:B0-----:R-:W-:Y:S01]  /*10b0*/  IMAD.WIDE.U32 R2, R54, R25, c[0x0][0x188] ;  /* 0x0000620036027625 */ /* 0x001fe200078e0019 */
[----:B------:R-:W-:Y:S02]  /*10c0*/  @!P6 ISETP.NE.U32.AND P3, PT, RZ, c[0x0][0x180], PT ;  /* 0x00006000ff00ea0c */ /* 0x000fe40003f65070 */
[----:B------:R-:W-:Y:S02]  /*10d0*/  @!P6 ISETP.NE.AND.EX P1, PT, RZ, c[0x0][0x184], PT, P1 ;  /* 0x00006100ff00ea0c */ /* 0x000fe40003f25310 */
[----:B------:R-:W-:Y:S02]  /*10e0*/  @!P6 ISETP.NE.AND.EX P2, PT, RZ, c[0x0][0x184], PT, P2 ;  /* 0x00006100ff00ea0c */ /* 0x000fe40003f45320 */
[----:B------:R-:W-:-:S02]  /*10f0*/  @!P6 ISETP.NE.AND.EX P4, PT, RZ, c[0x0][0x184], PT, P4 ;  /* 0x00006100ff00ea0c */ /* 0x000fc40003f85340 */
[----:B------:R-:W-:Y:S02]  /*1100*/  @!P6 ISETP.NE.AND.EX P3, PT, RZ, c[0x0][0x184], PT, P3 ;  /* 0x00006100ff00ea0c */ /* 0x000fe40003f65330 */
[----:B------:R-:W-:-:S05]  /*1110*/  IADD3 R62, R30, 0x100, RZ ;  /* 0x000001001e3e7810 */ /* 0x000fca0007ffe0ff */
[----:B-1----:R-:W-:Y:S01]  /*1120*/  @P0 IMAD.WIDE.U32 R16, R62, R25, c[0x0][0x180] ;  /* 0x000060003e100625 */ /* 0x002fe200078e0019 */
[----:B--2---:R-:W-:Y:S02]  /*1130*/  @!P6 FSEL R57, R33, RZ, P1 ;  /* 0x000000ff2139e208 */ /* 0x004fe40000800000 */
[----:B------:R-:W-:Y:S02]  /*1140*/  @!P6 FSEL R58, R34, RZ, P2 ;  /* 0x000000ff223ae208 */ /* 0x000fe40001000000 */
        /* <DEDUP_REMOVED lines=11> */
[----:B------:R-:W-:Y:S02]  /*1200*/  @!P6 FSEL R54, R38, RZ, P4 ;  /* 0x000000ff2636e208 */ /* 0x000fe40002000000 */
[----:B------:R-:W-:Y:S02]  /*1210*/  @!P6 FSEL R55, R39, RZ, P3 ;  /* 0x000000ff2737e208 */ /* 0x000fe40001800000 */
[----:B------:R-:W-:Y:S01]  /*1220*/  @!P6 FSEL R56, R32, RZ, P1 ;  /* 0x000000ff2038e208 */ /* 0x000fe20000800000 */
[----:B------:R-:W-:Y:S05]  /*1230*/  @!P6 BRA `(.L_x_11936) ;  /* 0x000000400000e947 */ /* 0x000fea0003800000 */
[----:B----45:R-:W-:-:S05]  /*1240*/  PRMT R20, RZ, 0x5410, R40 ;  /* 0x00005410ff147816 */ /* 0x030fca0000000028 */
[----:B------:R-:W-:-:S04]  /*1250*/  FMUL.FTZ R21, R20, c[0x0][0x1ec] ;  /* 0x00007b0014157a20 */ /* 0x000fc80000410000 */
[----:B------:R-:W-:-:S04]  /*1260*/  FMUL.FTZ R56, R132, R21 ;  /* 0x0000001584387220 */ /* 0x000fc80000410000 */
[----:B------:R-:W-:Y:S02]  /*1270*/  @P0 FADD.FTZ R56, R32, R56 ;  /* 0x0000003820380221 */ /* 0x000fe40000010000 */
.L_x_11936:
[----:B----4-:R-:W-:Y:S05]  /*1280*/  BSYNC B0 ;  /* 0x0000000000007941 */ /* 0x010fea0003800000 */
.L_x_11935:
[----:B------:R-:W-:Y:S01]  /*1290*/  BSSY B0, `(.L_x_11937) ;  /* 0x0000006000007945 */ /* 0x000fe20003800000 */
[----:B------:R-:W-:Y:S05]  /*12a0*/  @!P6 BRA `(.L_x_11938) ;  /* 0x000000400000e947 */ /* 0x000fea0003800000 */
[----:B-----5:R-:W-:-:S05]  /*12b0*/  PRMT R20, RZ, 0x7610, R40 ;  /* 0x00007610ff147816 */ /* 0x020fca0000000028 */
[----:B------:R-:W-:-:S04]  /*12c0*/  FMUL.FTZ R20, R20, c[0x0][0x1ec] ;  /* 0x00007b0014147a20 */ /* 0x000fc80000410000 */
[----:B------:R-:W-:-:S04]  /*12d0*/  FMUL.FTZ R57, R135, R20 ;  /* 0x0000001487397220 */ /* 0x000fc80000410000 */
[----:B------:R-:W-:Y:S02]  /*12e0*/  @P0 FADD.FTZ R57, R33, R57 ;  /* 0x0000003921390221 */ /* 0x000fe40000010000 */
.L_x_11938:
[----:B------:R-:W-:Y:S05]  /*12f0*/  BSYNC B0 ;  /* 0x0000000000007941 */ /* 0x000fea0003800000 */
.L_x_11937:
[----:B------:R-:W-:Y:S01]  /*1300*/  BSSY B0, `(.L_x_11939) ;  /* 0x0000006000007945 */ /* 0x000fe20003800000 */
[----:B------:R-:W-:Y:S05]  /*1310*/  @!P6 BRA `(.L_x_11940) ;  /* 0x000000400000e947 */ /* 0x000fea0003800000 */
[----:B-----5:R-:W-:-:S05]  /*1320*/  PRMT R20, RZ, 0x5410, R41 ;  /* 0x00005410ff147816 */ /* 0x020fca0000000029 */
[----:B------:R-:W-:-:S04]  /*1330*/  FMUL.FTZ R21, R20, c[0x0][0x1ec] ;  /* 0x00007b0014157a20 */ /* 0x000fc80000410000 */
[----:B------:R-:W-:-:S04]  /*1340*/  FMUL.FTZ R58, R134, R21 ;  /* 0x00000015863a7220 */ /* 0x000fc80000410000 */
[----:B------:R-:W-:Y:S02]  /*1350*/  @P0 FADD.FTZ R58, R34, R58 ;  /* 0x0000003a223a0221 */ /* 0x000fe40000010000 */
.L_x_11940:
[----:B------:R-:W-:Y:S05]  /*1360*/  BSYNC B0 ;  /* 0x0000000000007941 */ /* 0x000fea0003800000 */
.L_x_11939:
[----:B------:R-:W-:Y:S01]  /*1370*/  BSSY B0, `(.L_x_11941) ;  /* 0x0000006000007945 */ /* 0x000fe20003800000 */
[----:B------:R-:W-:Y:S05]  /*1380*/  @!P6 BRA `(.L_x_11942) ;  /* 0x000000400000e947 */ /* 0x000fea0003800000 */
[----:B-----5:R-:W-:-:S05]  /*1390*/  PRMT R20, RZ, 0x7610, R41 ;  /* 0x00007610ff147816 */ /* 0x020fca0000000029 */
[----:B------:R-:W-:-:S04]  /*13a0*/  FMUL.FTZ R20, R20, c[0x0][0x1ec] ;  /* 0x00007b0014147a20 */ /* 0x000fc80000410000 */
[----:B------:R-:W-:-:S04]  /*13b0*/  FMUL.FTZ R59, R137, R20 ;  /* 0x00000014893b7220 */ /* 0x000fc80000410000 */
[----:B------:R-:W-:Y:S02]  /*13c0*/  @P0 FADD.FTZ R59, R35, R59 ;  /* 0x0000003b233b0221 */ /* 0x000fe40000010000 */
.L_x_11942:
[----:B------:R-:W-:Y:S05]  /*13d0*/  BSYNC B0 ;  /* 0x0000000000007941 */ /* 0x000fea0003800000 */
.L_x_11941:
[----:B------:R-:W-:Y:S01]  /*13e0*/  BSSY B0, `(.L_x_11943) ;  /* 0x0000006000007945 */ /* 0x000fe20003800000 */
[----:B------:R-:W-:Y:S05]  /*13f0*/  @!P6 BRA `(.L_x_11944) ;  /* 0x000000400000e947 */ /* 0x000fea0003800000 */
[----:B-----5:R-:W-:-:S05]  /*1400*/  PRMT R20, RZ, 0x5410, R42 ;  /* 0x00005410ff147816 */ /* 0x020fca000000002a */
[----:B------:R-:W-:-:S04]  /*1410*/  FMUL.FTZ R21, R20, c[0x0][0x1ec] ;  /* 0x00007b0014157a20 */ /* 0x000fc80000410000 */
[----:B------:R-:W-:-:S04]  /*1420*/  FMUL.FTZ R52, R136, R21 ;  /* 0x0000001588347220 */ /* 0x000fc80000410000 */
[----:B------:R-:W-:Y:S02]  /*1430*/  @P0 FADD.FTZ R52, R36, R52 ;  /* 0x0000003424340221 */ /* 0x000fe40000010000 */
.L_x_11944:
[----:B------:R-:W-:Y:S05]  /*1440*/  BSYNC B0 ;  /* 0x0000000000007941 */ /* 0x000fea0003800000 */
.L_x_11943:
[----:B------:R-:W-:Y:S01]  /*1450*/  BSSY B0, `(.L_x_11945) ;  /* 0x0000006000007945 */ /* 0x000fe20003800000 */
[----:B------:R-:W-:Y:S05]  /*1460*/  @!P6 BRA `(.L_x_11946) ;  /* 0x000000400000e947 */ /* 0x000fea0003800000 */
[----:B-----5:R-:W-:-:S05]  /*1470*/  PRMT R20, RZ, 0x7610, R42 ;  /* 0x00007610ff147816 */ /* 0x020fca000000002a */
[----:B------:R-:W-:-:S04]  /*1480*/  FMUL.FTZ R20, R20, c[0x0][0x1ec] ;  /* 0x00007b0014147a20 */ /* 0x000fc80000410000 */
[----:B------:R-:W-:-:S04]  /*1490*/  FMUL.FTZ R53, R139, R20 ;  /* 0x000000148b357220 */ /* 0x000fc80000410000 */
[----:B------:R-:W-:Y:S02]  /*14a0*/  @P0 FADD.FTZ R53, R37, R53 ;  /* 0x0000003525350221 */ /* 0x000fe40000010000 */
.L_x_11946:
[----:B------:R-:W-:Y:S05]  /*14b0*/  BSYNC B0 ;  /* 0x0000000000007941 */ /* 0x000fea0003800000 */
.L_x_11945:
[----:B------:R-:W-:Y:S01]  /*14c0*/  BSSY B0, `(.L_x_11947) ;  /* 0x0000006000007945 */ /* 0x000fe20003800000 */
[----:B------:R-:W-:Y:S05]  /*14d0*/  @!P6 BRA `(.L_x_11948) ;  /* 0x000000400000e947 */ /* 0x000fea0003800000 */
[----:B-----5:R-:W-:-:S05]  /*14e0*/  PRMT R20, RZ, 0x5410, R43 ;  /* 0x00005410ff147816 */ /* 0x020fca000000002b */
[----:B------:R-:W-:-:S04]  /*14f0*/  FMUL.FTZ R21, R20, c[0x0][0x1ec] ;  /* 0x00007b0014157a20 */ /* 0x000fc80000410000 */
[----:B------:R-:W-:-:S04]  /*1500*/  FMUL.FTZ R54, R138, R21 ;  /* 0x000000158a367220 */ /* 0x000fc80000410000 */
[----:B------:R-:W-:Y:S02]  /*1510*/  @P0 FADD.FTZ R54, R38, R54 ;  /* 0x0000003626360221 */ /* 0x000fe40000010000 */
.L_x_11948:
[----:B------:R-:W-:Y:S05]  /*1520*/  BSYNC B0 ;  /* 0x0000000000007941 */ /* 0x000fea0003800000 */
.L_x_11947:
[----:B------:R-:W-:Y:S01]  /*1530*/  BSSY B0, `(.L_x_11949) ;  /* 0x0000006000007945 */ /* 0x000fe20003800000 */
[----:B------:R-:W-:Y:S05]  /*1540*/  @!P6 BRA `(.L_x_11950) ;  /* 0x000000400000e947 */ /* 0x000fea0003800000 */
[----:B-----5:R-:W-:-:S05]  /*1550*/  PRMT R20, RZ, 0x7610, R43 ;  /* 0x00007610ff147816 */ /* 0x020fca000000002b */
[----:B------:R-:W-:-:S04]  /*1560*/  FMUL.FTZ R20, R20, c[0x0][0x1ec] ;  /* 0x00007b0014147a20 */ /* 0x000fc80000410000 */
[----:B------:R-:W-:-:S04]  /*1570*/  FMUL.FTZ R55, R141, R20 ;  /* 0x000000148d377220 */ /* 0x000fc80000410000 */
[----:B------:R-:W-:Y:S02]  /*1580*/  @P0 FADD.FTZ R55, R39, R55 ;  /* 0x0000003727370221 */ /* 0x000fe40000010000 */
.L_x_11950:
[----:B------:R-:W-:Y:S05]  /*1590*/  BSYNC B0 ;  /* 0x0000000000007941 */ /* 0x000fea0003800000 */
.L_x_11949:
        /* <DEDUP_REMOVED lines=37> */
[----:B----45:R-:W-:Y:S02]  /*17f0*/  PRMT R20, RZ, 0x5410, R40 ;  /* 0x00005410ff147816 */ /* 0x030fe40000000028 */
[----:B------:R-:W-:-:S03]  /*1800*/  PRMT R64, RZ, 0x5410, R4 ;  /* 0x00005410ff407816 */ /* 0x000fc60000000004 */
[----:B------:R-:W-:-:S04]  /*1810*/  FMUL.FTZ R21, R20, c[0x0][0x1ec] ;  /* 0x00007b0014157a20 */ /* 0x000fc80000410000 */
[----:B------:R-:W-:-:S04]  /*1820*/  FMUL.FTZ R64, R21, R64 ;  /* 0x0000004015407220 */ /* 0x000fc80000410000 */
[----:B------:R-:W-:Y:S02]  /*1830*/  @P0 FADD.FTZ R64, R32, R64 ;  /* 0x0000004020400221 */ /* 0x000fe40000010000 */
.L_x_11952:
[----:B----4-:R-:W-:Y:S05]  /*1840*/  BSYNC B0 ;  /* 0x0000000000007941 */ /* 0x010fea0003800000 */
.L_x_11951:
[----:B------:R-:W-:Y:S01]  /*1850*/  BSSY B0, `(.L_x_11953) ;  /* 0x0000007000007945 */ /* 0x000fe20003800000 */
[----:B------:R-:W-:Y:S05]  /*1860*/  @!P6 BRA `(.L_x_11954) ;  /* 0x000000500000e947 */ /* 0x000fea0003800000 */
[----:B-----5:R-:W-:Y:S02]  /*1870*/  PRMT R20, RZ, 0x7610, R40 ;  /* 0x00007610ff147816 */ /* 0x020fe40000000028 */
[----:B------:R-:W-:-:S03]  /*1880*/  PRMT R65, RZ, 0x7610, R4 ;  /* 0x00007610ff417816 */ /* 0x000fc60000000004 */
[----:B------:R-:W-:-:S04]  /*1890*/  FMUL.FTZ R20, R20, c[0x0][0x1ec] ;  /* 0x00007b0014147a20 */ /* 0x000fc80000410000 */
[----:B------:R-:W-:-:S04]  /*18a0*/  FMUL.FTZ R65, R20, R65 ;  /* 0x0000004114417220 */ /* 0x000fc80000410000 */
[----:B------:R-:W-:Y:S02]  /*18b0*/  @P0 FADD.FTZ R65, R33, R65 ;  /* 0x0000004121410221 */ /* 0x000fe40000010000 */
.L_x_11954:
[----:B------:R-:W-:Y:S05]  /*18c0*/  BSYNC B0 ;  /* 0x0000000000007941 */ /* 0x000fea0003800000 */
.L_x_11953:
[----:B------:R-:W-:Y:S01]  /*18d0*/  BSSY B0, `(.L_x_11955) ;  /* 0x0000007000007945 */ /* 0x000fe20003800000 */
[----:B------:R-:W-:Y:S05]  /*18e0*/  @!P6 BRA `(.L_x_11956) ;  /* 0x000000500000e947 */ /* 0x000fea0003800000 */
[----:B-----5:R-:W-:Y:S02]  /*18f0*/  PRMT R20, RZ, 0x5410, R41 ;  /* 0x00005410ff147816 */ /* 0x020fe40000000029 */
[----:B------:R-:W-:-:S03]  /*1900*/  PRMT R66, RZ, 0x5410, R5 ;  /* 0x00005410ff427816 */ /* 0x000fc60000000005 */
[----:B------:R-:W-:-:S04]  /*1910*/  FMUL.FTZ R21, R20, c[0x0][0x1ec] ;  /* 0x00007b0014157a20 */ /* 0x000fc80000410000 */
[----:B------:R-:W-:-:S04]  /*1920*/  FMUL.FTZ R66, R21, R66 ;  /* 0x0000004215427220 */ /* 0x000fc80000410000 */
[----:B------:R-:W-:Y:S02]  /*1930*/  @P0 FADD.FTZ R66, R34, R66 ;  /* 0x0000004222420221 */ /* 0x000fe40000010000 */
.L_x_11956:
[----:B------:R-:W-:Y:S05]  /*1940*/  BSYNC B0 ;  /* 0x0000000000007941 */ /* 0x000fea0003800000 */
.L_x_11955:
[----:B------:R-:W-:Y:S01]  /*1950*/  BSSY B0, `(.L_x_11957) ;  /* 0x0000007000007945 */ /* 0x000fe20003800000 */
[----:B------:R-:W-:Y:S05]  /*1960*/  @!P6 BRA `(.L_x_11958) ;  /* 0x000000500000e947 */ /* 0x000fea0003800000 */
[----:B-----5:R-:W-:Y:S02]  /*1970*/  PRMT R20, RZ, 0x7610, R41 ;  /* 0x00007610ff147816 */ /* 0x020fe40000000029 */
[----:B------:R-:W-:-:S03]  /*1980*/  PRMT R67, RZ, 0x7610, R5 ;  /* 0x00007610ff437816 */ /* 0x000fc60000000005 */
[----:B------:R-:W-:-:S04]  /*1990*/  FMUL.FTZ R20, R20, c[0x0][0x1ec] ;  /* 0x00007b0014147a20 */ /* 0x000fc80000410000 */
[----:B------:R-:W-:-:S04]  /*19a0*/  FMUL.FTZ R67, R20, R67 ;  /* 0x0000004314437220 */ /* 0x000fc80000410000 */
[----:B------:R-:W-:Y:S02]  /*19b0*/  @P0 FADD.FTZ R67, R35, R67 ;  /* 0x0000004323430221 */ /* 0x000fe40000010000 */
.L_x_11958:
[----:B------:R-:W-:Y:S05]  /*19c0*/  BSYNC B0 ;  /* 0x0000000000007941 */ /* 0x000fea0003800000 */
.L_x_11957:
[----:B------:R-:W-:Y:S01]  /*19d0*/  BSSY B0, `(.L_x_11959) ;  /* 0x0000007000007945 */ /* 0x000fe20003800000 */
[----:B------:R-:W-:Y:S05]  /*19e0*/  @!P6 BRA `(.L_x_11960) ;  /* 0x000000500000e947 */ /* 0x000fea0003800000 */
[----:B-----5:R-:W-:Y:S02]  /*19f0*/  PRMT R20, RZ, 0x5410, R42 ;  /* 0x00005410ff147816 */ /* 0x020fe4000000002a */
[----:B------:R-:W-:-:S03]  /*1a00*/  PRMT R60, RZ, 0x5410, R6 ;  /* 0x00005410ff3c7816 */ /* 0x000fc60000000006 */
[----:B------:R-:W-:-:S04]  /*1a10*/  FMUL.FTZ R21, R20, c[0x0][0x1ec] ;  /* 0x00007b0014157a20 */ /* 0x000fc80000410000 */
[----:B------:R-:W-:-:S04]  /*1a20*/  FMUL.FTZ R60, R21, R60 ;  /* 0x0000003c153c7220 */ /* 0x000fc80000410000 */
[----:B------:R-:W-:Y:S02]  /*1a30*/  @P0 FADD.FTZ R60, R36, R60 ;  /* 0x0000003c243c0221 */ /* 0x000fe40000010000 */
.L_x_11960:
[----:B------:R-:W-:Y:S05]  /*1a40*/  BSYNC B0 ;  /* 0x0000000000007941 */ /* 0x000fea0003800000 */
.L_x_11959:
[----:B------:R-:W-:Y:S01]  /*1a50*/  BSSY B0, `(.L_x_11961) ;  /* 0x0000007000007945 */ /* 0x000fe20003800000 */
[----:B------:R-:W-:Y:S05]  /*1a60*/  @!P6 BRA `(.L_x_11962) ;  /* 0x000000500000e947 */ /* 0x000fea0003800000 */
[----:B-----5:R-:W-:Y:S02]  /*1a70*/  PRMT R20, RZ, 0x7610, R42 ;  /* 0x00007610ff147816 */ /* 0x020fe4000000002a */
[----:B------:R-:W-:-:S03]  /*1a80*/  PRMT R61, RZ, 0x7610, R6 ;  /* 0x00007610ff3d7816 */ /* 0x000fc60000000006 */
[----:B------:R-:W-:-:S04]  /*1a90*/  FMUL.FTZ R20, R20, c[0x0][0x1ec] ;  /* 0x00007b0014147a20 */ /* 0x000fc80000410000 */
[----:B------:R-:W-:-:S04]  /*1aa0*/  FMUL.FTZ R61, R20, R61 ;  /* 0x0000003d143d7220 */ /* 0x000fc80000410000 */
[----:B------:R-:W-:Y:S02]  /*1ab0*/  @P0 FADD.FTZ R61, R37, R61 ;  /* 0x0000003d253d0221 */ /* 0x000fe40000010000 */
.L_x_11962:
[----:B------:R-:W-:Y:S05]  /*1ac0*/  BSYNC B0 ;  /* 0x0000000000007941 */ /* 0x000fea0003800000 */
.L_x_11961:
[----:B------:R-:W-:Y:S01]  /*1ad0*/  BSSY B0, `(.L_x_11963) ;  /* 0x0000006000007945 */ /* 0x000fe20003800000 */
[----:B------:R-:W-:Y:S05]  /*1ae0*/  @!P6 BRA `(.L_x_11964) ;  /* 0x000000400000e947 */ /* 0x000fea0003800000 */
[----:B-----5:R-:W-:-:S05]  /*1af0*/  PRMT R20, RZ, 0x5410, R43 ;  /* 0x00005410ff147816 */ /* 0x020fca000000002b */
[----:B------:R-:W-:-:S04]  /*1b00*/  FMUL.FTZ R21, R20, c[0x0][0x1ec] ;  /* 0x00007b0014157a20 */ /* 0x000fc80000410000 */
[----:B------:R-:W-:-:S04]  /*1b10*/  FMUL.FTZ R62, R148, R21 ;  /* 0x00000015943e7220 */ /* 0x000fc80000410000 */
[----:B------:R-:W-:Y:S02]  /*1b20*/  @P0 FADD.FTZ R62, R38, R62 ;  /* 0x0000003e263e0221 */ /* 0x000fe40000010000 */
.L_x_11964:
[----:B------:R-:W-:Y:S05]  /*1b30*/  BSYNC B0 ;  /* 0x0000000000007941 */ /* 0x000fea0003800000 */
.L_x_11963:
[----:B------:R-:W-:Y:S01]  /*1b40*/  BSSY B0, `(.L_x_11965) ;  /* 0x0000006000007945 */ /* 0x000fe20003800000 */
[----:B------:R-:W-:Y:S05]  /*1b50*/  @!P6 BRA `(.L_x_11966) ;  /* 0x000000400000e947 */ /* 0x000fea0003800000 */
[----:B-----5:R-:W-:-:S05]  /*1b60*/  PRMT R20, RZ, 0x7610, R43 ;  /* 0x00007610ff147816 */ /* 0x020fca000000002b */
[----:B------:R-:W-:-:S04]  /*1b70*/  FMUL.FTZ R20, R20, c[0x0][0x1ec] ;  /* 0x00007b0014147a20 */ /* 0x000fc80000410000 */
[----:B------:R-:W-:-:S04]  /*1b80*/  FMUL.FTZ R63, R153, R20 ;  /* 0x00000014993f7220 */ /* 0x000fc80000410000 */
[----:B------:R-:W-:Y:S02]  /*1b90*/  @P0 FADD.FTZ R63, R39, R63 ;  /* 0x0000003f273f0221 */ /* 0x000fe40000010000 */
.L_x_11966:
[----:B------:R-:W-:Y:S05]  /*1ba0*/  BSYNC B0 ;  /* 0x0000000000007941 */ /* 0x000fea0003800000 */
.L_x_11965:
        /* <DEDUP_REMOVED lines=42> */
.L_x_11968:
[----:B----4-:R-:W-:Y:S05]  /*1e50*/  BSYNC B0 ;  /* 0x0000000000007941 */ /* 0x010fea0003800000 */
.L_x_11967:
[----:B------:R-:W-:Y:S01]  /*1e60*/  BSSY B0, `(.L_x_11969) ;  /* 0x0000007000007945 */ /* 0x000fe20003800000 */
[----:B------:R-:W-:Y:S05]  /*1e70*/  @!P6 BRA `(.L_x_11970) ;  /* 0x000000500000e947 */ /* 0x000fea0003800000 */
[----:B-----5:R-:W-:Y:S02]  /*1e80*/  PRMT R20, RZ, 0x7610, R40 ;  /* 0x00007610ff147816 */ /* 0x020fe40000000028 */
[----:B------:R-:W-:-:S03]  /*1e90*/  PRMT R73, RZ, 0x7610, R8 ;  /* 0x00007610ff497816 */ /* 0x000fc60000000008 */
[----:B------:R-:W-:-:S04]  /*1ea0*/  FMUL.FTZ R20, R20, c[0x0][0x1ec] ;  /* 0x00007b0014147a20 */ /* 0x000fc80000410000 */
[----:B------:R-:W-:-:S04]  /*1eb0*/  FMUL.FTZ R73, R20, R73 ;  /* 0x0000004914497220 */ /* 0x000fc80000410000 */
[----:B------:R-:W-:Y:S02]  /*1ec0*/  @P0 FADD.FTZ R73, R33, R73 ;  /* 0x0000004921490221 */ /* 0x000fe40000010000 */
.L_x_11970:
[----:B------:R-:W-:Y:S05]  /*1ed0*/  BSYNC B0 ;  /* 0x0000000000007941 */ /* 0x000fea0003800000 */
.L_x_11969:
[----:B------:R-:W-:Y:S01]  /*1ee0*/  BSSY B0, `(.L_x_11971) ;  /* 0x0000007000007945 */ /* 0x000fe20003800000 */
[----:B------:R-:W-:Y:S05]  /*1ef0*/  @!P6 BRA `(.L_x_11972) ;  /* 0x000000500000e947 */ /* 0x000fea0003800000 */
[----:B-----5:R-:W-:Y:S02]  /*1f00*/  PRMT R20, RZ, 0x5410, R41 ;  /* 0x00005410ff147816 */ /* 0x020fe40000000029 */
[----:B------:R-:W-:-:S03]  /*1f10*/  PRMT R74, RZ, 0x5410, R9 ;  /* 0x00005410ff4a7816 */ /* 0x000fc60000000009 */
[----:B------:R-:W-:-:S04]  /*1f20*/  FMUL.FTZ R21, R20, c[0x0][0x1ec] ;  /* 0x00007b0014157a20 */ /* 0x000fc80000410000 */
[----:B------:R-:W-:-:S04]  /*1f30*/  FMUL.FTZ R74, R21, R74 ;  /* 0x0000004a154a7220 */ /* 0x000fc80000410000 */
[----:B------:R-:W-:Y:S02]  /*1f40*/  @P0 FADD.FTZ R74, R34, R74 ;  /* 0x0000004a224a0221 */ /* 0x000fe40000010000 */
.L_x_11972:
[----:B------:R-:W-:Y:S05]  /*1f50*/  BSYNC B0 ;  /* 0x0000000000007941 */ /* 0x000fea0003800000 */
.L_x_11971:
[----:B------:R-:W-:Y:S01]  /*1f60*/  BSSY B0, `(.L_x_11973) ;  /* 0x0000007000007945 */ /* 0x000fe20003800000 */
[----:B------:R-:W-:Y:S05]  /*1f70*/  @!P6 BRA `(.L_x_11974) ;  /* 0x000000500000e947 */ /* 0x000fea0003800000 */
[----:B-----5:R-:W-:Y:S02]  /*1f80*/  PRMT R20, RZ, 0x7610, R41 ;  /* 0x00007610ff147816 */ /* 0x020fe40000000029 */
[----:B------:R-:W-:-:S03]  /*1f90*/  PRMT R75, RZ, 0x7610, R9 ;  /* 0x00007610ff4b7816 */ /* 0x000fc60000000009 */
[----:B------:R-:W-:-:S04]  /*1fa0*/  FMUL.FTZ R20, R20, c[0x0][0x1ec] ;  /* 0x00007b0014147a20 */ /* 0x000fc80000410000 */
[----:B------:R-:W-:-:S04]  /*1fb0*/  FMUL.FTZ R75, R20, R75 ;  /* 0x0000004b144b7220 */ /* 0x000fc80000410000 */
[----:B------:R-:W-:Y:S02]  /*1fc0*/  @P0 FADD.FTZ R75, R35, R75 ;  /* 0x0000004b234b0221 */ /* 0x000fe40000010000 */
.L_x_11974:
[----:B------:R-:W-:Y:S05]  /*1fd0*/  BSYNC B0 ;  /* 0x0000000000007941 */ /* 0x000fea0003800000 */
.L_x_11973:
[----:B------:R-:W-:Y:S01]  /*1fe0*/  BSSY B0, `(.L_x_11975) ;  /* 0x0000007000007945 */ /* 0x000fe20003800000 */
[----:B------:R-:W-:Y:S05]  /*1ff0*/  @!P6 BRA `(.L_x_11976) ;  /* 0x000000500000e947 */ /* 0x000fea0003800000 */
[----:B-----5:R-:W-:Y:S02]  /*2000*/  PRMT R20, RZ, 0x5410, R42 ;  /* 0x00005410ff147816 */ /* 0x020fe4000000002a */
[----:B------:R-:W-:-:S03]  /*2010*/  PRMT R68, RZ, 0x5410, R10 ;  /* 0x00005410ff447816 */ /* 0x000fc6000000000a */
[----:B------:R-:W-:-:S04]  /*2020*/  FMUL.FTZ R21, R20, c[0x0][0x1ec] ;  /* 0x00007b0014157a20 */ /* 0x000fc80000410000 */
[----:B------:R-:W-:-:S04]  /*2030*/  FMUL.FTZ R68, R21, R68 ;  /* 0x0000004415447220 */ /* 0x000fc80000410000 */
[----:B------:R-:W-:Y:S02]  /*2040*/  @P0 FADD.FTZ R68, R36, R68 ;  /* 0x0000004424440221 */ /* 0x000fe40000010000 */
.L_x_11976:
[----:B------:R-:W-:Y:S05]  /*2050*/  BSYNC B0 ;  /* 0x0000000000007941 */ /* 0x000fea0003800000 */
.L_x_11975:
[----:B------:R-:W-:Y:S01]  /*2060*/  BSSY B0, `(.L_x_11977) ;  /* 0x0000007000007945 */ /* 0x000fe20003800000 */
[----:B------:R-:W-:Y:S05]  /*2070*/  @!P6 BRA `(.L_x_11978) ;  /* 0x000000500000e947 */ /* 0x000fea0003800000 */
[----:B-----5:R-:W-:Y:S02]  /*2080*/  PRMT R20, RZ, 0x7610, R42 ;  /* 0x00007610ff147816 */ /* 0x020fe4000000002a */
[----:B------:R-:W-:-:S03]  /*2090*/  PRMT R69, RZ, 0x7610, R10 ;  /* 0x00007610ff457816 */ /* 0x000fc6000000000a */
[----:B------:R-:W-:-:S04]  /*20a0*/  FMUL.FTZ R20, R20, c[0x0][0x1ec] ;  /* 0x00007b0014147a20 */ /* 0x000fc80000410000 */
[----:B------:R-:W-:-:S04]  /*20b0*/  FMUL.FTZ R69, R20, R69 ;  /* 0x0000004514457220 */ /* 0x000fc80000410000 */
[----:B------:R-:W-:Y:S02]  /*20c0*/  @P0 FADD.FTZ R69, R37, R69 ;  /* 0x0000004525450221 */ /* 0x000fe40000010000 */
.L_x_11978:
[----:B------:R-:W-:Y:S05]  /*20d0*/  BSYNC B0 ;  /* 0x0000000000007941 */ /* 0x000fea0003800000 */
.L_x_11977:
[----:B------:R-:W-:Y:S01]  /*20e0*/  BSSY B0, `(.L_x_11979) ;  /* 0x0000006000007945 */ /* 0x000fe20003800000 */
[----:B------:R-:W-:Y:S05]  /*20f0*/  @!P6 BRA `(.L_x_11980) ;  /* 0x000000400000e947 */ /* 0x000fea0003800000 */
[----:B-----5:R-:W-:-:S05]  /*2100*/  PRMT R20, RZ, 0x5410, R43 ;  /* 0x00005410ff147816 */ /* 0x020fca000000002b */
[----:B------:R-:W-:-:S04]  /*2110*/  FMUL.FTZ R20, R20, c[0x0][0x1ec] ;  /* 0x00007b0014147a20 */ /* 0x000fc80000410000 */
[----:B------:R-:W-:-:S04]  /*2120*/  FMUL.FTZ R70, R7, R20 ;  /* 0x0000001407467220 */ /* 0x000fc80000410000 */
[----:B------:R-:W-:Y:S02]  /*2130*/  @P0 FADD.FTZ R70, R38, R70 ;  /* 0x0000004626460221 */ /* 0x000fe40000010000 */
.L_x_11980:
[----:B------:R-:W-:Y:S05]  /*2140*/  BSYNC B0 ;  /* 0x0000000000007941 */ /* 0x000fea0003800000 */
.L_x_11979:
[----:B------:R-:W-:Y:S01]  /*2150*/  BSSY B0, `(.L_x_11981) ;  /* 0x0000006000007945 */ /* 0x000fe20003800000 */
[----:B------:R-:W-:Y:S05]  /*2160*/  @!P6 BRA `(.L_x_11982) ;  /* 0x000000400000e947 */ /* 0x000fea0003800000 */
[----:B-----5:R-:W-:-:S05]  /*2170*/  PRMT R20, RZ, 0x7610, R43 ;  /* 0x00007610ff147816 */ /* 0x020fca000000002b */
[----:B------:R-:W-:-:S04]  /*2180*/  FMUL.FTZ R20, R20, c[0x0][0x1ec] ;  /* 0x00007b0014147a20 */ /* 0x000fc80000410000 */
[----:B------:R-:W-:-:S04]  /*2190*/  FMUL.FTZ R71, R11, R20 ;  /* 0x000000140b477220 */ /* 0x000fc80000410000 */
[----:B------:R-:W-:Y:S02]  /*21a0*/  @P0 FADD.FTZ R71, R39, R71 ;  /* 0x0000004727470221 */ /* 0x000fe40000010000 */
.L_x_11982:
[----:B------:R-:W-:Y:S05]  /*21b0*/  BSYNC B0 ;  /* 0x0000000000007941 */ /* 0x000fea0003800000 */
.L_x_11981:
[----:B------:R0:W-:Y:S04]  /*21c0*/  STG.E.128 [R2.64], R72 ;  /* 0x0000004802007986 */ /* 0x0001e8000c101d04 */
        /* <DEDUP_REMOVED lines=19> */
[----:B------:R-:W-:Y:S02]  /*2300*/  @!P6 FSEL R82, R34, RZ, P3 ;  /* 0x000000ff2252e208 */ /* 0x000fe40001800000 */
        /* <DEDUP_REMOVED lines=9> */
[----:B------:R-:W-:Y:S02]  /*23a0*/  @!P6 FSEL R78, R38, RZ, P3 ;  /* 0x000000ff264ee208 */ /* 0x000fe40001800000 */
[----:B------:R-:W-:-:S02]  /*23b0*/  @!P6 FSEL R79, R39, RZ, P5 ;  /* 0x000000ff274fe208 */ /* 0x000fc40002800000 */
[----:B------:R-:W-:Y:S01]  /*23c0*/  @!P6 FSEL R80, R32, RZ, P4 ;  /* 0x000000ff2050e208 */ /* 0x000fe20002000000 */
[----:B------:R-:W-:Y:S05]  /*23d0*/  @!P6 BRA `(.L_x_11984) ;  /* 0x000000400000e947 */ /* 0x000fea0003800000 */
[----:B0----5:R-:W-:-:S05]  /*23e0*/  PRMT R2, RZ, 0x5410, R40 ;  /* 0x00005410ff027816 */ /* 0x021fca0000000028 */
[----:B------:R-:W-:-:S04]  /*23f0*/  FMUL.FTZ R3, R2, c[0x0][0x1ec] ;  /* 0x00007b0002037a20 */ /* 0x000fc80000410000 */
[----:B------:R-:W-:-:S04]  /*2400*/  FMUL.FTZ R80, R140, R3 ;  /* 0x000000038c507220 */ /* 0x000fc80000410000 */
[----:B------:R-:W-:Y:S02]  /*2410*/  @P0 FADD.FTZ R80, R32, R80 ;  /* 0x0000005020500221 */ /* 0x000fe40000010000 */
.L_x_11984:
[----:B0-----:R-:W-:Y:S05]  /*2420*/  BSYNC B0 ;  /* 0x0000000000007941 */ /* 0x001fea0003800000 */
.L_x_11983:
[----:B------:R-:W-:Y:S01]  /*2430*/  BSSY B0, `(.L_x_11985) ;  /* 0x0000006000007945 */ /* 0x000fe20003800000 */
[----:B------:R-:W-:Y:S05]  /*2440*/  @!P6 BRA `(.L_x_11986) ;  /* 0x000000400000e947 */ /* 0x000fea0003800000 */
[----:B-----5:R-:W-:-:S05]  /*2450*/  PRMT R2, RZ, 0x7610, R40 ;  /* 0x00007610ff027816 */ /* 0x020fca0000000028 */
[----:B------:R-:W-:-:S04]  /*2460*/  FMUL.FTZ R2, R2, c[0x0][0x1ec] ;  /* 0x00007b0002027a20 */ /* 0x000fc80000410000 */
[----:B------:R-:W-:-:S04]  /*2470*/  FMUL.FTZ R81, R143, R2 ;  /* 0x000000028f517220 */ /* 0x000fc80000410000 */
[----:B------:R-:W-:Y:S02]  /*2480*/  @P0 FADD.FTZ R81, R33, R81 ;  /* 0x0000005121510221 */ /* 0x000fe40000010000 */
.L_x_11986:
[----:B------:R-:W-:Y:S05]  /*2490*/  BSYNC B0 ;  /* 0x0000000000007941 */ /* 0x000fea0003800000 */
.L_x_11985:
[----:B------:R-:W-:Y:S01]  /*24a0*/  BSSY B0, `(.L_x_11987) ;  /* 0x0000006000007945 */ /* 0x000fe20003800000 */
[----:B------:R-:W-:Y:S05]  /*24b0*/  @!P6 BRA `(.L_x_11988) ;  /* 0x000000400000e947 */ /* 0x000fea0003800000 */
[----:B-----5:R-:W-:-:S05]  /*24c0*/  PRMT R2, RZ, 0x5410, R41 ;  /* 0x00005410ff027816 */ /* 0x020fca0000000029 */
[----:B------:R-:W-:-:S04]  /*24d0*/  FMUL.FTZ R3, R2, c[0x0][0x1ec] ;  /* 0x00007b0002037a20 */ /* 0x000fc80000410000 */
[----:B------:R-:W-:-:S04]  /*24e0*/  FMUL.FTZ R82, R142, R3 ;  /* 0x000000038e527220 */ /* 0x000fc80000410000 */
[----:B------:R-:W-:Y:S02]  /*24f0*/  @P0 FADD.FTZ R82, R34, R82 ;  /* 0x0000005222520221 */ /* 0x000fe40000010000 */
.L_x_11988:
[----:B------:R-:W-:Y:S05]  /*2500*/  BSYNC B0 ;  /* 0x0000000000007941 */ /* 0x000fea0003800000 */
.L_x_11987:
[----:B------:R-:W-:Y:S01]  /*2510*/  BSSY B0, `(.L_x_11989) ;  /* 0x0000006000007945 */ /* 0x000fe20003800000 */
[----:B------:R-:W-:Y:S05]  /*2520*/  @!P6 BRA `(.L_x_11990) ;  /* 0x000000400000e947 */ /* 0x000fea0003800000 */
[----:B-----5:R-:W-:-:S05]  /*2530*/  PRMT R2, RZ, 0x7610, R41 ;  /* 0x00007610ff027816 */ /* 0x020fca0000000029 */
[----:B------:R-:W-:-:S04]  /*2540*/  FMUL.FTZ R2, R2, c[0x0][0x1ec] ;  /* 0x00007b0002027a20 */ /* 0x000fc80000410000 */
[----:B------:R-:W-:-:S04]  /*2550*/  FMUL.FTZ R83, R145, R2 ;  /* 0x0000000291537220 */ /* 0x000fc80000410000 */
[----:B------:R-:W-:Y:S02]  /*2560*/  @P0 FADD.FTZ R83, R35, R83 ;  /* 0x0000005323530221 */ /* 0x000fe40000010000 */
.L_x_11990:
[----:B------:R-:W-:Y:S05]  /*2570*/  BSYNC B0 ;  /* 0x0000000000007941 */ /* 0x000fea0003800000 */
.L_x_11989:
[----:B------:R-:W-:Y:S01]  /*2580*/  BSSY B0, `(.L_x_11991) ;  /* 0x0000006000007945 */ /* 0x000fe20003800000 */
[----:B------:R-:W-:Y:S05]  /*2590*/  @!P6 BRA `(.L_x_11992) ;  /* 0x000000400000e947 */ /* 0x000fea0003800000 */
[----:B-----5:R-:W-:-:S05]  /*25a0*/  PRMT R2, RZ, 0x5410, R42 ;  /* 0x00005410ff027816 */ /* 0x020fca000000002a */
[----:B------:R-:W-:-:S04]  /*25b0*/  FMUL.FTZ R3, R2, c[0x0][0x1ec] ;  /* 0x00007b0002037a20 */ /* 0x000fc80000410000 */
[----:B------:R-:W-:-:S04]  /*25c0*/  FMUL.FTZ R76, R144, R3 ;  /* 0x00000003904c7220 */ /* 0x000fc80000410000 */
[----:B------:R-:W-:Y:S02]  /*25d0*/  @P0 FADD.FTZ R76, R36, R76 ;  /* 0x0000004c244c0221 */ /* 0x000fe40000010000 */
.L_x_11992:
[----:B------:R-:W-:Y:S05]  /*25e0*/  BSYNC B0 ;  /* 0x0000000000007941 */ /* 0x000fea0003800000 */
.L_x_11991:
[----:B------:R-:W-:Y:S01]  /*25f0*/  BSSY B0, `(.L_x_11993) ;  /* 0x0000006000007945 */ /* 0x000fe20003800000 */
[----:B------:R-:W-:Y:S05]  /*2600*/  @!P6 BRA `(.L_x_11994) ;  /* 0x000000400000e947 */ /* 0x000fea0003800000 */
[----:B-----5:R-:W-:-:S05]  /*2610*/  PRMT R2, RZ, 0x7610, R42 ;  /* 0x00007610ff027816 */ /* 0x020fca000000002a */
[----:B------:R-:W-:-:S04]  /*2620*/  FMUL.FTZ R2, R2, c[0x0][0x1ec] ;  /* 0x00007b0002027a20 */ /* 0x000fc80000410000 */
[----:B------:R-:W-:-:S04]  /*2630*/  FMUL.FTZ R77, R147, R2 ;  /* 0x00000002934d7220 */ /* 0x000fc80000410000 */
[----:B------:R-:W-:Y:S02]  /*2640*/  @P0 FADD.FTZ R77, R37, R77 ;  /* 0x0000004d254d0221 */ /* 0x000fe40000010000 */
.L_x_11994:
[----:B------:R-:W-:Y:S05]  /*2650*/  BSYNC B0 ;  /* 0x0000000000007941 */ /* 0x000fea0003800000 */
.L_x_11993:
[----:B------:R-:W-:Y:S01]  /*2660*/  BSSY B0, `(.L_x_11995) ;  /* 0x0000006000007945 */ /* 0x000fe20003800000 */
[----:B------:R-:W-:Y:S05]  /*2670*/  @!P6 BRA `(.L_x_11996) ;  /* 0x000000400000e947 */ /* 0x000fea0003800000 */
[----:B-----5:R-:W-:-:S05]  /*2680*/  PRMT R2, RZ, 0x5410, R43 ;  /* 0x00005410ff027816 */ /* 0x020fca000000002b */
[----:B------:R-:W-:-:S04]  /*2690*/  FMUL.FTZ R3, R2, c[0x0][0x1ec] ;  /* 0x00007b0002037a20 */ /* 0x000fc80000410000 */
[----:B------:R-:W-:-:S04]  /*26a0*/  FMUL.FTZ R78, R146, R3 ;  /* 0x00000003924e7220 */ /* 0x000fc80000410000 */
[----:B------:R-:W-:Y:S02]  /*26b0*/  @P0 FADD.FTZ R78, R38, R78 ;  /* 0x0000004e264e0221 */ /* 0x000fe40000010000 */
.L_x_11996:
[----:B------:R-:W-:Y:S05]  /*26c0*/  BSYNC B0 ;  /* 0x0000000000007941 */ /* 0x000fea0003800000 */
.L_x_11995:
[----:B------:R-:W-:Y:S01]  /*26d0*/  BSSY B0, `(.L_x_11997) ;  /* 0x0000006000007945 */ /* 0x000fe20003800000 */
[----:B------:R-:W-:Y:S05]  /*26e0*/  @!P6 BRA `(.L_x_11998) ;  /* 0x000000400000e947 */ /* 0x000fea0003800000 */
[----:B-----5:R-:W-:-:S05]  /*26f0*/  PRMT R2, RZ, 0x7610, R43 ;  /* 0x00007610ff027816 */ /* 0x020fca000000002b */
[----:B------:R-:W-:-:S04]  /*2700*/  FMUL.FTZ R79, R2, c[0x0][0x1ec] ;  /* 0x00007b00024f7a20 */ /* 0x000fc80000410000 */
[----:B------:R-:W-:-:S04]  /*2710*/  FMUL.FTZ R79, R152, R79 ;  /* 0x0000004f984f7220 */ /* 0x000fc80000410000 */
[----:B------:R-:W-:Y:S02]  /*2720*/  @P0 FADD.FTZ R79, R39, R79 ;  /* 0x0000004f274f0221 */ /* 0x000fe40000010000 */
.L_x_11998:
[----:B------:R-:W-:Y:S05]  /*2730*/  BSYNC B0 ;  /* 0x0000000000007941 */ /* 0x000fea0003800000 */
.L_x_11997:
[----:B------:R-:W-:Y:S01]  /*2740*/  FADD.FTZ R2, RZ, R48 ;  /* 0x00000030ff027221 */ /* 0x000fe20000010000 */
[----:B------:R-:W-:Y:S02]  /*2750*/  LOP3.LUT P0, RZ, R166, 0xff, RZ, 0xc0, !PT ;  /* 0x000000ffa6ff7812 */ /* 0x000fe4000780c0ff */
[----:B------:R-:W-:Y:S01]  /*2760*/  SHF.R.S32.HI R21, RZ, 0x1f, R150 ;  /* 0x0000001fff157819 */ /* 0x000fe20000011496 */
        /* <DEDUP_REMOVED lines=37> */
[----:B------:R-:W-:Y:S01]  /*29c0*/  FADD.FTZ R17, R16, R83 ;  /* 0x0000005310117221 */ /* 0x000fe20000010000 */
[----:B------:R0:W-:Y:S03]  /*29d0*/  STG.E.128 [R2.64+0x10], R76 ;  /* 0x0000104c02007986 */ /* 0x0001e6000c101d04 */
[----:B------:R-:W-:-:S04]  /*29e0*/  FADD.FTZ R16, R17, R76 ;  /* 0x0000004c11107221 */ /* 0x000fc80000010000 */
[----:B------:R-:W-:-:S04]  /*29f0*/  FADD.FTZ R17, R16, R77 ;  /* 0x0000004d10117221 */ /* 0x000fc80000010000 */
[----:B------:R-:W-:-:S04]  /*2a00*/  FADD.FTZ R16, R17, R78 ;  /* 0x0000004e11107221 */ /* 0x000fc80000010000 */
[----:B------:R-:W-:Y:S01]  /*2a10*/  FADD.FTZ R29, R16, R79 ;  /* 0x0000004f101d7221 */ /* 0x000fe20000010000 */
[----:B------:R-:W-:Y:S05]  /*2a20*/  BRA.DIV ~URZ, `(.L_x_11999) ;  /* 0x000015c27f007947 */ /* 0x000fea000b800000 */
[----:B0-----:R0:W1:Y:S02]  /*2a30*/  SHFL.BFLY PT, R2, R29, 0x1, 0x1f ;  /* 0x0c201f001d027f89 */ /* 0x00106400000e0000 */
.L_x_12005:
        /* <DEDUP_REMOVED lines=100> */
.L_x_12006:
        /* <DEDUP_REMOVED lines=15> */
[----:B------:R2:W3:Y:S01]  /*3170*/  @!P0 LDS.64 R2, [R20.X8] ;  /* 0x0000000014028984 */ /* 0x0004e20000008a00 */
[----:B------:R-:W-:Y:S02]  /*3180*/  LOP3.LUT P0, RZ, R173, 0x1f, R128, 0xf8, !PT ;  /* 0x0000001fadff7812 */ /* 0x000fe4000780f880 */
        /* <DEDUP_REMOVED lines=90> */
[C---:B------:R-:W-:Y:S01]  /*3730*/  FMUL.FTZ R17, R25.reuse, R16 ;  /* 0x0000001019117220 */ /* 0x040fe20000410000 */
[----:B------:R-:W-:Y:S01]  /*3740*/  PRMT R16, RZ, 0x7610, R12 ;  /* 0x00007610ff107816 */ /* 0x000fe2000000000c */
        /* <DEDUP_REMOVED lines=39> */
[----:B------:R-:W-:Y:S02]  /*39c0*/  IMAD R24, R24, c[0x0][0x168], RZ ;  /* 0x00005a0018187a24 */ /* 0x000fe400078e02ff */
[----:B------:R-:W-:Y:S02]  /*39d0*/  FFMA.FTZ R17, R17, R16, R126 ;  /* 0x0000001011117223 */ /* 0x000fe4000001007e */
[----:B------:R-:W-:Y:S01]  /*39e0*/  FFMA.FTZ R46, R46, R2, R121 ;  /* 0x000000022e2e7223 */ /* 0x000fe20000010079 */
[----:B------:R-:W-:Y:S01]  /*39f0*/  PRMT R2, RZ, 0x7610, R15 ;  /* 0x00007610ff027816 */ /* 0x000fe2000000000f */
[----:B------:R-:W-:Y:S02]  /*3a00*/  FFMA.FTZ R44, R154, R44, R123 ;  /* 0x0000002c9a2c7223 */ /* 0x000fe4000001007b */
[----:B------:R-:W-:-:S02]  /*3a10*/  FFMA.FTZ R178, R159, R178, R116 ;  /* 0x000000b29fb27223 */ /* 0x000fc40000010074 */
[----:B------:R-:W-:Y:S01]  /*3a20*/  FFMA.FTZ R21, R21, R2, R120 ;  /* 0x0000000215157223 */ /* 0x000fe20000010078 */
[----:B------:R-:W-:Y:S01]  /*3a30*/  PRMT R2, RZ, 0x5410, R13 ;  /* 0x00005410ff027816 */ /* 0x000fe2000000000d */
[----:B------:R-:W-:Y:S02]  /*3a40*/  FFMA.FTZ R53, R160, R66, R109 ;  /* 0x00000042a0357223 */ /* 0x000fe4000001006d */
[----:B------:R-:W-:Y:S02]  /*3a50*/  FFMA.FTZ R186, R165, R186, R108 ;  /* 0x000000baa5ba7223 */ /* 0x000fe4000001006c */
[----:B------:R-:W-:Y:S01]  /*3a60*/  FFMA.FTZ R45, R50, R2, R125 ;  /* 0x00000002322d7223 */ /* 0x000fe2000001007d */
[----:B------:R-:W-:Y:S01]  /*3a70*/  PRMT R2, RZ, 0x7610, R13 ;  /* 0x00007610ff027816 */ /* 0x000fe2000000000d */
[----:B------:R-:W-:Y:S01]  /*3a80*/  FFMA.FTZ R50, R158, R52, R115 ;  /* 0x000000349e327223 */ /* 0x000fe20000010073 */
[----:B------:R-:W-:Y:S01]  /*3a90*/  F2FP.BF16.PACK_AB R53, R186, R53 ;  /* 0x00000035ba35723e */ /* 0x000fe200000010ff */
[----:B------:R-:W-:-:S02]  /*3aa0*/  FFMA.FTZ R52, R18, R64, R111 ;  /* 0x0000004012347223 */ /* 0x000fc4000001006f */
[----:B------:R-:W-:Y:S01]  /*3ab0*/  FFMA.FTZ R20, R3, R2, R124 ;  /* 0x0000000203147223 */ /* 0x000fe2000001007c */
[----:B------:R-:W-:Y:S01]  /*3ac0*/  SHF.R.S32.HI R3, RZ, 0x1f, R24 ;  /* 0x0000001fff037819 */ /* 0x000fe20000011418 */
[----:B------:R-:W-:Y:S01]  /*3ad0*/  FFMA.FTZ R57, R164, R74, R101 ;  /* 0x0000004aa4397223 */ /* 0x000fe20000010065 */
[----:B------:R-:W-:Y:S01]  /*3ae0*/  PRMT R2, RZ, 0x5410, R12 ;  /* 0x00005410ff027816 */ /* 0x000fe2000000000c */
[----:B------:R-:W-:Y:S01]  /*3af0*/  FFMA.FTZ R194, R171, R194, R100 ;  /* 0x000000c2abc27223 */ /* 0x000fe20000010064 */
[----:B------:R-:W-:Y:S01]  /*3b00*/  LEA.HI R24, R3, R24, RZ, 0x3 ;  /* 0x0000001803187211 */ /* 0x000fe200078f18ff */
[----:B------:R-:W-:Y:S01]  /*3b10*/  FFMA.FTZ R61, R172, R82, R93 ;  /* 0x00000052ac3d7223 */ /* 0x000fe2000001005d */
[----:B------:R-:W-:Y:S01]  /*3b20*/  PRMT R3, RZ, 0x5410, R19 ;  /* 0x00005410ff037816 */ /* 0x000fe20000000013 */
[----:B------:R-:W-:Y:S01]  /*3b30*/  FFMA.FTZ R2, R48, R2, R127 ;  /* 0x0000000230027223 */ /* 0x000fe2000001007f */
[----:B------:R-:W-:Y:S01]  /*3b40*/  LEA.HI.SX32 R24, R24, R129, 0x1d ;  /* 0x0000008118187211 */ /* 0x000fe200078feaff */
[----:B------:R-:W-:Y:S01]  /*3b50*/  FFMA.FTZ R48, R14, R56, R119 ;  /* 0x000000380e307223 */ /* 0x000fe20000010077 */
[----:B------:R-:W-:Y:S01]  /*3b60*/  F2FP.BF16.PACK_AB R45, R20, R45 ;  /* 0x0000002d142d723e */ /* 0x000fe200000010ff */
[----:B------:R-:W-:Y:S01]  /*3b70*/  FFMA.FTZ R51, R54, R3, R113 ;  /* 0x0000000336337223 */ /* 0x000fe20000010071 */
[----:B------:R-:W-:Y:S01]  /*3b80*/  PRMT R3, RZ, 0x7610, R19 ;  /* 0x00007610ff037816 */ /* 0x000fe20000000013 */
[----:B------:R-:W-:Y:S01]  /*3b90*/  FFMA.FTZ R54, R162, R60, R107 ;  /* 0x0000003ca2367223 */ /* 0x000fe2000001006b */
[----:B------:R-:W-:Y:S01]  /*3ba0*/  IADD3 R20, R24, 0x100, RZ ;  /* 0x0000010018147810 */ /* 0x000fe20007ffe0ff */
        /* <DEDUP_REMOVED lines=9> */
[----:B------:R-:W-:-:S02]  /*3c40*/  PRMT R3, RZ, 0x7610, R23 ;  /* 0x00007610ff037816 */ /* 0x000fc40000000017 */
[----:B------:R-:W-:Y:S02]  /*3c50*/  IADD3 R16, R24, 0x80, RZ ;  /* 0x0000008018107810 */ /* 0x000fe40007ffe0ff */
[----:B------:R-:W-:Y:S01]  /*3c60*/  F2FP.BF16.PACK_AB R61, R202, R61 ;  /* 0x0000003dca3d723e */ /* 0x000fe200000010ff */
[----:B------:R-:W-:Y:S01]  /*3c70*/  FFMA.FTZ R30, R47, R3, R104 ;  /* 0x000000032f1e7223 */ /* 0x000fe20000010068 */
[----:B------:R-:W-:Y:S02]  /*3c80*/  PRMT R3, RZ, 0x5410, R27 ;  /* 0x00005410ff037816 */ /* 0x000fe4000000001b */
[----:B------:R-:W-:Y:S01]  /*3c90*/  F2FP.BF16.PACK_AB R47, R21, R46 ;  /* 0x0000002e152f723e */ /* 0x000fe200000010ff */
[----:B------:R-:W-:Y:S01]  /*3ca0*/  FFMA.FTZ R21, R161, R180, R114 ;  /* 0x000000b4a1157223 */ /* 0x000fe20000010072 */
[----:B------:R-:W-:Y:S01]  /*3cb0*/  F2FP.BF16.PACK_AB R55, R30, R55 ;  /* 0x000000371e37723e */ /* 0x000fe200000010ff */
[----:B------:R-:W-:Y:S01]  /*3cc0*/  FFMA.FTZ R59, R70, R3, R97 ;  /* 0x00000003463b7223 */ /* 0x000fe20000010061 */
[----:B------:R-:W-:-:S02]  /*3cd0*/  PRMT R3, RZ, 0x7610, R27 ;  /* 0x00007610ff037816 */ /* 0x000fc4000000001b */
[----:B------:R-:W-:Y:S01]  /*3ce0*/  F2FP.BF16.PACK_AB R50, R21, R50 ;  /* 0x000000321532723e */ /* 0x000fe200000010ff */
[----:B------:R-:W-:Y:S02]  /*3cf0*/  FFMA.FTZ R21, R175, R196, R98 ;  /* 0x000000c4af157223 */ /* 0x000fe40000010062 */
[----:B------:R-:W-:Y:S01]  /*3d00*/  FFMA.FTZ R62, R49, R3, R96 ;  /* 0x00000003313e7223 */ /* 0x000fe20000010060 */
[----:B------:R-:W-:Y:S01]  /*3d10*/  PRMT R3, RZ, 0x5410, R31 ;  /* 0x00005410ff037816 */ /* 0x000fe2000000001f */
        /* <DEDUP_REMOVED lines=8> */
[----:B------:R-:W-:Y:S01]  /*3da0*/  MOV R29, 0x10 ;  /* 0x00000010001d7802 */ /* 0x000fe20000000f00 */
        /* <DEDUP_REMOVED lines=9> */
[----:B------:R-:W-:Y:S01]  /*3e40*/  FFMA.FTZ R3, R163, R184, R110 ;  /* 0x000000b8a3037223 */ /* 0x000fe2000001006e */
[C---:B------:R-:W-:Y:S01]  /*3e50*/  IADD3 R25, R24.reuse, 0x180, RZ ;  /* 0x0000018018197810 */ /* 0x040fe20007ffe0ff */
[----:B------:R-:W-:Y:S01]  /*3e60*/  FFMA.FTZ R17, R169, R192, R102 ;  /* 0x000000c0a9117223 */ /* 0x000fe20000010066 */
[----:B------:R-:W-:Y:S02]  /*3e70*/  IADD3 R28, R24, 0x200, RZ ;  /* 0x00000200181c7810 */ /* 0x000fe40007ffe0ff */
[----:B------:R-:W-:Y:S01]  /*3e80*/  F2FP.BF16.PACK_AB R52, R3, R52 ;  /* 0x000000340334723e */ /* 0x000fe200000010ff */
[----:B------:R-:W-:Y:S01]  /*3e90*/  FFMA.FTZ R3, R177, R200, R94 ;  /* 0x000000c8b1037223 */ /* 0x000fe2000001005e */
[----:B------:R-:W-:Y:S01]  /*3ea0*/  F2FP.BF16.PACK_AB R56, R17, R56 ;  /* 0x000000381138723e */ /* 0x000fe200000010ff */
[----:B------:R-:W-:-:S03]  /*3eb0*/  FFMA.FTZ R17, R181, R204, R90 ;  /* 0x000000ccb5117223 */ /* 0x000fc6000001005a */
[----:B------:R-:W-:Y:S01]  /*3ec0*/  F2FP.BF16.PACK_AB R60, R3, R60 ;  /* 0x0000003c033c723e */ /* 0x000fe200000010ff */
[----:B------:R-:W-:Y:S01]  /*3ed0*/  IMAD.WIDE.U32 R2, R24, R29, c[0x0][0x208] ;  /* 0x0000820018027625 */ /* 0x000fe200078e001d */
[----:B------:R-:W-:-:S03]  /*3ee0*/  F2FP.BF16.PACK_AB R62, R17, R62 ;  /* 0x0000003e113e723e */ /* 0x000fc600000010ff */
[-C--:B------:R-:W-:Y:S01]  /*3ef0*/  IMAD.WIDE.U32 R16, R16, R29.reuse, c[0x0][0x208] ;  /* 0x0000820010107625 */ /* 0x080fe200078e001d */
[----:B------:R0:W-:Y:S03]  /*3f00*/  STG.E.128 [R2.64], R44 ;  /* 0x0000002c02007986 */ /* 0x0001e6000c101d04 */
[-C--:B------:R-:W-:Y:S01]  /*3f10*/  IMAD.WIDE.U32 R24, R25, R29.reuse, c[0x0][0x208] ;  /* 0x0000820019187625 */ /* 0x080fe200078e001d */
[----:B------:R0:W-:Y:S03]  /*3f20*/  STG.E.128 [R16.64], R48 ;  /* 0x0000003010007986 */ /* 0x0001e6000c101d04 */
[----:B------:R-:W-:Y:S01]  /*3f30*/  IMAD.WIDE.U32 R28, R28, R29, c[0x0][0x208] ;  /* 0x000082001c1c7625 */ /* 0x000fe200078e001d */
[----:B------:R0:W-:Y:S04]  /*3f40*/  STG.E.128 [R20.64], R52 ;  /* 0x0000003414007986 */ /* 0x0001e8000c101d04 */
[----:B------:R0:W-:Y:S04]  /*3f50*/  STG.E.128 [R24.64], R56 ;  /* 0x0000003818007986 */ /* 0x0001e8000c101d04 */
[----:B------:R0:W-:Y:S02]  /*3f60*/  STG.E.128 [R28.64], R60 ;  /* 0x0000003c1c007986 */ /* 0x0001e4000c101d04 */
.L_x_12002:
[----:B-1----:R-:W-:Y:S05]  /*3f70*/  BSYNC B0 ;  /* 0x0000000000007941 */ /* 0x002fea0003800000 */
.L_x_12001:
[----:B------:R-:W-:Y:S02]  /*3f80*/  IADD3 R150, R150, c[0x0][0x160], RZ ;  /* 0x0000580096967a10 */ /* 0x000fe40007ffe0ff */
[----:B------:R-:W-:-:S02]  /*3f90*/  LOP3.LUT P1, RZ, R166, 0xff, RZ, 0xc0, !PT ;  /* 0x000000ffa6ff7812 */ /* 0x000fc4000782c0ff */
[----:B------:R-:W-:Y:S02]  /*3fa0*/  ISETP.GE.AND P0, PT, R150, c[0x0][0x164], PT ;  /* 0x0000590096007a0c */ /* 0x000fe40003f06270 */
[----:B------:R-:W-:-:S11]  /*3fb0*/  SEL R166, RZ, 0x1, P1 ;  /* 0x00000001ffa67807 */ /* 0x000fd60000800000 */
[----:B0----5:R-:W-:Y:S01]  /*3fc0*/  @P0 CALL.REL.NOINC `(.L_x_12003) ;  /* 0x0000001000000944 */ /* 0x021fe20003c00000 */
[----:B------:R-:W-:Y:S05]  /*3fd0*/  BRA `(.L_x_12004) ;  /* 0xffffc93000007947 */ /* 0x000fea000383ffff */
.L_x_12003:
[----:B------:R-:W-:Y:S05]  /*3fe0*/  EXIT ;  /* 0x000000000000794d */ /* 0x000fea0003800000 */
.L_x_11999:
[----:B------:R-:W-:Y:S01]  /*3ff0*/  HFMA2.MMA R30, -RZ, RZ, 0, 5.9604644775390625e-08 ;  /* 0x00000001ff1e7435 */ /* 0x000fe200000001ff */
[----:B0-----:R-:W-:Y:S02]  /*4000*/  MOV R3, 0x1f ;  /* 0x0000001f00037802 */ /* 0x001fe40000000f00 */
[----:B------:R-:W-:Y:S02]  /*4010*/  MOV R28, 0xffffffff ;  /* 0xffffffff001c7802 */ /* 0x000fe40000000f00 */
[----:B------:R-:W-:Y:S02]  /*4020*/  MOV R16, 0x4040 ;  /* 0x0000404000107802 */ /* 0x000fe40000000f00 */
[----:B-----5:R-:W-:Y:S05]  /*4030*/  CALL.REL.NOINC `($__internal_55_$__cuda_sm70_shflsync_bfly_p) ;  /* 0x0000089000007944 */ /* 0x020fea0003c00000 */
[----:B-1----:R-:W-:Y:S01]  /*4040*/  MOV R2, R30 ;  /* 0x0000001e00027202 */ /* 0x002fe20000000f00 */
[----:B0-----:R-:W-:Y:S05]  /*4050*/  BRA `(.L_x_12005) ;  /* 0xffffe9e000007947 */ /* 0x001fea000383ffff */
.L_x_12000:
[----:B------:R-:W-:Y:S01]  /*4060*/  HFMA2.MMA R30, -RZ, RZ, 0, 1.1920928955078125e-07 ;  /* 0x00000002ff1e7435 */ /* 0x000fe200000001ff */
[----:B------:R-:W-:Y:S02]  /*4070*/  MOV R3, 0x1f ;  /* 0x0000001f00037802 */ /* 0x000fe40000000f00 */
[----:B------:R-:W-:Y:S02]  /*4080*/  MOV R28, 0xffffffff ;  /* 0xffffffff001c7802 */ /* 0x000fe40000000f00 */
[----:B------:R-:W-:-:S02]  /*4090*/  MOV R16, 0x40b0 ;  /* 0x000040b000107802 */ /* 0x000fc40000000f00 */
[----:B-----5:R-:W-:Y:S05]  /*40a0*/  CALL.REL.NOINC `($__internal_55_$__cuda_sm70_shflsync_bfly_p) ;  /* 0x0000082000007944 */ /* 0x020fea0003c00000 */
[----:B01----:R-:W-:Y:S01]  /*40b0*/  FADD.FTZ R29, R29, R30 ;  /* 0x0000001e1d1d7221 */ /* 0x003fe20000010000 */
[----:B------:R-:W-:Y:S01]  /*40c0*/  HFMA2.MMA R30, -RZ, RZ, 0, 2.384185791015625e-07 ;  /* 0x00000004ff1e7435 */ /* 0x000fe200000001ff */
[----:B------:R-:W-:-:S02]  /*40d0*/  MOV R3, 0x1f ;  /* 0x0000001f00037802 */ /* 0x000fc40000000f00 */
[----:B------:R-:W-:Y:S02]  /*40e0*/  MOV R28, 0xffffffff ;  /* 0xffffffff001c7802 */ /* 0x000fe40000000f00 */
[----:B------:R-:W-:Y:S02]  /*40f0*/  MOV R16, 0x4110 ;  /* 0x0000411000107802 */ /* 0x000fe40000000f00 */
[----:B------:R-:W-:Y:S05]  /*4100*/  CALL.REL.NOINC `($__internal_55_$__cuda_sm70_shflsync_bfly_p) ;  /* 0x000007c000007944 */ /* 0x000fea0003c00000 */
[----:B01----:R-:W-:Y:S01]  /*4110*/  FADD.FTZ R29, R29, R30 ;  /* 0x0000001e1d1d7221 */ /* 0x003fe20000010000 */
[----:B------:R-:W-:Y:S01]  /*4120*/  HFMA2.MMA R30, -RZ, RZ, 0, 4.76837158203125e-07 ;  /* 0x00000008ff1e7435 */ /* 0x000fe200000001ff */
[----:B------:R-:W-:Y:S02]  /*4130*/  MOV R3, 0x1f ;  /* 0x0000001f00037802 */ /* 0x000fe40000000f00 */
[----:B------:R-:W-:Y:S02]  /*4140*/  MOV R28, 0xffffffff ;  /* 0xffffffff001c7802 */ /* 0x000fe40000000f00 */
[----:B------:R-:W-:Y:S02]  /*4150*/  MOV R16, 0x4170 ;  /* 0x0000417000107802 */ /* 0x000fe40000000f00 */
[----:B------:R-:W-:Y:S05]  /*4160*/  CALL.REL.NOINC `($__internal_55_$__cuda_sm70_shflsync_bfly_p) ;  /* 0x0000076000007944 */ /* 0x000fea0003c00000 */
[----:B01----:R-:W-:Y:S01]  /*4170*/  FADD.FTZ R29, R29, R30 ;  /* 0x0000001e1d1d7221 */ /* 0x003fe20000010000 */
[----:B------:R-:W-:Y:S01]  /*4180*/  HFMA2.MMA R30, -RZ, RZ, 0, 9.5367431640625e-07 ;  /* 0x00000010ff1e7435 */ /* 0x000fe200000001ff */
[----:B------:R-:W-:-:S02]  /*4190*/  MOV R3, 0x1f ;  /* 0x0000001f00037802 */ /* 0x000fc40000000f00 */
[----:B------:R-:W-:Y:S02]  /*41a0*/  MOV R28, 0xffffffff ;  /* 0xffffffff001c7802 */ /* 0x000fe40000000f00 */
[----:B------:R-:W-:Y:S02]  /*41b0*/  MOV R16, 0x41d0 ;  /* 0x000041d000107802 */ /* 0x000fe40000000f00 */
[----:B------:R-:W-:Y:S05]  /*41c0*/  CALL.REL.NOINC `($__internal_55_$__cuda_sm70_shflsync_bfly_p) ;  /* 0x0000070000007944 */ /* 0x000fea0003c00000 */
        /* <DEDUP_REMOVED lines=86> */
[----:B------:R-:W-:Y:S05]  /*4730*/  CALL.REL.NOINC `($__internal_55_$__cuda_sm70_shflsync_bfly_p) ;  /* 0x0000019000007944 */ /* 0x000fea0003c00000 */
[----:B01----:R-:W-:Y:S01]  /*4740*/  FADD.FTZ R29, R29, R30 ;  /* 0x0000001e1d1d7221 */ /* 0x003fe20000010000 */
[----:B------:R-:W-:Y:S01]  /*4750*/  HFMA2.MMA R30, -RZ, RZ, 0, 1.1920928955078125e-07 ;  /* 0x00000002ff1e7435 */ /* 0x000fe200000001ff */
[----:B------:R-:W-:Y:S02]  /*4760*/  MOV R3, 0x1f ;  /* 0x0000001f00037802 */ /* 0x000fe40000000f00 */
[----:B------:R-:W-:Y:S02]  /*4770*/  MOV R28, 0xffffffff ;  /* 0xffffffff001c7802 */ /* 0x000fe40000000f00 */
[----:B------:R-:W-:Y:S02]  /*4780*/  MOV R16, 0x47a0 ;  /* 0x000047a000107802 */ /* 0x000fe40000000f00 */
[----:B------:R-:W-:Y:S05]  /*4790*/  CALL.REL.NOINC `($__internal_55_$__cuda_sm70_shflsync_bfly_p) ;  /* 0x0000013000007944 */ /* 0x000fea0003c00000 */
        /* <DEDUP_REMOVED lines=18> */
[----:B01----:R-:W-:Y:S05]  /*48c0*/  BRA `(.L_x_12006) ;  /* 0xffffe7b000007947 */ /* 0x003fea000383ffff */
        .weak           $__internal_55_$__cuda_sm70_shflsync_bfly_p
        .type           $__internal_55_$__cuda_sm70_shflsync_bfly_p,@function
        .size           $__internal_55_$__cuda_sm70_shflsync_bfly_p,(.L_x_36095 - $__internal_55_$__cuda_sm70_shflsync_bfly_p)
$__internal_55_$__cuda_sm70_shflsync_bfly_p:
[----:B------:R-:W-:Y:S01]  /*48d0*/  HFMA2.MMA R17, -RZ, RZ, 0, 0 ;  /* 0x00000000ff117435 */ /* 0x000fe200000001ff */
[----:B------:R-:W-:Y:S04]  /*48e0*/  WARPSYNC R28 ;  /* 0x0000001c00007348 */ /* 0x000fe80003800000 */
[----:B------:R0:W1:Y:S01]  /*48f0*/  SHFL.BFLY PT, R30, R29, R30, R3 ;  /* 0x0c00001e1d1e7389 */ /* 0x00006200000e0003 */
[----:B------:R-:W-:Y:S05]  /*4900*/  RET.REL.NODEC R16 `(_ZN10layer_norm13ln_fwd_kernelINS_13Kernel_traitsI13__nv_bfloat16S2_fS2_fjLj5120ELj1ELj1ELj4ELj16ENS_18Kernel_traits_baseILj5120ES2_S2_fS2_fjLj128EEEEELb0ELb1ELb1ELb1EEEvNS_9FwdParamsE) ;  /* 0xffffb6f010007950 */ /* 0x000fea0003c3ffff */
.L_x_12007:
        /* <DEDUP_REMOVED lines=15> */
.L_x_36095:


//--------------------- .text._ZN10layer_norm13ln_fwd_kernelINS_13Kernel_traitsI13__nv_bfloat16S2_fS2_fjLj5120ELj1ELj1ELj4ELj16ENS_18Kernel_traits_baseILj5120ES2_S2_fS2_fjLj128EEEEELb1ELb0ELb0ELb0EEEvNS_9FwdParamsE --------------------------
	.section	.text._ZN10layer_norm13ln_fwd_kernelINS_13Kernel_traitsI13__nv_bfloat16S2_fS2_fjLj5120ELj1ELj1ELj4ELj16ENS_18Kernel_traits_baseILj5120ES2_S2_fS2_fjLj128EEEEELb1ELb0ELb0ELb0EEEvNS_9FwdParamsE,"ax",@progbits
	.sectioninfo	@"SHI_REGISTERS=165"
	.align	128
        .global         _ZN10layer_norm13ln_fwd_kernelINS_13Kernel_traitsI13__nv_bfloat16S2_fS2_fjLj5120ELj1ELj1ELj4ELj16ENS_18Kernel_traits_baseILj5120ES2_S2_fS2_fjLj128EEEEELb1ELb0ELb0ELb0EEEvNS_9FwdParamsE
        .type           _ZN10layer_norm13ln_fwd_kernelINS_13Kernel_traitsI13__nv_bfloat16S2_fS2_fjLj5120ELj1ELj1ELj4ELj16ENS_18Kernel_traits_baseILj5120ES2_S2_fS2_fjLj128EEEEELb1ELb0ELb0ELb0EEEvNS_9FwdParamsE,@function
        .size           _ZN10layer_norm13ln_fwd_kernelINS_13Kernel_traitsI13__nv_bfloat16S2_fS2_fjLj5120ELj1ELj1ELj4ELj16ENS_18Kernel_traits_baseILj5120ES2_S2_fS2_fjLj128EEEEELb1ELb0ELb0ELb0EEEvNS_9FwdParamsE,(.L_x_36096 - _ZN10layer_norm13ln_fwd_kernelINS_13Kernel_traitsI13__nv_bfloat16S2_fS2_fjLj5120ELj1ELj1ELj4ELj16ENS_18Kernel_traits_baseILj5120ES2_S2_fS2_fjLj128EEEEELb1ELb0ELb0ELb0EEEvNS_9FwdParamsE)
        .other          _ZN10layer_norm13ln_fwd_kernelINS_13Kernel_traitsI13__nv_bfloat16S2_fS2_fjLj5120ELj1ELj1ELj4ELj16ENS_18Kernel_traits_baseILj5120ES2_S2_fS2_fjLj128EEEEELb1ELb0ELb0ELb0EEEvNS_9FwdParamsE,@"STO_CUDA_ENTRY STV_DEFAULT"
_ZN10layer_norm13ln_fwd_kernelINS_13Kernel_traitsI13__nv_bfloat16S2_fS2_fjLj5120ELj1ELj1ELj4ELj16ENS_18Kernel_traits_baseILj5120ES2_S2_fS2_fjLj128EEEEELb1ELb0ELb0ELb0EEEvNS_9FwdParamsE:
.text._ZN10layer_norm13ln_fwd_kernelINS_13Kernel_traitsI13__nv_bfloat16S2_fS2_fjLj5120ELj1ELj1ELj4ELj16ENS_18Kernel_traits_baseILj5120ES2_S2_fS2_fjLj128EEEEELb1ELb0ELb0ELb0EEEvNS_9FwdParamsE:
[----:B------:R-:W-:Y:S02]  /*0000*/  IMAD.MOV.U32 R1, RZ, RZ, c[0x0][0x28] ;  /* 0x00000a00ff017624 */ /* 0x000fe400078e00ff */
[----:B------:R-:W-:Y:S02]  /*0010*/  ULDC.U8 UR4, c[0x0][0x244] ;  /* 0x0000910000047ab9 */ /* 0x000fe40000000000 */
[----:B------:R-:W-:Y:S01]  /*0020*/  ISETP.NE.AND P0, PT, RZ, UR4, PT ;  /* 0x00000004ff007c0c */ /* 0x000fe2000bf05270 */
[----:B------:R-:W-:Y:S01]  /*0030*/  ULDC.64 UR4, c[0x0][0x230] ;  /* 0x00008c0000047ab9 */ /* 0x000fe20000000a00 */
[----:B------:R-:W-:Y:S01]  /*0040*/  IMAD.MOV.U32 R141, RZ, RZ, c[0x0][0x23c] ;  /* 0x00008f00ff8d7624 */ /* 0x000fe200078e00ff */
[----:B------:R-:W-:Y:S01]  /*0050*/  ULDC.64 UR6, c[0x0][0x118] ;  /* 0x0000460000067ab9 */ /* 0x000fe20000000a00 */
[----:B------:R-:W-:Y:S02]  /*0060*/  IMAD.U32 R2, RZ, RZ, UR4 ;  /* 0x00000004ff027e24 */ /* 0x000fe4000f8e00ff */
[----:B------:R-:W-:Y:S02]  /*0070*/  IMAD.U32 R3, RZ, RZ, UR5 ;  /* 0x00000005ff037e24 */ /* 0x000fe4000f8e00ff */
[----:B------:R-:W-:-:S05]  /*0080*/  IMAD.MOV.U32 R140, RZ, RZ, c[0x0][0x238] ;  /* 0x00008e00ff8c7624 */ /* 0x000fca00078e00ff */
[----:B------:R-:W2:Y:S01]  /*0090*/  @P0 LDG.E.64 R2, [R2.64] ;  /* 0x0000000602020981 */ /* 0x000ea2000c1e1b00 */
[----:B------:R-:W-:Y:S01]  /*00a0*/  @P0 IMAD.MOV.U32 R8, RZ, RZ, R140 ;  /* 0x000000ffff080224 */ /* 0x000fe200078e008c */
[----:B------:R-:W-:-:S05]  /*00b0*/  @P0 MOV R9, R141 ;  /* 0x0000008d00090202 */ /* 0x000fca0000000f00 */
        /* <DEDUP_REMOVED lines=82> */
[----:B------:R-:W-:-:S03]  /*05e0*/  IMAD.HI.U32 R15, R60, -0x326172a9, RZ ;  /* 0xcd9e8d573c0f7827 */ /* 0x000fc600078e00ff */
[----:B------:R-:W-:Y:S01]  /*05f0*/  @P2 LOP3.LUT R84, R84, 0x10, RZ, 0xfc, !PT ;  /* 0x0000001054542812 */ /* 0x000fe200078efcff */
        /* <DEDUP_REMOVED lines=13> */
.L_x_12009:
[----:B0-----:R-:W-:Y:S05]  /*06d0*/  BSYNC B0 ;  /* 0x0000000000007941 */ /* 0x001fea0003800000 */
.L_x_12008:
        /* <DEDUP_REMOVED lines=13> */
.L_x_12011:
[----:B0-----:R-:W-:Y:S05]  /*07b0*/  BSYNC B0 ;  /* 0x0000000000007941 */ /* 0x001fea0003800000 */
.L_x_12010:
        /* <DEDUP_REMOVED lines=13> */
.L_x_12013:
[----:B0-----:R-:W-:Y:S05]  /*0890*/  BSYNC B0 ;  /* 0x0000000000007941 */ /* 0x001fea0003800000 */
.L_x_12012:
        /* <DEDUP_REMOVED lines=13> */
.L_x_12015:
[----:B0-----:R-:W-:Y:S05]  /*0970*/  BSYNC B0 ;  /* 0x0000000000007941 */ /* 0x001fea0003800000 */
.L_x_12014:
        /* <DEDUP_REMOVED lines=12> */
.L_x_12017:
[----:B0-----:R-:W-:Y:S05]  /*0a40*/  BSYNC B0 ;  /* 0x0000000000007941 */ /* 0x001fea0003800000 */
.L_x_12016:
[----:B------:R-:W-:Y:S02]  /*0a50*/  ISETP.GE.AND P0, PT, R26, c[0x0][0x164], PT ;  /* 0x000059001a007a0c */ /* 0x000fe40003f06270 */
[----:B------:R-:W-:Y:S02]  /*0a60*/  LOP3.LUT R142, R15, UR23, R8, 0x96, !PT ;  /* 0x000000170f8e7c12 */ /* 0x000fe4000f8e9608 */
[----:B------:R-:W-:-:S09]  /*0a70*/  LOP3.LUT R144, R13, UR24, R2, 0x96, !PT ;  /* 0x000000180d907c12 */ /* 0x000fd2000f8e9602 */
[----:B------:R-:W-:Y:S05]  /*0a80*/  @P0 EXIT ;  /* 0x000000000000094d */ /* 0x000fea0003800000 */
[----:B------:R-:W-:Y:S01]  /*0a90*/  SHF.R.S32.HI R62, RZ, 0x3, R62 ;  /* 0x00000003ff3e7819 */ /* 0x000fe2000001143e */
[----:B------:R-:W-:Y:S01]  /*0aa0*/  IMAD R61, R61, -0x2daee0ad, RZ ;  /* 0xd2511f533d3d7824 */ /* 0x000fe200078e02ff */
[--C-:B-----5:R-:W-:Y:S01]  /*0ab0*/  PRMT R106, RZ, 0x5410, R36.reuse ;  /* 0x00005410ff6a7816 */ /* 0x120fe20000000024 */
[----:B------:R-:W-:Y:S01]  /*0ac0*/  IMAD.HI.U32 R132, R144, -0x326172a9, RZ ;  /* 0xcd9e8d5790847827 */ /* 0x000fe200078e00ff */
[----:B------:R-:W-:Y:S01]  /*0ad0*/  PRMT R110, RZ, 0x7610, R36 ;  /* 0x00007610ff6e7816 */ /* 0x000fe20000000024 */
[----:B------:R-:W-:Y:S01]  /*0ae0*/  ULDC.U8 UR8, c[0x0][0x1f0] ;  /* 0x00007c0000087ab9 */ /* 0x000fe20000000000 */
[--C-:B------:R-:W-:Y:S01]  /*0af0*/  PRMT R109, RZ, 0x5410, R37.reuse ;  /* 0x00005410ff6d7816 */ /* 0x100fe20000000025 */
[----:B------:R-:W-:Y:S01]  /*0b00*/  IMAD.HI.U32 R134, R142, -0x2daee0ad, RZ ;  /* 0xd2511f538e867827 */ /* 0x000fe200078e00ff */
[----:B------:R-:W-:Y:S02]  /*0b10*/  PRMT R112, RZ, 0x7610, R37 ;  /* 0x00007610ff707816 */ /* 0x000fe40000000025 */
[----:B------:R-:W-:Y:S01]  /*0b20*/  LOP3.LUT R37, R83, 0x60, RZ, 0xc0, !PT ;  /* 0x0000006053257812 */ /* 0x000fe200078ec0ff */
[----:B------:R-:W-:Y:S01]  /*0b30*/  IMAD R144, R144, -0x326172a9, RZ ;  /* 0xcd9e8d5790907824 */ /* 0x000fe200078e02ff */
[----:B------:R-:W-:Y:S01]  /*0b40*/  LOP3.LUT R36, R62, 0x7f, RZ, 0xc0, !PT ;  /* 0x0000007f3e247812 */ /* 0x000fe200078ec0ff */
[----:B------:R-:W-:Y:S01]  /*0b50*/  IMAD R142, R142, -0x2daee0ad, RZ ;  /* 0xd2511f538e8e7824 */ /* 0x000fe200078e02ff */
[----:B------:R-:W-:Y:S01]  /*0b60*/  SHF.R.U32.HI R62, RZ, 0x2, R62 ;  /* 0x00000002ff3e7819 */ /* 0x000fe2000001163e */
[----:B------:R-:W-:Y:S01]  /*0b70*/  IMAD.MOV.U32 R139, RZ, RZ, RZ ;  /* 0x000000ffff8b7224 */ /* 0x000fe200078e00ff */
[----:B------:R-:W-:Y:S01]  /*0b80*/  PRMT R111, RZ, 0x5410, R38 ;  /* 0x00005410ff6f7816 */ /* 0x000fe20000000026 */
[----:B------:R-:W-:Y:S01]  /*0b90*/  IMAD.IADD R37, R36, 0x1, -R37 ;  /* 0x0000000124257824 */ /* 0x000fe200078e0a25 */
[----:B------:R-:W-:-:S02]  /*0ba0*/  LOP3.LUT R62, R62, 0x3fffffe0, RZ, 0xc0, !PT ;  /* 0x3fffffe03e3e7812 */ /* 0x000fc400078ec0ff */
[----:B------:R-:W-:Y:S01]  /*0bb0*/  PRMT R114, RZ, 0x7610, R38 ;  /* 0x00007610ff727816 */ /* 0x000fe20000000026 */
[----:B------:R-:W-:Y:S01]  /*0bc0*/  IMAD.SHL.U32 R38, R83, 0x20, RZ ;  /* 0x0000002053267824 */ /* 0x000fe200078e00ff */
[----:B------:R-:W-:Y:S02]  /*0bd0*/  IMNMX R37, RZ, R37, !PT ;  /* 0x00000025ff257217 */ /* 0x000fe40007800200 */
[--C-:B------:R-:W-:Y:S02]  /*0be0*/  PRMT R113, RZ, 0x5410, R39.reuse ;  /* 0x00005410ff717816 */ /* 0x100fe40000000027 */
[----:B------:R-:W-:Y:S02]  /*0bf0*/  IMNMX R37, R37, 0x20, PT ;  /* 0x0000002025257817 */ /* 0x000fe40003800200 */
[----:B------:R-:W-:Y:S02]  /*0c00*/  PRMT R115, RZ, 0x7610, R39 ;  /* 0x00007610ff737816 */ /* 0x000fe40000000027 */
[----:B------:R-:W-:Y:S01]  /*0c10*/  LOP3.LUT R39, R38, 0x3e0, RZ, 0xc0, !PT ;  /* 0x000003e026277812 */ /* 0x000fe200078ec0ff */
[----:B------:R-:W-:Y:S01]  /*0c20*/  IMAD.IADD R37, R37, 0x1, R62 ;  /* 0x0000000125257824 */ /* 0x000fe200078e023e */
[----:B------:R-:W-:-:S02]  /*0c30*/  PRMT R125, RZ, 0x5410, R29 ;  /* 0x00005410ff7d7816 */ /* 0x000fc4000000001d */
[----:B------:R-:W-:Y:S01]  /*0c40*/  PRMT R128, RZ, 0x7610, R29 ;  /* 0x00007610ff807816 */ /* 0x000fe2000000001d */
[----:B------:R-:W-:Y:S01]  /*0c50*/  IMAD.SHL.U32 R37, R37, 0x8, RZ ;  /* 0x0000000825257824 */ /* 0x000fe200078e00ff */
[--C-:B------:R-:W-:Y:S01]  /*0c60*/  PRMT R24, RZ, 0x5410, R16.reuse ;  /* 0x00005410ff187816 */ /* 0x100fe20000000010 */
[----:B------:R-:W-:Y:S01]  /*0c70*/  IMAD.IADD R39, R36, 0x1, -R39 ;  /* 0x0000000124277824 */ /* 0x000fe200078e0a27 */
[----:B------:R-:W-:Y:S01]  /*0c80*/  PRMT R25, RZ, 0x7610, R16 ;  /* 0x00007610ff197816 */ /* 0x000fe20000000010 */
[----:B------:R-:W-:Y:S01]  /*0c90*/  IMAD R29, R60, -0x326172a9, RZ ;  /* 0xcd9e8d573c1d7824 */ /* 0x000fe200078e02ff */
[--C-:B------:R-:W-:Y:S01]  /*0ca0*/  PRMT R22, RZ, 0x5410, R17.reuse ;  /* 0x00005410ff167816 */ /* 0x100fe20000000011 */
[----:B------:R-:W0:Y:S01]  /*0cb0*/  I2F.U32 R37, R37 ;  /* 0x0000002500257306 */ /* 0x000e220000201000 */
[----:B------:R-:W-:Y:S02]  /*0cc0*/  IMNMX R39, RZ, R39, !PT ;  /* 0x00000027ff277217 */ /* 0x000fe40007800200 */
[----:B------:R-:W-:-:S02]  /*0cd0*/  PRMT R23, RZ, 0x7610, R17 ;  /* 0x00007610ff177816 */ /* 0x000fc40000000011 */
[----:B------:R-:W-:Y:S02]  /*0ce0*/  IMNMX R39, R39, 0x20, PT ;  /* 0x0000002027277817 */ /* 0x000fe40003800200 */
[--C-:B------:R-:W-:Y:S02]  /*0cf0*/  PRMT R20, RZ, 0x5410, R18.reuse ;  /* 0x00005410ff147816 */ /* 0x100fe40000000012 */
[----:B------:R-:W-:Y:S01]  /*0d00*/  PRMT R21, RZ, 0x7610, R18 ;  /* 0x00007610ff157816 */ /* 0x000fe20000000012 */
[----:B------:R-:W-:Y:S01]  /*0d10*/  IMAD.IADD R39, R62, 0x1, R39 ;  /* 0x000000013e277824 */ /* 0x000fe200078e0227 */
[----:B------:R-:W-:Y:S02]  /*0d20*/  PRMT R18, RZ, 0x5410, R19 ;  /* 0x00005410ff127816 */ /* 0x000fe40000000013 */
[--C-:B------:R-:W-:Y:S01]  /*0d30*/  PRMT R17, RZ, 0x5410, R4.reuse ;  /* 0x00005410ff117816 */ /* 0x100fe20000000004 */
[----:B------:R-:W-:Y:S01]  /*0d40*/  IMAD.SHL.U32 R141, R39, 0x8, RZ ;  /* 0x00000008278d7824 */ /* 0x000fe200078e00ff */
[----:B------:R-:W-:Y:S01]  /*0d50*/  PRMT R16, RZ, 0x7610, R4 ;  /* 0x00007610ff107816 */ /* 0x000fe20000000004 */
[----:B0-----:R0:W1:Y:S01]  /*0d60*/  MUFU.RCP R135, R37 ;  /* 0x0000002500877308 */ /* 0x0010620000001000 */
[----:B------:R-:W-:-:S02]  /*0d70*/  PRMT R15, RZ, 0x5410, R5 ;  /* 0x00005410ff0f7816 */ /* 0x000fc40000000005 */
[----:B------:R-:W-:Y:S02]  /*0d80*/  PRMT R14, RZ, 0x7610, R5 ;  /* 0x00007610ff0e7816 */ /* 0x000fe40000000005 */
[--C-:B------:R-:W-:Y:S02]  /*0d90*/  PRMT R13, RZ, 0x5410, R6.reuse ;  /* 0x00005410ff0d7816 */ /* 0x100fe40000000006 */
[----:B------:R-:W-:Y:S02]  /*0da0*/  PRMT R12, RZ, 0x7610, R6 ;  /* 0x00007610ff0c7816 */ /* 0x000fe40000000006 */
[--C-:B------:R-:W-:Y:S02]  /*0db0*/  PRMT R11, RZ, 0x5410, R7.reuse ;  /* 0x00005410ff0b7816 */ /* 0x100fe40000000007 */
        /* <DEDUP_REMOVED lines=49> */
[----:B------:R-:W-:-:S02]  /*10d0*/  LOP3.LUT R134, R134, UR26, R61, 0x96, !PT ;  /* 0x0000001a86867c12 */ /* 0x000fc4000f8e963d */
[--C-:B------:R-:W-:Y:S02]  /*10e0*/  PRMT R133, RZ, 0x5410, R32.reuse ;  /* 0x00005410ff857816 */ /* 0x100fe40000000020 */
[----:B------:R-:W-:Y:S02]  /*10f0*/  PRMT R137, RZ, 0x7610, R32 ;  /* 0x00007610ff897816 */ /* 0x000fe40000000020 */
[----:B------:R-:W-:Y:S02]  /*1100*/  LOP3.LUT R140, R140, 0x3, RZ, 0xc0, !PT ;  /* 0x000000038c8c7812 */ /* 0x000fe400078ec0ff */
[----:B------:R-:W-:Y:S02]  /*1110*/  MOV R138, 0x1 ;  /* 0x00000001008a7802 */ /* 0x000fe40000000f00 */
[--C-:B------:R-:W-:Y:S02]  /*1120*/  PRMT R136, RZ, 0x5410, R33.reuse ;  /* 0x00005410ff887816 */ /* 0x100fe40000000021 */
[----:B------:R-:W-:-:S02]  /*1130*/  PRMT R143, RZ, 0x7610, R33 ;  /* 0x00007610ff8f7816 */ /* 0x000fc40000000021 */
[--C-:B------:R-:W-:Y:S02]  /*1140*/  PRMT R146, RZ, 0x5410, R34.reuse ;  /* 0x00005410ff927816 */ /* 0x100fe40000000022 */
[----:B------:R-:W-:Y:S02]  /*1150*/  PRMT R145, RZ, 0x7610, R34 ;  /* 0x00007610ff917816 */ /* 0x000fe40000000022 */
[--C-:B------:R-:W-:Y:S02]  /*1160*/  PRMT R148, RZ, 0x5410, R35.reuse ;  /* 0x00005410ff947816 */ /* 0x100fe40000000023 */
[----:B01----:R-:W-:Y:S02]  /*1170*/  PRMT R150, RZ, 0x7610, R35 ;  /* 0x00007610ff967816 */ /* 0x003fe40000000023 */
.L_x_12321:
        /* <DEDUP_REMOVED lines=8> */
[----:B------:R-:W-:Y:S03]  /*1200*/  BSSY B0, `(.L_x_12018) ;  /* 0x00002d4000007945 */ /* 0x000fe60003800000 */
[----:B------:R-:W-:-:S04]  /*1210*/  SHF.R.S32.HI R77, RZ, 0x1f, R76 ;  /* 0x0000001fff4d7819 */ /* 0x000fc8000001144c */
[----:B------:R-:W-:Y:S01]  /*1220*/  LEA.HI R77, R77, R76, RZ, 0x3 ;  /* 0x0000004c4d4d7211 */ /* 0x000fe200078f18ff */
[----:B------:R-:W-:-:S03]  /*1230*/  IMAD.MOV.U32 R76, RZ, RZ, 0x3f800000 ;  /* 0x3f800000ff4c7424 */ /* 0x000fc600078e00ff */
[----:B------:R-:W-:-:S05]  /*1240*/  LEA.HI.SX32 R147, R77, R152, 0x1d ;  /* 0x000000984d937211 */ /* 0x000fca00078feaff */
[----:B------:R-:W-:Y:S01]  /*1250*/  IMAD.MOV.U32 R77, RZ, RZ, R147 ;  /* 0x000000ffff4d7224 */ /* 0x000fe200078e0093 */
[----:B--2---:R-:W-:Y:S01]  /*1260*/  @P0 PRMT R76, RZ, 0x5410, R78 ;  /* 0x00005410ff4c0816 */ /* 0x004fe2000000004e */
[----:B------:R-:W-:Y:S05]  /*1270*/  @!P1 BRA `(.L_x_12019) ;  /* 0x00002cc000009947 */ /* 0x000fea0003800000 */
[----:B------:R-:W-:Y:S01]  /*1280*/  IMAD.MOV.U32 R40, RZ, RZ, 0x10 ;  /* 0x00000010ff287424 */ /* 0x000fe200078e00ff */
[----:B------:R-:W-:-:S03]  /*1290*/  ISETP.NE.U32.AND P0, PT, RZ, c[0x0][0x180], PT ;  /* 0x00006000ff007a0c */ /* 0x000fc60003f05070 */
[----:B------:R-:W-:Y:S01]  /*12a0*/  IMAD.WIDE.U32 R40, R147, R40, c[0x0][0x170] ;  /* 0x00005c0093287625 */ /* 0x000fe200078e0028 */
[----:B------:R-:W-:-:S05]  /*12b0*/  ISETP.NE.AND.EX P0, PT, RZ, c[0x0][0x184], PT, P0 ;  /* 0x00006100ff007a0c */ /* 0x000fca0003f05300 */
[----:B------:R-:W5:Y:S08]  /*12c0*/  LDG.E.128 R40, [R40.64] ;  /* 0x0000000628287981 */ /* 0x000f70000c1e1d00 */
[----:B------:R-:W-:-:S04]  /*12d0*/  @P0 LEA R36, P1, R147, c[0x0][0x180], 0x5 ;  /* 0x0000600093240a11 */ /* 0x000fc800078228ff */
[----:B------:R-:W-:-:S05]  /*12e0*/  @P0 LEA.HI.X R37, R147, c[0x0][0x184], RZ, 0x5, P1 ;  /* 0x0000610093250a11 */ /* 0x000fca00008f2cff */
[----:B------:R0:W5:Y:S04]  /*12f0*/  @P0 LDG.E.128 R28, [R36.64] ;  /* 0x00000006241c0981 */ /* 0x000168000c1e1d00 */
[----:B------:R0:W5:Y:S01]  /*1300*/  @P0 LDG.E.128 R32, [R36.64+0x10] ;  /* 0x0000100624200981 */ /* 0x000162000c1e1d00 */
        /* <DEDUP_REMOVED lines=12> */
.L_x_12021:
[----:B0-----:R-:W-:Y:S02]  /*13d0*/  IMAD.MOV.U32 R149, RZ, RZ, R144 ;  /* 0x000000ffff957224 */ /* 0x001fe400078e0090 */
.L_x_12022:
[----:B------:R-:W-:Y:S05]  /*13e0*/  BSYNC B1 ;  /* 0x0000000000017941 */ /* 0x000fea0003800000 */
.L_x_12020:
        /* <DEDUP_REMOVED lines=16> */
.L_x_12026:
[----:B------:R-:W-:Y:S05]  /*14f0*/  BSYNC B2 ;  /* 0x0000000000027941 */ /* 0x000fea0003800000 */
.L_x_12025:
        /* <DEDUP_REMOVED lines=44> */
.L_x_12024:
[----:B------:R-:W-:Y:S05]  /*17c0*/  BSYNC B1 ;  /* 0x0000000000017941 */ /* 0x000fea0003800000 */
.L_x_12023:
[----:B------:R-:W0:Y:S01]  /*17d0*/  I2F.U32 R36, R149 ;  /* 0x0000009500247306 */ /* 0x000e220000201000 */
[----:B------:R-:W-:Y:S01]  /*17e0*/  IMAD.MOV.U32 R77, RZ, RZ, 0x2f800000 ;  /* 0x2f800000ff4d7424 */ /* 0x000fe200078e00ff */
[----:B-----5:R-:W-:Y:S01]  /*17f0*/  PRMT R37, RZ, 0x5410, R40 ;  /* 0x00005410ff257816 */ /* 0x020fe20000000028 */
[----:B------:R-:W-:Y:S01]  /*1800*/  BSSY B1, `(.L_x_12027) ;  /* 0x0000017000017945 */ /* 0x000fe20003800000 */
[----:B------:R-:W-:-:S02]  /*1810*/  LOP3.LUT R84, R84, 0xfffffffb, RZ, 0xc0, !PT ;  /* 0xfffffffb54547812 */ /* 0x000fc400078ec0ff */
[----:B------:R-:W-:Y:S01]  /*1820*/  ISETP.NE.U32.AND P0, PT, RZ, c[0x0][0x180], PT ;  /* 0x00006000ff007a0c */ /* 0x000fe20003f05070 */
[----:B------:R-:W-:Y:S01]  /*1830*/  FMUL.FTZ R37, R37, R76 ;  /* 0x0000004c25257220 */ /* 0x000fe20000410000 */
[----:B------:R-:W-:Y:S02]  /*1840*/  IADD3 R39, R38, 0x1, RZ ;  /* 0x0000000126277810 */ /* 0x000fe40007ffe0ff */
[----:B------:R-:W-:Y:S01]  /*1850*/  ISETP.NE.AND.EX P0, PT, RZ, c[0x0][0x184], PT, P0 ;  /* 0x00006100ff007a0c */ /* 0x000fe20003f05300 */
[----:B------:R-:W-:Y:S02]  /*1860*/  FMUL.FTZ R37, R37, c[0x0][0x1e8] ;  /* 0x00007a0025257a20 */ /* 0x000fe40000410000 */
[----:B0-----:R-:W-:-:S05]  /*1870*/  FFMA.FTZ R36, R36, R77, 1.1641532182693481445e-10 ;  /* 0x2f00000024247423 */ /* 0x001fca000001004d */
[----:B------:R-:W-:-:S04]  /*1880*/  FSETP.GTU.FTZ.AND P1, PT, R36, c[0x0][0x1e4], PT ;  /* 0x0000790024007a0b */ /* 0x000fc80003f3c000 */
        /* <DEDUP_REMOVED lines=13> */
.L_x_12028:
[----:B------:R-:W-:Y:S02]  /*1960*/  MOV R140, R144 ;  /* 0x00000090008c7202 */ /* 0x000fe40000000f00 */
.L_x_12029:
[----:B------:R-:W-:Y:S05]  /*1970*/  BSYNC B1 ;  /* 0x0000000000017941 */ /* 0x000fea0003800000 */
.L_x_12027:
        /* <DEDUP_REMOVED lines=16> */
.L_x_12033:
[----:B------:R-:W-:Y:S05]  /*1a80*/  BSYNC B2 ;  /* 0x0000000000027941 */ /* 0x000fea0003800000 */
.L_x_12032:
        /* <DEDUP_REMOVED lines=44> */
.L_x_12031:
[----:B------:R-:W-:Y:S05]  /*1d50*/  BSYNC B1 ;  /* 0x0000000000017941 */ /* 0x000fea0003800000 */
.L_x_12030:
        /* <DEDUP_REMOVED lines=22> */
.L_x_12035:
[----:B------:R-:W-:Y:S02]  /*1ec0*/  IMAD.MOV.U32 R40, RZ, RZ, R144 ;  /* 0x000000ffff287224 */ /* 0x000fe400078e0090 */
.L_x_12036:
[----:B------:R-:W-:Y:S05]  /*1ed0*/  BSYNC B1 ;  /* 0x0000000000017941 */ /* 0x000fea0003800000 */
.L_x_12034:
        /* <DEDUP_REMOVED lines=16> */
.L_x_12040:
[----:B------:R-:W-:Y:S05]  /*1fe0*/  BSYNC B2 ;  /* 0x0000000000027941 */ /* 0x000fea0003800000 */
.L_x_12039:
        /* <DEDUP_REMOVED lines=44> */
.L_x_12038:
[----:B------:R-:W-:Y:S05]  /*22b0*/  BSYNC B1 ;  /* 0x0000000000017941 */ /* 0x000fea0003800000 */
.L_x_12037:
        /* <DEDUP_REMOVED lines=20> */
.L_x_12042:
[----:B------:R-:W-:Y:S02]  /*2400*/  IMAD.MOV.U32 R40, RZ, RZ, R144 ;  /* 0x000000ffff287224 */ /* 0x000fe400078e0090 */
.L_x_12043:
[----:B------:R-:W-:Y:S05]  /*2410*/  BSYNC B1 ;  /* 0x0000000000017941 */ /* 0x000fea0003800000 */
.L_x_12041:
        /* <DEDUP_REMOVED lines=16> */
.L_x_12047:
[----:B------:R-:W-:Y:S05]  /*2520*/  BSYNC B2 ;  /* 0x0000000000027941 */ /* 0x000fea0003800000 */
.L_x_12046:
        /* <DEDUP_REMOVED lines=44> */
.L_x_12045:
[----:B------:R-:W-:Y:S05]  /*27f0*/  BSYNC B1 ;  /* 0x0000000000017941 */ /* 0x000fea0003800000 */
.L_x_12044:
        /* <DEDUP_REMOVED lines=20> */
.L_x_12049:
[----:B------:R-:W-:Y:S02]  /*2940*/  IMAD.MOV.U32 R140, RZ, RZ, R144 ;  /* 0x000000ffff8c7224 */ /* 0x000fe400078e0090 */
.L_x_12050:
[----:B------:R-:W-:Y:S05]  /*2950*/  BSYNC B1 ;  /* 0x0000000000017941 */ /* 0x000fea0003800000 */
.L_x_12048:
        /* <DEDUP_REMOVED lines=16> */
.L_x_12054:
[----:B------:R-:W-:Y:S05]  /*2a60*/  BSYNC B2 ;  /* 0x0000000000027941 */ /* 0x000fea0003800000 */
.L_x_12053:
        /* <DEDUP_REMOVED lines=44> */
.L_x_12052:
[----:B------:R-:W-:Y:S05]  /*2d30*/  BSYNC B1 ;  /* 0x0000000000017941 */ /* 0x000fea0003800000 */
.L_x_12051:
        /* <DEDUP_REMOVED lines=20> */
.L_x_12056:
[----:B------:R-:W-:Y:S02]  /*2e80*/  IMAD.MOV.U32 R140, RZ, RZ, R144 ;  /* 0x000000ffff8c7224 */ /* 0x000fe400078e0090 */
.L_x_12057:
[----:B------:R-:W-:Y:S05]  /*2e90*/  BSYNC B1 ;  /* 0x0000000000017941 */ /* 0x000fea0003800000 */
.L_x_12055:
        /* <DEDUP_REMOVED lines=16> */
.L_x_12061:
[----:B------:R-:W-:Y:S05]  /*2fa0*/  BSYNC B2 ;  /* 0x0000000000027941 */ /* 0x000fea0003800000 */
.L_x_12060:
        /* <DEDUP_REMOVED lines=44> */
.L_x_12059:
[----:B------:R-:W-:Y:S05]  /*3270*/  BSYNC B1 ;  /* 0x0000000000017941 */ /* 0x000fea0003800000 */
.L_x_12058:
        /* <DEDUP_REMOVED lines=20> */
.L_x_12063:
[----:B------:R-:W-:Y:S02]  /*33c0*/  IMAD.MOV.U32 R149, RZ, RZ, R144 ;  /* 0x000000ffff957224 */ /* 0x000fe400078e0090 */
.L_x_12064:
[----:B------:R-:W-:Y:S05]  /*33d0*/  BSYNC B1 ;  /* 0x0000000000017941 */ /* 0x000fea0003800000 */
.L_x_12062:
        /* <DEDUP_REMOVED lines=16> */
.L_x_12068:
[----:B------:R-:W-:Y:S05]  /*34e0*/  BSYNC B2 ;  /* 0x0000000000027941 */ /* 0x000fea0003800000 */
.L_x_12067:
        /* <DEDUP_REMOVED lines=44> */
.L_x_12066:
[----:B------:R-:W-:Y:S05]  /*37b0*/  BSYNC B1 ;  /* 0x0000000000017941 */ /* 0x000fea0003800000 */
.L_x_12065:
[----:B------:R0:W1:Y:S01]  /*37c0*/  I2F.U32 R42, R149 ;  /* 0x00000095002a7306 */ /* 0x0000620000201000 */
[C---:B------:R-:W-:Y:S01]  /*37d0*/  ISETP.NE.AND P6, PT, R79.reuse, 0x1, PT ;  /* 0x000000014f00780c */ /* 0x040fe20003fc5270 */
[----:B------:R-:W-:Y:S01]  /*37e0*/  BSSY B1, `(.L_x_12069) ;  /* 0x0000013000017945 */ /* 0x000fe20003800000 */
[----:B------:R-:W-:Y:S02]  /*37f0*/  IADD3 R140, R79, 0x1, RZ ;  /* 0x000000014f8c7810 */ /* 0x000fe40007ffe0ff */
[----:B0-----:R-:W-:-:S05]  /*3800*/  PRMT R149, RZ, 0x5410, R43 ;  /* 0x00005410ff957816 */ /* 0x001fca000000002b */
[----:B------:R-:W-:Y:S02]  /*3810*/  FMUL.FTZ R78, R149, R76 ;  /* 0x0000004c954e7220 */ /* 0x000fe40000410000 */
[----:B-1----:R-:W-:Y:S02]  /*3820*/  FFMA.FTZ R42, R42, R77, 1.1641532182693481445e-10 ;  /* 0x2f0000002a2a7423 */ /* 0x002fe4000001004d */
[----:B------:R-:W-:-:S03]  /*3830*/  FMUL.FTZ R78, R78, c[0x0][0x1e8] ;  /* 0x00007a004e4e7a20 */ /* 0x000fc60000410000 */
        /* <DEDUP_REMOVED lines=12> */
.L_x_12070:
[----:B------:R-:W-:Y:S02]  /*3900*/  IMAD.MOV.U32 R149, RZ, RZ, R144 ;  /* 0x000000ffff957224 */ /* 0x000fe400078e0090 */
.L_x_12071:
[----:B------:R-:W-:Y:S05]  /*3910*/  BSYNC B1 ;  /* 0x0000000000017941 */ /* 0x000fea0003800000 */
.L_x_12069:
        /* <DEDUP_REMOVED lines=18> */
.L_x_12075:
[----:B------:R-:W-:Y:S05]  /*3a40*/  BSYNC B2 ;  /* 0x0000000000027941 */ /* 0x000fea0003800000 */
.L_x_12074:
        /* <DEDUP_REMOVED lines=44> */
.L_x_12073:
[----:B------:R-:W-:Y:S05]  /*3d10*/  BSYNC B1 ;  /* 0x0000000000017941 */ /* 0x000fea0003800000 */
.L_x_12072:
[----:B------:R-:W0:Y:S01]  /*3d20*/  I2F.U32 R78, R149 ;  /* 0x00000095004e7306 */ /* 0x000e220000201000 */
[----:B------:R-:W-:Y:S02]  /*3d30*/  SEL R154, RZ, 0x1, P2 ;  /* 0x00000001ff9a7807 */ /* 0x000fe40001000000 */
[----:B------:R-:W-:Y:S02]  /*3d40*/  SEL R156, RZ, 0x10000, P5 ;  /* 0x00010000ff9c7807 */ /* 0x000fe40002800000 */
[----:B------:R-:W-:Y:S01]  /*3d50*/  LOP3.LUT P5, RZ, R84, 0x2, RZ, 0xc0, !PT ;  /* 0x0000000254ff7812 */ /* 0x000fe200078ac0ff */
[----:B------:R-:W-:Y:S01]  /*3d60*/  IMAD.WIDE.U32 R154, R154, 0x1000000, RZ ;  /* 0x010000009a9a7825 */ /* 0x000fe200078e00ff */
[----:B------:R-:W-:Y:S02]  /*3d70*/  SEL R79, RZ, 0x100, P4 ;  /* 0x00000100ff4f7807 */ /* 0x000fe40002000000 */
[----:B------:R-:W-:-:S02]  /*3d80*/  PRMT R43, RZ, 0x7610, R43 ;  /* 0x00007610ff2b7816 */ /* 0x000fc4000000002b */
[----:B------:R-:W-:Y:S02]  /*3d90*/  SEL R152, RZ, 0x1, P1 ;  /* 0x00000001ff987807 */ /* 0x000fe40000800000 */
[----:B------:R-:W-:Y:S01]  /*3da0*/  LOP3.LUT P6, RZ, R84, 0x4, RZ, 0xc0, !PT ;  /* 0x0000000454ff7812 */ /* 0x000fe200078cc0ff */
[----:B------:R-:W-:Y:S02]  /*3db0*/  FMUL.FTZ R43, R43, R76 ;  /* 0x0000004c2b2b7220 */ /* 0x000fe40000410000 */
[----:B0-----:R-:W-:Y:S01]  /*3dc0*/  FFMA.FTZ R78, R78, R77, 1.1641532182693481445e-10 ;  /* 0x2f0000004e4e7423 */ /* 0x001fe2000001004d */
[----:B------:R-:W-:Y:S01]  /*3dd0*/  SEL R77, RZ, 0x1, P3 ;  /* 0x00000001ff4d7807 */ /* 0x000fe20001800000 */
[----:B------:R-:W-:Y:S02]  /*3de0*/  FMUL.FTZ R43, R43, c[0x0][0x1e8] ;  /* 0x00007a002b2b7a20 */ /* 0x000fe40000410000 */
[----:B------:R-:W-:Y:S01]  /*3df0*/  IMAD.WIDE.U32 R152, R152, 0x10000, RZ ;  /* 0x0001000098987825 */ /* 0x000fe200078e00ff */
[----:B------:R-:W-:-:S02]  /*3e00*/  FSETP.GTU.FTZ.AND P2, PT, R78, c[0x0][0x1e4], PT ;  /* 0x000079004e007a0b */ /* 0x000fc40003f5c000 */
[----:B------:R-:W-:Y:S02]  /*3e10*/  SEL R78, RZ, 0x1, P5 ;  /* 0x00000001ff4e7807 */ /* 0x000fe40002800000 */
[----:B------:R-:W-:Y:S02]  /*3e20*/  SEL R151, RZ, 0x1000000, P2 ;  /* 0x01000000ff977807 */ /* 0x000fe40001000000 */
[----:B------:R-:W-:Y:S02]  /*3e30*/  FSEL R43, R43, RZ, !P2 ;  /* 0x000000ff2b2b7208 */ /* 0x000fe40005000000 */
[----:B------:R-:W-:-:S03]  /*3e40*/  LOP3.LUT R79, R79, R151, R156, 0xfe, !PT ;  /* 0x000000974f4f7212 */ /* 0x000fc600078efe9c */
[----:B------:R-:W-:Y:S01]  /*3e50*/  @P0 FADD.FTZ R43, R35, R43 ;  /* 0x0000002b232b0221 */ /* 0x000fe20000010000 */
[----:B------:R-:W-:Y:S01]  /*3e60*/  LOP3.LUT R77, R155, R79, R77, 0xfe, !PT ;  /* 0x0000004f9b4d7212 */ /* 0x000fe200078efe4d */
[----:B------:R-:W-:-:S05]  /*3e70*/  IMAD.WIDE.U32 R78, R78, 0x100, RZ ;  /* 0x000001004e4e7825 */ /* 0x000fca00078e00ff */
[----:B------:R-:W-:Y:S02]  /*3e80*/  LOP3.LUT R155, R78, R154, R152, 0xfe, !PT ;  /* 0x0000009a4e9b7212 */ /* 0x000fe400078efe98 */
[----:B------:R-:W-:Y:S02]  /*3e90*/  SEL R78, RZ, 0x1, P6 ;  /* 0x00000001ff4e7807 */ /* 0x000fe40003000000 */
[----:B------:R-:W-:Y:S02]  /*3ea0*/  LEA R154, P1, R147, c[0x0][0x188], 0x5 ;  /* 0x00006200939a7a11 */ /* 0x000fe400078228ff */
[----:B------:R-:W-:Y:S02]  /*3eb0*/  LOP3.LUT R152, R155, R78, RZ, 0xfc, !PT ;  /* 0x0000004e9b987212 */ /* 0x000fe400078efcff */
[----:B------:R-:W-:Y:S02]  /*3ec0*/  LEA R78, P0, R147, c[0x0][0x190], 0x3 ;  /* 0x00006400934e7a11 */ /* 0x000fe400078018ff */
[----:B------:R-:W-:-:S02]  /*3ed0*/  LOP3.LUT R153, R79, R77, R153, 0xfe, !PT ;  /* 0x0000004d4f997212 */ /* 0x000fc400078efe99 */
[C---:B------:R-:W-:Y:S02]  /*3ee0*/  LEA.HI.X R155, R147.reuse, c[0x0][0x18c], RZ, 0x5, P1 ;  /* 0x00006300939b7a11 */ /* 0x040fe400008f2cff */
[C---:B------:R-:W-:Y:S02]  /*3ef0*/  LEA.HI.X R79, R147.reuse, c[0x0][0x194], RZ, 0x3, P0 ;  /* 0x00006500934f7a11 */ /* 0x040fe400000f1cff */
[----:B------:R-:W-:Y:S01]  /*3f00*/  IADD3 R77, R147, 0x80, RZ ;  /* 0x00000080934d7810 */ /* 0x000fe20007ffe0ff */
[----:B------:R0:W-:Y:S04]  /*3f10*/  STG.E.128 [R154.64], R36 ;  /* 0x000000249a007986 */ /* 0x0001e8000c101d06 */
[----:B------:R0:W-:Y:S04]  /*3f20*/  STG.E.128 [R154.64+0x10], R40 ;  /* 0x000010289a007986 */ /* 0x0001e8000c101d06 */
[----:B------:R0:W-:Y:S02]  /*3f30*/  STG.E.64 [R78.64], R152 ;  /* 0x000000984e007986 */ /* 0x0001e4000c101b06 */
.L_x_12019:
[----:B------:R-:W-:Y:S05]  /*3f40*/  BSYNC B0 ;  /* 0x0000000000007941 */ /* 0x000fea0003800000 */
.L_x_12018:
[----:B------:R-:W-:Y:S01]  /*3f50*/  LOP3.LUT P0, RZ, R84, 0x80, RZ, 0xc0, !PT ;  /* 0x0000008054ff7812 */ /* 0x000fe2000780c0ff */
[----:B------:R-:W-:-:S12]  /*3f60*/  BSSY B0, `(.L_x_12076) ;  /* 0x00002ce000007945 */ /* 0x000fd80003800000 */
        /* <DEDUP_REMOVED lines=22> */
.L_x_12079:
[----:B-1----:R-:W-:Y:S02]  /*40d0*/  IMAD.MOV.U32 R151, RZ, RZ, R144 ;  /* 0x000000ffff977224 */ /* 0x002fe400078e0090 */
.L_x_12080:
[----:B------:R-:W-:Y:S05]  /*40e0*/  BSYNC B1 ;  /* 0x0000000000017941 */ /* 0x000fea0003800000 */
.L_x_12078:
        /* <DEDUP_REMOVED lines=16> */
.L_x_12084:
[----:B------:R-:W-:Y:S05]  /*41f0*/  BSYNC B2 ;  /* 0x0000000000027941 */ /* 0x000fea0003800000 */
.L_x_12083:
[----:B------:R-:W-:Y:S01]  /*4200*/  IMAD.HI.U32 R45, R82, -0x326172a9, RZ ;  /* 0xcd9e8d57522d7827 */ /* 0x000fe200078e00ff */
[----:B------:R-:W-:-:S03]  /*4210*/  LOP3.LUT R44, R44, UR5, R139, 0x96, !PT ;  /* 0x000000052c2c7c12 */ /* 0x000fc6000f8e968b */
[----:B------:R-:W-:Y:S01]  /*4220*/  IMAD R47, R82, -0x326172a9, RZ ;  /* 0xcd9e8d57522f7824 */ /* 0x000fe200078e02ff */
[----:B0-----:R-:W-:Y:S01]  /*4230*/  LOP3.LUT R78, R45, UR4, R80, 0x96, !PT ;  /* 0x000000042d4e7c12 */ /* 0x001fe2000f8e9650 */
        /* <DEDUP_REMOVED lines=40> */
.L_x_12082:
[----:B------:R-:W-:Y:S05]  /*44c0*/  BSYNC B1 ;  /* 0x0000000000017941 */ /* 0x000fea0003800000 */
.L_x_12081:
[----:B------:R-:W1:Y:S01]  /*44d0*/  I2F.U32 R44, R151 ;  /* 0x00000097002c7306 */ /* 0x000e620000201000 */
[----:B------:R-:W-:Y:S01]  /*44e0*/  IMAD.MOV.U32 R149, RZ, RZ, 0x2f800000 ;  /* 0x2f800000ff957424 */ /* 0x000fe200078e00ff */
[----:B-----5:R-:W-:Y:S01]  /*44f0*/  PRMT R45, RZ, 0x5410, R48 ;  /* 0x00005410ff2d7816 */ /* 0x020fe20000000030 */
[----:B------:R-:W-:Y:S01]  /*4500*/  BSSY B1, `(.L_x_12085) ;  /* 0x0000017000017945 */ /* 0x000fe20003800000 */
[----:B------:R-:W-:Y:S02]  /*4510*/  LOP3.LUT R84, R84, 0xfffffffb, RZ, 0xc0, !PT ;  /* 0xfffffffb54547812 */ /* 0x000fe400078ec0ff */
[----:B------:R-:W-:Y:S01]  /*4520*/  ISETP.NE.U32.AND P0, PT, RZ, c[0x0][0x180], PT ;  /* 0x00006000ff007a0c */ /* 0x000fe20003f05070 */
[----:B------:R-:W-:Y:S01]  /*4530*/  FMUL.FTZ R45, R45, R76 ;  /* 0x0000004c2d2d7220 */ /* 0x000fe20000410000 */
[----:B------:R-:W-:-:S02]  /*4540*/  IADD3 R47, R46, 0x1, RZ ;  /* 0x000000012e2f7810 */ /* 0x000fc40007ffe0ff */
[----:B------:R-:W-:Y:S01]  /*4550*/  ISETP.NE.AND.EX P0, PT, RZ, c[0x0][0x184], PT, P0 ;  /* 0x00006100ff007a0c */ /* 0x000fe20003f05300 */
[----:B------:R-:W-:Y:S02]  /*4560*/  FMUL.FTZ R45, R45, c[0x0][0x1e8] ;  /* 0x00007a002d2d7a20 */ /* 0x000fe40000410000 */
[----:B-1----:R-:W-:-:S05]  /*4570*/  FFMA.FTZ R44, R44, R149, 1.1641532182693481445e-10 ;  /* 0x2f0000002c2c7423 */ /* 0x002fca0000010095 */
        /* <DEDUP_REMOVED lines=14> */
.L_x_12086:
[----:B------:R-:W-:Y:S02]  /*4660*/  IMAD.MOV.U32 R140, RZ, RZ, R144 ;  /* 0x000000ffff8c7224 */ /* 0x000fe400078e0090 */
.L_x_12087:
[----:B------:R-:W-:Y:S05]  /*4670*/  BSYNC B1 ;  /* 0x0000000000017941 */ /* 0x000fea0003800000 */
.L_x_12085:
        /* <DEDUP_REMOVED lines=16> */
.L_x_12091:
[----:B------:R-:W-:Y:S05]  /*4780*/  BSYNC B2 ;  /* 0x0000000000027941 */ /* 0x000fea0003800000 */
.L_x_12090:
[----:B------:R-:W-:Y:S01]  /*4790*/  IMAD.HI.U32 R45, R82, -0x326172a9, RZ ;  /* 0xcd9e8d57522d7827 */ /* 0x000fe200078e00ff */
[----:B------:R-:W-:-:S03]  /*47a0*/  LOP3.LUT R46, R46, UR5, R139, 0x96, !PT ;  /* 0x000000052e2e7c12 */ /* 0x000fc6000f8e968b */
[----:B0-----:R-:W-:Y:S01]  /*47b0*/  IMAD R79, R82, -0x326172a9, RZ ;  /* 0xcd9e8d57524f7824 */ /* 0x001fe200078e02ff */
        /* <DEDUP_REMOVED lines=41> */
.L_x_12089:
[----:B------:R-:W-:Y:S05]  /*4a50*/  BSYNC B1 ;  /* 0x0000000000017941 */ /* 0x000fea0003800000 */
.L_x_12088:
[----:B------:R-:W1:Y:S01]  /*4a60*/  I2F.U32 R46, R140 ;  /* 0x0000008c002e7306 */ /* 0x000e620000201000 */
[----:B------:R-:W-:Y:S01]  /*4a70*/  PRMT R45, RZ, 0x7610, R48 ;  /* 0x00007610ff2d7816 */ /* 0x000fe20000000030 */
[----:B------:R-:W-:Y:S01]  /*4a80*/  BSSY B1, `(.L_x_12092) ;  /* 0x0000015000017945 */ /* 0x000fe20003800000 */
[----:B------:R-:W-:Y:S02]  /*4a90*/  LOP3.LUT R84, R84, 0xfffffffd, RZ, 0xc0, !PT ;  /* 0xfffffffd54547812 */ /* 0x000fe400078ec0ff */
[----:B0-----:R-:W-:Y:S01]  /*4aa0*/  IADD3 R78, R47, 0x1, RZ ;  /* 0x000000012f4e7810 */ /* 0x001fe20007ffe0ff */
[----:B------:R-:W-:-:S04]  /*4ab0*/  FMUL.FTZ R45, R45, R76 ;  /* 0x0000004c2d2d7220 */ /* 0x000fc80000410000 */
        /* <DEDUP_REMOVED lines=16> */
.L_x_12093:
[----:B------:R-:W-:Y:S02]  /*4bc0*/  IMAD.MOV.U32 R48, RZ, RZ, R144 ;  /* 0x000000ffff307224 */ /* 0x000fe400078e0090 */
.L_x_12094:
[----:B------:R-:W-:Y:S05]  /*4bd0*/  BSYNC B1 ;  /* 0x0000000000017941 */ /* 0x000fea0003800000 */
.L_x_12092:
        /* <DEDUP_REMOVED lines=16> */
.L_x_12098:
[----:B------:R-:W-:Y:S05]  /*4ce0*/  BSYNC B2 ;  /* 0x0000000000027941 */ /* 0x000fea0003800000 */
.L_x_12097:
        /* <DEDUP_REMOVED lines=44> */
.L_x_12096:
[----:B------:R-:W-:Y:S05]  /*4fb0*/  BSYNC B1 ;  /* 0x0000000000017941 */ /* 0x000fea0003800000 */
.L_x_12095:
        /* <DEDUP_REMOVED lines=20> */
.L_x_12100:
[----:B------:R-:W-:Y:S02]  /*5100*/  IMAD.MOV.U32 R48, RZ, RZ, R144 ;  /* 0x000000ffff307224 */ /* 0x000fe400078e0090 */
.L_x_12101:
[----:B------:R-:W-:Y:S05]  /*5110*/  BSYNC B1 ;  /* 0x0000000000017941 */ /* 0x000fea0003800000 */
.L_x_12099:
        /* <DEDUP_REMOVED lines=16> */
.L_x_12105:
[----:B------:R-:W-:Y:S05]  /*5220*/  BSYNC B2 ;  /* 0x0000000000027941 */ /* 0x000fea0003800000 */
.L_x_12104:
        /* <DEDUP_REMOVED lines=44> */
.L_x_12103:
[----:B------:R-:W-:Y:S05]  /*54f0*/  BSYNC B1 ;  /* 0x0000000000017941 */ /* 0x000fea0003800000 */
.L_x_12102:
        /* <DEDUP_REMOVED lines=20> */
.L_x_12107:
[----:B------:R-:W-:Y:S02]  /*5640*/  MOV R140, R144 ;  /* 0x00000090008c7202 */ /* 0x000fe40000000f00 */
.L_x_12108:
[----:B------:R-:W-:Y:S05]  /*5650*/  BSYNC B1 ;  /* 0x0000000000017941 */ /* 0x000fea0003800000 */
.L_x_12106:
        /* <DEDUP_REMOVED lines=16> */
.L_x_12112:
[----:B------:R-:W-:Y:S05]  /*5760*/  BSYNC B2 ;  /* 0x0000000000027941 */ /* 0x000fea0003800000 */
.L_x_12111:
        /* <DEDUP_REMOVED lines=44> */
.L_x_12110:
[----:B------:R-:W-:Y:S05]  /*5a30*/  BSYNC B1 ;  /* 0x0000000000017941 */ /* 0x000fea0003800000 */
.L_x_12109:
        /* <DEDUP_REMOVED lines=20> */
.L_x_12114:
[----:B------:R-:W-:Y:S02]  /*5b80*/  IMAD.MOV.U32 R140, RZ, RZ, R144 ;  /* 0x000000ffff8c7224 */ /* 0x000fe400078e0090 */
.L_x_12115:
[----:B------:R-:W-:Y:S05]  /*5b90*/  BSYNC B1 ;  /* 0x0000000000017941 */ /* 0x000fea0003800000 */
.L_x_12113:
        /* <DEDUP_REMOVED lines=16> */
.L_x_12119:
[----:B------:R-:W-:Y:S05]  /*5ca0*/  BSYNC B2 ;  /* 0x0000000000027941 */ /* 0x000fea0003800000 */
.L_x_12118:
        /* <DEDUP_REMOVED lines=44> */
.L_x_12117:
[----:B------:R-:W-:Y:S05]  /*5f70*/  BSYNC B1 ;  /* 0x0000000000017941 */ /* 0x000fea0003800000 */
.L_x_12116:
        /* <DEDUP_REMOVED lines=20> */
.L_x_12121:
[----:B------:R-:W-:Y:S02]  /*60c0*/  IMAD.MOV.U32 R151, RZ, RZ, R144 ;  /* 0x000000ffff977224 */ /* 0x000fe400078e0090 */
.L_x_12122:
[----:B------:R-:W-:Y:S05]  /*60d0*/  BSYNC B1 ;  /* 0x0000000000017941 */ /* 0x000fea0003800000 */
.L_x_12120:
        /* <DEDUP_REMOVED lines=16> */
.L_x_12126:
[----:B------:R-:W-:Y:S05]  /*61e0*/  BSYNC B2 ;  /* 0x0000000000027941 */ /* 0x000fea0003800000 */
.L_x_12125:
        /* <DEDUP_REMOVED lines=44> */
.L_x_12124:
[----:B------:R-:W-:Y:S05]  /*64b0*/  BSYNC B1 ;  /* 0x0000000000017941 */ /* 0x000fea0003800000 */
.L_x_12123:
        /* <DEDUP_REMOVED lines=20> */
.L_x_12128:
[----:B------:R-:W-:Y:S02]  /*6600*/  IMAD.MOV.U32 R151, RZ, RZ, R144 ;  /* 0x000000ffff977224 */ /* 0x000fe400078e0090 */
.L_x_12129:
[----:B------:R-:W-:Y:S05]  /*6610*/  BSYNC B1 ;  /* 0x0000000000017941 */ /* 0x000fea0003800000 */
.L_x_12127:
        /* <DEDUP_REMOVED lines=18> */
.L_x_12133:
[----:B------:R-:W-:Y:S05]  /*6740*/  BSYNC B2 ;  /* 0x0000000000027941 */ /* 0x000fea0003800000 */
.L_x_12132:
        /* <DEDUP_REMOVED lines=44> */
.L_x_12131:
[----:B------:R-:W-:Y:S05]  /*6a10*/  BSYNC B1 ;  /* 0x0000000000017941 */ /* 0x000fea0003800000 */
.L_x_12130:
[----:B------:R-:W0:Y:S01]  /*6a20*/  I2F.U32 R78, R151 ;  /* 0x00000097004e7306 */ /* 0x000e220000201000 */
[----:B------:R-:W-:Y:S02]  /*6a30*/  SEL R154, RZ, 0x1, P2 ;  /* 0x00000001ff9a7807 */ /* 0x000fe40001000000 */
[----:B------:R-:W-:Y:S02]  /*6a40*/  PRMT R51, RZ, 0x7610, R51 ;  /* 0x00007610ff337816 */ /* 0x000fe40000000033 */
[----:B------:R-:W-:Y:S01]  /*6a50*/  SEL R156, RZ, 0x10000, P5 ;  /* 0x00010000ff9c7807 */ /* 0x000fe20002800000 */
[----:B------:R-:W-:Y:S01]  /*6a60*/  IMAD.WIDE.U32 R154, R154, 0x1000000, RZ ;  /* 0x010000009a9a7825 */ /* 0x000fe200078e00ff */
[----:B------:R-:W-:-:S02]  /*6a70*/  LOP3.LUT P5, RZ, R84, 0x2, RZ, 0xc0, !PT ;  /* 0x0000000254ff7812 */ /* 0x000fc400078ac0ff */
[----:B------:R-:W-:Y:S01]  /*6a80*/  SEL R153, RZ, 0x100, P4 ;  /* 0x00000100ff997807 */ /* 0x000fe20002000000 */
[----:B------:R-:W-:Y:S01]  /*6a90*/  FMUL.FTZ R51, R51, R76 ;  /* 0x0000004c33337220 */ /* 0x000fe20000410000 */
[----:B------:R-:W-:Y:S02]  /*6aa0*/  SEL R79, RZ, 0x1, P3 ;  /* 0x00000001ff4f7807 */ /* 0x000fe40001800000 */
[----:B------:R-:W-:Y:S01]  /*6ab0*/  SEL R152, RZ, 0x1, P1 ;  /* 0x00000001ff987807 */ /* 0x000fe20000800000 */
[----:B------:R-:W-:Y:S01]  /*6ac0*/  FMUL.FTZ R51, R51, c[0x0][0x1e8] ;  /* 0x00007a0033337a20 */ /* 0x000fe20000410000 */
[----:B------:R-:W-:Y:S01]  /*6ad0*/  LOP3.LUT P6, RZ, R84, 0x4, RZ, 0xc0, !PT ;  /* 0x0000000454ff7812 */ /* 0x000fe200078cc0ff */
[----:B0-----:R-:W-:-:S05]  /*6ae0*/  FFMA.FTZ R78, R78, R149, 1.1641532182693481445e-10 ;  /* 0x2f0000004e4e7423 */ /* 0x001fca0000010095 */
[----:B------:R-:W-:Y:S02]  /*6af0*/  FSETP.GTU.FTZ.AND P2, PT, R78, c[0x0][0x1e4], PT ;  /* 0x000079004e007a0b */ /* 0x000fe40003f5c000 */
[----:B------:R-:W-:Y:S02]  /*6b00*/  SEL R78, RZ, 0x1, P5 ;  /* 0x00000001ff4e7807 */ /* 0x000fe40002800000 */
[----:B------:R-:W-:Y:S02]  /*6b10*/  SEL R149, RZ, 0x1000000, P2 ;  /* 0x01000000ff957807 */ /* 0x000fe40001000000 */
[----:B------:R-:W-:Y:S02]  /*6b20*/  FSEL R51, R51, RZ, !P2 ;  /* 0x000000ff33337208 */ /* 0x000fe40005000000 */
[----:B------:R-:W-:Y:S01]  /*6b30*/  LOP3.LUT R151, R153, R149, R156, 0xfe, !PT ;  /* 0x0000009599977212 */ /* 0x000fe200078efe9c */
[----:B------:R-:W-:-:S03]  /*6b40*/  IMAD.WIDE.U32 R152, R152, 0x10000, RZ ;  /* 0x0001000098987825 */ /* 0x000fc600078e00ff */
[----:B------:R-:W-:Y:S01]  /*6b50*/  LOP3.LUT R151, R155, R151, R79, 0xfe, !PT ;  /* 0x000000979b977212 */ /* 0x000fe200078efe4f */
[----:B------:R-:W-:-:S04]  /*6b60*/  IMAD.WIDE.U32 R78, R78, 0x100, RZ ;  /* 0x000001004e4e7825 */ /* 0x000fc800078e00ff */
[----:B------:R-:W-:Y:S01]  /*6b70*/  @P0 FADD.FTZ R51, R35, R51 ;  /* 0x0000003323330221 */ /* 0x000fe20000010000 */
[----:B------:R-:W-:Y:S02]  /*6b80*/  LOP3.LUT R149, R78, R154, R152, 0xfe, !PT ;  /* 0x0000009a4e957212 */ /* 0x000fe400078efe98 */
[C---:B------:R-:W-:Y:S02]  /*6b90*/  LEA R154, P0, R77.reuse, c[0x0][0x188], 0x5 ;  /* 0x000062004d9a7a11 */ /* 0x040fe400078028ff */
[----:B------:R-:W-:Y:S02]  /*6ba0*/  SEL R152, RZ, 0x1, P6 ;  /* 0x00000001ff987807 */ /* 0x000fe40003000000 */
[C---:B------:R-:W-:Y:S02]  /*6bb0*/  LEA.HI.X R155, R77.reuse, c[0x0][0x18c], RZ, 0x5, P0 ;  /* 0x000063004d9b7a11 */ /* 0x040fe400000f2cff */
[----:B------:R-:W-:Y:S02]  /*6bc0*/  LEA R78, P0, R77, c[0x0][0x190], 0x3 ;  /* 0x000064004d4e7a11 */ /* 0x000fe400078018ff */
[----:B------:R-:W-:Y:S01]  /*6bd0*/  LOP3.LUT R153, R79, R151, R153, 0xfe, !PT ;  /* 0x000000974f997212 */ /* 0x000fe200078efe99 */
[----:B------:R0:W-:Y:S01]  /*6be0*/  STG.E.128 [R154.64], R44 ;  /* 0x0000002c9a007986 */ /* 0x0001e2000c101d06 */
[----:B------:R-:W-:-:S02]  /*6bf0*/  LOP3.LUT R152, R149, R152, RZ, 0xfc, !PT ;  /* 0x0000009895987212 */ /* 0x000fc400078efcff */
[C---:B------:R-:W-:Y:S01]  /*6c00*/  LEA.HI.X R79, R77.reuse, c[0x0][0x194], RZ, 0x3, P0 ;  /* 0x000065004d4f7a11 */ /* 0x040fe200000f1cff */
[----:B------:R0:W-:Y:S01]  /*6c10*/  STG.E.128 [R154.64+0x10], R48 ;  /* 0x000010309a007986 */ /* 0x0001e2000c101d06 */
[----:B------:R-:W-:-:S03]  /*6c20*/  IADD3 R77, R77, 0x80, RZ ;  /* 0x000000804d4d7810 */ /* 0x000fc60007ffe0ff */
[----:B------:R0:W-:Y:S04]  /*6c30*/  STG.E.64 [R78.64], R152 ;  /* 0x000000984e007986 */ /* 0x0001e8000c101b06 */
.L_x_12077:
[----:B------:R-:W-:Y:S05]  /*6c40*/  BSYNC B0 ;  /* 0x0000000000007941 */ /* 0x000fea0003800000 */
.L_x_12076:
        /* <DEDUP_REMOVED lines=24> */
.L_x_12137:
[----:B-1----:R-:W-:Y:S02]  /*6dd0*/  IMAD.MOV.U32 R151, RZ, RZ, R144 ;  /* 0x000000ffff977224 */ /* 0x002fe400078e0090 */
.L_x_12138:
[----:B------:R-:W-:Y:S05]  /*6de0*/  BSYNC B1 ;  /* 0x0000000000017941 */ /* 0x000fea0003800000 */
.L_x_12136:
        /* <DEDUP_REMOVED lines=16> */
.L_x_12142:
[----:B------:R-:W-:Y:S05]  /*6ef0*/  BSYNC B2 ;  /* 0x0000000000027941 */ /* 0x000fea0003800000 */
.L_x_12141:
        /* <DEDUP_REMOVED lines=44> */
.L_x_12140:
[----:B------:R-:W-:Y:S05]  /*71c0*/  BSYNC B1 ;  /* 0x0000000000017941 */ /* 0x000fea0003800000 */
.L_x_12139:
        /* <DEDUP_REMOVED lines=25> */
.L_x_12144:
[----:B------:R-:W-:Y:S02]  /*7360*/  IMAD.MOV.U32 R140, RZ, RZ, R144 ;  /* 0x000000ffff8c7224 */ /* 0x000fe400078e0090 */
.L_x_12145:
[----:B------:R-:W-:Y:S05]  /*7370*/  BSYNC B1 ;  /* 0x0000000000017941 */ /* 0x000fea0003800000 */
.L_x_12143:
        /* <DEDUP_REMOVED lines=16> */
.L_x_12149:
[----:B------:R-:W-:Y:S05]  /*7480*/  BSYNC B2 ;  /* 0x0000000000027941 */ /* 0x000fea0003800000 */
.L_x_12148:
        /* <DEDUP_REMOVED lines=44> */
.L_x_12147:
[----:B------:R-:W-:Y:S05]  /*7750*/  BSYNC B1 ;  /* 0x0000000000017941 */ /* 0x000fea0003800000 */
.L_x_12146:
        /* <DEDUP_REMOVED lines=22> */
.L_x_12151:
[----:B------:R-:W-:Y:S02]  /*78c0*/  IMAD.MOV.U32 R56, RZ, RZ, R144 ;  /* 0x000000ffff387224 */ /* 0x000fe400078e0090 */
.L_x_12152:
[----:B------:R-:W-:Y:S05]  /*78d0*/  BSYNC B1 ;  /* 0x0000000000017941 */ /* 0x000fea0003800000 */
.L_x_12150:
        /* <DEDUP_REMOVED lines=16> */
.L_x_12156:
[----:B------:R-:W-:Y:S05]  /*79e0*/  BSYNC B2 ;  /* 0x0000000000027941 */ /* 0x000fea0003800000 */
.L_x_12155:
        /* <DEDUP_REMOVED lines=44> */
.L_x_12154:
[----:B------:R-:W-:Y:S05]  /*7cb0*/  BSYNC B1 ;  /* 0x0000000000017941 */ /* 0x000fea0003800000 */
.L_x_12153:
        /* <DEDUP_REMOVED lines=20> */
.L_x_12158:
[----:B------:R-:W-:Y:S02]  /*7e00*/  IMAD.MOV.U32 R56, RZ, RZ, R144 ;  /* 0x000000ffff387224 */ /* 0x000fe400078e0090 */
.L_x_12159:
[----:B------:R-:W-:Y:S05]  /*7e10*/  BSYNC B1 ;  /* 0x0000000000017941 */ /* 0x000fea0003800000 */
.L_x_12157:
        /* <DEDUP_REMOVED lines=16> */
.L_x_12163:
[----:B------:R-:W-:Y:S05]  /*7f20*/  BSYNC B2 ;  /* 0x0000000000027941 */ /* 0x000fea0003800000 */
.L_x_12162:
        /* <DEDUP_REMOVED lines=44> */
.L_x_12161:
[----:B------:R-:W-:Y:S05]  /*81f0*/  BSYNC B1 ;  /* 0x0000000000017941 */ /* 0x000fea0003800000 */
.L_x_12160:
        /* <DEDUP_REMOVED lines=20> */
.L_x_12165:
[----:B------:R-:W-:Y:S02]  /*8340*/  IMAD.MOV.U32 R140, RZ, RZ, R144 ;  /* 0x000000ffff8c7224 */ /* 0x000fe400078e0090 */
.L_x_12166:
[----:B------:R-:W-:Y:S05]  /*8350*/  BSYNC B1 ;  /* 0x0000000000017941 */ /* 0x000fea0003800000 */
.L_x_12164:
        /* <DEDUP_REMOVED lines=16> */
.L_x_12170:
[----:B------:R-:W-:Y:S05]  /*8460*/  BSYNC B2 ;  /* 0x0000000000027941 */ /* 0x000fea0003800000 */
.L_x_12169:
        /* <DEDUP_REMOVED lines=44> */
.L_x_12168:
[----:B------:R-:W-:Y:S05]  /*8730*/  BSYNC B1 ;  /* 0x0000000000017941 */ /* 0x000fea0003800000 */
.L_x_12167:
        /* <DEDUP_REMOVED lines=20> */
.L_x_12172:
[----:B------:R-:W-:Y:S02]  /*8880*/  IMAD.MOV.U32 R140, RZ, RZ, R144 ;  /* 0x000000ffff8c7224 */ /* 0x000fe400078e0090 */
.L_x_12173:
[----:B------:R-:W-:Y:S05]  /*8890*/  BSYNC B1 ;  /* 0x0000000000017941 */ /* 0x000fea0003800000 */
.L_x_12171:
        /* <DEDUP_REMOVED lines=16> */
.L_x_12177:
[----:B------:R-:W-:Y:S05]  /*89a0*/  BSYNC B2 ;  /* 0x0000000000027941 */ /* 0x000fea0003800000 */
.L_x_12176:
        /* <DEDUP_REMOVED lines=44> */
.L_x_12175:
[----:B------:R-:W-:Y:S05]  /*8c70*/  BSYNC B1 ;  /* 0x0000000000017941 */ /* 0x000fea0003800000 */
.L_x_12174:
        /* <DEDUP_REMOVED lines=20> */
.L_x_12179:
[----:B------:R-:W-:Y:S02]  /*8dc0*/  IMAD.MOV.U32 R151, RZ, RZ, R144 ;  /* 0x000000ffff977224 */ /* 0x000fe400078e0090 */
.L_x_12180:
[----:B------:R-:W-:Y:S05]  /*8dd0*/  BSYNC B1 ;  /* 0x0000000000017941 */ /* 0x000fea0003800000 */
.L_x_12178:
        /* <DEDUP_REMOVED lines=16> */
.L_x_12184:
[----:B------:R-:W-:Y:S05]  /*8ee0*/  BSYNC B2 ;  /* 0x0000000000027941 */ /* 0x000fea0003800000 */
.L_x_12183:
        /* <DEDUP_REMOVED lines=44> */
.L_x_12182:
[----:B------:R-:W-:Y:S05]  /*91b0*/  BSYNC B1 ;  /* 0x0000000000017941 */ /* 0x000fea0003800000 */
.L_x_12181:
        /* <DEDUP_REMOVED lines=20> */
.L_x_12186:
[----:B------:R-:W-:Y:S02]  /*9300*/  IMAD.MOV.U32 R151, RZ, RZ, R144 ;  /* 0x000000ffff977224 */ /* 0x000fe400078e0090 */
.L_x_12187:
[----:B------:R-:W-:Y:S05]  /*9310*/  BSYNC B1 ;  /* 0x0000000000017941 */ /* 0x000fea0003800000 */
.L_x_12185:
        /* <DEDUP_REMOVED lines=18> */
.L_x_12191:
[----:B------:R-:W-:Y:S05]  /*9440*/  BSYNC B2 ;  /* 0x0000000000027941 */ /* 0x000fea0003800000 */
.L_x_12190:
        /* <DEDUP_REMOVED lines=44> */
.L_x_12189:
[----:B------:R-:W-:Y:S05]  /*9710*/  BSYNC B1 ;  /* 0x0000000000017941 */ /* 0x000fea0003800000 */
.L_x_12188:
[----:B------:R-:W0:Y:S01]  /*9720*/  I2F.U32 R78, R151 ;  /* 0x00000097004e7306 */ /* 0x000e220000201000 */
[----:B------:R-:W-:Y:S02]  /*9730*/  SEL R154, RZ, 0x1, P2 ;  /* 0x00000001ff9a7807 */ /* 0x000fe40001000000 */
[----:B------:R-:W-:Y:S02]  /*9740*/  PRMT R59, RZ, 0x7610, R59 ;  /* 0x00007610ff3b7816 */ /* 0x000fe4000000003b */
[----:B------:R-:W-:Y:S01]  /*9750*/  SEL R156, RZ, 0x10000, P5 ;  /* 0x00010000ff9c7807 */ /* 0x000fe20002800000 */
[----:B------:R-:W-:Y:S01]  /*9760*/  IMAD.WIDE.U32 R154, R154, 0x1000000, RZ ;  /* 0x010000009a9a7825 */ /* 0x000fe200078e00ff */
[----:B------:R-:W-:Y:S02]  /*9770*/  LOP3.LUT P5, RZ, R84, 0x2, RZ, 0xc0, !PT ;  /* 0x0000000254ff7812 */ /* 0x000fe400078ac0ff */
[----:B------:R-:W-:Y:S01]  /*9780*/  SEL R153, RZ, 0x100, P4 ;  /* 0x00000100ff997807 */ /* 0x000fe20002000000 */
[----:B------:R-:W-:Y:S01]  /*9790*/  FMUL.FTZ R59, R59, R76 ;  /* 0x0000004c3b3b7220 */ /* 0x000fe20000410000 */
[----:B------:R-:W-:-:S02]  /*97a0*/  SEL R79, RZ, 0x1, P3 ;  /* 0x00000001ff4f7807 */ /* 0x000fc40001800000 */
        /* <DEDUP_REMOVED lines=25> */
.L_x_12135:
[----:B------:R-:W-:Y:S05]  /*9940*/  BSYNC B0 ;  /* 0x0000000000007941 */ /* 0x000fea0003800000 */
.L_x_12134:
        /* <DEDUP_REMOVED lines=24> */
.L_x_12195:
[----:B-1----:R-:W-:Y:S02]  /*9ad0*/  IMAD.MOV.U32 R151, RZ, RZ, R144 ;  /* 0x000000ffff977224 */ /* 0x002fe400078e0090 */
.L_x_12196:
[----:B------:R-:W-:Y:S05]  /*9ae0*/  BSYNC B1 ;  /* 0x0000000000017941 */ /* 0x000fea0003800000 */
.L_x_12194:
        /* <DEDUP_REMOVED lines=16> */
.L_x_12200:
[----:B------:R-:W-:Y:S05]  /*9bf0*/  BSYNC B2 ;  /* 0x0000000000027941 */ /* 0x000fea0003800000 */
.L_x_12199:
        /* <DEDUP_REMOVED lines=44> */
.L_x_12198:
[----:B------:R-:W-:Y:S05]  /*9ec0*/  BSYNC B1 ;  /* 0x0000000000017941 */ /* 0x000fea0003800000 */
.L_x_12197:
[----:B------:R-:W1:Y:S01]  /*9ed0*/  I2F.U32 R60, R151 ;  /* 0x00000097003c7306 */ /* 0x000e620000201000 */
        /* <DEDUP_REMOVED lines=24> */
.L_x_12202:
[----:B------:R-:W-:Y:S02]  /*a060*/  IMAD.MOV.U32 R140, RZ, RZ, R144 ;  /* 0x000000ffff8c7224 */ /* 0x000fe400078e0090 */
.L_x_12203:
[----:B------:R-:W-:Y:S05]  /*a070*/  BSYNC B1 ;  /* 0x0000000000017941 */ /* 0x000fea0003800000 */
.L_x_12201:
        /* <DEDUP_REMOVED lines=16> */
.L_x_12207:
[----:B------:R-:W-:Y:S05]  /*a180*/  BSYNC B2 ;  /* 0x0000000000027941 */ /* 0x000fea0003800000 */
.L_x_12206:
        /* <DEDUP_REMOVED lines=44> */
.L_x_12205:
[----:B------:R-:W-:Y:S05]  /*a450*/  BSYNC B1 ;  /* 0x0000000000017941 */ /* 0x000fea0003800000 */
.L_x_12204:
        /* <DEDUP_REMOVED lines=22> */
.L_x_12209:
[----:B------:R-:W-:Y:S02]  /*a5c0*/  IMAD.MOV.U32 R64, RZ, RZ, R144 ;  /* 0x000000ffff407224 */ /* 0x000fe400078e0090 */
.L_x_12210:
[----:B------:R-:W-:Y:S05]  /*a5d0*/  BSYNC B1 ;  /* 0x0000000000017941 */ /* 0x000fea0003800000 */
.L_x_12208:
        /* <DEDUP_REMOVED lines=16> */
.L_x_12214:
[----:B------:R-:W-:Y:S05]  /*a6e0*/  BSYNC B2 ;  /* 0x0000000000027941 */ /* 0x000fea0003800000 */
.L_x_12213:
        /* <DEDUP_REMOVED lines=44> */
.L_x_12212:
[----:B------:R-:W-:Y:S05]  /*a9b0*/  BSYNC B1 ;  /* 0x0000000000017941 */ /* 0x000fea0003800000 */
.L_x_12211:
        /* <DEDUP_REMOVED lines=20> */
.L_x_12216:
[----:B------:R-:W-:Y:S02]  /*ab00*/  IMAD.MOV.U32 R64, RZ, RZ, R144 ;  /* 0x000000ffff407224 */ /* 0x000fe400078e0090 */
.L_x_12217:
[----:B------:R-:W-:Y:S05]  /*ab10*/  BSYNC B1 ;  /* 0x0000000000017941 */ /* 0x000fea0003800000 */
.L_x_12215:
        /* <DEDUP_REMOVED lines=16> */
.L_x_12221:
[----:B------:R-:W-:Y:S05]  /*ac20*/  BSYNC B2 ;  /* 0x0000000000027941 */ /* 0x000fea0003800000 */
.L_x_12220:
        /* <DEDUP_REMOVED lines=44> */
.L_x_12219:
[----:B------:R-:W-:Y:S05]  /*aef0*/  BSYNC B1 ;  /* 0x0000000000017941 */ /* 0x000fea0003800000 */
.L_x_12218:
        /* <DEDUP_REMOVED lines=20> */
.L_x_12223:
[----:B------:R-:W-:Y:S02]  /*b040*/  IMAD.MOV.U32 R140, RZ, RZ, R144 ;  /* 0x000000ffff8c7224 */ /* 0x000fe400078e0090 */
.L_x_12224:
[----:B------:R-:W-:Y:S05]  /*b050*/  BSYNC B1 ;  /* 0x0000000000017941 */ /* 0x000fea0003800000 */
.L_x_12222:
        /* <DEDUP_REMOVED lines=16> */
.L_x_12228:
[----:B------:R-:W-:Y:S05]  /*b160*/  BSYNC B2 ;  /* 0x0000000000027941 */ /* 0x000fea0003800000 */
.L_x_12227:
        /* <DEDUP_REMOVED lines=44> */
.L_x_12226:
[----:B------:R-:W-:Y:S05]  /*b430*/  BSYNC B1 ;  /* 0x0000000000017941 */ /* 0x000fea0003800000 */
.L_x_12225:
        /* <DEDUP_REMOVED lines=20> */
.L_x_12230:
[----:B------:R-:W-:Y:S02]  /*b580*/  IMAD.MOV.U32 R140, RZ, RZ, R144 ;  /* 0x000000ffff8c7224 */ /* 0x000fe400078e0090 */
.L_x_12231:
[----:B------:R-:W-:Y:S05]  /*b590*/  BSYNC B1 ;  /* 0x0000000000017941 */ /* 0x000fea0003800000 */
.L_x_12229:
        /* <DEDUP_REMOVED lines=16> */
.L_x_12235:
[----:B------:R-:W-:Y:S05]  /*b6a0*/  BSYNC B2 ;  /* 0x0000000000027941 */ /* 0x000fea0003800000 */
.L_x_12234:
        /* <DEDUP_REMOVED lines=44> */
.L_x_12233:
[----:B------:R-:W-:Y:S05]  /*b970*/  BSYNC B1 ;  /* 0x0000000000017941 */ /* 0x000fea0003800000 */
.L_x_12232:
        /* <DEDUP_REMOVED lines=20> */
.L_x_12237:
[----:B------:R-:W-:Y:S02]  /*bac0*/  IMAD.MOV.U32 R151, RZ, RZ, R144 ;  /* 0x000000ffff977224 */ /* 0x000fe400078e0090 */
.L_x_12238:
[----:B------:R-:W-:Y:S05]  /*bad0*/  BSYNC B1 ;  /* 0x0000000000017941 */ /* 0x000fea0003800000 */
.L_x_12236:
        /* <DEDUP_REMOVED lines=16> */
.L_x_12242:
[----:B------:R-:W-:Y:S05]  /*bbe0*/  BSYNC B2 ;  /* 0x0000000000027941 */ /* 0x000fea0003800000 */
.L_x_12241:
        /* <DEDUP_REMOVED lines=44> */
.L_x_12240:
[----:B------:R-:W-:Y:S05]  /*beb0*/  BSYNC B1 ;  /* 0x0000000000017941 */ /* 0x000fea0003800000 */
.L_x_12239:
        /* <DEDUP_REMOVED lines=20> */
.L_x_12244:
[----:B------:R-:W-:Y:S02]  /*c000*/  IMAD.MOV.U32 R151, RZ, RZ, R144 ;  /* 0x000000ffff977224 */ /* 0x000fe400078e0090 */
.L_x_12245:
[----:B------:R-:W-:Y:S05]  /*c010*/  BSYNC B1 ;  /* 0x0000000000017941 */ /* 0x000fea0003800000 */
.L_x_12243:
        /* <DEDUP_REMOVED lines=18> */
.L_x_12249:
[----:B------:R-:W-:Y:S05]  /*c140*/  BSYNC B2 ;  /* 0x0000000000027941 */ /* 0x000fea0003800000 */
.L_x_12248:
        /* <DEDUP_REMOVED lines=44> */
.L_x_12247:
[----:B------:R-:W-:Y:S05]  /*c410*/  BSYNC B1 ;  /* 0x0000000000017941 */ /* 0x000fea0003800000 */
.L_x_12246:
        /* <DEDUP_REMOVED lines=34> */
.L_x_12193:
[----:B------:R-:W-:Y:S05]  /*c640*/  BSYNC B0 ;  /* 0x0000000000007941 */ /* 0x000fea0003800000 */
.L_x_12192:
        /* <DEDUP_REMOVED lines=24> */
.L_x_12253:
[----:B-1----:R-:W-:Y:S02]  /*c7d0*/  MOV R151, R144 ;  /* 0x0000009000977202 */ /* 0x002fe40000000f00 */
.L_x_12254:
[----:B------:R-:W-:Y:S05]  /*c7e0*/  BSYNC B1 ;  /* 0x0000000000017941 */ /* 0x000fea0003800000 */
.L_x_12252:
        /* <DEDUP_REMOVED lines=16> */
.L_x_12258:
[----:B------:R-:W-:Y:S05]  /*c8f0*/  BSYNC B2 ;  /* 0x0000000000027941 */ /* 0x000fea0003800000 */
.L_x_12257:
        /* <DEDUP_REMOVED lines=44> */
.L_x_12256:
[----:B------:R-:W-:Y:S05]  /*cbc0*/  BSYNC B1 ;  /* 0x0000000000017941 */ /* 0x000fea0003800000 */
.L_x_12255:
        /* <DEDUP_REMOVED lines=25> */
.L_x_12260:
[----:B------:R-:W-:Y:S02]  /*cd60*/  IMAD.MOV.U32 R140, RZ, RZ, R144 ;  /* 0x000000ffff8c7224 */ /* 0x000fe400078e0090 */
.L_x_12261:
[----:B------:R-:W-:Y:S05]  /*cd70*/  BSYNC B1 ;  /* 0x0000000000017941 */ /* 0x000fea0003800000 */
.L_x_12259:
        /* <DEDUP_REMOVED lines=16> */
.L_x_12265:
[----:B------:R-:W-:Y:S05]  /*ce80*/  BSYNC B2 ;  /* 0x0000000000027941 */ /* 0x000fea0003800000 */
.L_x_12264:
        /* <DEDUP_REMOVED lines=44> */
.L_x_12263:
[----:B------:R-:W-:Y:S05]  /*d150*/  BSYNC B1 ;  /* 0x0000000000017941 */ /* 0x000fea0003800000 */
.L_x_12262:
        /* <DEDUP_REMOVED lines=22> */
.L_x_12267:
[----:B------:R-:W-:Y:S02]  /*d2c0*/  IMAD.MOV.U32 R72, RZ, RZ, R144 ;  /* 0x000000ffff487224 */ /* 0x000fe400078e0090 */
.L_x_12268:
[----:B------:R-:W-:Y:S05]  /*d2d0*/  BSYNC B1 ;  /* 0x0000000000017941 */ /* 0x000fea0003800000 */
.L_x_12266:
        /* <DEDUP_REMOVED lines=16> */
.L_x_12272:
[----:B------:R-:W-:Y:S05]  /*d3e0*/  BSYNC B2 ;  /* 0x0000000000027941 */ /* 0x000fea0003800000 */
.L_x_12271:
        /* <DEDUP_REMOVED lines=44> */
.L_x_12270:
[----:B------:R-:W-:Y:S05]  /*d6b0*/  BSYNC B1 ;  /* 0x0000000000017941 */ /* 0x000fea0003800000 */
.L_x_12269:
        /* <DEDUP_REMOVED lines=20> */
.L_x_12274:
[----:B------:R-:W-:Y:S02]  /*d800*/  IMAD.MOV.U32 R72, RZ, RZ, R144 ;  /* 0x000000ffff487224 */ /* 0x000fe400078e0090 */
.L_x_12275:
[----:B------:R-:W-:Y:S05]  /*d810*/  BSYNC B1 ;  /* 0x0000000000017941 */ /* 0x000fea0003800000 */
.L_x_12273:
        /* <DEDUP_REMOVED lines=16> */
.L_x_12279:
[----:B------:R-:W-:Y:S05]  /*d920*/  BSYNC B2 ;  /* 0x0000000000027941 */ /* 0x000fea0003800000 */
.L_x_12278:
        /* <DEDUP_REMOVED lines=44> */
.L_x_12277:
[----:B------:R-:W-:Y:S05]  /*dbf0*/  BSYNC B1 ;  /* 0x0000000000017941 */ /* 0x000fea0003800000 */
.L_x_12276:
        /* <DEDUP_REMOVED lines=20> */
.L_x_12281:
[----:B------:R-:W-:Y:S02]  /*dd40*/  IMAD.MOV.U32 R140, RZ, RZ, R144 ;  /* 0x000000ffff8c7224 */ /* 0x000fe400078e0090 */
.L_x_12282:
[----:B------:R-:W-:Y:S05]  /*dd50*/  BSYNC B1 ;  /* 0x0000000000017941 */ /* 0x000fea0003800000 */
.L_x_12280:
        /* <DEDUP_REMOVED lines=16> */
.L_x_12286:
[----:B------:R-:W-:Y:S05]  /*de60*/  BSYNC B2 ;  /* 0x0000000000027941 */ /* 0x000fea0003800000 */
.L_x_12285:
        /* <DEDUP_REMOVED lines=44> */
.L_x_12284:
[----:B------:R-:W-:Y:S05]  /*e130*/  BSYNC B1 ;  /* 0x0000000000017941 */ /* 0x000fea0003800000 */
.L_x_12283:
        /* <DEDUP_REMOVED lines=20> */
.L_x_12288:
[----:B------:R-:W-:Y:S02]  /*e280*/  IMAD.MOV.U32 R140, RZ, RZ, R144 ;  /* 0x000000ffff8c7224 */ /* 0x000fe400078e0090 */
.L_x_12289:
[----:B------:R-:W-:Y:S05]  /*e290*/  BSYNC B1 ;  /* 0x0000000000017941 */ /* 0x000fea0003800000 */
.L_x_12287:
        /* <DEDUP_REMOVED lines=16> */
.L_x_12293:
[----:B------:R-:W-:Y:S05]  /*e3a0*/  BSYNC B2 ;  /* 0x0000000000027941 */ /* 0x000fea0003800000 */
.L_x_12292:
        /* <DEDUP_REMOVED lines=44> */
.L_x_12291:
[----:B------:R-:W-:Y:S05]  /*e670*/  BSYNC B1 ;  /* 0x0000000000017941 */ /* 0x000fea0003800000 */
.L_x_12290:
        /* <DEDUP_REMOVED lines=20> */
.L_x_12295:
[----:B------:R-:W-:Y:S02]  /*e7c0*/  IMAD.MOV.U32 R151, RZ, RZ, R144 ;  /* 0x000000ffff977224 */ /* 0x000fe400078e0090 */
.L_x_12296:
[----:B------:R-:W-:Y:S05]  /*e7d0*/  BSYNC B1 ;  /* 0x0000000000017941 */ /* 0x000fea0003800000 */
.L_x_12294:
        /* <DEDUP_REMOVED lines=16> */
.L_x_12300:
[----:B------:R-:W-:Y:S05]  /*e8e0*/  BSYNC B2 ;  /* 0x0000000000027941 */ /* 0x000fea0003800000 */
.L_x_12299:
        /* <DEDUP_REMOVED lines=44> */
.L_x_12298:
[----:B------:R-:W-:Y:S05]  /*ebb0*/  BSYNC B1 ;  /* 0x0000000000017941 */ /* 0x000fea0003800000 */
.L_x_12297:
        /* <DEDUP_REMOVED lines=20> */
.L_x_12302:
[----:B------:R-:W-:Y:S02]  /*ed00*/  IMAD.MOV.U32 R151, RZ, RZ, R144 ;  /* 0x000000ffff977224 */ /* 0x000fe400078e0090 */
.L_x_12303:
[----:B------:R-:W-:Y:S05]  /*ed10*/  BSYNC B1 ;  /* 0x0000000000017941 */ /* 0x000fea0003800000 */
.L_x_12301:
        /* <DEDUP_REMOVED lines=18> */
.L_x_12307:
[----:B------:R-:W-:Y:S05]  /*ee40*/  BSYNC B2 ;  /* 0x0000000000027941 */ /* 0x000fea0003800000 */
.L_x_12306:
        /* <DEDUP_REMOVED lines=44> */
.L_x_12305:
[----:B------:R-:W-:Y:S05]  /*f110*/  BSYNC B1 ;  /* 0x0000000000017941 */ /* 0x000fea0003800000 */
.L_x_12304:
[----:B------:R-:W0:Y:S01]  /*f120*/  I2F.U32 R78, R151 ;  /* 0x00000097004e7306 */ /* 0x000e220000201000 */
[----:B------:R-:W-:Y:S02]  /*f130*/  PRMT R75, RZ, 0x7610, R75 ;  /* 0x00007610ff4b7816 */ /* 0x000fe4000000004b */
[----:B------:R-:W-:Y:S02]  /*f140*/  SEL R154, RZ, 0x1, P2 ;  /* 0x00000001ff9a7807 */ /* 0x000fe40001000000 */
[----:B------:R-:W-:Y:S01]  /*f150*/  SEL R156, RZ, 0x10000, P5 ;  /* 0x00010000ff9c7807 */ /* 0x000fe20002800000 */
[----:B------:R-:W-:Y:S01]  /*f160*/  FMUL.FTZ R75, R75, R76 ;  /* 0x0000004c4b4b7220 */ /* 0x000fe20000410000 */
[----:B------:R-:W-:Y:S01]  /*f170*/  LOP3.LUT P5, RZ, R84, 0x2, RZ, 0xc0, !PT ;  /* 0x0000000254ff7812 */ /* 0x000fe200078ac0ff */
[----:B------:R-:W-:Y:S01]  /*f180*/  IMAD.WIDE.U32 R154, R154, 0x1000000, RZ ;  /* 0x010000009a9a7825 */ /* 0x000fe200078e00ff */
[----:B------:R-:W-:-:S02]  /*f190*/  SEL R79, RZ, 0x100, P4 ;  /* 0x00000100ff4f7807 */ /* 0x000fc40002000000 */
[----:B------:R-:W-:Y:S01]  /*f1a0*/  SEL R152, RZ, 0x1, P1 ;  /* 0x00000001ff987807 */ /* 0x000fe20000800000 */
[----:B------:R-:W-:Y:S01]  /*f1b0*/  FMUL.FTZ R75, R75, c[0x0][0x1e8] ;  /* 0x00007a004b4b7a20 */ /* 0x000fe20000410000 */
[----:B------:R-:W-:Y:S01]  /*f1c0*/  LOP3.LUT P6, RZ, R84, 0x4, RZ, 0xc0, !PT ;  /* 0x0000000454ff7812 */ /* 0x000fe200078cc0ff */
[----:B0-----:R-:W-:Y:S01]  /*f1d0*/  FFMA.FTZ R78, R78, R149, 1.1641532182693481445e-10 ;  /* 0x2f0000004e4e7423 */ /* 0x001fe20000010095 */
[----:B------:R-:W-:Y:S01]  /*f1e0*/  SEL R149, RZ, 0x1, P3 ;  /* 0x00000001ff957807 */ /* 0x000fe20001800000 */
[----:B------:R-:W-:-:S03]  /*f1f0*/  IMAD.WIDE.U32 R152, R152, 0x10000, RZ ;  /* 0x0001000098987825 */ /* 0x000fc600078e00ff */
[----:B------:R-:W-:Y:S02]  /*f200*/  FSETP.GTU.FTZ.AND P2, PT, R78, c[0x0][0x1e4], PT ;  /* 0x000079004e007a0b */ /* 0x000fe40003f5c000 */
[----:B------:R-:W-:Y:S02]  /*f210*/  SEL R78, RZ, 0x1, P5 ;  /* 0x00000001ff4e7807 */ /* 0x000fe40002800000 */
[----:B------:R-:W-:Y:S02]  /*f220*/  SEL R76, RZ, 0x1000000, P2 ;  /* 0x01000000ff4c7807 */ /* 0x000fe40001000000 */
[----:B------:R-:W-:Y:S02]  /*f230*/  FSEL R75, R75, RZ, !P2 ;  /* 0x000000ff4b4b7208 */ /* 0x000fe40005000000 */
[----:B------:R-:W-:Y:S01]  /*f240*/  LOP3.LUT R76, R79, R76, R156, 0xfe, !PT ;  /* 0x0000004c4f4c7212 */ /* 0x000fe200078efe9c */
[----:B------:R-:W-:-:S03]  /*f250*/  IMAD.WIDE.U32 R78, R78, 0x100, RZ ;  /* 0x000001004e4e7825 */ /* 0x000fc600078e00ff */
[----:B------:R-:W-:Y:S01]  /*f260*/  LOP3.LUT R149, R155, R76, R149, 0xfe, !PT ;  /* 0x0000004c9b957212 */ /* 0x000fe200078efe95 */
[----:B------:R-:W-:Y:S01]  /*f270*/  @P0 FADD.FTZ R75, R35, R75 ;  /* 0x0000004b234b0221 */ /* 0x000fe20000010000 */
[----:B------:R-:W-:Y:S02]  /*f280*/  LOP3.LUT R154, R78, R154, R152, 0xfe, !PT ;  /* 0x0000009a4e9a7212 */ /* 0x000fe400078efe98 */
[----:B------:R-:W-:Y:S02]  /*f290*/  LOP3.LUT R79, R79, R149, R153, 0xfe, !PT ;  /* 0x000000954f4f7212 */ /* 0x000fe400078efe99 */
[C---:B------:R-:W-:Y:S02]  /*f2a0*/  LEA R152, P1, R77.reuse, c[0x0][0x188], 0x5 ;  /* 0x000062004d987a11 */ /* 0x040fe400078228ff */
[----:B------:R-:W-:Y:S02]  /*f2b0*/  SEL R149, RZ, 0x1, P6 ;  /* 0x00000001ff957807 */ /* 0x000fe40003000000 */
[----:B------:R-:W-:-:S02]  /*f2c0*/  LEA R76, P0, R77, c[0x0][0x190], 0x3 ;  /* 0x000064004d4c7a11 */ /* 0x000fc400078018ff */
[C---:B------:R-:W-:Y:S02]  /*f2d0*/  LEA.HI.X R153, R77.reuse, c[0x0][0x18c], RZ, 0x5, P1 ;  /* 0x000063004d997a11 */ /* 0x040fe400008f2cff */
[----:B------:R-:W-:Y:S02]  /*f2e0*/  LOP3.LUT R78, R154, R149, RZ, 0xfc, !PT ;  /* 0x000000959a4e7212 */ /* 0x000fe400078efcff */
[----:B------:R-:W-:Y:S01]  /*f2f0*/  LEA.HI.X R77, R77, c[0x0][0x194], RZ, 0x3, P0 ;  /* 0x000065004d4d7a11 */ /* 0x000fe200000f1cff */
[----:B------:R0:W-:Y:S04]  /*f300*/  STG.E.128 [R152.64], R68 ;  /* 0x0000004498007986 */ /* 0x0001e8000c101d06 */
[----:B------:R0:W-:Y:S04]  /*f310*/  STG.E.128 [R152.64+0x10], R72 ;  /* 0x0000104898007986 */ /* 0x0001e8000c101d06 */
[----:B------:R0:W-:Y:S02]  /*f320*/  STG.E.64 [R76.64], R78 ;  /* 0x0000004e4c007986 */ /* 0x0001e4000c101b06 */
.L_x_12251:
[----:B------:R-:W-:Y:S05]  /*f330*/  BSYNC B0 ;  /* 0x0000000000007941 */ /* 0x000fea0003800000 */
.L_x_12250:
[----:B0-----:R-:W-:Y:S01]  /*f340*/  FADD.FTZ R76, RZ, R36 ;  /* 0x00000024ff4c7221 */ /* 0x001fe20000010000 */
        /* <DEDUP_REMOVED lines=51> */
.L_x_12322:
[----:B01----:R-:W-:Y:S01]  /*f680*/  FADD.FTZ R77, R77, R76 ;  /* 0x0000004c4d4d7221 */ /* 0x003fe20000010000 */
[----:B------:R-:W-:Y:S05]  /*f690*/  BRA.DIV ~URZ, `(.L_x_12309) ;  /* 0x000016627f007947 */ /* 0x000fea000b800000 */
[----:B------:R-:W0:Y:S01]  /*f6a0*/  SHFL.BFLY PT, R76, R77, 0x2, 0x1f ;  /* 0x0c401f004d4c7f89 */ /* 0x000e2200000e0000 */
        /* <DEDUP_REMOVED lines=99> */
.L_x_12323:
        /* <DEDUP_REMOVED lines=11> */
[----:B------:R-:W-:Y:S01]  /*fd90*/  @!P0 IMAD.IADD R152, R149, 0x1, R152 ;  /* 0x0000000195988824 */ /* 0x000fe200078e0298 */
[----:B------:R-:W-:Y:S01]  /*fda0*/  ISETP.NE.AND P1, PT, RZ, UR8, PT ;  /* 0x00000008ff007c0c */ /* 0x000fe2000bf25270 */
[----:B------:R-:W-:Y:S01]  /*fdb0*/  IMAD.MOV.U32 R153, RZ, RZ, RZ ;  /* 0x000000ffff997224 */ /* 0x000fe200078e00ff */
[----:B------:R-:W-:Y:S01]  /*fdc0*/  LOP3.LUT P2, RZ, R84, 0x8, RZ, 0xc0, !PT ;  /* 0x0000000854ff7812 */ /* 0x000fe2000784c0ff */
[----:B------:R-:W-:Y:S01]  /*fdd0*/  @!P0 IMAD.MOV.U32 R153, RZ, RZ, R141 ;  /* 0x000000ffff998224 */ /* 0x000fe200078e008d */
[----:B------:R-:W-:Y:S03]  /*fde0*/  BSSY B0, `(.L_x_12310) ;  /* 0x0000054000007945 */ /* 0x000fe60003800000 */
[----:B------:R-:W-:Y:S01]  /*fdf0*/  I2F R157, R153 ;  /* 0x00000099009d7306 */ /* 0x000fe20000201400 */
[----:B------:R-:W1:Y:S04]  /*fe00*/  SHFL.DOWN PT, R154, R153, 0x2, 0x1f ;  /* 0x08401f00999a7f89 */ /* 0x000e6800000e0000 */
[----:B------:R-:W2:Y:S01]  /*fe10*/  @!P0 LDS.64 R76, [R152.X8] ;  /* 0x00000000984c8984 */ /* 0x000ea20000008a00 */
[----:B------:R-:W-:Y:S01]  /*fe20*/  LOP3.LUT P0, RZ, R78, 0x1f, R83, 0xf8, !PT ;  /* 0x0000001f4eff7812 */ /* 0x000fe2000780f853 */
[----:B-1----:R-:W-:-:S02]  /*fe30*/  IMAD.IADD R156, R154, 0x1, R153 ;  /* 0x000000019a9c7824 */ /* 0x002fc400078e0299 */
[----:B------:R-:W-:Y:S03]  /*fe40*/  I2F R154, R154 ;  /* 0x0000009a009a7306 */ /* 0x000fe60000201400 */
[----:B------:R-:W-:Y:S05]  /*fe50*/  SHFL.DOWN PT, R149, R156, 0x1, 0x1f ;  /* 0x08201f009c957f89 */ /* 0x000fea00000e0000 */
[----:B------:R-:W1:Y:S08]  /*fe60*/  I2F R79, R156 ;  /* 0x0000009c004f7306 */ /* 0x000e700000201400 */
[----:B01----:R-:W0:Y:S01]  /*fe70*/  MUFU.RCP R151, R79 ;  /* 0x0000004f00977308 */ /* 0x003e220000001000 */
        /* <DEDUP_REMOVED lines=8> */
[----:B--2---:R-:W-:Y:S01]  /*ff00*/  FADD.FTZ R152, R152, R77 ;  /* 0x0000004d98987221 */ /* 0x004fe20000010000 */
[----:B------:R-:W0:Y:S01]  /*ff10*/  SHFL.DOWN PT, R153, R76, 0x1, 0x1f ;  /* 0x08201f004c997f89 */ /* 0x000e2200000e0000 */
[----:B------:R-:W-:-:S02]  /*ff20*/  FMUL.FTZ R155, R155, R154 ;  /* 0x0000009a9b9b7220 */ /* 0x000fc40000410000 */
[----:B------:R-:W-:Y:S02]  /*ff30*/  IMAD.IADD R154, R156, 0x1, R149 ;  /* 0x000000019c9a7824 */ /* 0x000fe400078e0295 */
[----:B------:R-:W-:Y:S01]  /*ff40*/  FFMA.FTZ R152, R151, R155, R152 ;  /* 0x0000009b97987223 */ /* 0x000fe20000010098 */
[----:B------:R-:W1:Y:S04]  /*ff50*/  I2F R149, R149 ;  /* 0x0000009500957306 */ /* 0x000e680000201400 */
[----:B------:R-:W2:Y:S04]  /*ff60*/  SHFL.DOWN PT, R77, R152, 0x1, 0x1f ;  /* 0x08201f00984d7f89 */ /* 0x000ea800000e0000 */
[----:B------:R-:W3:Y:S01]  /*ff70*/  I2F R154, R154 ;  /* 0x0000009a009a7306 */ /* 0x000ee20000201400 */
[----:B0-----:R-:W-:-:S02]  /*ff80*/  FADD.FTZ R155, R76, -R153 ;  /* 0x800000994c9b7221 */ /* 0x001fc40000010000 */
[----:B-1----:R-:W-:Y:S02]  /*ff90*/  FMUL.FTZ R153, R153, R149 ;  /* 0x0000009599997220 */ /* 0x002fe40000410000 */
[----:B------:R-:W-:-:S03]  /*ffa0*/  FMUL.FTZ R156, R155, R155 ;  /* 0x0000009b9b9c7220 */ /* 0x000fc60000410000 */
[----:B---3--:R-:W0:Y:S01]  /*ffb0*/  MUFU.RCP R151, R154 ;  /* 0x0000009a00977308 */ /* 0x008e220000001000 */
[C---:B------:R-:W-:Y:S02]  /*ffc0*/  FFMA.FTZ R158, R79.reuse, R76, R153 ;  /* 0x0000004c4f9e7223 */ /* 0x040fe40000010099 */
[----:B------:R-:W-:Y:S01]  /*ffd0*/  FMUL.FTZ R156, R79, R156 ;  /* 0x0000009c4f9c7220 */ /* 0x000fe20000410000 */
[----:B------:R-:W-:Y:S01]  /*ffe0*/  MOV R79, c[0x0][0x1e0] ;  /* 0x00007800004f7a02 */ /* 0x000fe20000000f00 */
[----:B--2---:R-:W-:Y:S02]  /*fff0*/  FADD.FTZ R76, R152, R77 ;  /* 0x0000004d984c7221 */ /* 0x004fe40000010000 */
[----:B------:R-:W-:Y:S02]  /*10000*/  FMUL.FTZ R156, R156, R149 ;  /* 0x000000959c9c7220 */ /* 0x000fe40000410000 */
[C---:B0-----:R-:W-:Y:S02]  /*10010*/  FMUL.FTZ R158, R151.reuse, R158 ;  /* 0x0000009e979e7220 */ /* 0x041fe40000410000 */
[----:B------:R-:W-:-:S03]  /*10020*/  FFMA.FTZ R76, R151, R156, R76 ;  /* 0x0000009c974c7223 */ /* 0x000fc6000001004c */
[----:B------:R-:W0:Y:S04]  /*10030*/  SHFL.IDX PT, R153, R158, RZ, 0x1f ;  /* 0x00001fff9e997589 */ /* 0x000e2800000e0000 */
[----:B------:R-:W1:Y:S01]  /*10040*/  SHFL.IDX PT, R76, R76, RZ, 0x1f ;  /* 0x00001fff4c4c7589 */ /* 0x000e6200000e0000 */
[C---:B0-----:R-:W-:Y:S01]  /*10050*/  FMUL.FTZ R77, R153.reuse, R153 ;  /* 0x00000099994d7220 */ /* 0x041fe20000410000 */
[----:B------:R-:W-:-:S04]  /*10060*/  FSEL R149, R153, RZ, !P1 ;  /* 0x000000ff99957208 */ /* 0x000fc80004800000 */
[----:B------:R-:W-:Y:S01]  /*10070*/  FSEL R78, R77, RZ, P1 ;  /* 0x000000ff4d4e7208 */ /* 0x000fe20000800000 */
[----:B-1----:R-:W-:Y:S02]  /*10080*/  FFMA.FTZ R77, R76, R79, c[0x0][0x228] ;  /* 0x00008a004c4d7623 */ /* 0x002fe4000001004f */
[----:B------:R-:W-:Y:S02]  /*10090*/  @!P0 IMAD.MOV.U32 R79, RZ, RZ, 0x4 ;  /* 0x00000004ff4f8424 */ /* 0x000fe400078e00ff */
[----:B------:R-:W-:Y:S02]  /*100a0*/  FADD.FTZ R151, R77, R78 ;  /* 0x0000004e4d977221 */ /* 0x000fe40000010000 */
[----:B------:R-:W-:Y:S02]  /*100b0*/  @!P0 IMAD.MOV.U32 R77, RZ, RZ, 0x4 ;  /* 0x00000004ff4d8424 */ /* 0x000fe400078e00ff */
[C---:B------:R-:W-:Y:S02]  /*100c0*/  @!P0 IMAD.WIDE R78, R26.reuse, R79, c[0x0][0x1a0] ;  /* 0x000068001a4e8625 */ /* 0x040fe400078e024f */
[----:B------:R-:W0:Y:S02]  /*100d0*/  MUFU.RSQ R151, R151 ;  /* 0x0000009700977308 */ /* 0x000e240000001400 */
[----:B------:R-:W-:Y:S01]  /*100e0*/  @!P0 IMAD.WIDE R76, R26, R77, c[0x0][0x1a8] ;  /* 0x00006a001a4c8625 */ /* 0x000fe200078e024d */
[----:B------:R1:W-:Y:S04]  /*100f0*/  @!P0 STG.E [R78.64], R153 ;  /* 0x000000994e008986 */ /* 0x0003e8000c101906 */
[----:B0-----:R1:W-:Y:S01]  /*10100*/  @!P0 STG.E [R76.64], R151 ;  /* 0x000000974c008986 */ /* 0x0013e2000c101906 */
[----:B------:R-:W-:Y:S05]  /*10110*/  @!P2 BRA `(.L_x_12311) ;  /* 0x000002000000a947 */ /* 0x000fea0003800000 */
[--C-:B-1----:R-:W-:Y:S02]  /*10120*/  FADD.FTZ R78, R37, -R149.reuse ;  /* 0x80000095254e7221 */ /* 0x102fe40000010000 */
[----:B------:R-:W-:-:S02]  /*10130*/  FADD.FTZ R76, R36, -R149 ;  /* 0x80000095244c7221 */ /* 0x000fc40000010000 */
[C---:B------:R-:W-:Y:S02]  /*10140*/  FMUL.FTZ R78, R151.reuse, R78 ;  /* 0x0000004e974e7220 */ /* 0x040fe40000410000 */
[----:B------:R-:W-:Y:S02]  /*10150*/  FMUL.FTZ R76, R151, R76 ;  /* 0x0000004c974c7220 */ /* 0x000fe40000410000 */
[----:B------:R-:W-:Y:S02]  /*10160*/  FFMA.FTZ R77, R25, R78, R16 ;  /* 0x0000004e194d7223 */ /* 0x000fe40000010010 */
[--C-:B------:R-:W-:Y:S02]  /*10170*/  FADD.FTZ R78, R38, -R149.reuse ;  /* 0x80000095264e7221 */ /* 0x100fe40000010000 */
[----:B------:R-:W-:Y:S02]  /*10180*/  FADD.FTZ R152, R39, -R149 ;  /* 0x8000009527987221 */ /* 0x000fe40000010000 */
[----:B------:R-:W-:-:S02]  /*10190*/  FFMA.FTZ R76, R24, R76, R17 ;  /* 0x0000004c184c7223 */ /* 0x000fc40000010011 */
[--C-:B------:R-:W-:Y:S02]  /*101a0*/  FADD.FTZ R154, R40, -R149.reuse ;  /* 0x80000095289a7221 */ /* 0x100fe40000010000 */
[--C-:B------:R-:W-:Y:S01]  /*101b0*/  FADD.FTZ R156, R41, -R149.reuse ;  /* 0x80000095299c7221 */ /* 0x100fe20000010000 */
[----:B------:R-:W-:Y:S01]  /*101c0*/  F2FP.BF16.PACK_AB R76, R77, R76 ;  /* 0x0000004c4d4c723e */ /* 0x000fe200000010ff */
[C---:B------:R-:W-:Y:S02]  /*101d0*/  FMUL.FTZ R78, R151.reuse, R78 ;  /* 0x0000004e974e7220 */ /* 0x040fe40000410000 */
[----:B------:R-:W-:Y:S02]  /*101e0*/  FMUL.FTZ R152, R151, R152 ;  /* 0x0000009897987220 */ /* 0x000fe40000410000 */
[--C-:B------:R-:W-:Y:S02]  /*101f0*/  FADD.FTZ R158, R42, -R149.reuse ;  /* 0x800000952a9e7221 */ /* 0x100fe40000010000 */
[----:B------:R-:W-:-:S02]  /*10200*/  FADD.FTZ R160, R43, -R149 ;  /* 0x800000952ba07221 */ /* 0x000fc40000010000 */
        /* <DEDUP_REMOVED lines=17> */
.L_x_12311:
[----:B------:R-:W-:Y:S05]  /*10320*/  BSYNC B0 ;  /* 0x0000000000007941 */ /* 0x000fea0003800000 */
.L_x_12310:
[----:B------:R-:W-:Y:S01]  /*10330*/  LOP3.LUT P0, RZ, R84, 0x80, RZ, 0xc0, !PT ;  /* 0x0000008054ff7812 */ /* 0x000fe2000780c0ff */
[----:B------:R-:W-:-:S12]  /*10340*/  BSSY B0, `(.L_x_12312) ;  /* 0x0000022000007945 */ /* 0x000fd80003800000 */
[----:B------:R-:W-:Y:S05]  /*10350*/  @!P0 BRA `(.L_x_12313) ;  /* 0x0000020000008947 */ /* 0x000fea0003800000 */
[--C-:B01----:R-:W-:Y:S02]  /*10360*/  FADD.FTZ R78, R45, -R149.reuse ;  /* 0x800000952d4e7221 */ /* 0x103fe40000010000 */
[----:B------:R-:W-:Y:S02]  /*10370*/  FADD.FTZ R76, R44, -R149 ;  /* 0x800000952c4c7221 */ /* 0x000fe40000010000 */
[C---:B------:R-:W-:Y:S02]  /*10380*/  FMUL.FTZ R78, R151.reuse, R78 ;  /* 0x0000004e974e7220 */ /* 0x040fe40000410000 */
[----:B------:R-:W-:Y:S02]  /*10390*/  FMUL.FTZ R76, R151, R76 ;  /* 0x0000004c974c7220 */ /* 0x000fe40000410000 */
[----:B------:R-:W-:Y:S02]  /*103a0*/  FFMA.FTZ R77, R8, R78, R85 ;  /* 0x0000004e084d7223 */ /* 0x000fe40000010055 */
[----:B------:R-:W-:-:S02]  /*103b0*/  FADD.FTZ R78, R46, -R149 ;  /* 0x800000952e4e7221 */ /* 0x000fc40000010000 */
[--C-:B------:R-:W-:Y:S02]  /*103c0*/  FADD.FTZ R152, R47, -R149.reuse ;  /* 0x800000952f987221 */ /* 0x100fe40000010000 */
[----:B------:R-:W-:Y:S02]  /*103d0*/  FFMA.FTZ R76, R9, R76, R0 ;  /* 0x0000004c094c7223 */ /* 0x000fe40000010000 */
[--C-:B------:R-:W-:Y:S02]  /*103e0*/  FADD.FTZ R154, R48, -R149.reuse ;  /* 0x80000095309a7221 */ /* 0x100fe40000010000 */
[----:B------:R-:W-:Y:S01]  /*103f0*/  FADD.FTZ R156, R49, -R149 ;  /* 0x80000095319c7221 */ /* 0x000fe20000010000 */
[----:B------:R-:W-:Y:S01]  /*10400*/  F2FP.BF16.PACK_AB R76, R77, R76 ;  /* 0x0000004c4d4c723e */ /* 0x000fe200000010ff */
[C---:B------:R-:W-:Y:S02]  /*10410*/  FMUL.FTZ R78, R151.reuse, R78 ;  /* 0x0000004e974e7220 */ /* 0x040fe40000410000 */
[----:B------:R-:W-:-:S02]  /*10420*/  FMUL.FTZ R152, R151, R152 ;  /* 0x0000009897987220 */ /* 0x000fc40000410000 */
        /* <DEDUP_REMOVED lines=19> */
.L_x_12313:
[----:B------:R-:W-:Y:S05]  /*10560*/  BSYNC B0 ;  /* 0x0000000000007941 */ /* 0x000fea0003800000 */
.L_x_12312:
        /* <DEDUP_REMOVED lines=35> */
.L_x_12315:
[----:B------:R-:W-:Y:S05]  /*107a0*/  BSYNC B0 ;  /* 0x0000000000007941 */ /* 0x000fea0003800000 */
.L_x_12314:
        /* <DEDUP_REMOVED lines=9> */
[----:B------:R-:W-:Y:S02]  /*10840*/  FADD.FTZ R152, R63, -R149 ;  /* 0x800000953f987221 */ /* 0x000fe40000010000 */
[----:B------:R-:W-:Y:S02]  /*10850*/  FFMA.FTZ R76, R106, R76, R117 ;  /* 0x0000004c6a4c7223 */ /* 0x000fe40000010075 */
[C---:B------:R-:W-:Y:S02]  /*10860*/  FMUL.FTZ R78, R151.reuse, R78 ;  /* 0x0000004e974e7220 */ /* 0x040fe40000410000 */
[----:B------:R-:W-:Y:S01]  /*10870*/  FMUL.FTZ R152, R151, R152 ;  /* 0x0000009897987220 */ /* 0x000fe20000410000 */
[----:B------:R-:W-:Y:S01]  /*10880*/  F2FP.BF16.PACK_AB R76, R77, R76 ;  /* 0x0000004c4d4c723e */ /* 0x000fe200000010ff */
[----:B------:R-:W-:Y:S02]  /*10890*/  FFMA.FTZ R77, R109, R78, R116 ;  /* 0x0000004e6d4d7223 */ /* 0x000fe40000010074 */
[----:B------:R-:W-:-:S02]  /*108a0*/  FFMA.FTZ R152, R112, R152, R121 ;  /* 0x0000009870987223 */ /* 0x000fc40000010079 */
[--C-:B------:R-:W-:Y:S02]  /*108b0*/  FADD.FTZ R154, R64, -R149.reuse ;  /* 0x80000095409a7221 */ /* 0x100fe40000010000 */
[--C-:B------:R-:W-:Y:S01]  /*108c0*/  FADD.FTZ R156, R65, -R149.reuse ;  /* 0x80000095419c7221 */ /* 0x100fe20000010000 */
[----:B------:R-:W-:Y:S01]  /*108d0*/  F2FP.BF16.PACK_AB R77, R152, R77 ;  /* 0x0000004d984d723e */ /* 0x000fe200000010ff */
[--C-:B------:R-:W-:Y:S01]  /*108e0*/  FADD.FTZ R158, R66, -R149.reuse ;  /* 0x80000095429e7221 */ /* 0x100fe20000010000 */
[----:B------:R-:W-:Y:S01]  /*108f0*/  HFMA2.MMA R152, -RZ, RZ, 0, 9.5367431640625e-07 ;  /* 0x00000010ff987435 */ /* 0x000fe200000001ff */
[----:B------:R-:W-:Y:S02]  /*10900*/  FADD.FTZ R160, R67, -R149 ;  /* 0x8000009543a07221 */ /* 0x000fe40000010000 */
[C---:B------:R-:W-:Y:S02]  /*10910*/  FMUL.FTZ R154, R151.reuse, R154 ;  /* 0x0000009a979a7220 */ /* 0x040fe40000410000 */
[----:B------:R-:W-:-:S02]  /*10920*/  FMUL.FTZ R156, R151, R156 ;  /* 0x0000009c979c7220 */ /* 0x000fc40000410000 */
[C---:B------:R-:W-:Y:S02]  /*10930*/  FMUL.FTZ R158, R151.reuse, R158 ;  /* 0x0000009e979e7220 */ /* 0x040fe40000410000 */
[----:B------:R-:W-:Y:S02]  /*10940*/  FMUL.FTZ R160, R151, R160 ;  /* 0x000000a097a07220 */ /* 0x000fe40000410000 */
[----:B------:R-:W-:Y:S02]  /*10950*/  FFMA.FTZ R78, R111, R154, R118 ;  /* 0x0000009a6f4e7223 */ /* 0x000fe40000010076 */
[----:B------:R-:W-:Y:S02]  /*10960*/  FFMA.FTZ R79, R114, R156, R123 ;  /* 0x0000009c724f7223 */ /* 0x000fe4000001007b */
[----:B------:R-:W-:Y:S02]  /*10970*/  FFMA.FTZ R158, R113, R158, R120 ;  /* 0x0000009e719e7223 */ /* 0x000fe40000010078 */
[----:B------:R-:W-:Y:S01]  /*10980*/  FFMA.FTZ R153, R115, R160, R124 ;  /* 0x000000a073997223 */ /* 0x000fe2000001007c */
[----:B------:R-:W-:-:S04]  /*10990*/  F2FP.BF16.PACK_AB R78, R79, R78 ;  /* 0x0000004e4f4e723e */ /* 0x000fc800000010ff */
[----:B------:R-:W-:Y:S01]  /*109a0*/  F2FP.BF16.PACK_AB R79, R153, R158 ;  /* 0x0000009e994f723e */ /* 0x000fe200000010ff */
[C---:B------:R-:W-:Y:S01]  /*109b0*/  IMAD.WIDE.U32 R152, R147.reuse, R152, c[0x0][0x208] ;  /* 0x0000820093987625 */ /* 0x040fe200078e0098 */
[----:B------:R-:W-:-:S04]  /*109c0*/  IADD3 R147, R147, 0x80, RZ ;  /* 0x0000008093937810 */ /* 0x000fc80007ffe0ff */
[----:B------:R0:W-:Y:S03]  /*109d0*/  STG.E.128 [R152.64], R76 ;  /* 0x0000004c98007986 */ /* 0x0001e6000c101d06 */
.L_x_12317:
[----:B------:R-:W-:Y:S05]  /*109e0*/  BSYNC B0 ;  /* 0x0000000000007941 */ /* 0x000fea0003800000 */
.L_x_12316:
        /* <DEDUP_REMOVED lines=30> */
[----:B------:R-:W-:-:S03]  /*10bd0*/  IMAD.MOV.U32 R152, RZ, RZ, 0x10 ;  /* 0x00000010ff987424 */ /* 0x000fc600078e00ff */
[----:B------:R-:W-:Y:S01]  /*10be0*/  F2FP.BF16.PACK_AB R76, R76, R149 ;  /* 0x000000954c4c723e */ /* 0x000fe200000010ff */
[----:B------:R-:W-:-:S05]  /*10bf0*/  IMAD.WIDE.U32 R152, R147, R152, c[0x0][0x208] ;  /* 0x0000820093987625 */ /* 0x000fca00078e0098 */
[----:B------:R0:W-:Y:S02]  /*10c00*/  STG.E.128 [R152.64], R76 ;  /* 0x0000004c98007986 */ /* 0x0001e4000c101d06 */
.L_x_12319:
[----:B------:R-:W-:Y:S05]  /*10c10*/  BSYNC B0 ;  /* 0x0000000000007941 */ /* 0x000fea0003800000 */
.L_x_12318:
[----:B------:R-:W-:Y:S02]  /*10c20*/  IADD3 R26, R26, c[0x0][0x160], RZ ;  /* 0x000058001a1a7a10 */ /* 0x000fe40007ffe0ff */
[----:B------:R-:W-:Y:S02]  /*10c30*/  LOP3.LUT P1, RZ, R138, 0xff, RZ, 0xc0, !PT ;  /* 0x000000ff8aff7812 */ /* 0x000fe4000782c0ff */
[----:B------:R-:W-:Y:S02]  /*10c40*/  ISETP.GE.AND P0, PT, R26, c[0x0][0x164], PT ;  /* 0x000059001a007a0c */ /* 0x000fe40003f06270 */
[----:B------:R-:W-:-:S11]  /*10c50*/  SEL R138, RZ, 0x1, P1 ;  /* 0x00000001ff8a7807 */ /* 0x000fd60000800000 */
[----:B01----:R-:W-:Y:S01]  /*10c60*/  @P0 CALL.REL.NOINC `(.L_x_12320) ;  /* 0x0000001000000944 */ /* 0x003fe20003c00000 */
[----:B------:R-:W-:Y:S05]  /*10c70*/  BRA `(.L_x_12321) ;  /* 0xffff050000007947 */ /* 0x000fea000383ffff */
.L_x_12320:
[----:B------:R-:W-:Y:S05]  /*10c80*/  EXIT ;  /* 0x000000000000794d */ /* 0x000fea0003800000 */
.L_x_12308:
[----:B------:R-:W-:Y:S01]  /*10c90*/  IMAD.MOV.U32 R154, RZ, RZ, 0x1 ;  /* 0x00000001ff9a7424 */ /* 0x000fe200078e00ff */
[----:B------:R-:W-:Y:S01]  /*10ca0*/  MOV R78, 0x10ce0 ;  /* 0x00010ce0004e7802 */ /* 0x000fe20000000f00 */
[----:B------:R-:W-:Y:S02]  /*10cb0*/  IMAD.MOV.U32 R152, RZ, RZ, 0x1f ;  /* 0x0000001fff987424 */ /* 0x000fe400078e00ff */
[----:B------:R-:W-:Y:S02]  /*10cc0*/  IMAD.MOV.U32 R153, RZ, RZ, -0x1 ;  /* 0xffffffffff997424 */ /* 0x000fe400078e00ff */
[----:B------:R-:W-:Y:S05]  /*10cd0*/  CALL.REL.NOINC `($__internal_56_$__cuda_sm70_shflsync_bfly_p) ;  /* 0x000008c000007944 */ /* 0x000fea0003c00000 */
[----:B-1----:R-:W-:Y:S01]  /*10ce0*/  IMAD.MOV.U32 R76, RZ, RZ, R154 ;  /* 0x000000ffff4c7224 */ /* 0x002fe200078e009a */
[----:B0-----:R-:W-:Y:S05]  /*10cf0*/  BRA `(.L_x_12322) ;  /* 0xffffe98000007947 */ /* 0x001fea000383ffff */
.L_x_12309:
[----:B------:R-:W-:Y:S01]  /*10d00*/  MOV R154, 0x2 ;  /* 0x00000002009a7802 */ /* 0x000fe20000000f00 */
[----:B------:R-:W-:Y:S01]  /*10d10*/  IMAD.MOV.U32 R152, RZ, RZ, 0x1f ;  /* 0x0000001fff987424 */ /* 0x000fe200078e00ff */
[----:B------:R-:W-:Y:S01]  /*10d20*/  MOV R78, 0x10d50 ;  /* 0x00010d50004e7802 */ /* 0x000fe20000000f00 */
[----:B------:R-:W-:Y:S02]  /*10d30*/  IMAD.MOV.U32 R153, RZ, RZ, -0x1 ;  /* 0xffffffffff997424 */ /* 0x000fe400078e00ff */
[----:B------:R-:W-:Y:S05]  /*10d40*/  CALL.REL.NOINC `($__internal_56_$__cuda_sm70_shflsync_bfly_p) ;  /* 0x0000085000007944 */ /* 0x000fea0003c00000 */
[----:B01----:R-:W-:Y:S01]  /*10d50*/  FADD.FTZ R77, R77, R154 ;  /* 0x0000009a4d4d7221 */ /* 0x003fe20000010000 */
[----:B------:R-:W-:Y:S01]  /*10d60*/  MOV R78, 0x10db0 ;  /* 0x00010db0004e7802 */ /* 0x000fe20000000f00 */
[----:B------:R-:W-:-:S02]  /*10d70*/  IMAD.MOV.U32 R154, RZ, RZ, 0x4 ;  /* 0x00000004ff9a7424 */ /* 0x000fc400078e00ff */
[----:B------:R-:W-:Y:S02]  /*10d80*/  IMAD.MOV.U32 R152, RZ, RZ, 0x1f ;  /* 0x0000001fff987424 */ /* 0x000fe400078e00ff */
[----:B------:R-:W-:Y:S02]  /*10d90*/  IMAD.MOV.U32 R153, RZ, RZ, -0x1 ;  /* 0xffffffffff997424 */ /* 0x000fe400078e00ff */
[----:B------:R-:W-:Y:S05]  /*10da0*/  CALL.REL.NOINC `($__internal_56_$__cuda_sm70_shflsync_bfly_p) ;  /* 0x000007f000007944 */ /* 0x000fea0003c00000 */
[----:B01----:R-:W-:Y:S01]  /*10db0*/  FADD.FTZ R77, R77, R154 ;  /* 0x0000009a4d4d7221 */ /* 0x003fe20000010000 */
[----:B------:R-:W-:Y:S01]  /*10dc0*/  HFMA2.MMA R154, -RZ, RZ, 0, 4.76837158203125e-07 ;  /* 0x00000008ff9a7435 */ /* 0x000fe200000001ff */
[----:B------:R-:W-:Y:S01]  /*10dd0*/  IMAD.MOV.U32 R152, RZ, RZ, 0x1f ;  /* 0x0000001fff987424 */ /* 0x000fe200078e00ff */
[----:B------:R-:W-:Y:S01]  /*10de0*/  MOV R78, 0x10e10 ;  /* 0x00010e10004e7802 */ /* 0x000fe20000000f00 */
[----:B------:R-:W-:-:S03]  /*10df0*/  IMAD.MOV.U32 R153, RZ, RZ, -0x1 ;  /* 0xffffffffff997424 */ /* 0x000fc600078e00ff */
[----:B------:R-:W-:Y:S05]  /*10e00*/  CALL.REL.NOINC `($__internal_56_$__cuda_sm70_shflsync_bfly_p) ;  /* 0x0000079000007944 */ /* 0x000fea0003c00000 */
[----:B01----:R-:W-:Y:S01]  /*10e10*/  FADD.FTZ R77, R77, R154 ;  /* 0x0000009a4d4d7221 */ /* 0x003fe20000010000 */
[----:B------:R-:W-:Y:S01]  /*10e20*/  MOV R78, 0x10e70 ;  /* 0x00010e70004e7802 */ /* 0x000fe20000000f00 */
[----:B------:R-:W-:Y:S02]  /*10e30*/  IMAD.MOV.U32 R154, RZ, RZ, 0x10 ;  /* 0x00000010ff9a7424 */ /* 0x000fe400078e00ff */
[----:B------:R-:W-:-:S02]  /*10e40*/  IMAD.MOV.U32 R152, RZ, RZ, 0x1f ;  /* 0x0000001fff987424 */ /* 0x000fc400078e00ff */
[----:B------:R-:W-:Y:S02]  /*10e50*/  IMAD.MOV.U32 R153, RZ, RZ, -0x1 ;  /* 0xffffffffff997424 */ /* 0x000fe400078e00ff */
[----:B------:R-:W-:Y:S05]  /*10e60*/  CALL.REL.NOINC `($__internal_56_$__cuda_sm70_shflsync_bfly_p) ;  /* 0x0000073000007944 */ /* 0x000fea0003c00000 */
[----:B-1----:R-:W-:Y:S01]  /*10e70*/  FADD.FTZ R76, R77, R154 ;  /* 0x0000009a4d4c7221 */ /* 0x002fe20000010000 */
[----:B------:R-:W-:Y:S01]  /*10e80*/  LOP3.LUT P4, RZ, R84, 0x8, RZ, 0xc0, !PT ;  /* 0x0000000854ff7812 */ /* 0x000fe2000788c0ff */
[----:B0-----:R-:W-:Y:S01]  /*10e90*/  IMAD.MOV.U32 R153, RZ, RZ, -0x1 ;  /* 0xffffffffff997424 */ /* 0x001fe200078e00ff */
        /* <DEDUP_REMOVED lines=20> */
[----:B------:R-:W-:Y:S01]  /*10fe0*/  IMAD.MOV.U32 R152, RZ, RZ, 0x1f ;  /* 0x0000001fff987424 */ /* 0x000fe200078e00ff */
        /* <DEDUP_REMOVED lines=63> */
[----:B------:R-:W-:Y:S02]  /*113e0*/  MOV R78, 0x11400 ;  /* 0x00011400004e7802 */ /* 0x000fe40000000f00 */
[----:B------:R-:W-:Y:S05]  /*113f0*/  CALL.REL.NOINC `($__internal_56_$__cuda_sm70_shflsync_bfly_p) ;  /* 0x000001a000007944 */ /* 0x000fea0003c00000 */
[----:B01----:R-:W-:Y:S01]  /*11400*/  FADD.FTZ R77, R77, R154 ;  /* 0x0000009a4d4d7221 */ /* 0x003fe20000010000 */
[----:B------:R-:W-:Y:S01]  /*11410*/  MOV R78, 0x11460 ;  /* 0x00011460004e7802 */ /* 0x000fe20000000f00 */
[----:B------:R-:W-:Y:S02]  /*11420*/  IMAD.MOV.U32 R154, RZ, RZ, 0x2 ;  /* 0x00000002ff9a7424 */ /* 0x000fe400078e00ff */
[----:B------:R-:W-:Y:S02]  /*11430*/  IMAD.MOV.U32 R152, RZ, RZ, 0x1f ;  /* 0x0000001fff987424 */ /* 0x000fe400078e00ff */
[----:B------:R-:W-:Y:S02]  /*11440*/  IMAD.MOV.U32 R153, RZ, RZ, -0x1 ;  /* 0xffffffffff997424 */ /* 0x000fe400078e00ff */
[----:B------:R-:W-:Y:S05]  /*11450*/  CALL.REL.NOINC `($__internal_56_$__cuda_sm70_shflsync_bfly_p) ;  /* 0x0000014000007944 */ /* 0x000fea0003c00000 */
[----:B01----:R-:W-:Y:S01]  /*11460*/  FADD.FTZ R77, R77, R154 ;  /* 0x0000009a4d4d7221 */ /* 0x003fe20000010000 */
[----:B------:R-:W-:Y:S01]  /*11470*/  HFMA2.MMA R154, -RZ, RZ, 0, 2.384185791015625e-07 ;  /* 0x00000004ff9a7435 */ /* 0x000fe200000001ff */
[----:B------:R-:W-:Y:S01]  /*11480*/  IMAD.MOV.U32 R152, RZ, RZ, 0x1f ;  /* 0x0000001fff987424 */ /* 0x000fe200078e00ff */
[----:B------:R-:W-:Y:S01]  /*11490*/  MOV R78, 0x114c0 ;  /* 0x000114c0004e7802 */ /* 0x000fe20000000f00 */
[----:B------:R-:W-:-:S03]  /*114a0*/  IMAD.MOV.U32 R153, RZ, RZ, -0x1 ;  /* 0xffffffffff997424 */ /* 0x000fc600078e00ff */
[----:B------:R-:W-:Y:S05]  /*114b0*/  CALL.REL.NOINC `($__internal_56_$__cuda_sm70_shflsync_bfly_p) ;  /* 0x000000e000007944 */ /* 0x000fea0003c00000 */
[----:B01----:R-:W-:Y:S01]  /*114c0*/  FADD.FTZ R77, R77, R154 ;  /* 0x0000009a4d4d7221 */ /* 0x003fe20000010000 */
[----:B------:R-:W-:Y:S01]  /*114d0*/  MOV R78, 0x11520 ;  /* 0x00011520004e7802 */ /* 0x000fe20000000f00 */
[----:B------:R-:W-:-:S02]  /*114e0*/  IMAD.MOV.U32 R154, RZ, RZ, 0x8 ;  /* 0x00000008ff9a7424 */ /* 0x000fc400078e00ff */
[----:B------:R-:W-:Y:S02]  /*114f0*/  IMAD.MOV.U32 R152, RZ, RZ, 0x1f ;  /* 0x0000001fff987424 */ /* 0x000fe400078e00ff */
[----:B------:R-:W-:Y:S02]  /*11500*/  IMAD.MOV.U32 R153, RZ, RZ, -0x1 ;  /* 0xffffffffff997424 */ /* 0x000fe400078e00ff */
[----:B------:R-:W-:Y:S05]  /*11510*/  CALL.REL.NOINC `($__internal_56_$__cuda_sm70_shflsync_bfly_p) ;  /* 0x0000008000007944 */ /* 0x000fea0003c00000 */
[----:B-1----:R-:W-:Y:S01]  /*11520*/  FADD.FTZ R151, R77, R154 ;  /* 0x0000009a4d977221 */ /* 0x002fe20000010000 */
[----:B------:R-:W-:Y:S01]  /*11530*/  MOV R154, 0x10 ;  /* 0x00000010009a7802 */ /* 0x000fe20000000f00 */
[----:B0-----:R-:W-:Y:S01]  /*11540*/  IMAD.MOV.U32 R152, RZ, RZ, 0x1f ;  /* 0x0000001fff987424 */ /* 0x001fe200078e00ff */
[----:B------:R-:W-:Y:S01]  /*11550*/  MOV R78, 0x11590 ;  /* 0x00011590004e7802 */ /* 0x000fe20000000f00 */
[----:B------:R-:W-:Y:S02]  /*11560*/  IMAD.MOV.U32 R153, RZ, RZ, -0x1 ;  /* 0xffffffffff997424 */ /* 0x000fe400078e00ff */
[----:B------:R-:W-:Y:S02]  /*11570*/  IMAD.MOV.U32 R77, RZ, RZ, R151 ;  /* 0x000000ffff4d7224 */ /* 0x000fe400078e0097 */
[----:B------:R-:W-:Y:S05]  /*11580*/  CALL.REL.NOINC `($__internal_56_$__cuda_sm70_shflsync_bfly_p) ;  /* 0x0000001000007944 */ /* 0x000fea0003c00000 */
[----:B01----:R-:W-:Y:S05]  /*11590*/  BRA `(.L_x_12323) ;  /* 0xffffe74000007947 */ /* 0x003fea000383ffff */
        .weak           $__internal_56_$__cuda_sm70_shflsync_bfly_p
        .type           $__internal_56_$__cuda_sm70_shflsync_bfly_p,@function
        .size           $__internal_56_$__cuda_sm70_shflsync_bfly_p,(.L_x_36096 - $__internal_56_$__cuda_sm70_shflsync_bfly_p)
$__internal_56_$__cuda_sm70_shflsync_bfly_p:
[----:B------:R-:W-:Y:S01]  /*115a0*/  IMAD.MOV.U32 R79, RZ, RZ, 0x0 ;  /* 0x00000000ff4f7424 */ /* 0x000fe200078e00ff */
[----:B------:R-:W-:Y:S04]  /*115b0*/  WARPSYNC R153 ;  /* 0x0000009900007348 */ /* 0x000fe80003800000 */
[----:B------:R0:W1:Y:S01]  /*115c0*/  SHFL.BFLY PT, R154, R77, R154, R152 ;  /* 0x0c00009a4d9a7389 */ /* 0x00006200000e0098 */
[----:B------:R-:W-:Y:S05]  /*115d0*/  RET.REL.NODEC R78 `(_ZN10layer_norm13ln_fwd_kernelINS_13Kernel_traitsI13__nv_bfloat16S2_fS2_fjLj5120ELj1ELj1ELj4ELj16ENS_18Kernel_traits_baseILj5120ES2_S2_fS2_fjLj128EEEEELb1ELb0ELb0ELb0EEEvNS_9FwdParamsE) ;  /* 0xfffeea204e007950 */ /* 0x000fea0003c3ffff */
.L_x_12324:
        /* <DEDUP_REMOVED lines=10> */
.L_x_36096:


//--------------------- .text._ZN10layer_norm13ln_fwd_kernelINS_13Kernel_traitsI13__nv_bfloat16S2_fS2_fjLj5120ELj1ELj1ELj4ELj16ENS_18Kernel_traits_baseILj5120ES2_S2_fS2_fjLj128EEEEELb1ELb0ELb0ELb1EEEvNS_9FwdParamsE --------------------------
	.section	.text._ZN10layer_norm13ln_fwd_kernelINS_13Kernel_traitsI13__nv_bfloat16S2_fS2_fjLj5120ELj1ELj1ELj4ELj16ENS_18Kernel_traits_baseILj5120ES2_S2_fS2_fjLj128EEEEELb1ELb0ELb0ELb1EEEvNS_9FwdParamsE,"ax",@progbits
	.sectioninfo	@"SHI_REGISTERS=167"
	.align	128
        .global         _ZN10layer_norm13ln_fwd_kernelINS_13Kernel_traitsI13__nv_bfloat16S2_fS2_fjLj5120ELj1ELj1ELj4ELj16ENS_18Kernel_traits_baseILj5120ES2_S2_fS2_fjLj128EEEEELb1ELb0ELb0ELb1EEEvNS_9FwdParamsE
        .type           _ZN10layer_norm13ln_fwd_kernelINS_13Kernel_traitsI13__nv_bfloat16S2_fS2_fjLj5120ELj1ELj1ELj4ELj16ENS_18Kernel_traits_baseILj5120ES2_S2_fS2_fjLj128EEEEELb1ELb0ELb0ELb1EEEvNS_9FwdParamsE,@function
        .size           _ZN10layer_norm13ln_fwd_kernelINS_13Kernel_traitsI13__nv_bfloat16S2_fS2_fjLj5120ELj1ELj1ELj4ELj16ENS_18Kernel_traits_baseILj5120ES2_S2_fS2_fjLj128EEEEELb1ELb0ELb0ELb1EEEvNS_9FwdParamsE,(.L_x_36097 - _ZN10layer_norm13ln_fwd_kernelINS_13Kernel_traitsI13__nv_bfloat16S2_fS2_fjLj5120ELj1ELj1ELj4ELj16ENS_18Kernel_traits_baseILj5120ES2_S2_fS2_fjLj128EEEEELb1ELb0ELb0ELb1EEEvNS_9FwdParamsE)
        .other          _ZN10layer_norm13ln_fwd_kernelINS_13Kernel_traitsI13__nv_bfloat16S2_fS2_fjLj5120ELj1ELj1ELj4ELj16ENS_18Kernel_traits_baseILj5120ES2_S2_fS2_fjLj128EEEEELb1ELb0ELb0ELb1EEEvNS_9FwdParamsE,@"STO_CUDA_ENTRY STV_DEFAULT"
_ZN10layer_norm13ln_fwd_kernelINS_13Kernel_traitsI13__nv_bfloat16S2_fS2_fjLj5120ELj1ELj1ELj4ELj16ENS_18Kernel_traits_baseILj5120ES2_S2_fS2_fjLj128EEEEELb1ELb0ELb0ELb1EEEvNS_9FwdParamsE:
.text._ZN10layer_norm13ln_fwd_kernelINS_13Kernel_traitsI13__nv_bfloat16S2_fS2_fjLj5120ELj1ELj1ELj4ELj16ENS_18Kernel_traits_baseILj5120ES2_S2_fS2_fjLj128EEEEELb1ELb0ELb0ELb1EEEvNS_9FwdParamsE:
[----:B------:R-:W-:Y:S02]  /*0000*/  IMAD.MOV.U32 R1, RZ, RZ, c[0x0][0x28] ;  /* 0x00000a00ff017624 */ /* 0x000fe400078e00ff */
[----:B------:R-:W-:Y:S01]  /*0010*/  ULDC.U8 UR4, c[0x0][0x244] ;  /* 0x0000910000047ab9 */ /* 0x000fe20000000000 */
[----:B------:R-:W-:Y:S01]  /*0020*/  MOV R126, c[0x0][0x238] ;  /* 0x00008e00007e7a02 */ /* 0x000fe20000000f00 */
[----:B------:R-:W-:Y:S01]  /*0030*/  ULDC.64 UR6, c[0x0][0x118] ;  /* 0x0000460000067ab9 */ /* 0x000fe20000000a00 */
[----:B------:R-:W-:Y:S01]  /*0040*/  ISETP.NE.AND P0, PT, RZ, UR4, PT ;  /* 0x00000004ff007c0c */ /* 0x000fe2000bf05270 */
[----:B------:R-:W-:Y:S02]  /*0050*/  ULDC.64 UR4, c[0x0][0x230] ;  /* 0x00008c0000047ab9 */ /* 0x000fe40000000a00 */
[----:B------:R-:W-:Y:S02]  /*0060*/  IMAD.U32 R2, RZ, RZ, UR4 ;  /* 0x00000004ff027e24 */ /* 0x000fe4000f8e00ff */
[----:B------:R-:W-:Y:S02]  /*0070*/  IMAD.U32 R3, RZ, RZ, UR5 ;  /* 0x00000005ff037e24 */ /* 0x000fe4000f8e00ff */
[----:B------:R-:W-:-:S06]  /*0080*/  IMAD.MOV.U32 R127, RZ, RZ, c[0x0][0x23c] ;  /* 0x00008f00ff7f7624 */ /* 0x000fcc00078e00ff */
[----:B------:R-:W2:Y:S01]  /*0090*/  @P0 LDG.E.64 R2, [R2.64] ;  /* 0x0000000602020981 */ /* 0x000ea2000c1e1b00 */
[----:B------:R-:W-:Y:S02]  /*00a0*/  @P0 IMAD.MOV.U32 R4, RZ, RZ, R126 ;  /* 0x000000ffff040224 */ /* 0x000fe400078e007e */
        /* <DEDUP_REMOVED lines=17> */
[----:B------:R-:W-:Y:S01]  /*01c0*/  IADD3 R24, P1, R0, c[0x0][0x218], RZ ;  /* 0x0000860000187a10 */ /* 0x000fe20007f3e0ff */
[----:B0-----:R-:W-:Y:S01]  /*01d0*/  UIADD3 UR9, UR4, -0x61c88647, URZ ;  /* 0x9e3779b904097890 */ /* 0x001fe2000fffe03f */
[----:B------:R-:W-:Y:S01]  /*01e0*/  LOP3.LUT R2, R7, UR4, R109, 0x96, !PT ;  /* 0x0000000407027c12 */ /* 0x000fe2000f8e966d */
[----:B------:R-:W-:-:S02]  /*01f0*/  UIADD3 UR11, UR4, 0x3c6ef372, URZ ;  /* 0x3c6ef372040b7890 */ /* 0x000fc4000fffe03f */
[----:B------:R-:W-:Y:S01]  /*0200*/  UIADD3 UR13, UR4, -0x255992d5, URZ ;  /* 0xdaa66d2b040d7890 */ /* 0x000fe2000fffe03f */
[----:B------:R-:W-:Y:S02]  /*0210*/  IMAD.X R25, RZ, RZ, c[0x0][0x21c], P1 ;  /* 0x00008700ff197624 */ /* 0x000fe400008e06ff */
[----:B-1----:R-:W-:Y:S01]  /*0220*/  IMAD.WIDE.U32 R2, R2, -0x2daee0ad, RZ ;  /* 0xd2511f5302027825 */ /* 0x002fe200078e00ff */
[----:B--2---:R-:W-:Y:S01]  /*0230*/  LOP3.LUT R8, R5, UR5, RZ, 0x3c, !PT ;  /* 0x0000000505087c12 */ /* 0x004fe2000f8e3cff */
[----:B------:R-:W-:Y:S01]  /*0240*/  UIADD3 UR10, UR5, -0x4498517b, URZ ;  /* 0xbb67ae85050a7890 */ /* 0x000fe2000fffe03f */
[----:B------:R0:W5:Y:S01]  /*0250*/  @P0 LDG.E.128 R92, [R24.64] ;  /* 0x00000006185c0981 */ /* 0x000162000c1e1d00 */
[----:B------:R-:W-:Y:S02]  /*0260*/  UIADD3 UR12, UR5, 0x76cf5d0a, URZ ;  /* 0x76cf5d0a050c7890 */ /* 0x000fe4000fffe03f */
[----:B------:R-:W-:Y:S01]  /*0270*/  IMAD.WIDE.U32 R8, R8, -0x326172a9, RZ ;  /* 0xcd9e8d5708087825 */ /* 0x000fe200078e00ff */
[----:B------:R-:W-:Y:S01]  /*0280*/  UIADD3 UR14, UR5, 0x32370b8f, URZ ;  /* 0x32370b8f050e7890 */ /* 0x000fe2000fffe03f */
[----:B------:R-:W-:Y:S01]  /*0290*/  LOP3.LUT R7, R3, UR10, R4, 0x96, !PT ;  /* 0x0000000a03077c12 */ /* 0x000fe2000f8e9604 */
[----:B------:R-:W-:Y:S01]  /*02a0*/  UIADD3 UR15, UR4, 0x78dde6e4, URZ ;  /* 0x78dde6e4040f7890 */ /* 0x000fe2000fffe03f */
[----:B------:R0:W5:Y:S01]  /*02b0*/  @P0 LDG.E.128 R16, [R24.64+0x800] ;  /* 0x0008000618100981 */ /* 0x000162000c1e1d00 */
[----:B------:R-:W-:-:S02]  /*02c0*/  LOP3.LUT R4, R9, UR9, R6, 0x96, !PT ;  /* 0x0000000909047c12 */ /* 0x000fc4000f8e9606 */
        /* <DEDUP_REMOVED lines=9> */
[----:B------:R-:W-:-:S05]  /*0360*/  IMAD.WIDE.U32 R6, R7, -0x326172a9, RZ ;  /* 0xcd9e8d5707067825 */ /* 0x000fca00078e00ff */
[----:B------:R-:W-:Y:S02]  /*0370*/  LOP3.LUT R3, R7, UR15, R8, 0x96, !PT ;  /* 0x0000000f07037c12 */ /* 0x000fe4000f8e9608 */
[----:B------:R0:W5:Y:S04]  /*0380*/  @P0 LDG.E.128 R8, [R24.64+0x1000] ;  /* 0x0010000618080981 */ /* 0x000168000c1e1d00 */
[----:B0-----:R-:W5:Y:S01]  /*0390*/  @P0 LDG.E.128 R24, [R24.64+0x2000] ;  /* 0x0020000618180981 */ /* 0x001f62000c1e1d00 */
[----:B------:R-:W-:Y:S01]  /*03a0*/  UIADD3 UR16, UR5, -0x126145ec, URZ ;  /* 0xed9eba1405107890 */ /* 0x000fe2000fffe03f */
[----:B------:R-:W-:Y:S01]  /*03b0*/  IMAD.WIDE.U32 R4, R4, -0x2daee0ad, RZ ;  /* 0xd2511f5304047825 */ /* 0x000fe200078e00ff */
[----:B------:R-:W-:-:S04]  /*03c0*/  UIADD3 UR18, UR5, -0x56f99767, URZ ;  /* 0xa906689905127890 */ /* 0x000fc8000fffe03f */
[----:B------:R-:W-:Y:S01]  /*03d0*/  LOP3.LUT R12, R5, UR16, R2, 0x96, !PT ;  /* 0x00000010050c7c12 */ /* 0x000fe2000f8e9602 */
[----:B------:R-:W-:Y:S01]  /*03e0*/  UIADD3 UR17, UR4, 0x1715609d, URZ ;  /* 0x1715609d04117890 */ /* 0x000fe2000fffe03f */
        /* <DEDUP_REMOVED lines=16> */
[----:B------:R-:W-:-:S04]  /*04f0*/  LOP3.LUT R33, R13, UR22, R4, 0x96, !PT ;  /* 0x000000160d217c12 */ /* 0x000fc8000f8e9604 */
        /* <DEDUP_REMOVED lines=16> */
[--C-:B------:R-:W-:Y:S01]  /*0600*/  PRMT R102, RZ, 0x5410, R92.reuse ;  /* 0x00005410ff667816 */ /* 0x100fe2000000005c */
[----:B------:R0:W5:Y:S01]  /*0610*/  LDG.E.128 R84, [R2.64] ;  /* 0x0000000602547981 */ /* 0x000162000c1e1d00 */
[----:B------:R-:W-:-:S02]  /*0620*/  PRMT R101, RZ, 0x7610, R92 ;  /* 0x00007610ff657816 */ /* 0x000fc4000000005c */
[--C-:B------:R-:W-:Y:S01]  /*0630*/  PRMT R92, RZ, 0x5410, R17.reuse ;  /* 0x00005410ff5c7816 */ /* 0x100fe20000000011 */
[----:B------:R0:W5:Y:S01]  /*0640*/  LDG.E.128 R80, [R2.64+0x800] ;  /* 0x0008000602507981 */ /* 0x000162000c1e1d00 */
[----:B------:R-:W-:Y:S02]  /*0650*/  PRMT R23, RZ, 0x7610, R17 ;  /* 0x00007610ff177816 */ /* 0x000fe40000000011 */
[--C-:B------:R-:W-:Y:S01]  /*0660*/  PRMT R22, RZ, 0x5410, R18.reuse ;  /* 0x00005410ff167816 */ /* 0x100fe20000000012 */
[----:B------:R0:W5:Y:S01]  /*0670*/  LDG.E.128 R76, [R2.64+0x1000] ;  /* 0x00100006024c7981 */ /* 0x000162000c1e1d00 */
[----:B------:R-:W-:Y:S01]  /*0680*/  PRMT R21, RZ, 0x7610, R18 ;  /* 0x00007610ff157816 */ /* 0x000fe20000000012 */
[----:B------:R-:W-:Y:S01]  /*0690*/  @!P0 CS2R R10, SRZ ;  /* 0x00000000000a8805 */ /* 0x000fe2000001ff00 */
[--C-:B------:R-:W-:Y:S01]  /*06a0*/  PRMT R18, RZ, 0x5410, R8.reuse ;  /* 0x00005410ff127816 */ /* 0x100fe20000000008 */
[----:B------:R-:W-:Y:S01]  /*06b0*/  UIADD3 UR26, UR5, -0x695add53, URZ ;  /* 0x96a522ad051a7890 */ /* 0x000fe2000fffe03f */
[----:B------:R-:W-:Y:S01]  /*06c0*/  PRMT R17, RZ, 0x7610, R8 ;  /* 0x00007610ff117816 */ /* 0x000fe20000000008 */
[----:B------:R0:W5:Y:S01]  /*06d0*/  LDG.E.128 R72, [R2.64+0x1800] ;  /* 0x0018000602487981 */ /* 0x000162000c1e1d00 */
[--C-:B------:R-:W-:Y:S01]  /*06e0*/  PRMT R8, RZ, 0x5410, R29.reuse ;  /* 0x00005410ff087816 */ /* 0x100fe2000000001d */
[----:B------:R-:W-:Y:S01]  /*06f0*/  @!P0 CS2R R30, SRZ ;  /* 0x00000000001e8805 */ /* 0x000fe2000001ff00 */
[----:B------:R-:W-:Y:S01]  /*0700*/  PRMT R7, RZ, 0x7610, R29 ;  /* 0x00007610ff077816 */ /* 0x000fe2000000001d */
[----:B------:R0:W5:Y:S01]  /*0710*/  LDG.E.128 R68, [R2.64+0x2000] ;  /* 0x0020000602447981 */ /* 0x000162000c1e1d00 */
[----:B------:R-:W-:Y:S01]  /*0720*/  UIADD3 UR25, UR4, -0x700cb87f, URZ ;  /* 0x8ff3478104197890 */ /* 0x000fe2000fffe03f */
[----:B------:R-:W-:Y:S01]  /*0730*/  IMAD R29, R4, -0x2daee0ad, RZ ;  /* 0xd2511f53041d7824 */ /* 0x000fe200078e02ff */
[----:B------:R-:W-:Y:S01]  /*0740*/  @!P0 CS2R R24, SRZ ;  /* 0x0000000000188805 */ /* 0x000fe2000001ff00 */
[----:B------:R-:W-:Y:S01]  /*0750*/  IMAD.WIDE.U32 R120, R120, -0x2daee0ad, RZ ;  /* 0xd2511f5378787825 */ /* 0x000fe200078e00ff */
[----:B------:R-:W-:Y:S01]  /*0760*/  @!P0 CS2R R26, SRZ ;  /* 0x00000000001a8805 */ /* 0x000fe2000001ff00 */
[--C-:B------:R-:W-:Y:S01]  /*0770*/  PRMT R100, RZ, 0x5410, R93.reuse ;  /* 0x00005410ff647816 */ /* 0x100fe2000000005d */
[----:B------:R-:W-:Y:S01]  /*0780*/  HFMA2.MMA R107, -RZ, RZ, 0, 5.9604644775390625e-08 ;  /* 0x00000001ff6b7435 */ /* 0x000fe200000001ff */
[----:B------:R-:W-:Y:S01]  /*0790*/  IMAD R33, R33, -0x326172a9, RZ ;  /* 0xcd9e8d5721217824 */ /* 0x000fe200078e02ff */
[----:B------:R-:W-:Y:S01]  /*07a0*/  PRMT R99, RZ, 0x7610, R93 ;  /* 0x00007610ff637816 */ /* 0x000fe2000000005d */
[C---:B0-----:R-:W-:Y:S01]  /*07b0*/  IMAD.HI.U32 R2, R110.reuse, -0x326172a9, RZ ;  /* 0xcd9e8d576e027827 */ /* 0x041fe200078e00ff */
[--C-:B------:R-:W-:Y:S01]  /*07c0*/  PRMT R98, RZ, 0x5410, R94.reuse ;  /* 0x00005410ff627816 */ /* 0x100fe2000000005e */
[----:B------:R-:W-:Y:S01]  /*07d0*/  ULDC.U8 UR8, c[0x0][0x1f0] ;  /* 0x00007c0000087ab9 */ /* 0x000fe20000000000 */
[----:B------:R-:W-:Y:S01]  /*07e0*/  PRMT R97, RZ, 0x7610, R94 ;  /* 0x00007610ff617816 */ /* 0x000fe2000000005e */
[----:B------:R-:W-:Y:S01]  /*07f0*/  IMAD R110, R110, -0x326172a9, RZ ;  /* 0xcd9e8d576e6e7824 */ /* 0x000fe200078e02ff */
[--C-:B------:R-:W-:Y:S01]  /*0800*/  PRMT R94, RZ, 0x5410, R16.reuse ;  /* 0x00005410ff5e7816 */ /* 0x100fe20000000010 */
[----:B------:R-:W-:Y:S01]  /*0810*/  IMAD.MOV.U32 R108, RZ, RZ, RZ ;  /* 0x000000ffff6c7224 */ /* 0x000fe200078e00ff */
[----:B------:R-:W-:-:S02]  /*0820*/  PRMT R93, RZ, 0x7610, R16 ;  /* 0x00007610ff5d7816 */ /* 0x000fc40000000010 */
[----:B------:R-:W-:Y:S02]  /*0830*/  PRMT R96, RZ, 0x5410, R95 ;  /* 0x00005410ff607816 */ /* 0x000fe4000000005f */
[----:B------:R-:W-:Y:S02]  /*0840*/  PRMT R20, RZ, 0x5410, R19 ;  /* 0x00005410ff147816 */ /* 0x000fe40000000013 */
[--C-:B------:R-:W-:Y:S02]  /*0850*/  PRMT R16, RZ, 0x5410, R9.reuse ;  /* 0x00005410ff107816 */ /* 0x100fe40000000009 */
[----:B------:R-:W-:Y:S02]  /*0860*/  PRMT R15, RZ, 0x7610, R9 ;  /* 0x00007610ff0f7816 */ /* 0x000fe40000000009 */
[--C-:B------:R-:W-:Y:S02]  /*0870*/  PRMT R14, RZ, 0x5410, R10.reuse ;  /* 0x00005410ff0e7816 */ /* 0x100fe4000000000a */
[----:B------:R-:W-:-:S02]  /*0880*/  PRMT R13, RZ, 0x7610, R10 ;  /* 0x00007610ff0d7816 */ /* 0x000fc4000000000a */
[----:B------:R-:W-:Y:S02]  /*0890*/  PRMT R12, RZ, 0x5410, R11 ;  /* 0x00005410ff0c7816 */ /* 0x000fe4000000000b */
[----:B------:R-:W-:Y:S02]  /*08a0*/  LOP3.LUT R0, R121, UR26, R29, 0x96, !PT ;  /* 0x0000001a79007c12 */ /* 0x000fe4000f8e961d */
[----:B------:R-:W-:Y:S02]  /*08b0*/  PRMT R95, RZ, 0x7610, R95 ;  /* 0x00007610ff5f7816 */ /* 0x000fe4000000005f */
        /* <DEDUP_REMOVED lines=18> */
.L_x_12608:
[----:B------:R-:W-:Y:S01]  /*09e0*/  ISETP.NE.U32.AND P0, PT, RZ, c[0x0][0x1c0], PT ;  /* 0x00007000ff007a0c */ /* 0x000fe20003f05070 */
[----:B------:R-:W-:Y:S01]  /*09f0*/  IMAD R24, R103, c[0x0][0x168], RZ ;  /* 0x00005a0067187a24 */ /* 0x000fe200078e02ff */
[----:B------:R-:W-:Y:S02]  /*0a00*/  ISETP.NE.U32.AND P1, PT, RZ, c[0x0][0x180], PT ;  /* 0x00006000ff007a0c */ /* 0x000fe40003f25070 */
[----:B------:R-:W-:Y:S02]  /*0a10*/  ISETP.NE.AND.EX P0, PT, RZ, c[0x0][0x1c4], PT, P0 ;  /* 0x00007100ff007a0c */ /* 0x000fe40003f05300 */
[----:B------:R-:W-:-:S02]  /*0a20*/  ISETP.NE.AND.EX P2, PT, RZ, c[0x0][0x184], PT, P1 ;  /* 0x00006100ff007a0c */ /* 0x000fc40003f45310 */
[----:B------:R-:W-:Y:S02]  /*0a30*/  SHF.R.S32.HI R25, RZ, 0x1f, R24 ;  /* 0x0000001fff197819 */ /* 0x000fe40000011418 */
[----:B------:R-:W-:Y:S02]  /*0a40*/  LOP3.LUT R124, R104, 0x7f, RZ, 0xc0, !PT ;  /* 0x0000007f687c7812 */ /* 0x000fe400078ec0ff */
[----:B------:R-:W-:Y:S02]  /*0a50*/  LEA.HI R25, R25, R24, RZ, 0x3 ;  /* 0x0000001819197211 */ /* 0x000fe400078f18ff */
[----:B------:R-:W-:Y:S02]  /*0a60*/  MOV R127, 0x10 ;  /* 0x00000010007f7802 */ /* 0x000fe40000000f00 */
[----:B------:R-:W-:Y:S01]  /*0a70*/  LEA.HI.SX32 R124, R25, R124, 0x1d ;  /* 0x0000007c197c7211 */ /* 0x000fe200078feaff */
[----:B------:R-:W-:Y:S01]  /*0a80*/  @P0 IMAD.MOV.U32 R28, RZ, RZ, 0x2 ;  /* 0x00000002ff1c0424 */ /* 0x000fe200078e00ff */
[----:B------:R-:W-:Y:S01]  /*0a90*/  ISETP.NE.AND P1, PT, R126, 0x1, PT ;  /* 0x000000017e00780c */ /* 0x000fe20003f25270 */
[----:B------:R-:W-:Y:S01]  /*0aa0*/  @P2 IMAD.MOV.U32 R33, RZ, RZ, 0x20 ;  /* 0x00000020ff212424 */ /* 0x000fe200078e00ff */
[----:B------:R-:W-:Y:S01]  /*0ab0*/  BSSY B0, `(.L_x_12325) ;  /* 0x0000016000007945 */ /* 0x000fe20003800000 */
[----:B------:R-:W-:Y:S01]  /*0ac0*/  @P0 IMAD.WIDE R28, R103, R28, c[0x0][0x1c0] ;  /* 0x00007000671c0625 */ /* 0x000fe200078e021c */
[----:B------:R-:W-:-:S03]  /*0ad0*/  P2R R31, PR, RZ, 0x4 ;  /* 0x00000004ff1f7803 */ /* 0x000fc60000000000 */
[C---:B------:R-:W-:Y:S02]  /*0ae0*/  IMAD.WIDE.U32 R24, R124.reuse, R127, c[0x0][0x170] ;  /* 0x00005c007c187625 */ /* 0x040fe400078e007f */
[----:B------:R-:W2:Y:S02]  /*0af0*/  @P0 LDG.E.U16 R28, [R28.64] ;  /* 0x000000061c1c0981 */ /* 0x000ea4000c1e1500 */
[----:B------:R-:W-:Y:S02]  /*0b00*/  @P2 IMAD.WIDE.U32 R32, R124, R33, c[0x0][0x180] ;  /* 0x000060007c202625 */ /* 0x000fe400078e0021 */
[----:B-----5:R-:W5:Y:S04]  /*0b10*/  LDG.E.128 R24, [R24.64] ;  /* 0x0000000618187981 */ /* 0x020f68000c1e1d00 */
[----:B------:R0:W5:Y:S04]  /*0b20*/  @P2 LDG.E.128 R64, [R32.64] ;  /* 0x0000000620402981 */ /* 0x000168000c1e1d00 */
[----:B------:R0:W5:Y:S01]  /*0b30*/  @P2 LDG.E.128 R60, [R32.64+0x10] ;  /* 0x00001006203c2981 */ /* 0x000162000c1e1d00 */
[----:B------:R-:W-:Y:S01]  /*0b40*/  IMAD.MOV.U32 R132, RZ, RZ, 0x3f800000 ;  /* 0x3f800000ff847424 */ /* 0x000fe200078e00ff */
[----:B------:R-:W-:-:S02]  /*0b50*/  IADD3 R34, R126, 0x1, RZ ;  /* 0x000000017e227810 */ /* 0x000fc40007ffe0ff */
[----:B--2---:R-:W-:Y:S01]  /*0b60*/  @P0 PRMT R132, RZ, 0x5410, R28 ;  /* 0x00005410ff840816 */ /* 0x004fe2000000001c */
        /* <DEDUP_REMOVED lines=9> */
.L_x_12326:
[----:B0-----:R-:W-:Y:S02]  /*0c00*/  IMAD.MOV.U32 R30, RZ, RZ, R110 ;  /* 0x000000ffff1e7224 */ /* 0x001fe400078e006e */
.L_x_12327:
[----:B------:R-:W-:Y:S05]  /*0c10*/  BSYNC B0 ;  /* 0x0000000000007941 */ /* 0x000fea0003800000 */
.L_x_12325:
        /* <DEDUP_REMOVED lines=16> */
.L_x_12331:
[----:B------:R-:W-:Y:S05]  /*0d20*/  BSYNC B1 ;  /* 0x0000000000017941 */ /* 0x000fea0003800000 */
.L_x_12330:
        /* <DEDUP_REMOVED lines=44> */
.L_x_12329:
[----:B------:R-:W-:Y:S05]  /*0ff0*/  BSYNC B0 ;  /* 0x0000000000007941 */ /* 0x000fea0003800000 */
.L_x_12328:
[----:B------:R-:W0:Y:S01]  /*1000*/  I2F.U32 R28, R30 ;  /* 0x0000001e001c7306 */ /* 0x000e220000201000 */
[----:B------:R-:W-:Y:S01]  /*1010*/  HFMA2.MMA R131, -RZ, RZ, 0.1171875, 0 ;  /* 0x2f800000ff837435 */ /* 0x000fe200000001ff */
[----:B------:R-:W-:Y:S01]  /*1020*/  ISETP.NE.U32.AND P0, PT, RZ, c[0x0][0x180], PT ;  /* 0x00006000ff007a0c */ /* 0x000fe20003f05070 */
[----:B------:R-:W-:Y:S01]  /*1030*/  BSSY B0, `(.L_x_12332) ;  /* 0x0000017000007945 */ /* 0x000fe20003800000 */
[----:B-----5:R-:W-:Y:S02]  /*1040*/  PRMT R29, RZ, 0x5410, R24 ;  /* 0x00005410ff1d7816 */ /* 0x020fe40000000018 */
[----:B------:R-:W-:-:S02]  /*1050*/  ISETP.NE.AND.EX P6, PT, RZ, c[0x0][0x184], PT, P0 ;  /* 0x00006100ff007a0c */ /* 0x000fc40003fc5300 */
[C---:B------:R-:W-:Y:S01]  /*1060*/  ISETP.NE.AND P0, PT, R34.reuse, 0x1, PT ;  /* 0x000000012200780c */ /* 0x040fe20003f05270 */
[----:B------:R-:W-:Y:S01]  /*1070*/  FMUL.FTZ R29, R29, R132 ;  /* 0x000000841d1d7220 */ /* 0x000fe20000410000 */
[----:B------:R-:W-:Y:S02]  /*1080*/  P2R R130, PR, RZ, 0x40 ;  /* 0x00000040ff827803 */ /* 0x000fe40000000000 */
[----:B------:R-:W-:Y:S01]  /*1090*/  IADD3 R32, R34, 0x1, RZ ;  /* 0x0000000122207810 */ /* 0x000fe20007ffe0ff */
        /* <DEDUP_REMOVED lines=15> */
.L_x_12333:
[----:B------:R-:W-:Y:S02]  /*1190*/  MOV R40, R110 ;  /* 0x0000006e00287202 */ /* 0x000fe40000000f00 */
.L_x_12334:
[----:B------:R-:W-:Y:S05]  /*11a0*/  BSYNC B0 ;  /* 0x0000000000007941 */ /* 0x000fea0003800000 */
.L_x_12332:
        /* <DEDUP_REMOVED lines=16> */
.L_x_12338:
[----:B------:R-:W-:Y:S05]  /*12b0*/  BSYNC B1 ;  /* 0x0000000000017941 */ /* 0x000fea0003800000 */
.L_x_12337:
        /* <DEDUP_REMOVED lines=44> */
.L_x_12336:
[----:B------:R-:W-:Y:S05]  /*1580*/  BSYNC B0 ;  /* 0x0000000000007941 */ /* 0x000fea0003800000 */
.L_x_12335:
        /* <DEDUP_REMOVED lines=20> */
.L_x_12340:
[----:B------:R-:W-:Y:S02]  /*16d0*/  IMAD.MOV.U32 R40, RZ, RZ, R110 ;  /* 0x000000ffff287224 */ /* 0x000fe400078e006e */
.L_x_12341:
[----:B------:R-:W-:Y:S05]  /*16e0*/  BSYNC B0 ;  /* 0x0000000000007941 */ /* 0x000fea0003800000 */
.L_x_12339:
        /* <DEDUP_REMOVED lines=16> */
.L_x_12345:
[----:B------:R-:W-:Y:S05]  /*17f0*/  BSYNC B1 ;  /* 0x0000000000017941 */ /* 0x000fea0003800000 */
.L_x_12344:
        /* <DEDUP_REMOVED lines=44> */
.L_x_12343:
[----:B------:R-:W-:Y:S05]  /*1ac0*/  BSYNC B0 ;  /* 0x0000000000007941 */ /* 0x000fea0003800000 */
.L_x_12342:
        /* <DEDUP_REMOVED lines=20> */
.L_x_12347:
[----:B------:R-:W-:Y:S02]  /*1c10*/  MOV R40, R110 ;  /* 0x0000006e00287202 */ /* 0x000fe40000000f00 */
.L_x_12348:
[----:B------:R-:W-:Y:S05]  /*1c20*/  BSYNC B0 ;  /* 0x0000000000007941 */ /* 0x000fea0003800000 */
.L_x_12346:
        /* <DEDUP_REMOVED lines=16> */
.L_x_12352:
[----:B------:R-:W-:Y:S05]  /*1d30*/  BSYNC B1 ;  /* 0x0000000000017941 */ /* 0x000fea0003800000 */
.L_x_12351:
        /* <DEDUP_REMOVED lines=44> */
.L_x_12350:
[----:B------:R-:W-:Y:S05]  /*2000*/  BSYNC B0 ;  /* 0x0000000000007941 */ /* 0x000fea0003800000 */
.L_x_12349:
        /* <DEDUP_REMOVED lines=20> */
.L_x_12354:
[----:B------:R-:W-:Y:S02]  /*2150*/  IMAD.MOV.U32 R38, RZ, RZ, R110 ;  /* 0x000000ffff267224 */ /* 0x000fe400078e006e */
.L_x_12355:
[----:B------:R-:W-:Y:S05]  /*2160*/  BSYNC B0 ;  /* 0x0000000000007941 */ /* 0x000fea0003800000 */
.L_x_12353:
        /* <DEDUP_REMOVED lines=16> */
.L_x_12359:
[----:B------:R-:W-:Y:S05]  /*2270*/  BSYNC B1 ;  /* 0x0000000000017941 */ /* 0x000fea0003800000 */
.L_x_12358:
        /* <DEDUP_REMOVED lines=44> */
.L_x_12357:
[----:B------:R-:W-:Y:S05]  /*2540*/  BSYNC B0 ;  /* 0x0000000000007941 */ /* 0x000fea0003800000 */
.L_x_12356:
        /* <DEDUP_REMOVED lines=20> */
.L_x_12361:
[----:B------:R-:W-:Y:S02]  /*2690*/  MOV R38, R110 ;  /* 0x0000006e00267202 */ /* 0x000fe40000000f00 */
.L_x_12362:
[----:B------:R-:W-:Y:S05]  /*26a0*/  BSYNC B0 ;  /* 0x0000000000007941 */ /* 0x000fea0003800000 */
.L_x_12360:
        /* <DEDUP_REMOVED lines=16> */
.L_x_12366:
[----:B------:R-:W-:Y:S05]  /*27b0*/  BSYNC B1 ;  /* 0x0000000000017941 */ /* 0x000fea0003800000 */
.L_x_12365:
        /* <DEDUP_REMOVED lines=44> */
.L_x_12364:
[----:B------:R-:W-:Y:S05]  /*2a80*/  BSYNC B0 ;  /* 0x0000000000007941 */ /* 0x000fea0003800000 */
.L_x_12363:
        /* <DEDUP_REMOVED lines=20> */
.L_x_12368:
[----:B------:R-:W-:Y:S02]  /*2bd0*/  IMAD.MOV.U32 R26, RZ, RZ, R110 ;  /* 0x000000ffff1a7224 */ /* 0x000fe400078e006e */
.L_x_12369:
[----:B------:R-:W-:Y:S05]  /*2be0*/  BSYNC B0 ;  /* 0x0000000000007941 */ /* 0x000fea0003800000 */
.L_x_12367:
        /* <DEDUP_REMOVED lines=16> */
.L_x_12373:
[----:B------:R-:W-:Y:S05]  /*2cf0*/  BSYNC B1 ;  /* 0x0000000000017941 */ /* 0x000fea0003800000 */
.L_x_12372:
        /* <DEDUP_REMOVED lines=44> */
.L_x_12371:
[----:B------:R-:W-:Y:S05]  /*2fc0*/  BSYNC B0 ;  /* 0x0000000000007941 */ /* 0x000fea0003800000 */
.L_x_12370:
[----:B------:R-:W0:Y:S01]  /*2fd0*/  I2F.U32 R26, R26 ;  /* 0x0000001a001a7306 */ /* 0x000e220000201000 */
[----:B------:R-:W-:Y:S01]  /*2fe0*/  PRMT R29, RZ, 0x5410, R27 ;  /* 0x00005410ff1d7816 */ /* 0x000fe2000000001b */
[----:B------:R-:W-:Y:S01]  /*2ff0*/  BSSY B0, `(.L_x_12374) ;  /* 0x0000014000007945 */ /* 0x000fe20003800000 */
[----:B------:R-:W-:Y:S02]  /*3000*/  ISETP.NE.AND P6, PT, R130, RZ, PT ;  /* 0x000000ff8200720c */ /* 0x000fe40003fc5270 */
[----:B------:R-:W-:Y:S01]  /*3010*/  IADD3 R39, R24, 0x1, RZ ;  /* 0x0000000118277810 */ /* 0x000fe20007ffe0ff */
[----:B------:R-:W-:-:S04]  /*3020*/  FMUL.FTZ R29, R29, R132 ;  /* 0x000000841d1d7220 */ /* 0x000fc80000410000 */
[----:B------:R-:W-:Y:S02]  /*3030*/  FMUL.FTZ R29, R29, c[0x0][0x1e8] ;  /* 0x00007a001d1d7a20 */ /* 0x000fe40000410000 */
[----:B0-----:R-:W-:-:S05]  /*3040*/  FFMA.FTZ R25, R26, R131, 1.1641532182693481445e-10 ;  /* 0x2f0000001a197423 */ /* 0x001fca0000010083 */
[----:B------:R-:W-:-:S04]  /*3050*/  FSETP.GTU.FTZ.AND P5, PT, R25, c[0x0][0x1e4], PT ;  /* 0x0000790019007a0b */ /* 0x000fc80003fbc000 */
[----:B------:R-:W-:-:S05]  /*3060*/  FSEL R54, R29, RZ, !P5 ;  /* 0x000000ff1d367208 */ /* 0x000fca0006800000 */
        /* <DEDUP_REMOVED lines=11> */
.L_x_12375:
[----:B------:R-:W-:Y:S02]  /*3120*/  MOV R36, R110 ;  /* 0x0000006e00247202 */ /* 0x000fe40000000f00 */
.L_x_12376:
[----:B------:R-:W-:Y:S05]  /*3130*/  BSYNC B0 ;  /* 0x0000000000007941 */ /* 0x000fea0003800000 */
.L_x_12374:
        /* <DEDUP_REMOVED lines=18> */
.L_x_12380:
[----:B------:R-:W-:Y:S05]  /*3260*/  BSYNC B1 ;  /* 0x0000000000017941 */ /* 0x000fea0003800000 */
.L_x_12379:
        /* <DEDUP_REMOVED lines=44> */
.L_x_12378:
[----:B------:R-:W-:Y:S05]  /*3530*/  BSYNC B0 ;  /* 0x0000000000007941 */ /* 0x000fea0003800000 */
.L_x_12377:
[----:B------:R-:W0:Y:S01]  /*3540*/  I2F.U32 R24, R36 ;  /* 0x0000002400187306 */ /* 0x000e220000201000 */
[----:B------:R-:W-:Y:S01]  /*3550*/  SEL R28, RZ, 0x1, P2 ;  /* 0x00000001ff1c7807 */ /* 0x000fe20001000000 */
[----:B------:R-:W-:Y:S01]  /*3560*/  HFMA2.MMA R133, -RZ, RZ, 0, 4.76837158203125e-07 ;  /* 0x00000008ff857435 */ /* 0x000fe200000001ff */
[----:B------:R-:W-:Y:S01]  /*3570*/  SEL R25, RZ, 0x1, P1 ;  /* 0x00000001ff197807 */ /* 0x000fe20000800000 */
[----:B------:R-:W-:Y:S01]  /*3580*/  IMAD.MOV.U32 R134, RZ, RZ, 0x20 ;  /* 0x00000020ff867424 */ /* 0x000fe200078e00ff */
[----:B------:R-:W-:Y:S01]  /*3590*/  PRMT R33, RZ, 0x7610, R27 ;  /* 0x00007610ff217816 */ /* 0x000fe2000000001b */
[----:B------:R-:W-:Y:S01]  /*35a0*/  IMAD.WIDE.U32 R28, R28, 0x1000000, RZ ;  /* 0x010000001c1c7825 */ /* 0x000fe200078e00ff */
[----:B------:R-:W-:-:S02]  /*35b0*/  SEL R26, RZ, 0x1, P0 ;  /* 0x00000001ff1a7807 */ /* 0x000fc40000000000 */
[----:B------:R-:W-:Y:S01]  /*35c0*/  ISETP.NE.AND P6, PT, R130, RZ, PT ;  /* 0x000000ff8200720c */ /* 0x000fe20003fc5270 */
[----:B------:R-:W-:Y:S01]  /*35d0*/  FMUL.FTZ R33, R33, R132 ;  /* 0x0000008421217220 */ /* 0x000fe20000410000 */
[----:B------:R-:W-:Y:S01]  /*35e0*/  ISETP.NE.AND P1, PT, R30, RZ, PT ;  /* 0x000000ff1e00720c */ /* 0x000fe20003f25270 */
[----:B------:R-:W-:Y:S01]  /*35f0*/  IMAD.WIDE.U32 R26, R26, 0x100, RZ ;  /* 0x000001001a1a7825 */ /* 0x000fe200078e00ff */
[----:B------:R-:W-:Y:S02]  /*3600*/  SEL R30, RZ, 0x10000, P5 ;  /* 0x00010000ff1e7807 */ /* 0x000fe40002800000 */
[----:B------:R-:W-:Y:S01]  /*3610*/  SEL R37, RZ, 0x100, P4 ;  /* 0x00000100ff257807 */ /* 0x000fe20002000000 */
[----:B0-----:R-:W-:Y:S01]  /*3620*/  FFMA.FTZ R24, R24, R131, 1.1641532182693481445e-10 ;  /* 0x2f00000018187423 */ /* 0x001fe20000010083 */
[----:B------:R-:W-:Y:S01]  /*3630*/  ISETP.NE.AND P2, PT, R31, RZ, PT ;  /* 0x000000ff1f00720c */ /* 0x000fe20003f45270 */
[----:B------:R-:W-:Y:S01]  /*3640*/  FMUL.FTZ R33, R33, c[0x0][0x1e8] ;  /* 0x00007a0021217a20 */ /* 0x000fe20000410000 */
[----:B------:R-:W-:-:S02]  /*3650*/  SEL R35, RZ, 0x1, P1 ;  /* 0x00000001ff237807 */ /* 0x000fc40000800000 */
[----:B------:R-:W-:Y:S01]  /*3660*/  FSETP.GTU.FTZ.AND P0, PT, R24, c[0x0][0x1e4], PT ;  /* 0x0000790018007a0b */ /* 0x000fe20003f1c000 */
[----:B------:R-:W-:Y:S01]  /*3670*/  IMAD.WIDE.U32 R24, R25, 0x10000, RZ ;  /* 0x0001000019187825 */ /* 0x000fe200078e00ff */
[----:B------:R-:W-:Y:S02]  /*3680*/  IADD3 R38, R124, 0x80, RZ ;  /* 0x000000807c267810 */ /* 0x000fe40007ffe0ff */
[----:B------:R-:W-:Y:S02]  /*3690*/  SEL R32, RZ, 0x1000000, P0 ;  /* 0x01000000ff207807 */ /* 0x000fe40000000000 */
[----:B------:R-:W-:Y:S02]  /*36a0*/  LOP3.LUT R34, R26, R28, R24, 0xfe, !PT ;  /* 0x0000001c1a227212 */ /* 0x000fe400078efe18 */
[----:B------:R-:W-:Y:S02]  /*36b0*/  LOP3.LUT R37, R37, R32, R30, 0xfe, !PT ;  /* 0x0000002025257212 */ /* 0x000fe400078efe1e */
[----:B------:R-:W-:-:S02]  /*36c0*/  SEL R28, RZ, 0x1, P3 ;  /* 0x00000001ff1c7807 */ /* 0x000fc40001800000 */
[----:B------:R-:W-:Y:S02]  /*36d0*/  FSEL R55, R33, RZ, !P0 ;  /* 0x000000ff21377208 */ /* 0x000fe40004000000 */
[----:B------:R-:W-:Y:S01]  /*36e0*/  LOP3.LUT R33, R29, R37, R28, 0xfe, !PT ;  /* 0x000000251d217212 */ /* 0x000fe200078efe1c */
[----:B------:R-:W-:Y:S01]  /*36f0*/  IMAD.WIDE.U32 R28, R124, R134, c[0x0][0x188] ;  /* 0x000062007c1c7625 */ /* 0x000fe200078e0086 */
[----:B------:R-:W-:Y:S02]  /*3700*/  LOP3.LUT R34, R34, R35, RZ, 0xfc, !PT ;  /* 0x0000002322227212 */ /* 0x000fe400078efcff */
[----:B------:R-:W-:Y:S01]  /*3710*/  LOP3.LUT R35, R27, R33, R25, 0xfe, !PT ;  /* 0x000000211b237212 */ /* 0x000fe200078efe19 */
[----:B------:R-:W-:Y:S01]  /*3720*/  @P6 FADD.FTZ R55, R63, R55 ;  /* 0x000000373f376221 */ /* 0x000fe20000010000 */
[----:B------:R0:W-:Y:S01]  /*3730*/  STG.E.128 [R28.64], R56 ;  /* 0x000000381c007986 */ /* 0x0001e2000c101d06 */
[----:B------:R-:W-:-:S03]  /*3740*/  IMAD.WIDE.U32 R36, R124, R133, c[0x0][0x190] ;  /* 0x000064007c247625 */ /* 0x000fc600078e0085 */
[----:B------:R0:W-:Y:S01]  /*3750*/  STG.E.128 [R28.64+0x10], R52 ;  /* 0x000010341c007986 */ /* 0x0001e2000c101d06 */
[----:B------:R-:W-:-:S03]  /*3760*/  IMAD.WIDE.U32 R24, R38, R127, c[0x0][0x170] ;  /* 0x00005c0026187625 */ /* 0x000fc600078e007f */
[----:B------:R0:W-:Y:S01]  /*3770*/  STG.E.64 [R36.64], R34 ;  /* 0x0000002224007986 */ /* 0x0001e2000c101b06 */
[----:B------:R-:W-:-:S03]  /*3780*/  @P2 IMAD.WIDE.U32 R32, R38, R134, c[0x0][0x180] ;  /* 0x0000600026202625 */ /* 0x000fc600078e0086 */
[----:B------:R-:W5:Y:S04]  /*3790*/  LDG.E.128 R24, [R24.64] ;  /* 0x0000000618187981 */ /* 0x000f68000c1e1d00 */
[----:B------:R0:W5:Y:S04]  /*37a0*/  @P2 LDG.E.128 R64, [R32.64] ;  /* 0x0000000620402981 */ /* 0x000168000c1e1d00 */
[----:B------:R0:W5:Y:S01]  /*37b0*/  @P2 LDG.E.128 R60, [R32.64+0x10] ;  /* 0x00001006203c2981 */ /* 0x000162000c1e1d00 */
        /* <DEDUP_REMOVED lines=12> */
.L_x_12382:
[----:B0-----:R-:W-:Y:S02]  /*3880*/  MOV R30, R110 ;  /* 0x0000006e001e7202 */ /* 0x001fe40000000f00 */
.L_x_12383:
[----:B------:R-:W-:Y:S05]  /*3890*/  BSYNC B0 ;  /* 0x0000000000007941 */ /* 0x000fea0003800000 */
.L_x_12381:
        /* <DEDUP_REMOVED lines=16> */
.L_x_12387:
[----:B------:R-:W-:Y:S05]  /*39a0*/  BSYNC B1 ;  /* 0x0000000000017941 */ /* 0x000fea0003800000 */
.L_x_12386:
        /* <DEDUP_REMOVED lines=44> */
.L_x_12385:
[----:B------:R-:W-:Y:S05]  /*3c70*/  BSYNC B0 ;  /* 0x0000000000007941 */ /* 0x000fea0003800000 */
.L_x_12384:
[----:B------:R-:W0:Y:S01]  /*3c80*/  I2F.U32 R28, R30 ;  /* 0x0000001e001c7306 */ /* 0x000e220000201000 */
[----:B-----5:R-:W-:Y:S01]  /*3c90*/  PRMT R29, RZ, 0x5410, R24 ;  /* 0x00005410ff1d7816 */ /* 0x020fe20000000018 */
        /* <DEDUP_REMOVED lines=19> */
.L_x_12389:
[----:B------:R-:W-:Y:S02]  /*3dd0*/  IMAD.MOV.U32 R39, RZ, RZ, R110 ;  /* 0x000000ffff277224 */ /* 0x000fe400078e006e */
.L_x_12390:
[----:B------:R-:W-:Y:S05]  /*3de0*/  BSYNC B0 ;  /* 0x0000000000007941 */ /* 0x000fea0003800000 */
.L_x_12388:
        /* <DEDUP_REMOVED lines=16> */
.L_x_12394:
[----:B------:R-:W-:Y:S05]  /*3ef0*/  BSYNC B1 ;  /* 0x0000000000017941 */ /* 0x000fea0003800000 */
.L_x_12393:
        /* <DEDUP_REMOVED lines=44> */
.L_x_12392:
[----:B------:R-:W-:Y:S05]  /*41c0*/  BSYNC B0 ;  /* 0x0000000000007941 */ /* 0x000fea0003800000 */
.L_x_12391:
        /* <DEDUP_REMOVED lines=20> */
.L_x_12396:
[----:B------:R-:W-:Y:S02]  /*4310*/  MOV R39, R110 ;  /* 0x0000006e00277202 */ /* 0x000fe40000000f00 */
.L_x_12397:
[----:B------:R-:W-:Y:S05]  /*4320*/  BSYNC B0 ;  /* 0x0000000000007941 */ /* 0x000fea0003800000 */
.L_x_12395:
        /* <DEDUP_REMOVED lines=16> */
.L_x_12401:
[----:B------:R-:W-:Y:S05]  /*4430*/  BSYNC B1 ;  /* 0x0000000000017941 */ /* 0x000fea0003800000 */
.L_x_12400:
        /* <DEDUP_REMOVED lines=44> */
.L_x_12399:
[----:B------:R-:W-:Y:S05]  /*4700*/  BSYNC B0 ;  /* 0x0000000000007941 */ /* 0x000fea0003800000 */
.L_x_12398:
        /* <DEDUP_REMOVED lines=20> */
.L_x_12403:
[----:B------:R-:W-:Y:S02]  /*4850*/  IMAD.MOV.U32 R39, RZ, RZ, R110 ;  /* 0x000000ffff277224 */ /* 0x000fe400078e006e */
.L_x_12404:
[----:B------:R-:W-:Y:S05]  /*4860*/  BSYNC B0 ;  /* 0x0000000000007941 */ /* 0x000fea0003800000 */
.L_x_12402:
        /* <DEDUP_REMOVED lines=16> */
.L_x_12408:
[----:B------:R-:W-:Y:S05]  /*4970*/  BSYNC B1 ;  /* 0x0000000000017941 */ /* 0x000fea0003800000 */
.L_x_12407:
        /* <DEDUP_REMOVED lines=44> */
.L_x_12406:
[----:B------:R-:W-:Y:S05]  /*4c40*/  BSYNC B0 ;  /* 0x0000000000007941 */ /* 0x000fea0003800000 */
.L_x_12405:
        /* <DEDUP_REMOVED lines=20> */
.L_x_12410:
[----:B------:R-:W-:Y:S02]  /*4d90*/  MOV R36, R110 ;  /* 0x0000006e00247202 */ /* 0x000fe40000000f00 */
.L_x_12411:
[----:B------:R-:W-:Y:S05]  /*4da0*/  BSYNC B0 ;  /* 0x0000000000007941 */ /* 0x000fea0003800000 */
.L_x_12409:
        /* <DEDUP_REMOVED lines=16> */
.L_x_12415:
[----:B------:R-:W-:Y:S05]  /*4eb0*/  BSYNC B1 ;  /* 0x0000000000017941 */ /* 0x000fea0003800000 */
.L_x_12414:
        /* <DEDUP_REMOVED lines=44> */
.L_x_12413:
[----:B------:R-:W-:Y:S05]  /*5180*/  BSYNC B0 ;  /* 0x0000000000007941 */ /* 0x000fea0003800000 */
.L_x_12412:
        /* <DEDUP_REMOVED lines=20> */
.L_x_12417:
[----:B------:R-:W-:Y:S02]  /*52d0*/  IMAD.MOV.U32 R36, RZ, RZ, R110 ;  /* 0x000000ffff247224 */ /* 0x000fe400078e006e */
.L_x_12418:
[----:B------:R-:W-:Y:S05]  /*52e0*/  BSYNC B0 ;  /* 0x0000000000007941 */ /* 0x000fea0003800000 */
.L_x_12416:
        /* <DEDUP_REMOVED lines=16> */
.L_x_12422:
[----:B------:R-:W-:Y:S05]  /*53f0*/  BSYNC B1 ;  /* 0x0000000000017941 */ /* 0x000fea0003800000 */
.L_x_12421:
        /* <DEDUP_REMOVED lines=44> */
.L_x_12420:
[----:B------:R-:W-:Y:S05]  /*56c0*/  BSYNC B0 ;  /* 0x0000000000007941 */ /* 0x000fea0003800000 */
.L_x_12419:
        /* <DEDUP_REMOVED lines=20> */
.L_x_12424:
[----:B------:R-:W-:Y:S02]  /*5810*/  MOV R26, R110 ;  /* 0x0000006e001a7202 */ /* 0x000fe40000000f00 */
.L_x_12425:
[----:B------:R-:W-:Y:S05]  /*5820*/  BSYNC B0 ;  /* 0x0000000000007941 */ /* 0x000fea0003800000 */
.L_x_12423:
        /* <DEDUP_REMOVED lines=16> */
.L_x_12429:
[----:B------:R-:W-:Y:S05]  /*5930*/  BSYNC B1 ;  /* 0x0000000000017941 */ /* 0x000fea0003800000 */
.L_x_12428:
        /* <DEDUP_REMOVED lines=44> */
.L_x_12427:
[----:B------:R-:W-:Y:S05]  /*5c00*/  BSYNC B0 ;  /* 0x0000000000007941 */ /* 0x000fea0003800000 */
.L_x_12426:
        /* <DEDUP_REMOVED lines=21> */
.L_x_12431:
[----:B------:R-:W-:Y:S02]  /*5d60*/  IMAD.MOV.U32 R36, RZ, RZ, R110 ;  /* 0x000000ffff247224 */ /* 0x000fe400078e006e */
.L_x_12432:
[----:B------:R-:W-:Y:S05]  /*5d70*/  BSYNC B0 ;  /* 0x0000000000007941 */ /* 0x000fea0003800000 */
.L_x_12430:
        /* <DEDUP_REMOVED lines=18> */
.L_x_12436:
[----:B------:R-:W-:Y:S05]  /*5ea0*/  BSYNC B1 ;  /* 0x0000000000017941 */ /* 0x000fea0003800000 */
.L_x_12435:
        /* <DEDUP_REMOVED lines=44> */
.L_x_12434:
[----:B------:R-:W-:Y:S05]  /*6170*/  BSYNC B0 ;  /* 0x0000000000007941 */ /* 0x000fea0003800000 */
.L_x_12433:
[----:B------:R-:W0:Y:S01]  /*6180*/  I2F.U32 R24, R36 ;  /* 0x0000002400187306 */ /* 0x000e220000201000 */
[----:B------:R-:W-:Y:S02]  /*6190*/  PRMT R27, RZ, 0x7610, R27 ;  /* 0x00007610ff1b7816 */ /* 0x000fe4000000001b */
[----:B------:R-:W-:Y:S02]  /*61a0*/  SEL R28, RZ, 0x1, P2 ;  /* 0x00000001ff1c7807 */ /* 0x000fe40001000000 */
[----:B------:R-:W-:Y:S02]  /*61b0*/  SEL R32, RZ, 0x100, P4 ;  /* 0x00000100ff207807 */ /* 0x000fe40002000000 */
[----:B------:R-:W-:Y:S01]  /*61c0*/  ISETP.NE.AND P4, PT, R30, RZ, PT ;  /* 0x000000ff1e00720c */ /* 0x000fe20003f85270 */
[----:B------:R-:W-:Y:S01]  /*61d0*/  FMUL.FTZ R30, R27, R132 ;  /* 0x000000841b1e7220 */ /* 0x000fe20000410000 */
[----:B------:R-:W-:Y:S01]  /*61e0*/  ISETP.NE.AND P6, PT, R130, RZ, PT ;  /* 0x000000ff8200720c */ /* 0x000fe20003fc5270 */
[----:B------:R-:W-:Y:S01]  /*61f0*/  IMAD.WIDE.U32 R28, R28, 0x1000000, RZ ;  /* 0x010000001c1c7825 */ /* 0x000fe200078e00ff */
[----:B------:R-:W-:-:S02]  /*6200*/  SEL R26, RZ, 0x1, P1 ;  /* 0x00000001ff1a7807 */ /* 0x000fc40000800000 */
[----:B------:R-:W-:Y:S01]  /*6210*/  SEL R33, RZ, 0x10000, P5 ;  /* 0x00010000ff217807 */ /* 0x000fe20002800000 */
[----:B------:R-:W-:Y:S01]  /*6220*/  FMUL.FTZ R30, R30, c[0x0][0x1e8] ;  /* 0x00007a001e1e7a20 */ /* 0x000fe20000410000 */
[----:B------:R-:W-:Y:S01]  /*6230*/  ISETP.NE.AND P5, PT, R31, RZ, PT ;  /* 0x000000ff1f00720c */ /* 0x000fe20003fa5270 */
[----:B0-----:R-:W-:Y:S01]  /*6240*/  FFMA.FTZ R24, R24, R131, 1.1641532182693481445e-10 ;  /* 0x2f00000018187423 */ /* 0x001fe20000010083 */
[----:B------:R-:W-:Y:S01]  /*6250*/  SEL R35, RZ, 0x1, P3 ;  /* 0x00000001ff237807 */ /* 0x000fe20001800000 */
[----:B------:R-:W-:-:S03]  /*6260*/  IMAD.WIDE.U32 R26, R26, 0x10000, RZ ;  /* 0x000100001a1a7825 */ /* 0x000fc600078e00ff */
[----:B------:R-:W-:Y:S01]  /*6270*/  FSETP.GTU.FTZ.AND P2, PT, R24, c[0x0][0x1e4], PT ;  /* 0x0000790018007a0b */ /* 0x000fe20003f5c000 */
[----:B------:R-:W-:Y:S01]  /*6280*/  IMAD.WIDE.U32 R36, R38, R134, c[0x0][0x188] ;  /* 0x0000620026247625 */ /* 0x000fe200078e0086 */
[----:B------:R-:W-:Y:S02]  /*6290*/  SEL R24, RZ, 0x1, P0 ;  /* 0x00000001ff187807 */ /* 0x000fe40000000000 */
[----:B------:R-:W-:Y:S02]  /*62a0*/  SEL R34, RZ, 0x1000000, P2 ;  /* 0x01000000ff227807 */ /* 0x000fe40001000000 */
[----:B------:R-:W-:Y:S01]  /*62b0*/  FSEL R47, R30, RZ, !P2 ;  /* 0x000000ff1e2f7208 */ /* 0x000fe20005000000 */
[----:B------:R-:W-:Y:S01]  /*62c0*/  IMAD.WIDE.U32 R24, R24, 0x100, RZ ;  /* 0x0000010018187825 */ /* 0x000fe200078e00ff */
[----:B------:R-:W-:Y:S01]  /*62d0*/  LOP3.LUT R32, R32, R34, R33, 0xfe, !PT ;  /* 0x0000002220207212 */ /* 0x000fe200078efe21 */
[----:B------:R0:W-:Y:S01]  /*62e0*/  STG.E.128 [R36.64], R48 ;  /* 0x0000003024007986 */ /* 0x0001e2000c101d06 */
[----:B------:R-:W-:Y:S01]  /*62f0*/  IADD3 R30, R124, 0x100, RZ ;  /* 0x000001007c1e7810 */ /* 0x000fe20007ffe0ff */
[----:B------:R-:W-:Y:S01]  /*6300*/  @P6 FADD.FTZ R47, R63, R47 ;  /* 0x0000002f3f2f6221 */ /* 0x000fe20000010000 */
[----:B------:R-:W-:Y:S01]  /*6310*/  LOP3.LUT R29, R29, R32, R35, 0xfe, !PT ;  /* 0x000000201d1d7212 */ /* 0x000fe200078efe23 */
[----:B------:R-:W-:Y:S01]  /*6320*/  IMAD.WIDE.U32 R34, R38, R133, c[0x0][0x190] ;  /* 0x0000640026227625 */ /* 0x000fe200078e0085 */
[----:B------:R-:W-:-:S02]  /*6330*/  SEL R33, RZ, 0x1, P4 ;  /* 0x00000001ff217807 */ /* 0x000fc40002000000 */
[----:B------:R-:W-:Y:S01]  /*6340*/  LOP3.LUT R28, R24, R28, R26, 0xfe, !PT ;  /* 0x0000001c181c7212 */ /* 0x000fe200078efe1a */
[----:B------:R0:W-:Y:S01]  /*6350*/  STG.E.128 [R36.64+0x10], R44 ;  /* 0x0000102c24007986 */ /* 0x0001e2000c101d06 */
[----:B------:R-:W-:Y:S01]  /*6360*/  LOP3.LUT R29, R25, R29, R27, 0xfe, !PT ;  /* 0x0000001d191d7212 */ /* 0x000fe200078efe1b */
[----:B------:R-:W-:Y:S01]  /*6370*/  IMAD.WIDE.U32 R24, R30, R127, c[0x0][0x170] ;  /* 0x00005c001e187625 */ /* 0x000fe200078e007f */
[----:B------:R-:W-:-:S03]  /*6380*/  LOP3.LUT R28, R28, R33, RZ, 0xfc, !PT ;  /* 0x000000211c1c7212 */ /* 0x000fc600078efcff */
[----:B------:R-:W-:Y:S02]  /*6390*/  @P5 IMAD.WIDE.U32 R32, R30, R134, c[0x0][0x180] ;  /* 0x000060001e205625 */ /* 0x000fe400078e0086 */
[----:B------:R0:W-:Y:S04]  /*63a0*/  STG.E.64 [R34.64], R28 ;  /* 0x0000001c22007986 */ /* 0x0001e8000c101b06 */
[----:B------:R0:W5:Y:S04]  /*63b0*/  @P5 LDG.E.128 R64, [R32.64] ;  /* 0x0000000620405981 */ /* 0x000168000c1e1d00 */
[----:B------:R0:W5:Y:S04]  /*63c0*/  @P5 LDG.E.128 R60, [R32.64+0x10] ;  /* 0x00001006203c5981 */ /* 0x000168000c1e1d00 */
        /* <DEDUP_REMOVED lines=13> */
.L_x_12438:
[----:B0-----:R-:W-:Y:S02]  /*64a0*/  MOV R38, R110 ;  /* 0x0000006e00267202 */ /* 0x001fe40000000f00 */
.L_x_12439:
[----:B------:R-:W-:Y:S05]  /*64b0*/  BSYNC B0 ;  /* 0x0000000000007941 */ /* 0x000fea0003800000 */
.L_x_12437:
        /* <DEDUP_REMOVED lines=16> */
.L_x_12443:
[----:B------:R-:W-:Y:S05]  /*65c0*/  BSYNC B1 ;  /* 0x0000000000017941 */ /* 0x000fea0003800000 */
.L_x_12442:
        /* <DEDUP_REMOVED lines=44> */
.L_x_12441:
[----:B------:R-:W-:Y:S05]  /*6890*/  BSYNC B0 ;  /* 0x0000000000007941 */ /* 0x000fea0003800000 */
.L_x_12440:
        /* <DEDUP_REMOVED lines=21> */
.L_x_12445:
[----:B------:R-:W-:Y:S02]  /*69f0*/  IMAD.MOV.U32 R38, RZ, RZ, R110 ;  /* 0x000000ffff267224 */ /* 0x000fe400078e006e */
.L_x_12446:
[----:B------:R-:W-:Y:S05]  /*6a00*/  BSYNC B0 ;  /* 0x0000000000007941 */ /* 0x000fea0003800000 */
.L_x_12444:
        /* <DEDUP_REMOVED lines=16> */
.L_x_12450:
[----:B------:R-:W-:Y:S05]  /*6b10*/  BSYNC B1 ;  /* 0x0000000000017941 */ /* 0x000fea0003800000 */
.L_x_12449:
        /* <DEDUP_REMOVED lines=44> */
.L_x_12448:
[----:B------:R-:W-:Y:S05]  /*6de0*/  BSYNC B0 ;  /* 0x0000000000007941 */ /* 0x000fea0003800000 */
.L_x_12447:
        /* <DEDUP_REMOVED lines=20> */
.L_x_12452:
[----:B------:R-:W-:Y:S02]  /*6f30*/  MOV R24, R110 ;  /* 0x0000006e00187202 */ /* 0x000fe40000000f00 */
.L_x_12453:
[----:B------:R-:W-:Y:S05]  /*6f40*/  BSYNC B0 ;  /* 0x0000000000007941 */ /* 0x000fea0003800000 */
.L_x_12451:
        /* <DEDUP_REMOVED lines=16> */
.L_x_12457:
[----:B------:R-:W-:Y:S05]  /*7050*/  BSYNC B1 ;  /* 0x0000000000017941 */ /* 0x000fea0003800000 */
.L_x_12456:
        /* <DEDUP_REMOVED lines=44> */
.L_x_12455:
[----:B------:R-:W-:Y:S05]  /*7320*/  BSYNC B0 ;  /* 0x0000000000007941 */ /* 0x000fea0003800000 */
.L_x_12454:
        /* <DEDUP_REMOVED lines=20> */
.L_x_12459:
[----:B------:R-:W-:Y:S02]  /*7470*/  IMAD.MOV.U32 R24, RZ, RZ, R110 ;  /* 0x000000ffff187224 */ /* 0x000fe400078e006e */
.L_x_12460:
[----:B------:R-:W-:Y:S05]  /*7480*/  BSYNC B0 ;  /* 0x0000000000007941 */ /* 0x000fea0003800000 */
.L_x_12458:
        /* <DEDUP_REMOVED lines=16> */
.L_x_12464:
[----:B------:R-:W-:Y:S05]  /*7590*/  BSYNC B1 ;  /* 0x0000000000017941 */ /* 0x000fea0003800000 */
.L_x_12463:
        /* <DEDUP_REMOVED lines=44> */
.L_x_12462:
[----:B------:R-:W-:Y:S05]  /*7860*/  BSYNC B0 ;  /* 0x0000000000007941 */ /* 0x000fea0003800000 */
.L_x_12461:
        /* <DEDUP_REMOVED lines=20> */
.L_x_12466:
[----:B------:R-:W-:Y:S02]  /*79b0*/  MOV R37, R110 ;  /* 0x0000006e00257202 */ /* 0x000fe40000000f00 */
.L_x_12467:
[----:B------:R-:W-:Y:S05]  /*79c0*/  BSYNC B0 ;  /* 0x0000000000007941 */ /* 0x000fea0003800000 */
.L_x_12465:
        /* <DEDUP_REMOVED lines=16> */
.L_x_12471:
[----:B------:R-:W-:Y:S05]  /*7ad0*/  BSYNC B1 ;  /* 0x0000000000017941 */ /* 0x000fea0003800000 */
.L_x_12470:
        /* <DEDUP_REMOVED lines=44> */
.L_x_12469:
[----:B------:R-:W-:Y:S05]  /*7da0*/  BSYNC B0 ;  /* 0x0000000000007941 */ /* 0x000fea0003800000 */
.L_x_12468:
        /* <DEDUP_REMOVED lines=20> */
.L_x_12473:
[----:B------:R-:W-:Y:S02]  /*7ef0*/  IMAD.MOV.U32 R38, RZ, RZ, R110 ;  /* 0x000000ffff267224 */ /* 0x000fe400078e006e */
.L_x_12474:
[----:B------:R-:W-:Y:S05]  /*7f00*/  BSYNC B0 ;  /* 0x0000000000007941 */ /* 0x000fea0003800000 */
.L_x_12472:
        /* <DEDUP_REMOVED lines=16> */
.L_x_12478:
[----:B------:R-:W-:Y:S05]  /*8010*/  BSYNC B1 ;  /* 0x0000000000017941 */ /* 0x000fea0003800000 */
.L_x_12477:
        /* <DEDUP_REMOVED lines=44> */
.L_x_12476:
[----:B------:R-:W-:Y:S05]  /*82e0*/  BSYNC B0 ;  /* 0x0000000000007941 */ /* 0x000fea0003800000 */
.L_x_12475:
        /* <DEDUP_REMOVED lines=20> */
.L_x_12480:
[----:B------:R-:W-:Y:S02]  /*8430*/  MOV R26, R110 ;  /* 0x0000006e001a7202 */ /* 0x000fe40000000f00 */
.L_x_12481:
[----:B------:R-:W-:Y:S05]  /*8440*/  BSYNC B0 ;  /* 0x0000000000007941 */ /* 0x000fea0003800000 */
.L_x_12479:
        /* <DEDUP_REMOVED lines=16> */
.L_x_12485:
[----:B------:R-:W-:Y:S05]  /*8550*/  BSYNC B1 ;  /* 0x0000000000017941 */ /* 0x000fea0003800000 */
.L_x_12484:
        /* <DEDUP_REMOVED lines=44> */
.L_x_12483:
[----:B------:R-:W-:Y:S05]  /*8820*/  BSYNC B0 ;  /* 0x0000000000007941 */ /* 0x000fea0003800000 */
.L_x_12482:
        /* <DEDUP_REMOVED lines=21> */
.L_x_12487:
[----:B------:R-:W-:Y:S02]  /*8980*/  IMAD.MOV.U32 R88, RZ, RZ, R110 ;  /* 0x000000ffff587224 */ /* 0x000fe400078e006e */
.L_x_12488:
[----:B------:R-:W-:Y:S05]  /*8990*/  BSYNC B0 ;  /* 0x0000000000007941 */ /* 0x000fea0003800000 */
.L_x_12486:
        /* <DEDUP_REMOVED lines=18> */
.L_x_12492:
[----:B------:R-:W-:Y:S05]  /*8ac0*/  BSYNC B1 ;  /* 0x0000000000017941 */ /* 0x000fea0003800000 */
.L_x_12491:
        /* <DEDUP_REMOVED lines=44> */
.L_x_12490:
[----:B------:R-:W-:Y:S05]  /*8d90*/  BSYNC B0 ;  /* 0x0000000000007941 */ /* 0x000fea0003800000 */
.L_x_12489:
        /* <DEDUP_REMOVED lines=8> */
[----:B------:R-:W-:Y:S01]  /*8e20*/  SEL R26, RZ, 0x1, P1 ;  /* 0x00000001ff1a7807 */ /* 0x000fe20000800000 */
[----:B------:R-:W-:Y:S01]  /*8e30*/  FMUL.FTZ R32, R32, c[0x0][0x1e8] ;  /* 0x00007a0020207a20 */ /* 0x000fe20000410000 */
[----:B------:R-:W-:Y:S01]  /*8e40*/  ISETP.NE.AND P5, PT, R31, RZ, PT ;  /* 0x000000ff1f00720c */ /* 0x000fe20003fa5270 */
[----:B0-----:R-:W-:Y:S01]  /*8e50*/  IMAD.WIDE.U32 R88, R30, R134, c[0x0][0x188] ;  /* 0x000062001e587625 */ /* 0x001fe200078e0086 */
[----:B------:R-:W-:Y:S02]  /*8e60*/  ISETP.NE.AND P4, PT, R39, RZ, PT ;  /* 0x000000ff2700720c */ /* 0x000fe40003f85270 */
[----:B------:R-:W-:Y:S01]  /*8e70*/  IADD3 R126, R124, 0x180, RZ ;  /* 0x000001807c7e7810 */ /* 0x000fe20007ffe0ff */
[----:B-1----:R-:W-:Y:S01]  /*8e80*/  FFMA.FTZ R24, R24, R131, 1.1641532182693481445e-10 ;  /* 0x2f00000018187423 */ /* 0x002fe20000010083 */
[----:B------:R0:W-:Y:S01]  /*8e90*/  STG.E.128 [R88.64], R40 ;  /* 0x0000002858007986 */ /* 0x0001e2000c101d06 */
[----:B------:R-:W-:-:S03]  /*8ea0*/  IMAD.WIDE.U32 R26, R26, 0x10000, RZ ;  /* 0x000100001a1a7825 */ /* 0x000fc600078e00ff */
[----:B------:R-:W-:Y:S02]  /*8eb0*/  FSETP.GTU.FTZ.AND P2, PT, R24, c[0x0][0x1e4], PT ;  /* 0x0000790018007a0b */ /* 0x000fe40003f5c000 */
[----:B------:R-:W-:Y:S02]  /*8ec0*/  SEL R24, RZ, 0x1, P0 ;  /* 0x00000001ff187807 */ /* 0x000fe40000000000 */
[----:B------:R-:W-:Y:S02]  /*8ed0*/  SEL R35, RZ, 0x1000000, P2 ;  /* 0x01000000ff237807 */ /* 0x000fe40001000000 */
[----:B------:R-:W-:Y:S01]  /*8ee0*/  FSEL R39, R32, RZ, !P2 ;  /* 0x000000ff20277208 */ /* 0x000fe20005000000 */
[----:B------:R-:W-:Y:S01]  /*8ef0*/  IMAD.WIDE.U32 R24, R24, 0x100, RZ ;  /* 0x0000010018187825 */ /* 0x000fe200078e00ff */
[----:B------:R-:W-:Y:S02]  /*8f00*/  LOP3.LUT R34, R34, R35, R33, 0xfe, !PT ;  /* 0x0000002322227212 */ /* 0x000fe400078efe21 */
[----:B------:R-:W-:Y:S01]  /*8f10*/  SEL R35, RZ, 0x1, P3 ;  /* 0x00000001ff237807 */ /* 0x000fe20001800000 */
[----:B------:R-:W-:Y:S01]  /*8f20*/  @P6 FADD.FTZ R39, R63, R39 ;  /* 0x000000273f276221 */ /* 0x000fe20000010000 */
[----:B------:R-:W-:-:S02]  /*8f30*/  SEL R33, RZ, 0x1, P4 ;  /* 0x00000001ff217807 */ /* 0x000fc40002000000 */
[----:B------:R-:W-:Y:S01]  /*8f40*/  LOP3.LUT R29, R29, R34, R35, 0xfe, !PT ;  /* 0x000000221d1d7212 */ /* 0x000fe200078efe23 */
[----:B------:R-:W-:Y:S01]  /*8f50*/  IMAD.WIDE.U32 R34, R30, R133, c[0x0][0x190] ;  /* 0x000064001e227625 */ /* 0x000fe200078e0085 */
        /* <DEDUP_REMOVED lines=22> */
.L_x_12494:
[----:B0-----:R-:W-:Y:S02]  /*90c0*/  MOV R30, R110 ;  /* 0x0000006e001e7202 */ /* 0x001fe40000000f00 */
.L_x_12495:
[----:B------:R-:W-:Y:S05]  /*90d0*/  BSYNC B0 ;  /* 0x0000000000007941 */ /* 0x000fea0003800000 */
.L_x_12493:
        /* <DEDUP_REMOVED lines=16> */
.L_x_12499:
[----:B------:R-:W-:Y:S05]  /*91e0*/  BSYNC B1 ;  /* 0x0000000000017941 */ /* 0x000fea0003800000 */
.L_x_12498:
        /* <DEDUP_REMOVED lines=44> */
.L_x_12497:
[----:B------:R-:W-:Y:S05]  /*94b0*/  BSYNC B0 ;  /* 0x0000000000007941 */ /* 0x000fea0003800000 */
.L_x_12496:
        /* <DEDUP_REMOVED lines=21> */
.L_x_12501:
[----:B------:R-:W-:Y:S02]  /*9610*/  IMAD.MOV.U32 R30, RZ, RZ, R110 ;  /* 0x000000ffff1e7224 */ /* 0x000fe400078e006e */
.L_x_12502:
[----:B------:R-:W-:Y:S05]  /*9620*/  BSYNC B0 ;  /* 0x0000000000007941 */ /* 0x000fea0003800000 */
.L_x_12500:
        /* <DEDUP_REMOVED lines=16> */
.L_x_12506:
[----:B------:R-:W-:Y:S05]  /*9730*/  BSYNC B1 ;  /* 0x0000000000017941 */ /* 0x000fea0003800000 */
.L_x_12505:
        /* <DEDUP_REMOVED lines=44> */
.L_x_12504:
[----:B------:R-:W-:Y:S05]  /*9a00*/  BSYNC B0 ;  /* 0x0000000000007941 */ /* 0x000fea0003800000 */
.L_x_12503:
        /* <DEDUP_REMOVED lines=20> */
.L_x_12508:
[----:B------:R-:W-:Y:S02]  /*9b50*/  MOV R24, R110 ;  /* 0x0000006e00187202 */ /* 0x000fe40000000f00 */
.L_x_12509:
[----:B------:R-:W-:Y:S05]  /*9b60*/  BSYNC B0 ;  /* 0x0000000000007941 */ /* 0x000fea0003800000 */
.L_x_12507:
        /* <DEDUP_REMOVED lines=16> */
.L_x_12513:
[----:B------:R-:W-:Y:S05]  /*9c70*/  BSYNC B1 ;  /* 0x0000000000017941 */ /* 0x000fea0003800000 */
.L_x_12512:
        /* <DEDUP_REMOVED lines=44> */
.L_x_12511:
[----:B------:R-:W-:Y:S05]  /*9f40*/  BSYNC B0 ;  /* 0x0000000000007941 */ /* 0x000fea0003800000 */
.L_x_12510:
        /* <DEDUP_REMOVED lines=20> */
.L_x_12515:
[----:B------:R-:W-:Y:S02]  /*a090*/  IMAD.MOV.U32 R24, RZ, RZ, R110 ;  /* 0x000000ffff187224 */ /* 0x000fe400078e006e */
.L_x_12516:
[----:B------:R-:W-:Y:S05]  /*a0a0*/  BSYNC B0 ;  /* 0x0000000000007941 */ /* 0x000fea0003800000 */
.L_x_12514:
        /* <DEDUP_REMOVED lines=16> */
.L_x_12520:
[----:B------:R-:W-:Y:S05]  /*a1b0*/  BSYNC B1 ;  /* 0x0000000000017941 */ /* 0x000fea0003800000 */
.L_x_12519:
        /* <DEDUP_REMOVED lines=44> */
.L_x_12518:
[----:B------:R-:W-:Y:S05]  /*a480*/  BSYNC B0 ;  /* 0x0000000000007941 */ /* 0x000fea0003800000 */
.L_x_12517:
        /* <DEDUP_REMOVED lines=20> */
.L_x_12522:
[----:B------:R-:W-:Y:S02]  /*a5d0*/  MOV R30, R110 ;  /* 0x0000006e001e7202 */ /* 0x000fe40000000f00 */
.L_x_12523:
[----:B------:R-:W-:Y:S05]  /*a5e0*/  BSYNC B0 ;  /* 0x0000000000007941 */ /* 0x000fea0003800000 */
.L_x_12521:
        /* <DEDUP_REMOVED lines=16> */
.L_x_12527:
[----:B------:R-:W-:Y:S05]  /*a6f0*/  BSYNC B1 ;  /* 0x0000000000017941 */ /* 0x000fea0003800000 */
.L_x_12526:
        /* <DEDUP_REMOVED lines=44> */
.L_x_12525:
[----:B------:R-:W-:Y:S05]  /*a9c0*/  BSYNC B0 ;  /* 0x0000000000007941 */ /* 0x000fea0003800000 */
.L_x_12524:
        /* <DEDUP_REMOVED lines=20> */
.L_x_12529:
[----:B------:R-:W-:Y:S02]  /*ab10*/  IMAD.MOV.U32 R30, RZ, RZ, R110 ;  /* 0x000000ffff1e7224 */ /* 0x000fe400078e006e */
.L_x_12530:
[----:B------:R-:W-:Y:S05]  /*ab20*/  BSYNC B0 ;  /* 0x0000000000007941 */ /* 0x000fea0003800000 */
.L_x_12528:
        /* <DEDUP_REMOVED lines=16> */
.L_x_12534:
[----:B------:R-:W-:Y:S05]  /*ac30*/  BSYNC B1 ;  /* 0x0000000000017941 */ /* 0x000fea0003800000 */
.L_x_12533:
        /* <DEDUP_REMOVED lines=44> */
.L_x_12532:
[----:B------:R-:W-:Y:S05]  /*af00*/  BSYNC B0 ;  /* 0x0000000000007941 */ /* 0x000fea0003800000 */
.L_x_12531:
        /* <DEDUP_REMOVED lines=20> */
.L_x_12536:
[----:B------:R-:W-:Y:S02]  /*b050*/  MOV R26, R110 ;  /* 0x0000006e001a7202 */ /* 0x000fe40000000f00 */
.L_x_12537:
[----:B------:R-:W-:Y:S05]  /*b060*/  BSYNC B0 ;  /* 0x0000000000007941 */ /* 0x000fea0003800000 */
.L_x_12535:
        /* <DEDUP_REMOVED lines=16> */
.L_x_12541:
[----:B------:R-:W-:Y:S05]  /*b170*/  BSYNC B1 ;  /* 0x0000000000017941 */ /* 0x000fea0003800000 */
.L_x_12540:
        /* <DEDUP_REMOVED lines=44> */
.L_x_12539:
[----:B------:R-:W-:Y:S05]  /*b440*/  BSYNC B0 ;  /* 0x0000000000007941 */ /* 0x000fea0003800000 */
.L_x_12538:
        /* <DEDUP_REMOVED lines=21> */
.L_x_12543:
[----:B------:R-:W-:Y:S02]  /*b5a0*/  IMAD.MOV.U32 R119, RZ, RZ, R110 ;  /* 0x000000ffff777224 */ /* 0x000fe400078e006e */
.L_x_12544:
[----:B------:R-:W-:Y:S05]  /*b5b0*/  BSYNC B0 ;  /* 0x0000000000007941 */ /* 0x000fea0003800000 */
.L_x_12542:
        /* <DEDUP_REMOVED lines=18> */
.L_x_12548:
[----:B------:R-:W-:Y:S05]  /*b6e0*/  BSYNC B1 ;  /* 0x0000000000017941 */ /* 0x000fea0003800000 */
.L_x_12547:
        /* <DEDUP_REMOVED lines=44> */
.L_x_12546:
[----:B------:R-:W-:Y:S05]  /*b9b0*/  BSYNC B0 ;  /* 0x0000000000007941 */ /* 0x000fea0003800000 */
.L_x_12545:
[----:B------:R-:W0:Y:S01]  /*b9c0*/  I2F.U32 R24, R119 ;  /* 0x0000007700187306 */ /* 0x000e220000201000 */
[----:B------:R-:W-:Y:S02]  /*b9d0*/  SEL R88, RZ, 0x1, P2 ;  /* 0x00000001ff587807 */ /* 0x000fe40001000000 */
[----:B------:R-:W-:Y:S02]  /*b9e0*/  PRMT R27, RZ, 0x7610, R27 ;  /* 0x00007610ff1b7816 */ /* 0x000fe4000000001b */
[----:B------:R-:W-:Y:S01]  /*b9f0*/  SEL R26, RZ, 0x1, P1 ;  /* 0x00000001ff1a7807 */ /* 0x000fe20000800000 */
[----:B------:R-:W-:Y:S01]  /*ba00*/  IMAD.WIDE.U32 R88, R88, 0x1000000, RZ ;  /* 0x0100000058587825 */ /* 0x000fe200078e00ff */
[----:B------:R-:W-:Y:S02]  /*ba10*/  SEL R90, RZ, 0x10000, P5 ;  /* 0x00010000ff5a7807 */ /* 0x000fe40002800000 */
[----:B------:R-:W-:Y:S01]  /*ba20*/  ISETP.NE.AND P5, PT, R31, RZ, PT ;  /* 0x000000ff1f00720c */ /* 0x000fe20003fa5270 */
[----:B------:R-:W-:Y:S01]  /*ba30*/  FMUL.FTZ R31, R27, R132 ;  /* 0x000000841b1f7220 */ /* 0x000fe20000410000 */
[----:B------:R-:W-:Y:S01]  /*ba40*/  ISETP.NE.AND P6, PT, R130, RZ, PT ;  /* 0x000000ff8200720c */ /* 0x000fe20003fc5270 */
[----:B------:R-:W-:Y:S01]  /*ba50*/  IMAD.WIDE.U32 R26, R26, 0x10000, RZ ;  /* 0x000100001a1a7825 */ /* 0x000fe200078e00ff */
[----:B------:R-:W-:-:S02]  /*ba60*/  SEL R117, RZ, 0x100, P4 ;  /* 0x00000100ff757807 */ /* 0x000fc40002000000 */
[----:B------:R-:W-:Y:S01]  /*ba70*/  ISETP.NE.AND P4, PT, R118, RZ, PT ;  /* 0x000000ff7600720c */ /* 0x000fe20003f85270 */
[----:B0-----:R-:W-:Y:S01]  /*ba80*/  FFMA.FTZ R24, R24, R131, 1.1641532182693481445e-10 ;  /* 0x2f00000018187423 */ /* 0x001fe20000010083 */
[----:B------:R-:W-:Y:S01]  /*ba90*/  IADD3 R125, R124, 0x200, RZ ;  /* 0x000002007c7d7810 */ /* 0x000fe20007ffe0ff */
[----:B------:R-:W-:Y:S02]  /*baa0*/  FMUL.FTZ R31, R31, c[0x0][0x1e8] ;  /* 0x00007a001f1f7a20 */ /* 0x000fe40000410000 */
[----:B------:R-:W-:Y:S01]  /*bab0*/  IMAD.WIDE.U32 R118, R126, R134, c[0x0][0x188] ;  /* 0x000062007e767625 */ /* 0x000fe200078e0086 */
[----:B------:R-:W-:Y:S02]  /*bac0*/  FSETP.GTU.FTZ.AND P2, PT, R24, c[0x0][0x1e4], PT ;  /* 0x0000790018007a0b */ /* 0x000fe40003f5c000 */
[----:B------:R-:W-:Y:S02]  /*bad0*/  SEL R24, RZ, 0x1, P0 ;  /* 0x00000001ff187807 */ /* 0x000fe40000000000 */
[----:B------:R-:W-:Y:S01]  /*bae0*/  SEL R91, RZ, 0x1000000, P2 ;  /* 0x01000000ff5b7807 */ /* 0x000fe20001000000 */
[----:B------:R0:W-:Y:S01]  /*baf0*/  STG.E.128 [R118.64], R32 ;  /* 0x0000002076007986 */ /* 0x0001e2000c101d06 */
[----:B------:R-:W-:Y:S01]  /*bb00*/  FSEL R31, R31, RZ, !P2 ;  /* 0x000000ff1f1f7208 */ /* 0x000fe20005000000 */
[----:B------:R-:W-:Y:S01]  /*bb10*/  IMAD.WIDE.U32 R24, R24, 0x100, RZ ;  /* 0x0000010018187825 */ /* 0x000fe200078e00ff */
[----:B------:R-:W-:-:S02]  /*bb20*/  LOP3.LUT R117, R117, R91, R90, 0xfe, !PT ;  /* 0x0000005b75757212 */ /* 0x000fc400078efe5a */
[----:B------:R-:W-:Y:S01]  /*bb30*/  SEL R91, RZ, 0x1, P4 ;  /* 0x00000001ff5b7807 */ /* 0x000fe20002000000 */
[----:B------:R-:W-:Y:S01]  /*bb40*/  @P6 FADD.FTZ R31, R63, R31 ;  /* 0x0000001f3f1f6221 */ /* 0x000fe20000010000 */
[----:B------:R-:W-:Y:S02]  /*bb50*/  LOP3.LUT R24, R24, R88, R26, 0xfe, !PT ;  /* 0x0000005818187212 */ /* 0x000fe400078efe1a */
[----:B------:R-:W-:Y:S02]  /*bb60*/  SEL R88, RZ, 0x1, P3 ;  /* 0x00000001ff587807 */ /* 0x000fe40001800000 */
[----:B------:R-:W-:Y:S01]  /*bb70*/  LOP3.LUT R24, R24, R91, RZ, 0xfc, !PT ;  /* 0x0000005b18187212 */ /* 0x000fe200078efcff */
[----:B------:R0:W-:Y:S01]  /*bb80*/  STG.E.128 [R118.64+0x10], R28 ;  /* 0x0000101c76007986 */ /* 0x0001e2000c101d06 */
[----:B------:R-:W-:Y:S01]  /*bb90*/  LOP3.LUT R89, R89, R117, R88, 0xfe, !PT ;  /* 0x0000007559597212 */ /* 0x000fe200078efe58 */
[----:B------:R-:W-:-:S03]  /*bba0*/  IMAD.WIDE.U32 R116, R126, R133, c[0x0][0x190] ;  /* 0x000064007e747625 */ /* 0x000fc600078e0085 */
[----:B------:R-:W-:Y:S01]  /*bbb0*/  LOP3.LUT R25, R25, R89, R27, 0xfe, !PT ;  /* 0x0000005919197212 */ /* 0x000fe200078efe1b */
[----:B------:R-:W-:-:S04]  /*bbc0*/  IMAD.WIDE.U32 R88, R125, R127, c[0x0][0x170] ;  /* 0x00005c007d587625 */ /* 0x000fc800078e007f */
[----:B------:R-:W-:Y:S01]  /*bbd0*/  @P5 IMAD.WIDE.U32 R26, R134, R125, c[0x0][0x180] ;  /* 0x00006000861a5625 */ /* 0x000fe200078e007d */
        /* <DEDUP_REMOVED lines=16> */
.L_x_12550:
[----:B0-----:R-:W-:Y:S02]  /*bce0*/  MOV R126, R110 ;  /* 0x0000006e007e7202 */ /* 0x001fe40000000f00 */
.L_x_12551:
[----:B------:R-:W-:Y:S05]  /*bcf0*/  BSYNC B0 ;  /* 0x0000000000007941 */ /* 0x000fea0003800000 */
.L_x_12549:
        /* <DEDUP_REMOVED lines=16> */
.L_x_12555:
[----:B------:R-:W-:Y:S05]  /*be00*/  BSYNC B1 ;  /* 0x0000000000017941 */ /* 0x000fea0003800000 */
.L_x_12554:
        /* <DEDUP_REMOVED lines=44> */
.L_x_12553:
[----:B------:R-:W-:Y:S05]  /*c0d0*/  BSYNC B0 ;  /* 0x0000000000007941 */ /* 0x000fea0003800000 */
.L_x_12552:
        /* <DEDUP_REMOVED lines=21> */
.L_x_12557:
[----:B------:R-:W-:Y:S02]  /*c230*/  IMAD.MOV.U32 R128, RZ, RZ, R110 ;  /* 0x000000ffff807224 */ /* 0x000fe400078e006e */
.L_x_12558:
[----:B------:R-:W-:Y:S05]  /*c240*/  BSYNC B0 ;  /* 0x0000000000007941 */ /* 0x000fea0003800000 */
.L_x_12556:
        /* <DEDUP_REMOVED lines=16> */
.L_x_12562:
[----:B------:R-:W-:Y:S05]  /*c350*/  BSYNC B1 ;  /* 0x0000000000017941 */ /* 0x000fea0003800000 */
.L_x_12561:
        /* <DEDUP_REMOVED lines=44> */
.L_x_12560:
[----:B------:R-:W-:Y:S05]  /*c620*/  BSYNC B0 ;  /* 0x0000000000007941 */ /* 0x000fea0003800000 */
.L_x_12559:
        /* <DEDUP_REMOVED lines=20> */
.L_x_12564:
[----:B------:R-:W-:Y:S02]  /*c770*/  IMAD.MOV.U32 R88, RZ, RZ, R110 ;  /* 0x000000ffff587224 */ /* 0x000fe400078e006e */
.L_x_12565:
[----:B------:R-:W-:Y:S05]  /*c780*/  BSYNC B0 ;  /* 0x0000000000007941 */ /* 0x000fea0003800000 */
.L_x_12563:
        /* <DEDUP_REMOVED lines=16> */
.L_x_12569:
[----:B------:R-:W-:Y:S05]  /*c890*/  BSYNC B1 ;  /* 0x0000000000017941 */ /* 0x000fea0003800000 */
.L_x_12568:
        /* <DEDUP_REMOVED lines=44> */
.L_x_12567:
[----:B------:R-:W-:Y:S05]  /*cb60*/  BSYNC B0 ;  /* 0x0000000000007941 */ /* 0x000fea0003800000 */
.L_x_12566:
        /* <DEDUP_REMOVED lines=20> */
.L_x_12571:
[----:B------:R-:W-:Y:S02]  /*ccb0*/  MOV R88, R110 ;  /* 0x0000006e00587202 */ /* 0x000fe40000000f00 */
.L_x_12572:
[----:B------:R-:W-:Y:S05]  /*ccc0*/  BSYNC B0 ;  /* 0x0000000000007941 */ /* 0x000fea0003800000 */
.L_x_12570:
        /* <DEDUP_REMOVED lines=16> */
.L_x_12576:
[----:B------:R-:W-:Y:S05]  /*cdd0*/  BSYNC B1 ;  /* 0x0000000000017941 */ /* 0x000fea0003800000 */
.L_x_12575:
        /* <DEDUP_REMOVED lines=44> */
.L_x_12574:
[----:B------:R-:W-:Y:S05]  /*d0a0*/  BSYNC B0 ;  /* 0x0000000000007941 */ /* 0x000fea0003800000 */
.L_x_12573:
        /* <DEDUP_REMOVED lines=20> */
.L_x_12578:
[----:B------:R-:W-:Y:S02]  /*d1f0*/  IMAD.MOV.U32 R128, RZ, RZ, R110 ;  /* 0x000000ffff807224 */ /* 0x000fe400078e006e */
.L_x_12579:
[----:B------:R-:W-:Y:S05]  /*d200*/  BSYNC B0 ;  /* 0x0000000000007941 */ /* 0x000fea0003800000 */
.L_x_12577:
        /* <DEDUP_REMOVED lines=16> */
.L_x_12583:
[----:B------:R-:W-:Y:S05]  /*d310*/  BSYNC B1 ;  /* 0x0000000000017941 */ /* 0x000fea0003800000 */
.L_x_12582:
        /* <DEDUP_REMOVED lines=44> */
.L_x_12581:
[----:B------:R-:W-:Y:S05]  /*d5e0*/  BSYNC B0 ;  /* 0x0000000000007941 */ /* 0x000fea0003800000 */
.L_x_12580:
        /* <DEDUP_REMOVED lines=20> */
.L_x_12585:
[----:B------:R-:W-:Y:S02]  /*d730*/  IMAD.MOV.U32 R136, RZ, RZ, R110 ;  /* 0x000000ffff887224 */ /* 0x000fe400078e006e */
.L_x_12586:
[----:B------:R-:W-:Y:S05]  /*d740*/  BSYNC B0 ;  /* 0x0000000000007941 */ /* 0x000fea0003800000 */
.L_x_12584:
        /* <DEDUP_REMOVED lines=16> */
.L_x_12590:
[----:B------:R-:W-:Y:S05]  /*d850*/  BSYNC B1 ;  /* 0x0000000000017941 */ /* 0x000fea0003800000 */
.L_x_12589:
        /* <DEDUP_REMOVED lines=44> */
.L_x_12588:
[----:B------:R-:W-:Y:S05]  /*db20*/  BSYNC B0 ;  /* 0x0000000000007941 */ /* 0x000fea0003800000 */
.L_x_12587:
        /* <DEDUP_REMOVED lines=20> */
.L_x_12592:
[----:B------:R-:W-:Y:S02]  /*dc70*/  MOV R136, R110 ;  /* 0x0000006e00887202 */ /* 0x000fe40000000f00 */
.L_x_12593:
[----:B------:R-:W-:Y:S05]  /*dc80*/  BSYNC B0 ;  /* 0x0000000000007941 */ /* 0x000fea0003800000 */
.L_x_12591:
        /* <DEDUP_REMOVED lines=16> */
.L_x_12597:
[----:B------:R-:W-:Y:S05]  /*dd90*/  BSYNC B1 ;  /* 0x0000000000017941 */ /* 0x000fea0003800000 */
.L_x_12596:
        /* <DEDUP_REMOVED lines=44> */
.L_x_12595:
[----:B------:R-:W-:Y:S05]  /*e060*/  BSYNC B0 ;  /* 0x0000000000007941 */ /* 0x000fea0003800000 */
.L_x_12594:
        /* <DEDUP_REMOVED lines=21> */
.L_x_12599:
[----:B------:R-:W-:Y:S02]  /*e1c0*/  IMAD.MOV.U32 R136, RZ, RZ, R110 ;  /* 0x000000ffff887224 */ /* 0x000fe400078e006e */
.L_x_12600:
[----:B------:R-:W-:Y:S05]  /*e1d0*/  BSYNC B0 ;  /* 0x0000000000007941 */ /* 0x000fea0003800000 */
.L_x_12598:
        /* <DEDUP_REMOVED lines=18> */
.L_x_12604:
[----:B------:R-:W-:Y:S05]  /*e300*/  BSYNC B1 ;  /* 0x0000000000017941 */ /* 0x000fea0003800000 */
.L_x_12603:
        /* <DEDUP_REMOVED lines=44> */
.L_x_12602:
[----:B------:R-:W-:Y:S05]  /*e5d0*/  BSYNC B0 ;  /* 0x0000000000007941 */ /* 0x000fea0003800000 */
.L_x_12601:
[----:B------:R-:W-:Y:S01]  /*e5e0*/  FADD.FTZ R116, RZ, R56 ;  /* 0x00000038ff747221 */ /* 0x000fe20000010000 */
[----:B------:R-:W-:Y:S02]  /*e5f0*/  ISETP.NE.AND P6, PT, R130, RZ, PT ;  /* 0x000000ff8200720c */ /* 0x000fe40003fc5270 */
[----:B------:R-:W-:Y:S01]  /*e600*/  SEL R128, RZ, 0x1, P2 ;  /* 0x00000001ff807807 */ /* 0x000fe20001000000 */
[----:B------:R-:W-:Y:S01]  /*e610*/  FADD.FTZ R117, R57, R116 ;  /* 0x0000007439757221 */ /* 0x000fe20000010000 */
[----:B------:R-:W-:Y:S02]  /*e620*/  PRMT R91, RZ, 0x7610, R91 ;  /* 0x00007610ff5b7816 */ /* 0x000fe4000000005b */
[----:B------:R-:W-:Y:S01]  /*e630*/  SEL R127, RZ, 0x10000, P5 ;  /* 0x00010000ff7f7807 */ /* 0x000fe20002800000 */
[----:B------:R-:W-:Y:S01]  /*e640*/  FADD.FTZ R116, R58, R117 ;  /* 0x000000753a747221 */ /* 0x000fe20000010000 */
[----:B------:R-:W-:Y:S01]  /*e650*/  ISETP.NE.AND P5, PT, R135, RZ, PT ;  /* 0x000000ff8700720c */ /* 0x000fe20003fa5270 */
[----:B------:R-:W-:Y:S01]  /*e660*/  FMUL.FTZ R91, R91, R132 ;  /* 0x000000845b5b7220 */ /* 0x000fe20000410000 */
[----:B------:R-:W-:Y:S01]  /*e670*/  SEL R132, RZ, 0x100, P4 ;  /* 0x00000100ff847807 */ /* 0x000fe20002000000 */
[----:B------:R-:W-:-:S02]  /*e680*/  FADD.FTZ R117, R59, R116 ;  /* 0x000000743b757221 */ /* 0x000fc40000010000 */
[----:B------:R-:W-:-:S04]  /*e690*/  IMAD.WIDE.U32 R128, R128, 0x1000000, RZ ;  /* 0x0100000080807825 */ /* 0x000fc800078e00ff */
        /* <DEDUP_REMOVED lines=24> */
[----:B0-----:R-:W-:Y:S02]  /*e820*/  FFMA.FTZ R116, R116, R131, 1.1641532182693481445e-10 ;  /* 0x2f00000074747423 */ /* 0x001fe40000010083 */
[----:B------:R-:W-:-:S03]  /*e830*/  FADD.FTZ R118, R34, R117 ;  /* 0x0000007522767221 */ /* 0x000fc60000010000 */
[----:B------:R-:W-:Y:S01]  /*e840*/  FSETP.GTU.FTZ.AND P2, PT, R116, c[0x0][0x1e4], PT ;  /* 0x0000790074007a0b */ /* 0x000fe20003f5c000 */
[----:B------:R-:W-:Y:S01]  /*e850*/  FADD.FTZ R117, R35, R118 ;  /* 0x0000007623757221 */ /* 0x000fe20000010000 */
[----:B------:R-:W-:Y:S02]  /*e860*/  SEL R118, RZ, 0x1, P1 ;  /* 0x00000001ff767807 */ /* 0x000fe40000800000 */
[----:B------:R-:W-:Y:S01]  /*e870*/  SEL R116, RZ, 0x1, P0 ;  /* 0x00000001ff747807 */ /* 0x000fe20000000000 */
[----:B------:R-:W-:Y:S01]  /*e880*/  FADD.FTZ R130, R28, R117 ;  /* 0x000000751c827221 */ /* 0x000fe20000010000 */
[----:B------:R-:W-:Y:S01]  /*e890*/  SEL R135, RZ, 0x1000000, P2 ;  /* 0x01000000ff877807 */ /* 0x000fe20001000000 */
[----:B------:R-:W-:Y:S01]  /*e8a0*/  IMAD.WIDE.U32 R118, R118, 0x10000, RZ ;  /* 0x0001000076767825 */ /* 0x000fe200078e00ff */
[----:B------:R-:W-:Y:S02]  /*e8b0*/  FSEL R91, R91, RZ, !P2 ;  /* 0x000000ff5b5b7208 */ /* 0x000fe40005000000 */
[----:B------:R-:W-:Y:S01]  /*e8c0*/  LOP3.LUT R135, R132, R135, R127, 0xfe, !PT ;  /* 0x0000008784877212 */ /* 0x000fe200078efe7f */
[----:B------:R-:W-:Y:S01]  /*e8d0*/  FADD.FTZ R131, R29, R130 ;  /* 0x000000821d837221 */ /* 0x000fe20000010000 */
[----:B------:R-:W-:Y:S01]  /*e8e0*/  LOP3.LUT P1, RZ, R107, 0xff, RZ, 0xc0, !PT ;  /* 0x000000ff6bff7812 */ /* 0x000fe2000782c0ff */
[----:B------:R-:W-:Y:S01]  /*e8f0*/  IMAD.WIDE.U32 R116, R116, 0x100, RZ ;  /* 0x0000010074747825 */ /* 0x000fe200078e00ff */
[----:B------:R-:W-:-:S03]  /*e900*/  LOP3.LUT P0, RZ, R104, 0x1f, RZ, 0xc0, !PT ;  /* 0x0000001f68ff7812 */ /* 0x000fc6000780c0ff */
[----:B------:R-:W-:Y:S01]  /*e910*/  FADD.FTZ R130, R30, R131 ;  /* 0x000000831e827221 */ /* 0x000fe20000010000 */
[----:B------:R-:W-:Y:S01]  /*e920*/  LOP3.LUT R116, R116, R128, R118, 0xfe, !PT ;  /* 0x0000008074747212 */ /* 0x000fe200078efe76 */
[----:B------:R-:W-:Y:S01]  /*e930*/  @P6 FADD.FTZ R91, R63, R91 ;  /* 0x0000005b3f5b6221 */ /* 0x000fe20000010000 */
[----:B------:R-:W-:Y:S01]  /*e940*/  SEL R128, RZ, 0x1, P3 ;  /* 0x00000001ff807807 */ /* 0x000fe20001800000 */
[----:B------:R-:W-:Y:S01]  /*e950*/  FADD.FTZ R127, R31, R130 ;  /* 0x000000821f7f7221 */ /* 0x000fe20000010000 */
[----:B------:R-:W-:Y:S02]  /*e960*/  SEL R131, RZ, 0x1, P5 ;  /* 0x00000001ff837807 */ /* 0x000fe40002800000 */
[----:B------:R-:W-:Y:S01]  /*e970*/  LOP3.LUT R129, R129, R135, R128, 0xfe, !PT ;  /* 0x0000008781817212 */ /* 0x000fe200078efe80 */
[----:B------:R-:W-:Y:S01]  /*e980*/  FADD.FTZ R118, R24, R127 ;  /* 0x0000007f18767221 */ /* 0x000fe20000010000 */
[----:B------:R-:W-:Y:S01]  /*e990*/  LOP3.LUT R116, R116, R131, RZ, 0xfc, !PT ;  /* 0x0000008374747212 */ /* 0x000fe200078efcff */
[----:B------:R-:W-:Y:S01]  /*e9a0*/  IMAD.WIDE.U32 R134, R125, R134, c[0x0][0x188] ;  /* 0x000062007d867625 */ /* 0x000fe200078e0086 */
[----:B------:R-:W-:-:S03]  /*e9b0*/  LOP3.LUT R117, R117, R129, R119, 0xfe, !PT ;  /* 0x0000008175757212 */ /* 0x000fc600078efe77 */
[----:B------:R-:W-:Y:S01]  /*e9c0*/  FADD.FTZ R127, R25, R118 ;  /* 0x00000076197f7221 */ /* 0x000fe20000010000 */
[----:B------:R0:W-:Y:S01]  /*e9d0*/  STG.E.128 [R134.64], R24 ;  /* 0x0000001886007986 */ /* 0x0001e2000c101d06 */
[----:B------:R-:W-:-:S03]  /*e9e0*/  IMAD.WIDE.U32 R118, R125, R133, c[0x0][0x190] ;  /* 0x000064007d767625 */ /* 0x000fc600078e0085 */
[----:B------:R0:W-:Y:S01]  /*e9f0*/  STG.E.128 [R134.64+0x10], R88 ;  /* 0x0000105886007986 */ /* 0x0001e2000c101d06 */
[----:B------:R-:W-:-:S03]  /*ea00*/  FADD.FTZ R128, R26, R127 ;  /* 0x0000007f1a807221 */ /* 0x000fc60000010000 */
[----:B------:R0:W-:Y:S01]  /*ea10*/  STG.E.64 [R118.64], R116 ;  /* 0x0000007476007986 */ /* 0x0001e2000c101b06 */
[----:B------:R-:W-:-:S04]  /*ea20*/  FADD.FTZ R127, R27, R128 ;  /* 0x000000801b7f7221 */ /* 0x000fc80000010000 */
[----:B------:R-:W-:Y:S01]  /*ea30*/  FADD.FTZ R128, R88, R127 ;  /* 0x0000007f58807221 */ /* 0x000fe20000010000 */
[----:B------:R-:W-:-:S03]  /*ea40*/  SHF.R.U32.HI R127, RZ, 0x5, R104 ;  /* 0x00000005ff7f7819 */ /* 0x000fc60000011668 */
[----:B------:R-:W-:Y:S01]  /*ea50*/  FADD.FTZ R129, R89, R128 ;  /* 0x0000008059817221 */ /* 0x000fe20000010000 */
[----:B------:R-:W-:-:S03]  /*ea60*/  LOP3.LUT R127, R127, 0x7fffffc, RZ, 0xc0, !PT ;  /* 0x07fffffc7f7f7812 */ /* 0x000fc600078ec0ff */
[----:B------:R-:W-:Y:S01]  /*ea70*/  FADD.FTZ R128, R90, R129 ;  /* 0x000000815a807221 */ /* 0x000fe20000010000 */
[----:B------:R-:W-:-:S03]  /*ea80*/  @!P1 IADD3 R127, R127, 0x4, RZ ;  /* 0x000000047f7f9810 */ /* 0x000fc60007ffe0ff */
[----:B------:R-:W-:Y:S01]  /*ea90*/  FADD.FTZ R130, R91, R128 ;  /* 0x000000805b827221 */ /* 0x000fe20000010000 */
[----:B------:R-:W-:Y:S05]  /*eaa0*/  BRA.DIV ~URZ, `(.L_x_12605) ;  /* 0x000017027f007947 */ /* 0x000fea000b800000 */
[----:B0-----:R0:W1:Y:S02]  /*eab0*/  SHFL.BFLY PT, R116, R130, 0x1, 0x1f ;  /* 0x0c201f0082747f89 */ /* 0x00106400000e0000 */
.L_x_12609:
        /* <DEDUP_REMOVED lines=100> */
.L_x_12610:
[----:B------:R-:W-:Y:S01]  /*f100*/  SHF.R.U32.HI R128, RZ, 0x5, R104 ;  /* 0x00000005ff807819 */ /* 0x000fe20000011668 */
[----:B-1----:R-:W-:Y:S01]  /*f110*/  FADD.FTZ R117, R129, R130 ;  /* 0x0000008281757221 */ /* 0x002fe20000010000 */
[----:B------:R-:W-:Y:S01]  /*f120*/  WARPSYNC 0xffffffff ;  /* 0xffffffff00007948 */ /* 0x000fe20003800000 */
[----:B------:R-:W-:Y:S02]  /*f130*/  LOP3.LUT R118, R104, 0x1f, RZ, 0xc0, !PT ;  /* 0x0000001f68767812 */ /* 0x000fe400078ec0ff */
[----:B------:R-:W-:Y:S02]  /*f140*/  LOP3.LUT R128, R128, 0x3, RZ, 0xc0, !PT ;  /* 0x0000000380807812 */ /* 0x000fe400078ec0ff */
[----:B------:R-:W-:-:S03]  /*f150*/  ISETP.GT.U32.AND P1, PT, R118, 0x3, PT ;  /* 0x000000037600780c */ /* 0x000fc60003f24070 */
[----:B------:R-:W-:-:S05]  /*f160*/  @!P0 IMAD.IADD R129, R127, 0x1, R128 ;  /* 0x000000017f818824 */ /* 0x000fca00078e0280 */
[----:B------:R-:W-:Y:S04]  /*f170*/  @!P0 STS.64 [R129.X8], R116 ;  /* 0x0000007481008388 */ /* 0x000fe80000008a00 */
[----:B------:R-:W-:Y:S01]  /*f180*/  BAR.SYNC.DEFER_BLOCKING 0x0 ;  /* 0x0000000000007b1d */ /* 0x000fe20000010000 */
[----:B0-----:R-:W-:Y:S01]  /*f190*/  @!P1 IADD3 R130, R127, R118, RZ ;  /* 0x000000767f829210 */ /* 0x001fe20007ffe0ff */
[----:B------:R-:W-:Y:S01]  /*f1a0*/  IMAD.MOV.U32 R127, RZ, RZ, RZ ;  /* 0x000000ffff7f7224 */ /* 0x000fe200078e00ff */
[----:B------:R-:W-:Y:S01]  /*f1b0*/  CS2R R118, SRZ ;  /* 0x0000000000767805 */ /* 0x000fe2000001ff00 */
[----:B------:R-:W-:Y:S01]  /*f1c0*/  @!P1 IMAD.MOV.U32 R127, RZ, RZ, 0x500 ;  /* 0x00000500ff7f9424 */ /* 0x000fe200078e00ff */
[----:B------:R-:W-:-:S03]  /*f1d0*/  LOP3.LUT P0, RZ, R128, 0x1f, R104, 0xf8, !PT ;  /* 0x0000001f80ff7812 */ /* 0x000fc6000780f868 */
[----:B------:R-:W-:Y:S01]  /*f1e0*/  I2F R135, R127 ;  /* 0x0000007f00877306 */ /* 0x000fe20000201400 */
[----:B------:R-:W0:Y:S09]  /*f1f0*/  SHFL.DOWN PT, R132, R127, 0x2, 0x1f ;  /* 0x08401f007f847f89 */ /* 0x000e3200000e0000 */
[----:B------:R-:W-:Y:S01]  /*f200*/  @!P0 IMAD.MOV.U32 R128, RZ, RZ, 0x4 ;  /* 0x00000004ff808424 */ /* 0x000fe200078e00ff */
[----:B------:R-:W-:Y:S01]  /*f210*/  @!P1 LDS.64 R118, [R130.X8] ;  /* 0x0000000082769984 */ /* 0x000fe20000008a00 */
[----:B------:R-:W-:-:S02]  /*f220*/  ISETP.NE.AND P1, PT, RZ, UR8, PT ;  /* 0x00000008ff007c0c */ /* 0x000fc4000bf25270 */
[----:B0-----:R-:W-:Y:S02]  /*f230*/  IADD3 R133, R132, R127, RZ ;  /* 0x0000007f84857210 */ /* 0x001fe40007ffe0ff */
[----:B------:R-:W-:Y:S03]  /*f240*/  I2F R132, R132 ;  /* 0x0000008400847306 */ /* 0x000fe60000201400 */
[----:B------:R-:W0:Y:S05]  /*f250*/  SHFL.DOWN PT, R136, R133, 0x1, 0x1f ;  /* 0x08201f0085887f89 */ /* 0x000e2a00000e0000 */
[----:B------:R-:W1:Y:S08]  /*f260*/  I2F R134, R133 ;  /* 0x0000008500867306 */ /* 0x000e700000201400 */
[----:B-1----:R-:W1:Y:S01]  /*f270*/  MUFU.RCP R117, R134 ;  /* 0x0000008600757308 */ /* 0x002e620000001000 */
[----:B0-----:R-:W-:Y:S01]  /*f280*/  IMAD.IADD R129, R133, 0x1, R136 ;  /* 0x0000000185817824 */ /* 0x001fe200078e0288 */
[----:B------:R-:W0:Y:S06]  /*f290*/  SHFL.DOWN PT, R131, R118, 0x2, 0x1f ;  /* 0x08401f0076837f89 */ /* 0x000e2c00000e0000 */
[----:B------:R-:W-:Y:S08]  /*f2a0*/  I2F R136, R136 ;  /* 0x0000008800887306 */ /* 0x000ff00000201400 */
[----:B------:R-:W2:Y:S01]  /*f2b0*/  I2F R129, R129 ;  /* 0x0000008100817306 */ /* 0x000ea20000201400 */
[----:B0-----:R-:W-:-:S04]  /*f2c0*/  FMUL.FTZ R116, R131, R132 ;  /* 0x0000008483747220 */ /* 0x001fc80000410000 */
[----:B------:R-:W-:Y:S02]  /*f2d0*/  FFMA.FTZ R130, R135, R118, R116 ;  /* 0x0000007687827223 */ /* 0x000fe40000010074 */
[----:B------:R-:W0:Y:S01]  /*f2e0*/  SHFL.DOWN PT, R116, R119, 0x2, 0x1f ;  /* 0x08401f0077747f89 */ /* 0x000e2200000e0000 */
[----:B------:R-:W-:Y:S02]  /*f2f0*/  FADD.FTZ R118, -R131, R118 ;  /* 0x0000007683767221 */ /* 0x000fe40000010100 */
[----:B-1----:R-:W-:Y:S01]  /*f300*/  FMUL.FTZ R127, R117, R130 ;  /* 0x00000082757f7220 */ /* 0x002fe20000410000 */
[----:B--2---:R-:W1:Y:S01]  /*f310*/  MUFU.RCP R131, R129 ;  /* 0x0000008100837308 */ /* 0x004e620000001000 */
[----:B------:R-:W-:-:S03]  /*f320*/  FMUL.FTZ R118, R118, R118 ;  /* 0x0000007676767220 */ /* 0x000fc60000410000 */
[----:B------:R-:W2:Y:S01]  /*f330*/  SHFL.DOWN PT, R130, R127, 0x1, 0x1f ;  /* 0x08201f007f827f89 */ /* 0x000ea200000e0000 */
[----:B------:R-:W-:-:S04]  /*f340*/  FMUL.FTZ R118, R118, R135 ;  /* 0x0000008776767220 */ /* 0x000fc80000410000 */
[----:B------:R-:W-:Y:S02]  /*f350*/  FMUL.FTZ R118, R118, R132 ;  /* 0x0000008476767220 */ /* 0x000fe40000410000 */
[----:B0-----:R-:W-:-:S04]  /*f360*/  FADD.FTZ R116, R116, R119 ;  /* 0x0000007774747221 */ /* 0x001fc80000010000 */
[----:B------:R-:W-:Y:S02]  /*f370*/  FFMA.FTZ R116, R117, R118, R116 ;  /* 0x0000007675747223 */ /* 0x000fe40000010074 */
[----:B--2---:R-:W-:-:S04]  /*f380*/  FMUL.FTZ R117, R130, R136 ;  /* 0x0000008882757220 */ /* 0x004fc80000410000 */
[----:B------:R-:W-:Y:S02]  /*f390*/  FFMA.FTZ R118, R134, R127, R117 ;  /* 0x0000007f86767223 */ /* 0x000fe40000010075 */
[----:B------:R-:W0:Y:S01]  /*f3a0*/  SHFL.DOWN PT, R117, R116, 0x1, 0x1f ;  /* 0x08201f0074757f89 */ /* 0x000e2200000e0000 */
[----:B------:R-:W-:Y:S02]  /*f3b0*/  FADD.FTZ R127, R127, -R130 ;  /* 0x800000827f7f7221 */ /* 0x000fe40000010000 */
[----:B-1----:R-:W-:Y:S02]  /*f3c0*/  FMUL.FTZ R119, R131, R118 ;  /* 0x0000007683777220 */ /* 0x002fe40000410000 */
[----:B------:R-:W-:-:S04]  /*f3d0*/  FMUL.FTZ R127, R127, R127 ;  /* 0x0000007f7f7f7220 */ /* 0x000fc80000410000 */
[----:B------:R-:W-:Y:S01]  /*f3e0*/  FMUL.FTZ R127, R134, R127 ;  /* 0x0000007f867f7220 */ /* 0x000fe20000410000 */
[----:B------:R-:W1:Y:S03]  /*f3f0*/  SHFL.IDX PT, R119, R119, RZ, 0x1f ;  /* 0x00001fff77777589 */ /* 0x000e6600000e0000 */
[----:B------:R-:W-:Y:S02]  /*f400*/  FMUL.FTZ R127, R127, R136 ;  /* 0x000000887f7f7220 */ /* 0x000fe40000410000 */
[----:B0-----:R-:W-:Y:S02]  /*f410*/  FADD.FTZ R118, R116, R117 ;  /* 0x0000007574767221 */ /* 0x001fe40000010000 */
[----:B------:R-:W-:-:S04]  /*f420*/  @!P0 IMAD.WIDE R116, R103, R128, c[0x0][0x1a0] ;  /* 0x0000680067748625 */ /* 0x000fc800078e0280 */
[----:B------:R-:W-:Y:S01]  /*f430*/  FFMA.FTZ R127, R131, R127, R118 ;  /* 0x0000007f837f7223 */ /* 0x000fe20000010076 */
[----:B-1----:R-:W-:Y:S01]  /*f440*/  FSEL R118, R119, RZ, !P1 ;  /* 0x000000ff77767208 */ /* 0x002fe20004800000 */
[----:B------:R0:W-:Y:S04]  /*f450*/  @!P0 STG.E [R116.64], R119 ;  /* 0x0000007774008986 */ /* 0x0001e8000c101906 */
[----:B------:R-:W1:Y:S01]  /*f460*/  SHFL.IDX PT, R127, R127, RZ, 0x1f ;  /* 0x00001fff7f7f7589 */ /* 0x000e6200000e0000 */
[--C-:B------:R-:W-:Y:S01]  /*f470*/  FADD.FTZ R130, R46, -R118.reuse ;  /* 0x800000762e827221 */ /* 0x100fe20000010000 */
[----:B------:R-:W-:Y:S01]  /*f480*/  MOV R46, c[0x0][0x1e0] ;  /* 0x00007800002e7a02 */ /* 0x000fe20000000f00 */
[----:B------:R-:W-:Y:S02]  /*f490*/  FADD.FTZ R134, R45, -R118 ;  /* 0x800000762d867221 */ /* 0x000fe40000010000 */
[----:B------:R-:W-:-:S02]  /*f4a0*/  FMUL.FTZ R45, R119, R119 ;  /* 0x00000077772d7220 */ /* 0x000fc40000410000 */
[--C-:B------:R-:W-:Y:S02]  /*f4b0*/  FADD.FTZ R132, R40, -R118.reuse ;  /* 0x8000007628847221 */ /* 0x100fe40000010000 */
[--C-:B------:R-:W-:Y:S02]  /*f4c0*/  FADD.FTZ R40, R41, -R118.reuse ;  /* 0x8000007629287221 */ /* 0x100fe40000010000 */
[--C-:B------:R-:W-:Y:S02]  /*f4d0*/  FADD.FTZ R156, R33, -R118.reuse ;  /* 0x80000076219c7221 */ /* 0x100fe40000010000 */
[--C-:B------:R-:W-:Y:S02]  /*f4e0*/  FADD.FTZ R144, R52, -R118.reuse ;  /* 0x8000007634907221 */ /* 0x100fe40000010000 */
[--C-:B0-----:R-:W-:Y:S02]  /*f4f0*/  FADD.FTZ R116, R50, -R118.reuse ;  /* 0x8000007632747221 */ /* 0x101fe40000010000 */
[----:B------:R-:W-:-:S02]  /*f500*/  FADD.FTZ R52, R53, -R118 ;  /* 0x8000007635347221 */ /* 0x000fc40000010000 */
[--C-:B------:R-:W-:Y:S02]  /*f510*/  FADD.FTZ R50, R51, -R118.reuse ;  /* 0x8000007633327221 */ /* 0x100fe40000010000 */
[--C-:B------:R-:W-:Y:S02]  /*f520*/  FADD.FTZ R138, R57, -R118.reuse ;  /* 0x80000076398a7221 */ /* 0x100fe40000010000 */
[--C-:B------:R-:W-:Y:S02]  /*f530*/  FADD.FTZ R128, R44, -R118.reuse ;  /* 0x800000762c807221 */ /* 0x100fe40000010000 */
[----:B-1----:R-:W-:Y:S01]  /*f540*/  FFMA.FTZ R41, R127, R46, c[0x0][0x228] ;  /* 0x00008a007f297623 */ /* 0x002fe2000001002e */
[----:B------:R-:W-:Y:S01]  /*f550*/  FSEL R46, R45, RZ, P1 ;  /* 0x000000ff2d2e7208 */ /* 0x000fe20000800000 */
[--C-:B------:R-:W-:Y:S01]  /*f560*/  FADD.FTZ R51, R31, -R118.reuse ;  /* 0x800000761f337221 */ /* 0x100fe20000010000 */
[----:B------:R-:W-:Y:S01]  /*f570*/  LOP3.LUT P1, RZ, R107, 0xff, RZ, 0xc0, !PT ;  /* 0x000000ff6bff7812 */ /* 0x000fe2000782c0ff */
[----:B------:R-:W-:-:S02]  /*f580*/  FADD.FTZ R44, R42, -R118 ;  /* 0x800000762a2c7221 */ /* 0x000fc40000010000 */
[----:B------:R-:W-:Y:S01]  /*f590*/  FADD.FTZ R41, R41, R46 ;  /* 0x0000002e29297221 */ /* 0x000fe20000010000 */
[----:B------:R-:W-:Y:S01]  /*f5a0*/  SEL R107, RZ, 0x1, P1 ;  /* 0x00000001ff6b7807 */ /* 0x000fe20000800000 */
[--C-:B------:R-:W-:Y:S02]  /*f5b0*/  FADD.FTZ R57, R26, -R118.reuse ;  /* 0x800000761a397221 */ /* 0x100fe40000010000 */
[----:B------:R-:W0:Y:S01]  /*f5c0*/  MUFU.RSQ R33, R41 ;  /* 0x0000002900217308 */ /* 0x000e220000001400 */
[--C-:B------:R-:W-:Y:S02]  /*f5d0*/  FADD.FTZ R142, R58, -R118.reuse ;  /* 0x800000763a8e7221 */ /* 0x100fe40000010000 */
[--C-:B------:R-:W-:Y:S02]  /*f5e0*/  FADD.FTZ R42, R43, -R118.reuse ;  /* 0x800000762b2a7221 */ /* 0x100fe40000010000 */
[--C-:B------:R-:W-:Y:S02]  /*f5f0*/  FADD.FTZ R131, R90, -R118.reuse ;  /* 0x800000765a837221 */ /* 0x100fe40000010000 */
[----:B------:R-:W-:-:S02]  /*f600*/  FADD.FTZ R58, R55, -R118 ;  /* 0x80000076373a7221 */ /* 0x000fc40000010000 */
[--C-:B------:R-:W-:Y:S02]  /*f610*/  FADD.FTZ R43, R28, -R118.reuse ;  /* 0x800000761c2b7221 */ /* 0x100fe40000010000 */
[----:B------:R-:W-:Y:S02]  /*f620*/  @!P0 IMAD.MOV.U32 R28, RZ, RZ, 0x4 ;  /* 0x00000004ff1c8424 */ /* 0x000fe400078e00ff */
[--C-:B------:R-:W-:Y:S02]  /*f630*/  FADD.FTZ R127, R88, -R118.reuse ;  /* 0x80000076587f7221 */ /* 0x100fe40000010000 */
[----:B------:R-:W-:Y:S02]  /*f640*/  FADD.FTZ R53, R24, -R118 ;  /* 0x8000007618357221 */ /* 0x000fe40000010000 */
[C---:B0-----:R-:W-:Y:S02]  /*f650*/  FMUL.FTZ R90, R33.reuse, R52 ;  /* 0x00000034215a7220 */ /* 0x041fe40000410000 */
[----:B------:R-:W-:-:S02]  /*f660*/  FMUL.FTZ R52, R33, R51 ;  /* 0x0000003321347220 */ /* 0x000fc40000410000 */
[----:B------:R-:W-:Y:S01]  /*f670*/  FMUL.FTZ R51, R33, R57 ;  /* 0x0000003921337220 */ /* 0x000fe20000410000 */
[----:B------:R-:W-:Y:S01]  /*f680*/  PRMT R57, RZ, 0x7610, R87 ;  /* 0x00007610ff397816 */ /* 0x000fe20000000057 */
[----:B------:R-:W-:Y:S02]  /*f690*/  FADD.FTZ R55, R25, -R118 ;  /* 0x8000007619377221 */ /* 0x000fe40000010000 */
[----:B------:R-:W-:Y:S02]  /*f6a0*/  FMUL.FTZ R88, R33, R58 ;  /* 0x0000003a21587220 */ /* 0x000fe40000410000 */
[C---:B------:R-:W-:Y:S01]  /*f6b0*/  @!P0 IMAD.WIDE R24, R103.reuse, R28, c[0x0][0x1a8] ;  /* 0x00006a0067188625 */ /* 0x040fe200078e021c */
[----:B------:R-:W-:-:S03]  /*f6c0*/  IADD3 R103, R103, c[0x0][0x160], RZ ;  /* 0x0000580067677a10 */ /* 0x000fc60007ffe0ff */
[----:B------:R-:W-:Y:S01]  /*f6d0*/  FFMA.FTZ R88, R88, R57, R95 ;  /* 0x0000003958587223 */ /* 0x000fe2000001005f */
[----:B------:R-:W-:Y:S01]  /*f6e0*/  PRMT R57, RZ, 0x5410, R86 ;  /* 0x00005410ff397816 */ /* 0x000fe20000000056 */
[----:B------:R-:W-:Y:S01]  /*f6f0*/  FADD.FTZ R129, R89, -R118 ;  /* 0x8000007659817221 */ /* 0x000fe20000010000 */
[----:B------:R0:W-:Y:S01]  /*f700*/  @!P0 STG.E [R24.64], R33 ;  /* 0x0000002118008986 */ /* 0x0001e2000c101906 */
[C---:B------:R-:W-:Y:S01]  /*f710*/  FMUL.FTZ R119, R33.reuse, R130 ;  /* 0x0000008221777220 */ /* 0x040fe20000410000 */
[----:B------:R-:W-:Y:S01]  /*f720*/  PRMT R130, RZ, 0x7610, R76 ;  /* 0x00007610ff827816 */ /* 0x000fe2000000004c */
[----:B------:R-:W-:Y:S02]  /*f730*/  FMUL.FTZ R89, R33, R144 ;  /* 0x0000009021597220 */ /* 0x000fe40000410000 */
[--C-:B------:R-:W-:Y:S02]  /*f740*/  FADD.FTZ R136, R47, -R118.reuse ;  /* 0x800000762f887221 */ /* 0x100fe40000010000 */
[----:B------:R-:W-:-:S02]  /*f750*/  FADD.FTZ R47, R30, -R118 ;  /* 0x800000761e2f7221 */ /* 0x000fc40000010000 */
[----:B------:R-:W-:Y:S01]  /*f760*/  FFMA.FTZ R57, R89, R57, R98 ;  /* 0x0000003959397223 */ /* 0x000fe20000010062 */
[----:B------:R-:W-:Y:S01]  /*f770*/  PRMT R89, RZ, 0x7610, R86 ;  /* 0x00007610ff597816 */ /* 0x000fe20000000056 */
[C---:B------:R-:W-:Y:S02]  /*f780*/  FMUL.FTZ R47, R33.reuse, R47 ;  /* 0x0000002f212f7220 */ /* 0x040fe40000410000 */
[----:B0-----:R-:W-:Y:S02]  /*f790*/  FMUL.FTZ R24, R33, R40 ;  /* 0x0000002821187220 */ /* 0x001fe40000410000 */
[--C-:B------:R-:W-:Y:S02]  /*f7a0*/  FADD.FTZ R148, R56, -R118.reuse ;  /* 0x8000007638947221 */ /* 0x100fe40000010000 */
[----:B------:R-:W-:Y:S01]  /*f7b0*/  FFMA.FTZ R130, R24, R130, R17 ;  /* 0x0000008218827223 */ /* 0x000fe20000010011 */
[----:B------:R-:W-:Y:S01]  /*f7c0*/  PRMT R24, RZ, 0x5410, R75 ;  /* 0x00005410ff187816 */ /* 0x000fe2000000004b */
[----:B------:R-:W-:Y:S01]  /*f7d0*/  FFMA.FTZ R90, R90, R89, R97 ;  /* 0x000000595a5a7223 */ /* 0x000fe20000010061 */
[----:B------:R-:W-:Y:S01]  /*f7e0*/  PRMT R89, RZ, 0x5410, R85 ;  /* 0x00005410ff597816 */ /* 0x000fe20000000055 */
[----:B------:R-:W-:-:S02]  /*f7f0*/  FADD.FTZ R56, R59, -R118 ;  /* 0x800000763b387221 */ /* 0x000fc40000010000 */
[----:B------:R-:W-:Y:S01]  /*f800*/  FFMA.FTZ R47, R47, R24, R4 ;  /* 0x000000182f2f7223 */ /* 0x000fe20000010004 */
[----:B------:R-:W-:Y:S01]  /*f810*/  PRMT R24, RZ, 0x7610, R75 ;  /* 0x00007610ff187816 */ /* 0x000fe2000000004b */
[C---:B------:R-:W-:Y:S02]  /*f820*/  FMUL.FTZ R59, R33.reuse, R142 ;  /* 0x0000008e213b7220 */ /* 0x040fe40000410000 */
[----:B------:R-:W-:Y:S02]  /*f830*/  FMUL.FTZ R46, R33, R134 ;  /* 0x00000086212e7220 */ /* 0x000fe40000410000 */
[----:B------:R-:W-:Y:S01]  /*f840*/  FFMA.FTZ R59, R59, R89, R100 ;  /* 0x000000593b3b7223 */ /* 0x000fe20000010064 */
[----:B------:R-:W-:Y:S01]  /*f850*/  PRMT R89, RZ, 0x7610, R85 ;  /* 0x00007610ff597816 */ /* 0x000fe20000000055 */
[----:B------:R-:W-:Y:S02]  /*f860*/  FADD.FTZ R146, R48, -R118 ;  /* 0x8000007630927221 */ /* 0x000fe40000010000 */
[----:B------:R-:W-:Y:S01]  /*f870*/  FFMA.FTZ R134, R52, R24, R3 ;  /* 0x0000001834867223 */ /* 0x000fe20000010003 */
[----:B------:R-:W-:Y:S01]  /*f880*/  PRMT R24, RZ, 0x5410, R74 ;  /* 0x00005410ff187816 */ /* 0x000fe2000000004a */
[----:B------:R-:W-:-:S02]  /*f890*/  FADD.FTZ R140, R54, -R118 ;  /* 0x80000076368c7221 */ /* 0x000fc40000010000 */
[--C-:B------:R-:W-:Y:S02]  /*f8a0*/  FADD.FTZ R152, R36, -R118.reuse ;  /* 0x8000007624987221 */ /* 0x100fe40000010000 */
[----:B------:R-:W-:Y:S02]  /*f8b0*/  FMUL.FTZ R48, R33, R56 ;  /* 0x0000003821307220 */ /* 0x000fe40000410000 */
        /* <DEDUP_REMOVED lines=10> */
[----:B------:R-:W-:Y:S02]  /*f960*/  FADD.FTZ R118, R91, -R118 ;  /* 0x800000765b767221 */ /* 0x000fe40000010000 */
[C---:B------:R-:W-:Y:S02]  /*f970*/  FMUL.FTZ R40, R33.reuse, R53 ;  /* 0x0000003521287220 */ /* 0x040fe40000410000 */
[C---:B------:R-:W-:Y:S02]  /*f980*/  FMUL.FTZ R32, R33.reuse, R42 ;  /* 0x0000002a21207220 */ /* 0x040fe40000410000 */
[C---:B------:R-:W-:Y:S02]  /*f990*/  FMUL.FTZ R53, R33.reuse, R127 ;  /* 0x0000007f21357220 */ /* 0x040fe40000410000 */
[----:B------:R-:W-:Y:S01]  /*f9a0*/  FFMA.FTZ R48, R48, R89, R99 ;  /* 0x0000005930307223 */ /* 0x000fe20000010063 */
[----:B------:R-:W-:Y:S01]  /*f9b0*/  PRMT R89, RZ, 0x5410, R84 ;  /* 0x00005410ff597816 */ /* 0x000fe20000000054 */
[----:B------:R-:W-:-:S02]  /*f9c0*/  FMUL.FTZ R28, R33, R54 ;  /* 0x00000036211c7220 */ /* 0x000fc40000410000 */
[C---:B------:R-:W-:Y:S02]  /*f9d0*/  FMUL.FTZ R31, R33.reuse, R116 ;  /* 0x00000074211f7220 */ /* 0x040fe40000410000 */
[C---:B------:R-:W-:Y:S02]  /*f9e0*/  FMUL.FTZ R30, R33.reuse, R50 ;  /* 0x00000032211e7220 */ /* 0x040fe40000410000 */
[C---:B------:R-:W-:Y:S02]  /*f9f0*/  FMUL.FTZ R35, R33.reuse, R44 ;  /* 0x0000002c21237220 */ /* 0x040fe40000410000 */
[C---:B------:R-:W-:Y:S02]  /*fa00*/  FMUL.FTZ R38, R33.reuse, R36 ;  /* 0x0000002421267220 */ /* 0x040fe40000410000 */
[----:B------:R-:W-:Y:S02]  /*fa10*/  FMUL.FTZ R42, R33, R55 ;  /* 0x00000037212a7220 */ /* 0x000fe40000410000 */
[----:B------:R-:W-:Y:S01]  /*fa20*/  FFMA.FTZ R127, R43, R24, R6 ;  /* 0x000000182b7f7223 */ /* 0x000fe20000010006 */
[----:B------:R-:W-:Y:S01]  /*fa30*/  PRMT R24, RZ, 0x7610, R74 ;  /* 0x00007610ff187816 */ /* 0x000fe2000000004a */
[----:B------:R-:W-:-:S02]  /*fa40*/  FMUL.FTZ R29, R33, R148 ;  /* 0x00000094211d7220 */ /* 0x000fc40000410000 */
[C---:B------:R-:W-:Y:S02]  /*fa50*/  FMUL.FTZ R26, R33.reuse, R138 ;  /* 0x0000008a211a7220 */ /* 0x040fe40000410000 */
[C---:B------:R-:W-:Y:S02]  /*fa60*/  FMUL.FTZ R91, R33.reuse, R140 ;  /* 0x0000008c215b7220 */ /* 0x040fe40000410000 */
[C---:B------:R-:W-:Y:S02]  /*fa70*/  FMUL.FTZ R27, R33.reuse, R146 ;  /* 0x00000092211b7220 */ /* 0x040fe40000410000 */
[C---:B------:R-:W-:Y:S01]  /*fa80*/  FMUL.FTZ R49, R33.reuse, R128 ;  /* 0x0000008021317220 */ /* 0x040fe20000410000 */
[----:B------:R-:W-:Y:S01]  /*fa90*/  PRMT R128, RZ, 0x7610, R77 ;  /* 0x00007610ff807816 */ /* 0x000fe2000000004d */
        /* <DEDUP_REMOVED lines=10> */
[C---:B------:R-:W-:Y:S01]  /*fb40*/  FMUL.FTZ R56, R33.reuse, R117 ;  /* 0x0000007521387220 */ /* 0x040fe20000410000 */
[----:B------:R-:W-:Y:S01]  /*fb50*/  PRMT R117, RZ, 0x5410, R76 ;  /* 0x00005410ff757816 */ /* 0x000fe2000000004c */
[C---:B------:R-:W-:Y:S02]  /*fb60*/  FMUL.FTZ R55, R33.reuse, R129 ;  /* 0x0000008121377220 */ /* 0x040fe40000410000 */
        /* <DEDUP_REMOVED lines=22> */
[----:B------:R-:W-:Y:S01]  /*fcd0*/  LEA R32, P0, R124, c[0x0][0x208], 0x4 ;  /* 0x000082007c207a11 */ /* 0x000fe200078020ff */
        /* <DEDUP_REMOVED lines=20> */
[----:B------:R-:W-:Y:S02]  /*fe20*/  PRMT R27, RZ, 0x7610, R80 ;  /* 0x00007610ff1b7816 */ /* 0x000fe40000000050 */
[----:B------:R-:W-:Y:S01]  /*fe30*/  F2FP.BF16.PACK_AB R36, R26, R29 ;  /* 0x0000001d1a24723e */ /* 0x000fe200000010ff */
[----:B------:R-:W-:Y:S01]  /*fe40*/  FFMA.FTZ R54, R53, R24, R114 ;  /* 0x0000001835367223 */ /* 0x000fe20000010072 */
[----:B------:R-:W-:Y:S01]  /*fe50*/  PRMT R24, RZ, 0x7610, R70 ;  /* 0x00007610ff187816 */ /* 0x000fe20000000046 */
[----:B------:R-:W-:Y:S01]  /*fe60*/  FFMA.FTZ R28, R28, R27, R93 ;  /* 0x0000001b1c1c7223 */ /* 0x000fe2000001005d */
[----:B------:R-:W-:-:S02]  /*fe70*/  PRMT R27, RZ, 0x5410, R79 ;  /* 0x00005410ff1b7816 */ /* 0x000fc4000000004f */
[----:B------:R-:W-:Y:S01]  /*fe80*/  LEA.HI.X R33, R124, c[0x0][0x20c], RZ, 0x4, P0 ;  /* 0x000083007c217a11 */ /* 0x000fe200000f24ff */
[----:B------:R-:W-:Y:S01]  /*fe90*/  FFMA.FTZ R55, R55, R24, R122 ;  /* 0x0000001837377223 */ /* 0x000fe2000001007a */
[----:B------:R-:W-:Y:S01]  /*fea0*/  PRMT R24, RZ, 0x5410, R69 ;  /* 0x00005410ff187816 */ /* 0x000fe20000000045 */
[----:B------:R-:W-:Y:S01]  /*feb0*/  FFMA.FTZ R45, R45, R27, R12 ;  /* 0x0000001b2d2d7223 */ /* 0x000fe2000001000c */
[----:B------:R-:W-:Y:S01]  /*fec0*/  PRMT R27, RZ, 0x7610, R79 ;  /* 0x00007610ff1b7816 */ /* 0x000fe2000000004f */
[----:B------:R0:W-:Y:S01]  /*fed0*/  STG.E.128 [R32.64], R36 ;  /* 0x0000002420007986 */ /* 0x0001e2000c101d06 */
[----:B------:R-:W-:Y:S01]  /*fee0*/  F2FP.BF16.PACK_AB R26, R46, R49 ;  /* 0x000000312e1a723e */ /* 0x000fe200000010ff */
[----:B------:R-:W-:Y:S01]  /*fef0*/  FFMA.FTZ R53, R51, R24, R106 ;  /* 0x0000001833357223 */ /* 0x000fe2000001006a */
[----:B------:R-:W-:Y:S01]  /*ff00*/  PRMT R24, RZ, 0x7610, R69 ;  /* 0x00007610ff187816 */ /* 0x000fe20000000045 */
[----:B------:R-:W-:Y:S01]  /*ff10*/  FFMA.FTZ R50, R50, R27, R11 ;  /* 0x0000001b32327223 */ /* 0x000fe2000001000b */
[----:B------:R-:W-:-:S02]  /*ff20*/  PRMT R27, RZ, 0x5410, R78 ;  /* 0x00005410ff1b7816 */ /* 0x000fc4000000004e */
[----:B------:R-:W-:Y:S01]  /*ff30*/  IADD3 R46, R124, 0x180, RZ ;  /* 0x000001807c2e7810 */ /* 0x000fe20007ffe0ff */
        /* <DEDUP_REMOVED lines=8> */
[----:B------:R-:W-:-:S02]  /*ffc0*/  LEA R40, P0, R125, c[0x0][0x208], 0x4 ;  /* 0x000082007d287a11 */ /* 0x000fc400078020ff */
[----:B0-----:R-:W-:Y:S01]  /*ffd0*/  F2FP.BF16.PACK_AB R32, R44, R43 ;  /* 0x0000002b2c20723e */ /* 0x001fe200000010ff */
[----:B------:R-:W-:Y:S01]  /*ffe0*/  FFMA.FTZ R51, R42, R24, R113 ;  /* 0x000000182a337223 */ /* 0x000fe20000010071 */
[----:B------:R-:W-:Y:S02]  /*fff0*/  F2FP.BF16.PACK_AB R29, R128, R35 ;  /* 0x00000023801d723e */ /* 0x000fe400000010ff */
[----:B------:R-:W-:Y:S01]  /*10000*/  F2FP.BF16.PACK_AB R35, R134, R47 ;  /* 0x0000002f8623723e */ /* 0x000fe200000010ff */
[----:B------:R-:W-:Y:S01]  /*10010*/  IMAD.MOV.U32 R47, RZ, RZ, 0x10 ;  /* 0x00000010ff2f7424 */ /* 0x000fe200078e00ff */
[C---:B------:R-:W-:Y:S02]  /*10020*/  IADD3 R42, R124.reuse, 0x80, RZ ;  /* 0x000000807c2a7810 */ /* 0x040fe40007ffe0ff */
[----:B------:R-:W-:Y:S02]  /*10030*/  IADD3 R44, R124, 0x100, RZ ;  /* 0x000001007c2c7810 */ /* 0x000fe40007ffe0ff */
        /* <DEDUP_REMOVED lines=9> */
[----:B------:R-:W-:Y:S02]  /*100d0*/  F2FP.BF16.PACK_AB R34, R132, R127 ;  /* 0x0000007f8422723e */ /* 0x000fe400000010ff */
[----:B------:R-:W-:Y:S01]  /*100e0*/  F2FP.BF16.PACK_AB R33, R119, R52 ;  /* 0x000000347721723e */ /* 0x000fe200000010ff */
[----:B------:R0:W-:Y:S01]  /*100f0*/  STG.E.128 [R44.64], R28 ;  /* 0x0000001c2c007986 */ /* 0x0001e2000c101d06 */
[----:B------:R-:W-:-:S02]  /*10100*/  F2FP.BF16.PACK_AB R39, R58, R129 ;  /* 0x000000813a27723e */ /* 0x000fc400000010ff */
[----:B------:R-:W-:Y:S01]  /*10110*/  F2FP.BF16.PACK_AB R38, R55, R54 ;  /* 0x000000363726723e */ /* 0x000fe200000010ff */
[----:B------:R0:W-:Y:S01]  /*10120*/  STG.E.128 [R46.64], R32 ;  /* 0x000000202e007986 */ /* 0x0001e2000c101d06 */
[----:B------:R-:W-:Y:S02]  /*10130*/  F2FP.BF16.PACK_AB R37, R56, R53 ;  /* 0x000000353825723e */ /* 0x000fe400000010ff */
[----:B------:R-:W-:Y:S02]  /*10140*/  LEA.HI.X R41, R125, c[0x0][0x20c], RZ, 0x4, P0 ;  /* 0x000083007d297a11 */ /* 0x000fe400000f24ff */
[----:B------:R-:W-:Y:S02]  /*10150*/  F2FP.BF16.PACK_AB R36, R51, R48 ;  /* 0x000000303324723e */ /* 0x000fe400000010ff */
[----:B------:R-:W-:-:S03]  /*10160*/  ISETP.GE.AND P0, PT, R103, c[0x0][0x164], PT ;  /* 0x0000590067007a0c */ /* 0x000fc60003f06270 */
[----:B------:R0:W-:Y:S10]  /*10170*/  STG.E.128 [R40.64], R36 ;  /* 0x0000002428007986 */ /* 0x0001f4000c101d06 */
[----:B0-----:R-:W-:Y:S01]  /*10180*/  @P0 CALL.REL.NOINC `(.L_x_12607) ;  /* 0x0000001000000944 */ /* 0x001fe20003c00000 */
[----:B------:R-:W-:Y:S05]  /*10190*/  BRA `(.L_x_12608) ;  /* 0xffff084000007947 */ /* 0x000fea000383ffff */
.L_x_12607:
[----:B------:R-:W-:Y:S05]  /*101a0*/  EXIT ;  /* 0x000000000000794d */ /* 0x000fea0003800000 */
.L_x_12605:
[----:B0-----:R-:W-:Y:S01]  /*101b0*/  HFMA2.MMA R129, -RZ, RZ, 0, 5.9604644775390625e-08 ;  /* 0x00000001ff817435 */ /* 0x001fe200000001ff */
[----:B------:R-:W-:Y:S01]  /*101c0*/  IMAD.MOV.U32 R117, RZ, RZ, 0x1f ;  /* 0x0000001fff757424 */ /* 0x000fe200078e00ff */
[----:B------:R-:W-:Y:S01]  /*101d0*/  MOV R118, 0x10200 ;  /* 0x0001020000767802 */ /* 0x000fe20000000f00 */
[----:B------:R-:W-:-:S03]  /*101e0*/  IMAD.MOV.U32 R128, RZ, RZ, -0x1 ;  /* 0xffffffffff807424 */ /* 0x000fc600078e00ff */
[----:B------:R-:W-:Y:S05]  /*101f0*/  CALL.REL.NOINC `($__internal_57_$__cuda_sm70_shflsync_bfly_p) ;  /* 0x0000089000007944 */ /* 0x000fea0003c00000 */
[----:B-1----:R-:W-:Y:S01]  /*10200*/  MOV R116, R129 ;  /* 0x0000008100747202 */ /* 0x002fe20000000f00 */
[----:B0-----:R-:W-:Y:S05]  /*10210*/  BRA `(.L_x_12609) ;  /* 0xffffe8a000007947 */ /* 0x001fea000383ffff */
.L_x_12606:
[----:B------:R-:W-:Y:S01]  /*10220*/  IMAD.MOV.U32 R129, RZ, RZ, 0x2 ;  /* 0x00000002ff817424 */ /* 0x000fe200078e00ff */
[----:B------:R-:W-:Y:S01]  /*10230*/  MOV R128, 0xffffffff ;  /* 0xffffffff00807802 */ /* 0x000fe20000000f00 */
[----:B------:R-:W-:Y:S01]  /*10240*/  IMAD.MOV.U32 R117, RZ, RZ, 0x1f ;  /* 0x0000001fff757424 */ /* 0x000fe200078e00ff */
[----:B------:R-:W-:-:S02]  /*10250*/  MOV R118, 0x10270 ;  /* 0x0001027000767802 */ /* 0x000fc40000000f00 */
[----:B------:R-:W-:Y:S05]  /*10260*/  CALL.REL.NOINC `($__internal_57_$__cuda_sm70_shflsync_bfly_p) ;  /* 0x0000082000007944 */ /* 0x000fea0003c00000 */
[----:B01----:R-:W-:Y:S01]  /*10270*/  FADD.FTZ R130, R130, R129 ;  /* 0x0000008182827221 */ /* 0x003fe20000010000 */
[----:B------:R-:W-:Y:S01]  /*10280*/  MOV R128, 0xffffffff ;  /* 0xffffffff00807802 */ /* 0x000fe20000000f00 */
[----:B------:R-:W-:Y:S01]  /*10290*/  IMAD.MOV.U32 R129, RZ, RZ, 0x4 ;  /* 0x00000004ff817424 */ /* 0x000fe200078e00ff */
[----:B------:R-:W-:Y:S01]  /*102a0*/  MOV R118, 0x102d0 ;  /* 0x000102d000767802 */ /* 0x000fe20000000f00 */
[----:B------:R-:W-:-:S02]  /*102b0*/  IMAD.MOV.U32 R117, RZ, RZ, 0x1f ;  /* 0x0000001fff757424 */ /* 0x000fc400078e00ff */
        /* <DEDUP_REMOVED lines=13> */
[----:B-1----:R-:W-:Y:S02]  /*10390*/  FADD.FTZ R116, R130, R129 ;  /* 0x0000008182747221 */ /* 0x002fe40000010000 */
[----:B------:R-:W-:-:S02]  /*103a0*/  IMAD.MOV.U32 R129, RZ, RZ, 0x1 ;  /* 0x00000001ff817424 */ /* 0x000fc400078e00ff */
        /* <DEDUP_REMOVED lines=82> */
[----:B------:R-:W-:Y:S01]  /*108d0*/  MOV R118, 0x10900 ;  /* 0x0001090000767802 */ /* 0x000fe20000000f00 */
[----:B------:R-:W-:Y:S02]  /*108e0*/  IMAD.MOV.U32 R117, RZ, RZ, 0x1f ;  /* 0x0000001fff757424 */ /* 0x000fe400078e00ff */
[----:B------:R-:W-:Y:S05]  /*108f0*/  CALL.REL.NOINC `($__internal_57_$__cuda_sm70_shflsync_bfly_p) ;  /* 0x0000019000007944 */ /* 0x000fea0003c00000 */
[----:B01----:R-:W-:Y:S01]  /*10900*/  FADD.FTZ R130, R130, R129 ;  /* 0x0000008182827221 */ /* 0x003fe20000010000 */
[----:B------:R-:W-:Y:S01]  /*10910*/  MOV R128, 0xffffffff ;  /* 0xffffffff00807802 */ /* 0x000fe20000000f00 */
[----:B------:R-:W-:Y:S01]  /*10920*/  IMAD.MOV.U32 R129, RZ, RZ, 0x2 ;  /* 0x00000002ff817424 */ /* 0x000fe200078e00ff */
[----:B------:R-:W-:Y:S01]  /*10930*/  MOV R118, 0x10960 ;  /* 0x0001096000767802 */ /* 0x000fe20000000f00 */
[----:B------:R-:W-:Y:S02]  /*10940*/  IMAD.MOV.U32 R117, RZ, RZ, 0x1f ;  /* 0x0000001fff757424 */ /* 0x000fe400078e00ff */
        /* <DEDUP_REMOVED lines=19> */
[----:B01----:R-:W-:Y:S05]  /*10a80*/  BRA `(.L_x_12610) ;  /* 0xffffe67000007947 */ /* 0x003fea000383ffff */
        .weak           $__internal_57_$__cuda_sm70_shflsync_bfly_p
        .type           $__internal_57_$__cuda_sm70_shflsync_bfly_p,@function
        .size           $__internal_57_$__cuda_sm70_shflsync_bfly_p,(.L_x_36097 - $__internal_57_$__cuda_sm70_shflsync_bfly_p)
$__internal_57_$__cuda_sm70_shflsync_bfly_p:
[----:B------:R-:W-:Y:S01]  /*10a90*/  IMAD.MOV.U32 R119, RZ, RZ, 0x0 ;  /* 0x00000000ff777424 */ /* 0x000fe200078e00ff */
[----:B------:R-:W-:Y:S04]  /*10aa0*/  WARPSYNC R128 ;  /* 0x0000008000007348 */ /* 0x000fe80003800000 */
[----:B------:R0:W1:Y:S01]  /*10ab0*/  SHFL.BFLY PT, R129, R130, R129, R117 ;  /* 0x0c00008182817389 */ /* 0x00006200000e0075 */
[----:B------:R-:W-:Y:S05]  /*10ac0*/  RET.REL.NODEC R118 `(_ZN10layer_norm13ln_fwd_kernelINS_13Kernel_traitsI13__nv_bfloat16S2_fS2_fjLj5120ELj1ELj1ELj4ELj16ENS_18Kernel_traits_baseILj5120ES2_S2_fS2_fjLj128EEEEELb1ELb0ELb0ELb1EEEvNS_9FwdParamsE) ;  /* 0xfffef53076007950 */ /* 0x000fea0003c3ffff */
.L_x_12611:
        /* <DEDUP_REMOVED lines=11> */
.L_x_36097:


//--------------------- .text._ZN10layer_norm13ln_fwd_kernelINS_13Kernel_traitsI13__nv_bfloat16S2_fS2_fjLj5120ELj1ELj1ELj4ELj16ENS_18Kernel_traits_baseILj5120ES2_S2_fS2_fjLj128EEEEELb1ELb0ELb1ELb0EEEvNS_9FwdParamsE --------------------------
	.section	.text._ZN10layer_norm13ln_fwd_kernelINS_13Kernel_traitsI13__nv_bfloat16S2_fS2_fjLj5120ELj1ELj1ELj4ELj16ENS_18Kernel_traits_baseILj5120ES2_S2_fS2_fjLj128EEEEELb1ELb0ELb1ELb0EEEvNS_9FwdParamsE,"ax",@progbits
	.sectioninfo	@"SHI_REGISTERS=179"
	.align	128
        .global         _ZN10layer_norm13ln_fwd_kernelINS_13Kernel_traitsI13__nv_bfloat16S2_fS2_fjLj5120ELj1ELj1ELj4ELj16ENS_18Kernel_traits_baseILj5120ES2_S2_fS2_fjLj128EEEEELb1ELb0ELb1ELb0EEEvNS_9FwdParamsE
        .type           _ZN10layer_norm13ln_fwd_kernelINS_13Kernel_traitsI13__nv_bfloat16S2_fS2_fjLj5120ELj1ELj1ELj4ELj16ENS_18Kernel_traits_baseILj5120ES2_S2_fS2_fjLj128EEEEELb1ELb0ELb1ELb0EEEvNS_9FwdParamsE,@function
        .size           _ZN10layer_norm13ln_fwd_kernelINS_13Kernel_traitsI13__nv_bfloat16S2_fS2_fjLj5120ELj1ELj1ELj4ELj16ENS_18Kernel_traits_baseILj5120ES2_S2_fS2_fjLj128EEEEELb1ELb0ELb1ELb0EEEvNS_9FwdParamsE,(.L_x_36098 - _ZN10layer_norm13ln_fwd_kernelINS_13Kernel_traitsI13__nv_bfloat16S2_fS2_fjLj5120ELj1ELj1ELj4ELj16ENS_18Kernel_traits_baseILj5120ES2_S2_fS2_fjLj128EEEEELb1ELb0ELb1ELb0EEEvNS_9FwdParamsE)
        .other          _ZN10layer_norm13ln_fwd_kernelINS_13Kernel_traitsI13__nv_bfloat16S2_fS2_fjLj5120ELj1ELj1ELj4ELj16ENS_18Kernel_traits_baseILj5120ES2_S2_fS2_fjLj128EEEEELb1ELb0ELb1ELb0EEEvNS_9FwdParamsE,@"STO_CUDA_ENTRY STV_DEFAULT"
_ZN10layer_norm13ln_fwd_kernelINS_13Kernel_traitsI13__nv_bfloat16S2_fS2_fjLj5120ELj1ELj1ELj4ELj16ENS_18Kernel_traits_baseILj5120ES2_S2_fS2_fjLj128EEEEELb1ELb0ELb1ELb0EEEvNS_9FwdParamsE:
.text._ZN10layer_norm13ln_fwd_kernelINS_13Kernel_traitsI13__nv_bfloat16S2_fS2_fjLj5120ELj1ELj1ELj4ELj16ENS_18Kernel_traits_baseILj5120ES2_S2_fS2_fjLj128EEEEELb1ELb0ELb1ELb0EEEvNS_9FwdParamsE:
        /* <DEDUP_REMOVED lines=13> */
[----:B------:R-:W-:Y:S03]  /*00d0*/  BSSY B0, `(.L_x_12612) ;  /* 0x0000059000007945 */ /* 0x000fe60003800000 */
[----:B------:R-:W0:Y:S04]  /*00e0*/  S2R R0, SR_TID.X ;  /* 0x0000000000007919 */ /* 0x000e280000002100 */
[----:B------:R-:W1:Y:S01]  /*00f0*/  S2R R17, SR_CTAID.X ;  /* 0x0000000000117919 */ /* 0x000e620000002500 */
[----:B0-----:R-:W-:Y:S01]  /*0100*/  LOP3.LUT R52, R0, 0x7f, RZ, 0xc0, !PT ;  /* 0x0000007f00347812 */ /* 0x001fe200078ec0ff */
[----:B--2---:R-:W0:Y:S01]  /*0110*/  @P0 R2UR UR4, R6 ;  /* 0x00000000060403c2 */ /* 0x004e2200000e0000 */
[----:B---3--:R-:W-:-:S07]  /*0120*/  @P0 IADD3 R147, P1, R2, c[0x0][0x240], RZ ;  /* 0x0000900002930a10 */ /* 0x008fce0007f3e0ff */
[----:B------:R2:W3:Y:S01]  /*0130*/  @P0 R2UR UR5, R7 ;  /* 0x00000000070503c2 */ /* 0x0004e200000e0000 */
[----:B-1----:R-:W-:Y:S02]  /*0140*/  IMAD R2, R17, c[0x0][0x0], R0 ;  /* 0x0000000011027a24 */ /* 0x002fe400078e0200 */
[----:B------:R-:W-:Y:S02]  /*0150*/  @P0 IMAD.X R4, RZ, RZ, R3, P1 ;  /* 0x000000ffff040224 */ /* 0x000fe400008e0603 */
[----:B------:R-:W-:-:S03]  /*0160*/  IMAD.WIDE.U32 R10, R2, -0x326172a9, RZ ;  /* 0xcd9e8d57020a7825 */ /* 0x000fc600078e00ff */
[--C-:B------:R-:W-:Y:S02]  /*0170*/  SHF.R.U64 R3, R147, 0x2, R4.reuse ;  /* 0x0000000293037819 */ /* 0x100fe40000001204 */
[----:B------:R-:W-:-:S03]  /*0180*/  SHF.R.U32.HI R4, RZ, 0x2, R4 ;  /* 0x00000002ff047819 */ /* 0x000fc60000011604 */
[----:B------:R-:W-:Y:S01]  /*0190*/  IMAD.WIDE.U32 R8, R3, -0x2daee0ad, RZ ;  /* 0xd2511f5303087825 */ /* 0x000fe200078e00ff */
[----:B0-----:R-:W-:Y:S01]  /*01a0*/  LOP3.LUT R5, R11, UR4, R4, 0x96, !PT ;  /* 0x000000040b057c12 */ /* 0x001fe2000f8e9604 */
        /* <DEDUP_REMOVED lines=21> */
[----:B------:R-:W-:Y:S01]  /*0300*/  UIADD3 UR19, UR4, -0x4ab325aa, URZ ;  /* 0xb54cda5604137890 */ /* 0x000fe2000fffe03f */
[----:B------:R-:W-:Y:S01]  /*0310*/  LOP3.LUT R5, R52, 0x7f, RZ, 0x3c, !PT ;  /* 0x0000007f34057812 */ /* 0x000fe200078e3cff */
[----:B------:R-:W-:Y:S01]  /*0320*/  UIADD3 UR20, UR5, 0x646e171e, URZ ;  /* 0x646e171e05147890 */ /* 0x000fe2000fffe03f */
[----:B------:R-:W-:Y:S01]  /*0330*/  LOP3.LUT R12, R9, UR12, R6, 0x96, !PT ;  /* 0x0000000c090c7c12 */ /* 0x000fe2000f8e9606 */
[----:B------:R-:W-:Y:S01]  /*0340*/  IMAD.WIDE.U32 R6, R7, -0x2daee0ad, RZ ;  /* 0xd2511f5307067825 */ /* 0x000fe200078e00ff */
[----:B------:R-:W-:Y:S01]  /*0350*/  LEA.HI.SX32 R5, R72, R5, 0x1d ;  /* 0x0000000548057211 */ /* 0x000fe200078feaff */
[----:B------:R-:W-:-:S02]  /*0360*/  UIADD3 UR22, UR5, 0x1fd5c5a3, URZ ;  /* 0x1fd5c5a305167890 */ /* 0x000fc4000fffe03f */
[----:B------:R-:W-:Y:S01]  /*0370*/  IMAD.WIDE.U32 R12, R12, -0x326172a9, RZ ;  /* 0xcd9e8d570c0c7825 */ /* 0x000fe200078e00ff */
[----:B------:R-:W-:Y:S01]  /*0380*/  LOP3.LUT R11, R7, UR14, R8, 0x96, !PT ;  /* 0x0000000e070b7c12 */ /* 0x000fe2000f8e9608 */
[----:B------:R-:W-:Y:S01]  /*0390*/  UIADD3 UR21, UR4, 0x5384540f, URZ ;  /* 0x5384540f04157890 */ /* 0x000fe2000fffe03f */
[----:B------:R-:W-:Y:S01]  /*03a0*/  LOP3.LUT P0, RZ, R5, 0xffffff80, RZ, 0xc0, !PT ;  /* 0xffffff8005ff7812 */ /* 0x000fe2000780c0ff */
[----:B------:R-:W-:Y:S01]  /*03b0*/  UIADD3 UR23, UR4, -0xe443238, URZ ;  /* 0xf1bbcdc804177890 */ /* 0x000fe2000fffe03f */
        /* <DEDUP_REMOVED lines=8> */
[----:B------:R-:W-:Y:S01]  /*0440*/  ISETP.GE.U32.AND P4, PT, R5, 0x200, PT ;  /* 0x000002000500780c */ /* 0x000fe20003f86070 */
[----:B------:R-:W-:Y:S01]  /*0450*/  UIADD3 UR26, UR5, -0x695add53, URZ ;  /* 0x96a522ad051a7890 */ /* 0x000fe2000fffe03f */
[----:B------:R-:W-:Y:S01]  /*0460*/  LOP3.LUT R12, R9, UR16, R6, 0x96, !PT ;  /* 0x00000010090c7c12 */ /* 0x000fe2000f8e9606 */
[----:B------:R-:W-:Y:S01]  /*0470*/  IMAD.WIDE.U32 R6, R7, -0x2daee0ad, RZ ;  /* 0xd2511f5307067825 */ /* 0x000fe200078e00ff */
[----:B------:R-:W-:-:S02]  /*0480*/  P2R R112, PR, RZ, 0x40 ;  /* 0x00000040ff707803 */ /* 0x000fc40000000000 */
[----:B------:R-:W-:Y:S01]  /*0490*/  P2R R113, PR, RZ, 0x20 ;  /* 0x00000020ff717803 */ /* 0x000fe20000000000 */
[----:B------:R-:W-:Y:S01]  /*04a0*/  IMAD.WIDE.U32 R12, R12, -0x326172a9, RZ ;  /* 0xcd9e8d570c0c7825 */ /* 0x000fe200078e00ff */
[----:B------:R-:W-:Y:S02]  /*04b0*/  LOP3.LUT R11, R7, UR18, R8, 0x96, !PT ;  /* 0x00000012070b7c12 */ /* 0x000fe4000f8e9608 */
[----:B------:R-:W-:Y:S02]  /*04c0*/  ISETP.GE.U32.AND P1, PT, R5, 0x280, PT ;  /* 0x000002800500780c */ /* 0x000fe40003f26070 */
[----:B------:R-:W-:Y:S01]  /*04d0*/  LOP3.LUT R8, R13, UR17, R10, 0x96, !PT ;  /* 0x000000110d087c12 */ /* 0x000fe2000f8e960a */
[----:B------:R-:W-:Y:S01]  /*04e0*/  IMAD.WIDE.U32 R10, R11, -0x326172a9, RZ ;  /* 0xcd9e8d570b0a7825 */ /* 0x000fe200078e00ff */
[----:B------:R-:W-:-:S03]  /*04f0*/  P2R R114, PR, RZ, 0x10 ;  /* 0x00000010ff727803 */ /* 0x000fc60000000000 */
[----:B------:R-:W-:Y:S01]  /*0500*/  IMAD.WIDE.U32 R8, R8, -0x2daee0ad, RZ ;  /* 0xd2511f5308087825 */ /* 0x000fe200078e00ff */
[----:B------:R-:W-:-:S04]  /*0510*/  LOP3.LUT R12, R11, UR19, R12, 0x96, !PT ;  /* 0x000000130b0c7c12 */ /* 0x000fc8000f8e960c */
[----:B------:R-:W-:Y:S01]  /*0520*/  LOP3.LUT R14, R9, UR20, R6, 0x96, !PT ;  /* 0x00000014090e7c12 */ /* 0x000fe2000f8e9606 */
[----:B------:R-:W-:Y:S01]  /*0530*/  IMAD.WIDE.U32 R12, R12, -0x2daee0ad, RZ ;  /* 0xd2511f530c0c7825 */ /* 0x000fe200078e00ff */
[----:B------:R-:W-:-:S03]  /*0540*/  LEA.HI R6, R0, R17, RZ, 0x19 ;  /* 0x0000001100067211 */ /* 0x000fc600078fc8ff */
[----:B------:R-:W-:Y:S01]  /*0550*/  IMAD.WIDE.U32 R14, R14, -0x326172a9, RZ ;  /* 0xcd9e8d570e0e7825 */ /* 0x000fe200078e00ff */
[----:B------:R-:W-:-:S04]  /*0560*/  LOP3.LUT R74, R13, UR22, R8, 0x96, !PT ;  /* 0x000000160d4a7c12 */ /* 0x000fc8000f8e9608 */
[----:B------:R-:W-:Y:S01]  /*0570*/  LOP3.LUT R73, R15, UR21, R10, 0x96, !PT ;  /* 0x000000150f497c12 */ /* 0x000fe2000f8e960a */
[----:B------:R-:W-:-:S04]  /*0580*/  IMAD.HI.U32 R17, R74, -0x326172a9, RZ ;  /* 0xcd9e8d574a117827 */ /* 0x000fc800078e00ff */
[----:B------:R-:W-:Y:S01]  /*0590*/  IMAD.HI.U32 R7, R73, -0x2daee0ad, RZ ;  /* 0xd2511f5349077827 */ /* 0x000fe200078e00ff */
[----:B------:R-:W-:Y:S05]  /*05a0*/  @!P0 BRA `(.L_x_12613) ;  /* 0x000000b000008947 */ /* 0x000fea0003800000 */
[----:B------:R-:W-:Y:S01]  /*05b0*/  ISETP.NE.U32.AND P2, PT, RZ, c[0x0][0x218], PT ;  /* 0x00008600ff007a0c */ /* 0x000fe20003f45070 */
[----:B------:R-:W-:-:S03]  /*05c0*/  IMAD.MOV.U32 R9, RZ, RZ, 0x10 ;  /* 0x00000010ff097424 */ /* 0x000fc600078e00ff */
[----:B------:R-:W-:Y:S01]  /*05d0*/  ISETP.NE.AND.EX P2, PT, RZ, c[0x0][0x21c], PT, P2 ;  /* 0x00008700ff007a0c */ /* 0x000fe20003f45320 */
[----:B------:R-:W-:-:S05]  /*05e0*/  IMAD.WIDE.U32 R8, R52, R9, c[0x0][0x1b0] ;  /* 0x00006c0034087625 */ /* 0x000fca00078e0009 */
[----:B------:R0:W5:Y:S07]  /*05f0*/  LDG.E.128 R24, [R8.64] ;  /* 0x0000000608187981 */ /* 0x00016e000c1e1d00 */
[----:B------:R-:W-:-:S04]  /*0600*/  @P2 LEA R10, P3, R52, c[0x0][0x218], 0x4 ;  /* 0x00008600340a2a11 */ /* 0x000fc800078620ff */
[----:B------:R-:W-:-:S05]  /*0610*/  @P2 LEA.HI.X R11, R52, c[0x0][0x21c], RZ, 0x4, P3 ;  /* 0x00008700340b2a11 */ /* 0x000fca00018f24ff */
[----:B------:R0:W5:Y:S01]  /*0620*/  @P2 LDG.E.128 R20, [R10.64] ;  /* 0x000000060a142981 */ /* 0x000162000c1e1d00 */
[----:B------:R-:W-:Y:S01]  /*0630*/  LOP3.LUT R52, R52, 0x80, RZ, 0xfc, !PT ;  /* 0x0000008034347812 */ /* 0x000fe200078efcff */
[----:B------:R-:W-:Y:S01]  /*0640*/  @!P2 CS2R R20, SRZ ;  /* 0x000000000014a805 */ /* 0x000fe2000001ff00 */
[----:B------:R-:W-:Y:S02]  /*0650*/  @!P2 CS2R R22, SRZ ;  /* 0x000000000016a805 */ /* 0x000fe4000001ff00 */
.L_x_12613:
[----:B0-----:R-:W-:Y:S05]  /*0660*/  BSYNC B0 ;  /* 0x0000000000007941 */ /* 0x001fea0003800000 */
.L_x_12612:
[----:B------:R-:W-:Y:S01]  /*0670*/  BSSY B0, `(.L_x_12614) ;  /* 0x000000d000007945 */ /* 0x000fe20003800000 */
        /* <DEDUP_REMOVED lines=9> */
[----:B------:R-:W-:Y:S01]  /*0710*/  IADD3 R52, R52, 0x80, RZ ;  /* 0x0000008034347810 */ /* 0x000fe20007ffe0ff */
[----:B------:R-:W-:Y:S01]  /*0720*/  @!P2 CS2R R36, SRZ ;  /* 0x000000000024a805 */ /* 0x000fe2000001ff00 */
[----:B------:R-:W-:Y:S02]  /*0730*/  @!P2 CS2R R38, SRZ ;  /* 0x000000000026a805 */ /* 0x000fe4000001ff00 */
.L_x_12615:
[----:B0-----:R-:W-:Y:S05]  /*0740*/  BSYNC B0 ;  /* 0x0000000000007941 */ /* 0x001fea0003800000 */
.L_x_12614:
        /* <DEDUP_REMOVED lines=13> */
.L_x_12617:
[----:B0-----:R-:W-:Y:S05]  /*0820*/  BSYNC B0 ;  /* 0x0000000000007941 */ /* 0x001fea0003800000 */
.L_x_12616:
        /* <DEDUP_REMOVED lines=13> */
.L_x_12619:
[----:B0-----:R-:W-:Y:S05]  /*0900*/  BSYNC B0 ;  /* 0x0000000000007941 */ /* 0x001fea0003800000 */
.L_x_12618:
        /* <DEDUP_REMOVED lines=12> */
.L_x_12621:
[----:B0-----:R-:W-:Y:S05]  /*09d0*/  BSYNC B0 ;  /* 0x0000000000007941 */ /* 0x001fea0003800000 */
.L_x_12620:
[----:B------:R-:W-:Y:S02]  /*09e0*/  ISETP.GE.AND P2, PT, R6, c[0x0][0x164], PT ;  /* 0x0000590006007a0c */ /* 0x000fe40003f46270 */
[----:B------:R-:W-:Y:S02]  /*09f0*/  LOP3.LUT R148, R17, UR23, R14, 0x96, !PT ;  /* 0x0000001711947c12 */ /* 0x000fe4000f8e960e */
[----:B------:R-:W-:-:S09]  /*0a00*/  LOP3.LUT R150, R7, UR24, R12, 0x96, !PT ;  /* 0x0000001807967c12 */ /* 0x000fd2000f8e960c */
[----:B------:R-:W-:Y:S05]  /*0a10*/  @P2 EXIT ;  /* 0x000000000000294d */ /* 0x000fea0003800000 */
[----:B------:R-:W-:Y:S01]  /*0a20*/  SHF.R.S32.HI R72, RZ, 0x3, R72 ;  /* 0x00000003ff487819 */ /* 0x000fe20000011448 */
[----:B------:R-:W-:Y:S01]  /*0a30*/  IMAD.HI.U32 R141, R150, -0x326172a9, RZ ;  /* 0xcd9e8d57968d7827 */ /* 0x000fe200078e00ff */
[--C-:B-----5:R-:W-:Y:S01]  /*0a40*/  PRMT R111, RZ, 0x5410, R60.reuse ;  /* 0x00005410ff6f7816 */ /* 0x120fe2000000003c */
[----:B------:R-:W-:Y:S01]  /*0a50*/  ULDC.U8 UR8, c[0x0][0x1f0] ;  /* 0x00007c0000087ab9 */ /* 0x000fe20000000000 */
[----:B------:R-:W-:Y:S01]  /*0a60*/  PRMT R115, RZ, 0x7610, R60 ;  /* 0x00007610ff737816 */ /* 0x000fe2000000003c */
[----:B------:R-:W-:Y:S01]  /*0a70*/  IMAD.HI.U32 R139, R148, -0x2daee0ad, RZ ;  /* 0xd2511f53948b7827 */ /* 0x000fe200078e00ff */
[--C-:B------:R-:W-:Y:S02]  /*0a80*/  PRMT R116, RZ, 0x5410, R61.reuse ;  /* 0x00005410ff747816 */ /* 0x100fe4000000003d */
[----:B------:R-:W-:Y:S01]  /*0a90*/  PRMT R117, RZ, 0x7610, R61 ;  /* 0x00007610ff757816 */ /* 0x000fe2000000003d */
[----:B------:R-:W-:Y:S01]  /*0aa0*/  IMAD R150, R150, -0x326172a9, RZ ;  /* 0xcd9e8d5796967824 */ /* 0x000fe200078e02ff */
[----:B------:R-:W-:Y:S01]  /*0ab0*/  LOP3.LUT R61, R0, 0x60, RZ, 0xc0, !PT ;  /* 0x00000060003d7812 */ /* 0x000fe200078ec0ff */
[----:B------:R-:W-:Y:S01]  /*0ac0*/  IMAD R148, R148, -0x2daee0ad, RZ ;  /* 0xd2511f5394947824 */ /* 0x000fe200078e02ff */
[----:B------:R-:W-:Y:S01]  /*0ad0*/  LOP3.LUT R60, R72, 0x7f, RZ, 0xc0, !PT ;  /* 0x0000007f483c7812 */ /* 0x000fe200078ec0ff */
[----:B------:R-:W-:Y:S01]  /*0ae0*/  IMAD.MOV.U32 R146, RZ, RZ, RZ ;  /* 0x000000ffff927224 */ /* 0x000fe200078e00ff */
[----:B------:R-:W-:-:S02]  /*0af0*/  SHF.R.U32.HI R72, RZ, 0x2, R72 ;  /* 0x00000002ff487819 */ /* 0x000fc40000011648 */
[--C-:B------:R-:W-:Y:S01]  /*0b00*/  PRMT R118, RZ, 0x5410, R62.reuse ;  /* 0x00005410ff767816 */ /* 0x100fe2000000003e */
[----:B------:R-:W-:Y:S01]  /*0b10*/  IMAD.IADD R61, R60, 0x1, -R61 ;  /* 0x000000013c3d7824 */ /* 0x000fe200078e0a3d */
[----:B------:R-:W-:Y:S02]  /*0b20*/  LOP3.LUT R72, R72, 0x3fffffe0, RZ, 0xc0, !PT ;  /* 0x3fffffe048487812 */ /* 0x000fe400078ec0ff */
[----:B------:R-:W-:Y:S01]  /*0b30*/  PRMT R119, RZ, 0x7610, R62 ;  /* 0x00007610ff777816 */ /* 0x000fe2000000003e */
[----:B------:R-:W-:Y:S01]  /*0b40*/  IMAD.SHL.U32 R62, R0, 0x20, RZ ;  /* 0x00000020003e7824 */ /* 0x000fe200078e00ff */
[----:B------:R-:W-:Y:S02]  /*0b50*/  IMNMX R61, RZ, R61, !PT ;  /* 0x0000003dff3d7217 */ /* 0x000fe40007800200 */
[----:B------:R-:W-:Y:S02]  /*0b60*/  PRMT R120, RZ, 0x5410, R63 ;  /* 0x00005410ff787816 */ /* 0x000fe4000000003f */
[----:B------:R-:W-:-:S02]  /*0b70*/  IMNMX R61, R61, 0x20, PT ;  /* 0x000000203d3d7817 */ /* 0x000fc40003800200 */
[----:B------:R-:W-:Y:S02]  /*0b80*/  PRMT R121, RZ, 0x7610, R63 ;  /* 0x00007610ff797816 */ /* 0x000fe4000000003f */
[----:B------:R-:W-:Y:S01]  /*0b90*/  LOP3.LUT R63, R62, 0x3e0, RZ, 0xc0, !PT ;  /* 0x000003e03e3f7812 */ /* 0x000fe200078ec0ff */
[----:B------:R-:W-:Y:S01]  /*0ba0*/  IMAD.IADD R61, R61, 0x1, R72 ;  /* 0x000000013d3d7824 */ /* 0x000fe200078e0248 */
[--C-:B------:R-:W-:Y:S02]  /*0bb0*/  PRMT R16, RZ, 0x5410, R20.reuse ;  /* 0x00005410ff107816 */ /* 0x100fe40000000014 */
[----:B------:R-:W-:Y:S01]  /*0bc0*/  PRMT R15, RZ, 0x7610, R20 ;  /* 0x00007610ff0f7816 */ /* 0x000fe20000000014 */
[----:B------:R-:W-:Y:S01]  /*0bd0*/  IMAD.SHL.U32 R61, R61, 0x8, RZ ;  /* 0x000000083d3d7824 */ /* 0x000fe200078e00ff */
[----:B------:R-:W-:Y:S01]  /*0be0*/  PRMT R18, RZ, 0x5410, R21 ;  /* 0x00005410ff127816 */ /* 0x000fe20000000015 */
[----:B------:R-:W-:Y:S01]  /*0bf0*/  IMAD.IADD R63, R60, 0x1, -R63 ;  /* 0x000000013c3f7824 */ /* 0x000fe200078e0a3f */
[----:B------:R-:W-:-:S02]  /*0c00*/  PRMT R17, RZ, 0x7610, R21 ;  /* 0x00007610ff117816 */ /* 0x000fc40000000015 */
[--C-:B------:R-:W-:Y:S01]  /*0c10*/  PRMT R20, RZ, 0x5410, R22.reuse ;  /* 0x00005410ff147816 */ /* 0x100fe20000000016 */
[----:B------:R-:W0:Y:S01]  /*0c20*/  I2F.U32 R61, R61 ;  /* 0x0000003d003d7306 */ /* 0x000e220000201000 */
[----:B------:R-:W-:Y:S02]  /*0c30*/  IMNMX R63, RZ, R63, !PT ;  /* 0x0000003fff3f7217 */ /* 0x000fe40007800200 */
[----:B------:R-:W-:Y:S02]  /*0c40*/  PRMT R19, RZ, 0x7610, R22 ;  /* 0x00007610ff137816 */ /* 0x000fe40000000016 */
[--C-:B------:R-:W-:Y:S02]  /*0c50*/  PRMT R7, RZ, 0x5410, R24.reuse ;  /* 0x00005410ff077816 */ /* 0x100fe40000000018 */
[----:B------:R-:W-:Y:S02]  /*0c60*/  PRMT R8, RZ, 0x7610, R24 ;  /* 0x00007610ff087816 */ /* 0x000fe40000000018 */
[----:B------:R-:W-:-:S02]  /*0c70*/  PRMT R22, RZ, 0x5410, R23 ;  /* 0x00005410ff167816 */ /* 0x000fc40000000017 */
[----:B------:R-:W-:Y:S02]  /*0c80*/  PRMT R21, RZ, 0x7610, R23 ;  /* 0x00007610ff157816 */ /* 0x000fe40000000017 */
[--C-:B------:R-:W-:Y:S02]  /*0c90*/  PRMT R9, RZ, 0x5410, R25.reuse ;  /* 0x00005410ff097816 */ /* 0x100fe40000000019 */
[----:B------:R-:W-:Y:S01]  /*0ca0*/  PRMT R10, RZ, 0x7610, R25 ;  /* 0x00007610ff0a7816 */ /* 0x000fe20000000019 */
[----:B0-----:R0:W1:Y:S01]  /*0cb0*/  MUFU.RCP R138, R61 ;  /* 0x0000003d008a7308 */ /* 0x0010620000001000 */
[--C-:B------:R-:W-:Y:S02]  /*0cc0*/  PRMT R11, RZ, 0x5410, R26.reuse ;  /* 0x00005410ff0b7816 */ /* 0x100fe4000000001a */
[----:B------:R-:W-:Y:S02]  /*0cd0*/  PRMT R12, RZ, 0x7610, R26 ;  /* 0x00007610ff0c7816 */ /* 0x000fe4000000001a */
[----:B------:R-:W-:-:S02]  /*0ce0*/  PRMT R13, RZ, 0x5410, R27 ;  /* 0x00005410ff0d7816 */ /* 0x000fc4000000001b */
[----:B------:R-:W-:Y:S02]  /*0cf0*/  PRMT R14, RZ, 0x7610, R27 ;  /* 0x00007610ff0e7816 */ /* 0x000fe4000000001b */
[--C-:B------:R-:W-:Y:S02]  /*0d00*/  PRMT R23, RZ, 0x5410, R28.reuse ;  /* 0x00005410ff177816 */ /* 0x100fe4000000001c */
[----:B------:R-:W-:Y:S02]  /*0d10*/  PRMT R24, RZ, 0x7610, R28 ;  /* 0x00007610ff187816 */ /* 0x000fe4000000001c */
[----:B------:R-:W-:Y:S02]  /*0d20*/  IMNMX R63, R63, 0x20, PT ;  /* 0x000000203f3f7817 */ /* 0x000fe40003800200 */
[--C-:B------:R-:W-:Y:S02]  /*0d30*/  PRMT R25, RZ, 0x5410, R29.reuse ;  /* 0x00005410ff197816 */ /* 0x100fe4000000001d */
[----:B------:R-:W-:Y:S01]  /*0d40*/  PRMT R26, RZ, 0x7610, R29 ;  /* 0x00007610ff1a7816 */ /* 0x000fe2000000001d */
[----:B------:R-:W-:Y:S01]  /*0d50*/  IMAD.IADD R63, R72, 0x1, R63 ;  /* 0x00000001483f7824 */ /* 0x000fe200078e023f */
[----:B------:R-:W-:-:S02]  /*0d60*/  PRMT R27, RZ, 0x5410, R30 ;  /* 0x00005410ff1b7816 */ /* 0x000fc4000000001e */
[----:B------:R-:W-:Y:S01]  /*0d70*/  PRMT R28, RZ, 0x7610, R30 ;  /* 0x00007610ff1c7816 */ /* 0x000fe2000000001e */
[----:B------:R-:W-:Y:S01]  /*0d80*/  IMAD.SHL.U32 R143, R63, 0x8, RZ ;  /* 0x000000083f8f7824 */ /* 0x000fe200078e00ff */
[--C-:B------:R-:W-:Y:S02]  /*0d90*/  PRMT R29, RZ, 0x5410, R31.reuse ;  /* 0x00005410ff1d7816 */ /* 0x100fe4000000001f */
[----:B------:R-:W-:Y:S02]  /*0da0*/  PRMT R30, RZ, 0x7610, R31 ;  /* 0x00007610ff1e7816 */ /* 0x000fe4000000001f */
[--C-:B------:R-:W-:Y:S02]  /*0db0*/  PRMT R32, RZ, 0x5410, R36.reuse ;  /* 0x00005410ff207816 */ /* 0x100fe40000000024 */
[----:B------:R-:W-:Y:S02]  /*0dc0*/  PRMT R31, RZ, 0x7610, R36 ;  /* 0x00007610ff1f7816 */ /* 0x000fe40000000024 */
[----:B------:R-:W-:-:S02]  /*0dd0*/  PRMT R129, RZ, 0x5410, R52 ;  /* 0x00005410ff817816 */ /* 0x000fc40000000034 */
[----:B------:R-:W-:Y:S01]  /*0de0*/  PRMT R131, RZ, 0x7610, R52 ;  /* 0x00007610ff837816 */ /* 0x000fe20000000034 */
[----:B------:R-:W-:Y:S01]  /*0df0*/  IMAD R52, R73, -0x2daee0ad, RZ ;  /* 0xd2511f5349347824 */ /* 0x000fe200078e02ff */
        /* <DEDUP_REMOVED lines=39> */
[--C-:B------:R-:W-:Y:S02]  /*1070*/  PRMT R140, RZ, 0x5410, R56.reuse ;  /* 0x00005410ff8c7816 */ /* 0x100fe40000000038 */
[----:B------:R-:W-:Y:S02]  /*1080*/  PRMT R144, RZ, 0x7610, R56 ;  /* 0x00007610ff907816 */ /* 0x000fe40000000038 */
[----:B------:R-:W-:-:S02]  /*1090*/  LOP3.LUT R147, R147, 0x3, RZ, 0xc0, !PT ;  /* 0x0000000393937812 */ /* 0x000fc400078ec0ff */
[----:B------:R-:W-:Y:S02]  /*10a0*/  MOV R142, 0x1 ;  /* 0x00000001008e7802 */ /* 0x000fe40000000f00 */
[--C-:B------:R-:W-:Y:S02]  /*10b0*/  PRMT R145, RZ, 0x5410, R57.reuse ;  /* 0x00005410ff917816 */ /* 0x100fe40000000039 */
[----:B------:R-:W-:Y:S02]  /*10c0*/  PRMT R152, RZ, 0x7610, R57 ;  /* 0x00007610ff987816 */ /* 0x000fe40000000039 */
[--C-:B------:R-:W-:Y:S02]  /*10d0*/  PRMT R149, RZ, 0x5410, R58.reuse ;  /* 0x00005410ff957816 */ /* 0x100fe4000000003a */
[----:B------:R-:W-:Y:S02]  /*10e0*/  PRMT R154, RZ, 0x7610, R58 ;  /* 0x00007610ff9a7816 */ /* 0x000fe4000000003a */
[----:B------:R-:W-:-:S02]  /*10f0*/  PRMT R151, RZ, 0x5410, R59 ;  /* 0x00005410ff977816 */ /* 0x000fc4000000003b */
[----:B01----:R-:W-:Y:S02]  /*1100*/  PRMT R158, RZ, 0x7610, R59 ;  /* 0x00007610ff9e7816 */ /* 0x003fe4000000003b */
.L_x_13013:
[----:B------:R-:W-:-:S04]  /*1110*/  IMAD.MOV.U32 R105, RZ, RZ, 0x4 ;  /* 0x00000004ff697424 */ /* 0x000fc800078e00ff */
        /* <DEDUP_REMOVED lines=19> */
[----:B0-----:R-:W-:-:S04]  /*1250*/  ISETP.NE.U32.AND P3, PT, RZ, c[0x0][0x180], PT ;  /* 0x00006000ff007a0c */ /* 0x001fc80003f65070 */
[----:B------:R-:W-:Y:S01]  /*1260*/  ISETP.NE.AND.EX P3, PT, RZ, c[0x0][0x184], PT, P3 ;  /* 0x00006100ff007a0c */ /* 0x000fe20003f65330 */
[----:B------:R-:W-:-:S04]  /*1270*/  @P2 IMAD.MOV.U32 R69, RZ, RZ, 0x10 ;  /* 0x00000010ff452424 */ /* 0x000fc800078e00ff */
[----:B------:R-:W-:-:S05]  /*1280*/  @P2 IMAD.WIDE.U32 R68, R166, R69, c[0x0][0x170] ;  /* 0x00005c00a6442625 */ /* 0x000fca00078e0045 */
[----:B------:R0:W5:Y:S03]  /*1290*/  @P2 LDG.E.128 R60, [R68.64] ;  /* 0x00000006443c2981 */ /* 0x000166000c1e1d00 */
[----:B------:R-:W-:-:S04]  /*12a0*/  @P3 IMAD.MOV.U32 R58, RZ, RZ, 0x20 ;  /* 0x00000020ff3a3424 */ /* 0x000fc800078e00ff */
[----:B------:R-:W-:-:S05]  /*12b0*/  @P3 IMAD.WIDE.U32 R58, R171, R58, c[0x0][0x180] ;  /* 0x00006000ab3a3625 */ /* 0x000fca00078e003a */
[----:B------:R-:W2:Y:S01]  /*12c0*/  @P3 LDG.E.128 R52, [R58.64] ;  /* 0x000000063a343981 */ /* 0x000ea2000c1e1d00 */
[----:B------:R-:W-:-:S03]  /*12d0*/  ISETP.GT.AND P4, PT, R170, RZ, PT ;  /* 0x000000ffaa00720c */ /* 0x000fc60003f84270 */
[----:B------:R0:W5:Y:S01]  /*12e0*/  @P3 LDG.E.128 R64, [R58.64+0x10] ;  /* 0x000010063a403981 */ /* 0x000162000c1e1d00 */
[----:B------:R-:W-:Y:S09]  /*12f0*/  BSSY B1, `(.L_x_12624) ;  /* 0x000005c000017945 */ /* 0x000ff20003800000 */
[----:B------:R-:W-:-:S04]  /*1300*/  @!P4 ISETP.NE.U32.AND P5, PT, RZ, c[0x0][0x180], PT ;  /* 0x00006000ff00ca0c */ /* 0x000fc80003fa5070 */
[----:B------:R-:W-:Y:S02]  /*1310*/  @!P4 ISETP.NE.AND.EX P5, PT, RZ, c[0x0][0x184], PT, P5 ;  /* 0x00006100ff00ca0c */ /* 0x000fe40003fa5350 */
[----:B------:R-:W-:Y:S02]  /*1320*/  @!P4 MOV R70, R147 ;  /* 0x000000930046c202 */ /* 0x000fe40000000f00 */
[----:B--2---:R-:W-:Y:S01]  /*1330*/  @!P4 FSEL R56, R52, RZ, P5 ;  /* 0x000000ff3438c208 */ /* 0x004fe20002800000 */
[----:B------:R-:W-:Y:S05]  /*1340*/  @!P4 BRA `(.L_x_12625) ;  /* 0x000005600000c947 */ /* 0x000fea0003800000 */
        /* <DEDUP_REMOVED lines=12> */
.L_x_12627:
[----:B------:R-:W-:Y:S02]  /*1410*/  IMAD.MOV.U32 R104, RZ, RZ, R150 ;  /* 0x000000ffff687224 */ /* 0x000fe400078e0096 */
.L_x_12628:
[----:B------:R-:W-:Y:S05]  /*1420*/  BSYNC B2 ;  /* 0x0000000000027941 */ /* 0x000fea0003800000 */
.L_x_12626:
        /* <DEDUP_REMOVED lines=16> */
.L_x_12632:
[----:B------:R-:W-:Y:S05]  /*1530*/  BSYNC B3 ;  /* 0x0000000000037941 */ /* 0x000fea0003800000 */
.L_x_12631:
        /* <DEDUP_REMOVED lines=44> */
.L_x_12630:
[----:B------:R-:W-:Y:S05]  /*1800*/  BSYNC B2 ;  /* 0x0000000000027941 */ /* 0x000fea0003800000 */
.L_x_12629:
        /* <DEDUP_REMOVED lines=9> */
[----:B------:R-:W-:Y:S02]  /*18a0*/  @P3 FADD.FTZ R56, R52, R56 ;  /* 0x0000003834383221 */ /* 0x000fe40000010000 */
.L_x_12625:
[----:B0-----:R-:W-:Y:S05]  /*18b0*/  BSYNC B1 ;  /* 0x0000000000017941 */ /* 0x001fea0003800000 */
.L_x_12624:
[----:B------:R-:W-:Y:S01]  /*18c0*/  @!P4 ISETP.NE.U32.AND P5, PT, RZ, c[0x0][0x180], PT ;  /* 0x00006000ff00ca0c */ /* 0x000fe20003fa5070 */
[----:B------:R-:W-:Y:S01]  /*18d0*/  BSSY B1, `(.L_x_12633) ;  /* 0x000005b000017945 */ /* 0x000fe20003800000 */
[----:B------:R-:W-:Y:S02]  /*18e0*/  @!P4 IMAD.MOV.U32 R59, RZ, RZ, R70 ;  /* 0x000000ffff3bc224 */ /* 0x000fe400078e0046 */
[----:B------:R-:W-:-:S04]  /*18f0*/  @!P4 ISETP.NE.AND.EX P5, PT, RZ, c[0x0][0x184], PT, P5 ;  /* 0x00006100ff00ca0c */ /* 0x000fc80003fa5350 */
[----:B------:R-:W-:Y:S01]  /*1900*/  @!P4 FSEL R57, R53, RZ, P5 ;  /* 0x000000ff3539c208 */ /* 0x000fe20002800000 */
[----:B------:R-:W-:Y:S05]  /*1910*/  @!P4 BRA `(.L_x_12634) ;  /* 0x000005600000c947 */ /* 0x000fea0003800000 */
        /* <DEDUP_REMOVED lines=12> */
.L_x_12636:
[----:B------:R-:W-:Y:S02]  /*19e0*/  IMAD.MOV.U32 R106, RZ, RZ, R150 ;  /* 0x000000ffff6a7224 */ /* 0x000fe400078e0096 */
.L_x_12637:
[----:B------:R-:W-:Y:S05]  /*19f0*/  BSYNC B2 ;  /* 0x0000000000027941 */ /* 0x000fea0003800000 */
.L_x_12635:
        /* <DEDUP_REMOVED lines=16> */
.L_x_12641:
[----:B------:R-:W-:Y:S05]  /*1b00*/  BSYNC B3 ;  /* 0x0000000000037941 */ /* 0x000fea0003800000 */
.L_x_12640:
        /* <DEDUP_REMOVED lines=44> */
.L_x_12639:
[----:B------:R-:W-:Y:S05]  /*1dd0*/  BSYNC B2 ;  /* 0x0000000000027941 */ /* 0x000fea0003800000 */
.L_x_12638:
        /* <DEDUP_REMOVED lines=10> */
.L_x_12634:
[----:B------:R-:W-:Y:S05]  /*1e80*/  BSYNC B1 ;  /* 0x0000000000017941 */ /* 0x000fea0003800000 */
.L_x_12633:
        /* <DEDUP_REMOVED lines=18> */
.L_x_12645:
[----:B------:R-:W-:Y:S02]  /*1fb0*/  MOV R106, R150 ;  /* 0x00000096006a7202 */ /* 0x000fe40000000f00 */
.L_x_12646:
[----:B------:R-:W-:Y:S05]  /*1fc0*/  BSYNC B2 ;  /* 0x0000000000027941 */ /* 0x000fea0003800000 */
.L_x_12644:
        /* <DEDUP_REMOVED lines=16> */
.L_x_12650:
[----:B------:R-:W-:Y:S05]  /*20d0*/  BSYNC B3 ;  /* 0x0000000000037941 */ /* 0x000fea0003800000 */
.L_x_12649:
        /* <DEDUP_REMOVED lines=44> */
.L_x_12648:
[----:B------:R-:W-:Y:S05]  /*23a0*/  BSYNC B2 ;  /* 0x0000000000027941 */ /* 0x000fea0003800000 */
.L_x_12647:
        /* <DEDUP_REMOVED lines=9> */
[----:B------:R-:W-:Y:S02]  /*2440*/  @P3 FADD.FTZ R58, R54, R58 ;  /* 0x0000003a363a3221 */ /* 0x000fe40000010000 */
.L_x_12643:
[----:B------:R-:W-:Y:S05]  /*2450*/  BSYNC B1 ;  /* 0x0000000000017941 */ /* 0x000fea0003800000 */
.L_x_12642:
        /* <DEDUP_REMOVED lines=18> */
.L_x_12654:
[----:B------:R-:W-:Y:S02]  /*2580*/  IMAD.MOV.U32 R147, RZ, RZ, R150 ;  /* 0x000000ffff937224 */ /* 0x000fe400078e0096 */
.L_x_12655:
[----:B------:R-:W-:Y:S05]  /*2590*/  BSYNC B2 ;  /* 0x0000000000027941 */ /* 0x000fea0003800000 */
.L_x_12653:
        /* <DEDUP_REMOVED lines=16> */
.L_x_12659:
[----:B------:R-:W-:Y:S05]  /*26a0*/  BSYNC B3 ;  /* 0x0000000000037941 */ /* 0x000fea0003800000 */
.L_x_12658:
        /* <DEDUP_REMOVED lines=44> */
.L_x_12657:
[----:B------:R-:W-:Y:S05]  /*2970*/  BSYNC B2 ;  /* 0x0000000000027941 */ /* 0x000fea0003800000 */
.L_x_12656:
        /* <DEDUP_REMOVED lines=10> */
.L_x_12652:
[----:B------:R-:W-:Y:S05]  /*2a20*/  BSYNC B1 ;  /* 0x0000000000017941 */ /* 0x000fea0003800000 */
.L_x_12651:
[----:B------:R-:W-:Y:S01]  /*2a30*/  @!P4 ISETP.NE.U32.AND P5, PT, RZ, c[0x0][0x180], PT ;  /* 0x00006000ff00ca0c */ /* 0x000fe20003fa5070 */
[----:B------:R-:W-:Y:S01]  /*2a40*/  BSSY B1, `(.L_x_12660) ;  /* 0x000005b000017945 */ /* 0x000fe20003800000 */
[----:B------:R-:W-:Y:S02]  /*2a50*/  @!P4 IMAD.MOV.U32 R70, RZ, RZ, R69 ;  /* 0x000000ffff46c224 */ /* 0x000fe400078e0045 */
[----:B------:R-:W-:-:S04]  /*2a60*/  @!P4 ISETP.NE.AND.EX P5, PT, RZ, c[0x0][0x184], PT, P5 ;  /* 0x00006100ff00ca0c */ /* 0x000fc80003fa5350 */
[----:B-----5:R-:W-:Y:S01]  /*2a70*/  @!P4 FSEL R68, R64, RZ, P5 ;  /* 0x000000ff4044c208 */ /* 0x020fe20002800000 */
[----:B------:R-:W-:Y:S05]  /*2a80*/  @!P4 BRA `(.L_x_12661) ;  /* 0x000005600000c947 */ /* 0x000fea0003800000 */
        /* <DEDUP_REMOVED lines=12> */
.L_x_12663:
[----:B------:R-:W-:Y:S02]  /*2b50*/  IMAD.MOV.U32 R147, RZ, RZ, R150 ;  /* 0x000000ffff937224 */ /* 0x000fe400078e0096 */
.L_x_12664:
[----:B------:R-:W-:Y:S05]  /*2b60*/  BSYNC B2 ;  /* 0x0000000000027941 */ /* 0x000fea0003800000 */
.L_x_12662:
        /* <DEDUP_REMOVED lines=16> */
.L_x_12668:
[----:B------:R-:W-:Y:S05]  /*2c70*/  BSYNC B3 ;  /* 0x0000000000037941 */ /* 0x000fea0003800000 */
.L_x_12667:
        /* <DEDUP_REMOVED lines=44> */
.L_x_12666:
[----:B------:R-:W-:Y:S05]  /*2f40*/  BSYNC B2 ;  /* 0x0000000000027941 */ /* 0x000fea0003800000 */
.L_x_12665:
[----:B------:R-:W0:Y:S01]  /*2f50*/  I2F.U32 R68, R147 ;  /* 0x0000009300447306 */ /* 0x000e220000201000 */
[----:B------:R-:W-:Y:S01]  /*2f60*/  PRMT R69, RZ, 0x5410, R62 ;  /* 0x00005410ff457816 */ /* 0x000fe2000000003e */
        /* <DEDUP_REMOVED lines=8> */
.L_x_12661:
[----:B------:R-:W-:Y:S05]  /*2ff0*/  BSYNC B1 ;  /* 0x0000000000017941 */ /* 0x000fea0003800000 */
.L_x_12660:
        /* <DEDUP_REMOVED lines=18> */
.L_x_12672:
[----:B------:R-:W-:Y:S02]  /*3120*/  IMAD.MOV.U32 R147, RZ, RZ, R150 ;  /* 0x000000ffff937224 */ /* 0x000fe400078e0096 */
.L_x_12673:
[----:B------:R-:W-:Y:S05]  /*3130*/  BSYNC B2 ;  /* 0x0000000000027941 */ /* 0x000fea0003800000 */
.L_x_12671:
        /* <DEDUP_REMOVED lines=16> */
.L_x_12677:
[----:B------:R-:W-:Y:S05]  /*3240*/  BSYNC B3 ;  /* 0x0000000000037941 */ /* 0x000fea0003800000 */
.L_x_12676:
        /* <DEDUP_REMOVED lines=44> */
.L_x_12675:
[----:B------:R-:W-:Y:S05]  /*3510*/  BSYNC B2 ;  /* 0x0000000000027941 */ /* 0x000fea0003800000 */
.L_x_12674:
        /* <DEDUP_REMOVED lines=10> */
.L_x_12670:
[----:B------:R-:W-:Y:S05]  /*35c0*/  BSYNC B1 ;  /* 0x0000000000017941 */ /* 0x000fea0003800000 */
.L_x_12669:
        /* <DEDUP_REMOVED lines=18> */
.L_x_12681:
[----:B------:R-:W-:Y:S02]  /*36f0*/  IMAD.MOV.U32 R147, RZ, RZ, R150 ;  /* 0x000000ffff937224 */ /* 0x000fe400078e0096 */
.L_x_12682:
[----:B------:R-:W-:Y:S05]  /*3700*/  BSYNC B2 ;  /* 0x0000000000027941 */ /* 0x000fea0003800000 */
.L_x_12680:
        /* <DEDUP_REMOVED lines=16> */
.L_x_12686:
[----:B------:R-:W-:Y:S05]  /*3810*/  BSYNC B3 ;  /* 0x0000000000037941 */ /* 0x000fea0003800000 */
.L_x_12685:
        /* <DEDUP_REMOVED lines=44> */
.L_x_12684:
[----:B------:R-:W-:Y:S05]  /*3ae0*/  BSYNC B2 ;  /* 0x0000000000027941 */ /* 0x000fea0003800000 */
.L_x_12683:
        /* <DEDUP_REMOVED lines=10> */
.L_x_12679:
[----:B------:R-:W-:Y:S05]  /*3b90*/  BSYNC B1 ;  /* 0x0000000000017941 */ /* 0x000fea0003800000 */
.L_x_12678:
[----:B------:R-:W-:Y:S01]  /*3ba0*/  @!P4 ISETP.NE.U32.AND P5, PT, RZ, c[0x0][0x180], PT ;  /* 0x00006000ff00ca0c */ /* 0x000fe20003fa5070 */
[----:B------:R-:W-:Y:S01]  /*3bb0*/  BSSY B1, `(.L_x_12687) ;  /* 0x000005b000017945 */ /* 0x000fe20003800000 */
[----:B------:R-:W-:Y:S02]  /*3bc0*/  @!P4 MOV R147, R104 ;  /* 0x000000680093c202 */ /* 0x000fe40000000f00 */
        /* <DEDUP_REMOVED lines=15> */
.L_x_12690:
[----:B------:R-:W-:Y:S02]  /*3cc0*/  IMAD.MOV.U32 R172, RZ, RZ, R150 ;  /* 0x000000ffffac7224 */ /* 0x000fe400078e0096 */
.L_x_12691:
[----:B------:R-:W-:Y:S05]  /*3cd0*/  BSYNC B2 ;  /* 0x0000000000027941 */ /* 0x000fea0003800000 */
.L_x_12689:
        /* <DEDUP_REMOVED lines=16> */
.L_x_12695:
[----:B------:R-:W-:Y:S05]  /*3de0*/  BSYNC B3 ;  /* 0x0000000000037941 */ /* 0x000fea0003800000 */
.L_x_12694:
        /* <DEDUP_REMOVED lines=44> */
.L_x_12693:
[----:B------:R-:W-:Y:S05]  /*40b0*/  BSYNC B2 ;  /* 0x0000000000027941 */ /* 0x000fea0003800000 */
.L_x_12692:
        /* <DEDUP_REMOVED lines=10> */
.L_x_12688:
[----:B------:R-:W-:Y:S05]  /*4160*/  BSYNC B1 ;  /* 0x0000000000017941 */ /* 0x000fea0003800000 */
.L_x_12687:
[----:B------:R-:W-:Y:S01]  /*4170*/  IMAD.MOV.U32 R104, RZ, RZ, 0x20 ;  /* 0x00000020ff687424 */ /* 0x000fe200078e00ff */
[----:B------:R-:W-:Y:S03]  /*4180*/  BSSY B1, `(.L_x_12696) ;  /* 0x0000019000017945 */ /* 0x000fe60003800000 */
[----:B------:R-:W-:-:S05]  /*4190*/  IMAD.WIDE.U32 R104, R171, R104, c[0x0][0x188] ;  /* 0x00006200ab687625 */ /* 0x000fca00078e0068 */
[----:B------:R0:W-:Y:S04]  /*41a0*/  STG.E.128 [R104.64], R56 ;  /* 0x0000003868007986 */ /* 0x0001e8000c101d06 */
[----:B------:R0:W-:Y:S01]  /*41b0*/  STG.E.128 [R104.64+0x10], R68 ;  /* 0x0000104468007986 */ /* 0x0001e2000c101d06 */
[----:B------:R-:W-:Y:S05]  /*41c0*/  @!P2 BRA `(.L_x_12697) ;  /* 0x000001400000a947 */ /* 0x000fea0003800000 */
[----:B0-----:R-:W-:Y:S01]  /*41d0*/  IMAD.U32 R104, R163, 0x10000, RZ ;  /* 0x00010000a3687824 */ /* 0x001fe200078e00ff */
[----:B------:R-:W-:Y:S01]  /*41e0*/  LOP3.LUT R105, R164, 0xffff, RZ, 0xc0, !PT ;  /* 0x0000ffffa4697812 */ /* 0x000fe200078ec0ff */
[----:B------:R-:W-:Y:S01]  /*41f0*/  HFMA2.MMA R173, -RZ, RZ, 0, 4.76837158203125e-07 ;  /* 0x00000008ffad7435 */ /* 0x000fe200000001ff */
        /* <DEDUP_REMOVED lines=17> */
.L_x_12697:
[----:B------:R-:W-:Y:S05]  /*4310*/  BSYNC B1 ;  /* 0x0000000000017941 */ /* 0x000fea0003800000 */
.L_x_12696:
[----:B------:R-:W-:Y:S02]  /*4320*/  IADD3 R171, R171, 0x80, RZ ;  /* 0x00000080abab7810 */ /* 0x000fe40007ffe0ff */
[----:B------:R-:W-:Y:S02]  /*4330*/  IADD3 R166, R166, 0x80, RZ ;  /* 0x00000080a6a67810 */ /* 0x000fe40007ffe0ff */
.L_x_12623:
[----:B0-----:R-:W-:Y:S05]  /*4340*/  BSYNC B0 ;  /* 0x0000000000007941 */ /* 0x001fea0003800000 */
.L_x_12622:
[----:B------:R-:W-:Y:S01]  /*4350*/  ISETP.NE.AND P3, PT, R112, RZ, PT ;  /* 0x000000ff7000720c */ /* 0x000fe20003f65270 */
[----:B------:R-:W-:-:S12]  /*4360*/  BSSY B0, `(.L_x_12698) ;  /* 0x0000311000007945 */ /* 0x000fd80003800000 */
[----:B------:R-:W-:Y:S05]  /*4370*/  @!P3 BRA `(.L_x_12699) ;  /* 0x000030f00000b947 */ /* 0x000fea0003800000 */
[----:B------:R-:W-:-:S04]  /*4380*/  ISETP.NE.U32.AND P3, PT, RZ, c[0x0][0x180], PT ;  /* 0x00006000ff007a0c */ /* 0x000fc80003f65070 */
        /* <DEDUP_REMOVED lines=11> */
[----:B------:R-:W-:Y:S01]  /*4440*/  @!P4 ISETP.NE.AND.EX P5, PT, RZ, c[0x0][0x184], PT, P5 ;  /* 0x00006100ff00ca0c */ /* 0x000fe20003fa5350 */
[----:B------:R-:W-:-:S03]  /*4450*/  @!P4 IMAD.MOV.U32 R78, RZ, RZ, R147 ;  /* 0x000000ffff4ec224 */ /* 0x000fc600078e0093 */
        /* <DEDUP_REMOVED lines=14> */
.L_x_12703:
[----:B------:R-:W-:Y:S02]  /*4540*/  MOV R104, R150 ;  /* 0x0000009600687202 */ /* 0x000fe40000000f00 */
.L_x_12704:
[----:B------:R-:W-:Y:S05]  /*4550*/  BSYNC B2 ;  /* 0x0000000000027941 */ /* 0x000fea0003800000 */
.L_x_12702:
        /* <DEDUP_REMOVED lines=16> */
.L_x_12708:
[----:B------:R-:W-:Y:S05]  /*4660*/  BSYNC B3 ;  /* 0x0000000000037941 */ /* 0x000fea0003800000 */
.L_x_12707:
        /* <DEDUP_REMOVED lines=44> */
.L_x_12706:
[----:B------:R-:W-:Y:S05]  /*4930*/  BSYNC B2 ;  /* 0x0000000000027941 */ /* 0x000fea0003800000 */
.L_x_12705:
        /* <DEDUP_REMOVED lines=10> */
.L_x_12701:
[----:B0-----:R-:W-:Y:S05]  /*49e0*/  BSYNC B1 ;  /* 0x0000000000017941 */ /* 0x001fea0003800000 */
.L_x_12700:
        /* <DEDUP_REMOVED lines=18> */
.L_x_12712:
[----:B------:R-:W-:Y:S02]  /*4b10*/  IMAD.MOV.U32 R106, RZ, RZ, R150 ;  /* 0x000000ffff6a7224 */ /* 0x000fe400078e0096 */
.L_x_12713:
[----:B------:R-:W-:Y:S05]  /*4b20*/  BSYNC B2 ;  /* 0x0000000000027941 */ /* 0x000fea0003800000 */
.L_x_12711:
        /* <DEDUP_REMOVED lines=16> */
.L_x_12717:
[----:B------:R-:W-:Y:S05]  /*4c30*/  BSYNC B3 ;  /* 0x0000000000037941 */ /* 0x000fea0003800000 */
.L_x_12716:
        /* <DEDUP_REMOVED lines=44> */
.L_x_12715:
[----:B------:R-:W-:Y:S05]  /*4f00*/  BSYNC B2 ;  /* 0x0000000000027941 */ /* 0x000fea0003800000 */
.L_x_12714:
        /* <DEDUP_REMOVED lines=10> */
.L_x_12710:
[----:B------:R-:W-:Y:S05]  /*4fb0*/  BSYNC B1 ;  /* 0x0000000000017941 */ /* 0x000fea0003800000 */
.L_x_12709:
        /* <DEDUP_REMOVED lines=18> */
.L_x_12721:
[----:B------:R-:W-:Y:S02]  /*50e0*/  IMAD.MOV.U32 R106, RZ, RZ, R150 ;  /* 0x000000ffff6a7224 */ /* 0x000fe400078e0096 */
.L_x_12722:
[----:B------:R-:W-:Y:S05]  /*50f0*/  BSYNC B2 ;  /* 0x0000000000027941 */ /* 0x000fea0003800000 */
.L_x_12720:
        /* <DEDUP_REMOVED lines=16> */
.L_x_12726:
[----:B------:R-:W-:Y:S05]  /*5200*/  BSYNC B3 ;  /* 0x0000000000037941 */ /* 0x000fea0003800000 */
.L_x_12725:
        /* <DEDUP_REMOVED lines=44> */
.L_x_12724:
[----:B------:R-:W-:Y:S05]  /*54d0*/  BSYNC B2 ;  /* 0x0000000000027941 */ /* 0x000fea0003800000 */
.L_x_12723:
        /* <DEDUP_REMOVED lines=10> */
.L_x_12719:
[----:B------:R-:W-:Y:S05]  /*5580*/  BSYNC B1 ;  /* 0x0000000000017941 */ /* 0x000fea0003800000 */
.L_x_12718:
        /* <DEDUP_REMOVED lines=18> */
.L_x_12730:
[----:B------:R-:W-:Y:S02]  /*56b0*/  IMAD.MOV.U32 R147, RZ, RZ, R150 ;  /* 0x000000ffff937224 */ /* 0x000fe400078e0096 */
.L_x_12731:
[----:B------:R-:W-:Y:S05]  /*56c0*/  BSYNC B2 ;  /* 0x0000000000027941 */ /* 0x000fea0003800000 */
.L_x_12729:
        /* <DEDUP_REMOVED lines=16> */
.L_x_12735:
[----:B------:R-:W-:Y:S05]  /*57d0*/  BSYNC B3 ;  /* 0x0000000000037941 */ /* 0x000fea0003800000 */
.L_x_12734:
        /* <DEDUP_REMOVED lines=44> */
.L_x_12733:
[----:B------:R-:W-:Y:S05]  /*5aa0*/  BSYNC B2 ;  /* 0x0000000000027941 */ /* 0x000fea0003800000 */
.L_x_12732:
        /* <DEDUP_REMOVED lines=10> */
.L_x_12728:
[----:B------:R-:W-:Y:S05]  /*5b50*/  BSYNC B1 ;  /* 0x0000000000017941 */ /* 0x000fea0003800000 */
.L_x_12727:
        /* <DEDUP_REMOVED lines=18> */
.L_x_12739:
[----:B------:R-:W-:Y:S02]  /*5c80*/  IMAD.MOV.U32 R147, RZ, RZ, R150 ;  /* 0x000000ffff937224 */ /* 0x000fe400078e0096 */
.L_x_12740:
[----:B------:R-:W-:Y:S05]  /*5c90*/  BSYNC B2 ;  /* 0x0000000000027941 */ /* 0x000fea0003800000 */
.L_x_12738:
        /* <DEDUP_REMOVED lines=16> */
.L_x_12744:
[----:B------:R-:W-:Y:S05]  /*5da0*/  BSYNC B3 ;  /* 0x0000000000037941 */ /* 0x000fea0003800000 */
.L_x_12743:
        /* <DEDUP_REMOVED lines=44> */
.L_x_12742:
[----:B------:R-:W-:Y:S05]  /*6070*/  BSYNC B2 ;  /* 0x0000000000027941 */ /* 0x000fea0003800000 */
.L_x_12741:
        /* <DEDUP_REMOVED lines=10> */
.L_x_12737:
[----:B------:R-:W-:Y:S05]  /*6120*/  BSYNC B1 ;  /* 0x0000000000017941 */ /* 0x000fea0003800000 */
.L_x_12736:
        /* <DEDUP_REMOVED lines=18> */
.L_x_12748:
[----:B------:R-:W-:Y:S02]  /*6250*/  IMAD.MOV.U32 R147, RZ, RZ, R150 ;  /* 0x000000ffff937224 */ /* 0x000fe400078e0096 */
.L_x_12749:
[----:B------:R-:W-:Y:S05]  /*6260*/  BSYNC B2 ;  /* 0x0000000000027941 */ /* 0x000fea0003800000 */
.L_x_12747:
        /* <DEDUP_REMOVED lines=16> */
.L_x_12753:
[----:B------:R-:W-:Y:S05]  /*6370*/  BSYNC B3 ;  /* 0x0000000000037941 */ /* 0x000fea0003800000 */
.L_x_12752:
        /* <DEDUP_REMOVED lines=44> */
.L_x_12751:
[----:B------:R-:W-:Y:S05]  /*6640*/  BSYNC B2 ;  /* 0x0000000000027941 */ /* 0x000fea0003800000 */
.L_x_12750:
        /* <DEDUP_REMOVED lines=10> */
.L_x_12746:
[----:B------:R-:W-:Y:S05]  /*66f0*/  BSYNC B1 ;  /* 0x0000000000017941 */ /* 0x000fea0003800000 */
.L_x_12745:
        /* <DEDUP_REMOVED lines=18> */
.L_x_12757:
[----:B------:R-:W-:Y:S02]  /*6820*/  IMAD.MOV.U32 R147, RZ, RZ, R150 ;  /* 0x000000ffff937224 */ /* 0x000fe400078e0096 */
.L_x_12758:
[----:B------:R-:W-:Y:S05]  /*6830*/  BSYNC B2 ;  /* 0x0000000000027941 */ /* 0x000fea0003800000 */
.L_x_12756:
        /* <DEDUP_REMOVED lines=16> */
.L_x_12762:
[----:B------:R-:W-:Y:S05]  /*6940*/  BSYNC B3 ;  /* 0x0000000000037941 */ /* 0x000fea0003800000 */
.L_x_12761:
        /* <DEDUP_REMOVED lines=44> */
.L_x_12760:
[----:B------:R-:W-:Y:S05]  /*6c10*/  BSYNC B2 ;  /* 0x0000000000027941 */ /* 0x000fea0003800000 */
.L_x_12759:
        /* <DEDUP_REMOVED lines=10> */
.L_x_12755:
[----:B------:R-:W-:Y:S05]  /*6cc0*/  BSYNC B1 ;  /* 0x0000000000017941 */ /* 0x000fea0003800000 */
.L_x_12754:
        /* <DEDUP_REMOVED lines=18> */
.L_x_12766:
[----:B------:R-:W-:Y:S02]  /*6df0*/  MOV R172, R150 ;  /* 0x0000009600ac7202 */ /* 0x000fe40000000f00 */
.L_x_12767:
[----:B------:R-:W-:Y:S05]  /*6e00*/  BSYNC B2 ;  /* 0x0000000000027941 */ /* 0x000fea0003800000 */
.L_x_12765:
        /* <DEDUP_REMOVED lines=16> */
.L_x_12771:
[----:B------:R-:W-:Y:S05]  /*6f10*/  BSYNC B3 ;  /* 0x0000000000037941 */ /* 0x000fea0003800000 */
.L_x_12770:
        /* <DEDUP_REMOVED lines=44> */
.L_x_12769:
[----:B------:R-:W-:Y:S05]  /*71e0*/  BSYNC B2 ;  /* 0x0000000000027941 */ /* 0x000fea0003800000 */
.L_x_12768:
[----:B------:R-:W0:Y:S01]  /*71f0*/  I2F.U32 R79, R172 ;  /* 0x000000ac004f7306 */ /* 0x000e220000201000 */
[----:B------:R-:W-:Y:S01]  /*7200*/  HFMA2.MMA R104, -RZ, RZ, 0.1171875, 0 ;  /* 0x2f800000ff687435 */ /* 0x000fe200000001ff */
[----:B------:R-:W-:-:S05]  /*7210*/  PRMT R105, RZ, 0x7610, R63 ;  /* 0x00007610ff697816 */ /* 0x000fca000000003f */
[----:B------:R-:W-:-:S04]  /*7220*/  FMUL.FTZ R105, R105, c[0x0][0x1ec] ;  /* 0x00007b0069697a20 */ /* 0x000fc80000410000 */
[----:B------:R-:W-:Y:S02]  /*7230*/  FMUL.FTZ R105, R105, c[0x0][0x1e8] ;  /* 0x00007a0069697a20 */ /* 0x000fe40000410000 */
[----:B0-----:R-:W-:-:S05]  /*7240*/  FFMA.FTZ R79, R79, R104, 1.1641532182693481445e-10 ;  /* 0x2f0000004f4f7423 */ /* 0x001fca0000010068 */
[----:B------:R-:W-:-:S04]  /*7250*/  FSETP.GTU.FTZ.AND P4, PT, R79, c[0x0][0x1e4], PT ;  /* 0x000079004f007a0b */ /* 0x000fc80003f9c000 */
[----:B------:R-:W-:Y:S02]  /*7260*/  FSEL R79, R105, RZ, !P4 ;  /* 0x000000ff694f7208 */ /* 0x000fe40006000000 */
[----:B------:R-:W-:-:S03]  /*7270*/  SEL R164, RZ, 0x1, P4 ;  /* 0x00000001ffa47807 */ /* 0x000fc60002000000 */
[----:B------:R-:W-:Y:S02]  /*7280*/  @P3 FADD.FTZ R79, R67, R79 ;  /* 0x0000004f434f3221 */ /* 0x000fe40000010000 */
.L_x_12764:
[----:B------:R-:W-:Y:S05]  /*7290*/  BSYNC B1 ;  /* 0x0000000000017941 */ /* 0x000fea0003800000 */
.L_x_12763:
        /* <DEDUP_REMOVED lines=26> */
.L_x_12773:
[----:B------:R-:W-:Y:S05]  /*7440*/  BSYNC B1 ;  /* 0x0000000000017941 */ /* 0x000fea0003800000 */
.L_x_12772:
[----:B------:R-:W-:Y:S02]  /*7450*/  IADD3 R171, R171, 0x80, RZ ;  /* 0x00000080abab7810 */ /* 0x000fe40007ffe0ff */
[----:B------:R-:W-:Y:S02]  /*7460*/  IADD3 R166, R166, 0x80, RZ ;  /* 0x00000080a6a67810 */ /* 0x000fe40007ffe0ff */
.L_x_12699:
[----:B------:R-:W-:Y:S05]  /*7470*/  BSYNC B0 ;  /* 0x0000000000007941 */ /* 0x000fea0003800000 */
.L_x_12698:
        /* <DEDUP_REMOVED lines=19> */
[C---:B-1----:R-:W-:Y:S01]  /*75b0*/  ISETP.NE.AND P5, PT, R147.reuse, 0x1, PT ;  /* 0x000000019300780c */ /* 0x042fe20003fa5270 */
[----:B------:R-:W-:Y:S01]  /*75c0*/  BSSY B2, `(.L_x_12778) ;  /* 0x000000c000027945 */ /* 0x000fe20003800000 */
[----:B------:R-:W-:-:S11]  /*75d0*/  IADD3 R86, R147, 0x1, RZ ;  /* 0x0000000193567810 */ /* 0x000fd60007ffe0ff */
[----:B------:R-:W-:Y:S05]  /*75e0*/  @!P5 BRA `(.L_x_12779) ;  /* 0x000000800000d947 */ /* 0x000fea0003800000 */
[----:B------:R-:W-:Y:S02]  /*75f0*/  ISETP.NE.AND P5, PT, R147, 0x2, PT ;  /* 0x000000029300780c */ /* 0x000fe40003fa5270 */
[----:B0-----:R-:W-:-:S11]  /*7600*/  MOV R104, R139 ;  /* 0x0000008b00687202 */ /* 0x001fd60000000f00 */
[----:B------:R-:W-:Y:S05]  /*7610*/  @!P5 BRA `(.L_x_12780) ;  /* 0x000000600000d947 */ /* 0x000fea0003800000 */
[----:B------:R-:W-:Y:S01]  /*7620*/  ISETP.NE.AND P5, PT, R147, 0x3, PT ;  /* 0x000000039300780c */ /* 0x000fe20003fa5270 */
[----:B------:R-:W-:-:S12]  /*7630*/  IMAD.MOV.U32 R104, RZ, RZ, R141 ;  /* 0x000000ffff687224 */ /* 0x000fd800078e008d */
[----:B------:R-:W-:Y:S05]  /*7640*/  @P5 BRA `(.L_x_12780) ;  /* 0x0000003000005947 */ /* 0x000fea0003800000 */
[----:B------:R-:W-:Y:S01]  /*7650*/  IMAD.MOV.U32 R104, RZ, RZ, R148 ;  /* 0x000000ffff687224 */ /* 0x000fe200078e0094 */
[----:B------:R-:W-:Y:S05]  /*7660*/  BRA `(.L_x_12780) ;  /* 0x0000001000007947 */ /* 0x000fea0003800000 */
.L_x_12779:
[----:B0-----:R-:W-:Y:S02]  /*7670*/  IMAD.MOV.U32 R104, RZ, RZ, R150 ;  /* 0x000000ffff687224 */ /* 0x001fe400078e0096 */
.L_x_12780:
[----:B------:R-:W-:Y:S05]  /*7680*/  BSYNC B2 ;  /* 0x0000000000027941 */ /* 0x000fea0003800000 */
.L_x_12778:
        /* <DEDUP_REMOVED lines=16> */
.L_x_12784:
[----:B------:R-:W-:Y:S05]  /*7790*/  BSYNC B3 ;  /* 0x0000000000037941 */ /* 0x000fea0003800000 */
.L_x_12783:
        /* <DEDUP_REMOVED lines=44> */
.L_x_12782:
[----:B------:R-:W-:Y:S05]  /*7a60*/  BSYNC B2 ;  /* 0x0000000000027941 */ /* 0x000fea0003800000 */
.L_x_12781:
        /* <DEDUP_REMOVED lines=10> */
.L_x_12777:
[----:B-1----:R-:W-:Y:S05]  /*7b10*/  BSYNC B1 ;  /* 0x0000000000017941 */ /* 0x002fea0003800000 */
.L_x_12776:
        /* <DEDUP_REMOVED lines=11> */
[----:B0-----:R-:W-:-:S12]  /*7bd0*/  IMAD.MOV.U32 R106, RZ, RZ, R139 ;  /* 0x000000ffff6a7224 */ /* 0x001fd800078e008b */
[----:B------:R-:W-:Y:S05]  /*7be0*/  @!P5 BRA `(.L_x_12789) ;  /* 0x000000600000d947 */ /* 0x000fea0003800000 */
[----:B------:R-:W-:Y:S01]  /*7bf0*/  ISETP.NE.AND P5, PT, R86, 0x3, PT ;  /* 0x000000035600780c */ /* 0x000fe20003fa5270 */
[----:B------:R-:W-:-:S12]  /*7c00*/  IMAD.MOV.U32 R106, RZ, RZ, R141 ;  /* 0x000000ffff6a7224 */ /* 0x000fd800078e008d */
[----:B------:R-:W-:Y:S05]  /*7c10*/  @P5 BRA `(.L_x_12789) ;  /* 0x0000003000005947 */ /* 0x000fea0003800000 */
[----:B------:R-:W-:Y:S01]  /*7c20*/  MOV R106, R148 ;  /* 0x00000094006a7202 */ /* 0x000fe20000000f00 */
[----:B------:R-:W-:Y:S05]  /*7c30*/  BRA `(.L_x_12789) ;  /* 0x0000001000007947 */ /* 0x000fea0003800000 */
.L_x_12788:
[----:B0-----:R-:W-:Y:S02]  /*7c40*/  IMAD.MOV.U32 R106, RZ, RZ, R150 ;  /* 0x000000ffff6a7224 */ /* 0x001fe400078e0096 */
.L_x_12789:
[----:B------:R-:W-:Y:S05]  /*7c50*/  BSYNC B2 ;  /* 0x0000000000027941 */ /* 0x000fea0003800000 */
.L_x_12787:
        /* <DEDUP_REMOVED lines=16> */
.L_x_12793:
[----:B------:R-:W-:Y:S05]  /*7d60*/  BSYNC B3 ;  /* 0x0000000000037941 */ /* 0x000fea0003800000 */
.L_x_12792:
        /* <DEDUP_REMOVED lines=44> */
.L_x_12791:
[----:B------:R-:W-:Y:S05]  /*8030*/  BSYNC B2 ;  /* 0x0000000000027941 */ /* 0x000fea0003800000 */
.L_x_12790:
        /* <DEDUP_REMOVED lines=10> */
.L_x_12786:
[----:B------:R-:W-:Y:S05]  /*80e0*/  BSYNC B1 ;  /* 0x0000000000017941 */ /* 0x000fea0003800000 */
.L_x_12785:
        /* <DEDUP_REMOVED lines=16> */
[----:B------:R-:W-:Y:S01]  /*81f0*/  IMAD.MOV.U32 R106, RZ, RZ, R148 ;  /* 0x000000ffff6a7224 */ /* 0x000fe200078e0094 */
[----:B------:R-:W-:Y:S05]  /*8200*/  BRA `(.L_x_12798) ;  /* 0x0000001000007947 */ /* 0x000fea0003800000 */
.L_x_12797:
[----:B0-----:R-:W-:Y:S02]  /*8210*/  IMAD.MOV.U32 R106, RZ, RZ, R150 ;  /* 0x000000ffff6a7224 */ /* 0x001fe400078e0096 */
.L_x_12798:
[----:B------:R-:W-:Y:S05]  /*8220*/  BSYNC B2 ;  /* 0x0000000000027941 */ /* 0x000fea0003800000 */
.L_x_12796:
        /* <DEDUP_REMOVED lines=16> */
.L_x_12802:
[----:B------:R-:W-:Y:S05]  /*8330*/  BSYNC B3 ;  /* 0x0000000000037941 */ /* 0x000fea0003800000 */
.L_x_12801:
        /* <DEDUP_REMOVED lines=44> */
.L_x_12800:
[----:B------:R-:W-:Y:S05]  /*8600*/  BSYNC B2 ;  /* 0x0000000000027941 */ /* 0x000fea0003800000 */
.L_x_12799:
        /* <DEDUP_REMOVED lines=10> */
.L_x_12795:
[----:B------:R-:W-:Y:S05]  /*86b0*/  BSYNC B1 ;  /* 0x0000000000017941 */ /* 0x000fea0003800000 */
.L_x_12794:
        /* <DEDUP_REMOVED lines=18> */
.L_x_12806:
[----:B------:R-:W-:Y:S02]  /*87e0*/  IMAD.MOV.U32 R147, RZ, RZ, R150 ;  /* 0x000000ffff937224 */ /* 0x000fe400078e0096 */
.L_x_12807:
[----:B------:R-:W-:Y:S05]  /*87f0*/  BSYNC B2 ;  /* 0x0000000000027941 */ /* 0x000fea0003800000 */
.L_x_12805:
        /* <DEDUP_REMOVED lines=16> */
.L_x_12811:
[----:B------:R-:W-:Y:S05]  /*8900*/  BSYNC B3 ;  /* 0x0000000000037941 */ /* 0x000fea0003800000 */
.L_x_12810:
[----:B------:R-:W-:Y:S01]  /*8910*/  IMAD.HI.U32 R83, R2, -0x326172a9, RZ ;  /* 0xcd9e8d5702537827 */ /* 0x000fe200078e00ff */
[----:B------:R-:W-:-:S03]  /*8920*/  LOP3.LUT R85, R85, UR5, R146, 0x96, !PT ;  /* 0x0000000555557c12 */ /* 0x000fc6000f8e9692 */
[----:B------:R-:W-:Y:S01]  /*8930*/  IMAD R87, R2, -0x326172a9, RZ ;  /* 0xcd9e8d5702577824 */ /* 0x000fe200078e02ff */
[----:B------:R-:W-:Y:S01]  /*8940*/  LOP3.LUT R83, R83, UR4, R4, 0x96, !PT ;  /* 0x0000000453537c12 */ /* 0x000fe2000f8e9604 */
[----:B------:R-:W-:-:S04]  /*8950*/  IMAD.WIDE.U32 R84, R85, -0x326172a9, RZ ;  /* 0xcd9e8d5755547825 */ /* 0x000fc800078e00ff */
[----:B0-----:R-:W-:Y:S01]  /*8960*/  IMAD R107, R3, -0x2daee0ad, RZ ;  /* 0xd2511f53036b7824 */ /* 0x001fe200078e02ff */
        /* <DEDUP_REMOVED lines=38> */
.L_x_12809:
[----:B------:R-:W-:Y:S05]  /*8bd0*/  BSYNC B2 ;  /* 0x0000000000027941 */ /* 0x000fea0003800000 */
.L_x_12808:
        /* <DEDUP_REMOVED lines=9> */
[----:B------:R-:W-:Y:S02]  /*8c70*/  @P3 FADD.FTZ R83, R55, R83 ;  /* 0x0000005337533221 */ /* 0x000fe40000010000 */
.L_x_12804:
[----:B------:R-:W-:Y:S05]  /*8c80*/  BSYNC B1 ;  /* 0x0000000000017941 */ /* 0x000fea0003800000 */
.L_x_12803:
        /* <DEDUP_REMOVED lines=18> */
.L_x_12815:
[----:B------:R-:W-:Y:S02]  /*8db0*/  IMAD.MOV.U32 R147, RZ, RZ, R150 ;  /* 0x000000ffff937224 */ /* 0x000fe400078e0096 */
.L_x_12816:
[----:B------:R-:W-:Y:S05]  /*8dc0*/  BSYNC B2 ;  /* 0x0000000000027941 */ /* 0x000fea0003800000 */
.L_x_12814:
        /* <DEDUP_REMOVED lines=16> */
.L_x_12820:
[----:B------:R-:W-:Y:S05]  /*8ed0*/  BSYNC B3 ;  /* 0x0000000000037941 */ /* 0x000fea0003800000 */
.L_x_12819:
[----:B------:R-:W-:Y:S01]  /*8ee0*/  IMAD.HI.U32 R85, R2, -0x326172a9, RZ ;  /* 0xcd9e8d5702557827 */ /* 0x000fe200078e00ff */
[----:B------:R-:W-:-:S03]  /*8ef0*/  LOP3.LUT R84, R87, UR5, R146, 0x96, !PT ;  /* 0x0000000557547c12 */ /* 0x000fc6000f8e9692 */
[----:B------:R-:W-:Y:S01]  /*8f00*/  IMAD R87, R2, -0x326172a9, RZ ;  /* 0xcd9e8d5702577824 */ /* 0x000fe200078e02ff */
[----:B0-----:R-:W-:Y:S01]  /*8f10*/  LOP3.LUT R104, R85, UR4, R4, 0x96, !PT ;  /* 0x0000000455687c12 */ /* 0x001fe2000f8e9604 */
        /* <DEDUP_REMOVED lines=40> */
.L_x_12818:
[----:B------:R-:W-:Y:S05]  /*91a0*/  BSYNC B2 ;  /* 0x0000000000027941 */ /* 0x000fea0003800000 */
.L_x_12817:
[----:B------:R-:W1:Y:S01]  /*91b0*/  I2F.U32 R84, R147 ;  /* 0x0000009300547306 */ /* 0x000e620000201000 */
[----:B------:R-:W-:Y:S01]  /*91c0*/  PRMT R87, RZ, 0x5410, R62 ;  /* 0x00005410ff577816 */ /* 0x000fe2000000003e */
        /* <DEDUP_REMOVED lines=8> */
.L_x_12813:
[----:B------:R-:W-:Y:S05]  /*9250*/  BSYNC B1 ;  /* 0x0000000000017941 */ /* 0x000fea0003800000 */
.L_x_12812:
        /* <DEDUP_REMOVED lines=18> */
.L_x_12824:
[----:B------:R-:W-:Y:S02]  /*9380*/  MOV R147, R150 ;  /* 0x0000009600937202 */ /* 0x000fe40000000f00 */
.L_x_12825:
[----:B------:R-:W-:Y:S05]  /*9390*/  BSYNC B2 ;  /* 0x0000000000027941 */ /* 0x000fea0003800000 */
.L_x_12823:
        /* <DEDUP_REMOVED lines=16> */
.L_x_12829:
[----:B------:R-:W-:Y:S05]  /*94a0*/  BSYNC B3 ;  /* 0x0000000000037941 */ /* 0x000fea0003800000 */
.L_x_12828:
        /* <DEDUP_REMOVED lines=44> */
.L_x_12827:
[----:B------:R-:W-:Y:S05]  /*9770*/  BSYNC B2 ;  /* 0x0000000000027941 */ /* 0x000fea0003800000 */
.L_x_12826:
[----:B------:R-:W1:Y:S01]  /*9780*/  I2F.U32 R85, R147 ;  /* 0x0000009300557306 */ /* 0x000e620000201000 */
[----:B------:R-:W-:Y:S01]  /*9790*/  HFMA2.MMA R86, -RZ, RZ, 0.1171875, 0 ;  /* 0x2f800000ff567435 */ /* 0x000fe200000001ff */
[----:B0-----:R-:W-:-:S05]  /*97a0*/  PRMT R104, RZ, 0x7610, R62 ;  /* 0x00007610ff687816 */ /* 0x001fca000000003e */
[----:B------:R-:W-:-:S04]  /*97b0*/  FMUL.FTZ R104, R104, c[0x0][0x1ec] ;  /* 0x00007b0068687a20 */ /* 0x000fc80000410000 */
[----:B------:R-:W-:Y:S02]  /*97c0*/  FMUL.FTZ R104, R104, c[0x0][0x1e8] ;  /* 0x00007a0068687a20 */ /* 0x000fe40000410000 */
[----:B-1----:R-:W-:-:S05]  /*97d0*/  FFMA.FTZ R85, R85, R86, 1.1641532182693481445e-10 ;  /* 0x2f00000055557423 */ /* 0x002fca0000010056 */
[----:B------:R-:W-:-:S04]  /*97e0*/  FSETP.GTU.FTZ.AND P5, PT, R85, c[0x0][0x1e4], PT ;  /* 0x0000790055007a0b */ /* 0x000fc80003fbc000 */
[----:B------:R-:W-:Y:S02]  /*97f0*/  FSEL R85, R104, RZ, !P5 ;  /* 0x000000ff68557208 */ /* 0x000fe40006800000 */
[----:B------:R-:W-:-:S03]  /*9800*/  SEL R162, RZ, 0x1, P5 ;  /* 0x00000001ffa27807 */ /* 0x000fc60002800000 */
[----:B------:R-:W-:Y:S02]  /*9810*/  @P3 FADD.FTZ R85, R65, R85 ;  /* 0x0000005541553221 */ /* 0x000fe40000010000 */
.L_x_12822:
[----:B------:R-:W-:Y:S05]  /*9820*/  BSYNC B1 ;  /* 0x0000000000017941 */ /* 0x000fea0003800000 */
.L_x_12821:
[----:B------:R-:W-:Y:S01]  /*9830*/  @!P4 ISETP.NE.U32.AND P5, PT, RZ, c[0x0][0x180], PT ;  /* 0x00006000ff00ca0c */ /* 0x000fe20003fa5070 */
[----:B------:R-:W-:Y:S01]  /*9840*/  BSSY B1, `(.L_x_12830) ;  /* 0x000005b000017945 */ /* 0x000fe20003800000 */
[----:B0-----:R-:W-:Y:S02]  /*9850*/  @!P4 IMAD.MOV.U32 R104, RZ, RZ, R87 ;  /* 0x000000ffff68c224 */ /* 0x001fe400078e0057 */
        /* <DEDUP_REMOVED lines=15> */
.L_x_12833:
[----:B------:R-:W-:Y:S02]  /*9950*/  IMAD.MOV.U32 R147, RZ, RZ, R150 ;  /* 0x000000ffff937224 */ /* 0x000fe400078e0096 */
.L_x_12834:
[----:B------:R-:W-:Y:S05]  /*9960*/  BSYNC B2 ;  /* 0x0000000000027941 */ /* 0x000fea0003800000 */
.L_x_12832:
        /* <DEDUP_REMOVED lines=16> */
.L_x_12838:
[----:B------:R-:W-:Y:S05]  /*9a70*/  BSYNC B3 ;  /* 0x0000000000037941 */ /* 0x000fea0003800000 */
.L_x_12837:
        /* <DEDUP_REMOVED lines=44> */
.L_x_12836:
[----:B------:R-:W-:Y:S05]  /*9d40*/  BSYNC B2 ;  /* 0x0000000000027941 */ /* 0x000fea0003800000 */
.L_x_12835:
        /* <DEDUP_REMOVED lines=10> */
.L_x_12831:
[----:B------:R-:W-:Y:S05]  /*9df0*/  BSYNC B1 ;  /* 0x0000000000017941 */ /* 0x000fea0003800000 */
.L_x_12830:
        /* <DEDUP_REMOVED lines=18> */
.L_x_12842:
[----:B------:R-:W-:Y:S02]  /*9f20*/  IMAD.MOV.U32 R172, RZ, RZ, R150 ;  /* 0x000000ffffac7224 */ /* 0x000fe400078e0096 */
.L_x_12843:
[----:B------:R-:W-:Y:S05]  /*9f30*/  BSYNC B2 ;  /* 0x0000000000027941 */ /* 0x000fea0003800000 */
.L_x_12841:
        /* <DEDUP_REMOVED lines=16> */
.L_x_12847:
[----:B------:R-:W-:Y:S05]  /*a040*/  BSYNC B3 ;  /* 0x0000000000037941 */ /* 0x000fea0003800000 */
.L_x_12846:
        /* <DEDUP_REMOVED lines=44> */
.L_x_12845:
[----:B------:R-:W-:Y:S05]  /*a310*/  BSYNC B2 ;  /* 0x0000000000027941 */ /* 0x000fea0003800000 */
.L_x_12844:
        /* <DEDUP_REMOVED lines=10> */
.L_x_12840:
[----:B------:R-:W-:Y:S05]  /*a3c0*/  BSYNC B1 ;  /* 0x0000000000017941 */ /* 0x000fea0003800000 */
.L_x_12839:
        /* <DEDUP_REMOVED lines=26> */
.L_x_12849:
[----:B------:R-:W-:Y:S05]  /*a570*/  BSYNC B1 ;  /* 0x0000000000017941 */ /* 0x000fea0003800000 */
.L_x_12848:
[----:B------:R-:W-:Y:S02]  /*a580*/  IADD3 R171, R171, 0x80, RZ ;  /* 0x00000080abab7810 */ /* 0x000fe40007ffe0ff */
[----:B------:R-:W-:Y:S02]  /*a590*/  IADD3 R166, R166, 0x80, RZ ;  /* 0x00000080a6a67810 */ /* 0x000fe40007ffe0ff */
.L_x_12775:
[----:B------:R-:W-:Y:S05]  /*a5a0*/  BSYNC B0 ;  /* 0x0000000000007941 */ /* 0x000fea0003800000 */
.L_x_12774:
[----:B------:R-:W-:Y:S01]  /*a5b0*/  ISETP.NE.AND P3, PT, R114, RZ, PT ;  /* 0x000000ff7200720c */ /* 0x000fe20003f65270 */
[----:B------:R-:W-:-:S12]  /*a5c0*/  BSSY B0, `(.L_x_12850) ;  /* 0x0000311000007945 */ /* 0x000fd80003800000 */
[----:B------:R-:W-:Y:S05]  /*a5d0*/  @!P3 BRA `(.L_x_12851) ;  /* 0x000030f00000b947 */ /* 0x000fea0003800000 */
[----:B------:R-:W-:-:S04]  /*a5e0*/  ISETP.NE.U32.AND P3, PT, RZ, c[0x0][0x180], PT ;  /* 0x00006000ff007a0c */ /* 0x000fc80003f65070 */
[----:B------:R-:W-:Y:S01]  /*a5f0*/  ISETP.NE.AND.EX P3, PT, RZ, c[0x0][0x184], PT, P3 ;  /* 0x00006100ff007a0c */ /* 0x000fe20003f65330 */
[----:B------:R-:W-:-:S12]  /*a600*/  @P2 IMAD.MOV.U32 R93, RZ, RZ, 0x10 ;  /* 0x00000010ff5d2424 */ /* 0x000fd800078e00ff */
[----:B------:R-:W-:Y:S01]  /*a610*/  @P3 MOV R90, 0x20 ;  /* 0x00000020005a3802 */ /* 0x000fe20000000f00 */
[----:B------:R-:W-:-:S04]  /*a620*/  @P2 IMAD.WIDE.U32 R92, R166, R93, c[0x0][0x170] ;  /* 0x00005c00a65c2625 */ /* 0x000fc800078e005d */
[----:B------:R-:W-:Y:S01]  /*a630*/  @P3 IMAD.WIDE.U32 R90, R171, R90, c[0x0][0x180] ;  /* 0x00006000ab5a3625 */ /* 0x000fe200078e005a */
[----:B------:R1:W5:Y:S04]  /*a640*/  @P2 LDG.E.128 R60, [R92.64] ;  /* 0x000000065c3c2981 */ /* 0x000368000c1e1d00 */
        /* <DEDUP_REMOVED lines=21> */
.L_x_12855:
[----:B0-----:R-:W-:Y:S02]  /*a7a0*/  IMAD.MOV.U32 R104, RZ, RZ, R150 ;  /* 0x000000ffff687224 */ /* 0x001fe400078e0096 */
.L_x_12856:
[----:B------:R-:W-:Y:S05]  /*a7b0*/  BSYNC B2 ;  /* 0x0000000000027941 */ /* 0x000fea0003800000 */
.L_x_12854:
        /* <DEDUP_REMOVED lines=16> */
.L_x_12860:
[----:B------:R-:W-:Y:S05]  /*a8c0*/  BSYNC B3 ;  /* 0x0000000000037941 */ /* 0x000fea0003800000 */
.L_x_12859:
        /* <DEDUP_REMOVED lines=44> */
.L_x_12858:
[----:B------:R-:W-:Y:S05]  /*ab90*/  BSYNC B2 ;  /* 0x0000000000027941 */ /* 0x000fea0003800000 */
.L_x_12857:
        /* <DEDUP_REMOVED lines=10> */
.L_x_12853:
[----:B-1----:R-:W-:Y:S05]  /*ac40*/  BSYNC B1 ;  /* 0x0000000000017941 */ /* 0x002fea0003800000 */
.L_x_12852:
        /* <DEDUP_REMOVED lines=18> */
.L_x_12864:
[----:B0-----:R-:W-:Y:S02]  /*ad70*/  IMAD.MOV.U32 R106, RZ, RZ, R150 ;  /* 0x000000ffff6a7224 */ /* 0x001fe400078e0096 */
.L_x_12865:
[----:B------:R-:W-:Y:S05]  /*ad80*/  BSYNC B2 ;  /* 0x0000000000027941 */ /* 0x000fea0003800000 */
.L_x_12863:
        /* <DEDUP_REMOVED lines=16> */
.L_x_12869:
[----:B------:R-:W-:Y:S05]  /*ae90*/  BSYNC B3 ;  /* 0x0000000000037941 */ /* 0x000fea0003800000 */
.L_x_12868:
        /* <DEDUP_REMOVED lines=44> */
.L_x_12867:
[----:B------:R-:W-:Y:S05]  /*b160*/  BSYNC B2 ;  /* 0x0000000000027941 */ /* 0x000fea0003800000 */
.L_x_12866:
        /* <DEDUP_REMOVED lines=10> */
.L_x_12862:
[----:B------:R-:W-:Y:S05]  /*b210*/  BSYNC B1 ;  /* 0x0000000000017941 */ /* 0x000fea0003800000 */
.L_x_12861:
        /* <DEDUP_REMOVED lines=13> */
[----:B------:R-:W-:Y:S02]  /*b2f0*/  ISETP.NE.AND P5, PT, R91, 0x3, PT ;  /* 0x000000035b00780c */ /* 0x000fe40003fa5270 */
[----:B------:R-:W-:-:S11]  /*b300*/  MOV R106, R141 ;  /* 0x0000008d006a7202 */ /* 0x000fd60000000f00 */
[----:B------:R-:W-:Y:S05]  /*b310*/  @P5 BRA `(.L_x_12874) ;  /* 0x0000003000005947 */ /* 0x000fea0003800000 */
[----:B------:R-:W-:Y:S01]  /*b320*/  IMAD.MOV.U32 R106, RZ, RZ, R148 ;  /* 0x000000ffff6a7224 */ /* 0x000fe200078e0094 */
[----:B------:R-:W-:Y:S05]  /*b330*/  BRA `(.L_x_12874) ;  /* 0x0000001000007947 */ /* 0x000fea0003800000 */
.L_x_12873:
[----:B0-----:R-:W-:Y:S02]  /*b340*/  IMAD.MOV.U32 R106, RZ, RZ, R150 ;  /* 0x000000ffff6a7224 */ /* 0x001fe400078e0096 */
.L_x_12874:
[----:B------:R-:W-:Y:S05]  /*b350*/  BSYNC B2 ;  /* 0x0000000000027941 */ /* 0x000fea0003800000 */
.L_x_12872:
        /* <DEDUP_REMOVED lines=16> */
.L_x_12878:
[----:B------:R-:W-:Y:S05]  /*b460*/  BSYNC B3 ;  /* 0x0000000000037941 */ /* 0x000fea0003800000 */
.L_x_12877:
        /* <DEDUP_REMOVED lines=44> */
.L_x_12876:
[----:B------:R-:W-:Y:S05]  /*b730*/  BSYNC B2 ;  /* 0x0000000000027941 */ /* 0x000fea0003800000 */
.L_x_12875:
        /* <DEDUP_REMOVED lines=10> */
.L_x_12871:
[----:B------:R-:W-:Y:S05]  /*b7e0*/  BSYNC B1 ;  /* 0x0000000000017941 */ /* 0x000fea0003800000 */
.L_x_12870:
        /* <DEDUP_REMOVED lines=18> */
.L_x_12882:
[----:B------:R-:W-:Y:S02]  /*b910*/  MOV R147, R150 ;  /* 0x0000009600937202 */ /* 0x000fe40000000f00 */
.L_x_12883:
[----:B------:R-:W-:Y:S05]  /*b920*/  BSYNC B2 ;  /* 0x0000000000027941 */ /* 0x000fea0003800000 */
.L_x_12881:
        /* <DEDUP_REMOVED lines=16> */
.L_x_12887:
[----:B------:R-:W-:Y:S05]  /*ba30*/  BSYNC B3 ;  /* 0x0000000000037941 */ /* 0x000fea0003800000 */
.L_x_12886:
        /* <DEDUP_REMOVED lines=44> */
.L_x_12885:
[----:B------:R-:W-:Y:S05]  /*bd00*/  BSYNC B2 ;  /* 0x0000000000027941 */ /* 0x000fea0003800000 */
.L_x_12884:
[----:B------:R-:W1:Y:S01]  /*bd10*/  I2F.U32 R91, R147 ;  /* 0x00000093005b7306 */ /* 0x000e620000201000 */
[----:B------:R-:W-:Y:S01]  /*bd20*/  HFMA2.MMA R92, -RZ, RZ, 0.1171875, 0 ;  /* 0x2f800000ff5c7435 */ /* 0x000fe200000001ff */
[----:B-----5:R-:W-:-:S05]  /*bd30*/  PRMT R94, RZ, 0x7610, R61 ;  /* 0x00007610ff5e7816 */ /* 0x020fca000000003d */
[----:B------:R-:W-:-:S04]  /*bd40*/  FMUL.FTZ R94, R94, c[0x0][0x1ec] ;  /* 0x00007b005e5e7a20 */ /* 0x000fc80000410000 */
[----:B------:R-:W-:Y:S02]  /*bd50*/  FMUL.FTZ R94, R94, c[0x0][0x1e8] ;  /* 0x00007a005e5e7a20 */ /* 0x000fe40000410000 */
[----:B-1----:R-:W-:-:S05]  /*bd60*/  FFMA.FTZ R91, R91, R92, 1.1641532182693481445e-10 ;  /* 0x2f0000005b5b7423 */ /* 0x002fca000001005c */
[----:B------:R-:W-:-:S04]  /*bd70*/  FSETP.GTU.FTZ.AND P5, PT, R91, c[0x0][0x1e4], PT ;  /* 0x000079005b007a0b */ /* 0x000fc80003fbc000 */
[----:B------:R-:W-:Y:S02]  /*bd80*/  FSEL R91, R94, RZ, !P5 ;  /* 0x000000ff5e5b7208 */ /* 0x000fe40006800000 */
[----:B------:R-:W-:-:S03]  /*bd90*/  SEL R160, RZ, 0x1, P5 ;  /* 0x00000001ffa07807 */ /* 0x000fc60002800000 */
[----:B------:R-:W-:Y:S02]  /*bda0*/  @P3 FADD.FTZ R91, R55, R91 ;  /* 0x0000005b375b3221 */ /* 0x000fe40000010000 */
.L_x_12880:
[----:B------:R-:W-:Y:S05]  /*bdb0*/  BSYNC B1 ;  /* 0x0000000000017941 */ /* 0x000fea0003800000 */
.L_x_12879:
        /* <DEDUP_REMOVED lines=18> */
.L_x_12891:
[----:B------:R-:W-:Y:S02]  /*bee0*/  IMAD.MOV.U32 R147, RZ, RZ, R150 ;  /* 0x000000ffff937224 */ /* 0x000fe400078e0096 */
.L_x_12892:
[----:B------:R-:W-:Y:S05]  /*bef0*/  BSYNC B2 ;  /* 0x0000000000027941 */ /* 0x000fea0003800000 */
.L_x_12890:
        /* <DEDUP_REMOVED lines=16> */
.L_x_12896:
[----:B------:R-:W-:Y:S05]  /*c000*/  BSYNC B3 ;  /* 0x0000000000037941 */ /* 0x000fea0003800000 */
.L_x_12895:
        /* <DEDUP_REMOVED lines=44> */
.L_x_12894:
[----:B------:R-:W-:Y:S05]  /*c2d0*/  BSYNC B2 ;  /* 0x0000000000027941 */ /* 0x000fea0003800000 */
.L_x_12893:
        /* <DEDUP_REMOVED lines=10> */
.L_x_12889:
[----:B------:R-:W-:Y:S05]  /*c380*/  BSYNC B1 ;  /* 0x0000000000017941 */ /* 0x000fea0003800000 */
.L_x_12888:
        /* <DEDUP_REMOVED lines=18> */
.L_x_12900:
[----:B------:R-:W-:Y:S02]  /*c4b0*/  IMAD.MOV.U32 R147, RZ, RZ, R150 ;  /* 0x000000ffff937224 */ /* 0x000fe400078e0096 */
.L_x_12901:
[----:B------:R-:W-:Y:S05]  /*c4c0*/  BSYNC B2 ;  /* 0x0000000000027941 */ /* 0x000fea0003800000 */
.L_x_12899:
        /* <DEDUP_REMOVED lines=16> */
.L_x_12905:
[----:B------:R-:W-:Y:S05]  /*c5d0*/  BSYNC B3 ;  /* 0x0000000000037941 */ /* 0x000fea0003800000 */
.L_x_12904:
        /* <DEDUP_REMOVED lines=44> */
.L_x_12903:
[----:B------:R-:W-:Y:S05]  /*c8a0*/  BSYNC B2 ;  /* 0x0000000000027941 */ /* 0x000fea0003800000 */
.L_x_12902:
[----:B------:R-:W1:Y:S01]  /*c8b0*/  I2F.U32 R93, R147 ;  /* 0x00000093005d7306 */ /* 0x000e620000201000 */
[----:B0-----:R-:W-:Y:S01]  /*c8c0*/  PRMT R104, RZ, 0x7610, R62 ;  /* 0x00007610ff687816 */ /* 0x001fe2000000003e */
        /* <DEDUP_REMOVED lines=8> */
.L_x_12898:
[----:B------:R-:W-:Y:S05]  /*c950*/  BSYNC B1 ;  /* 0x0000000000017941 */ /* 0x000fea0003800000 */
.L_x_12897:
        /* <DEDUP_REMOVED lines=18> */
.L_x_12909:
[----:B------:R-:W-:Y:S02]  /*ca80*/  IMAD.MOV.U32 R147, RZ, RZ, R150 ;  /* 0x000000ffff937224 */ /* 0x000fe400078e0096 */
.L_x_12910:
[----:B------:R-:W-:Y:S05]  /*ca90*/  BSYNC B2 ;  /* 0x0000000000027941 */ /* 0x000fea0003800000 */
.L_x_12908:
        /* <DEDUP_REMOVED lines=16> */
.L_x_12914:
[----:B------:R-:W-:Y:S05]  /*cba0*/  BSYNC B3 ;  /* 0x0000000000037941 */ /* 0x000fea0003800000 */
.L_x_12913:
        /* <DEDUP_REMOVED lines=44> */
.L_x_12912:
[----:B------:R-:W-:Y:S05]  /*ce70*/  BSYNC B2 ;  /* 0x0000000000027941 */ /* 0x000fea0003800000 */
.L_x_12911:
        /* <DEDUP_REMOVED lines=10> */
.L_x_12907:
[----:B------:R-:W-:Y:S05]  /*cf20*/  BSYNC B1 ;  /* 0x0000000000017941 */ /* 0x000fea0003800000 */
.L_x_12906:
        /* <DEDUP_REMOVED lines=18> */
.L_x_12918:
[----:B------:R-:W-:Y:S02]  /*d050*/  IMAD.MOV.U32 R172, RZ, RZ, R150 ;  /* 0x000000ffffac7224 */ /* 0x000fe400078e0096 */
.L_x_12919:
[----:B------:R-:W-:Y:S05]  /*d060*/  BSYNC B2 ;  /* 0x0000000000027941 */ /* 0x000fea0003800000 */
.L_x_12917:
        /* <DEDUP_REMOVED lines=16> */
.L_x_12923:
[----:B------:R-:W-:Y:S05]  /*d170*/  BSYNC B3 ;  /* 0x0000000000037941 */ /* 0x000fea0003800000 */
.L_x_12922:
        /* <DEDUP_REMOVED lines=44> */
.L_x_12921:
[----:B------:R-:W-:Y:S05]  /*d440*/  BSYNC B2 ;  /* 0x0000000000027941 */ /* 0x000fea0003800000 */
.L_x_12920:
        /* <DEDUP_REMOVED lines=10> */
.L_x_12916:
[----:B------:R-:W-:Y:S05]  /*d4f0*/  BSYNC B1 ;  /* 0x0000000000017941 */ /* 0x000fea0003800000 */
.L_x_12915:
[----:B------:R-:W-:Y:S01]  /*d500*/  MOV R104, 0x20 ;  /* 0x0000002000687802 */ /* 0x000fe20000000f00 */
[----:B------:R-:W-:Y:S04]  /*d510*/  BSSY B1, `(.L_x_12924) ;  /* 0x0000019000017945 */ /* 0x000fe80003800000 */
        /* <DEDUP_REMOVED lines=24> */
.L_x_12925:
[----:B------:R-:W-:Y:S05]  /*d6a0*/  BSYNC B1 ;  /* 0x0000000000017941 */ /* 0x000fea0003800000 */
.L_x_12924:
[----:B------:R-:W-:Y:S02]  /*d6b0*/  IADD3 R171, R171, 0x80, RZ ;  /* 0x00000080abab7810 */ /* 0x000fe40007ffe0ff */
[----:B------:R-:W-:Y:S02]  /*d6c0*/  IADD3 R166, R166, 0x80, RZ ;  /* 0x00000080a6a67810 */ /* 0x000fe40007ffe0ff */
.L_x_12851:
[----:B------:R-:W-:Y:S05]  /*d6d0*/  BSYNC B0 ;  /* 0x0000000000007941 */ /* 0x000fea0003800000 */
.L_x_12850:
[----:B------:R-:W-:Y:S01]  /*d6e0*/  BSSY B0, `(.L_x_12926) ;  /* 0x000030d000007945 */ /* 0x000fe20003800000 */
        /* <DEDUP_REMOVED lines=29> */
.L_x_12931:
[----:B0-----:R-:W-:Y:S02]  /*d8c0*/  IMAD.MOV.U32 R104, RZ, RZ, R150 ;  /* 0x000000ffff687224 */ /* 0x001fe400078e0096 */
.L_x_12932:
[----:B------:R-:W-:Y:S05]  /*d8d0*/  BSYNC B2 ;  /* 0x0000000000027941 */ /* 0x000fea0003800000 */
.L_x_12930:
        /* <DEDUP_REMOVED lines=16> */
.L_x_12936:
[----:B------:R-:W-:Y:S05]  /*d9e0*/  BSYNC B3 ;  /* 0x0000000000037941 */ /* 0x000fea0003800000 */
.L_x_12935:
        /* <DEDUP_REMOVED lines=44> */
.L_x_12934:
[----:B------:R-:W-:Y:S05]  /*dcb0*/  BSYNC B2 ;  /* 0x0000000000027941 */ /* 0x000fea0003800000 */
.L_x_12933:
        /* <DEDUP_REMOVED lines=10> */
.L_x_12929:
[----:B-1----:R-:W-:Y:S05]  /*dd60*/  BSYNC B1 ;  /* 0x0000000000017941 */ /* 0x002fea0003800000 */
.L_x_12928:
        /* <DEDUP_REMOVED lines=18> */
.L_x_12940:
[----:B0-----:R-:W-:Y:S02]  /*de90*/  IMAD.MOV.U32 R106, RZ, RZ, R150 ;  /* 0x000000ffff6a7224 */ /* 0x001fe400078e0096 */
.L_x_12941:
[----:B------:R-:W-:Y:S05]  /*dea0*/  BSYNC B2 ;  /* 0x0000000000027941 */ /* 0x000fea0003800000 */
.L_x_12939:
        /* <DEDUP_REMOVED lines=16> */
.L_x_12945:
[----:B------:R-:W-:Y:S05]  /*dfb0*/  BSYNC B3 ;  /* 0x0000000000037941 */ /* 0x000fea0003800000 */
.L_x_12944:
        /* <DEDUP_REMOVED lines=44> */
.L_x_12943:
[----:B------:R-:W-:Y:S05]  /*e280*/  BSYNC B2 ;  /* 0x0000000000027941 */ /* 0x000fea0003800000 */
.L_x_12942:
        /* <DEDUP_REMOVED lines=10> */
.L_x_12938:
[----:B------:R-:W-:Y:S05]  /*e330*/  BSYNC B1 ;  /* 0x0000000000017941 */ /* 0x000fea0003800000 */
.L_x_12937:
        /* <DEDUP_REMOVED lines=18> */
.L_x_12949:
[----:B0-----:R-:W-:Y:S02]  /*e460*/  IMAD.MOV.U32 R106, RZ, RZ, R150 ;  /* 0x000000ffff6a7224 */ /* 0x001fe400078e0096 */
.L_x_12950:
[----:B------:R-:W-:Y:S05]  /*e470*/  BSYNC B2 ;  /* 0x0000000000027941 */ /* 0x000fea0003800000 */
.L_x_12948:
        /* <DEDUP_REMOVED lines=16> */
.L_x_12954:
[----:B------:R-:W-:Y:S05]  /*e580*/  BSYNC B3 ;  /* 0x0000000000037941 */ /* 0x000fea0003800000 */
.L_x_12953:
        /* <DEDUP_REMOVED lines=44> */
.L_x_12952:
[----:B------:R-:W-:Y:S05]  /*e850*/  BSYNC B2 ;  /* 0x0000000000027941 */ /* 0x000fea0003800000 */
.L_x_12951:
        /* <DEDUP_REMOVED lines=10> */
.L_x_12947:
[----:B------:R-:W-:Y:S05]  /*e900*/  BSYNC B1 ;  /* 0x0000000000017941 */ /* 0x000fea0003800000 */
.L_x_12946:
        /* <DEDUP_REMOVED lines=18> */
.L_x_12958:
[----:B------:R-:W-:Y:S02]  /*ea30*/  IMAD.MOV.U32 R147, RZ, RZ, R150 ;  /* 0x000000ffff937224 */ /* 0x000fe400078e0096 */
.L_x_12959:
[----:B------:R-:W-:Y:S05]  /*ea40*/  BSYNC B2 ;  /* 0x0000000000027941 */ /* 0x000fea0003800000 */
.L_x_12957:
        /* <DEDUP_REMOVED lines=16> */
.L_x_12963:
[----:B------:R-:W-:Y:S05]  /*eb50*/  BSYNC B3 ;  /* 0x0000000000037941 */ /* 0x000fea0003800000 */
.L_x_12962:
        /* <DEDUP_REMOVED lines=44> */
.L_x_12961:
[----:B------:R-:W-:Y:S05]  /*ee20*/  BSYNC B2 ;  /* 0x0000000000027941 */ /* 0x000fea0003800000 */
.L_x_12960:
        /* <DEDUP_REMOVED lines=10> */
.L_x_12956:
[----:B------:R-:W-:Y:S05]  /*eed0*/  BSYNC B1 ;  /* 0x0000000000017941 */ /* 0x000fea0003800000 */
.L_x_12955:
        /* <DEDUP_REMOVED lines=18> */
.L_x_12967:
[----:B------:R-:W-:Y:S02]  /*f000*/  IMAD.MOV.U32 R147, RZ, RZ, R150 ;  /* 0x000000ffff937224 */ /* 0x000fe400078e0096 */
.L_x_12968:
[----:B------:R-:W-:Y:S05]  /*f010*/  BSYNC B2 ;  /* 0x0000000000027941 */ /* 0x000fea0003800000 */
.L_x_12966:
        /* <DEDUP_REMOVED lines=16> */
.L_x_12972:
[----:B------:R-:W-:Y:S05]  /*f120*/  BSYNC B3 ;  /* 0x0000000000037941 */ /* 0x000fea0003800000 */
.L_x_12971:
        /* <DEDUP_REMOVED lines=44> */
.L_x_12970:
[----:B------:R-:W-:Y:S05]  /*f3f0*/  BSYNC B2 ;  /* 0x0000000000027941 */ /* 0x000fea0003800000 */
.L_x_12969:
        /* <DEDUP_REMOVED lines=10> */
.L_x_12965:
[----:B------:R-:W-:Y:S05]  /*f4a0*/  BSYNC B1 ;  /* 0x0000000000017941 */ /* 0x000fea0003800000 */
.L_x_12964:
        /* <DEDUP_REMOVED lines=18> */
.L_x_12976:
[----:B------:R-:W-:Y:S02]  /*f5d0*/  IMAD.MOV.U32 R147, RZ, RZ, R150 ;  /* 0x000000ffff937224 */ /* 0x000fe400078e0096 */
.L_x_12977:
[----:B------:R-:W-:Y:S05]  /*f5e0*/  BSYNC B2 ;  /* 0x0000000000027941 */ /* 0x000fea0003800000 */
.L_x_12975:
        /* <DEDUP_REMOVED lines=16> */
.L_x_12981:
[----:B------:R-:W-:Y:S05]  /*f6f0*/  BSYNC B3 ;  /* 0x0000000000037941 */ /* 0x000fea0003800000 */
.L_x_12980:
        /* <DEDUP_REMOVED lines=44> */
.L_x_12979:
[----:B------:R-:W-:Y:S05]  /*f9c0*/  BSYNC B2 ;  /* 0x0000000000027941 */ /* 0x000fea0003800000 */
.L_x_12978:
        /* <DEDUP_REMOVED lines=10> */
.L_x_12974:
[----:B------:R-:W-:Y:S05]  /*fa70*/  BSYNC B1 ;  /* 0x0000000000017941 */ /* 0x000fea0003800000 */
.L_x_12973:
        /* <DEDUP_REMOVED lines=18> */
.L_x_12985:
[----:B------:R-:W-:Y:S02]  /*fba0*/  IMAD.MOV.U32 R147, RZ, RZ, R150 ;  /* 0x000000ffff937224 */ /* 0x000fe400078e0096 */
.L_x_12986:
[----:B------:R-:W-:Y:S05]  /*fbb0*/  BSYNC B2 ;  /* 0x0000000000027941 */ /* 0x000fea0003800000 */
.L_x_12984:
        /* <DEDUP_REMOVED lines=16> */
.L_x_12990:
[----:B------:R-:W-:Y:S05]  /*fcc0*/  BSYNC B3 ;  /* 0x0000000000037941 */ /* 0x000fea0003800000 */
.L_x_12989:
        /* <DEDUP_REMOVED lines=44> */
.L_x_12988:
[----:B------:R-:W-:Y:S05]  /*ff90*/  BSYNC B2 ;  /* 0x0000000000027941 */ /* 0x000fea0003800000 */
.L_x_12987:
        /* <DEDUP_REMOVED lines=10> */
.L_x_12983:
[----:B------:R-:W-:Y:S05]  /*10040*/  BSYNC B1 ;  /* 0x0000000000017941 */ /* 0x000fea0003800000 */
.L_x_12982:
        /* <DEDUP_REMOVED lines=18> */
.L_x_12994:
[----:B------:R-:W-:Y:S02]  /*10170*/  IMAD.MOV.U32 R170, RZ, RZ, R150 ;  /* 0x000000ffffaa7224 */ /* 0x000fe400078e0096 */
.L_x_12995:
[----:B------:R-:W-:Y:S05]  /*10180*/  BSYNC B2 ;  /* 0x0000000000027941 */ /* 0x000fea0003800000 */
.L_x_12993:
        /* <DEDUP_REMOVED lines=16> */
.L_x_12999:
[----:B------:R-:W-:Y:S05]  /*10290*/  BSYNC B3 ;  /* 0x0000000000037941 */ /* 0x000fea0003800000 */
.L_x_12998:
        /* <DEDUP_REMOVED lines=44> */
.L_x_12997:
[----:B------:R-:W-:Y:S05]  /*10560*/  BSYNC B2 ;  /* 0x0000000000027941 */ /* 0x000fea0003800000 */
.L_x_12996:
        /* <DEDUP_REMOVED lines=10> */
.L_x_12992:
[----:B------:R-:W-:Y:S05]  /*10610*/  BSYNC B1 ;  /* 0x0000000000017941 */ /* 0x000fea0003800000 */
.L_x_12991:
[----:B------:R-:W-:-:S04]  /*10620*/  IMAD.MOV.U32 R104, RZ, RZ, 0x20 ;  /* 0x00000020ff687424 */ /* 0x000fc800078e00ff */
        /* <DEDUP_REMOVED lines=24> */
.L_x_12927:
[----:B------:R-:W-:Y:S05]  /*107b0*/  BSYNC B0 ;  /* 0x0000000000007941 */ /* 0x000fea0003800000 */
.L_x_12926:
        /* <DEDUP_REMOVED lines=51> */
.L_x_13014:
        /* <DEDUP_REMOVED lines=101> */
.L_x_13015:
        /* <DEDUP_REMOVED lines=12> */
[----:B------:R-:W-:Y:S01]  /*11200*/  LOP3.LUT P3, RZ, R157, 0x1f, R0, 0xf8, !PT ;  /* 0x0000001f9dff7812 */ /* 0x000fe2000786f800 */
[----:B------:R-:W-:Y:S02]  /*11210*/  IMAD.MOV.U32 R106, RZ, RZ, RZ ;  /* 0x000000ffff6a7224 */ /* 0x000fe400078e00ff */
[----:B------:R-:W-:Y:S01]  /*11220*/  @!P2 IMAD.MOV.U32 R106, RZ, RZ, R143 ;  /* 0x000000ffff6aa224 */ /* 0x000fe200078e008f */
[----:B------:R-:W-:Y:S03]  /*11230*/  BSSY B0, `(.L_x_13002) ;  /* 0x00000ea000007945 */ /* 0x000fe60003800000 */
[----:B------:R-:W-:Y:S01]  /*11240*/  I2F R170, R106 ;  /* 0x0000006a00aa7306 */ /* 0x000fe20000201400 */
[----:B------:R-:W1:Y:S04]  /*11250*/  SHFL.DOWN PT, R169, R106, 0x2, 0x1f ;  /* 0x08401f006aa97f89 */ /* 0x000e6800000e0000 */
[----:B------:R2:W3:Y:S01]  /*11260*/  @!P2 LDS.64 R104, [R107.X8] ;  /* 0x000000006b68a984 */ /* 0x0004e20000008a00 */
[----:B-1----:R-:W-:-:S02]  /*11270*/  IMAD.IADD R166, R169, 0x1, R106 ;  /* 0x00000001a9a67824 */ /* 0x002fc400078e026a */
[----:B------:R-:W-:Y:S03]  /*11280*/  I2F R172, R169 ;  /* 0x000000a900ac7306 */ /* 0x000fe60000201400 */
[----:B------:R-:W1:Y:S05]  /*11290*/  SHFL.DOWN PT, R175, R166, 0x1, 0x1f ;  /* 0x08201f00a6af7f89 */ /* 0x000e6a00000e0000 */
[----:B0-----:R-:W2:Y:S08]  /*112a0*/  I2F R168, R166 ;  /* 0x000000a600a87306 */ /* 0x001eb00000201400 */
[----:B--2---:R-:W0:Y:S01]  /*112b0*/  MUFU.RCP R107, R168 ;  /* 0x000000a8006b7308 */ /* 0x004e220000001000 */
[----:B---3--:R-:W2:Y:S01]  /*112c0*/  SHFL.DOWN PT, R171, R104, 0x2, 0x1f ;  /* 0x08401f0068ab7f89 */ /* 0x008ea200000e0000 */
[----:B-1----:R-:W-:-:S03]  /*112d0*/  IMAD.IADD R106, R166, 0x1, R175 ;  /* 0x00000001a66a7824 */ /* 0x002fc600078e02af */
[----:B------:R-:W1:Y:S03]  /*112e0*/  SHFL.DOWN PT, R156, R105, 0x2, 0x1f ;  /* 0x08401f00699c7f89 */ /* 0x000e6600000e0000 */
[----:B------:R-:W-:Y:S08]  /*112f0*/  I2F R175, R175 ;  /* 0x000000af00af7306 */ /* 0x000ff00000201400 */
[----:B------:R-:W3:Y:S01]  /*11300*/  I2F R106, R106 ;  /* 0x0000006a006a7306 */ /* 0x000ee20000201400 */
[----:B--2---:R-:W-:-:S02]  /*11310*/  FMUL.FTZ R173, R171, R172 ;  /* 0x000000acabad7220 */ /* 0x004fc40000410000 */
[----:B------:R-:W-:Y:S02]  /*11320*/  FADD.FTZ R171, -R171, R104 ;  /* 0x00000068abab7221 */ /* 0x000fe40000010100 */
[----:B------:R-:W-:Y:S02]  /*11330*/  FFMA.FTZ R174, R170, R104, R173 ;  /* 0x00000068aaae7223 */ /* 0x000fe400000100ad */
[----:B------:R-:W-:Y:S02]  /*11340*/  FMUL.FTZ R171, R171, R171 ;  /* 0x000000ababab7220 */ /* 0x000fe40000410000 */
[----:B0-----:R-:W-:Y:S02]  /*11350*/  FMUL.FTZ R173, R107, R174 ;  /* 0x000000ae6bad7220 */ /* 0x001fe40000410000 */
[----:B------:R-:W-:Y:S02]  /*11360*/  FMUL.FTZ R171, R171, R170 ;  /* 0x000000aaabab7220 */ /* 0x000fe40000410000 */
[----:B-1----:R-:W-:Y:S01]  /*11370*/  FADD.FTZ R156, R156, R105 ;  /* 0x000000699c9c7221 */ /* 0x002fe20000010000 */
        /* <DEDUP_REMOVED lines=9> */
[----:B------:R-:W-:Y:S02]  /*11410*/  FMUL.FTZ R169, R168, R169 ;  /* 0x000000a9a8a97220 */ /* 0x000fe40000410000 */
[----:B-1----:R-:W-:Y:S02]  /*11420*/  FMUL.FTZ R166, R107, R104 ;  /* 0x000000686ba67220 */ /* 0x002fe40000410000 */
[----:B--2---:R-:W-:Y:S02]  /*11430*/  FADD.FTZ R104, R156, R105 ;  /* 0x000000699c687221 */ /* 0x004fe40000010000 */
[----:B------:R-:W-:Y:S01]  /*11440*/  FMUL.FTZ R169, R169, R175 ;  /* 0x000000afa9a97220 */ /* 0x000fe20000410000 */
[----:B------:R-:W0:Y:S03]  /*11450*/  SHFL.IDX PT, R171, R166, RZ, 0x1f ;  /* 0x00001fffa6ab7589 */ /* 0x000e2600000e0000 */
[----:B------:R-:W-:Y:S01]  /*11460*/  FFMA.FTZ R169, R107, R169, R104 ;  /* 0x000000a96ba97223 */ /* 0x000fe20000010068 */
[----:B------:R-:W-:-:S04]  /*11470*/  @!P3 LEA R104, P2, R6, c[0x0][0x1a0], 0x2 ;  /* 0x000068000668ba11 */ /* 0x000fc800078410ff */
[----:B------:R-:W1:Y:S01]  /*11480*/  SHFL.IDX PT, R168, R169, RZ, 0x1f ;  /* 0x00001fffa9a87589 */ /* 0x000e6200000e0000 */
[C---:B------:R-:W-:Y:S02]  /*11490*/  @!P3 LEA.HI.X R105, R6.reuse, c[0x0][0x1a4], R167, 0x2, P2 ;  /* 0x000069000669ba11 */ /* 0x040fe400010f14a7 */
[----:B------:R-:W-:-:S04]  /*114a0*/  @!P3 LEA R106, P2, R6, c[0x0][0x1a8], 0x2 ;  /* 0x00006a00066aba11 */ /* 0x000fc800078410ff */
[----:B------:R-:W-:Y:S02]  /*114b0*/  @!P3 LEA.HI.X R107, R6, c[0x0][0x1ac], R167, 0x2, P2 ;  /* 0x00006b00066bba11 */ /* 0x000fe400010f14a7 */
        /* <DEDUP_REMOVED lines=52> */
.L_x_13005:
[----:B------:R-:W-:Y:S05]  /*11800*/  BSYNC B1 ;  /* 0x0000000000017941 */ /* 0x000fea0003800000 */
.L_x_13004:
        /* <DEDUP_REMOVED lines=35> */
.L_x_13007:
[----:B------:R-:W-:Y:S05]  /*11a40*/  BSYNC B1 ;  /* 0x0000000000017941 */ /* 0x000fea0003800000 */
.L_x_13006:
        /* <DEDUP_REMOVED lines=35> */
.L_x_13009:
[----:B------:R-:W-:Y:S05]  /*11c80*/  BSYNC B1 ;  /* 0x0000000000017941 */ /* 0x000fea0003800000 */
.L_x_13008:
        /* <DEDUP_REMOVED lines=35> */
.L_x_13011:
[----:B------:R-:W-:Y:S05]  /*11ec0*/  BSYNC B1 ;  /* 0x0000000000017941 */ /* 0x000fea0003800000 */
.L_x_13010:
        /* <DEDUP_REMOVED lines=32> */
.L_x_13003:
[----:B0-----:R-:W-:Y:S05]  /*120d0*/  BSYNC B0 ;  /* 0x0000000000007941 */ /* 0x001fea0003800000 */
.L_x_13002:
[----:B------:R-:W-:Y:S02]  /*120e0*/  IADD3 R6, R6, c[0x0][0x160], RZ ;  /* 0x0000580006067a10 */ /* 0x000fe40007ffe0ff */
[----:B------:R-:W-:Y:S02]  /*120f0*/  LOP3.LUT P3, RZ, R142, 0xff, RZ, 0xc0, !PT ;  /* 0x000000ff8eff7812 */ /* 0x000fe4000786c0ff */
[----:B------:R-:W-:Y:S02]  /*12100*/  ISETP.GE.AND P2, PT, R6, c[0x0][0x164], PT ;  /* 0x0000590006007a0c */ /* 0x000fe40003f46270 */
[----:B------:R-:W-:-:S11]  /*12110*/  SEL R142, RZ, 0x1, P3 ;  /* 0x00000001ff8e7807 */ /* 0x000fd60001800000 */
[----:B------:R-:W-:Y:S01]  /*12120*/  @P2 CALL.REL.NOINC `(.L_x_13012) ;  /* 0x0000001000002944 */ /* 0x000fe20003c00000 */
[----:B------:R-:W-:Y:S05]  /*12130*/  BRA `(.L_x_13013) ;  /* 0xfffeefd000007947 */ /* 0x000fea000383ffff */
.L_x_13012:
[----:B------:R-:W-:Y:S05]  /*12140*/  EXIT ;  /* 0x000000000000794d */ /* 0x000fea0003800000 */
.L_x_13000:
[----:B------:R-:W-:Y:S01]  /*12150*/  HFMA2.MMA R170, -RZ, RZ, 0, 5.9604644775390625e-08 ;  /* 0x00000001ffaa7435 */ /* 0x000fe200000001ff */
[----:B------:R-:W-:Y:S01]  /*12160*/  IMAD.MOV.U32 R157, RZ, RZ, 0x1f ;  /* 0x0000001fff9d7424 */ /* 0x000fe200078e00ff */
[----:B------:R-:W-:Y:S01]  /*12170*/  MOV R106, 0x121a0 ;  /* 0x000121a0006a7802 */ /* 0x000fe20000000f00 */
[----:B------:R-:W-:-:S03]  /*12180*/  IMAD.MOV.U32 R172, RZ, RZ, -0x1 ;  /* 0xffffffffffac7424 */ /* 0x000fc600078e00ff */
[----:B-----5:R-:W-:Y:S05]  /*12190*/  CALL.REL.NOINC `($__internal_58_$__cuda_sm70_shflsync_bfly_p) ;  /* 0x000008d000007944 */ /* 0x020fea0003c00000 */
[----:B-1----:R-:W-:Y:S01]  /*121a0*/  IMAD.MOV.U32 R104, RZ, RZ, R157 ;  /* 0x000000ffff687224 */ /* 0x002fe200078e009d */
[----:B0-----:R-:W-:Y:S05]  /*121b0*/  BRA `(.L_x_13014) ;  /* 0xffffe93000007947 */ /* 0x001fea000383ffff */
.L_x_13001:
[----:B------:R-:W-:Y:S01]  /*121c0*/  IMAD.MOV.U32 R170, RZ, RZ, 0x2 ;  /* 0x00000002ffaa7424 */ /* 0x000fe200078e00ff */
[----:B------:R-:W-:Y:S01]  /*121d0*/  MOV R172, 0xffffffff ;  /* 0xffffffff00ac7802 */ /* 0x000fe20000000f00 */
[----:B------:R-:W-:Y:S01]  /*121e0*/  IMAD.MOV.U32 R157, RZ, RZ, 0x1f ;  /* 0x0000001fff9d7424 */ /* 0x000fe200078e00ff */
[----:B------:R-:W-:Y:S02]  /*121f0*/  MOV R106, 0x12210 ;  /* 0x00012210006a7802 */ /* 0x000fe40000000f00 */
[----:B-----5:R-:W-:Y:S05]  /*12200*/  CALL.REL.NOINC `($__internal_58_$__cuda_sm70_shflsync_bfly_p) ;  /* 0x0000086000007944 */ /* 0x020fea0003c00000 */
[----:B01----:R-:W-:Y:S01]  /*12210*/  FADD.FTZ R105, R105, R157 ;  /* 0x0000009d69697221 */ /* 0x003fe20000010000 */
[----:B------:R-:W-:Y:S01]  /*12220*/  MOV R106, 0x12270 ;  /* 0x00012270006a7802 */ /* 0x000fe20000000f00 */
[----:B------:R-:W-:Y:S02]  /*12230*/  IMAD.MOV.U32 R170, RZ, RZ, 0x4 ;  /* 0x00000004ffaa7424 */ /* 0x000fe400078e00ff */
[----:B------:R-:W-:-:S02]  /*12240*/  IMAD.MOV.U32 R157, RZ, RZ, 0x1f ;  /* 0x0000001fff9d7424 */ /* 0x000fc400078e00ff */
[----:B------:R-:W-:Y:S02]  /*12250*/  IMAD.MOV.U32 R172, RZ, RZ, -0x1 ;  /* 0xffffffffffac7424 */ /* 0x000fe400078e00ff */
[----:B------:R-:W-:Y:S05]  /*12260*/  CALL.REL.NOINC `($__internal_58_$__cuda_sm70_shflsync_bfly_p) ;  /* 0x0000080000007944 */ /* 0x000fea0003c00000 */
[----:B01----:R-:W-:Y:S01]  /*12270*/  FADD.FTZ R105, R105, R157 ;  /* 0x0000009d69697221 */ /* 0x003fe20000010000 */
[----:B------:R-:W-:Y:S01]  /*12280*/  MOV R172, 0xffffffff ;  /* 0xffffffff00ac7802 */ /* 0x000fe20000000f00 */
[----:B------:R-:W-:Y:S01]  /*12290*/  IMAD.MOV.U32 R170, RZ, RZ, 0x8 ;  /* 0x00000008ffaa7424 */ /* 0x000fe200078e00ff */
[----:B------:R-:W-:Y:S01]  /*122a0*/  MOV R106, 0x122d0 ;  /* 0x000122d0006a7802 */ /* 0x000fe20000000f00 */
[----:B------:R-:W-:Y:S02]  /*122b0*/  IMAD.MOV.U32 R157, RZ, RZ, 0x1f ;  /* 0x0000001fff9d7424 */ /* 0x000fe400078e00ff */
[----:B------:R-:W-:Y:S05]  /*122c0*/  CALL.REL.NOINC `($__internal_58_$__cuda_sm70_shflsync_bfly_p) ;  /* 0x000007a000007944 */ /* 0x000fea0003c00000 */
[----:B01----:R-:W-:Y:S01]  /*122d0*/  FADD.FTZ R105, R105, R157 ;  /* 0x0000009d69697221 */ /* 0x003fe20000010000 */
[----:B------:R-:W-:Y:S01]  /*122e0*/  MOV R106, 0x12330 ;  /* 0x00012330006a7802 */ /* 0x000fe20000000f00 */
[----:B------:R-:W-:Y:S02]  /*122f0*/  IMAD.MOV.U32 R170, RZ, RZ, 0x10 ;  /* 0x00000010ffaa7424 */ /* 0x000fe400078e00ff */
[----:B------:R-:W-:Y:S02]  /*12300*/  IMAD.MOV.U32 R157, RZ, RZ, 0x1f ;  /* 0x0000001fff9d7424 */ /* 0x000fe400078e00ff */
[----:B------:R-:W-:-:S02]  /*12310*/  IMAD.MOV.U32 R172, RZ, RZ, -0x1 ;  /* 0xffffffffffac7424 */ /* 0x000fc400078e00ff */
[----:B------:R-:W-:Y:S05]  /*12320*/  CALL.REL.NOINC `($__internal_58_$__cuda_sm70_shflsync_bfly_p) ;  /* 0x0000074000007944 */ /* 0x000fea0003c00000 */
[----:B-1----:R-:W-:Y:S01]  /*12330*/  FADD.FTZ R157, R105, R157 ;  /* 0x0000009d699d7221 */ /* 0x002fe20000010000 */
[----:B0-----:R-:W-:Y:S01]  /*12340*/  MOV R172, 0xffffffff ;  /* 0xffffffff00ac7802 */ /* 0x001fe20000000f00 */
[----:B------:R-:W-:-:S02]  /*12350*/  IMAD.MOV.U32 R170, RZ, RZ, 0x1 ;  /* 0x00000001ffaa7424 */ /* 0x000fc400078e00ff */
[----:B------:R-:W-:Y:S02]  /*12360*/  FMUL.FTZ R104, R138, R157 ;  /* 0x0000009d8a687220 */ /* 0x000fe40000410000 */
[----:B------:R-:W-:Y:S02]  /*12370*/  IMAD.MOV.U32 R157, RZ, RZ, 0x1f ;  /* 0x0000001fff9d7424 */ /* 0x000fe400078e00ff */
        /* <DEDUP_REMOVED lines=81> */
[----:B------:R-:W-:-:S03]  /*12890*/  MOV R106, 0x128c0 ;  /* 0x000128c0006a7802 */ /* 0x000fc60000000f00 */
[----:B------:R-:W-:Y:S02]  /*128a0*/  IMAD.MOV.U32 R105, RZ, RZ, R166 ;  /* 0x000000ffff697224 */ /* 0x000fe400078e00a6 */
[----:B------:R-:W-:Y:S05]  /*128b0*/  CALL.REL.NOINC `($__internal_58_$__cuda_sm70_shflsync_bfly_p) ;  /* 0x000001b000007944 */ /* 0x000fea0003c00000 */
[----:B01----:R-:W-:Y:S01]  /*128c0*/  FADD.FTZ R105, R166, R157 ;  /* 0x0000009da6697221 */ /* 0x003fe20000010000 */
[----:B------:R-:W-:Y:S01]  /*128d0*/  MOV R106, 0x12920 ;  /* 0x00012920006a7802 */ /* 0x000fe20000000f00 */
[----:B------:R-:W-:Y:S02]  /*128e0*/  IMAD.MOV.U32 R170, RZ, RZ, 0x2 ;  /* 0x00000002ffaa7424 */ /* 0x000fe400078e00ff */
[----:B------:R-:W-:Y:S02]  /*128f0*/  IMAD.MOV.U32 R157, RZ, RZ, 0x1f ;  /* 0x0000001fff9d7424 */ /* 0x000fe400078e00ff */
[----:B------:R-:W-:Y:S02]  /*12900*/  IMAD.MOV.U32 R172, RZ, RZ, -0x1 ;  /* 0xffffffffffac7424 */ /* 0x000fe400078e00ff */
[----:B------:R-:W-:Y:S05]  /*12910*/  CALL.REL.NOINC `($__internal_58_$__cuda_sm70_shflsync_bfly_p) ;  /* 0x0000015000007944 */ /* 0x000fea0003c00000 */
[----:B01----:R-:W-:Y:S01]  /*12920*/  FADD.FTZ R105, R105, R157 ;  /* 0x0000009d69697221 */ /* 0x003fe20000010000 */
[----:B------:R-:W-:Y:S01]  /*12930*/  HFMA2.MMA R157, -RZ, RZ, 0, 1.847743988037109375e-06 ;  /* 0x0000001fff9d7435 */ /* 0x000fe200000001ff */
[----:B------:R-:W-:Y:S01]  /*12940*/  IMAD.MOV.U32 R170, RZ, RZ, 0x4 ;  /* 0x00000004ffaa7424 */ /* 0x000fe200078e00ff */
[----:B------:R-:W-:Y:S01]  /*12950*/  MOV R106, 0x12980 ;  /* 0x00012980006a7802 */ /* 0x000fe20000000f00 */
[----:B------:R-:W-:-:S03]  /*12960*/  IMAD.MOV.U32 R172, RZ, RZ, -0x1 ;  /* 0xffffffffffac7424 */ /* 0x000fc600078e00ff */
[----:B------:R-:W-:Y:S05]  /*12970*/  CALL.REL.NOINC `($__internal_58_$__cuda_sm70_shflsync_bfly_p) ;  /* 0x000000f000007944 */ /* 0x000fea0003c00000 */
[----:B01----:R-:W-:Y:S01]  /*12980*/  FADD.FTZ R105, R105, R157 ;  /* 0x0000009d69697221 */ /* 0x003fe20000010000 */
[----:B------:R-:W-:Y:S01]  /*12990*/  MOV R106, 0x129e0 ;  /* 0x000129e0006a7802 */ /* 0x000fe20000000f00 */
[----:B------:R-:W-:-:S02]  /*129a0*/  IMAD.MOV.U32 R170, RZ, RZ, 0x8 ;  /* 0x00000008ffaa7424 */ /* 0x000fc400078e00ff */
[----:B------:R-:W-:Y:S02]  /*129b0*/  IMAD.MOV.U32 R157, RZ, RZ, 0x1f ;  /* 0x0000001fff9d7424 */ /* 0x000fe400078e00ff */
[----:B------:R-:W-:Y:S02]  /*129c0*/  IMAD.MOV.U32 R172, RZ, RZ, -0x1 ;  /* 0xffffffffffac7424 */ /* 0x000fe400078e00ff */
[----:B------:R-:W-:Y:S05]  /*129d0*/  CALL.REL.NOINC `($__internal_58_$__cuda_sm70_shflsync_bfly_p) ;  /* 0x0000009000007944 */ /* 0x000fea0003c00000 */
[----:B-1----:R-:W-:Y:S01]  /*129e0*/  FADD.FTZ R168, R105, R157 ;  /* 0x0000009d69a87221 */ /* 0x002fe20000010000 */
[----:B------:R-:W-:Y:S01]  /*129f0*/  MOV R157, 0x1f ;  /* 0x0000001f009d7802 */ /* 0x000fe20000000f00 */
[----:B0-----:R-:W-:Y:S01]  /*12a00*/  IMAD.MOV.U32 R170, RZ, RZ, 0x10 ;  /* 0x00000010ffaa7424 */ /* 0x001fe200078e00ff */
[----:B------:R-:W-:Y:S01]  /*12a10*/  MOV R106, 0x12a50 ;  /* 0x00012a50006a7802 */ /* 0x000fe20000000f00 */
[----:B------:R-:W-:Y:S02]  /*12a20*/  IMAD.MOV.U32 R172, RZ, RZ, -0x1 ;  /* 0xffffffffffac7424 */ /* 0x000fe400078e00ff */
[----:B------:R-:W-:Y:S02]  /*12a30*/  IMAD.MOV.U32 R105, RZ, RZ, R168 ;  /* 0x000000ffff697224 */ /* 0x000fe400078e00a8 */
[----:B------:R-:W-:Y:S05]  /*12a40*/  CALL.REL.NOINC `($__internal_58_$__cuda_sm70_shflsync_bfly_p) ;  /* 0x0000002000007944 */ /* 0x000fea0003c00000 */
[----:B-1----:R-:W-:Y:S01]  /*12a50*/  IMAD.MOV.U32 R107, RZ, RZ, R157 ;  /* 0x000000ffff6b7224 */ /* 0x002fe200078e009d */
[----:B0-----:R-:W-:Y:S05]  /*12a60*/  BRA `(.L_x_13015) ;  /* 0xffffe6d000007947 */ /* 0x001fea000383ffff */
        .weak           $__internal_58_$__cuda_sm70_shflsync_bfly_p
        .type           $__internal_58_$__cuda_sm70_shflsync_bfly_p,@function
        .size           $__internal_58_$__cuda_sm70_shflsync_bfly_p,(.L_x_36098 - $__internal_58_$__cuda_sm70_shflsync_bfly_p)
$__internal_58_$__cuda_sm70_shflsync_bfly_p:
[----:B------:R-:W-:Y:S01]  /*12a70*/  IMAD.MOV.U32 R107, RZ, RZ, 0x0 ;  /* 0x00000000ff6b7424 */ /* 0x000fe200078e00ff */
[----:B------:R-:W-:Y:S04]  /*12a80*/  WARPSYNC R172 ;  /* 0x000000ac00007348 */ /* 0x000fe80003800000 */
[----:B------:R0:W1:Y:S01]  /*12a90*/  SHFL.BFLY PT, R157, R105, R170, R157 ;  /* 0x0c0000aa699d7389 */ /* 0x00006200000e009d */
[----:B------:R-:W-:Y:S05]  /*12aa0*/  RET.REL.NODEC R106 `(_ZN10layer_norm13ln_fwd_kernelINS_13Kernel_traitsI13__nv_bfloat16S2_fS2_fjLj5120ELj1ELj1ELj4ELj16ENS_18Kernel_traits_baseILj5120ES2_S2_fS2_fjLj128EEEEELb1ELb0ELb1ELb0EEEvNS_9FwdParamsE) ;  /* 0xfffed5506a007950 */ /* 0x000fea0003c3ffff */
.L_x_13016:
        /* <DEDUP_REMOVED lines=13> */
.L_x_36098:


//--------------------- .text._ZN10layer_norm13ln_fwd_kernelINS_13Kernel_traitsI13__nv_bfloat16S2_fS2_fjLj5120ELj1ELj1ELj4ELj16ENS_18Kernel_traits_baseILj5120ES2_S2_fS2_fjLj128EEEEELb1ELb0ELb1ELb1EEEvNS_9FwdParamsE --------------------------
	.section	.text._ZN10layer_norm13ln_fwd_kernelINS_13Kernel_traitsI13__nv_bfloat16S2_fS2_fjLj5120ELj1ELj1ELj4ELj16ENS_18Kernel_traits_baseILj5120ES2_S2_fS2_fjLj128EEEEELb1ELb0ELb1ELb1EEEvNS_9FwdParamsE,"ax",@progbits
	.sectioninfo	@"SHI_REGISTERS=167"
	.align	128
        .global         _ZN10layer_norm13ln_fwd_kernelINS_13Kernel_traitsI13__nv_bfloat16S2_fS2_fjLj5120ELj1ELj1ELj4ELj16ENS_18Kernel_traits_baseILj5120ES2_S2_fS2_fjLj128EEEEELb1ELb0ELb1ELb1EEEvNS_9FwdParamsE
        .type           _ZN10layer_norm13ln_fwd_kernelINS_13Kernel_traitsI13__nv_bfloat16S2_fS2_fjLj5120ELj1ELj1ELj4ELj16ENS_18Kernel_traits_baseILj5120ES2_S2_fS2_fjLj128EEEEELb1ELb0ELb1ELb1EEEvNS_9FwdParamsE,@function
        .size           _ZN10layer_norm13ln_fwd_kernelINS_13Kernel_traitsI13__nv_bfloat16S2_fS2_fjLj5120ELj1ELj1ELj4ELj16ENS_18Kernel_traits_baseILj5120ES2_S2_fS2_fjLj128EEEEELb1ELb0ELb1ELb1EEEvNS_9FwdParamsE,(.L_x_36099 - _ZN10layer_norm13ln_fwd_kernelINS_13Kernel_traitsI13__nv_bfloat16S2_fS2_fjLj5120ELj1ELj1ELj4ELj16ENS_18Kernel_traits_baseILj5120ES2_S2_fS2_fjLj128EEEEELb1ELb0ELb1ELb1EEEvNS_9FwdParamsE)
        .other          _ZN10layer_norm13ln_fwd_kernelINS_13Kernel_traitsI13__nv_bfloat16S2_fS2_fjLj5120ELj1ELj1ELj4ELj16ENS_18Kernel_traits_baseILj5120ES2_S2_fS2_fjLj128EEEEELb1ELb0ELb1ELb1EEEvNS_9FwdParamsE,@"STO_CUDA_ENTRY STV_DEFAULT"
_ZN10layer_norm13ln_fwd_kernelINS_13Kernel_traitsI13__nv_bfloat16S2_fS2_fjLj5120ELj1ELj1ELj4ELj16ENS_18Kernel_traits_baseILj5120ES2_S2_fS2_fjLj128EEEEELb1ELb0ELb1ELb1EEEvNS_9FwdParamsE:
.text._ZN10layer_norm13ln_fwd_kernelINS_13Kernel_traitsI13__nv_bfloat16S2_fS2_fjLj5120ELj1ELj1ELj4ELj16ENS_18Kernel_traits_baseILj5120ES2_S2_fS2_fjLj128EEEEELb1ELb0ELb1ELb1EEEvNS_9FwdParamsE:
[----:B------:R-:W-:Y:S02]  /*0000*/  IMAD.MOV.U32 R1, RZ, RZ, c[0x0][0x28] ;  /* 0x00000a00ff017624 */ /* 0x000fe400078e00ff */
[----:B------:R-:W-:Y:S01]  /*0010*/  ULDC.U8 UR4, c[0x0][0x244] ;  /* 0x0000910000047ab9 */ /* 0x000fe20000000000 */
[----:B------:R-:W-:Y:S01]  /*0020*/  IMAD.MOV.U32 R115, RZ, RZ, c[0x0][0x238] ;  /* 0x00008e00ff737624 */ /* 0x000fe200078e00ff */
[----:B------:R-:W-:Y:S01]  /*0030*/  ISETP.NE.AND P0, PT, RZ, UR4, PT ;  /* 0x00000004ff007c0c */ /* 0x000fe2000bf05270 */
[----:B------:R-:W-:Y:S01]  /*0040*/  IMAD.MOV.U32 R8, RZ, RZ, c[0x0][0x23c] ;  /* 0x00008f00ff087624 */ /* 0x000fe200078e00ff */
[----:B------:R-:W-:Y:S02]  /*0050*/  ULDC.64 UR6, c[0x0][0x118] ;  /* 0x0000460000067ab9 */ /* 0x000fe40000000a00 */
[----:B------:R-:W-:Y:S02]  /*0060*/  ULDC.64 UR4, c[0x0][0x230] ;  /* 0x00008c0000047ab9 */ /* 0x000fe40000000a00 */
[----:B------:R-:W-:Y:S02]  /*0070*/  IMAD.U32 R2, RZ, RZ, UR4 ;  /* 0x00000004ff027e24 */ /* 0x000fe4000f8e00ff */
[----:B------:R-:W-:-:S05]  /*0080*/  IMAD.U32 R3, RZ, RZ, UR5 ;  /* 0x00000005ff037e24 */ /* 0x000fca000f8e00ff */
[----:B------:R-:W-:Y:S01]  /*0090*/  @P0 MOV R4, R115 ;  /* 0x0000007300040202 */ /* 0x000fe20000000f00 */
[----:B------:R-:W-:Y:S01]  /*00a0*/  @P0 IMAD.MOV.U32 R5, RZ, RZ, R8 ;  /* 0x000000ffff050224 */ /* 0x000fe200078e0008 */
[----:B------:R-:W2:Y:S05]  /*00b0*/  @P0 LDG.E.64 R2, [R2.64] ;  /* 0x0000000602020981 */ /* 0x000eaa000c1e1b00 */
        /* <DEDUP_REMOVED lines=11> */
[----:B------:R-:W-:Y:S01]  /*0170*/  SHF.R.U32.HI R117, RZ, 0x2, R8 ;  /* 0x00000002ff757819 */ /* 0x000fe20000011608 */
[----:B------:R-:W-:Y:S01]  /*0180*/  IMAD.SHL.U32 R8, R0, 0x10, RZ ;  /* 0x0000001000087824 */ /* 0x000fe200078e00ff */
[----:B------:R-:W-:Y:S01]  /*0190*/  ISETP.NE.AND.EX P0, PT, RZ, c[0x0][0x21c], PT, P0 ;  /* 0x00008700ff007a0c */ /* 0x000fe20003f05300 */
[----:B------:R-:W-:-:S03]  /*01a0*/  IMAD.WIDE.U32 R4, R124, -0x2daee0ad, RZ ;  /* 0xd2511f537c047825 */ /* 0x000fc600078e00ff */
[----:B------:R-:W-:Y:S01]  /*01b0*/  LOP3.LUT R20, R8, 0x7f0, RZ, 0xc0, !PT ;  /* 0x000007f008147812 */ /* 0x000fe200078ec0ff */
[----:B0-----:R-:W-:Y:S01]  /*01c0*/  UIADD3 UR9, UR4, -0x61c88647, URZ ;  /* 0x9e3779b904097890 */ /* 0x001fe2000fffe03f */
[----:B------:R-:W-:Y:S01]  /*01d0*/  LOP3.LUT R2, R7, UR4, R117, 0x96, !PT ;  /* 0x0000000407027c12 */ /* 0x000fe2000f8e9675 */
[----:B------:R-:W-:Y:S01]  /*01e0*/  UIADD3 UR11, UR4, 0x3c6ef372, URZ ;  /* 0x3c6ef372040b7890 */ /* 0x000fe2000fffe03f */
[----:B------:R-:W-:-:S03]  /*01f0*/  IADD3 R44, P1, R20, c[0x0][0x218], RZ ;  /* 0x00008600142c7a10 */ /* 0x000fc60007f3e0ff */
[----:B-1----:R-:W-:Y:S01]  /*0200*/  IMAD.WIDE.U32 R2, R2, -0x2daee0ad, RZ ;  /* 0xd2511f5302027825 */ /* 0x002fe200078e00ff */
[----:B--2---:R-:W-:Y:S01]  /*0210*/  LOP3.LUT R12, R5, UR5, RZ, 0x3c, !PT ;  /* 0x00000005050c7c12 */ /* 0x004fe2000f8e3cff */
[----:B------:R-:W-:Y:S02]  /*0220*/  UIADD3 UR10, UR5, -0x4498517b, URZ ;  /* 0xbb67ae85050a7890 */ /* 0x000fe4000fffe03f */
[----:B------:R-:W-:Y:S01]  /*0230*/  IMAD.X R45, RZ, RZ, c[0x0][0x21c], P1 ;  /* 0x00008700ff2d7624 */ /* 0x000fe200008e06ff */
[----:B------:R-:W-:Y:S01]  /*0240*/  UIADD3 UR12, UR5, 0x76cf5d0a, URZ ;  /* 0x76cf5d0a050c7890 */ /* 0x000fe2000fffe03f */
[----:B------:R-:W-:-:S03]  /*0250*/  IMAD.WIDE.U32 R12, R12, -0x326172a9, RZ ;  /* 0xcd9e8d570c0c7825 */ /* 0x000fc600078e00ff */
[----:B------:R0:W5:Y:S01]  /*0260*/  @P0 LDG.E.128 R8, [R44.64] ;  /* 0x000000062c080981 */ /* 0x000162000c1e1d00 */
[----:B------:R-:W-:Y:S02]  /*0270*/  LOP3.LUT R7, R3, UR10, R4, 0x96, !PT ;  /* 0x0000000a03077c12 */ /* 0x000fe4000f8e9604 */
[----:B------:R-:W-:Y:S01]  /*0280*/  LOP3.LUT R4, R13, UR9, R6, 0x96, !PT ;  /* 0x000000090d047c12 */ /* 0x000fe2000f8e9606 */
[----:B------:R0:W5:Y:S02]  /*0290*/  @P0 LDG.E.128 R16, [R44.64+0x800] ;  /* 0x000800062c100981 */ /* 0x000164000c1e1d00 */
[----:B------:R-:W-:Y:S02]  /*02a0*/  IMAD.WIDE.U32 R6, R7, -0x326172a9, RZ ;  /* 0xcd9e8d5707067825 */ /* 0x000fe400078e00ff */
[----:B------:R0:W5:Y:S02]  /*02b0*/  @P0 LDG.E.128 R52, [R44.64+0x1000] ;  /* 0x001000062c340981 */ /* 0x000164000c1e1d00 */
[----:B------:R-:W-:-:S02]  /*02c0*/  IMAD.WIDE.U32 R4, R4, -0x2daee0ad, RZ ;  /* 0xd2511f5304047825 */ /* 0x000fc400078e00ff */
[----:B------:R0:W5:Y:S04]  /*02d0*/  @P0 LDG.E.128 R48, [R44.64+0x1800] ;  /* 0x001800062c300981 */ /* 0x000168000c1e1d00 */
[----:B0-----:R-:W5:Y:S01]  /*02e0*/  @P0 LDG.E.128 R44, [R44.64+0x2000] ;  /* 0x002000062c2c0981 */ /* 0x001f62000c1e1d00 */
[----:B------:R-:W-:Y:S02]  /*02f0*/  LOP3.LUT R3, R7, UR11, R12, 0x96, !PT ;  /* 0x0000000b07037c12 */ /* 0x000fe4000f8e960c */
        /* <DEDUP_REMOVED lines=51> */
[----:B------:R-:W-:Y:S01]  /*0630*/  UIADD3 UR25, UR4, -0x700cb87f, URZ ;  /* 0x8ff3478104197890 */ /* 0x000fe2000fffe03f */
[----:B------:R-:W-:Y:S01]  /*0640*/  PRMT R99, RZ, 0x7610, R48 ;  /* 0x00007610ff637816 */ /* 0x000fe20000000030 */
[----:B------:R-:W-:Y:S01]  /*0650*/  UIADD3 UR26, UR5, -0x695add53, URZ ;  /* 0x96a522ad051a7890 */ /* 0x000fe2000fffe03f */
[--C-:B------:R-:W-:Y:S01]  /*0660*/  PRMT R100, RZ, 0x5410, R49.reuse ;  /* 0x00005410ff647816 */ /* 0x100fe20000000031 */
[----:B------:R-:W-:Y:S01]  /*0670*/  @!P0 CS2R R44, SRZ ;  /* 0x00000000002c8805 */ /* 0x000fe2000001ff00 */
[----:B------:R-:W-:Y:S01]  /*0680*/  PRMT R101, RZ, 0x7610, R49 ;  /* 0x00007610ff657816 */ /* 0x000fe20000000031 */
[----:B------:R-:W-:Y:S01]  /*0690*/  @!P0 CS2R R46, SRZ ;  /* 0x00000000002e8805 */ /* 0x000fe2000001ff00 */
[--C-:B------:R-:W-:Y:S01]  /*06a0*/  PRMT R102, RZ, 0x5410, R50.reuse ;  /* 0x00005410ff667816 */ /* 0x100fe20000000032 */
[----:B------:R0:W5:Y:S01]  /*06b0*/  LDG.E.128 R40, [R2.64] ;  /* 0x0000000602287981 */ /* 0x000162000c1e1d00 */
[----:B------:R-:W-:Y:S01]  /*06c0*/  PRMT R103, RZ, 0x7610, R50 ;  /* 0x00007610ff677816 */ /* 0x000fe20000000032 */
[----:B------:R-:W-:Y:S01]  /*06d0*/  IMAD R50, R56, -0x326172a9, RZ ;  /* 0xcd9e8d5738327824 */ /* 0x000fe200078e02ff */
[--C-:B------:R-:W-:Y:S01]  /*06e0*/  PRMT R4, RZ, 0x5410, R9.reuse ;  /* 0x00005410ff047816 */ /* 0x100fe20000000009 */
[----:B------:R0:W5:Y:S01]  /*06f0*/  LDG.E.128 R36, [R2.64+0x800] ;  /* 0x0008000602247981 */ /* 0x000162000c1e1d00 */
[----:B------:R-:W-:Y:S01]  /*0700*/  IMAD.HI.U32 R109, R116, -0x326172a9, RZ ;  /* 0xcd9e8d57746d7827 */ /* 0x000fe200078e00ff */
[----:B------:R-:W-:-:S02]  /*0710*/  PRMT R5, RZ, 0x7610, R9 ;  /* 0x00007610ff057816 */ /* 0x000fc40000000009 */
[----:B------:R0:W5:Y:S01]  /*0720*/  LDG.E.128 R32, [R2.64+0x1000] ;  /* 0x0010000602207981 */ /* 0x000162000c1e1d00 */
[----:B------:R-:W-:Y:S02]  /*0730*/  IMAD R107, R107, -0x2daee0ad, RZ ;  /* 0xd2511f536b6b7824 */ /* 0x000fe400078e02ff */
[----:B------:R-:W-:Y:S01]  /*0740*/  IMAD.WIDE.U32 R48, R57, -0x2daee0ad, RZ ;  /* 0xd2511f5339307825 */ /* 0x000fe200078e00ff */
[----:B------:R0:W5:Y:S01]  /*0750*/  LDG.E.128 R28, [R2.64+0x1800] ;  /* 0x00180006021c7981 */ /* 0x000162000c1e1d00 */
[----:B------:R-:W-:-:S03]  /*0760*/  PRMT R6, RZ, 0x5410, R10 ;  /* 0x00005410ff067816 */ /* 0x000fc6000000000a */
[----:B------:R0:W5:Y:S01]  /*0770*/  LDG.E.128 R24, [R2.64+0x2000] ;  /* 0x0020000602187981 */ /* 0x000162000c1e1d00 */
[----:B------:R-:W-:Y:S01]  /*0780*/  PRMT R7, RZ, 0x7610, R10 ;  /* 0x00007610ff077816 */ /* 0x000fe2000000000a */
[----:B------:R-:W-:Y:S01]  /*0790*/  IMAD.MOV.U32 R111, RZ, RZ, 0x1 ;  /* 0x00000001ff6f7424 */ /* 0x000fe200078e00ff */
[----:B------:R-:W-:Y:S01]  /*07a0*/  PRMT R9, RZ, 0x7610, R11 ;  /* 0x00007610ff097816 */ /* 0x000fe2000000000b */
[----:B------:R-:W-:Y:S01]  /*07b0*/  IMAD R116, R116, -0x326172a9, RZ ;  /* 0xcd9e8d5774747824 */ /* 0x000fe200078e02ff */
[----:B------:R-:W-:Y:S01]  /*07c0*/  PRMT R10, RZ, 0x5410, R16 ;  /* 0x00005410ff0a7816 */ /* 0x000fe20000000010 */
[----:B------:R-:W-:Y:S01]  /*07d0*/  IMAD.MOV.U32 R114, RZ, RZ, RZ ;  /* 0x000000ffff727224 */ /* 0x000fe200078e00ff */
[--C-:B------:R-:W-:Y:S01]  /*07e0*/  PRMT R12, RZ, 0x5410, R17.reuse ;  /* 0x00005410ff0c7816 */ /* 0x100fe20000000011 */
[----:B------:R-:W-:Y:S01]  /*07f0*/  ULDC.U8 UR8, c[0x0][0x1f0] ;  /* 0x00007c0000087ab9 */ /* 0x000fe20000000000 */
[----:B------:R-:W-:Y:S02]  /*0800*/  PRMT R13, RZ, 0x7610, R17 ;  /* 0x00007610ff0d7816 */ /* 0x000fe40000000011 */
[----:B0-----:R-:W-:-:S02]  /*0810*/  PRMT R2, RZ, 0x5410, R8 ;  /* 0x00005410ff027816 */ /* 0x001fc40000000008 */
[----:B------:R-:W-:Y:S02]  /*0820*/  PRMT R3, RZ, 0x7610, R8 ;  /* 0x00007610ff037816 */ /* 0x000fe40000000008 */
        /* <DEDUP_REMOVED lines=17> */
[----:B------:R-:W-:Y:S02]  /*0940*/  LOP3.LUT R107, R49, UR26, R107, 0x96, !PT ;  /* 0x0000001a316b7c12 */ /* 0x000fe4000f8e966b */
[----:B------:R-:W-:Y:S02]  /*0950*/  MOV R108, R48 ;  /* 0x00000030006c7202 */ /* 0x000fe40000000f00 */
[--C-:B------:R-:W-:Y:S02]  /*0960*/  PRMT R106, RZ, 0x5410, R44.reuse ;  /* 0x00005410ff6a7816 */ /* 0x100fe4000000002c */
[----:B------:R-:W-:Y:S02]  /*0970*/  PRMT R112, RZ, 0x7610, R44 ;  /* 0x00007610ff707816 */ /* 0x000fe4000000002c */
[----:B------:R-:W-:Y:S02]  /*0980*/  LOP3.LUT R115, R115, 0x3, RZ, 0xc0, !PT ;  /* 0x0000000373737812 */ /* 0x000fe400078ec0ff */
[----:B------:R-:W-:-:S02]  /*0990*/  PRMT R113, RZ, 0x5410, R45 ;  /* 0x00005410ff717816 */ /* 0x000fc4000000002d */
[----:B------:R-:W-:Y:S02]  /*09a0*/  PRMT R126, RZ, 0x7610, R45 ;  /* 0x00007610ff7e7816 */ /* 0x000fe4000000002d */
[--C-:B------:R-:W-:Y:S02]  /*09b0*/  PRMT R127, RZ, 0x5410, R46.reuse ;  /* 0x00005410ff7f7816 */ /* 0x100fe4000000002e */
[----:B------:R-:W-:Y:S02]  /*09c0*/  PRMT R128, RZ, 0x7610, R46 ;  /* 0x00007610ff807816 */ /* 0x000fe4000000002e */
[--C-:B------:R-:W-:Y:S02]  /*09d0*/  PRMT R129, RZ, 0x5410, R47.reuse ;  /* 0x00005410ff817816 */ /* 0x100fe4000000002f */
[----:B------:R-:W-:Y:S02]  /*09e0*/  PRMT R130, RZ, 0x7610, R47 ;  /* 0x00007610ff827816 */ /* 0x000fe4000000002f */
.L_x_13392:
[----:B------:R-:W-:-:S04]  /*09f0*/  IMAD.MOV.U32 R63, RZ, RZ, 0x4 ;  /* 0x00000004ff3f7424 */ /* 0x000fc800078e00ff */
[----:B------:R-:W-:-:S06]  /*0a00*/  IMAD.WIDE R56, R110, R63, c[0x0][0x1d0] ;  /* 0x000074006e387625 */ /* 0x000fcc00078e023f */
[----:B------:R0:W2:Y:S01]  /*0a10*/  LDG.E R56, [R56.64] ;  /* 0x0000000638387981 */ /* 0x0000a2000c1e1900 */
[----:B------:R-:W-:Y:S01]  /*0a20*/  ISETP.NE.U32.AND P0, PT, RZ, c[0x0][0x180], PT ;  /* 0x00006000ff007a0c */ /* 0x000fe20003f05070 */
[----:B------:R-:W-:Y:S02]  /*0a30*/  IMAD R58, R110, c[0x0][0x168], RZ ;  /* 0x00005a006e3a7a24 */ /* 0x000fe400078e02ff */
[----:B------:R-:W-:Y:S01]  /*0a40*/  IMAD.MOV.U32 R140, RZ, RZ, RZ ;  /* 0x000000ffff8c7224 */ /* 0x000fe200078e00ff */
[----:B------:R-:W-:Y:S02]  /*0a50*/  ISETP.NE.AND.EX P0, PT, RZ, c[0x0][0x184], PT, P0 ;  /* 0x00006100ff007a0c */ /* 0x000fe40003f05300 */
[----:B------:R-:W-:-:S04]  /*0a60*/  SHF.R.S32.HI R59, RZ, 0x1f, R58 ;  /* 0x0000001fff3b7819 */ /* 0x000fc8000001143a */
[----:B------:R-:W-:-:S07]  /*0a70*/  LEA.HI R59, R59, R58, RZ, 0x3 ;  /* 0x0000003a3b3b7211 */ /* 0x000fce00078f18ff */
[----:B0-----:R-:W-:Y:S01]  /*0a80*/  @P0 IMAD.MOV.U32 R57, RZ, RZ, 0x20 ;  /* 0x00000020ff390424 */ /* 0x001fe200078e00ff */
[----:B--2---:R-:W-:-:S13]  /*0a90*/  ISETP.GE.AND P2, PT, R56, 0x1, PT ;  /* 0x000000013800780c */ /* 0x004fda0003f46270 */
[----:B------:R-:W-:-:S05]  /*0aa0*/  @P2 IADD3 R60, R56, -0x1, RZ ;  /* 0xffffffff383c2810 */ /* 0x000fca0007ffe0ff */
[----:B------:R-:W-:Y:S01]  /*0ab0*/  @P2 IMAD R61, R60, c[0x0][0x168], RZ ;  /* 0x00005a003c3d2a24 */ /* 0x000fe200078e02ff */
[----:B------:R-:W-:-:S04]  /*0ac0*/  LOP3.LUT R60, R0, 0x7f, RZ, 0xc0, !PT ;  /* 0x0000007f003c7812 */ /* 0x000fc800078ec0ff */
[----:B------:R-:W-:Y:S02]  /*0ad0*/  @P2 SHF.R.S32.HI R58, RZ, 0x1f, R61 ;  /* 0x0000001fff3a2819 */ /* 0x000fe4000001143d */
[----:B------:R-:W-:Y:S02]  /*0ae0*/  LEA.HI.SX32 R142, R59, R60, 0x1d ;  /* 0x0000003c3b8e7211 */ /* 0x000fe400078feaff */
[----:B------:R-:W-:-:S03]  /*0af0*/  @P2 LEA.HI R61, R58, R61, RZ, 0x3 ;  /* 0x0000003d3a3d2211 */ /* 0x000fc600078f18ff */
[----:B------:R-:W-:Y:S01]  /*0b00*/  @P0 IMAD.WIDE.U32 R58, R142, R57, c[0x0][0x180] ;  /* 0x000060008e3a0625 */ /* 0x000fe200078e0039 */
[----:B------:R-:W-:Y:S02]  /*0b10*/  @P2 MOV R57, 0x10 ;  /* 0x0000001000392802 */ /* 0x000fe40000000f00 */
[----:B------:R-:W-:Y:S01]  /*0b20*/  @P2 LEA.HI.SX32 R140, R61, R60, 0x1d ;  /* 0x0000003c3d8c2211 */ /* 0x000fe200078feaff */
[----:B------:R-:W-:Y:S01]  /*0b30*/  IMAD.WIDE R60, R110, R63, c[0x0][0x1d8] ;  /* 0x000076006e3c7625 */ /* 0x000fe200078e023f */
[----:B------:R-:W2:Y:S03]  /*0b40*/  @P0 LDG.E.128 R44, [R58.64] ;  /* 0x000000063a2c0981 */ /* 0x000ea6000c1e1d00 */
[----:B------:R-:W-:Y:S01]  /*0b50*/  @P2 IMAD.WIDE.U32 R62, R140, R57, c[0x0][0x170] ;  /* 0x00005c008c3e2625 */ /* 0x000fe200078e0039 */
[----:B-----5:R0:W5:Y:S04]  /*0b60*/  LDG.E R139, [R60.64] ;  /* 0x000000063c8b7981 */ /* 0x020168000c1e1900 */
[----:B------:R0:W5:Y:S04]  /*0b70*/  @P0 LDG.E.128 R48, [R58.64+0x10] ;  /* 0x000010063a300981 */ /* 0x000168000c1e1d00 */
[----:B------:R0:W5:Y:S01]  /*0b80*/  @P2 LDG.E.128 R52, [R62.64] ;  /* 0x000000063e342981 */ /* 0x000162000c1e1d00 */
[----:B------:R-:W-:Y:S01]  /*0b90*/  ISETP.GT.AND P3, PT, R56, RZ, PT ;  /* 0x000000ff3800720c */ /* 0x000fe20003f64270 */
[----:B------:R-:W-:Y:S01]  /*0ba0*/  BSSY B0, `(.L_x_13017) ;  /* 0x000005d000007945 */ /* 0x000fe20003800000 */
[----:B------:R-:W-:-:S11]  /*0bb0*/  SHF.R.S32.HI R141, RZ, 0x1f, R110 ;  /* 0x0000001fff8d7819 */ /* 0x000fd6000001146e */
[----:B------:R-:W-:Y:S01]  /*0bc0*/  @!P3 ISETP.NE.U32.AND P1, PT, RZ, c[0x0][0x180], PT ;  /* 0x00006000ff00ba0c */ /* 0x000fe20003f25070 */
[----:B------:R-:W-:-:S03]  /*0bd0*/  @!P3 IMAD.MOV.U32 R64, RZ, RZ, R115 ;  /* 0x000000ffff40b224 */ /* 0x000fc600078e0073 */
[----:B------:R-:W-:-:S04]  /*0be0*/  @!P3 ISETP.NE.AND.EX P1, PT, RZ, c[0x0][0x184], PT, P1 ;  /* 0x00006100ff00ba0c */ /* 0x000fc80003f25310 */
        /* <DEDUP_REMOVED lines=14> */
.L_x_13020:
[----:B------:R-:W-:Y:S02]  /*0cd0*/  IMAD.MOV.U32 R66, RZ, RZ, R116 ;  /* 0x000000ffff427224 */ /* 0x000fe400078e0074 */
.L_x_13021:
[----:B------:R-:W-:Y:S05]  /*0ce0*/  BSYNC B1 ;  /* 0x0000000000017941 */ /* 0x000fea0003800000 */
.L_x_13019:
        /* <DEDUP_REMOVED lines=16> */
.L_x_13025:
[----:B------:R-:W-:Y:S05]  /*0df0*/  BSYNC B2 ;  /* 0x0000000000027941 */ /* 0x000fea0003800000 */
.L_x_13024:
        /* <DEDUP_REMOVED lines=42> */
[----:B------:R-:W-:Y:S01]  /*10a0*/  LOP3.LUT R107, R59, UR26, R56, 0x96, !PT ;  /* 0x0000001a3b6b7c12 */ /* 0x000fe2000f8e9638 */
[----:B------:R-:W-:Y:S02]  /*10b0*/  IMAD.MOV.U32 R108, RZ, RZ, R58 ;  /* 0x000000ffff6c7224 */ /* 0x000fe400078e003a */
.L_x_13023:
[----:B------:R-:W-:Y:S05]  /*10c0*/  BSYNC B1 ;  /* 0x0000000000017941 */ /* 0x000fea0003800000 */
.L_x_13022:
[----:B------:R-:W0:Y:S01]  /*10d0*/  I2F.U32 R56, R66 ;  /* 0x0000004200387306 */ /* 0x000e220000201000 */
[----:B------:R-:W-:-:S10]  /*10e0*/  HFMA2.MMA R57, -RZ, RZ, 0.1171875, 0 ;  /* 0x2f800000ff397435 */ /* 0x000fd400000001ff */
[----:B0-----:R-:W-:Y:S01]  /*10f0*/  FFMA.FTZ R56, R56, R57, 1.1641532182693481445e-10 ;  /* 0x2f00000038387423 */ /* 0x001fe20000010039 */
[----:B-----5:R-:W-:-:S04]  /*1100*/  PRMT R57, RZ, 0x5410, R52 ;  /* 0x00005410ff397816 */ /* 0x020fc80000000034 */
[----:B------:R-:W-:Y:S01]  /*1110*/  FSETP.GTU.FTZ.AND P1, PT, R56, c[0x0][0x1e4], PT ;  /* 0x0000790038007a0b */ /* 0x000fe20003f3c000 */
[----:B------:R-:W-:-:S03]  /*1120*/  FMUL.FTZ R57, R57, c[0x0][0x1ec] ;  /* 0x00007b0039397a20 */ /* 0x000fc60000410000 */
[----:B------:R-:W-:Y:S01]  /*1130*/  SEL R131, RZ, 0x1, P1 ;  /* 0x00000001ff837807 */ /* 0x000fe20000800000 */
[----:B------:R-:W-:-:S05]  /*1140*/  FMUL.FTZ R57, R57, c[0x0][0x1e8] ;  /* 0x00007a0039397a20 */ /* 0x000fca0000410000 */
[----:B------:R-:W-:-:S05]  /*1150*/  FSEL R56, R57, RZ, !P1 ;  /* 0x000000ff39387208 */ /* 0x000fca0004800000 */
[----:B------:R-:W-:Y:S02]  /*1160*/  @P0 FADD.FTZ R56, R44, R56 ;  /* 0x000000382c380221 */ /* 0x000fe40000010000 */
.L_x_13018:
[----:B0-----:R-:W-:Y:S05]  /*1170*/  BSYNC B0 ;  /* 0x0000000000007941 */ /* 0x001fea0003800000 */
.L_x_13017:
        /* <DEDUP_REMOVED lines=18> */
.L_x_13029:
[----:B------:R-:W-:Y:S02]  /*12a0*/  IMAD.MOV.U32 R68, RZ, RZ, R116 ;  /* 0x000000ffff447224 */ /* 0x000fe400078e0074 */
.L_x_13030:
[----:B------:R-:W-:Y:S05]  /*12b0*/  BSYNC B1 ;  /* 0x0000000000017941 */ /* 0x000fea0003800000 */
.L_x_13028:
        /* <DEDUP_REMOVED lines=16> */
.L_x_13034:
[----:B------:R-:W-:Y:S05]  /*13c0*/  BSYNC B2 ;  /* 0x0000000000027941 */ /* 0x000fea0003800000 */
.L_x_13033:
        /* <DEDUP_REMOVED lines=44> */
.L_x_13032:
[----:B------:R-:W-:Y:S05]  /*1690*/  BSYNC B1 ;  /* 0x0000000000017941 */ /* 0x000fea0003800000 */
.L_x_13031:
[----:B------:R-:W0:Y:S01]  /*16a0*/  I2F.U32 R57, R68 ;  /* 0x0000004400397306 */ /* 0x000e220000201000 */
[----:B------:R-:W-:-:S05]  /*16b0*/  MOV R58, 0x2f800000 ;  /* 0x2f800000003a7802 */ /* 0x000fca0000000f00 */
        /* <DEDUP_REMOVED lines=8> */
.L_x_13027:
[----:B------:R-:W-:Y:S05]  /*1740*/  BSYNC B0 ;  /* 0x0000000000007941 */ /* 0x000fea0003800000 */
.L_x_13026:
        /* <DEDUP_REMOVED lines=18> */
.L_x_13038:
[----:B------:R-:W-:Y:S02]  /*1870*/  IMAD.MOV.U32 R68, RZ, RZ, R116 ;  /* 0x000000ffff447224 */ /* 0x000fe400078e0074 */
.L_x_13039:
[----:B------:R-:W-:Y:S05]  /*1880*/  BSYNC B1 ;  /* 0x0000000000017941 */ /* 0x000fea0003800000 */
.L_x_13037:
        /* <DEDUP_REMOVED lines=16> */
.L_x_13043:
[----:B------:R-:W-:Y:S05]  /*1990*/  BSYNC B2 ;  /* 0x0000000000027941 */ /* 0x000fea0003800000 */
.L_x_13042:
        /* <DEDUP_REMOVED lines=44> */
.L_x_13041:
[----:B------:R-:W-:Y:S05]  /*1c60*/  BSYNC B1 ;  /* 0x0000000000017941 */ /* 0x000fea0003800000 */
.L_x_13040:
        /* <DEDUP_REMOVED lines=10> */
.L_x_13036:
[----:B------:R-:W-:Y:S05]  /*1d10*/  BSYNC B0 ;  /* 0x0000000000007941 */ /* 0x000fea0003800000 */
.L_x_13035:
        /* <DEDUP_REMOVED lines=18> */
.L_x_13047:
[----:B------:R-:W-:Y:S02]  /*1e40*/  IMAD.MOV.U32 R70, RZ, RZ, R116 ;  /* 0x000000ffff467224 */ /* 0x000fe400078e0074 */
.L_x_13048:
[----:B------:R-:W-:Y:S05]  /*1e50*/  BSYNC B1 ;  /* 0x0000000000017941 */ /* 0x000fea0003800000 */
.L_x_13046:
        /* <DEDUP_REMOVED lines=16> */
.L_x_13052:
[----:B------:R-:W-:Y:S05]  /*1f60*/  BSYNC B2 ;  /* 0x0000000000027941 */ /* 0x000fea0003800000 */
.L_x_13051:
        /* <DEDUP_REMOVED lines=44> */
.L_x_13050:
[----:B------:R-:W-:Y:S05]  /*2230*/  BSYNC B1 ;  /* 0x0000000000017941 */ /* 0x000fea0003800000 */
.L_x_13049:
        /* <DEDUP_REMOVED lines=10> */
.L_x_13045:
[----:B------:R-:W-:Y:S05]  /*22e0*/  BSYNC B0 ;  /* 0x0000000000007941 */ /* 0x000fea0003800000 */
.L_x_13044:
        /* <DEDUP_REMOVED lines=18> */
.L_x_13056:
[----:B------:R-:W-:Y:S02]  /*2410*/  IMAD.MOV.U32 R70, RZ, RZ, R116 ;  /* 0x000000ffff467224 */ /* 0x000fe400078e0074 */
.L_x_13057:
[----:B------:R-:W-:Y:S05]  /*2420*/  BSYNC B1 ;  /* 0x0000000000017941 */ /* 0x000fea0003800000 */
.L_x_13055:
        /* <DEDUP_REMOVED lines=16> */
.L_x_13061:
[----:B------:R-:W-:Y:S05]  /*2530*/  BSYNC B2 ;  /* 0x0000000000027941 */ /* 0x000fea0003800000 */
.L_x_13060:
        /* <DEDUP_REMOVED lines=44> */
.L_x_13059:
[----:B------:R-:W-:Y:S05]  /*2800*/  BSYNC B1 ;  /* 0x0000000000017941 */ /* 0x000fea0003800000 */
.L_x_13058:
[----:B------:R-:W0:Y:S01]  /*2810*/  I2F.U32 R60, R70 ;  /* 0x00000046003c7306 */ /* 0x000e220000201000 */
[----:B------:R-:W-:-:S10]  /*2820*/  HFMA2.MMA R61, -RZ, RZ, 0.1171875, 0 ;  /* 0x2f800000ff3d7435 */ /* 0x000fd400000001ff */
[----:B0-----:R-:W-:Y:S01]  /*2830*/  FFMA.FTZ R60, R60, R61, 1.1641532182693481445e-10 ;  /* 0x2f0000003c3c7423 */ /* 0x001fe2000001003d */
[----:B------:R-:W-:-:S04]  /*2840*/  PRMT R61, RZ, 0x5410, R54 ;  /* 0x00005410ff3d7816 */ /* 0x000fc80000000036 */
[----:B------:R-:W-:Y:S01]  /*2850*/  FSETP.GTU.FTZ.AND P1, PT, R60, c[0x0][0x1e4], PT ;  /* 0x000079003c007a0b */ /* 0x000fe20003f3c000 */
[----:B------:R-:W-:-:S03]  /*2860*/  FMUL.FTZ R61, R61, c[0x0][0x1ec] ;  /* 0x00007b003d3d7a20 */ /* 0x000fc60000410000 */
[----:B------:R-:W-:Y:S01]  /*2870*/  SEL R135, RZ, 0x1, P1 ;  /* 0x00000001ff877807 */ /* 0x000fe20000800000 */
[----:B------:R-:W-:-:S05]  /*2880*/  FMUL.FTZ R61, R61, c[0x0][0x1e8] ;  /* 0x00007a003d3d7a20 */ /* 0x000fca0000410000 */
[----:B------:R-:W-:-:S05]  /*2890*/  FSEL R60, R61, RZ, !P1 ;  /* 0x000000ff3d3c7208 */ /* 0x000fca0004800000 */
[----:B------:R-:W-:Y:S02]  /*28a0*/  @P0 FADD.FTZ R60, R48, R60 ;  /* 0x0000003c303c0221 */ /* 0x000fe40000010000 */
.L_x_13054:
[----:B------:R-:W-:Y:S05]  /*28b0*/  BSYNC B0 ;  /* 0x0000000000007941 */ /* 0x000fea0003800000 */
.L_x_13053:
        /* <DEDUP_REMOVED lines=18> */
.L_x_13065:
[----:B------:R-:W-:Y:S02]  /*29e0*/  IMAD.MOV.U32 R72, RZ, RZ, R116 ;  /* 0x000000ffff487224 */ /* 0x000fe400078e0074 */
.L_x_13066:
[----:B------:R-:W-:Y:S05]  /*29f0*/  BSYNC B1 ;  /* 0x0000000000017941 */ /* 0x000fea0003800000 */
.L_x_13064:
        /* <DEDUP_REMOVED lines=16> */
.L_x_13070:
[----:B------:R-:W-:Y:S05]  /*2b00*/  BSYNC B2 ;  /* 0x0000000000027941 */ /* 0x000fea0003800000 */
.L_x_13069:
        /* <DEDUP_REMOVED lines=44> */
.L_x_13068:
[----:B------:R-:W-:Y:S05]  /*2dd0*/  BSYNC B1 ;  /* 0x0000000000017941 */ /* 0x000fea0003800000 */
.L_x_13067:
[----:B------:R-:W0:Y:S01]  /*2de0*/  I2F.U32 R61, R72 ;  /* 0x00000048003d7306 */ /* 0x000e220000201000 */
[----:B------:R-:W-:-:S05]  /*2df0*/  MOV R62, 0x2f800000 ;  /* 0x2f800000003e7802 */ /* 0x000fca0000000f00 */
        /* <DEDUP_REMOVED lines=8> */
.L_x_13063:
[----:B------:R-:W-:Y:S05]  /*2e80*/  BSYNC B0 ;  /* 0x0000000000007941 */ /* 0x000fea0003800000 */
.L_x_13062:
        /* <DEDUP_REMOVED lines=18> */
.L_x_13074:
[----:B------:R-:W-:Y:S02]  /*2fb0*/  IMAD.MOV.U32 R72, RZ, RZ, R116 ;  /* 0x000000ffff487224 */ /* 0x000fe400078e0074 */
.L_x_13075:
[----:B------:R-:W-:Y:S05]  /*2fc0*/  BSYNC B1 ;  /* 0x0000000000017941 */ /* 0x000fea0003800000 */
.L_x_13073:
        /* <DEDUP_REMOVED lines=16> */
.L_x_13079:
[----:B------:R-:W-:Y:S05]  /*30d0*/  BSYNC B2 ;  /* 0x0000000000027941 */ /* 0x000fea0003800000 */
.L_x_13078:
        /* <DEDUP_REMOVED lines=44> */
.L_x_13077:
[----:B------:R-:W-:Y:S05]  /*33a0*/  BSYNC B1 ;  /* 0x0000000000017941 */ /* 0x000fea0003800000 */
.L_x_13076:
        /* <DEDUP_REMOVED lines=10> */
.L_x_13072:
[----:B------:R-:W-:Y:S05]  /*3450*/  BSYNC B0 ;  /* 0x0000000000007941 */ /* 0x000fea0003800000 */
.L_x_13071:
        /* <DEDUP_REMOVED lines=18> */
.L_x_13083:
[----:B------:R-:W-:Y:S02]  /*3580*/  IMAD.MOV.U32 R72, RZ, RZ, R116 ;  /* 0x000000ffff487224 */ /* 0x000fe400078e0074 */
.L_x_13084:
[----:B------:R-:W-:Y:S05]  /*3590*/  BSYNC B1 ;  /* 0x0000000000017941 */ /* 0x000fea0003800000 */
.L_x_13082:
        /* <DEDUP_REMOVED lines=16> */
.L_x_13088:
[----:B------:R-:W-:Y:S05]  /*36a0*/  BSYNC B2 ;  /* 0x0000000000027941 */ /* 0x000fea0003800000 */
.L_x_13087:
        /* <DEDUP_REMOVED lines=44> */
.L_x_13086:
[----:B------:R-:W-:Y:S05]  /*3970*/  BSYNC B1 ;  /* 0x0000000000017941 */ /* 0x000fea0003800000 */
.L_x_13085:
        /* <DEDUP_REMOVED lines=10> */
.L_x_13081:
[----:B------:R-:W-:Y:S05]  /*3a20*/  BSYNC B0 ;  /* 0x0000000000007941 */ /* 0x000fea0003800000 */
.L_x_13080:
[----:B------:R-:W-:Y:S01]  /*3a30*/  IMAD.MOV.U32 R143, RZ, RZ, 0x20 ;  /* 0x00000020ff8f7424 */ /* 0x000fe200078e00ff */
[----:B------:R-:W-:Y:S01]  /*3a40*/  IADD3 R82, R142, 0x80, RZ ;  /* 0x000000808e527810 */ /* 0x000fe20007ffe0ff */
[----:B------:R-:W-:Y:S01]  /*3a50*/  BSSY B0, `(.L_x_13089) ;  /* 0x000001c000007945 */ /* 0x000fe20003800000 */
[----:B------:R-:W-:Y:S01]  /*3a60*/  IADD3 R80, R140, 0x80, RZ ;  /* 0x000000808c507810 */ /* 0x000fe20007ffe0ff */
[----:B------:R-:W-:-:S04]  /*3a70*/  IMAD.WIDE.U32 R64, R142, R143, c[0x0][0x188] ;  /* 0x000062008e407625 */ /* 0x000fc800078e008f */
[----:B------:R-:W-:Y:S01]  /*3a80*/  @P2 IMAD.MOV.U32 R79, RZ, RZ, 0x10 ;  /* 0x00000010ff4f2424 */ /* 0x000fe200078e00ff */
[----:B------:R0:W-:Y:S01]  /*3a90*/  STG.E.128 [R64.64], R56 ;  /* 0x0000003840007986 */ /* 0x0001e2000c101d06 */
[----:B------:R-:W-:-:S03]  /*3aa0*/  @P0 IMAD.WIDE.U32 R66, R82, R143, c[0x0][0x180] ;  /* 0x0000600052420625 */ /* 0x000fc600078e008f */
[----:B------:R0:W-:Y:S01]  /*3ab0*/  STG.E.128 [R64.64+0x10], R60 ;  /* 0x0000103c40007986 */ /* 0x0001e2000c101d06 */
        /* <DEDUP_REMOVED lines=21> */
.L_x_13090:
[----:B------:R-:W-:Y:S05]  /*3c10*/  BSYNC B0 ;  /* 0x0000000000007941 */ /* 0x000fea0003800000 */
.L_x_13089:
[----:B0-----:R-:W-:Y:S01]  /*3c20*/  @P2 IMAD.WIDE.U32 R68, R80, R79, c[0x0][0x170] ;  /* 0x00005c0050442625 */ /* 0x001fe200078e004f */
[----:B------:R-:W2:Y:S04]  /*3c30*/  @P0 LDG.E.128 R44, [R66.64] ;  /* 0x00000006422c0981 */ /* 0x000ea8000c1e1d00 */
[----:B------:R0:W5:Y:S04]  /*3c40*/  @P2 LDG.E.128 R52, [R68.64] ;  /* 0x0000000644342981 */ /* 0x000168000c1e1d00 */
[----:B------:R0:W5:Y:S01]  /*3c50*/  @P0 LDG.E.128 R48, [R66.64+0x10] ;  /* 0x0000100642300981 */ /* 0x000162000c1e1d00 */
[----:B------:R-:W-:Y:S01]  /*3c60*/  @!P3 ISETP.NE.U32.AND P1, PT, RZ, c[0x0][0x180], PT ;  /* 0x00006000ff00ba0c */ /* 0x000fe20003f25070 */
[----:B------:R-:W-:Y:S01]  /*3c70*/  BSSY B0, `(.L_x_13091) ;  /* 0x000005b000007945 */ /* 0x000fe20003800000 */
[----:B------:R-:W-:-:S02]  /*3c80*/  @!P3 IMAD.MOV.U32 R70, RZ, RZ, R73 ;  /* 0x000000ffff46b224 */ /* 0x000fc400078e0049 */
[----:B------:R-:W-:-:S04]  /*3c90*/  @!P3 ISETP.NE.AND.EX P1, PT, RZ, c[0x0][0x184], PT, P1 ;  /* 0x00006100ff00ba0c */ /* 0x000fc80003f25310 */
[----:B--2---:R-:W-:Y:S01]  /*3ca0*/  @!P3 FSEL R64, R44, RZ, P1 ;  /* 0x000000ff2c40b208 */ /* 0x004fe20000800000 */
[----:B------:R-:W-:Y:S05]  /*3cb0*/  @!P3 BRA `(.L_x_13092) ;  /* 0x000005600000b947 */ /* 0x000fea0003800000 */
        /* <DEDUP_REMOVED lines=12> */
.L_x_13094:
[----:B------:R-:W-:Y:S02]  /*3d80*/  IMAD.MOV.U32 R72, RZ, RZ, R116 ;  /* 0x000000ffff487224 */ /* 0x000fe400078e0074 */
.L_x_13095:
[----:B------:R-:W-:Y:S05]  /*3d90*/  BSYNC B1 ;  /* 0x0000000000017941 */ /* 0x000fea0003800000 */
.L_x_13093:
        /* <DEDUP_REMOVED lines=16> */
.L_x_13099:
[----:B------:R-:W-:Y:S05]  /*3ea0*/  BSYNC B2 ;  /* 0x0000000000027941 */ /* 0x000fea0003800000 */
.L_x_13098:
        /* <DEDUP_REMOVED lines=44> */
.L_x_13097:
[----:B------:R-:W-:Y:S05]  /*4170*/  BSYNC B1 ;  /* 0x0000000000017941 */ /* 0x000fea0003800000 */
.L_x_13096:
[----:B------:R-:W0:Y:S01]  /*4180*/  I2F.U32 R64, R72 ;  /* 0x0000004800407306 */ /* 0x000e220000201000 */
[----:B------:R-:W-:-:S04]  /*4190*/  IMAD.MOV.U32 R65, RZ, RZ, 0x2f800000 ;  /* 0x2f800000ff417424 */ /* 0x000fc800078e00ff */
        /* <DEDUP_REMOVED lines=8> */
.L_x_13092:
[----:B0-----:R-:W-:Y:S05]  /*4220*/  BSYNC B0 ;  /* 0x0000000000007941 */ /* 0x001fea0003800000 */
.L_x_13091:
        /* <DEDUP_REMOVED lines=18> */
.L_x_13103:
[----:B------:R-:W-:Y:S02]  /*4350*/  IMAD.MOV.U32 R74, RZ, RZ, R116 ;  /* 0x000000ffff4a7224 */ /* 0x000fe400078e0074 */
.L_x_13104:
[----:B------:R-:W-:Y:S05]  /*4360*/  BSYNC B1 ;  /* 0x0000000000017941 */ /* 0x000fea0003800000 */
.L_x_13102:
        /* <DEDUP_REMOVED lines=16> */
.L_x_13108:
[----:B------:R-:W-:Y:S05]  /*4470*/  BSYNC B2 ;  /* 0x0000000000027941 */ /* 0x000fea0003800000 */
.L_x_13107:
        /* <DEDUP_REMOVED lines=44> */
.L_x_13106:
[----:B------:R-:W-:Y:S05]  /*4740*/  BSYNC B1 ;  /* 0x0000000000017941 */ /* 0x000fea0003800000 */
.L_x_13105:
        /* <DEDUP_REMOVED lines=10> */
.L_x_13101:
[----:B------:R-:W-:Y:S05]  /*47f0*/  BSYNC B0 ;  /* 0x0000000000007941 */ /* 0x000fea0003800000 */
.L_x_13100:
        /* <DEDUP_REMOVED lines=18> */
.L_x_13112:
[----:B------:R-:W-:Y:S02]  /*4920*/  IMAD.MOV.U32 R74, RZ, RZ, R116 ;  /* 0x000000ffff4a7224 */ /* 0x000fe400078e0074 */
.L_x_13113:
[----:B------:R-:W-:Y:S05]  /*4930*/  BSYNC B1 ;  /* 0x0000000000017941 */ /* 0x000fea0003800000 */
.L_x_13111:
        /* <DEDUP_REMOVED lines=16> */
.L_x_13117:
[----:B------:R-:W-:Y:S05]  /*4a40*/  BSYNC B2 ;  /* 0x0000000000027941 */ /* 0x000fea0003800000 */
.L_x_13116:
        /* <DEDUP_REMOVED lines=44> */
.L_x_13115:
[----:B------:R-:W-:Y:S05]  /*4d10*/  BSYNC B1 ;  /* 0x0000000000017941 */ /* 0x000fea0003800000 */
.L_x_13114:
        /* <DEDUP_REMOVED lines=10> */
.L_x_13110:
[----:B------:R-:W-:Y:S05]  /*4dc0*/  BSYNC B0 ;  /* 0x0000000000007941 */ /* 0x000fea0003800000 */
.L_x_13109:
        /* <DEDUP_REMOVED lines=18> */
.L_x_13121:
[----:B------:R-:W-:Y:S02]  /*4ef0*/  IMAD.MOV.U32 R76, RZ, RZ, R116 ;  /* 0x000000ffff4c7224 */ /* 0x000fe400078e0074 */
.L_x_13122:
[----:B------:R-:W-:Y:S05]  /*4f00*/  BSYNC B1 ;  /* 0x0000000000017941 */ /* 0x000fea0003800000 */
.L_x_13120:
        /* <DEDUP_REMOVED lines=16> */
.L_x_13126:
[----:B------:R-:W-:Y:S05]  /*5010*/  BSYNC B2 ;  /* 0x0000000000027941 */ /* 0x000fea0003800000 */
.L_x_13125:
        /* <DEDUP_REMOVED lines=44> */
.L_x_13124:
[----:B------:R-:W-:Y:S05]  /*52e0*/  BSYNC B1 ;  /* 0x0000000000017941 */ /* 0x000fea0003800000 */
.L_x_13123:
        /* <DEDUP_REMOVED lines=10> */
.L_x_13119:
[----:B------:R-:W-:Y:S05]  /*5390*/  BSYNC B0 ;  /* 0x0000000000007941 */ /* 0x000fea0003800000 */
.L_x_13118:
        /* <DEDUP_REMOVED lines=18> */
.L_x_13130:
[----:B------:R-:W-:Y:S02]  /*54c0*/  IMAD.MOV.U32 R76, RZ, RZ, R116 ;  /* 0x000000ffff4c7224 */ /* 0x000fe400078e0074 */
.L_x_13131:
[----:B------:R-:W-:Y:S05]  /*54d0*/  BSYNC B1 ;  /* 0x0000000000017941 */ /* 0x000fea0003800000 */
.L_x_13129:
        /* <DEDUP_REMOVED lines=16> */
.L_x_13135:
[----:B------:R-:W-:Y:S05]  /*55e0*/  BSYNC B2 ;  /* 0x0000000000027941 */ /* 0x000fea0003800000 */
.L_x_13134:
        /* <DEDUP_REMOVED lines=44> */
.L_x_13133:
[----:B------:R-:W-:Y:S05]  /*58b0*/  BSYNC B1 ;  /* 0x0000000000017941 */ /* 0x000fea0003800000 */
.L_x_13132:
[----:B------:R-:W0:Y:S01]  /*58c0*/  I2F.U32 R68, R76 ;  /* 0x0000004c00447306 */ /* 0x000e220000201000 */
[----:B------:R-:W-:-:S04]  /*58d0*/  IMAD.MOV.U32 R69, RZ, RZ, 0x2f800000 ;  /* 0x2f800000ff457424 */ /* 0x000fc800078e00ff */
        /* <DEDUP_REMOVED lines=8> */
.L_x_13128:
[----:B------:R-:W-:Y:S05]  /*5960*/  BSYNC B0 ;  /* 0x0000000000007941 */ /* 0x000fea0003800000 */
.L_x_13127:
        /* <DEDUP_REMOVED lines=18> */
.L_x_13139:
[----:B------:R-:W-:Y:S02]  /*5a90*/  IMAD.MOV.U32 R78, RZ, RZ, R116 ;  /* 0x000000ffff4e7224 */ /* 0x000fe400078e0074 */
.L_x_13140:
[----:B------:R-:W-:Y:S05]  /*5aa0*/  BSYNC B1 ;  /* 0x0000000000017941 */ /* 0x000fea0003800000 */
.L_x_13138:
        /* <DEDUP_REMOVED lines=16> */
.L_x_13144:
[----:B------:R-:W-:Y:S05]  /*5bb0*/  BSYNC B2 ;  /* 0x0000000000027941 */ /* 0x000fea0003800000 */
.L_x_13143:
        /* <DEDUP_REMOVED lines=44> */
.L_x_13142:
[----:B------:R-:W-:Y:S05]  /*5e80*/  BSYNC B1 ;  /* 0x0000000000017941 */ /* 0x000fea0003800000 */
.L_x_13141:
        /* <DEDUP_REMOVED lines=10> */
.L_x_13137:
[----:B------:R-:W-:Y:S05]  /*5f30*/  BSYNC B0 ;  /* 0x0000000000007941 */ /* 0x000fea0003800000 */
.L_x_13136:
        /* <DEDUP_REMOVED lines=18> */
.L_x_13148:
[----:B------:R-:W-:Y:S02]  /*6060*/  IMAD.MOV.U32 R78, RZ, RZ, R116 ;  /* 0x000000ffff4e7224 */ /* 0x000fe400078e0074 */
.L_x_13149:
[----:B------:R-:W-:Y:S05]  /*6070*/  BSYNC B1 ;  /* 0x0000000000017941 */ /* 0x000fea0003800000 */
.L_x_13147:
        /* <DEDUP_REMOVED lines=16> */
.L_x_13153:
[----:B------:R-:W-:Y:S05]  /*6180*/  BSYNC B2 ;  /* 0x0000000000027941 */ /* 0x000fea0003800000 */
.L_x_13152:
        /* <DEDUP_REMOVED lines=44> */
.L_x_13151:
[----:B------:R-:W-:Y:S05]  /*6450*/  BSYNC B1 ;  /* 0x0000000000017941 */ /* 0x000fea0003800000 */
.L_x_13150:
        /* <DEDUP_REMOVED lines=10> */
.L_x_13146:
[----:B------:R-:W-:Y:S05]  /*6500*/  BSYNC B0 ;  /* 0x0000000000007941 */ /* 0x000fea0003800000 */
.L_x_13145:
        /* <DEDUP_REMOVED lines=18> */
.L_x_13157:
[----:B------:R-:W-:Y:S02]  /*6630*/  IMAD.MOV.U32 R81, RZ, RZ, R116 ;  /* 0x000000ffff517224 */ /* 0x000fe400078e0074 */
.L_x_13158:
[----:B------:R-:W-:Y:S05]  /*6640*/  BSYNC B1 ;  /* 0x0000000000017941 */ /* 0x000fea0003800000 */
.L_x_13156:
        /* <DEDUP_REMOVED lines=16> */
.L_x_13162:
[----:B------:R-:W-:Y:S05]  /*6750*/  BSYNC B2 ;  /* 0x0000000000027941 */ /* 0x000fea0003800000 */
.L_x_13161:
        /* <DEDUP_REMOVED lines=44> */
.L_x_13160:
[----:B------:R-:W-:Y:S05]  /*6a20*/  BSYNC B1 ;  /* 0x0000000000017941 */ /* 0x000fea0003800000 */
.L_x_13159:
        /* <DEDUP_REMOVED lines=10> */
.L_x_13155:
[----:B------:R-:W-:Y:S05]  /*6ad0*/  BSYNC B0 ;  /* 0x0000000000007941 */ /* 0x000fea0003800000 */
.L_x_13154:
[-C--:B------:R-:W-:Y:S01]  /*6ae0*/  IMAD.WIDE.U32 R72, R82, R143.reuse, c[0x0][0x188] ;  /* 0x0000620052487625 */ /* 0x080fe200078e008f */
[----:B------:R-:W-:Y:S01]  /*6af0*/  IADD3 R90, R142, 0x100, RZ ;  /* 0x000001008e5a7810 */ /* 0x000fe20007ffe0ff */
[----:B------:R-:W-:Y:S01]  /*6b00*/  BSSY B0, `(.L_x_13163) ;  /* 0x000001b000007945 */ /* 0x000fe20003800000 */
[----:B------:R-:W-:Y:S02]  /*6b10*/  IADD3 R88, R140, 0x100, RZ ;  /* 0x000001008c587810 */ /* 0x000fe40007ffe0ff */
[----:B------:R0:W-:Y:S01]  /*6b20*/  STG.E.128 [R72.64], R64 ;  /* 0x0000004048007986 */ /* 0x0001e2000c101d06 */
[----:B------:R-:W-:Y:S01]  /*6b30*/  @P2 MOV R87, 0x10 ;  /* 0x0000001000572802 */ /* 0x000fe20000000f00 */
[----:B------:R-:W-:Y:S02]  /*6b40*/  @P0 IMAD.WIDE.U32 R78, R90, R143, c[0x0][0x180] ;  /* 0x000060005a4e0625 */ /* 0x000fe400078e008f */
[----:B------:R0:W-:Y:S01]  /*6b50*/  STG.E.128 [R72.64+0x10], R68 ;  /* 0x0000104448007986 */ /* 0x0001e2000c101d06 */
[----:B------:R-:W-:Y:S05]  /*6b60*/  @!P2 BRA `(.L_x_13164) ;  /* 0x000001400000a947 */ /* 0x000fea0003800000 */
[----:B0-----:R-:W-:Y:S01]  /*6b70*/  IMAD.U32 R73, R137, 0x10000, RZ ;  /* 0x0001000089497824 */ /* 0x001fe200078e00ff */
[----:B------:R-:W-:Y:S01]  /*6b80*/  LOP3.LUT R72, R138, 0xffff, RZ, 0xc0, !PT ;  /* 0x0000ffff8a487812 */ /* 0x000fe200078ec0ff */
[----:B------:R-:W-:Y:S01]  /*6b90*/  IMAD.MOV.U32 R85, RZ, RZ, 0x8 ;  /* 0x00000008ff557424 */ /* 0x000fe200078e00ff */
[----:B------:R-:W-:-:S02]  /*6ba0*/  PRMT R75, R136, 0x7104, RZ ;  /* 0x00007104884b7816 */ /* 0x000fc400000000ff */
[----:B------:R-:W-:Y:S02]  /*6bb0*/  LOP3.LUT R73, R73, 0xff0000, RZ, 0xc0, !PT ;  /* 0x00ff000049497812 */ /* 0x000fe400078ec0ff */
        /* <DEDUP_REMOVED lines=15> */
.L_x_13164:
[----:B------:R-:W-:Y:S05]  /*6cb0*/  BSYNC B0 ;  /* 0x0000000000007941 */ /* 0x000fea0003800000 */
.L_x_13163:
        /* <DEDUP_REMOVED lines=22> */
.L_x_13168:
[----:B------:R-:W-:Y:S02]  /*6e20*/  IMAD.MOV.U32 R80, RZ, RZ, R116 ;  /* 0x000000ffff507224 */ /* 0x000fe400078e0074 */
.L_x_13169:
[----:B------:R-:W-:Y:S05]  /*6e30*/  BSYNC B1 ;  /* 0x0000000000017941 */ /* 0x000fea0003800000 */
.L_x_13167:
        /* <DEDUP_REMOVED lines=16> */
.L_x_13173:
[----:B------:R-:W-:Y:S05]  /*6f40*/  BSYNC B2 ;  /* 0x0000000000027941 */ /* 0x000fea0003800000 */
.L_x_13172:
        /* <DEDUP_REMOVED lines=44> */
.L_x_13171:
[----:B------:R-:W-:Y:S05]  /*7210*/  BSYNC B1 ;  /* 0x0000000000017941 */ /* 0x000fea0003800000 */
.L_x_13170:
        /* <DEDUP_REMOVED lines=10> */
.L_x_13166:
[----:B0-----:R-:W-:Y:S05]  /*72c0*/  BSYNC B0 ;  /* 0x0000000000007941 */ /* 0x001fea0003800000 */
.L_x_13165:
        /* <DEDUP_REMOVED lines=18> */
.L_x_13177:
[----:B------:R-:W-:Y:S02]  /*73f0*/  IMAD.MOV.U32 R82, RZ, RZ, R116 ;  /* 0x000000ffff527224 */ /* 0x000fe400078e0074 */
.L_x_13178:
[----:B------:R-:W-:Y:S05]  /*7400*/  BSYNC B1 ;  /* 0x0000000000017941 */ /* 0x000fea0003800000 */
.L_x_13176:
        /* <DEDUP_REMOVED lines=16> */
.L_x_13182:
[----:B------:R-:W-:Y:S05]  /*7510*/  BSYNC B2 ;  /* 0x0000000000027941 */ /* 0x000fea0003800000 */
.L_x_13181:
        /* <DEDUP_REMOVED lines=44> */
.L_x_13180:
[----:B------:R-:W-:Y:S05]  /*77e0*/  BSYNC B1 ;  /* 0x0000000000017941 */ /* 0x000fea0003800000 */
.L_x_13179:
        /* <DEDUP_REMOVED lines=10> */
.L_x_13175:
[----:B------:R-:W-:Y:S05]  /*7890*/  BSYNC B0 ;  /* 0x0000000000007941 */ /* 0x000fea0003800000 */
.L_x_13174:
        /* <DEDUP_REMOVED lines=18> */
.L_x_13186:
[----:B------:R-:W-:Y:S02]  /*79c0*/  IMAD.MOV.U32 R82, RZ, RZ, R116 ;  /* 0x000000ffff527224 */ /* 0x000fe400078e0074 */
.L_x_13187:
[----:B------:R-:W-:Y:S05]  /*79d0*/  BSYNC B1 ;  /* 0x0000000000017941 */ /* 0x000fea0003800000 */
.L_x_13185:
        /* <DEDUP_REMOVED lines=16> */
.L_x_13191:
[----:B------:R-:W-:Y:S05]  /*7ae0*/  BSYNC B2 ;  /* 0x0000000000027941 */ /* 0x000fea0003800000 */
.L_x_13190:
        /* <DEDUP_REMOVED lines=44> */
.L_x_13189:
[----:B------:R-:W-:Y:S05]  /*7db0*/  BSYNC B1 ;  /* 0x0000000000017941 */ /* 0x000fea0003800000 */
.L_x_13188:
        /* <DEDUP_REMOVED lines=10> */
.L_x_13184:
[----:B------:R-:W-:Y:S05]  /*7e60*/  BSYNC B0 ;  /* 0x0000000000007941 */ /* 0x000fea0003800000 */
.L_x_13183:
        /* <DEDUP_REMOVED lines=18> */
.L_x_13195:
[----:B------:R-:W-:Y:S02]  /*7f90*/  IMAD.MOV.U32 R84, RZ, RZ, R116 ;  /* 0x000000ffff547224 */ /* 0x000fe400078e0074 */
.L_x_13196:
[----:B------:R-:W-:Y:S05]  /*7fa0*/  BSYNC B1 ;  /* 0x0000000000017941 */ /* 0x000fea0003800000 */
.L_x_13194:
        /* <DEDUP_REMOVED lines=16> */
.L_x_13200:
[----:B------:R-:W-:Y:S05]  /*80b0*/  BSYNC B2 ;  /* 0x0000000000027941 */ /* 0x000fea0003800000 */
.L_x_13199:
        /* <DEDUP_REMOVED lines=44> */
.L_x_13198:
[----:B------:R-:W-:Y:S05]  /*8380*/  BSYNC B1 ;  /* 0x0000000000017941 */ /* 0x000fea0003800000 */
.L_x_13197:
        /* <DEDUP_REMOVED lines=10> */
.L_x_13193:
[----:B------:R-:W-:Y:S05]  /*8430*/  BSYNC B0 ;  /* 0x0000000000007941 */ /* 0x000fea0003800000 */
.L_x_13192:
        /* <DEDUP_REMOVED lines=18> */
.L_x_13204:
[----:B------:R-:W-:Y:S02]  /*8560*/  MOV R84, R116 ;  /* 0x0000007400547202 */ /* 0x000fe40000000f00 */
.L_x_13205:
[----:B------:R-:W-:Y:S05]  /*8570*/  BSYNC B1 ;  /* 0x0000000000017941 */ /* 0x000fea0003800000 */
.L_x_13203:
        /* <DEDUP_REMOVED lines=16> */
.L_x_13209:
[----:B------:R-:W-:Y:S05]  /*8680*/  BSYNC B2 ;  /* 0x0000000000027941 */ /* 0x000fea0003800000 */
.L_x_13208:
        /* <DEDUP_REMOVED lines=44> */
.L_x_13207:
[----:B------:R-:W-:Y:S05]  /*8950*/  BSYNC B1 ;  /* 0x0000000000017941 */ /* 0x000fea0003800000 */
.L_x_13206:
        /* <DEDUP_REMOVED lines=10> */
.L_x_13202:
[----:B------:R-:W-:Y:S05]  /*8a00*/  BSYNC B0 ;  /* 0x0000000000007941 */ /* 0x000fea0003800000 */
.L_x_13201:
        /* <DEDUP_REMOVED lines=18> */
.L_x_13213:
[----:B------:R-:W-:Y:S02]  /*8b30*/  IMAD.MOV.U32 R86, RZ, RZ, R116 ;  /* 0x000000ffff567224 */ /* 0x000fe400078e0074 */
.L_x_13214:
[----:B------:R-:W-:Y:S05]  /*8b40*/  BSYNC B1 ;  /* 0x0000000000017941 */ /* 0x000fea0003800000 */
.L_x_13212:
        /* <DEDUP_REMOVED lines=16> */
.L_x_13218:
[----:B------:R-:W-:Y:S05]  /*8c50*/  BSYNC B2 ;  /* 0x0000000000027941 */ /* 0x000fea0003800000 */
.L_x_13217:
        /* <DEDUP_REMOVED lines=44> */
.L_x_13216:
[----:B------:R-:W-:Y:S05]  /*8f20*/  BSYNC B1 ;  /* 0x0000000000017941 */ /* 0x000fea0003800000 */
.L_x_13215:
        /* <DEDUP_REMOVED lines=10> */
.L_x_13211:
[----:B------:R-:W-:Y:S05]  /*8fd0*/  BSYNC B0 ;  /* 0x0000000000007941 */ /* 0x000fea0003800000 */
.L_x_13210:
        /* <DEDUP_REMOVED lines=18> */
.L_x_13222:
[----:B------:R-:W-:Y:S02]  /*9100*/  IMAD.MOV.U32 R86, RZ, RZ, R116 ;  /* 0x000000ffff567224 */ /* 0x000fe400078e0074 */
.L_x_13223:
[----:B------:R-:W-:Y:S05]  /*9110*/  BSYNC B1 ;  /* 0x0000000000017941 */ /* 0x000fea0003800000 */
.L_x_13221:
        /* <DEDUP_REMOVED lines=16> */
.L_x_13227:
[----:B------:R-:W-:Y:S05]  /*9220*/  BSYNC B2 ;  /* 0x0000000000027941 */ /* 0x000fea0003800000 */
.L_x_13226:
        /* <DEDUP_REMOVED lines=44> */
.L_x_13225:
[----:B------:R-:W-:Y:S05]  /*94f0*/  BSYNC B1 ;  /* 0x0000000000017941 */ /* 0x000fea0003800000 */
.L_x_13224:
        /* <DEDUP_REMOVED lines=10> */
.L_x_13220:
[----:B------:R-:W-:Y:S05]  /*95a0*/  BSYNC B0 ;  /* 0x0000000000007941 */ /* 0x000fea0003800000 */
.L_x_13219:
        /* <DEDUP_REMOVED lines=18> */
.L_x_13231:
[----:B------:R-:W-:Y:S02]  /*96d0*/  IMAD.MOV.U32 R89, RZ, RZ, R116 ;  /* 0x000000ffff597224 */ /* 0x000fe400078e0074 */
.L_x_13232:
[----:B------:R-:W-:Y:S05]  /*96e0*/  BSYNC B1 ;  /* 0x0000000000017941 */ /* 0x000fea0003800000 */
.L_x_13230:
        /* <DEDUP_REMOVED lines=16> */
.L_x_13236:
[----:B------:R-:W-:Y:S05]  /*97f0*/  BSYNC B2 ;  /* 0x0000000000027941 */ /* 0x000fea0003800000 */
.L_x_13235:
        /* <DEDUP_REMOVED lines=44> */
.L_x_13234:
[----:B------:R-:W-:Y:S05]  /*9ac0*/  BSYNC B1 ;  /* 0x0000000000017941 */ /* 0x000fea0003800000 */
.L_x_13233:
        /* <DEDUP_REMOVED lines=10> */
.L_x_13229:
[----:B------:R-:W-:Y:S05]  /*9b70*/  BSYNC B0 ;  /* 0x0000000000007941 */ /* 0x000fea0003800000 */
.L_x_13228:
[-C--:B------:R-:W-:Y:S01]  /*9b80*/  IMAD.WIDE.U32 R80, R90, R143.reuse, c[0x0][0x188] ;  /* 0x000062005a507625 */ /* 0x080fe200078e008f */
[----:B------:R-:W-:Y:S01]  /*9b90*/  IADD3 R118, R142, 0x180, RZ ;  /* 0x000001808e767810 */ /* 0x000fe20007ffe0ff */
[----:B------:R-:W-:Y:S01]  /*9ba0*/  BSSY B0, `(.L_x_13237) ;  /* 0x000001b000007945 */ /* 0x000fe20003800000 */
[----:B------:R-:W-:Y:S01]  /*9bb0*/  IADD3 R115, R140, 0x180, RZ ;  /* 0x000001808c737810 */ /* 0x000fe20007ffe0ff */
[----:B------:R-:W-:Y:S01]  /*9bc0*/  @P2 IMAD.MOV.U32 R92, RZ, RZ, 0x10 ;  /* 0x00000010ff5c2424 */ /* 0x000fe200078e00ff */
[----:B------:R0:W-:Y:S01]  /*9bd0*/  STG.E.128 [R80.64], R72 ;  /* 0x0000004850007986 */ /* 0x0001e2000c101d06 */
[----:B------:R-:W-:-:S03]  /*9be0*/  @P0 IMAD.WIDE.U32 R86, R118, R143, c[0x0][0x180] ;  /* 0x0000600076560625 */ /* 0x000fc600078e008f */
[----:B------:R0:W-:Y:S01]  /*9bf0*/  STG.E.128 [R80.64+0x10], R76 ;  /* 0x0000104c50007986 */ /* 0x0001e2000c101d06 */
        /* <DEDUP_REMOVED lines=21> */
.L_x_13238:
[----:B------:R-:W-:Y:S05]  /*9d50*/  BSYNC B0 ;  /* 0x0000000000007941 */ /* 0x000fea0003800000 */
.L_x_13237:
        /* <DEDUP_REMOVED lines=22> */
.L_x_13242:
[----:B------:R-:W-:Y:S02]  /*9ec0*/  IMAD.MOV.U32 R88, RZ, RZ, R116 ;  /* 0x000000ffff587224 */ /* 0x000fe400078e0074 */
.L_x_13243:
[----:B------:R-:W-:Y:S05]  /*9ed0*/  BSYNC B1 ;  /* 0x0000000000017941 */ /* 0x000fea0003800000 */
.L_x_13241:
        /* <DEDUP_REMOVED lines=16> */
.L_x_13247:
[----:B------:R-:W-:Y:S05]  /*9fe0*/  BSYNC B2 ;  /* 0x0000000000027941 */ /* 0x000fea0003800000 */
.L_x_13246:
        /* <DEDUP_REMOVED lines=44> */
.L_x_13245:
[----:B------:R-:W-:Y:S05]  /*a2b0*/  BSYNC B1 ;  /* 0x0000000000017941 */ /* 0x000fea0003800000 */
.L_x_13244:
        /* <DEDUP_REMOVED lines=10> */
.L_x_13240:
[----:B0-----:R-:W-:Y:S05]  /*a360*/  BSYNC B0 ;  /* 0x0000000000007941 */ /* 0x001fea0003800000 */
.L_x_13239:
        /* <DEDUP_REMOVED lines=18> */
.L_x_13251:
[----:B------:R-:W-:Y:S02]  /*a490*/  IMAD.MOV.U32 R90, RZ, RZ, R116 ;  /* 0x000000ffff5a7224 */ /* 0x000fe400078e0074 */
.L_x_13252:
[----:B------:R-:W-:Y:S05]  /*a4a0*/  BSYNC B1 ;  /* 0x0000000000017941 */ /* 0x000fea0003800000 */
.L_x_13250:
        /* <DEDUP_REMOVED lines=16> */
.L_x_13256:
[----:B------:R-:W-:Y:S05]  /*a5b0*/  BSYNC B2 ;  /* 0x0000000000027941 */ /* 0x000fea0003800000 */
.L_x_13255:
        /* <DEDUP_REMOVED lines=44> */
.L_x_13254:
[----:B------:R-:W-:Y:S05]  /*a880*/  BSYNC B1 ;  /* 0x0000000000017941 */ /* 0x000fea0003800000 */
.L_x_13253:
        /* <DEDUP_REMOVED lines=10> */
.L_x_13249:
[----:B------:R-:W-:Y:S05]  /*a930*/  BSYNC B0 ;  /* 0x0000000000007941 */ /* 0x000fea0003800000 */
.L_x_13248:
        /* <DEDUP_REMOVED lines=18> */
.L_x_13260:
[----:B------:R-:W-:Y:S02]  /*aa60*/  MOV R90, R116 ;  /* 0x00000074005a7202 */ /* 0x000fe40000000f00 */
.L_x_13261:
[----:B------:R-:W-:Y:S05]  /*aa70*/  BSYNC B1 ;  /* 0x0000000000017941 */ /* 0x000fea0003800000 */
.L_x_13259:
        /* <DEDUP_REMOVED lines=16> */
.L_x_13265:
[----:B------:R-:W-:Y:S05]  /*ab80*/  BSYNC B2 ;  /* 0x0000000000027941 */ /* 0x000fea0003800000 */
.L_x_13264:
        /* <DEDUP_REMOVED lines=44> */
.L_x_13263:
[----:B------:R-:W-:Y:S05]  /*ae50*/  BSYNC B1 ;  /* 0x0000000000017941 */ /* 0x000fea0003800000 */
.L_x_13262:
        /* <DEDUP_REMOVED lines=10> */
.L_x_13258:
[----:B------:R-:W-:Y:S05]  /*af00*/  BSYNC B0 ;  /* 0x0000000000007941 */ /* 0x000fea0003800000 */
.L_x_13257:
        /* <DEDUP_REMOVED lines=18> */
.L_x_13269:
[----:B------:R-:W-:Y:S02]  /*b030*/  IMAD.MOV.U32 R92, RZ, RZ, R116 ;  /* 0x000000ffff5c7224 */ /* 0x000fe400078e0074 */
.L_x_13270:
[----:B------:R-:W-:Y:S05]  /*b040*/  BSYNC B1 ;  /* 0x0000000000017941 */ /* 0x000fea0003800000 */
.L_x_13268:
        /* <DEDUP_REMOVED lines=16> */
.L_x_13274:
[----:B------:R-:W-:Y:S05]  /*b150*/  BSYNC B2 ;  /* 0x0000000000027941 */ /* 0x000fea0003800000 */
.L_x_13273:
        /* <DEDUP_REMOVED lines=44> */
.L_x_13272:
[----:B------:R-:W-:Y:S05]  /*b420*/  BSYNC B1 ;  /* 0x0000000000017941 */ /* 0x000fea0003800000 */
.L_x_13271:
        /* <DEDUP_REMOVED lines=10> */
.L_x_13267:
[----:B------:R-:W-:Y:S05]  /*b4d0*/  BSYNC B0 ;  /* 0x0000000000007941 */ /* 0x000fea0003800000 */
.L_x_13266:
[----:B------:R-:W-:Y:S01]  /*b4e0*/  @!P3 ISETP.NE.U32.AND P1, PT, RZ, c[0x0][0x180], PT ;  /* 0x00006000ff00ba0c */ /* 0x000fe20003f25070 */
[----:B------:R-:W-:Y:S01]  /*b4f0*/  BSSY B0, `(.L_x_13275) ;  /* 0x000005b000007945 */ /* 0x000fe20003800000 */
[----:B------:R-:W-:Y:S02]  /*b500*/  @!P3 MOV R86, R85 ;  /* 0x000000550056b202 */ /* 0x000fe40000000f00 */
        /* <DEDUP_REMOVED lines=15> */
.L_x_13278:
[----:B------:R-:W-:Y:S02]  /*b600*/  IMAD.MOV.U32 R92, RZ, RZ, R116 ;  /* 0x000000ffff5c7224 */ /* 0x000fe400078e0074 */
.L_x_13279:
[----:B------:R-:W-:Y:S05]  /*b610*/  BSYNC B1 ;  /* 0x0000000000017941 */ /* 0x000fea0003800000 */
.L_x_13277:
        /* <DEDUP_REMOVED lines=16> */
.L_x_13283:
[----:B------:R-:W-:Y:S05]  /*b720*/  BSYNC B2 ;  /* 0x0000000000027941 */ /* 0x000fea0003800000 */
.L_x_13282:
        /* <DEDUP_REMOVED lines=44> */
.L_x_13281:
[----:B------:R-:W-:Y:S05]  /*b9f0*/  BSYNC B1 ;  /* 0x0000000000017941 */ /* 0x000fea0003800000 */
.L_x_13280:
        /* <DEDUP_REMOVED lines=10> */
.L_x_13276:
[----:B------:R-:W-:Y:S05]  /*baa0*/  BSYNC B0 ;  /* 0x0000000000007941 */ /* 0x000fea0003800000 */
.L_x_13275:
        /* <DEDUP_REMOVED lines=18> */
.L_x_13287:
[----:B------:R-:W-:Y:S02]  /*bbd0*/  IMAD.MOV.U32 R94, RZ, RZ, R116 ;  /* 0x000000ffff5e7224 */ /* 0x000fe400078e0074 */
.L_x_13288:
[----:B------:R-:W-:Y:S05]  /*bbe0*/  BSYNC B1 ;  /* 0x0000000000017941 */ /* 0x000fea0003800000 */
.L_x_13286:
        /* <DEDUP_REMOVED lines=16> */
.L_x_13292:
[----:B------:R-:W-:Y:S05]  /*bcf0*/  BSYNC B2 ;  /* 0x0000000000027941 */ /* 0x000fea0003800000 */
.L_x_13291:
        /* <DEDUP_REMOVED lines=44> */
.L_x_13290:
[----:B------:R-:W-:Y:S05]  /*bfc0*/  BSYNC B1 ;  /* 0x0000000000017941 */ /* 0x000fea0003800000 */
.L_x_13289:
        /* <DEDUP_REMOVED lines=10> */
.L_x_13285:
[----:B------:R-:W-:Y:S05]  /*c070*/  BSYNC B0 ;  /* 0x0000000000007941 */ /* 0x000fea0003800000 */
.L_x_13284:
        /* <DEDUP_REMOVED lines=18> */
.L_x_13296:
[----:B------:R-:W-:Y:S02]  /*c1a0*/  IMAD.MOV.U32 R94, RZ, RZ, R116 ;  /* 0x000000ffff5e7224 */ /* 0x000fe400078e0074 */
.L_x_13297:
[----:B------:R-:W-:Y:S05]  /*c1b0*/  BSYNC B1 ;  /* 0x0000000000017941 */ /* 0x000fea0003800000 */
.L_x_13295:
        /* <DEDUP_REMOVED lines=16> */
.L_x_13301:
[----:B------:R-:W-:Y:S05]  /*c2c0*/  BSYNC B2 ;  /* 0x0000000000027941 */ /* 0x000fea0003800000 */
.L_x_13300:
        /* <DEDUP_REMOVED lines=44> */
.L_x_13299:
[----:B------:R-:W-:Y:S05]  /*c590*/  BSYNC B1 ;  /* 0x0000000000017941 */ /* 0x000fea0003800000 */
.L_x_13298:
        /* <DEDUP_REMOVED lines=10> */
.L_x_13294:
[----:B------:R-:W-:Y:S05]  /*c640*/  BSYNC B0 ;  /* 0x0000000000007941 */ /* 0x000fea0003800000 */
.L_x_13293:
        /* <DEDUP_REMOVED lines=18> */
.L_x_13305:
[----:B------:R-:W-:Y:S02]  /*c770*/  MOV R119, R116 ;  /* 0x0000007400777202 */ /* 0x000fe40000000f00 */
.L_x_13306:
[----:B------:R-:W-:Y:S05]  /*c780*/  BSYNC B1 ;  /* 0x0000000000017941 */ /* 0x000fea0003800000 */
.L_x_13304:
        /* <DEDUP_REMOVED lines=16> */
.L_x_13310:
[----:B------:R-:W-:Y:S05]  /*c890*/  BSYNC B2 ;  /* 0x0000000000027941 */ /* 0x000fea0003800000 */
.L_x_13309:
        /* <DEDUP_REMOVED lines=44> */
.L_x_13308:
[----:B------:R-:W-:Y:S05]  /*cb60*/  BSYNC B1 ;  /* 0x0000000000017941 */ /* 0x000fea0003800000 */
.L_x_13307:
        /* <DEDUP_REMOVED lines=10> */
.L_x_13303:
[----:B------:R-:W-:Y:S05]  /*cc10*/  BSYNC B0 ;  /* 0x0000000000007941 */ /* 0x000fea0003800000 */
.L_x_13302:
        /* <DEDUP_REMOVED lines=20> */
[----:B------:R-:W-:Y:S01]  /*cd60*/  LOP3.LUT R119, R118, 0xff, R135, 0xf8, !PT ;  /* 0x000000ff76777812 */ /* 0x000fe200078ef887 */
[----:B------:R-:W-:Y:S02]  /*cd70*/  HFMA2.MMA R118, -RZ, RZ, 0, 4.76837158203125e-07 ;  /* 0x00000008ff767435 */ /* 0x000fe400000001ff */
[----:B------:R-:W-:Y:S01]  /*cd80*/  IMAD.WIDE.U32 R88, R89, 0x100, RZ ;  /* 0x0000010059587825 */ /* 0x000fe200078e00ff */
[----:B------:R-:W-:-:S04]  /*cd90*/  LOP3.LUT R119, R91, R119, R93, 0xfe, !PT ;  /* 0x000000775b777212 */ /* 0x000fc800078efe5d */
[----:B------:R-:W-:Y:S02]  /*cda0*/  LOP3.LUT R88, R88, R92, R90, 0xfe, !PT ;  /* 0x0000005c58587212 */ /* 0x000fe400078efe5a */
[----:B------:R-:W-:Y:S01]  /*cdb0*/  LOP3.LUT R89, R119, R89, RZ, 0xfc, !PT ;  /* 0x0000005977597212 */ /* 0x000fe200078efcff */
[----:B------:R-:W-:Y:S01]  /*cdc0*/  IMAD.WIDE.U32 R90, R115, R118, c[0x0][0x190] ;  /* 0x00006400735a7625 */ /* 0x000fe200078e0076 */
[----:B------:R-:W-:-:S05]  /*cdd0*/  LOP3.LUT R88, R88, 0xff, R131, 0xf8, !PT ;  /* 0x000000ff58587812 */ /* 0x000fca00078ef883 */
[----:B------:R0:W-:Y:S02]  /*cde0*/  STG.E.64 [R90.64], R88 ;  /* 0x000000585a007986 */ /* 0x0001e4000c101b06 */
.L_x_13312:
[----:B------:R-:W-:Y:S05]  /*cdf0*/  BSYNC B0 ;  /* 0x0000000000007941 */ /* 0x000fea0003800000 */
.L_x_13311:
        /* <DEDUP_REMOVED lines=22> */
.L_x_13316:
[----:B------:R-:W-:Y:S02]  /*cf60*/  MOV R115, R116 ;  /* 0x0000007400737202 */ /* 0x000fe40000000f00 */
.L_x_13317:
[----:B------:R-:W-:Y:S05]  /*cf70*/  BSYNC B1 ;  /* 0x0000000000017941 */ /* 0x000fea0003800000 */
.L_x_13315:
        /* <DEDUP_REMOVED lines=16> */
.L_x_13321:
[----:B------:R-:W-:Y:S05]  /*d080*/  BSYNC B2 ;  /* 0x0000000000027941 */ /* 0x000fea0003800000 */
.L_x_13320:
        /* <DEDUP_REMOVED lines=44> */
.L_x_13319:
[----:B------:R-:W-:Y:S05]  /*d350*/  BSYNC B1 ;  /* 0x0000000000017941 */ /* 0x000fea0003800000 */
.L_x_13318:
        /* <DEDUP_REMOVED lines=10> */
.L_x_13314:
[----:B0-----:R-:W-:Y:S05]  /*d400*/  BSYNC B0 ;  /* 0x0000000000007941 */ /* 0x001fea0003800000 */
.L_x_13313:
        /* <DEDUP_REMOVED lines=18> */
.L_x_13325:
[----:B------:R-:W-:Y:S02]  /*d530*/  IMAD.MOV.U32 R115, RZ, RZ, R116 ;  /* 0x000000ffff737224 */ /* 0x000fe400078e0074 */
.L_x_13326:
[----:B------:R-:W-:Y:S05]  /*d540*/  BSYNC B1 ;  /* 0x0000000000017941 */ /* 0x000fea0003800000 */
.L_x_13324:
        /* <DEDUP_REMOVED lines=16> */
.L_x_13330:
[----:B------:R-:W-:Y:S05]  /*d650*/  BSYNC B2 ;  /* 0x0000000000027941 */ /* 0x000fea0003800000 */
.L_x_13329:
        /* <DEDUP_REMOVED lines=44> */
.L_x_13328:
[----:B------:R-:W-:Y:S05]  /*d920*/  BSYNC B1 ;  /* 0x0000000000017941 */ /* 0x000fea0003800000 */
.L_x_13327:
        /* <DEDUP_REMOVED lines=10> */
.L_x_13323:
[----:B------:R-:W-:Y:S05]  /*d9d0*/  BSYNC B0 ;  /* 0x0000000000007941 */ /* 0x000fea0003800000 */
.L_x_13322:
        /* <DEDUP_REMOVED lines=18> */
.L_x_13334:
[----:B------:R-:W-:Y:S02]  /*db00*/  IMAD.MOV.U32 R115, RZ, RZ, R116 ;  /* 0x000000ffff737224 */ /* 0x000fe400078e0074 */
.L_x_13335:
[----:B------:R-:W-:Y:S05]  /*db10*/  BSYNC B1 ;  /* 0x0000000000017941 */ /* 0x000fea0003800000 */
.L_x_13333:
        /* <DEDUP_REMOVED lines=16> */
.L_x_13339:
[----:B------:R-:W-:Y:S05]  /*dc20*/  BSYNC B2 ;  /* 0x0000000000027941 */ /* 0x000fea0003800000 */
.L_x_13338:
        /* <DEDUP_REMOVED lines=44> */
.L_x_13337:
[----:B------:R-:W-:Y:S05]  /*def0*/  BSYNC B1 ;  /* 0x0000000000017941 */ /* 0x000fea0003800000 */
.L_x_13336:
        /* <DEDUP_REMOVED lines=10> */
.L_x_13332:
[----:B------:R-:W-:Y:S05]  /*dfa0*/  BSYNC B0 ;  /* 0x0000000000007941 */ /* 0x000fea0003800000 */
.L_x_13331:
        /* <DEDUP_REMOVED lines=18> */
.L_x_13343:
[----:B------:R-:W-:Y:S02]  /*e0d0*/  IMAD.MOV.U32 R115, RZ, RZ, R116 ;  /* 0x000000ffff737224 */ /* 0x000fe400078e0074 */
.L_x_13344:
[----:B------:R-:W-:Y:S05]  /*e0e0*/  BSYNC B1 ;  /* 0x0000000000017941 */ /* 0x000fea0003800000 */
.L_x_13342:
        /* <DEDUP_REMOVED lines=16> */
.L_x_13348:
[----:B------:R-:W-:Y:S05]  /*e1f0*/  BSYNC B2 ;  /* 0x0000000000027941 */ /* 0x000fea0003800000 */
.L_x_13347:
        /* <DEDUP_REMOVED lines=44> */
.L_x_13346:
[----:B------:R-:W-:Y:S05]  /*e4c0*/  BSYNC B1 ;  /* 0x0000000000017941 */ /* 0x000fea0003800000 */
.L_x_13345:
        /* <DEDUP_REMOVED lines=10> */
.L_x_13341:
[----:B------:R-:W-:Y:S05]  /*e570*/  BSYNC B0 ;  /* 0x0000000000007941 */ /* 0x000fea0003800000 */
.L_x_13340:
        /* <DEDUP_REMOVED lines=18> */
.L_x_13352:
[----:B------:R-:W-:Y:S02]  /*e6a0*/  IMAD.MOV.U32 R115, RZ, RZ, R116 ;  /* 0x000000ffff737224 */ /* 0x000fe400078e0074 */
.L_x_13353:
[----:B------:R-:W-:Y:S05]  /*e6b0*/  BSYNC B1 ;  /* 0x0000000000017941 */ /* 0x000fea0003800000 */
.L_x_13351:
        /* <DEDUP_REMOVED lines=16> */
.L_x_13357:
[----:B------:R-:W-:Y:S05]  /*e7c0*/  BSYNC B2 ;  /* 0x0000000000027941 */ /* 0x000fea0003800000 */
.L_x_13356:
        /* <DEDUP_REMOVED lines=44> */
.L_x_13355:
[----:B------:R-:W-:Y:S05]  /*ea90*/  BSYNC B1 ;  /* 0x0000000000017941 */ /* 0x000fea0003800000 */
.L_x_13354:
        /* <DEDUP_REMOVED lines=10> */
.L_x_13350:
[----:B------:R-:W-:Y:S05]  /*eb40*/  BSYNC B0 ;  /* 0x0000000000007941 */ /* 0x000fea0003800000 */
.L_x_13349:
        /* <DEDUP_REMOVED lines=18> */
.L_x_13361:
[----:B------:R-:W-:Y:S02]  /*ec70*/  MOV R115, R116 ;  /* 0x0000007400737202 */ /* 0x000fe40000000f00 */
.L_x_13362:
[----:B------:R-:W-:Y:S05]  /*ec80*/  BSYNC B1 ;  /* 0x0000000000017941 */ /* 0x000fea0003800000 */
.L_x_13360:
        /* <DEDUP_REMOVED lines=16> */
.L_x_13366:
[----:B------:R-:W-:Y:S05]  /*ed90*/  BSYNC B2 ;  /* 0x0000000000027941 */ /* 0x000fea0003800000 */
.L_x_13365:
        /* <DEDUP_REMOVED lines=44> */
.L_x_13364:
[----:B------:R-:W-:Y:S05]  /*f060*/  BSYNC B1 ;  /* 0x0000000000017941 */ /* 0x000fea0003800000 */
.L_x_13363:
        /* <DEDUP_REMOVED lines=10> */
.L_x_13359:
[----:B------:R-:W-:Y:S05]  /*f110*/  BSYNC B0 ;  /* 0x0000000000007941 */ /* 0x000fea0003800000 */
.L_x_13358:
        /* <DEDUP_REMOVED lines=18> */
.L_x_13370:
[----:B------:R-:W-:Y:S02]  /*f240*/  IMAD.MOV.U32 R115, RZ, RZ, R116 ;  /* 0x000000ffff737224 */ /* 0x000fe400078e0074 */
.L_x_13371:
[----:B------:R-:W-:Y:S05]  /*f250*/  BSYNC B1 ;  /* 0x0000000000017941 */ /* 0x000fea0003800000 */
.L_x_13369:
        /* <DEDUP_REMOVED lines=16> */
.L_x_13375:
[----:B------:R-:W-:Y:S05]  /*f360*/  BSYNC B2 ;  /* 0x0000000000027941 */ /* 0x000fea0003800000 */
.L_x_13374:
        /* <DEDUP_REMOVED lines=44> */
.L_x_13373:
[----:B------:R-:W-:Y:S05]  /*f630*/  BSYNC B1 ;  /* 0x0000000000017941 */ /* 0x000fea0003800000 */
.L_x_13372:
        /* <DEDUP_REMOVED lines=10> */
.L_x_13368:
[----:B------:R-:W-:Y:S05]  /*f6e0*/  BSYNC B0 ;  /* 0x0000000000007941 */ /* 0x000fea0003800000 */
.L_x_13367:
        /* <DEDUP_REMOVED lines=18> */
.L_x_13379:
[----:B------:R-:W-:Y:S02]  /*f810*/  IMAD.MOV.U32 R144, RZ, RZ, R116 ;  /* 0x000000ffff907224 */ /* 0x000fe400078e0074 */
.L_x_13380:
[----:B------:R-:W-:Y:S05]  /*f820*/  BSYNC B1 ;  /* 0x0000000000017941 */ /* 0x000fea0003800000 */
.L_x_13378:
        /* <DEDUP_REMOVED lines=16> */
.L_x_13384:
[----:B------:R-:W-:Y:S05]  /*f930*/  BSYNC B2 ;  /* 0x0000000000027941 */ /* 0x000fea0003800000 */
.L_x_13383:
        /* <DEDUP_REMOVED lines=44> */
.L_x_13382:
[----:B------:R-:W-:Y:S05]  /*fc00*/  BSYNC B1 ;  /* 0x0000000000017941 */ /* 0x000fea0003800000 */
.L_x_13381:
        /* <DEDUP_REMOVED lines=10> */
.L_x_13377:
[----:B------:R-:W-:Y:S05]  /*fcb0*/  BSYNC B0 ;  /* 0x0000000000007941 */ /* 0x000fea0003800000 */
.L_x_13376:
[----:B------:R-:W-:Y:S01]  /*fcc0*/  FADD.FTZ R118, RZ, R56 ;  /* 0x00000038ff767221 */ /* 0x000fe20000010000 */
[----:B------:R-:W-:Y:S01]  /*fcd0*/  SHF.R.U32.HI R144, RZ, 0x5, R0 ;  /* 0x00000005ff907819 */ /* 0x000fe20000011600 */
[----:B------:R-:W-:Y:S01]  /*fce0*/  IMAD.WIDE.U32 R142, R142, R143, c[0x0][0x188] ;  /* 0x000062008e8e7625 */ /* 0x000fe200078e008f */
[----:B------:R-:W-:Y:S01]  /*fcf0*/  BSSY B0, `(.L_x_13385) ;  /* 0x0000041000007945 */ /* 0x000fe20003800000 */
[----:B------:R-:W-:Y:S02]  /*fd00*/  LOP3.LUT P0, RZ, R0, 0x1f, RZ, 0xc0, !PT ;  /* 0x0000001f00ff7812 */ /* 0x000fe4000780c0ff */
[----:B------:R-:W-:Y:S01]  /*fd10*/  FADD.FTZ R119, R118, R57 ;  /* 0x0000003976777221 */ /* 0x000fe20000010000 */
[----:B------:R0:W-:Y:S01]  /*fd20*/  STG.E.128 [R142.64], R88 ;  /* 0x000000588e007986 */ /* 0x0001e2000c101d06 */
[----:B------:R-:W-:Y:S02]  /*fd30*/  LOP3.LUT P1, RZ, R111, 0xff, RZ, 0xc0, !PT ;  /* 0x000000ff6fff7812 */ /* 0x000fe4000782c0ff */
[----:B------:R-:W-:Y:S01]  /*fd40*/  FADD.FTZ R118, R119, R58 ;  /* 0x0000003a77767221 */ /* 0x000fe20000010000 */
[----:B------:R0:W-:Y:S01]  /*fd50*/  STG.E.128 [R142.64+0x10], R92 ;  /* 0x0000105c8e007986 */ /* 0x0001e2000c101d06 */
[----:B------:R-:W-:-:S02]  /*fd60*/  LOP3.LUT R144, R144, 0x7fffffc, RZ, 0xc0, !PT ;  /* 0x07fffffc90907812 */ /* 0x000fc400078ec0ff */
        /* <DEDUP_REMOVED lines=57> */
.L_x_13386:
[----:B0-----:R-:W-:Y:S05]  /*10100*/  BSYNC B0 ;  /* 0x0000000000007941 */ /* 0x001fea0003800000 */
.L_x_13385:
[----:B------:R-:W-:Y:S01]  /*10110*/  @!P1 IADD3 R144, R144, 0x4, RZ ;  /* 0x0000000490909810 */ /* 0x000fe20007ffe0ff */
[----:B------:R-:W-:Y:S01]  /*10120*/  FADD.FTZ R140, R146, R95 ;  /* 0x0000005f928c7221 */ /* 0x000fe20000010000 */
[----:B------:R-:W-:Y:S05]  /*10130*/  BRA.DIV ~URZ, `(.L_x_13387) ;  /* 0x000017927f007947 */ /* 0x000fea000b800000 */
[----:B------:R0:W1:Y:S02]  /*10140*/  SHFL.BFLY PT, R118, R140, 0x1, 0x1f ;  /* 0x0c201f008c767f89 */ /* 0x00006400000e0000 */
.L_x_13393:
        /* <DEDUP_REMOVED lines=100> */
.L_x_13394:
        /* <DEDUP_REMOVED lines=19> */
[----:B01----:R-:W-:Y:S01]  /*108c0*/  IMAD.IADD R140, R143, 0x1, R120 ;  /* 0x000000018f8c7824 */ /* 0x003fe200078e0278 */
[----:B------:R-:W-:Y:S04]  /*108d0*/  I2F R146, R143 ;  /* 0x0000008f00927306 */ /* 0x000fe80000201400 */
[----:B------:R-:W0:Y:S04]  /*108e0*/  SHFL.DOWN PT, R149, R140, 0x1, 0x1f ;  /* 0x08201f008c957f89 */ /* 0x000e2800000e0000 */
[----:B------:R-:W2:Y:S08]  /*108f0*/  I2F R142, R140 ;  /* 0x0000008c008e7306 */ /* 0x000eb00000201400 */
[----:B--2---:R-:W1:Y:S01]  /*10900*/  MUFU.RCP R123, R142 ;  /* 0x0000008e007b7308 */ /* 0x004e620000001000 */
[----:B0-----:R-:W-:Y:S01]  /*10910*/  IMAD.IADD R120, R140, 0x1, R149 ;  /* 0x000000018c787824 */ /* 0x001fe200078e0295 */
[----:B------:R-:W0:Y:S06]  /*10920*/  SHFL.DOWN PT, R145, R118, 0x2, 0x1f ;  /* 0x08401f0076917f89 */ /* 0x000e2c00000e0000 */
[----:B------:R-:W-:Y:S01]  /*10930*/  I2F R149, R149 ;  /* 0x0000009500957306 */ /* 0x000fe20000201400 */
[----:B------:R-:W2:Y:S07]  /*10940*/  SHFL.DOWN PT, R122, R119, 0x2, 0x1f ;  /* 0x08401f00777a7f89 */ /* 0x000eae00000e0000 */
[----:B------:R-:W3:Y:S01]  /*10950*/  I2F R120, R120 ;  /* 0x0000007800787306 */ /* 0x000ee20000201400 */
[----:B0-----:R-:W-:-:S02]  /*10960*/  FMUL.FTZ R147, R145, R146 ;  /* 0x0000009291937220 */ /* 0x001fc40000410000 */
[----:B------:R-:W-:Y:S02]  /*10970*/  FADD.FTZ R145, -R145, R118 ;  /* 0x0000007691917221 */ /* 0x000fe40000010100 */
[----:B------:R-:W-:Y:S02]  /*10980*/  FFMA.FTZ R148, R144, R118, R147 ;  /* 0x0000007690947223 */ /* 0x000fe40000010093 */
[----:B------:R-:W-:Y:S02]  /*10990*/  FMUL.FTZ R145, R145, R145 ;  /* 0x0000009191917220 */ /* 0x000fe40000410000 */
[----:B-1----:R-:W-:Y:S02]  /*109a0*/  FMUL.FTZ R147, R123, R148 ;  /* 0x000000947b937220 */ /* 0x002fe40000410000 */
[----:B------:R-:W-:Y:S02]  /*109b0*/  FMUL.FTZ R145, R145, R144 ;  /* 0x0000009091917220 */ /* 0x000fe40000410000 */
[----:B--2---:R-:W-:Y:S01]  /*109c0*/  FADD.FTZ R122, R122, R119 ;  /* 0x000000777a7a7221 */ /* 0x004fe20000010000 */
[----:B------:R-:W0:Y:S01]  /*109d0*/  SHFL.DOWN PT, R118, R147, 0x1, 0x1f ;  /* 0x08201f0093767f89 */ /* 0x000e2200000e0000 */
[----:B------:R-:W-:-:S04]  /*109e0*/  FMUL.FTZ R145, R145, R146 ;  /* 0x0000009291917220 */ /* 0x000fc80000410000 */
[----:B------:R-:W-:Y:S02]  /*109f0*/  FFMA.FTZ R122, R123, R145, R122 ;  /* 0x000000917b7a7223 */ /* 0x000fe4000001007a */
[----:B---3--:R1:W2:Y:S03]  /*10a00*/  MUFU.RCP R123, R120 ;  /* 0x00000078007b7308 */ /* 0x0082a60000001000 */
[----:B------:R-:W3:Y:S01]  /*10a10*/  SHFL.DOWN PT, R119, R122, 0x1, 0x1f ;  /* 0x08201f007a777f89 */ /* 0x000ee200000e0000 */
[----:B-1----:R-:W-:Y:S01]  /*10a20*/  MOV R120, c[0x0][0x1e0] ;  /* 0x0000780000787a02 */ /* 0x002fe20000000f00 */
[----:B0-----:R-:W-:Y:S02]  /*10a30*/  FADD.FTZ R140, R147, -R118 ;  /* 0x80000076938c7221 */ /* 0x001fe40000010000 */
[----:B------:R-:W-:Y:S02]  /*10a40*/  FMUL.FTZ R118, R118, R149 ;  /* 0x0000009576767220 */ /* 0x000fe40000410000 */
[----:B------:R-:W-:-:S02]  /*10a50*/  FMUL.FTZ R143, R140, R140 ;  /* 0x0000008c8c8f7220 */ /* 0x000fc40000410000 */
[C---:B------:R-:W-:Y:S02]  /*10a60*/  FFMA.FTZ R118, R142.reuse, R147, R118 ;  /* 0x000000938e767223 */ /* 0x040fe40000010076 */
[----:B------:R-:W-:Y:S02]  /*10a70*/  FMUL.FTZ R143, R142, R143 ;  /* 0x0000008f8e8f7220 */ /* 0x000fe40000410000 */
[----:B--2---:R-:W-:Y:S02]  /*10a80*/  FMUL.FTZ R140, R123, R118 ;  /* 0x000000767b8c7220 */ /* 0x004fe40000410000 */
[----:B---3--:R-:W-:Y:S02]  /*10a90*/  FADD.FTZ R118, R122, R119 ;  /* 0x000000777a767221 */ /* 0x008fe40000010000 */
[----:B------:R-:W-:Y:S01]  /*10aa0*/  FMUL.FTZ R143, R143, R149 ;  /* 0x000000958f8f7220 */ /* 0x000fe20000410000 */
[----:B------:R-:W0:Y:S03]  /*10ab0*/  SHFL.IDX PT, R145, R140, RZ, 0x1f ;  /* 0x00001fff8c917589 */ /* 0x000e2600000e0000 */
[----:B------:R-:W-:-:S06]  /*10ac0*/  FFMA.FTZ R143, R123, R143, R118 ;  /* 0x0000008f7b8f7223 */ /* 0x000fcc0000010076 */
        /* <DEDUP_REMOVED lines=15> */
[----:B------:R-:W-:Y:S02]  /*10bc0*/  IADD3 R139, R139, -0x1, RZ ;  /* 0xffffffff8b8b7810 */ /* 0x000fe40007ffe0ff */
[----:B------:R-:W-:Y:S01]  /*10bd0*/  PRMT R121, RZ, 0x7610, R40 ;  /* 0x00007610ff797816 */ /* 0x000fe20000000028 */
[C---:B------:R-:W-:Y:S01]  /*10be0*/  FADD.FTZ R60, -R118.reuse, R60 ;  /* 0x0000003c763c7221 */ /* 0x040fe20000010100 */
[----:B------:R-:W-:Y:S01]  /*10bf0*/  PRMT R119, RZ, 0x7610, R41 ;  /* 0x00007610ff777816 */ /* 0x000fe20000000029 */
[C---:B------:R-:W-:Y:S02]  /*10c00*/  FADD.FTZ R58, -R118.reuse, R58 ;  /* 0x0000003a763a7221 */ /* 0x040fe40000010100 */
[C---:B------:R-:W-:Y:S02]  /*10c10*/  FADD.FTZ R140, -R118.reuse, R61 ;  /* 0x0000003d768c7221 */ /* 0x040fe40000010100 */
[----:B------:R-:W-:Y:S01]  /*10c20*/  FMUL.FTZ R61, R123, R60 ;  /* 0x0000003c7b3d7220 */ /* 0x000fe20000410000 */
[----:B------:R-:W-:Y:S01]  /*10c30*/  PRMT R60, RZ, 0x5410, R41 ;  /* 0x00005410ff3c7816 */ /* 0x000fe20000000029 */
[----:B------:R-:W-:-:S02]  /*10c40*/  FADD.FTZ R122, -R118, R59 ;  /* 0x0000003b767a7221 */ /* 0x000fc40000010100 */
[----:B------:R-:W-:Y:S01]  /*10c50*/  FMUL.FTZ R59, R123, R58 ;  /* 0x0000003a7b3b7220 */ /* 0x000fe20000410000 */
[----:B------:R-:W-:Y:S01]  /*10c60*/  PRMT R58, RZ, 0x5410, R43 ;  /* 0x00005410ff3a7816 */ /* 0x000fe2000000002b */
[C---:B------:R-:W-:Y:S02]  /*10c70*/  FADD.FTZ R68, -R118.reuse, R68 ;  /* 0x0000004476447221 */ /* 0x040fe40000010100 */
[C---:B------:R-:W-:Y:S02]  /*10c80*/  FADD.FTZ R70, -R118.reuse, R70 ;  /* 0x0000004676467221 */ /* 0x040fe40000010100 */
[C---:B------:R-:W-:Y:S02]  /*10c90*/  FADD.FTZ R56, -R118.reuse, R56 ;  /* 0x0000003876387221 */ /* 0x040fe40000010100 */
[C---:B------:R-:W-:Y:S02]  /*10ca0*/  FADD.FTZ R87, -R118.reuse, R87 ;  /* 0x0000005776577221 */ /* 0x040fe40000010100 */
[----:B------:R-:W-:Y:S01]  /*10cb0*/  FFMA.FTZ R60, R59, R60, R4 ;  /* 0x0000003c3b3c7223 */ /* 0x000fe20000010004 */
[----:B------:R-:W-:Y:S01]  /*10cc0*/  PRMT R59, RZ, 0x5410, R39 ;  /* 0x00005410ff3b7816 */ /* 0x000fe20000000027 */
[----:B------:R-:W-:-:S02]  /*10cd0*/  FADD.FTZ R148, -R118, R69 ;  /* 0x0000004576947221 */ /* 0x000fc40000010100 */
[C---:B------:R-:W-:Y:S02]  /*10ce0*/  FADD.FTZ R150, -R118.reuse, R71 ;  /* 0x0000004776967221 */ /* 0x040fe40000010100 */
[----:B------:R-:W-:Y:S02]  /*10cf0*/  FADD.FTZ R120, -R118, R57 ;  /* 0x0000003976787221 */ /* 0x000fe40000010100 */
[C---:B------:R-:W-:Y:S01]  /*10d00*/  FMUL.FTZ R69, R123.reuse, R68 ;  /* 0x000000447b457220 */ /* 0x040fe20000410000 */
[----:B------:R-:W-:Y:S01]  /*10d10*/  PRMT R68, RZ, 0x7610, R31 ;  /* 0x00007610ff447816 */ /* 0x000fe2000000001f */
[C---:B------:R-:W-:Y:S01]  /*10d20*/  FMUL.FTZ R71, R123.reuse, R70 ;  /* 0x000000467b477220 */ /* 0x040fe20000410000 */
[----:B------:R-:W-:Y:S01]  /*10d30*/  PRMT R70, RZ, 0x5410, R30 ;  /* 0x00005410ff467816 */ /* 0x000fe2000000001e */
[C---:B------:R-:W-:Y:S02]  /*10d40*/  FMUL.FTZ R57, R123.reuse, R56 ;  /* 0x000000387b397220 */ /* 0x040fe40000410000 */
[----:B------:R-:W-:-:S02]  /*10d50*/  FMUL.FTZ R56, R123, R87 ;  /* 0x000000577b387220 */ /* 0x000fc40000410000 */
[----:B------:R-:W-:Y:S02]  /*10d60*/  FADD.FTZ R82, -R118, R82 ;  /* 0x0000005276527221 */ /* 0x000fe40000010100 */
[----:B------:R-:W-:Y:S01]  /*10d70*/  FFMA.FTZ R71, R71, R59, R16 ;  /* 0x0000003b47477223 */ /* 0x000fe20000010010 */
[----:B------:R-:W-:Y:S01]  /*10d80*/  PRMT R59, RZ, 0x7610, R39 ;  /* 0x00007610ff3b7816 */ /* 0x000fe20000000027 */
[C---:B------:R-:W-:Y:S02]  /*10d90*/  FMUL.FTZ R150, R123.reuse, R150 ;  /* 0x000000967b967220 */ /* 0x040fe40000410000 */
[----:B------:R-:W-:Y:S01]  /*10da0*/  FFMA.FTZ R68, R56, R68, R105 ;  /* 0x0000004438447223 */ /* 0x000fe20000010069 */
[----:B------:R-:W-:Y:S01]  /*10db0*/  PRMT R56, RZ, 0x5410, R29 ;  /* 0x00005410ff387816 */ /* 0x000fe2000000001d */
[----:B------:R-:W-:Y:S02]  /*10dc0*/  FADD.FTZ R162, -R118, R83 ;  /* 0x0000005376a27221 */ /* 0x000fe40000010100 */
[----:B------:R-:W-:-:S02]  /*10dd0*/  FMUL.FTZ R83, R123, R82 ;  /* 0x000000527b537220 */ /* 0x000fc40000410000 */
[----:B------:R-:W-:Y:S01]  /*10de0*/  FFMA.FTZ R150, R150, R59, R17 ;  /* 0x0000003b96967223 */ /* 0x000fe20000010011 */
[----:B------:R-:W-:Y:S01]  /*10df0*/  PRMT R59, RZ, 0x5410, R38 ;  /* 0x00005410ff3b7816 */ /* 0x000fe20000000026 */
[----:B------:R-:W-:Y:S01]  /*10e00*/  FFMA.FTZ R83, R83, R56, R100 ;  /* 0x0000003853537223 */ /* 0x000fe20000010064 */
[----:B------:R-:W-:Y:S01]  /*10e10*/  PRMT R56, RZ, 0x7610, R29 ;  /* 0x00007610ff387816 */ /* 0x000fe2000000001d */
[----:B------:R-:W-:Y:S02]  /*10e20*/  FMUL.FTZ R162, R123, R162 ;  /* 0x000000a27ba27220 */ /* 0x000fe40000410000 */
[----:B------:R-:W-:Y:S02]  /*10e30*/  FADD.FTZ R80, -R118, R80 ;  /* 0x0000005076507221 */ /* 0x000fe40000010100 */
[----:B------:R-:W-:Y:S01]  /*10e40*/  FFMA.FTZ R69, R69, R59, R14 ;  /* 0x0000003b45457223 */ /* 0x000fe2000001000e */
[----:B------:R-:W-:Y:S01]  /*10e50*/  PRMT R59, RZ, 0x7610, R38 ;  /* 0x00007610ff3b7816 */ /* 0x000fe20000000026 */
[----:B------:R-:W-:-:S02]  /*10e60*/  FMUL.FTZ R148, R123, R148 ;  /* 0x000000947b947220 */ /* 0x000fc40000410000 */
[----:B------:R-:W-:Y:S01]  /*10e70*/  FFMA.FTZ R162, R162, R56, R101 ;  /* 0x00000038a2a27223 */ /* 0x000fe20000010065 */
[----:B------:R-:W-:Y:S01]  /*10e80*/  PRMT R56, RZ, 0x5410, R28 ;  /* 0x00005410ff387816 */ /* 0x000fe2000000001c */
[C---:B------:R-:W-:Y:S02]  /*10e90*/  FADD.FTZ R160, -R118.reuse, R81 ;  /* 0x0000005176a07221 */ /* 0x040fe40000010100 */
[----:B------:R-:W-:Y:S02]  /*10ea0*/  FADD.FTZ R66, -R118, R66 ;  /* 0x0000004276427221 */ /* 0x000fe40000010100 */
[----:B------:R-:W-:Y:S02]  /*10eb0*/  FMUL.FTZ R81, R123, R80 ;  /* 0x000000507b517220 */ /* 0x000fe40000410000 */
[----:B------:R-:W-:Y:S01]  /*10ec0*/  FFMA.FTZ R148, R148, R59, R15 ;  /* 0x0000003b94947223 */ /* 0x000fe2000001000f */
[----:B------:R-:W-:Y:S01]  /*10ed0*/  PRMT R59, RZ, 0x5410, R37 ;  /* 0x00005410ff3b7816 */ /* 0x000fe20000000025 */
[----:B------:R-:W-:-:S02]  /*10ee0*/  FADD.FTZ R146, -R118, R67 ;  /* 0x0000004376927221 */ /* 0x000fc40000010100 */
[----:B------:R-:W-:Y:S01]  /*10ef0*/  FMUL.FTZ R67, R123, R66 ;  /* 0x000000427b437220 */ /* 0x000fe20000410000 */
        /* <DEDUP_REMOVED lines=11> */
[----:B------:R-:W-:Y:S02]  /*10fb0*/  FMUL.FTZ R94, R123, R94 ;  /* 0x0000005e7b5e7220 */ /* 0x000fe40000410000 */
        /* <DEDUP_REMOVED lines=24> */
[----:B------:R-:W-:Y:S01]  /*11140*/  FFMA.FTZ R94, R94, R56, R129 ;  /* 0x000000385e5e7223 */ /* 0x000fe20000010081 */
[----:B------:R-:W-:Y:S01]  /*11150*/  PRMT R56, RZ, 0x7610, R27 ;  /* 0x00007610ff387816 */ /* 0x000fe2000000001b */
[C---:B------:R-:W-:Y:S02]  /*11160*/  FMUL.FTZ R120, R123.reuse, R120 ;  /* 0x000000787b787220 */ /* 0x040fe40000410000 */
[C---:B------:R-:W-:Y:S02]  /*11170*/  FMUL.FTZ R122, R123.reuse, R122 ;  /* 0x0000007a7b7a7220 */ /* 0x040fe40000410000 */
[----:B------:R-:W-:-:S02]  /*11180*/  FMUL.FTZ R140, R123, R140 ;  /* 0x0000008c7b8c7220 */ /* 0x000fc40000410000 */
[C---:B------:R-:W-:Y:S01]  /*11190*/  FMUL.FTZ R63, R123.reuse, R62 ;  /* 0x0000003e7b3f7220 */ /* 0x040fe20000410000 */
        /* <DEDUP_REMOVED lines=12> */
[----:B------:R-:W-:Y:S01]  /*11260*/  LOP3.LUT R84, R0, 0x7f, RZ, 0xc0, !PT ;  /* 0x0000007f00547812 */ /* 0x000fe200078ec0ff */
        /* <DEDUP_REMOVED lines=9> */
[----:B------:R-:W-:Y:S01]  /*11300*/  FFMA.FTZ R65, R65, R59, R10 ;  /* 0x0000003b41417223 */ /* 0x000fe2000001000a */
[----:B------:R-:W-:Y:S01]  /*11310*/  PRMT R59, RZ, 0x7610, R36 ;  /* 0x00007610ff3b7816 */ /* 0x000fe20000000024 */
[----:B------:R-:W-:Y:S01]  /*11320*/  FFMA.FTZ R123, R123, R56, R130 ;  /* 0x000000387b7b7223 */ /* 0x000fe20000010082 */
[--C-:B------:R-:W-:Y:S01]  /*11330*/  PRMT R56, RZ, 0x5410, R26.reuse ;  /* 0x00005410ff387816 */ /* 0x100fe2000000001a */
[----:B------:R-:W-:Y:S02]  /*11340*/  IMAD R139, R139, c[0x0][0x168], RZ ;  /* 0x00005a008b8b7a24 */ /* 0x000fe400078e02ff */
        /* <DEDUP_REMOVED lines=11> */
[----:B------:R-:W-:Y:S01]  /*11400*/  SHF.R.S32.HI R64, RZ, 0x1f, R139 ;  /* 0x0000001fff407819 */ /* 0x000fe2000001148b */
        /* <DEDUP_REMOVED lines=9> */
[----:B------:R-:W-:Y:S01]  /*114a0*/  LEA.HI R57, R64, R139, RZ, 0x3 ;  /* 0x0000008b40397211 */ /* 0x000fe200078f18ff */
        /* <DEDUP_REMOVED lines=19> */
[----:B------:R-:W-:Y:S01]  /*115e0*/  F2FP.BF16.PACK_AB R66, R77, R66 ;  /* 0x000000424d42723e */ /* 0x000fe200000010ff */
[----:B------:R-:W-:Y:S01]  /*115f0*/  FFMA.FTZ R119, R122, R119, R5 ;  /* 0x000000777a777223 */ /* 0x000fe20000010005 */
[C---:B------:R-:W-:Y:S01]  /*11600*/  IADD3 R82, R84.reuse, 0x80, RZ ;  /* 0x0000008054527810 */ /* 0x040fe20007ffe0ff */
[----:B------:R-:W-:Y:S01]  /*11610*/  FFMA.FTZ R95, R95, R59, R104 ;  /* 0x0000003b5f5f7223 */ /* 0x000fe20000010068 */
[----:B------:R-:W-:Y:S01]  /*11620*/  IADD3 R80, R84, 0x100, RZ ;  /* 0x0000010054507810 */ /* 0x000fe20007ffe0ff */
[----:B------:R-:W-:Y:S01]  /*11630*/  IMAD.MOV.U32 R77, RZ, RZ, 0x10 ;  /* 0x00000010ff4d7424 */ /* 0x000fe200078e00ff */
[----:B------:R-:W-:Y:S01]  /*11640*/  F2FP.BF16.PACK_AB R59, R142, R63 ;  /* 0x0000003f8e3b723e */ /* 0x000fe200000010ff */
[----:B------:R-:W-:Y:S01]  /*11650*/  FFMA.FTZ R73, R152, R73, R19 ;  /* 0x0000004998497223 */ /* 0x000fe20000010013 */
[----:B------:R-:W-:Y:S01]  /*11660*/  IADD3 R78, R84, 0x180, RZ ;  /* 0x00000180544e7810 */ /* 0x000fe20007ffe0ff */
[----:B------:R-:W-:Y:S01]  /*11670*/  FFMA.FTZ R89, R89, R56, R112 ;  /* 0x0000003859597223 */ /* 0x000fe20000010070 */
[----:B------:R-:W-:-:S02]  /*11680*/  F2FP.BF16.PACK_AB R56, R121, R62 ;  /* 0x0000003e7938723e */ /* 0x000fc400000010ff */
[----:B------:R-:W-:Y:S02]  /*11690*/  F2FP.BF16.PACK_AB R63, R150, R71 ;  /* 0x00000047963f723e */ /* 0x000fe400000010ff */
[----:B------:R-:W-:Y:S02]  /*116a0*/  F2FP.BF16.PACK_AB R62, R148, R69 ;  /* 0x00000045943e723e */ /* 0x000fe400000010ff */
[----:B------:R-:W-:Y:S02]  /*116b0*/  F2FP.BF16.PACK_AB R70, R85, R70 ;  /* 0x000000465546723e */ /* 0x000fe400000010ff */
[C---:B------:R-:W-:Y:S01]  /*116c0*/  IADD3 R76, R84.reuse, 0x200, RZ ;  /* 0x00000200544c7810 */ /* 0x040fe20007ffe0ff */
[----:B------:R-:W-:Y:S01]  /*116d0*/  IMAD.WIDE.U32 R84, R84, R77, c[0x0][0x208] ;  /* 0x0000820054547625 */ /* 0x000fe200078e004d */
[----:B------:R-:W-:Y:S02]  /*116e0*/  F2FP.BF16.PACK_AB R58, R61, R58 ;  /* 0x0000003a3d3a723e */ /* 0x000fe400000010ff */
[----:B------:R-:W-:-:S02]  /*116f0*/  F2FP.BF16.PACK_AB R57, R119, R60 ;  /* 0x0000003c7739723e */ /* 0x000fc400000010ff */
[----:B------:R-:W-:Y:S02]  /*11700*/  F2FP.BF16.PACK_AB R71, R68, R95 ;  /* 0x0000005f4447723e */ /* 0x000fe400000010ff */
[----:B------:R-:W-:Y:S01]  /*11710*/  F2FP.BF16.PACK_AB R69, R162, R83 ;  /* 0x00000053a245723e */ /* 0x000fe200000010ff */
[----:B------:R-:W-:Y:S01]  /*11720*/  IMAD.WIDE.U32 R82, R82, R77, c[0x0][0x208] ;  /* 0x0000820052527625 */ /* 0x000fe200078e004d */
[----:B------:R-:W-:Y:S01]  /*11730*/  F2FP.BF16.PACK_AB R61, R146, R67 ;  /* 0x00000043923d723e */ /* 0x000fe200000010ff */
[----:B------:R0:W-:Y:S01]  /*11740*/  STG.E.128 [R84.64], R56 ;  /* 0x0000003854007986 */ /* 0x0001e2000c101d06 */
[----:B------:R-:W-:Y:S02]  /*11750*/  F2FP.BF16.PACK_AB R60, R144, R65 ;  /* 0x00000041903c723e */ /* 0x000fe400000010ff */
        /* <DEDUP_REMOVED lines=12> */
[----:B------:R-:W-:Y:S01]  /*11820*/  F2FP.BF16.PACK_AB R72, R89, R72 ;  /* 0x000000485948723e */ /* 0x000fe200000010ff */
[----:B------:R0:W-:Y:S04]  /*11830*/  STG.E.128 [R78.64], R68 ;  /* 0x000000444e007986 */ /* 0x0001e8000c101d06 */
[----:B------:R0:W-:Y:S02]  /*11840*/  STG.E.128 [R76.64], R72 ;  /* 0x000000484c007986 */ /* 0x0001e4000c101d06 */
.L_x_13390:
[----:B-1----:R-:W-:Y:S05]  /*11850*/  BSYNC B0 ;  /* 0x0000000000007941 */ /* 0x002fea0003800000 */
.L_x_13389:
[----:B------:R-:W-:Y:S02]  /*11860*/  IADD3 R110, R110, c[0x0][0x160], RZ ;  /* 0x000058006e6e7a10 */ /* 0x000fe40007ffe0ff */
[----:B------:R-:W-:-:S02]  /*11870*/  LOP3.LUT P1, RZ, R111, 0xff, RZ, 0xc0, !PT ;  /* 0x000000ff6fff7812 */ /* 0x000fc4000782c0ff */
[----:B------:R-:W-:Y:S02]  /*11880*/  ISETP.GE.AND P0, PT, R110, c[0x0][0x164], PT ;  /* 0x000059006e007a0c */ /* 0x000fe40003f06270 */
[----:B------:R-:W-:-:S11]  /*11890*/  SEL R111, RZ, 0x1, P1 ;  /* 0x00000001ff6f7807 */ /* 0x000fd60000800000 */
[----:B0-----:R-:W-:Y:S01]  /*118a0*/  @P0 CALL.REL.NOINC `(.L_x_13391) ;  /* 0x0000001000000944 */ /* 0x001fe20003c00000 */
[----:B------:R-:W-:Y:S05]  /*118b0*/  BRA `(.L_x_13392) ;  /* 0xfffef13000007947 */ /* 0x000fea000383ffff */
.L_x_13391:
[----:B------:R-:W-:Y:S05]  /*118c0*/  EXIT ;  /* 0x000000000000794d */ /* 0x000fea0003800000 */
.L_x_13387:
[----:B------:R-:W-:Y:S01]  /*118d0*/  IMAD.MOV.U32 R123, RZ, RZ, 0x1 ;  /* 0x00000001ff7b7424 */ /* 0x000fe200078e00ff */
[----:B------:R-:W-:Y:S01]  /*118e0*/  MOV R120, 0x11920 ;  /* 0x0001192000787802 */ /* 0x000fe20000000f00 */
[----:B------:R-:W-:Y:S02]  /*118f0*/  IMAD.MOV.U32 R119, RZ, RZ, 0x1f ;  /* 0x0000001fff777424 */ /* 0x000fe400078e00ff */
[----:B------:R-:W-:Y:S02]  /*11900*/  IMAD.MOV.U32 R122, RZ, RZ, -0x1 ;  /* 0xffffffffff7a7424 */ /* 0x000fe400078e00ff */
[----:B------:R-:W-:Y:S05]  /*11910*/  CALL.REL.NOINC `($__internal_59_$__cuda_sm70_shflsync_bfly_p) ;  /* 0x0000089000007944 */ /* 0x000fea0003c00000 */
[----:B-1----:R-:W-:Y:S01]  /*11920*/  MOV R118, R123 ;  /* 0x0000007b00767202 */ /* 0x002fe20000000f00 */
[----:B0-----:R-:W-:Y:S05]  /*11930*/  BRA `(.L_x_13393) ;  /* 0xffffe81000007947 */ /* 0x001fea000383ffff */
.L_x_13388:
[----:B------:R-:W-:Y:S01]  /*11940*/  IMAD.MOV.U32 R123, RZ, RZ, 0x2 ;  /* 0x00000002ff7b7424 */ /* 0x000fe200078e00ff */
[----:B------:R-:W-:Y:S01]  /*11950*/  MOV R120, 0x11990 ;  /* 0x0001199000787802 */ /* 0x000fe20000000f00 */
[----:B------:R-:W-:Y:S02]  /*11960*/  IMAD.MOV.U32 R119, RZ, RZ, 0x1f ;  /* 0x0000001fff777424 */ /* 0x000fe400078e00ff */
[----:B------:R-:W-:Y:S02]  /*11970*/  IMAD.MOV.U32 R122, RZ, RZ, -0x1 ;  /* 0xffffffffff7a7424 */ /* 0x000fe400078e00ff */
[----:B------:R-:W-:Y:S05]  /*11980*/  CALL.REL.NOINC `($__internal_59_$__cuda_sm70_shflsync_bfly_p) ;  /* 0x0000082000007944 */ /* 0x000fea0003c00000 */
[----:B0-----:R-:W-:Y:S01]  /*11990*/  HFMA2.MMA R119, -RZ, RZ, 0, 1.847743988037109375e-06 ;  /* 0x0000001fff777435 */ /* 0x001fe200000001ff */
[----:B-1----:R-:W-:Y:S01]  /*119a0*/  FADD.FTZ R140, R140, R123 ;  /* 0x0000007b8c8c7221 */ /* 0x002fe20000010000 */
[----:B------:R-:W-:Y:S01]  /*119b0*/  MOV R120, 0x119f0 ;  /* 0x000119f000787802 */ /* 0x000fe20000000f00 */
[----:B------:R-:W-:-:S02]  /*119c0*/  IMAD.MOV.U32 R123, RZ, RZ, 0x4 ;  /* 0x00000004ff7b7424 */ /* 0x000fc400078e00ff */
[----:B------:R-:W-:Y:S02]  /*119d0*/  IMAD.MOV.U32 R122, RZ, RZ, -0x1 ;  /* 0xffffffffff7a7424 */ /* 0x000fe400078e00ff */
[----:B------:R-:W-:Y:S05]  /*119e0*/  CALL.REL.NOINC `($__internal_59_$__cuda_sm70_shflsync_bfly_p) ;  /* 0x000007c000007944 */ /* 0x000fea0003c00000 */
[----:B01----:R-:W-:Y:S01]  /*119f0*/  FADD.FTZ R140, R140, R123 ;  /* 0x0000007b8c8c7221 */ /* 0x003fe20000010000 */
[----:B------:R-:W-:Y:S01]  /*11a00*/  MOV R120, 0x11a50 ;  /* 0x00011a5000787802 */ /* 0x000fe20000000f00 */
[----:B------:R-:W-:Y:S02]  /*11a10*/  IMAD.MOV.U32 R123, RZ, RZ, 0x8 ;  /* 0x00000008ff7b7424 */ /* 0x000fe400078e00ff */
[----:B------:R-:W-:Y:S02]  /*11a20*/  IMAD.MOV.U32 R119, RZ, RZ, 0x1f ;  /* 0x0000001fff777424 */ /* 0x000fe400078e00ff */
[----:B------:R-:W-:Y:S02]  /*11a30*/  IMAD.MOV.U32 R122, RZ, RZ, -0x1 ;  /* 0xffffffffff7a7424 */ /* 0x000fe400078e00ff */
[----:B------:R-:W-:Y:S05]  /*11a40*/  CALL.REL.NOINC `($__internal_59_$__cuda_sm70_shflsync_bfly_p) ;  /* 0x0000076000007944 */ /* 0x000fea0003c00000 */
[----:B01----:R-:W-:Y:S01]  /*11a50*/  FADD.FTZ R140, R140, R123 ;  /* 0x0000007b8c8c7221 */ /* 0x003fe20000010000 */
[----:B------:R-:W-:Y:S01]  /*11a60*/  MOV R123, 0x10 ;  /* 0x00000010007b7802 */ /* 0x000fe20000000f00 */
[----:B------:R-:W-:Y:S01]  /*11a70*/  IMAD.MOV.U32 R119, RZ, RZ, 0x1f ;  /* 0x0000001fff777424 */ /* 0x000fe200078e00ff */
[----:B------:R-:W-:Y:S01]  /*11a80*/  MOV R120, 0x11ab0 ;  /* 0x00011ab000787802 */ /* 0x000fe20000000f00 */
[----:B------:R-:W-:-:S02]  /*11a90*/  IMAD.MOV.U32 R122, RZ, RZ, -0x1 ;  /* 0xffffffffff7a7424 */ /* 0x000fc400078e00ff */
[----:B------:R-:W-:Y:S05]  /*11aa0*/  CALL.REL.NOINC `($__internal_59_$__cuda_sm70_shflsync_bfly_p) ;  /* 0x0000070000007944 */ /* 0x000fea0003c00000 */
        /* <DEDUP_REMOVED lines=86> */
[----:B------:R-:W-:Y:S05]  /*12010*/  CALL.REL.NOINC `($__internal_59_$__cuda_sm70_shflsync_bfly_p) ;  /* 0x0000019000007944 */ /* 0x000fea0003c00000 */
[----:B01----:R-:W-:Y:S01]  /*12020*/  FADD.FTZ R140, R140, R123 ;  /* 0x0000007b8c8c7221 */ /* 0x003fe20000010000 */
[----:B------:R-:W-:Y:S01]  /*12030*/  MOV R120, 0x12080 ;  /* 0x0001208000787802 */ /* 0x000fe20000000f00 */
[----:B------:R-:W-:Y:S02]  /*12040*/  IMAD.MOV.U32 R123, RZ, RZ, 0x2 ;  /* 0x00000002ff7b7424 */ /* 0x000fe400078e00ff */
        /* <DEDUP_REMOVED lines=21> */
[----:B01----:R-:W-:Y:S05]  /*121a0*/  BRA `(.L_x_13394) ;  /* 0xffffe5e000007947 */ /* 0x003fea000383ffff */
        .weak           $__internal_59_$__cuda_sm70_shflsync_bfly_p
        .type           $__internal_59_$__cuda_sm70_shflsync_bfly_p,@function
        .size           $__internal_59_$__cuda_sm70_shflsync_bfly_p,(.L_x_36099 - $__internal_59_$__cuda_sm70_shflsync_bfly_p)
$__internal_59_$__cuda_sm70_shflsync_bfly_p:
[----:B------:R-:W-:Y:S01]  /*121b0*/  IMAD.MOV.U32 R121, RZ, RZ, 0x0 ;  /* 0x00000000ff797424 */ /* 0x000fe200078e00ff */
[----:B------:R-:W-:Y:S04]  /*121c0*/  WARPSYNC R122 ;  /* 0x0000007a00007348 */ /* 0x000fe80003800000 */
[----:B------:R0:W1:Y:S01]  /*121d0*/  SHFL.BFLY PT, R123, R140, R123, R119 ;  /* 0x0c00007b8c7b7389 */ /* 0x00006200000e0077 */
[----:B------:R-:W-:Y:S05]  /*121e0*/  RET.REL.NODEC R120 `(_ZN10layer_norm13ln_fwd_kernelINS_13Kernel_traitsI13__nv_bfloat16S2_fS2_fjLj5120ELj1ELj1ELj4ELj16ENS_18Kernel_traits_baseILj5120ES2_S2_fS2_fjLj128EEEEELb1ELb0ELb1ELb1EEEvNS_9FwdParamsE) ;  /* 0xfffede1078007950 */ /* 0x000fea0003c3ffff */
.L_x_13395:
        /* <DEDUP_REMOVED lines=9> */
.L_x_36099:


//--------------------- .text._ZN10layer_norm13ln_fwd_kernelINS_13Kernel_traitsI13__nv_bfloat16S2_fS2_fjLj5120ELj1ELj1ELj4ELj16ENS_18Kernel_traits_baseILj5120ES2_S2_fS2_fjLj128EEEEELb1ELb1ELb0ELb0EEEvNS_9FwdParamsE --------------------------
	.section	.text._ZN10layer_norm13ln_fwd_kernelINS_13Kernel_traitsI13__nv_bfloat16S2_fS2_fjLj5120ELj1ELj1ELj4ELj16ENS_18Kernel_traits_baseILj5120ES2_S2_fS2_fjLj128EEEEELb1ELb1ELb0ELb0EEEvNS_9FwdParamsE,"ax",@progbits
	.sectioninfo	@"SHI_REGISTERS=225"
	.align	128
        .global         _ZN10layer_norm13ln_fwd_kernelINS_13Kernel_traitsI13__nv_bfloat16S2_fS2_fjLj5120ELj1ELj1ELj4ELj16ENS_18Kernel_traits_baseILj5120ES2_S2_fS2_fjLj128EEEEELb1ELb1ELb0ELb0EEEvNS_9FwdParamsE
        .type           _ZN10layer_norm13ln_fwd_kernelINS_13Kernel_traitsI13__nv_bfloat16S2_fS2_fjLj5120ELj1ELj1ELj4ELj16ENS_18Kernel_traits_baseILj5120ES2_S2_fS2_fjLj128EEEEELb1ELb1ELb0ELb0EEEvNS_9FwdParamsE,@function
        .size           _ZN10layer_norm13ln_fwd_kernelINS_13Kernel_traitsI13__nv_bfloat16S2_fS2_fjLj5120ELj1ELj1ELj4ELj16ENS_18Kernel_traits_baseILj5120ES2_S2_fS2_fjLj128EEEEELb1ELb1ELb0ELb0EEEvNS_9FwdParamsE,(.L_x_36100 - _ZN10layer_norm13ln_fwd_kernelINS_13Kernel_traitsI13__nv_bfloat16S2_fS2_fjLj5120ELj1ELj1ELj4ELj16ENS_18Kernel_traits_baseILj5120ES2_S2_fS2_fjLj128EEEEELb1ELb1ELb0ELb0EEEvNS_9FwdParamsE)
        .other          _ZN10layer_norm13ln_fwd_kernelINS_13Kernel_traitsI13__nv_bfloat16S2_fS2_fjLj5120ELj1ELj1ELj4ELj16ENS_18Kernel_traits_baseILj5120ES2_S2_fS2_fjLj128EEEEELb1ELb1ELb0ELb0EEEvNS_9FwdParamsE,@"STO_CUDA_ENTRY STV_DEFAULT"
_ZN10layer_norm13ln_fwd_kernelINS_13Kernel_traitsI13__nv_bfloat16S2_fS2_fjLj5120ELj1ELj1ELj4ELj16ENS_18Kernel_traits_baseILj5120ES2_S2_fS2_fjLj128EEEEELb1ELb1ELb0ELb0EEEvNS_9FwdParamsE:
.text._ZN10layer_norm13ln_fwd_kernelINS_13Kernel_traitsI13__nv_bfloat16S2_fS2_fjLj5120ELj1ELj1ELj4ELj16ENS_18Kernel_traits_baseILj5120ES2_S2_fS2_fjLj128EEEEELb1ELb1ELb0ELb0EEEvNS_9FwdParamsE:
        /* <DEDUP_REMOVED lines=12> */
[----:B------:R-:W-:Y:S01]  /*00c0*/  MOV R176, c[0x0][0x168] ;  /* 0x00005a0000b07a02 */ /* 0x000fe20000000f00 */
[----:B------:R-:W-:Y:S01]  /*00d0*/  BSSY B0, `(.L_x_13396) ;  /* 0x0000045000007945 */ /* 0x000fe20003800000 */
[----:B------:R-:W-:Y:S01]  /*00e0*/  LOP3.LUT R50, R50, 0xfffffff7, RZ, 0xc0, !PT ;  /* 0xfffffff732327812 */ /* 0x000fe200078ec0ff */
[----:B------:R-:W0:Y:S01]  /*00f0*/  S2R R49, SR_TID.X ;  /* 0x0000000000317919 */ /* 0x000e220000002100 */
[----:B------:R-:W-:-:S03]  /*0100*/  SHF.R.S32.HI R176, RZ, 0x1f, R176 ;  /* 0x0000001fffb07819 */ /* 0x000fc600000114b0 */
[----:B------:R-:W1:Y:S01]  /*0110*/  S2R R10, SR_CTAID.X ;  /* 0x00000000000a7919 */ /* 0x000e620000002500 */
[----:B------:R-:W-:Y:S02]  /*0120*/  LEA.HI R176, R176, c[0x0][0x168], RZ, 0x3 ;  /* 0x00005a00b0b07a11 */ /* 0x000fe400078f18ff */
        /* <DEDUP_REMOVED lines=63> */
.L_x_13397:
[----:B0-----:R-:W-:Y:S05]  /*0520*/  BSYNC B0 ;  /* 0x0000000000007941 */ /* 0x001fea0003800000 */
.L_x_13396:
        /* <DEDUP_REMOVED lines=16> */
.L_x_13399:
[----:B0-----:R-:W-:Y:S05]  /*0630*/  BSYNC B0 ;  /* 0x0000000000007941 */ /* 0x001fea0003800000 */
.L_x_13398:
        /* <DEDUP_REMOVED lines=16> */
.L_x_13401:
[----:B0-----:R-:W-:Y:S05]  /*0740*/  BSYNC B0 ;  /* 0x0000000000007941 */ /* 0x001fea0003800000 */
.L_x_13400:
        /* <DEDUP_REMOVED lines=16> */
.L_x_13403:
[----:B0-----:R-:W-:Y:S05]  /*0850*/  BSYNC B0 ;  /* 0x0000000000007941 */ /* 0x001fea0003800000 */
.L_x_13402:
        /* <DEDUP_REMOVED lines=15> */
.L_x_13405:
[----:B0-----:R-:W-:Y:S05]  /*0950*/  BSYNC B0 ;  /* 0x0000000000007941 */ /* 0x001fea0003800000 */
.L_x_13404:
        /* <DEDUP_REMOVED lines=10> */
[----:B------:R-:W-:Y:S01]  /*0a00*/  LOP3.LUT R97, R97, R18, R34, 0x96, !PT ;  /* 0x0000001261617212 */ /* 0x000fe200078e9622 */
[----:B------:R-:W-:Y:S01]  /*0a10*/  IMAD.MOV.U32 R200, RZ, RZ, 0x1 ;  /* 0x00000001ffc87424 */ /* 0x000fe200078e00ff */
[--C-:B-----5:R-:W-:Y:S01]  /*0a20*/  PRMT R0, RZ, 0x5410, R52.reuse ;  /* 0x00005410ff007816 */ /* 0x120fe20000000034 */
[----:B------:R-:W-:Y:S01]  /*0a30*/  IMAD.MOV.U32 R201, RZ, RZ, RZ ;  /* 0x000000ffffc97224 */ /* 0x000fe200078e00ff */
[----:B------:R-:W-:Y:S01]  /*0a40*/  PRMT R104, RZ, 0x7610, R52 ;  /* 0x00007610ff687816 */ /* 0x000fe20000000034 */
[----:B------:R-:W-:Y:S01]  /*0a50*/  ULDC.U8 UR6, c[0x0][0x1f0] ;  /* 0x00007c0000067ab9 */ /* 0x000fe20000000000 */
[----:B------:R-:W-:-:S02]  /*0a60*/  PRMT R51, RZ, 0x5410, R53 ;  /* 0x00005410ff337816 */ /* 0x000fc40000000035 */
[----:B------:R-:W-:Y:S01]  /*0a70*/  PRMT R106, RZ, 0x7610, R53 ;  /* 0x00007610ff6a7816 */ /* 0x000fe20000000035 */
[----:B------:R-:W-:Y:S01]  /*0a80*/  IMAD.WIDE.U32 R52, R165, -0x326172a9, RZ ;  /* 0xcd9e8d57a5347825 */ /* 0x000fe200078e00ff */
[----:B------:R-:W-:Y:S02]  /*0a90*/  IADD3 R160, R112, -0x4ab325aa, RZ ;  /* 0xb54cda5670a07810 */ /* 0x000fe40007ffe0ff */
[--C-:B------:R-:W-:Y:S02]  /*0aa0*/  PRMT R105, RZ, 0x5410, R54.reuse ;  /* 0x00005410ff697816 */ /* 0x100fe40000000036 */
[----:B------:R-:W-:Y:S02]  /*0ab0*/  PRMT R108, RZ, 0x7610, R54 ;  /* 0x00007610ff6c7816 */ /* 0x000fe40000000036 */
[--C-:B------:R-:W-:Y:S02]  /*0ac0*/  PRMT R107, RZ, 0x5410, R55.reuse ;  /* 0x00005410ff6b7816 */ /* 0x100fe40000000037 */
[----:B------:R-:W-:Y:S01]  /*0ad0*/  PRMT R110, RZ, 0x7610, R55 ;  /* 0x00007610ff6e7816 */ /* 0x000fe20000000037 */
[----:B------:R-:W-:Y:S01]  /*0ae0*/  IMAD.WIDE.U32 R54, R97, -0x2daee0ad, RZ ;  /* 0xd2511f5361367825 */ /* 0x000fe200078e00ff */
[----:B------:R-:W-:-:S02]  /*0af0*/  PRMT R165, RZ, 0x5410, R66 ;  /* 0x00005410ffa57816 */ /* 0x000fc40000000042 */
[----:B------:R-:W-:Y:S02]  /*0b00*/  PRMT R168, RZ, 0x7610, R66 ;  /* 0x00007610ffa87816 */ /* 0x000fe40000000042 */
[----:B------:R-:W-:Y:S02]  /*0b10*/  IADD3 R161, R113, 0x646e171e, RZ ;  /* 0x646e171e71a17810 */ /* 0x000fe40007ffe0ff */
[----:B------:R-:W-:Y:S02]  /*0b20*/  LOP3.LUT R66, R53, R96, R160, 0x96, !PT ;  /* 0x0000006035427212 */ /* 0x000fe400078e96a0 */
[----:B------:R-:W-:Y:S02]  /*0b30*/  SHF.R.S32.HI R53, RZ, 0x3, R176 ;  /* 0x00000003ff357819 */ /* 0x000fe400000114b0 */
[--C-:B------:R-:W-:Y:S02]  /*0b40*/  PRMT R159, RZ, 0x5410, R64.reuse ;  /* 0x00005410ff9f7816 */ /* 0x100fe40000000040 */
[----:B------:R-:W-:-:S02]  /*0b50*/  PRMT R164, RZ, 0x7610, R64 ;  /* 0x00007610ffa47816 */ /* 0x000fc40000000040 */
[----:B------:R-:W-:Y:S02]  /*0b60*/  LOP3.LUT R64, R55, R98, R161, 0x96, !PT ;  /* 0x0000006237407212 */ /* 0x000fe400078e96a1 */
[--C-:B------:R-:W-:Y:S02]  /*0b70*/  PRMT R170, RZ, 0x5410, R68.reuse ;  /* 0x00005410ffaa7816 */ /* 0x100fe40000000044 */
[----:B------:R-:W-:Y:S02]  /*0b80*/  PRMT R173, RZ, 0x7610, R68 ;  /* 0x00007610ffad7816 */ /* 0x000fe40000000044 */
[----:B------:R-:W-:Y:S02]  /*0b90*/  LOP3.LUT R68, R49, 0x60, RZ, 0xc0, !PT ;  /* 0x0000006031447812 */ /* 0x000fe400078ec0ff */
[----:B------:R-:W-:Y:S02]  /*0ba0*/  LOP3.LUT R55, R53, 0x7f, RZ, 0xc0, !PT ;  /* 0x0000007f35377812 */ /* 0x000fe400078ec0ff */
[----:B------:R-:W-:-:S02]  /*0bb0*/  PRMT R163, RZ, 0x5410, R65 ;  /* 0x00005410ffa37816 */ /* 0x000fc40000000041 */
[----:B------:R-:W-:Y:S01]  /*0bc0*/  PRMT R166, RZ, 0x7610, R65 ;  /* 0x00007610ffa67816 */ /* 0x000fe20000000041 */
[----:B------:R-:W-:Y:S01]  /*0bd0*/  IMAD.IADD R68, R55, 0x1, -R68 ;  /* 0x0000000137447824 */ /* 0x000fe200078e0a44 */
[----:B------:R-:W-:Y:S01]  /*0be0*/  IADD3 R169, R112, 0x5384540f, RZ ;  /* 0x5384540f70a97810 */ /* 0x000fe20007ffe0ff */
[----:B------:R-:W-:Y:S01]  /*0bf0*/  IMAD.WIDE.U32 R64, R64, -0x326172a9, RZ ;  /* 0xcd9e8d5740407825 */ /* 0x000fe200078e00ff */
[----:B------:R-:W-:Y:S02]  /*0c00*/  SHF.R.U32.HI R53, RZ, 0x2, R53 ;  /* 0x00000002ff357819 */ /* 0x000fe40000011635 */
[----:B------:R-:W-:Y:S02]  /*0c10*/  IMNMX R68, RZ, R68, !PT ;  /* 0x00000044ff447217 */ /* 0x000fe40007800200 */
[----:B------:R-:W-:Y:S01]  /*0c20*/  LOP3.LUT R194, R65, R52, R169, 0x96, !PT ;  /* 0x0000003441c27212 */ /* 0x000fe200078e96a9 */
[----:B------:R-:W-:Y:S01]  /*0c30*/  IMAD.SHL.U32 R52, R49, 0x20, RZ ;  /* 0x0000002031347824 */ /* 0x000fe200078e00ff */
[----:B------:R-:W-:-:S02]  /*0c40*/  LOP3.LUT R65, R53, 0x3fffffe0, RZ, 0xc0, !PT ;  /* 0x3fffffe035417812 */ /* 0x000fc400078ec0ff */
[----:B------:R-:W-:Y:S01]  /*0c50*/  IMNMX R68, R68, 0x20, PT ;  /* 0x0000002044447817 */ /* 0x000fe20003800200 */
[----:B------:R-:W-:Y:S01]  /*0c60*/  IMAD.HI.U32 R53, R194, -0x2daee0ad, RZ ;  /* 0xd2511f53c2357827 */ /* 0x000fe200078e00ff */
[--C-:B------:R-:W-:Y:S02]  /*0c70*/  PRMT R167, RZ, 0x5410, R67.reuse ;  /* 0x00005410ffa77816 */ /* 0x100fe40000000043 */
[----:B------:R-:W-:Y:S01]  /*0c80*/  PRMT R172, RZ, 0x7610, R67 ;  /* 0x00007610ffac7816 */ /* 0x000fe20000000043 */
[----:B------:R-:W-:Y:S01]  /*0c90*/  IMAD.IADD R68, R68, 0x1, R65 ;  /* 0x0000000144447824 */ /* 0x000fe200078e0241 */
[C---:B------:R-:W-:Y:S01]  /*0ca0*/  IADD3 R171, R113.reuse, 0x1fd5c5a3, RZ ;  /* 0x1fd5c5a371ab7810 */ /* 0x040fe20007ffe0ff */
[----:B------:R-:W-:Y:S01]  /*0cb0*/  IMAD.WIDE.U32 R66, R66, -0x2daee0ad, RZ ;  /* 0xd2511f5342427825 */ /* 0x000fe200078e00ff */
[----:B------:R-:W-:Y:S02]  /*0cc0*/  IADD3 R183, R112, -0xe443238, RZ ;  /* 0xf1bbcdc870b77810 */ /* 0x000fe40007ffe0ff */
[----:B------:R-:W-:Y:S01]  /*0cd0*/  IADD3 R182, R113, -0x24c28bd8, RZ ;  /* 0xdb3d742871b67810 */ /* 0x000fe20007ffe0ff */
[----:B------:R-:W-:Y:S01]  /*0ce0*/  IMAD.SHL.U32 R68, R68, 0x8, RZ ;  /* 0x0000000844447824 */ /* 0x000fe200078e00ff */
[----:B------:R-:W-:Y:S01]  /*0cf0*/  LOP3.LUT R193, R67, R54, R171, 0x96, !PT ;  /* 0x0000003643c17212 */ /* 0x000fe200078e96ab */
[----:B------:R-:W-:Y:S01]  /*0d00*/  IMAD R194, R194, -0x2daee0ad, RZ ;  /* 0xd2511f53c2c27824 */ /* 0x000fe200078e02ff */
[----:B------:R-:W-:-:S02]  /*0d10*/  LOP3.LUT R54, R52, 0x3e0, RZ, 0xc0, !PT ;  /* 0x000003e034367812 */ /* 0x000fc400078ec0ff */
[----:B------:R-:W-:Y:S01]  /*0d20*/  LOP3.LUT R66, R53, R66, R182, 0x96, !PT ;  /* 0x0000004235427212 */ /* 0x000fe200078e96b6 */
[----:B------:R-:W0:Y:S01]  /*0d30*/  I2F.U32 R68, R68 ;  /* 0x0000004400447306 */ /* 0x000e220000201000 */
[----:B------:R-:W-:Y:S01]  /*0d40*/  IADD3 R54, R55, -R54, RZ ;  /* 0x8000003637367210 */ /* 0x000fe20007ffe0ff */
[C---:B------:R-:W-:Y:S01]  /*0d50*/  IMAD.HI.U32 R52, R193.reuse, -0x326172a9, RZ ;  /* 0xcd9e8d57c1347827 */ /* 0x040fe200078e00ff */
[----:B------:R-:W-:Y:S02]  /*0d60*/  IADD3 R181, R112, -0x700cb87f, RZ ;  /* 0x8ff3478170b57810 */ /* 0x000fe40007ffe0ff */
[----:B------:R-:W-:Y:S01]  /*0d70*/  IMNMX R54, RZ, R54, !PT ;  /* 0x00000036ff367217 */ /* 0x000fe20007800200 */
[----:B------:R-:W-:Y:S01]  /*0d80*/  IMAD R193, R193, -0x326172a9, RZ ;  /* 0xcd9e8d57c1c17824 */ /* 0x000fe200078e02ff */
[----:B------:R-:W-:Y:S01]  /*0d90*/  LOP3.LUT R64, R52, R64, R183, 0x96, !PT ;  /* 0x0000004034407212 */ /* 0x000fe200078e96b7 */
[----:B------:R-:W-:Y:S01]  /*0da0*/  IMAD.HI.U32 R52, R66, -0x326172a9, RZ ;  /* 0xcd9e8d5742347827 */ /* 0x000fe200078e00ff */
[----:B------:R-:W-:-:S02]  /*0db0*/  IMNMX R54, R54, 0x20, PT ;  /* 0x0000002036367817 */ /* 0x000fc40003800200 */
[----:B------:R-:W-:Y:S01]  /*0dc0*/  IADD3 R180, R113, -0x695add53, RZ ;  /* 0x96a522ad71b47810 */ /* 0x000fe20007ffe0ff */
[C---:B------:R-:W-:Y:S01]  /*0dd0*/  IMAD.HI.U32 R53, R64.reuse, -0x2daee0ad, RZ ;  /* 0xd2511f5340357827 */ /* 0x040fe200078e00ff */
[--C-:B------:R-:W-:Y:S02]  /*0de0*/  PRMT R33, RZ, 0x5410, R12.reuse ;  /* 0x00005410ff217816 */ /* 0x100fe4000000000c */
[----:B------:R-:W-:Y:S01]  /*0df0*/  PRMT R32, RZ, 0x7610, R12 ;  /* 0x00007610ff207816 */ /* 0x000fe2000000000c */
[----:B0-----:R0:W1:Y:S01]  /*0e00*/  MUFU.RCP R191, R68 ;  /* 0x0000004400bf7308 */ /* 0x0010620000001000 */
[----:B------:R-:W-:Y:S01]  /*0e10*/  IMAD.IADD R54, R65, 0x1, R54 ;  /* 0x0000000141367824 */ /* 0x000fe200078e0236 */
[--C-:B------:R-:W-:Y:S01]  /*0e20*/  PRMT R31, RZ, 0x5410, R13.reuse ;  /* 0x00005410ff1f7816 */ /* 0x100fe2000000000d */
[----:B------:R-:W-:Y:S01]  /*0e30*/  IMAD R198, R64, -0x2daee0ad, RZ ;  /* 0xd2511f5340c67824 */ /* 0x000fe200078e02ff */
[----:B------:R-:W-:Y:S01]  /*0e40*/  PRMT R30, RZ, 0x7610, R13 ;  /* 0x00007610ff1e7816 */ /* 0x000fe2000000000d */
[----:B------:R-:W-:Y:S01]  /*0e50*/  IMAD.SHL.U32 R199, R54, 0x8, RZ ;  /* 0x0000000836c77824 */ /* 0x000fe200078e00ff */
[--C-:B------:R-:W-:Y:S01]  /*0e60*/  PRMT R29, RZ, 0x5410, R14.reuse ;  /* 0x00005410ff1d7816 */ /* 0x100fe2000000000e */
[----:B------:R-:W-:Y:S01]  /*0e70*/  IMAD R196, R66, -0x326172a9, RZ ;  /* 0xcd9e8d5742c47824 */ /* 0x000fe200078e02ff */
        /* <DEDUP_REMOVED lines=90> */
[----:B------:R-:W-:-:S02]  /*1420*/  LOP3.LUT R193, R52, R193, R181, 0x96, !PT ;  /* 0x000000c134c17212 */ /* 0x000fc400078e96b5 */
        /* <DEDUP_REMOVED lines=8> */
[----:B01----:R-:W-:Y:S02]  /*14b0*/  PRMT R208, RZ, 0x7610, R63 ;  /* 0x00007610ffd07816 */ /* 0x003fe4000000003f */
.L_x_13709:
        /* <DEDUP_REMOVED lines=37> */
.L_x_13409:
[----:B0-----:R-:W-:Y:S02]  /*1710*/  IMAD.MOV.U32 R210, RZ, RZ, R196 ;  /* 0x000000ffffd27224 */ /* 0x001fe400078e00c4 */
.L_x_13410:
[----:B------:R-:W-:Y:S05]  /*1720*/  BSYNC B1 ;  /* 0x0000000000017941 */ /* 0x000fea0003800000 */
.L_x_13408:
        /* <DEDUP_REMOVED lines=16> */
.L_x_13414:
[----:B------:R-:W-:Y:S05]  /*1830*/  BSYNC B2 ;  /* 0x0000000000027941 */ /* 0x000fea0003800000 */
.L_x_13413:
        /* <DEDUP_REMOVED lines=44> */
.L_x_13412:
[----:B------:R-:W-:Y:S05]  /*1b00*/  BSYNC B1 ;  /* 0x0000000000017941 */ /* 0x000fea0003800000 */
.L_x_13411:
[----:B------:R-:W0:Y:S01]  /*1b10*/  I2F.U32 R60, R210 ;  /* 0x000000d2003c7306 */ /* 0x000e220000201000 */
        /* <DEDUP_REMOVED lines=25> */
.L_x_13416:
[----:B------:R-:W-:Y:S02]  /*1cb0*/  IMAD.MOV.U32 R202, RZ, RZ, R196 ;  /* 0x000000ffffca7224 */ /* 0x000fe400078e00c4 */
.L_x_13417:
[----:B------:R-:W-:Y:S05]  /*1cc0*/  BSYNC B1 ;  /* 0x0000000000017941 */ /* 0x000fea0003800000 */
.L_x_13415:
        /* <DEDUP_REMOVED lines=16> */
.L_x_13421:
[----:B------:R-:W-:Y:S05]  /*1dd0*/  BSYNC B2 ;  /* 0x0000000000027941 */ /* 0x000fea0003800000 */
.L_x_13420:
        /* <DEDUP_REMOVED lines=44> */
.L_x_13419:
[----:B------:R-:W-:Y:S05]  /*20a0*/  BSYNC B1 ;  /* 0x0000000000017941 */ /* 0x000fea0003800000 */
.L_x_13418:
        /* <DEDUP_REMOVED lines=23> */
.L_x_13423:
[----:B------:R-:W-:Y:S02]  /*2220*/  IMAD.MOV.U32 R64, RZ, RZ, R196 ;  /* 0x000000ffff407224 */ /* 0x000fe400078e00c4 */
.L_x_13424:
[----:B------:R-:W-:Y:S05]  /*2230*/  BSYNC B1 ;  /* 0x0000000000017941 */ /* 0x000fea0003800000 */
.L_x_13422:
        /* <DEDUP_REMOVED lines=16> */
.L_x_13428:
[----:B------:R-:W-:Y:S05]  /*2340*/  BSYNC B2 ;  /* 0x0000000000027941 */ /* 0x000fea0003800000 */
.L_x_13427:
        /* <DEDUP_REMOVED lines=44> */
.L_x_13426:
[----:B------:R-:W-:Y:S05]  /*2610*/  BSYNC B1 ;  /* 0x0000000000017941 */ /* 0x000fea0003800000 */
.L_x_13425:
        /* <DEDUP_REMOVED lines=21> */
.L_x_13430:
[----:B------:R-:W-:Y:S02]  /*2770*/  IMAD.MOV.U32 R64, RZ, RZ, R196 ;  /* 0x000000ffff407224 */ /* 0x000fe400078e00c4 */
.L_x_13431:
[----:B------:R-:W-:Y:S05]  /*2780*/  BSYNC B1 ;  /* 0x0000000000017941 */ /* 0x000fea0003800000 */
.L_x_13429:
        /* <DEDUP_REMOVED lines=16> */
.L_x_13435:
[----:B------:R-:W-:Y:S05]  /*2890*/  BSYNC B2 ;  /* 0x0000000000027941 */ /* 0x000fea0003800000 */
.L_x_13434:
        /* <DEDUP_REMOVED lines=44> */
.L_x_13433:
[----:B------:R-:W-:Y:S05]  /*2b60*/  BSYNC B1 ;  /* 0x0000000000017941 */ /* 0x000fea0003800000 */
.L_x_13432:
        /* <DEDUP_REMOVED lines=21> */
.L_x_13437:
[----:B------:R-:W-:Y:S02]  /*2cc0*/  IMAD.MOV.U32 R202, RZ, RZ, R196 ;  /* 0x000000ffffca7224 */ /* 0x000fe400078e00c4 */
.L_x_13438:
[----:B------:R-:W-:Y:S05]  /*2cd0*/  BSYNC B1 ;  /* 0x0000000000017941 */ /* 0x000fea0003800000 */
.L_x_13436:
        /* <DEDUP_REMOVED lines=16> */
.L_x_13442:
[----:B------:R-:W-:Y:S05]  /*2de0*/  BSYNC B2 ;  /* 0x0000000000027941 */ /* 0x000fea0003800000 */
.L_x_13441:
        /* <DEDUP_REMOVED lines=44> */
.L_x_13440:
[----:B------:R-:W-:Y:S05]  /*30b0*/  BSYNC B1 ;  /* 0x0000000000017941 */ /* 0x000fea0003800000 */
.L_x_13439:
        /* <DEDUP_REMOVED lines=21> */
.L_x_13444:
[----:B------:R-:W-:Y:S02]  /*3210*/  IMAD.MOV.U32 R202, RZ, RZ, R196 ;  /* 0x000000ffffca7224 */ /* 0x000fe400078e00c4 */
.L_x_13445:
[----:B------:R-:W-:Y:S05]  /*3220*/  BSYNC B1 ;  /* 0x0000000000017941 */ /* 0x000fea0003800000 */
.L_x_13443:
        /* <DEDUP_REMOVED lines=16> */
.L_x_13449:
[----:B------:R-:W-:Y:S05]  /*3330*/  BSYNC B2 ;  /* 0x0000000000027941 */ /* 0x000fea0003800000 */
.L_x_13448:
        /* <DEDUP_REMOVED lines=44> */
.L_x_13447:
[----:B------:R-:W-:Y:S05]  /*3600*/  BSYNC B1 ;  /* 0x0000000000017941 */ /* 0x000fea0003800000 */
.L_x_13446:
        /* <DEDUP_REMOVED lines=21> */
.L_x_13451:
[----:B------:R-:W-:Y:S02]  /*3760*/  IMAD.MOV.U32 R216, RZ, RZ, R196 ;  /* 0x000000ffffd87224 */ /* 0x000fe400078e00c4 */
.L_x_13452:
[----:B------:R-:W-:Y:S05]  /*3770*/  BSYNC B1 ;  /* 0x0000000000017941 */ /* 0x000fea0003800000 */
.L_x_13450:
        /* <DEDUP_REMOVED lines=16> */
.L_x_13456:
[----:B------:R-:W-:Y:S05]  /*3880*/  BSYNC B2 ;  /* 0x0000000000027941 */ /* 0x000fea0003800000 */
.L_x_13455:
        /* <DEDUP_REMOVED lines=44> */
.L_x_13454:
[----:B------:R-:W-:Y:S05]  /*3b50*/  BSYNC B1 ;  /* 0x0000000000017941 */ /* 0x000fea0003800000 */
.L_x_13453:
        /* <DEDUP_REMOVED lines=21> */
.L_x_13458:
[----:B------:R-:W-:Y:S02]  /*3cb0*/  IMAD.MOV.U32 R216, RZ, RZ, R196 ;  /* 0x000000ffffd87224 */ /* 0x000fe400078e00c4 */
.L_x_13459:
[----:B------:R-:W-:Y:S05]  /*3cc0*/  BSYNC B1 ;  /* 0x0000000000017941 */ /* 0x000fea0003800000 */
.L_x_13457:
        /* <DEDUP_REMOVED lines=18> */
.L_x_13463:
[----:B------:R-:W-:Y:S05]  /*3df0*/  BSYNC B2 ;  /* 0x0000000000027941 */ /* 0x000fea0003800000 */
.L_x_13462:
        /* <DEDUP_REMOVED lines=44> */
.L_x_13461:
[----:B------:R-:W-:Y:S05]  /*40c0*/  BSYNC B1 ;  /* 0x0000000000017941 */ /* 0x000fea0003800000 */
.L_x_13460:
[----:B------:R-:W0:Y:S01]  /*40d0*/  I2F.U32 R102, R216 ;  /* 0x000000d800667306 */ /* 0x000e220000201000 */
[----:B------:R-:W-:Y:S02]  /*40e0*/  PRMT R67, RZ, 0x7610, R67 ;  /* 0x00007610ff437816 */ /* 0x000fe40000000043 */
[----:B------:R-:W-:Y:S02]  /*40f0*/  SEL R212, RZ, 0x1, P1 ;  /* 0x00000001ffd47807 */ /* 0x000fe40000800000 */
[----:B------:R-:W-:Y:S01]  /*4100*/  LEA R100, P1, R209, c[0x0][0x188], 0x5 ;  /* 0x00006200d1647a11 */ /* 0x000fe200078228ff */
[----:B------:R-:W-:Y:S01]  /*4110*/  FMUL.FTZ R67, R67, R214 ;  /* 0x000000d643437220 */ /* 0x000fe20000410000 */
[----:B------:R-:W-:Y:S01]  /*4120*/  SEL R219, RZ, 0x10000, P5 ;  /* 0x00010000ffdb7807 */ /* 0x000fe20002800000 */
[----:B------:R-:W-:Y:S01]  /*4130*/  IMAD.WIDE.U32 R212, R212, 0x10000, RZ ;  /* 0x00010000d4d47825 */ /* 0x000fe200078e00ff */
[----:B------:R-:W-:-:S02]  /*4140*/  LOP3.LUT P5, RZ, R50, 0x2, RZ, 0xc0, !PT ;  /* 0x0000000232ff7812 */ /* 0x000fc400078ac0ff */
[----:B------:R-:W-:Y:S01]  /*4150*/  LEA.HI.X R101, R209, c[0x0][0x18c], RZ, 0x5, P1 ;  /* 0x00006300d1657a11 */ /* 0x000fe200008f2cff */
[----:B------:R-:W-:Y:S01]  /*4160*/  FMUL.FTZ R67, R67, c[0x0][0x1e8] ;  /* 0x00007a0043437a20 */ /* 0x000fe20000410000 */
[----:B------:R-:W-:Y:S02]  /*4170*/  SEL R103, RZ, 0x1, P2 ;  /* 0x00000001ff677807 */ /* 0x000fe40001000000 */
[----:B------:R-:W-:Y:S01]  /*4180*/  SEL R210, RZ, 0x1, P5 ;  /* 0x00000001ffd27807 */ /* 0x000fe20002800000 */
[----:B0-----:R-:W-:Y:S01]  /*4190*/  FFMA.FTZ R102, R102, R215, 1.1641532182693481445e-10 ;  /* 0x2f00000066667423 */ /* 0x001fe200000100d7 */
[----:B------:R-:W-:Y:S01]  /*41a0*/  SEL R218, RZ, 0x100, P4 ;  /* 0x00000100ffda7807 */ /* 0x000fe20002000000 */
[----:B------:R0:W-:Y:S01]  /*41b0*/  STG.E.128 [R100.64], R60 ;  /* 0x0000003c64007986 */ /* 0x0001e2000c101d04 */
[----:B------:R-:W-:Y:S01]  /*41c0*/  LOP3.LUT P6, RZ, R50, 0x4, RZ, 0xc0, !PT ;  /* 0x0000000432ff7812 */ /* 0x000fe200078cc0ff */
[----:B------:R-:W-:Y:S01]  /*41d0*/  IMAD.WIDE.U32 R210, R210, 0x100, RZ ;  /* 0x00000100d2d27825 */ /* 0x000fe200078e00ff */
[----:B------:R-:W-:-:S02]  /*41e0*/  FSETP.GTU.FTZ.AND P1, PT, R102, c[0x0][0x1e4], PT ;  /* 0x0000790066007a0b */ /* 0x000fc40003f3c000 */
[----:B------:R-:W-:Y:S01]  /*41f0*/  SEL R217, RZ, 0x1, P3 ;  /* 0x00000001ffd97807 */ /* 0x000fe20001800000 */
[----:B------:R-:W-:Y:S01]  /*4200*/  IMAD.WIDE.U32 R102, R103, 0x1000000, RZ ;  /* 0x0100000067667825 */ /* 0x000fe200078e00ff */
[----:B------:R-:W-:Y:S02]  /*4210*/  FSEL R67, R67, RZ, !P1 ;  /* 0x000000ff43437208 */ /* 0x000fe40004800000 */
[----:B------:R-:W-:Y:S02]  /*4220*/  SEL R215, RZ, 0x1000000, P1 ;  /* 0x01000000ffd77807 */ /* 0x000fe40000800000 */
[----:B------:R-:W-:Y:S01]  /*4230*/  LOP3.LUT R210, R210, R102, R212, 0xfe, !PT ;  /* 0x00000066d2d27212 */ /* 0x000fe200078efed4 */
[----:B------:R-:W-:Y:S01]  /*4240*/  FMUL.FTZ R67, R26, R67 ;  /* 0x000000431a437220 */ /* 0x000fe20000410000 */
[----:B------:R-:W-:Y:S02]  /*4250*/  LOP3.LUT R216, R218, R215, R219, 0xfe, !PT ;  /* 0x000000d7dad87212 */ /* 0x000fe400078efedb */
[----:B------:R-:W-:Y:S01]  /*4260*/  SEL R215, RZ, 0x1, P6 ;  /* 0x00000001ffd77807 */ /* 0x000fe20003000000 */
[----:B------:R-:W-:Y:S01]  /*4270*/  @P0 FADD.FTZ R67, R59, R67 ;  /* 0x000000433b430221 */ /* 0x000fe20000010000 */
[----:B------:R-:W-:-:S02]  /*4280*/  LEA R102, P0, R209, c[0x0][0x190], 0x3 ;  /* 0x00006400d1667a11 */ /* 0x000fc400078018ff */
[----:B------:R-:W-:Y:S02]  /*4290*/  LOP3.LUT R217, R103, R216, R217, 0xfe, !PT ;  /* 0x000000d867d97212 */ /* 0x000fe400078efed9 */
[----:B------:R-:W-:Y:S01]  /*42a0*/  LOP3.LUT R210, R210, R215, RZ, 0xfc, !PT ;  /* 0x000000d7d2d27212 */ /* 0x000fe200078efcff */
[----:B------:R0:W-:Y:S01]  /*42b0*/  STG.E.128 [R100.64+0x10], R64 ;  /* 0x0000104064007986 */ /* 0x0001e2000c101d04 */
[----:B------:R-:W-:Y:S02]  /*42c0*/  LEA.HI.X R103, R209, c[0x0][0x194], RZ, 0x3, P0 ;  /* 0x00006500d1677a11 */ /* 0x000fe400000f1cff */
[----:B------:R-:W-:Y:S02]  /*42d0*/  LOP3.LUT R211, R211, R217, R213, 0xfe, !PT ;  /* 0x000000d9d3d37212 */ /* 0x000fe400078efed5 */
[----:B------:R-:W-:-:S03]  /*42e0*/  IADD3 R215, R209, 0x80, RZ ;  /* 0x00000080d1d77810 */ /* 0x000fc60007ffe0ff */
[----:B------:R0:W-:Y:S04]  /*42f0*/  STG.E.64 [R102.64], R210 ;  /* 0x000000d266007986 */ /* 0x0001e8000c101b04 */
.L_x_13407:
[----:B------:R-:W-:Y:S05]  /*4300*/  BSYNC B0 ;  /* 0x0000000000007941 */ /* 0x000fea0003800000 */
.L_x_13406:
        /* <DEDUP_REMOVED lines=17> */
[----:B0-----:R-:W-:-:S12]  /*4420*/  IMAD.MOV.U32 R210, RZ, RZ, R194 ;  /* 0x000000ffffd27224 */ /* 0x001fd800078e00c2 */
[----:B------:R-:W-:Y:S05]  /*4430*/  @!P0 BRA `(.L_x_13468) ;  /* 0x0000006000008947 */ /* 0x000fea0003800000 */
[----:B------:R-:W-:Y:S01]  /*4440*/  ISETP.NE.AND P0, PT, R202, 0x3, PT ;  /* 0x00000003ca00780c */ /* 0x000fe20003f05270 */
[----:B------:R-:W-:-:S12]  /*4450*/  IMAD.MOV.U32 R210, RZ, RZ, R193 ;  /* 0x000000ffffd27224 */ /* 0x000fd800078e00c1 */
[----:B------:R-:W-:Y:S05]  /*4460*/  @P0 BRA `(.L_x_13468) ;  /* 0x0000003000000947 */ /* 0x000fea0003800000 */
[----:B------:R-:W-:Y:S01]  /*4470*/  IMAD.MOV.U32 R210, RZ, RZ, R198 ;  /* 0x000000ffffd27224 */ /* 0x000fe200078e00c6 */
[----:B------:R-:W-:Y:S05]  /*4480*/  BRA `(.L_x_13468) ;  /* 0x0000001000007947 */ /* 0x000fea0003800000 */
.L_x_13467:
[----:B01----:R-:W-:Y:S02]  /*4490*/  MOV R210, R196 ;  /* 0x000000c400d27202 */ /* 0x003fe40000000f00 */
.L_x_13468:
[----:B------:R-:W-:Y:S05]  /*44a0*/  BSYNC B1 ;  /* 0x0000000000017941 */ /* 0x000fea0003800000 */
.L_x_13466:
        /* <DEDUP_REMOVED lines=16> */
.L_x_13472:
[----:B------:R-:W-:Y:S05]  /*45b0*/  BSYNC B2 ;  /* 0x0000000000027941 */ /* 0x000fea0003800000 */
.L_x_13471:
        /* <DEDUP_REMOVED lines=44> */
.L_x_13470:
[----:B------:R-:W-:Y:S05]  /*4880*/  BSYNC B1 ;  /* 0x0000000000017941 */ /* 0x000fea0003800000 */
.L_x_13469:
        /* <DEDUP_REMOVED lines=26> */
.L_x_13474:
[----:B------:R-:W-:Y:S02]  /*4a30*/  IMAD.MOV.U32 R202, RZ, RZ, R196 ;  /* 0x000000ffffca7224 */ /* 0x000fe400078e00c4 */
.L_x_13475:
[----:B------:R-:W-:Y:S05]  /*4a40*/  BSYNC B1 ;  /* 0x0000000000017941 */ /* 0x000fea0003800000 */
.L_x_13473:
        /* <DEDUP_REMOVED lines=16> */
.L_x_13479:
[----:B------:R-:W-:Y:S05]  /*4b50*/  BSYNC B2 ;  /* 0x0000000000027941 */ /* 0x000fea0003800000 */
.L_x_13478:
        /* <DEDUP_REMOVED lines=44> */
.L_x_13477:
[----:B------:R-:W-:Y:S05]  /*4e20*/  BSYNC B1 ;  /* 0x0000000000017941 */ /* 0x000fea0003800000 */
.L_x_13476:
        /* <DEDUP_REMOVED lines=23> */
.L_x_13481:
[----:B------:R-:W-:Y:S02]  /*4fa0*/  IMAD.MOV.U32 R72, RZ, RZ, R196 ;  /* 0x000000ffff487224 */ /* 0x000fe400078e00c4 */
.L_x_13482:
[----:B------:R-:W-:Y:S05]  /*4fb0*/  BSYNC B1 ;  /* 0x0000000000017941 */ /* 0x000fea0003800000 */
.L_x_13480:
        /* <DEDUP_REMOVED lines=16> */
.L_x_13486:
[----:B------:R-:W-:Y:S05]  /*50c0*/  BSYNC B2 ;  /* 0x0000000000027941 */ /* 0x000fea0003800000 */
.L_x_13485:
        /* <DEDUP_REMOVED lines=44> */
.L_x_13484:
[----:B------:R-:W-:Y:S05]  /*5390*/  BSYNC B1 ;  /* 0x0000000000017941 */ /* 0x000fea0003800000 */
.L_x_13483:
        /* <DEDUP_REMOVED lines=21> */
.L_x_13488:
[----:B------:R-:W-:Y:S02]  /*54f0*/  IMAD.MOV.U32 R72, RZ, RZ, R196 ;  /* 0x000000ffff487224 */ /* 0x000fe400078e00c4 */
.L_x_13489:
[----:B------:R-:W-:Y:S05]  /*5500*/  BSYNC B1 ;  /* 0x0000000000017941 */ /* 0x000fea0003800000 */
.L_x_13487:
        /* <DEDUP_REMOVED lines=16> */
.L_x_13493:
[----:B------:R-:W-:Y:S05]  /*5610*/  BSYNC B2 ;  /* 0x0000000000027941 */ /* 0x000fea0003800000 */
.L_x_13492:
        /* <DEDUP_REMOVED lines=44> */
.L_x_13491:
[----:B------:R-:W-:Y:S05]  /*58e0*/  BSYNC B1 ;  /* 0x0000000000017941 */ /* 0x000fea0003800000 */
.L_x_13490:
        /* <DEDUP_REMOVED lines=21> */
.L_x_13495:
[----:B------:R-:W-:Y:S02]  /*5a40*/  IMAD.MOV.U32 R202, RZ, RZ, R196 ;  /* 0x000000ffffca7224 */ /* 0x000fe400078e00c4 */
.L_x_13496:
[----:B------:R-:W-:Y:S05]  /*5a50*/  BSYNC B1 ;  /* 0x0000000000017941 */ /* 0x000fea0003800000 */
.L_x_13494:
        /* <DEDUP_REMOVED lines=16> */
.L_x_13500:
[----:B------:R-:W-:Y:S05]  /*5b60*/  BSYNC B2 ;  /* 0x0000000000027941 */ /* 0x000fea0003800000 */
.L_x_13499:
        /* <DEDUP_REMOVED lines=44> */
.L_x_13498:
[----:B------:R-:W-:Y:S05]  /*5e30*/  BSYNC B1 ;  /* 0x0000000000017941 */ /* 0x000fea0003800000 */
.L_x_13497:
        /* <DEDUP_REMOVED lines=21> */
.L_x_13502:
[----:B------:R-:W-:Y:S02]  /*5f90*/  IMAD.MOV.U32 R202, RZ, RZ, R196 ;  /* 0x000000ffffca7224 */ /* 0x000fe400078e00c4 */
.L_x_13503:
[----:B------:R-:W-:Y:S05]  /*5fa0*/  BSYNC B1 ;  /* 0x0000000000017941 */ /* 0x000fea0003800000 */
.L_x_13501:
        /* <DEDUP_REMOVED lines=16> */
.L_x_13507:
[----:B------:R-:W-:Y:S05]  /*60b0*/  BSYNC B2 ;  /* 0x0000000000027941 */ /* 0x000fea0003800000 */
.L_x_13506:
        /* <DEDUP_REMOVED lines=44> */
.L_x_13505:
[----:B------:R-:W-:Y:S05]  /*6380*/  BSYNC B1 ;  /* 0x0000000000017941 */ /* 0x000fea0003800000 */
.L_x_13504:
        /* <DEDUP_REMOVED lines=21> */
.L_x_13509:
[----:B------:R-:W-:Y:S02]  /*64e0*/  IMAD.MOV.U32 R217, RZ, RZ, R196 ;  /* 0x000000ffffd97224 */ /* 0x000fe400078e00c4 */
.L_x_13510:
[----:B------:R-:W-:Y:S05]  /*64f0*/  BSYNC B1 ;  /* 0x0000000000017941 */ /* 0x000fea0003800000 */
.L_x_13508:
        /* <DEDUP_REMOVED lines=16> */
.L_x_13514:
[----:B------:R-:W-:Y:S05]  /*6600*/  BSYNC B2 ;  /* 0x0000000000027941 */ /* 0x000fea0003800000 */
.L_x_13513:
        /* <DEDUP_REMOVED lines=44> */
.L_x_13512:
[----:B------:R-:W-:Y:S05]  /*68d0*/  BSYNC B1 ;  /* 0x0000000000017941 */ /* 0x000fea0003800000 */
.L_x_13511:
        /* <DEDUP_REMOVED lines=21> */
.L_x_13516:
[----:B------:R-:W-:Y:S02]  /*6a30*/  IMAD.MOV.U32 R217, RZ, RZ, R196 ;  /* 0x000000ffffd97224 */ /* 0x000fe400078e00c4 */
.L_x_13517:
[----:B------:R-:W-:Y:S05]  /*6a40*/  BSYNC B1 ;  /* 0x0000000000017941 */ /* 0x000fea0003800000 */
.L_x_13515:
        /* <DEDUP_REMOVED lines=18> */
.L_x_13521:
[----:B------:R-:W-:Y:S05]  /*6b70*/  BSYNC B2 ;  /* 0x0000000000027941 */ /* 0x000fea0003800000 */
.L_x_13520:
        /* <DEDUP_REMOVED lines=44> */
.L_x_13519:
[----:B------:R-:W-:Y:S05]  /*6e40*/  BSYNC B1 ;  /* 0x0000000000017941 */ /* 0x000fea0003800000 */
.L_x_13518:
        /* <DEDUP_REMOVED lines=35> */
.L_x_13465:
[----:B------:R-:W-:Y:S05]  /*7080*/  BSYNC B0 ;  /* 0x0000000000007941 */ /* 0x000fea0003800000 */
.L_x_13464:
        /* <DEDUP_REMOVED lines=19> */
[----:B------:R-:W-:Y:S02]  /*71c0*/  ISETP.NE.AND P0, PT, R202, 0x3, PT ;  /* 0x00000003ca00780c */ /* 0x000fe40003f05270 */
[----:B------:R-:W-:-:S11]  /*71d0*/  MOV R210, R193 ;  /* 0x000000c100d27202 */ /* 0x000fd60000000f00 */
[----:B------:R-:W-:Y:S05]  /*71e0*/  @P0 BRA `(.L_x_13526) ;  /* 0x0000003000000947 */ /* 0x000fea0003800000 */
[----:B------:R-:W-:Y:S01]  /*71f0*/  IMAD.MOV.U32 R210, RZ, RZ, R198 ;  /* 0x000000ffffd27224 */ /* 0x000fe200078e00c6 */
[----:B------:R-:W-:Y:S05]  /*7200*/  BRA `(.L_x_13526) ;  /* 0x0000001000007947 */ /* 0x000fea0003800000 */
.L_x_13525:
[----:B01----:R-:W-:Y:S02]  /*7210*/  IMAD.MOV.U32 R210, RZ, RZ, R196 ;  /* 0x000000ffffd27224 */ /* 0x003fe400078e00c4 */
.L_x_13526:
[----:B------:R-:W-:Y:S05]  /*7220*/  BSYNC B1 ;  /* 0x0000000000017941 */ /* 0x000fea0003800000 */
.L_x_13524:
        /* <DEDUP_REMOVED lines=16> */
.L_x_13530:
[----:B------:R-:W-:Y:S05]  /*7330*/  BSYNC B2 ;  /* 0x0000000000027941 */ /* 0x000fea0003800000 */
.L_x_13529:
        /* <DEDUP_REMOVED lines=44> */
.L_x_13528:
[----:B------:R-:W-:Y:S05]  /*7600*/  BSYNC B1 ;  /* 0x0000000000017941 */ /* 0x000fea0003800000 */
.L_x_13527:
        /* <DEDUP_REMOVED lines=26> */
.L_x_13532:
[----:B------:R-:W-:Y:S02]  /*77b0*/  IMAD.MOV.U32 R202, RZ, RZ, R196 ;  /* 0x000000ffffca7224 */ /* 0x000fe400078e00c4 */
.L_x_13533:
[----:B------:R-:W-:Y:S05]  /*77c0*/  BSYNC B1 ;  /* 0x0000000000017941 */ /* 0x000fea0003800000 */
.L_x_13531:
        /* <DEDUP_REMOVED lines=16> */
.L_x_13537:
[----:B------:R-:W-:Y:S05]  /*78d0*/  BSYNC B2 ;  /* 0x0000000000027941 */ /* 0x000fea0003800000 */
.L_x_13536:
        /* <DEDUP_REMOVED lines=44> */
.L_x_13535:
[----:B------:R-:W-:Y:S05]  /*7ba0*/  BSYNC B1 ;  /* 0x0000000000017941 */ /* 0x000fea0003800000 */
.L_x_13534:
        /* <DEDUP_REMOVED lines=23> */
.L_x_13539:
[----:B------:R-:W-:Y:S02]  /*7d20*/  IMAD.MOV.U32 R80, RZ, RZ, R196 ;  /* 0x000000ffff507224 */ /* 0x000fe400078e00c4 */
.L_x_13540:
[----:B------:R-:W-:Y:S05]  /*7d30*/  BSYNC B1 ;  /* 0x0000000000017941 */ /* 0x000fea0003800000 */
.L_x_13538:
        /* <DEDUP_REMOVED lines=16> */
.L_x_13544:
[----:B------:R-:W-:Y:S05]  /*7e40*/  BSYNC B2 ;  /* 0x0000000000027941 */ /* 0x000fea0003800000 */
.L_x_13543:
        /* <DEDUP_REMOVED lines=44> */
.L_x_13542:
[----:B------:R-:W-:Y:S05]  /*8110*/  BSYNC B1 ;  /* 0x0000000000017941 */ /* 0x000fea0003800000 */
.L_x_13541:
        /* <DEDUP_REMOVED lines=21> */
.L_x_13546:
[----:B------:R-:W-:Y:S02]  /*8270*/  IMAD.MOV.U32 R80, RZ, RZ, R196 ;  /* 0x000000ffff507224 */ /* 0x000fe400078e00c4 */
.L_x_13547:
[----:B------:R-:W-:Y:S05]  /*8280*/  BSYNC B1 ;  /* 0x0000000000017941 */ /* 0x000fea0003800000 */
.L_x_13545:
        /* <DEDUP_REMOVED lines=16> */
.L_x_13551:
[----:B------:R-:W-:Y:S05]  /*8390*/  BSYNC B2 ;  /* 0x0000000000027941 */ /* 0x000fea0003800000 */
.L_x_13550:
        /* <DEDUP_REMOVED lines=44> */
.L_x_13549:
[----:B------:R-:W-:Y:S05]  /*8660*/  BSYNC B1 ;  /* 0x0000000000017941 */ /* 0x000fea0003800000 */
.L_x_13548:
        /* <DEDUP_REMOVED lines=21> */
.L_x_13553:
[----:B------:R-:W-:Y:S02]  /*87c0*/  IMAD.MOV.U32 R202, RZ, RZ, R196 ;  /* 0x000000ffffca7224 */ /* 0x000fe400078e00c4 */
.L_x_13554:
[----:B------:R-:W-:Y:S05]  /*87d0*/  BSYNC B1 ;  /* 0x0000000000017941 */ /* 0x000fea0003800000 */
.L_x_13552:
        /* <DEDUP_REMOVED lines=16> */
.L_x_13558:
[----:B------:R-:W-:Y:S05]  /*88e0*/  BSYNC B2 ;  /* 0x0000000000027941 */ /* 0x000fea0003800000 */
.L_x_13557:
        /* <DEDUP_REMOVED lines=44> */
.L_x_13556:
[----:B------:R-:W-:Y:S05]  /*8bb0*/  BSYNC B1 ;  /* 0x0000000000017941 */ /* 0x000fea0003800000 */
.L_x_13555:
        /* <DEDUP_REMOVED lines=21> */
.L_x_13560:
[----:B------:R-:W-:Y:S02]  /*8d10*/  IMAD.MOV.U32 R202, RZ, RZ, R196 ;  /* 0x000000ffffca7224 */ /* 0x000fe400078e00c4 */
.L_x_13561:
[----:B------:R-:W-:Y:S05]  /*8d20*/  BSYNC B1 ;  /* 0x0000000000017941 */ /* 0x000fea0003800000 */
.L_x_13559:
        /* <DEDUP_REMOVED lines=16> */
.L_x_13565:
[----:B------:R-:W-:Y:S05]  /*8e30*/  BSYNC B2 ;  /* 0x0000000000027941 */ /* 0x000fea0003800000 */
.L_x_13564:
        /* <DEDUP_REMOVED lines=44> */
.L_x_13563:
[----:B------:R-:W-:Y:S05]  /*9100*/  BSYNC B1 ;  /* 0x0000000000017941 */ /* 0x000fea0003800000 */
.L_x_13562:
        /* <DEDUP_REMOVED lines=21> */
.L_x_13567:
[----:B------:R-:W-:Y:S02]  /*9260*/  IMAD.MOV.U32 R217, RZ, RZ, R196 ;  /* 0x000000ffffd97224 */ /* 0x000fe400078e00c4 */
.L_x_13568:
[----:B------:R-:W-:Y:S05]  /*9270*/  BSYNC B1 ;  /* 0x0000000000017941 */ /* 0x000fea0003800000 */
.L_x_13566:
        /* <DEDUP_REMOVED lines=16> */
.L_x_13572:
[----:B------:R-:W-:Y:S05]  /*9380*/  BSYNC B2 ;  /* 0x0000000000027941 */ /* 0x000fea0003800000 */
.L_x_13571:
        /* <DEDUP_REMOVED lines=44> */
.L_x_13570:
[----:B------:R-:W-:Y:S05]  /*9650*/  BSYNC B1 ;  /* 0x0000000000017941 */ /* 0x000fea0003800000 */
.L_x_13569:
        /* <DEDUP_REMOVED lines=21> */
.L_x_13574:
[----:B------:R-:W-:Y:S02]  /*97b0*/  IMAD.MOV.U32 R217, RZ, RZ, R196 ;  /* 0x000000ffffd97224 */ /* 0x000fe400078e00c4 */
.L_x_13575:
[----:B------:R-:W-:Y:S05]  /*97c0*/  BSYNC B1 ;  /* 0x0000000000017941 */ /* 0x000fea0003800000 */
.L_x_13573:
        /* <DEDUP_REMOVED lines=18> */
.L_x_13579:
[----:B------:R-:W-:Y:S05]  /*98f0*/  BSYNC B2 ;  /* 0x0000000000027941 */ /* 0x000fea0003800000 */
.L_x_13578:
        /* <DEDUP_REMOVED lines=44> */
.L_x_13577:
[----:B------:R-:W-:Y:S05]  /*9bc0*/  BSYNC B1 ;  /* 0x0000000000017941 */ /* 0x000fea0003800000 */
.L_x_13576:
        /* <DEDUP_REMOVED lines=35> */
.L_x_13523:
[----:B------:R-:W-:Y:S05]  /*9e00*/  BSYNC B0 ;  /* 0x0000000000007941 */ /* 0x000fea0003800000 */
.L_x_13522:
[----:B------:R-:W-:Y:S01]  /*9e10*/  LOP3.LUT P0, RZ, R50, 0x20, RZ, 0xc0, !PT ;  /* 0x0000002032ff7812 */ /* 0x000fe2000780c0ff */
[----:B------:R-:W-:-:S12]  /*9e20*/  BSSY B0, `(.L_x_13580) ;  /* 0x00002d6000007945 */ /* 0x000fd80003800000 */
[----:B------:R-:W-:Y:S05]  /*9e30*/  @!P0 BRA `(.L_x_13581) ;  /* 0x00002d4000008947 */ /* 0x000fea0003800000 */
[----:B------:R-:W-:Y:S01]  /*9e40*/  HFMA2.MMA R88, -RZ, RZ, 0, 9.5367431640625e-07 ;  /* 0x00000010ff587435 */ /* 0x000fe200000001ff */
[----:B------:R-:W-:-:S04]  /*9e50*/  ISETP.NE.U32.AND P0, PT, RZ, c[0x0][0x180], PT ;  /* 0x00006000ff007a0c */ /* 0x000fc80003f05070 */
[----:B------:R-:W-:-:S05]  /*9e60*/  ISETP.NE.AND.EX P0, PT, RZ, c[0x0][0x184], PT, P0 ;  /* 0x00006100ff007a0c */ /* 0x000fca0003f05300 */
[----:B------:R-:W-:-:S06]  /*9e70*/  IMAD.WIDE.U32 R88, R215, R88, c[0x0][0x170] ;  /* 0x00005c00d7587625 */ /* 0x000fcc00078e0058 */
[----:B------:R-:W5:Y:S02]  /*9e80*/  LDG.E.128 R88, [R88.64] ;  /* 0x0000000458587981 */ /* 0x000f64000c1e1d00 */
        /* <DEDUP_REMOVED lines=16> */
.L_x_13583:
[----:B01----:R-:W-:Y:S02]  /*9f90*/  IMAD.MOV.U32 R210, RZ, RZ, R196 ;  /* 0x000000ffffd27224 */ /* 0x003fe400078e00c4 */
.L_x_13584:
[----:B------:R-:W-:Y:S05]  /*9fa0*/  BSYNC B1 ;  /* 0x0000000000017941 */ /* 0x000fea0003800000 */
.L_x_13582:
        /* <DEDUP_REMOVED lines=16> */
.L_x_13588:
[----:B------:R-:W-:Y:S05]  /*a0b0*/  BSYNC B2 ;  /* 0x0000000000027941 */ /* 0x000fea0003800000 */
.L_x_13587:
        /* <DEDUP_REMOVED lines=44> */
.L_x_13586:
[----:B------:R-:W-:Y:S05]  /*a380*/  BSYNC B1 ;  /* 0x0000000000017941 */ /* 0x000fea0003800000 */
.L_x_13585:
        /* <DEDUP_REMOVED lines=26> */
.L_x_13590:
[----:B------:R-:W-:Y:S02]  /*a530*/  IMAD.MOV.U32 R202, RZ, RZ, R196 ;  /* 0x000000ffffca7224 */ /* 0x000fe400078e00c4 */
.L_x_13591:
[----:B------:R-:W-:Y:S05]  /*a540*/  BSYNC B1 ;  /* 0x0000000000017941 */ /* 0x000fea0003800000 */
.L_x_13589:
        /* <DEDUP_REMOVED lines=16> */
.L_x_13595:
[----:B------:R-:W-:Y:S05]  /*a650*/  BSYNC B2 ;  /* 0x0000000000027941 */ /* 0x000fea0003800000 */
.L_x_13594:
        /* <DEDUP_REMOVED lines=44> */
.L_x_13593:
[----:B------:R-:W-:Y:S05]  /*a920*/  BSYNC B1 ;  /* 0x0000000000017941 */ /* 0x000fea0003800000 */
.L_x_13592:
        /* <DEDUP_REMOVED lines=23> */
.L_x_13597:
[----:B------:R-:W-:Y:S02]  /*aaa0*/  IMAD.MOV.U32 R88, RZ, RZ, R196 ;  /* 0x000000ffff587224 */ /* 0x000fe400078e00c4 */
.L_x_13598:
[----:B------:R-:W-:Y:S05]  /*aab0*/  BSYNC B1 ;  /* 0x0000000000017941 */ /* 0x000fea0003800000 */
.L_x_13596:
        /* <DEDUP_REMOVED lines=16> */
.L_x_13602:
[----:B------:R-:W-:Y:S05]  /*abc0*/  BSYNC B2 ;  /* 0x0000000000027941 */ /* 0x000fea0003800000 */
.L_x_13601:
        /* <DEDUP_REMOVED lines=44> */
.L_x_13600:
[----:B------:R-:W-:Y:S05]  /*ae90*/  BSYNC B1 ;  /* 0x0000000000017941 */ /* 0x000fea0003800000 */
.L_x_13599:
        /* <DEDUP_REMOVED lines=21> */
.L_x_13604:
[----:B------:R-:W-:Y:S02]  /*aff0*/  IMAD.MOV.U32 R88, RZ, RZ, R196 ;  /* 0x000000ffff587224 */ /* 0x000fe400078e00c4 */
.L_x_13605:
[----:B------:R-:W-:Y:S05]  /*b000*/  BSYNC B1 ;  /* 0x0000000000017941 */ /* 0x000fea0003800000 */
.L_x_13603:
        /* <DEDUP_REMOVED lines=16> */
.L_x_13609:
[----:B------:R-:W-:Y:S05]  /*b110*/  BSYNC B2 ;  /* 0x0000000000027941 */ /* 0x000fea0003800000 */
.L_x_13608:
        /* <DEDUP_REMOVED lines=44> */
.L_x_13607:
[----:B------:R-:W-:Y:S05]  /*b3e0*/  BSYNC B1 ;  /* 0x0000000000017941 */ /* 0x000fea0003800000 */
.L_x_13606:
        /* <DEDUP_REMOVED lines=21> */
.L_x_13611:
[----:B------:R-:W-:Y:S02]  /*b540*/  IMAD.MOV.U32 R202, RZ, RZ, R196 ;  /* 0x000000ffffca7224 */ /* 0x000fe400078e00c4 */
.L_x_13612:
[----:B------:R-:W-:Y:S05]  /*b550*/  BSYNC B1 ;  /* 0x0000000000017941 */ /* 0x000fea0003800000 */
.L_x_13610:
        /* <DEDUP_REMOVED lines=16> */
.L_x_13616:
[----:B------:R-:W-:Y:S05]  /*b660*/  BSYNC B2 ;  /* 0x0000000000027941 */ /* 0x000fea0003800000 */
.L_x_13615:
        /* <DEDUP_REMOVED lines=44> */
.L_x_13614:
[----:B------:R-:W-:Y:S05]  /*b930*/  BSYNC B1 ;  /* 0x0000000000017941 */ /* 0x000fea0003800000 */
.L_x_13613:
        /* <DEDUP_REMOVED lines=21> */
.L_x_13618:
[----:B------:R-:W-:Y:S02]  /*ba90*/  IMAD.MOV.U32 R202, RZ, RZ, R196 ;  /* 0x000000ffffca7224 */ /* 0x000fe400078e00c4 */
.L_x_13619:
[----:B------:R-:W-:Y:S05]  /*baa0*/  BSYNC B1 ;  /* 0x0000000000017941 */ /* 0x000fea0003800000 */
.L_x_13617:
        /* <DEDUP_REMOVED lines=16> */
.L_x_13623:
[----:B------:R-:W-:Y:S05]  /*bbb0*/  BSYNC B2 ;  /* 0x0000000000027941 */ /* 0x000fea0003800000 */
.L_x_13622:
        /* <DEDUP_REMOVED lines=44> */
.L_x_13621:
[----:B------:R-:W-:Y:S05]  /*be80*/  BSYNC B1 ;  /* 0x0000000000017941 */ /* 0x000fea0003800000 */
.L_x_13620:
        /* <DEDUP_REMOVED lines=21> */
.L_x_13625:
[----:B------:R-:W-:Y:S02]  /*bfe0*/  IMAD.MOV.U32 R217, RZ, RZ, R196 ;  /* 0x000000ffffd97224 */ /* 0x000fe400078e00c4 */
.L_x_13626:
[----:B------:R-:W-:Y:S05]  /*bff0*/  BSYNC B1 ;  /* 0x0000000000017941 */ /* 0x000fea0003800000 */
.L_x_13624:
        /* <DEDUP_REMOVED lines=16> */
.L_x_13630:
[----:B------:R-:W-:Y:S05]  /*c100*/  BSYNC B2 ;  /* 0x0000000000027941 */ /* 0x000fea0003800000 */
.L_x_13629:
        /* <DEDUP_REMOVED lines=44> */
.L_x_13628:
[----:B------:R-:W-:Y:S05]  /*c3d0*/  BSYNC B1 ;  /* 0x0000000000017941 */ /* 0x000fea0003800000 */
.L_x_13627:
        /* <DEDUP_REMOVED lines=21> */
.L_x_13632:
[----:B------:R-:W-:Y:S02]  /*c530*/  IMAD.MOV.U32 R217, RZ, RZ, R196 ;  /* 0x000000ffffd97224 */ /* 0x000fe400078e00c4 */
.L_x_13633:
[----:B------:R-:W-:Y:S05]  /*c540*/  BSYNC B1 ;  /* 0x0000000000017941 */ /* 0x000fea0003800000 */
.L_x_13631:
        /* <DEDUP_REMOVED lines=18> */
.L_x_13637:
[----:B------:R-:W-:Y:S05]  /*c670*/  BSYNC B2 ;  /* 0x0000000000027941 */ /* 0x000fea0003800000 */
.L_x_13636:
        /* <DEDUP_REMOVED lines=44> */
.L_x_13635:
[----:B------:R-:W-:Y:S05]  /*c940*/  BSYNC B1 ;  /* 0x0000000000017941 */ /* 0x000fea0003800000 */
.L_x_13634:
        /* <DEDUP_REMOVED lines=35> */
.L_x_13581:
[----:B------:R-:W-:Y:S05]  /*cb80*/  BSYNC B0 ;  /* 0x0000000000007941 */ /* 0x000fea0003800000 */
.L_x_13580:
        /* <DEDUP_REMOVED lines=24> */
.L_x_13641:
[----:B01----:R-:W-:Y:S02]  /*cd10*/  IMAD.MOV.U32 R210, RZ, RZ, R196 ;  /* 0x000000ffffd27224 */ /* 0x003fe400078e00c4 */
.L_x_13642:
[----:B------:R-:W-:Y:S05]  /*cd20*/  BSYNC B1 ;  /* 0x0000000000017941 */ /* 0x000fea0003800000 */
.L_x_13640:
        /* <DEDUP_REMOVED lines=16> */
.L_x_13646:
[----:B------:R-:W-:Y:S05]  /*ce30*/  BSYNC B2 ;  /* 0x0000000000027941 */ /* 0x000fea0003800000 */
.L_x_13645:
        /* <DEDUP_REMOVED lines=44> */
.L_x_13644:
[----:B------:R-:W-:Y:S05]  /*d100*/  BSYNC B1 ;  /* 0x0000000000017941 */ /* 0x000fea0003800000 */
.L_x_13643:
        /* <DEDUP_REMOVED lines=26> */
.L_x_13648:
[----:B------:R-:W-:Y:S02]  /*d2b0*/  IMAD.MOV.U32 R202, RZ, RZ, R196 ;  /* 0x000000ffffca7224 */ /* 0x000fe400078e00c4 */
.L_x_13649:
[----:B------:R-:W-:Y:S05]  /*d2c0*/  BSYNC B1 ;  /* 0x0000000000017941 */ /* 0x000fea0003800000 */
.L_x_13647:
        /* <DEDUP_REMOVED lines=16> */
.L_x_13653:
[----:B------:R-:W-:Y:S05]  /*d3d0*/  BSYNC B2 ;  /* 0x0000000000027941 */ /* 0x000fea0003800000 */
.L_x_13652:
        /* <DEDUP_REMOVED lines=44> */
.L_x_13651:
[----:B------:R-:W-:Y:S05]  /*d6a0*/  BSYNC B1 ;  /* 0x0000000000017941 */ /* 0x000fea0003800000 */
.L_x_13650:
        /* <DEDUP_REMOVED lines=23> */
.L_x_13655:
[----:B------:R-:W-:Y:S02]  /*d820*/  IMAD.MOV.U32 R96, RZ, RZ, R196 ;  /* 0x000000ffff607224 */ /* 0x000fe400078e00c4 */
.L_x_13656:
[----:B------:R-:W-:Y:S05]  /*d830*/  BSYNC B1 ;  /* 0x0000000000017941 */ /* 0x000fea0003800000 */
.L_x_13654:
        /* <DEDUP_REMOVED lines=16> */
.L_x_13660:
[----:B------:R-:W-:Y:S05]  /*d940*/  BSYNC B2 ;  /* 0x0000000000027941 */ /* 0x000fea0003800000 */
.L_x_13659:
        /* <DEDUP_REMOVED lines=44> */
.L_x_13658:
[----:B------:R-:W-:Y:S05]  /*dc10*/  BSYNC B1 ;  /* 0x0000000000017941 */ /* 0x000fea0003800000 */
.L_x_13657:
        /* <DEDUP_REMOVED lines=21> */
.L_x_13662:
[----:B------:R-:W-:Y:S02]  /*dd70*/  IMAD.MOV.U32 R96, RZ, RZ, R196 ;  /* 0x000000ffff607224 */ /* 0x000fe400078e00c4 */
.L_x_13663:
[----:B------:R-:W-:Y:S05]  /*dd80*/  BSYNC B1 ;  /* 0x0000000000017941 */ /* 0x000fea0003800000 */
.L_x_13661:
        /* <DEDUP_REMOVED lines=16> */
.L_x_13667:
[----:B------:R-:W-:Y:S05]  /*de90*/  BSYNC B2 ;  /* 0x0000000000027941 */ /* 0x000fea0003800000 */
.L_x_13666:
        /* <DEDUP_REMOVED lines=44> */
.L_x_13665:
[----:B------:R-:W-:Y:S05]  /*e160*/  BSYNC B1 ;  /* 0x0000000000017941 */ /* 0x000fea0003800000 */
.L_x_13664:
        /* <DEDUP_REMOVED lines=21> */
.L_x_13669:
[----:B------:R-:W-:Y:S02]  /*e2c0*/  IMAD.MOV.U32 R202, RZ, RZ, R196 ;  /* 0x000000ffffca7224 */ /* 0x000fe400078e00c4 */
.L_x_13670:
[----:B------:R-:W-:Y:S05]  /*e2d0*/  BSYNC B1 ;  /* 0x0000000000017941 */ /* 0x000fea0003800000 */
.L_x_13668:
        /* <DEDUP_REMOVED lines=16> */
.L_x_13674:
[----:B------:R-:W-:Y:S05]  /*e3e0*/  BSYNC B2 ;  /* 0x0000000000027941 */ /* 0x000fea0003800000 */
.L_x_13673:
        /* <DEDUP_REMOVED lines=44> */
.L_x_13672:
[----:B------:R-:W-:Y:S05]  /*e6b0*/  BSYNC B1 ;  /* 0x0000000000017941 */ /* 0x000fea0003800000 */
.L_x_13671:
        /* <DEDUP_REMOVED lines=21> */
.L_x_13676:
[----:B------:R-:W-:Y:S02]  /*e810*/  IMAD.MOV.U32 R202, RZ, RZ, R196 ;  /* 0x000000ffffca7224 */ /* 0x000fe400078e00c4 */
.L_x_13677:
[----:B------:R-:W-:Y:S05]  /*e820*/  BSYNC B1 ;  /* 0x0000000000017941 */ /* 0x000fea0003800000 */
.L_x_13675:
        /* <DEDUP_REMOVED lines=16> */
.L_x_13681:
[----:B------:R-:W-:Y:S05]  /*e930*/  BSYNC B2 ;  /* 0x0000000000027941 */ /* 0x000fea0003800000 */
.L_x_13680:
        /* <DEDUP_REMOVED lines=44> */
.L_x_13679:
[----:B------:R-:W-:Y:S05]  /*ec00*/  BSYNC B1 ;  /* 0x0000000000017941 */ /* 0x000fea0003800000 */
.L_x_13678:
        /* <DEDUP_REMOVED lines=21> */
.L_x_13683:
[----:B------:R-:W-:Y:S02]  /*ed60*/  IMAD.MOV.U32 R217, RZ, RZ, R196 ;  /* 0x000000ffffd97224 */ /* 0x000fe400078e00c4 */
.L_x_13684:
[----:B------:R-:W-:Y:S05]  /*ed70*/  BSYNC B1 ;  /* 0x0000000000017941 */ /* 0x000fea0003800000 */
.L_x_13682:
        /* <DEDUP_REMOVED lines=16> */
.L_x_13688:
[----:B------:R-:W-:Y:S05]  /*ee80*/  BSYNC B2 ;  /* 0x0000000000027941 */ /* 0x000fea0003800000 */
.L_x_13687:
        /* <DEDUP_REMOVED lines=44> */
.L_x_13686:
[----:B------:R-:W-:Y:S05]  /*f150*/  BSYNC B1 ;  /* 0x0000000000017941 */ /* 0x000fea0003800000 */
.L_x_13685:
        /* <DEDUP_REMOVED lines=21> */
.L_x_13690:
[----:B------:R-:W-:Y:S02]  /*f2b0*/  IMAD.MOV.U32 R217, RZ, RZ, R196 ;  /* 0x000000ffffd97224 */ /* 0x000fe400078e00c4 */
.L_x_13691:
[----:B------:R-:W-:Y:S05]  /*f2c0*/  BSYNC B1 ;  /* 0x0000000000017941 */ /* 0x000fea0003800000 */
.L_x_13689:
        /* <DEDUP_REMOVED lines=18> */
.L_x_13695:
[----:B------:R-:W-:Y:S05]  /*f3f0*/  BSYNC B2 ;  /* 0x0000000000027941 */ /* 0x000fea0003800000 */
.L_x_13694:
        /* <DEDUP_REMOVED lines=44> */
.L_x_13693:
[----:B------:R-:W-:Y:S05]  /*f6c0*/  BSYNC B1 ;  /* 0x0000000000017941 */ /* 0x000fea0003800000 */
.L_x_13692:
        /* <DEDUP_REMOVED lines=32> */
[----:B------:R-:W-:-:S05]  /*f8d0*/  LOP3.LUT R211, R211, R219, R213, 0xfe, !PT ;  /* 0x000000dbd3d37212 */ /* 0x000fca00078efed5 */
[----:B------:R0:W-:Y:S02]  /*f8e0*/  STG.E.64 [R102.64], R210 ;  /* 0x000000d266007986 */ /* 0x0001e4000c101b04 */
.L_x_13639:
[----:B------:R-:W-:Y:S05]  /*f8f0*/  BSYNC B0 ;  /* 0x0000000000007941 */ /* 0x000fea0003800000 */
.L_x_13638:
[----:B0-----:R-:W-:Y:S01]  /*f900*/  FADD.FTZ R100, RZ, R60 ;  /* 0x0000003cff647221 */ /* 0x001fe20000010000 */
[----:B------:R-:W-:Y:S02]  /*f910*/  LOP3.LUT P0, RZ, R50, 0x8, RZ, 0xc0, !PT ;  /* 0x0000000832ff7812 */ /* 0x000fe4000780c0ff */
        /* <DEDUP_REMOVED lines=50> */
.L_x_13710:
        /* <DEDUP_REMOVED lines=102> */
.L_x_13711:
        /* <DEDUP_REMOVED lines=52> */
[----:B------:R-:W-:Y:S02]  /*105e0*/  FFMA.FTZ R100, R101, R210, R100 ;  /* 0x000000d265647223 */ /* 0x000fe40000010064 */
[----:B------:R-:W-:Y:S01]  /*105f0*/  @!P0 IMAD.MOV.U32 R210, RZ, RZ, 0x4 ;  /* 0x00000004ffd28424 */ /* 0x000fe200078e00ff */
[----:B------:R-:W0:Y:S04]  /*10600*/  SHFL.IDX PT, R211, R212, RZ, 0x1f ;  /* 0x00001fffd4d37589 */ /* 0x000e2800000e0000 */
[----:B------:R-:W1:Y:S01]  /*10610*/  SHFL.IDX PT, R100, R100, RZ, 0x1f ;  /* 0x00001fff64647589 */ /* 0x000e6200000e0000 */
[C---:B0-----:R-:W-:Y:S01]  /*10620*/  FMUL.FTZ R101, R211.reuse, R211 ;  /* 0x000000d3d3657220 */ /* 0x041fe20000410000 */
[----:B------:R-:W-:-:S04]  /*10630*/  FSEL R212, R211, RZ, !P1 ;  /* 0x000000ffd3d47208 */ /* 0x000fc80004800000 */
[----:B------:R-:W-:Y:S01]  /*10640*/  FSEL R102, R101, RZ, P1 ;  /* 0x000000ff65667208 */ /* 0x000fe20000800000 */
[----:B-1----:R-:W-:-:S04]  /*10650*/  FFMA.FTZ R101, R100, R103, c[0x0][0x228] ;  /* 0x00008a0064657623 */ /* 0x002fc80000010067 */
        /* <DEDUP_REMOVED lines=40> */
.L_x_13699:
[----:B------:R-:W-:Y:S05]  /*108e0*/  BSYNC B0 ;  /* 0x0000000000007941 */ /* 0x000fea0003800000 */
.L_x_13698:
        /* <DEDUP_REMOVED lines=35> */
.L_x_13701:
[----:B------:R-:W-:Y:S05]  /*10b20*/  BSYNC B0 ;  /* 0x0000000000007941 */ /* 0x000fea0003800000 */
.L_x_13700:
        /* <DEDUP_REMOVED lines=35> */
.L_x_13703:
[----:B------:R-:W-:Y:S05]  /*10d60*/  BSYNC B0 ;  /* 0x0000000000007941 */ /* 0x000fea0003800000 */
.L_x_13702:
[----:B------:R-:W-:Y:S01]  /*10d70*/  LOP3.LUT P0, RZ, R50, 0x20, RZ, 0xc0, !PT ;  /* 0x0000002032ff7812 */ /* 0x000fe2000780c0ff */
        /* <DEDUP_REMOVED lines=34> */
.L_x_13705:
[----:B------:R-:W-:Y:S05]  /*10fa0*/  BSYNC B0 ;  /* 0x0000000000007941 */ /* 0x000fea0003800000 */
.L_x_13704:
        /* <DEDUP_REMOVED lines=34> */
.L_x_13707:
[----:B------:R-:W-:Y:S05]  /*111d0*/  BSYNC B0 ;  /* 0x0000000000007941 */ /* 0x000fea0003800000 */
.L_x_13706:
[----:B------:R-:W-:Y:S02]  /*111e0*/  IADD3 R37, R37, c[0x0][0x160], RZ ;  /* 0x0000580025257a10 */ /* 0x000fe40007ffe0ff */
[----:B------:R-:W-:Y:S02]  /*111f0*/  LOP3.LUT P1, RZ, R200, 0xff, RZ, 0xc0, !PT ;  /* 0x000000ffc8ff7812 */ /* 0x000fe4000782c0ff */
[----:B------:R-:W-:Y:S02]  /*11200*/  ISETP.GE.AND P0, PT, R37, c[0x0][0x164], PT ;  /* 0x0000590025007a0c */ /* 0x000fe40003f06270 */
[----:B------:R-:W-:-:S11]  /*11210*/  SEL R200, RZ, 0x1, P1 ;  /* 0x00000001ffc87807 */ /* 0x000fd60000800000 */
[----:B01----:R-:W-:Y:S01]  /*11220*/  @P0 CALL.REL.NOINC `(.L_x_13708) ;  /* 0x0000001000000944 */ /* 0x003fe20003c00000 */
[----:B------:R-:W-:Y:S05]  /*11230*/  BRA `(.L_x_13709) ;  /* 0xffff028000007947 */ /* 0x000fea000383ffff */
.L_x_13708:
[----:B------:R-:W-:Y:S05]  /*11240*/  EXIT ;  /* 0x000000000000794d */ /* 0x000fea0003800000 */
.L_x_13696:
[----:B------:R-:W-:Y:S01]  /*11250*/  IMAD.MOV.U32 R214, RZ, RZ, 0x1 ;  /* 0x00000001ffd67424 */ /* 0x000fe200078e00ff */
[----:B------:R-:W-:Y:S01]  /*11260*/  MOV R102, 0x112a0 ;  /* 0x000112a000667802 */ /* 0x000fe20000000f00 */
[----:B------:R-:W-:Y:S02]  /*11270*/  IMAD.MOV.U32 R212, RZ, RZ, 0x1f ;  /* 0x0000001fffd47424 */ /* 0x000fe400078e00ff */
[----:B------:R-:W-:Y:S02]  /*11280*/  IMAD.MOV.U32 R213, RZ, RZ, -0x1 ;  /* 0xffffffffffd57424 */ /* 0x000fe400078e00ff */
[----:B------:R-:W-:Y:S05]  /*11290*/  CALL.REL.NOINC `($__internal_60_$__cuda_sm70_shflsync_bfly_p) ;  /* 0x000008c000007944 */ /* 0x000fea0003c00000 */
[----:B-1----:R-:W-:Y:S01]  /*112a0*/  IMAD.MOV.U32 R100, RZ, RZ, R214 ;  /* 0x000000ffff647224 */ /* 0x002fe200078e00d6 */
[----:B0-----:R-:W-:Y:S05]  /*112b0*/  BRA `(.L_x_13710) ;  /* 0xffffe98000007947 */ /* 0x001fea000383ffff */
.L_x_13697:
[----:B------:R-:W-:Y:S01]  /*112c0*/  IMAD.MOV.U32 R214, RZ, RZ, 0x2 ;  /* 0x00000002ffd67424 */ /* 0x000fe200078e00ff */
[----:B------:R-:W-:Y:S01]  /*112d0*/  MOV R213, 0xffffffff ;  /* 0xffffffff00d57802 */ /* 0x000fe20000000f00 */
[----:B------:R-:W-:Y:S01]  /*112e0*/  IMAD.MOV.U32 R212, RZ, RZ, 0x1f ;  /* 0x0000001fffd47424 */ /* 0x000fe200078e00ff */
[----:B------:R-:W-:Y:S02]  /*112f0*/  MOV R102, 0x11310 ;  /* 0x0001131000667802 */ /* 0x000fe40000000f00 */
[----:B------:R-:W-:Y:S05]  /*11300*/  CALL.REL.NOINC `($__internal_60_$__cuda_sm70_shflsync_bfly_p) ;  /* 0x0000085000007944 */ /* 0x000fea0003c00000 */
[----:B01----:R-:W-:Y:S01]  /*11310*/  FADD.FTZ R101, R101, R214 ;  /* 0x000000d665657221 */ /* 0x003fe20000010000 */
[----:B------:R-:W-:Y:S01]  /*11320*/  MOV R102, 0x11370 ;  /* 0x0001137000667802 */ /* 0x000fe20000000f00 */
[----:B------:R-:W-:-:S02]  /*11330*/  IMAD.MOV.U32 R214, RZ, RZ, 0x4 ;  /* 0x00000004ffd67424 */ /* 0x000fc400078e00ff */
[----:B------:R-:W-:Y:S02]  /*11340*/  IMAD.MOV.U32 R212, RZ, RZ, 0x1f ;  /* 0x0000001fffd47424 */ /* 0x000fe400078e00ff */
[----:B------:R-:W-:Y:S02]  /*11350*/  IMAD.MOV.U32 R213, RZ, RZ, -0x1 ;  /* 0xffffffffffd57424 */ /* 0x000fe400078e00ff */
[----:B------:R-:W-:Y:S05]  /*11360*/  CALL.REL.NOINC `($__internal_60_$__cuda_sm70_shflsync_bfly_p) ;  /* 0x000007f000007944 */ /* 0x000fea0003c00000 */
[----:B01----:R-:W-:Y:S01]  /*11370*/  FADD.FTZ R101, R101, R214 ;  /* 0x000000d665657221 */ /* 0x003fe20000010000 */
[----:B------:R-:W-:Y:S01]  /*11380*/  MOV R102, 0x113d0 ;  /* 0x000113d000667802 */ /* 0x000fe20000000f00 */
[----:B------:R-:W-:Y:S02]  /*11390*/  IMAD.MOV.U32 R214, RZ, RZ, 0x8 ;  /* 0x00000008ffd67424 */ /* 0x000fe400078e00ff */
[----:B------:R-:W-:Y:S02]  /*113a0*/  IMAD.MOV.U32 R212, RZ, RZ, 0x1f ;  /* 0x0000001fffd47424 */ /* 0x000fe400078e00ff */
[----:B------:R-:W-:Y:S02]  /*113b0*/  IMAD.MOV.U32 R213, RZ, RZ, -0x1 ;  /* 0xffffffffffd57424 */ /* 0x000fe400078e00ff */
[----:B------:R-:W-:Y:S05]  /*113c0*/  CALL.REL.NOINC `($__internal_60_$__cuda_sm70_shflsync_bfly_p) ;  /* 0x0000079000007944 */ /* 0x000fea0003c00000 */
[----:B01----:R-:W-:Y:S01]  /*113d0*/  FADD.FTZ R101, R101, R214 ;  /* 0x000000d665657221 */ /* 0x003fe20000010000 */
[----:B------:R-:W-:Y:S01]  /*113e0*/  HFMA2.MMA R214, -RZ, RZ, 0, 9.5367431640625e-07 ;  /* 0x00000010ffd67435 */ /* 0x000fe200000001ff */
[----:B------:R-:W-:Y:S01]  /*113f0*/  IMAD.MOV.U32 R212, RZ, RZ, 0x1f ;  /* 0x0000001fffd47424 */ /* 0x000fe200078e00ff */
[----:B------:R-:W-:Y:S01]  /*11400*/  MOV R102, 0x11430 ;  /* 0x0001143000667802 */ /* 0x000fe20000000f00 */
[----:B------:R-:W-:-:S03]  /*11410*/  IMAD.MOV.U32 R213, RZ, RZ, -0x1 ;  /* 0xffffffffffd57424 */ /* 0x000fc600078e00ff */
[----:B------:R-:W-:Y:S05]  /*11420*/  CALL.REL.NOINC `($__internal_60_$__cuda_sm70_shflsync_bfly_p) ;  /* 0x0000073000007944 */ /* 0x000fea0003c00000 */
        /* <DEDUP_REMOVED lines=88> */
[----:B------:R-:W-:Y:S05]  /*119b0*/  CALL.REL.NOINC `($__internal_60_$__cuda_sm70_shflsync_bfly_p) ;  /* 0x000001a000007944 */ /* 0x000fea0003c00000 */
[----:B01----:R-:W-:Y:S01]  /*119c0*/  FADD.FTZ R101, R101, R214 ;  /* 0x000000d665657221 */ /* 0x003fe20000010000 */
[----:B------:R-:W-:Y:S01]  /*119d0*/  MOV R212, 0x1f ;  /* 0x0000001f00d47802 */ /* 0x000fe20000000f00 */
[----:B------:R-:W-:Y:S01]  /*119e0*/  IMAD.MOV.U32 R214, RZ, RZ, 0x2 ;  /* 0x00000002ffd67424 */ /* 0x000fe200078e00ff */
[----:B------:R-:W-:Y:S01]  /*119f0*/  MOV R102, 0x11a20 ;  /* 0x00011a2000667802 */ /* 0x000fe20000000f00 */
[----:B------:R-:W-:Y:S02]  /*11a00*/  IMAD.MOV.U32 R213, RZ, RZ, -0x1 ;  /* 0xffffffffffd57424 */ /* 0x000fe400078e00ff */
[----:B------:R-:W-:Y:S05]  /*11a10*/  CALL.REL.NOINC `($__internal_60_$__cuda_sm70_shflsync_bfly_p) ;  /* 0x0000014000007944 */ /* 0x000fea0003c00000 */
[----:B01----:R-:W-:Y:S01]  /*11a20*/  FADD.FTZ R101, R101, R214 ;  /* 0x000000d665657221 */ /* 0x003fe20000010000 */
[----:B------:R-:W-:Y:S01]  /*11a30*/  MOV R102, 0x11a80 ;  /* 0x00011a8000667802 */ /* 0x000fe20000000f00 */
[----:B------:R-:W-:Y:S02]  /*11a40*/  IMAD.MOV.U32 R214, RZ, RZ, 0x4 ;  /* 0x00000004ffd67424 */ /* 0x000fe400078e00ff */
[----:B------:R-:W-:-:S02]  /*11a50*/  IMAD.MOV.U32 R212, RZ, RZ, 0x1f ;  /* 0x0000001fffd47424 */ /* 0x000fc400078e00ff */
[----:B------:R-:W-:Y:S02]  /*11a60*/  IMAD.MOV.U32 R213, RZ, RZ, -0x1 ;  /* 0xffffffffffd57424 */ /* 0x000fe400078e00ff */
[----:B------:R-:W-:Y:S05]  /*11a70*/  CALL.REL.NOINC `($__internal_60_$__cuda_sm70_shflsync_bfly_p) ;  /* 0x000000e000007944 */ /* 0x000fea0003c00000 */
[----:B01----:R-:W-:Y:S01]  /*11a80*/  FADD.FTZ R101, R101, R214 ;  /* 0x000000d665657221 */ /* 0x003fe20000010000 */
[----:B------:R-:W-:Y:S01]  /*11a90*/  MOV R213, 0xffffffff ;  /* 0xffffffff00d57802 */ /* 0x000fe20000000f00 */
[----:B------:R-:W-:Y:S01]  /*11aa0*/  IMAD.MOV.U32 R214, RZ, RZ, 0x8 ;  /* 0x00000008ffd67424 */ /* 0x000fe200078e00ff */
[----:B------:R-:W-:Y:S01]  /*11ab0*/  MOV R102, 0x11ae0 ;  /* 0x00011ae000667802 */ /* 0x000fe20000000f00 */
[----:B------:R-:W-:Y:S02]  /*11ac0*/  IMAD.MOV.U32 R212, RZ, RZ, 0x1f ;  /* 0x0000001fffd47424 */ /* 0x000fe400078e00ff */
[----:B------:R-:W-:Y:S05]  /*11ad0*/  CALL.REL.NOINC `($__internal_60_$__cuda_sm70_shflsync_bfly_p) ;  /* 0x0000008000007944 */ /* 0x000fea0003c00000 */
[----:B-1----:R-:W-:Y:S01]  /*11ae0*/  FADD.FTZ R211, R101, R214 ;  /* 0x000000d665d37221 */ /* 0x002fe20000010000 */
[----:B------:R-:W-:Y:S01]  /*11af0*/  MOV R102, 0x11b50 ;  /* 0x00011b5000667802 */ /* 0x000fe20000000f00 */
[----:B------:R-:W-:Y:S02]  /*11b00*/  IMAD.MOV.U32 R214, RZ, RZ, 0x10 ;  /* 0x00000010ffd67424 */ /* 0x000fe400078e00ff */
[----:B0-----:R-:W-:Y:S02]  /*11b10*/  IMAD.MOV.U32 R212, RZ, RZ, 0x1f ;  /* 0x0000001fffd47424 */ /* 0x001fe400078e00ff */
[----:B------:R-:W-:-:S02]  /*11b20*/  IMAD.MOV.U32 R213, RZ, RZ, -0x1 ;  /* 0xffffffffffd57424 */ /* 0x000fc400078e00ff */
[----:B------:R-:W-:Y:S02]  /*11b30*/  IMAD.MOV.U32 R101, RZ, RZ, R211 ;  /* 0x000000ffff657224 */ /* 0x000fe400078e00d3 */
[----:B------:R-:W-:Y:S05]  /*11b40*/  CALL.REL.NOINC `($__internal_60_$__cuda_sm70_shflsync_bfly_p) ;  /* 0x0000001000007944 */ /* 0x000fea0003c00000 */
[----:B01----:R-:W-:Y:S05]  /*11b50*/  BRA `(.L_x_13711) ;  /* 0xffffe74000007947 */ /* 0x003fea000383ffff */
        .weak           $__internal_60_$__cuda_sm70_shflsync_bfly_p
        .type           $__internal_60_$__cuda_sm70_shflsync_bfly_p,@function
        .size           $__internal_60_$__cuda_sm70_shflsync_bfly_p,(.L_x_36100 - $__internal_60_$__cuda_sm70_shflsync_bfly_p)
$__internal_60_$__cuda_sm70_shflsync_bfly_p:
[----:B------:R-:W-:Y:S01]  /*11b60*/  IMAD.MOV.U32 R103, RZ, RZ, 0x0 ;  /* 0x00000000ff677424 */ /* 0x000fe200078e00ff */
[----:B------:R-:W-:Y:S04]  /*11b70*/  WARPSYNC R213 ;  /* 0x000000d500007348 */ /* 0x000fe80003800000 */
[----:B------:R0:W1:Y:S01]  /*11b80*/  SHFL.BFLY PT, R214, R101, R214, R212 ;  /* 0x0c0000d665d67389 */ /* 0x00006200000e00d4 */
[----:B------:R-:W-:Y:S05]  /*11b90*/  RET.REL.NODEC R102 `(_ZN10layer_norm13ln_fwd_kernelINS_13Kernel_traitsI13__nv_bfloat16S2_fS2_fjLj5120ELj1ELj1ELj4ELj16ENS_18Kernel_traits_baseILj5120ES2_S2_fS2_fjLj128EEEEELb1ELb1ELb0ELb0EEEvNS_9FwdParamsE) ;  /* 0xfffee46066007950 */ /* 0x000fea0003c3ffff */
.L_x_13712:
        /* <DEDUP_REMOVED lines=14> */
.L_x_36100:


//--------------------- .text._ZN10layer_norm13ln_fwd_kernelINS_13Kernel_traitsI13__nv_bfloat16S2_fS2_fjLj5120ELj1ELj1ELj4ELj16ENS_18Kernel_traits_baseILj5120ES2_S2_fS2_fjLj128EEEEELb1ELb1ELb0ELb1EEEvNS_9FwdParamsE --------------------------
	.section	.text._ZN10layer_norm13ln_fwd_kernelINS_13Kernel_traitsI13__nv_bfloat16S2_fS2_fjLj5120ELj1ELj1ELj4ELj16ENS_18Kernel_traits_baseILj5120ES2_S2_fS2_fjLj128EEEEELb1ELb1ELb0ELb1EEEvNS_9FwdParamsE,"ax",@progbits
	.sectioninfo	@"SHI_REGISTERS=165"
	.align	128
        .global         _ZN10layer_norm13ln_fwd_kernelINS_13Kernel_traitsI13__nv_bfloat16S2_fS2_fjLj5120ELj1ELj1ELj4ELj16ENS_18Kernel_traits_baseILj5120ES2_S2_fS2_fjLj128EEEEELb1ELb1ELb0ELb1EEEvNS_9FwdParamsE
        .type           _ZN10layer_norm13ln_fwd_kernelINS_13Kernel_traitsI13__nv_bfloat16S2_fS2_fjLj5120ELj1ELj1ELj4ELj16ENS_18Kernel_traits_baseILj5120ES2_S2_fS2_fjLj128EEEEELb1ELb1ELb0ELb1EEEvNS_9FwdParamsE,@function
        .size           _ZN10layer_norm13ln_fwd_kernelINS_13Kernel_traitsI13__nv_bfloat16S2_fS2_fjLj5120ELj1ELj1ELj4ELj16ENS_18Kernel_traits_baseILj5120ES2_S2_fS2_fjLj128EEEEELb1ELb1ELb0ELb1EEEvNS_9FwdParamsE,(.L_x_36101 - _ZN10layer_norm13ln_fwd_kernelINS_13Kernel_traitsI13__nv_bfloat16S2_fS2_fjLj5120ELj1ELj1ELj4ELj16ENS_18Kernel_traits_baseILj5120ES2_S2_fS2_fjLj128EEEEELb1ELb1ELb0ELb1EEEvNS_9FwdParamsE)
        .other          _ZN10layer_norm13ln_fwd_kernelINS_13Kernel_traitsI13__nv_bfloat16S2_fS2_fjLj5120ELj1ELj1ELj4ELj16ENS_18Kernel_traits_baseILj5120ES2_S2_fS2_fjLj128EEEEELb1ELb1ELb0ELb1EEEvNS_9FwdParamsE,@"STO_CUDA_ENTRY STV_DEFAULT"
_ZN10layer_norm13ln_fwd_kernelINS_13Kernel_traitsI13__nv_bfloat16S2_fS2_fjLj5120ELj1ELj1ELj4ELj16ENS_18Kernel_traits_baseILj5120ES2_S2_fS2_fjLj128EEEEELb1ELb1ELb0ELb1EEEvNS_9FwdParamsE:
.text._ZN10layer_norm13ln_fwd_kernelINS_13Kernel_traitsI13__nv_bfloat16S2_fS2_fjLj5120ELj1ELj1ELj4ELj16ENS_18Kernel_traits_baseILj5120ES2_S2_fS2_fjLj128EEEEELb1ELb1ELb0ELb1EEEvNS_9FwdParamsE:
        /* <DEDUP_REMOVED lines=11> */
[----:B------:R-:W-:-:S05]  /*00b0*/  @P0 IMAD.MOV.U32 R9, RZ, RZ, R33 ;  /* 0x000000ffff090224 */ /* 0x000fca00078e0021 */
[----:B------:R-:W3:Y:S01]  /*00c0*/  @P0 LDG.E.64 R4, [R8.64] ;  /* 0x0000000608040981 */ /* 0x000ee2000c1e1b00 */
[----:B------:R-:W-:-:S03]  /*00d0*/  IMAD.MOV.U32 R27, RZ, RZ, 0x10 ;  /* 0x00000010ff1b7424 */ /* 0x000fc600078e00ff */
[----:B------:R-:W0:Y:S04]  /*00e0*/  S2R R24, SR_TID.X ;  /* 0x0000000000187919 */ /* 0x000e280000002100 */
[----:B------:R-:W1:Y:S01]  /*00f0*/  S2R R137, SR_CTAID.X ;  /* 0x0000000000897919 */ /* 0x000e620000002500 */
[----:B0-----:R-:W-:Y:S01]  /*0100*/  LOP3.LUT R110, R24, 0x7f, RZ, 0xc0, !PT ;  /* 0x0000007f186e7812 */ /* 0x001fe200078ec0ff */
[----:B-1----:R-:W-:-:S04]  /*0110*/  IMAD R140, R137, c[0x0][0x0], R24 ;  /* 0x00000000898c7a24 */ /* 0x002fc800078e0218 */
        /* <DEDUP_REMOVED lines=20> */
[----:B------:R-:W-:-:S03]  /*0260*/  LOP3.LUT R7, R3, UR10, R4, 0x96, !PT ;  /* 0x0000000a03077c12 */ /* 0x000fc6000f8e9604 */
[----:B------:R-:W-:Y:S02]  /*0270*/  LOP3.LUT R4, R9, UR9, R6, 0x96, !PT ;  /* 0x0000000909047c12 */ /* 0x000fe4000f8e9606 */
[----:B------:R-:W-:-:S04]  /*0280*/  IMAD.WIDE.U32 R6, R7, -0x326172a9, RZ ;  /* 0xcd9e8d5707067825 */ /* 0x000fc800078e00ff */
[----:B------:R-:W-:Y:S01]  /*0290*/  IMAD.WIDE.U32 R4, R4, -0x2daee0ad, RZ ;  /* 0xd2511f5304047825 */ /* 0x000fe200078e00ff */
[----:B------:R-:W-:-:S04]  /*02a0*/  LOP3.LUT R12, R7, UR11, R8, 0x96, !PT ;  /* 0x0000000b070c7c12 */ /* 0x000fc8000f8e9608 */
[----:B------:R-:W-:Y:S01]  /*02b0*/  LOP3.LUT R14, R5, UR12, R2, 0x96, !PT ;  /* 0x0000000c050e7c12 */ /* 0x000fe2000f8e9602 */
[----:B------:R-:W-:-:S04]  /*02c0*/  IMAD.WIDE.U32 R12, R12, -0x2daee0ad, RZ ;  /* 0xd2511f530c0c7825 */ /* 0x000fc800078e00ff */
[----:B------:R-:W-:-:S04]  /*02d0*/  IMAD.WIDE.U32 R14, R14, -0x326172a9, RZ ;  /* 0xcd9e8d570e0e7825 */ /* 0x000fc800078e00ff */
[----:B------:R-:W-:Y:S01]  /*02e0*/  IMAD.WIDE.U32 R2, R110, R27, c[0x0][0x218] ;  /* 0x000086006e027625 */ /* 0x000fe200078e001b */
[----:B------:R-:W-:Y:S02]  /*02f0*/  LOP3.LUT R18, R13, UR14, R4, 0x96, !PT ;  /* 0x0000000e0d127c12 */ /* 0x000fe4000f8e9604 */
[----:B------:R-:W-:Y:S02]  /*0300*/  LOP3.LUT R16, R15, UR13, R6, 0x96, !PT ;  /* 0x0000000d0f107c12 */ /* 0x000fe4000f8e9606 */
[----:B------:R0:W5:Y:S01]  /*0310*/  @P0 LDG.E.128 R8, [R2.64] ;  /* 0x0000000602080981 */ /* 0x000162000c1e1d00 */
[----:B------:R-:W-:Y:S01]  /*0320*/  UIADD3 UR15, UR4, 0x78dde6e4, URZ ;  /* 0x78dde6e4040f7890 */ /* 0x000fe2000fffe03f */
[----:B------:R-:W-:Y:S01]  /*0330*/  IMAD.WIDE.U32 R18, R18, -0x326172a9, RZ ;  /* 0xcd9e8d5712127825 */ /* 0x000fe200078e00ff */
[----:B------:R-:W-:Y:S01]  /*0340*/  UIADD3 UR16, UR5, -0x126145ec, URZ ;  /* 0xed9eba1405107890 */ /* 0x000fe2000fffe03f */
[----:B------:R0:W5:Y:S02]  /*0350*/  @P0 LDG.E.128 R4, [R2.64+0x800] ;  /* 0x0008000602040981 */ /* 0x000164000c1e1d00 */
[----:B------:R-:W-:Y:S01]  /*0360*/  IMAD.WIDE.U32 R16, R16, -0x2daee0ad, RZ ;  /* 0xd2511f5310107825 */ /* 0x000fe200078e00ff */
[----:B------:R-:W-:Y:S01]  /*0370*/  LOP3.LUT R13, R19, UR15, R14, 0x96, !PT ;  /* 0x0000000f130d7c12 */ /* 0x000fe2000f8e960e */
[----:B------:R0:W5:Y:S04]  /*0380*/  @P0 LDG.E.128 R28, [R2.64+0x1000] ;  /* 0x00100006021c0981 */ /* 0x000168000c1e1d00 */
[----:B------:R0:W5:Y:S04]  /*0390*/  @P0 LDG.E.128 R112, [R2.64+0x1800] ;  /* 0x0018000602700981 */ /* 0x000168000c1e1d00 */
[----:B------:R0:W5:Y:S01]  /*03a0*/  @P0 LDG.E.128 R20, [R2.64+0x2000] ;  /* 0x0020000602140981 */ /* 0x000162000c1e1d00 */
[----:B------:R-:W-:Y:S01]  /*03b0*/  LOP3.LUT R14, R17, UR16, R12, 0x96, !PT ;  /* 0x00000010110e7c12 */ /* 0x000fe2000f8e960c */
[----:B------:R-:W-:Y:S01]  /*03c0*/  UIADD3 UR18, UR5, -0x56f99767, URZ ;  /* 0xa906689905127890 */ /* 0x000fe2000fffe03f */
[----:B------:R-:W-:Y:S01]  /*03d0*/  IMAD.WIDE.U32 R12, R13, -0x2daee0ad, RZ ;  /* 0xd2511f530d0c7825 */ /* 0x000fe200078e00ff */
[----:B------:R-:W-:-:S03]  /*03e0*/  UIADD3 UR17, UR4, 0x1715609d, URZ ;  /* 0x1715609d04117890 */ /* 0x000fc6000fffe03f */
        /* <DEDUP_REMOVED lines=17> */
[----:B------:R-:W-:Y:S02]  /*0500*/  UIADD3 UR23, UR4, -0xe443238, URZ ;  /* 0xf1bbcdc804177890 */ /* 0x000fe4000fffe03f */
[----:B------:R-:W-:Y:S01]  /*0510*/  UIADD3 UR24, UR5, -0x24c28bd8, URZ ;  /* 0xdb3d742805187890 */ /* 0x000fe2000fffe03f */
[----:B------:R-:W-:-:S04]  /*0520*/  IMAD.HI.U32 R15, R34, -0x326172a9, RZ ;  /* 0xcd9e8d57220f7827 */ /* 0x000fc800078e00ff */
[----:B------:R-:W-:Y:S01]  /*0530*/  IMAD.HI.U32 R13, R33, -0x2daee0ad, RZ ;  /* 0xd2511f53210d7827 */ /* 0x000fe200078e00ff */
[----:B------:R-:W-:-:S04]  /*0540*/  LOP3.LUT R134, R15, UR23, R14, 0x96, !PT ;  /* 0x000000170f867c12 */ /* 0x000fc8000f8e960e */
[----:B------:R-:W-:Y:S01]  /*0550*/  LOP3.LUT R136, R13, UR24, R12, 0x96, !PT ;  /* 0x000000180d887c12 */ /* 0x000fe2000f8e960c */
[----:B------:R-:W-:Y:S06]  /*0560*/  @P1 EXIT ;  /* 0x000000000000194d */ /* 0x000fec0003800000 */
[----:B0-----:R-:W-:Y:S01]  /*0570*/  IMAD.SHL.U32 R0, R24, 0x10, RZ ;  /* 0x0000001018007824 */ /* 0x001fe200078e00ff */
[C---:B------:R-:W-:Y:S01]  /*0580*/  LEA R12, P1, R110.reuse, c[0x0][0x1c8], 0x4 ;  /* 0x000072006e0c7a11 */ /* 0x040fe200078220ff */
[----:B------:R-:W-:-:S03]  /*0590*/  IMAD.WIDE.U32 R2, R110, R27, c[0x0][0x1b0] ;  /* 0x00006c006e027625 */ /* 0x000fc600078e001b */
[----:B------:R-:W-:Y:S01]  /*05a0*/  LOP3.LUT R0, R0, 0x7f0, RZ, 0xc0, !PT ;  /* 0x000007f000007812 */ /* 0x000fe200078ec0ff */
[----:B------:R-:W-:Y:S01]  /*05b0*/  IMAD.X R13, RZ, RZ, c[0x0][0x1cc], P1 ;  /* 0x00007300ff0d7624 */ /* 0x000fe200008e06ff */
[----:B-----5:R-:W-:Y:S01]  /*05c0*/  @!P0 CS2R R112, SRZ ;  /* 0x0000000000708805 */ /* 0x020fe2000001ff00 */
[----:B------:R-:W-:Y:S01]  /*05d0*/  @!P0 CS2R R114, SRZ ;  /* 0x0000000000728805 */ /* 0x000fe2000001ff00 */
[----:B------:R-:W-:Y:S01]  /*05e0*/  IADD3 R24, P1, R0, c[0x0][0x1c8], RZ ;  /* 0x0000720000187a10 */ /* 0x000fe20007f3e0ff */
[----:B------:R-:W-:Y:S01]  /*05f0*/  @!P0 CS2R R20, SRZ ;  /* 0x0000000000148805 */ /* 0x000fe2000001ff00 */
[----:B------:R-:W-:Y:S01]  /*0600*/  @!P0 CS2R R10, SRZ ;  /* 0x00000000000a8805 */ /* 0x000fe2000001ff00 */
[----:B------:R-:W-:Y:S01]  /*0610*/  @!P0 CS2R R8, SRZ ;  /* 0x0000000000088805 */ /* 0x000fe2000001ff00 */
[----:B------:R-:W-:Y:S01]  /*0620*/  IADD3.X R25, RZ, c[0x0][0x1cc], RZ, P1, !PT ;  /* 0x00007300ff197a10 */ /* 0x000fe20000ffe4ff */
[----:B------:R-:W-:Y:S01]  /*0630*/  @!P0 CS2R R4, SRZ ;  /* 0x0000000000048805 */ /* 0x000fe2000001ff00 */
[----:B------:R-:W-:Y:S01]  /*0640*/  @!P0 CS2R R6, SRZ ;  /* 0x0000000000068805 */ /* 0x000fe2000001ff00 */
[----:B------:R-:W-:Y:S01]  /*0650*/  UIADD3 UR26, UR5, -0x695add53, URZ ;  /* 0x96a522ad051a7890 */ /* 0x000fe2000fffe03f */
[----:B------:R-:W-:Y:S01]  /*0660*/  @!P0 CS2R R28, SRZ ;  /* 0x00000000001c8805 */ /* 0x000fe2000001ff00 */
[----:B------:R-:W-:Y:S01]  /*0670*/  @!P0 CS2R R30, SRZ ;  /* 0x00000000001e8805 */ /* 0x000fe2000001ff00 */
[----:B------:R-:W2:Y:S01]  /*0680*/  LDG.E.128 R24, [R24.64+0x2000] ;  /* 0x0020000618187981 */ /* 0x000ea2000c1e1d00 */
[----:B------:R-:W-:-:S02]  /*0690*/  PRMT R111, RZ, 0x5410, R113 ;  /* 0x00005410ff6f7816 */ /* 0x000fc40000000071 */
[----:B------:R-:W-:Y:S01]  /*06a0*/  PRMT R116, RZ, 0x7610, R113 ;  /* 0x00007610ff747816 */ /* 0x000fe20000000071 */
[----:B------:R-:W-:Y:S01]  /*06b0*/  @!P0 CS2R R22, SRZ ;  /* 0x0000000000168805 */ /* 0x000fe2000001ff00 */
[--C-:B------:R-:W-:Y:S01]  /*06c0*/  PRMT R113, RZ, 0x5410, R114.reuse ;  /* 0x00005410ff717816 */ /* 0x100fe20000000072 */
[----:B------:R-:W-:Y:S01]  /*06d0*/  UIADD3 UR25, UR4, -0x700cb87f, URZ ;  /* 0x8ff3478104197890 */ /* 0x000fe2000fffe03f */
[----:B------:R-:W-:Y:S01]  /*06e0*/  PRMT R117, RZ, 0x7610, R114 ;  /* 0x00007610ff757816 */ /* 0x000fe20000000072 */
[----:B------:R-:W-:Y:S01]  /*06f0*/  IMAD.WIDE.U32 R134, R134, -0x2daee0ad, RZ ;  /* 0xd2511f5386867825 */ /* 0x000fe200078e00ff */
[--C-:B------:R-:W-:Y:S01]  /*0700*/  PRMT R114, RZ, 0x5410, R115.reuse ;  /* 0x00005410ff727816 */ /* 0x100fe20000000073 */
[----:B------:R0:W5:Y:S01]  /*0710*/  LDG.E.128 R96, [R12.64] ;  /* 0x000000060c607981 */ /* 0x000162000c1e1d00 */
[----:B------:R-:W-:Y:S02]  /*0720*/  PRMT R118, RZ, 0x7610, R115 ;  /* 0x00007610ff767816 */ /* 0x000fe40000000073 */
[--C-:B------:R-:W-:Y:S01]  /*0730*/  PRMT R119, RZ, 0x5410, R21.reuse ;  /* 0x00005410ff777816 */ /* 0x100fe20000000015 */
[----:B------:R-:W-:Y:S01]  /*0740*/  IMAD.HI.U32 R131, R136, -0x326172a9, RZ ;  /* 0xcd9e8d5788837827 */ /* 0x000fe200078e00ff */
[----:B------:R-:W-:Y:S01]  /*0750*/  PRMT R122, RZ, 0x7610, R21 ;  /* 0x00007610ff7a7816 */ /* 0x000fe20000000015 */
[----:B------:R0:W5:Y:S01]  /*0760*/  LDG.E.128 R92, [R12.64+0x800] ;  /* 0x000800060c5c7981 */ /* 0x000162000c1e1d00 */
[--C-:B------:R-:W-:Y:S01]  /*0770*/  PRMT R115, RZ, 0x5410, R20.reuse ;  /* 0x00005410ff737816 */ /* 0x100fe20000000014 */
[----:B------:R-:W-:Y:S01]  /*0780*/  IMAD R21, R33, -0x2daee0ad, RZ ;  /* 0xd2511f5321157824 */ /* 0x000fe200078e02ff */
[----:B------:R-:W-:Y:S01]  /*0790*/  PRMT R120, RZ, 0x7610, R20 ;  /* 0x00007610ff787816 */ /* 0x000fe20000000014 */
[----:B------:R-:W-:Y:S01]  /*07a0*/  IMAD R20, R34, -0x326172a9, RZ ;  /* 0xcd9e8d5722147824 */ /* 0x000fe200078e02ff */
[----:B------:R0:W5:Y:S01]  /*07b0*/  LDG.E.128 R88, [R12.64+0x1000] ;  /* 0x001000060c587981 */ /* 0x000162000c1e1d00 */
[----:B------:R-:W-:-:S02]  /*07c0*/  PRMT R105, RZ, 0x5410, R10 ;  /* 0x00005410ff697816 */ /* 0x000fc4000000000a */
[----:B------:R-:W-:Y:S01]  /*07d0*/  PRMT R104, RZ, 0x7610, R10 ;  /* 0x00007610ff687816 */ /* 0x000fe2000000000a */
[----:B------:R0:W5:Y:S01]  /*07e0*/  LDG.E.128 R84, [R12.64+0x1800] ;  /* 0x001800060c547981 */ /* 0x000162000c1e1d00 */
[--C-:B------:R-:W-:Y:S02]  /*07f0*/  PRMT R19, RZ, 0x5410, R11.reuse ;  /* 0x00005410ff137816 */ /* 0x100fe4000000000b */
[----:B------:R-:W-:Y:S01]  /*0800*/  PRMT R18, RZ, 0x7610, R11 ;  /* 0x00007610ff127816 */ /* 0x000fe2000000000b */
[----:B------:R1:W5:Y:S01]  /*0810*/  LDG.E.128 R80, [R2.64] ;  /* 0x0000000602507981 */ /* 0x000362000c1e1d00 */
[--C-:B------:R-:W-:Y:S01]  /*0820*/  PRMT R109, RZ, 0x5410, R8.reuse ;  /* 0x00005410ff6d7816 */ /* 0x100fe20000000008 */
[----:B------:R-:W-:Y:S01]  /*0830*/  IMAD.MOV.U32 R130, RZ, RZ, 0x1 ;  /* 0x00000001ff827424 */ /* 0x000fe200078e00ff */
[----:B------:R-:W-:Y:S01]  /*0840*/  PRMT R108, RZ, 0x7610, R8 ;  /* 0x00007610ff6c7816 */ /* 0x000fe20000000008 */
[----:B------:R1:W5:Y:S01]  /*0850*/  LDG.E.128 R76, [R2.64+0x800] ;  /* 0x00080006024c7981 */ /* 0x000362000c1e1d00 */
[--C-:B------:R-:W-:Y:S01]  /*0860*/  PRMT R107, RZ, 0x5410, R9.reuse ;  /* 0x00005410ff6b7816 */ /* 0x100fe20000000009 */
[----:B------:R-:W-:Y:S01]  /*0870*/  IMAD R136, R136, -0x326172a9, RZ ;  /* 0xcd9e8d5788887824 */ /* 0x000fe200078e02ff */
[----:B------:R-:W-:Y:S01]  /*0880*/  PRMT R106, RZ, 0x7610, R9 ;  /* 0x00007610ff6a7816 */ /* 0x000fe20000000009 */
[----:B------:R1:W5:Y:S01]  /*0890*/  LDG.E.128 R72, [R2.64+0x1000] ;  /* 0x0010000602487981 */ /* 0x000362000c1e1d00 */
[--C-:B------:R-:W-:Y:S01]  /*08a0*/  PRMT R17, RZ, 0x5410, R4.reuse ;  /* 0x00005410ff117816 */ /* 0x100fe20000000004 */
[----:B------:R-:W-:Y:S01]  /*08b0*/  IMAD.MOV.U32 R133, RZ, RZ, RZ ;  /* 0x000000ffff857224 */ /* 0x000fe200078e00ff */
[----:B------:R-:W-:Y:S01]  /*08c0*/  PRMT R16, RZ, 0x7610, R4 ;  /* 0x00007610ff107816 */ /* 0x000fe20000000004 */
[----:B------:R1:W5:Y:S01]  /*08d0*/  LDG.E.128 R68, [R2.64+0x1800] ;  /* 0x0018000602447981 */ /* 0x000362000c1e1d00 */
[----:B------:R-:W-:-:S02]  /*08e0*/  PRMT R15, RZ, 0x5410, R5 ;  /* 0x00005410ff0f7816 */ /* 0x000fc40000000005 */
[----:B------:R-:W-:Y:S01]  /*08f0*/  PRMT R14, RZ, 0x7610, R5 ;  /* 0x00007610ff0e7816 */ /* 0x000fe20000000005 */
[----:B------:R1:W5:Y:S01]  /*0900*/  LDG.E.128 R64, [R2.64+0x2000] ;  /* 0x0020000602407981 */ /* 0x000362000c1e1d00 */
[--C-:B0-----:R-:W-:Y:S02]  /*0910*/  PRMT R13, RZ, 0x5410, R6.reuse ;  /* 0x00005410ff0d7816 */ /* 0x101fe40000000006 */
[----:B------:R-:W-:Y:S02]  /*0920*/  PRMT R12, RZ, 0x7610, R6 ;  /* 0x00007610ff0c7816 */ /* 0x000fe40000000006 */
[--C-:B------:R-:W-:Y:S02]  /*0930*/  PRMT R11, RZ, 0x5410, R7.reuse ;  /* 0x00005410ff0b7816 */ /* 0x100fe40000000007 */
[----:B------:R-:W-:Y:S02]  /*0940*/  PRMT R10, RZ, 0x7610, R7 ;  /* 0x00007610ff0a7816 */ /* 0x000fe40000000007 */
[----:B------:R-:W-:-:S02]  /*0950*/  PRMT R0, RZ, 0x5410, R112 ;  /* 0x00005410ff007816 */ /* 0x000fc40000000070 */
[----:B------:R-:W-:Y:S02]  /*0960*/  LOP3.LUT R132, R135, UR26, R21, 0x96, !PT ;  /* 0x0000001a87847c12 */ /* 0x000fe4000f8e9615 */
[--C-:B------:R-:W-:Y:S02]  /*0970*/  PRMT R9, RZ, 0x5410, R28.reuse ;  /* 0x00005410ff097816 */ /* 0x100fe4000000001c */
[----:B------:R-:W-:Y:S02]  /*0980*/  PRMT R8, RZ, 0x7610, R28 ;  /* 0x00007610ff087816 */ /* 0x000fe4000000001c */
[--C-:B------:R-:W-:Y:S02]  /*0990*/  PRMT R7, RZ, 0x5410, R29.reuse ;  /* 0x00005410ff077816 */ /* 0x100fe4000000001d */
[----:B------:R-:W-:Y:S02]  /*09a0*/  PRMT R6, RZ, 0x7610, R29 ;  /* 0x00007610ff067816 */ /* 0x000fe4000000001d */
[----:B------:R-:W-:-:S02]  /*09b0*/  PRMT R5, RZ, 0x5410, R30 ;  /* 0x00005410ff057816 */ /* 0x000fc4000000001e */
[----:B------:R-:W-:Y:S02]  /*09c0*/  PRMT R4, RZ, 0x7610, R30 ;  /* 0x00007610ff047816 */ /* 0x000fe4000000001e */
[--C-:B-1----:R-:W-:Y:S02]  /*09d0*/  PRMT R3, RZ, 0x5410, R31.reuse ;  /* 0x00005410ff037816 */ /* 0x102fe4000000001f */
[----:B------:R-:W-:Y:S02]  /*09e0*/  PRMT R2, RZ, 0x7610, R31 ;  /* 0x00007610ff027816 */ /* 0x000fe4000000001f */
[----:B------:R-:W-:Y:S02]  /*09f0*/  PRMT R112, RZ, 0x7610, R112 ;  /* 0x00007610ff707816 */ /* 0x000fe40000000070 */
[--C-:B------:R-:W-:Y:S02]  /*0a00*/  PRMT R121, RZ, 0x5410, R22.reuse ;  /* 0x00005410ff797816 */ /* 0x100fe40000000016 */
[----:B------:R-:W-:-:S02]  /*0a10*/  PRMT R128, RZ, 0x7610, R22 ;  /* 0x00007610ff807816 */ /* 0x000fc40000000016 */
[--C-:B------:R-:W-:Y:S02]  /*0a20*/  PRMT R123, RZ, 0x5410, R23.reuse ;  /* 0x00005410ff7b7816 */ /* 0x100fe40000000017 */
[----:B------:R-:W-:Y:S02]  /*0a30*/  PRMT R129, RZ, 0x7610, R23 ;  /* 0x00007610ff817816 */ /* 0x000fe40000000017 */
[----:B------:R-:W-:Y:S02]  /*0a40*/  LOP3.LUT R131, R131, UR25, R20, 0x96, !PT ;  /* 0x0000001983837c12 */ /* 0x000fe4000f8e9614 */
[----:B------:R-:W-:Y:S02]  /*0a50*/  LOP3.LUT R149, R32, 0x3, RZ, 0xc0, !PT ;  /* 0x0000000320957812 */ /* 0x000fe400078ec0ff */
[--C-:B--2---:R-:W-:Y:S02]  /*0a60*/  PRMT R135, RZ, 0x5410, R24.reuse ;  /* 0x00005410ff877816 */ /* 0x104fe40000000018 */
[----:B------:R-:W-:-:S02]  /*0a70*/  PRMT R142, RZ, 0x7610, R24 ;  /* 0x00007610ff8e7816 */ /* 0x000fc40000000018 */
[--C-:B------:R-:W-:Y:S02]  /*0a80*/  PRMT R141, RZ, 0x5410, R25.reuse ;  /* 0x00005410ff8d7816 */ /* 0x100fe40000000019 */
[----:B------:R-:W-:Y:S02]  /*0a90*/  PRMT R144, RZ, 0x7610, R25 ;  /* 0x00007610ff907816 */ /* 0x000fe40000000019 */
[--C-:B------:R-:W-:Y:S02]  /*0aa0*/  PRMT R143, RZ, 0x5410, R26.reuse ;  /* 0x00005410ff8f7816 */ /* 0x100fe4000000001a */
[----:B------:R-:W-:Y:S02]  /*0ab0*/  PRMT R146, RZ, 0x7610, R26 ;  /* 0x00007610ff927816 */ /* 0x000fe4000000001a */
[--C-:B------:R-:W-:Y:S02]  /*0ac0*/  PRMT R145, RZ, 0x5410, R27.reuse ;  /* 0x00005410ff917816 */ /* 0x100fe4000000001b */
[----:B------:R-:W-:-:S02]  /*0ad0*/  PRMT R147, RZ, 0x7610, R27 ;  /* 0x00007610ff937816 */ /* 0x000fc4000000001b */
.L_x_13996:
[----:B------:R-:W-:Y:S01]  /*0ae0*/  ISETP.NE.U32.AND P0, PT, RZ, c[0x0][0x1c0], PT ;  /* 0x00007000ff007a0c */ /* 0x000fe20003f05070 */
[----:B------:R-:W-:Y:S01]  /*0af0*/  IMAD R20, R137, c[0x0][0x168], RZ ;  /* 0x00005a0089147a24 */ /* 0x000fe200078e02ff */
[----:B------:R-:W-:Y:S01]  /*0b00*/  ISETP.NE.U32.AND P1, PT, RZ, c[0x0][0x180], PT ;  /* 0x00006000ff007a0c */ /* 0x000fe20003f25070 */
[----:B------:R-:W-:Y:S01]  /*0b10*/  IMAD.MOV.U32 R103, RZ, RZ, 0x10 ;  /* 0x00000010ff677424 */ /* 0x000fe200078e00ff */
[----:B------:R-:W-:-:S02]  /*0b20*/  ISETP.NE.AND.EX P0, PT, RZ, c[0x0][0x1c4], PT, P0 ;  /* 0x00007100ff007a0c */ /* 0x000fc40003f05300 */
[----:B------:R-:W-:Y:S02]  /*0b30*/  ISETP.NE.AND.EX P2, PT, RZ, c[0x0][0x184], PT, P1 ;  /* 0x00006100ff007a0c */ /* 0x000fe40003f45310 */
[----:B------:R-:W-:-:S09]  /*0b40*/  SHF.R.S32.HI R21, RZ, 0x1f, R20 ;  /* 0x0000001fff157819 */ /* 0x000fd20000011414 */
[----:B------:R-:W-:Y:S01]  /*0b50*/  @P0 IMAD.MOV.U32 R28, RZ, RZ, 0x2 ;  /* 0x00000002ff1c0424 */ /* 0x000fe200078e00ff */
[----:B------:R-:W-:Y:S02]  /*0b60*/  LEA.HI R21, R21, R20, RZ, 0x3 ;  /* 0x0000001415157211 */ /* 0x000fe400078f18ff */
[----:B------:R-:W-:Y:S01]  /*0b70*/  @P2 MOV R25, 0x20 ;  /* 0x0000002000192802 */ /* 0x000fe20000000f00 */
[----:B------:R-:W-:Y:S01]  /*0b80*/  @P0 IMAD.WIDE R28, R137, R28, c[0x0][0x1c0] ;  /* 0x00007000891c0625 */ /* 0x000fe200078e021c */
[----:B------:R-:W-:Y:S02]  /*0b90*/  LEA.HI.SX32 R148, R21, R110, 0x1d ;  /* 0x0000006e15947211 */ /* 0x000fe400078feaff */
[----:B------:R-:W-:Y:S01]  /*0ba0*/  ISETP.NE.AND P1, PT, R149, 0x1, PT ;  /* 0x000000019500780c */ /* 0x000fe20003f25270 */
[----:B------:R-:W-:Y:S01]  /*0bb0*/  BSSY B0, `(.L_x_13713) ;  /* 0x0000015000007945 */ /* 0x000fe20003800000 */
[----:B------:R-:W-:Y:S01]  /*0bc0*/  IMAD.MOV.U32 R125, RZ, RZ, 0x3f800000 ;  /* 0x3f800000ff7d7424 */ /* 0x000fe200078e00ff */
[----:B------:R-:W2:Y:S01]  /*0bd0*/  @P0 LDG.E.U16 R28, [R28.64] ;  /* 0x000000061c1c0981 */ /* 0x000ea2000c1e1500 */
[----:B------:R-:W-:Y:S01]  /*0be0*/  IMAD.WIDE.U32 R20, R148, R103, c[0x0][0x170] ;  /* 0x00005c0094147625 */ /* 0x000fe200078e0067 */
[----:B------:R-:W-:-:S03]  /*0bf0*/  P2R R27, PR, RZ, 0x4 ;  /* 0x00000004ff1b7803 */ /* 0x000fc60000000000 */
[----:B------:R-:W-:Y:S02]  /*0c00*/  @P2 IMAD.WIDE.U32 R24, R148, R25, c[0x0][0x180] ;  /* 0x0000600094182625 */ /* 0x000fe400078e0019 */
[----:B-----5:R-:W5:Y:S04]  /*0c10*/  LDG.E.128 R20, [R20.64] ;  /* 0x0000000614147981 */ /* 0x020f68000c1e1d00 */
[----:B------:R0:W5:Y:S04]  /*0c20*/  @P2 LDG.E.128 R60, [R24.64] ;  /* 0x00000006183c2981 */ /* 0x000168000c1e1d00 */
[----:B------:R0:W5:Y:S01]  /*0c30*/  @P2 LDG.E.128 R56, [R24.64+0x10] ;  /* 0x0000100618382981 */ /* 0x000162000c1e1d00 */
[----:B------:R-:W-:-:S02]  /*0c40*/  IADD3 R30, R149, 0x1, RZ ;  /* 0x00000001951e7810 */ /* 0x000fc40007ffe0ff */
[----:B--2---:R-:W-:Y:S01]  /*0c50*/  @P0 PRMT R125, RZ, 0x5410, R28 ;  /* 0x00005410ff7d0816 */ /* 0x004fe2000000001c */
        /* <DEDUP_REMOVED lines=9> */
.L_x_13714:
[----:B0-----:R-:W-:Y:S02]  /*0cf0*/  IMAD.MOV.U32 R26, RZ, RZ, R136 ;  /* 0x000000ffff1a7224 */ /* 0x001fe400078e0088 */
.L_x_13715:
[----:B------:R-:W-:Y:S05]  /*0d00*/  BSYNC B0 ;  /* 0x0000000000007941 */ /* 0x000fea0003800000 */
.L_x_13713:
        /* <DEDUP_REMOVED lines=16> */
.L_x_13719:
[----:B------:R-:W-:Y:S05]  /*0e10*/  BSYNC B1 ;  /* 0x0000000000017941 */ /* 0x000fea0003800000 */
.L_x_13718:
        /* <DEDUP_REMOVED lines=44> */
.L_x_13717:
[----:B------:R-:W-:Y:S05]  /*10e0*/  BSYNC B0 ;  /* 0x0000000000007941 */ /* 0x000fea0003800000 */
.L_x_13716:
[----:B------:R-:W0:Y:S01]  /*10f0*/  I2F.U32 R25, R26 ;  /* 0x0000001a00197306 */ /* 0x000e220000201000 */
[----:B-----5:R-:W-:Y:S01]  /*1100*/  PRMT R24, RZ, 0x5410, R20 ;  /* 0x00005410ff187816 */ /* 0x020fe20000000014 */
[----:B------:R-:W-:Y:S01]  /*1110*/  IMAD.MOV.U32 R124, RZ, RZ, 0x2f800000 ;  /* 0x2f800000ff7c7424 */ /* 0x000fe200078e00ff */
[----:B------:R-:W-:Y:S01]  /*1120*/  ISETP.NE.U32.AND P0, PT, RZ, c[0x0][0x180], PT ;  /* 0x00006000ff007a0c */ /* 0x000fe20003f05070 */
[----:B------:R-:W-:Y:S01]  /*1130*/  BSSY B0, `(.L_x_13720) ;  /* 0x0000018000007945 */ /* 0x000fe20003800000 */
[----:B------:R-:W-:Y:S01]  /*1140*/  IADD3 R28, R30, 0x1, RZ ;  /* 0x000000011e1c7810 */ /* 0x000fe20007ffe0ff */
[----:B------:R-:W-:Y:S01]  /*1150*/  FMUL.FTZ R24, R24, R125 ;  /* 0x0000007d18187220 */ /* 0x000fe20000410000 */
[----:B------:R-:W-:-:S02]  /*1160*/  ISETP.NE.AND.EX P6, PT, RZ, c[0x0][0x184], PT, P0 ;  /* 0x00006100ff007a0c */ /* 0x000fc40003fc5300 */
[----:B------:R-:W-:Y:S01]  /*1170*/  ISETP.NE.AND P0, PT, R30, 0x1, PT ;  /* 0x000000011e00780c */ /* 0x000fe20003f05270 */
[----:B------:R-:W-:Y:S01]  /*1180*/  FMUL.FTZ R24, R24, c[0x0][0x1e8] ;  /* 0x00007a0018187a20 */ /* 0x000fe20000410000 */
[----:B------:R-:W-:Y:S01]  /*1190*/  P2R R126, PR, RZ, 0x40 ;  /* 0x00000040ff7e7803 */ /* 0x000fe20000000000 */
[----:B0-----:R-:W-:-:S05]  /*11a0*/  FFMA.FTZ R25, R25, R124, 1.1641532182693481445e-10 ;  /* 0x2f00000019197423 */ /* 0x001fca000001007c */
[----:B------:R-:W-:Y:S02]  /*11b0*/  FSETP.GTU.FTZ.AND P1, PT, R25, c[0x0][0x1e4], PT ;  /* 0x0000790019007a0b */ /* 0x000fe40003f3c000 */
[----:B------:R-:W-:Y:S02]  /*11c0*/  PRMT R25, RZ, 0x5410, R96 ;  /* 0x00005410ff197816 */ /* 0x000fe40000000060 */
[----:B------:R-:W-:Y:S02]  /*11d0*/  FSEL R24, R24, RZ, !P1 ;  /* 0x000000ff18187208 */ /* 0x000fe40004800000 */
[----:B------:R-:W-:-:S03]  /*11e0*/  P2R R26, PR, RZ, 0x2 ;  /* 0x00000002ff1a7803 */ /* 0x000fc60000000000 */
        /* <DEDUP_REMOVED lines=11> */
.L_x_13721:
[----:B------:R-:W-:Y:S02]  /*12a0*/  IMAD.MOV.U32 R34, RZ, RZ, R136 ;  /* 0x000000ffff227224 */ /* 0x000fe400078e0088 */
.L_x_13722:
[----:B------:R-:W-:Y:S05]  /*12b0*/  BSYNC B0 ;  /* 0x0000000000007941 */ /* 0x000fea0003800000 */
.L_x_13720:
        /* <DEDUP_REMOVED lines=16> */
.L_x_13726:
[----:B------:R-:W-:Y:S05]  /*13c0*/  BSYNC B1 ;  /* 0x0000000000017941 */ /* 0x000fea0003800000 */
.L_x_13725:
        /* <DEDUP_REMOVED lines=44> */
.L_x_13724:
[----:B------:R-:W-:Y:S05]  /*1690*/  BSYNC B0 ;  /* 0x0000000000007941 */ /* 0x000fea0003800000 */
.L_x_13723:
        /* <DEDUP_REMOVED lines=22> */
.L_x_13728:
[----:B------:R-:W-:Y:S02]  /*1800*/  IMAD.MOV.U32 R20, RZ, RZ, R136 ;  /* 0x000000ffff147224 */ /* 0x000fe400078e0088 */
.L_x_13729:
[----:B------:R-:W-:Y:S05]  /*1810*/  BSYNC B0 ;  /* 0x0000000000007941 */ /* 0x000fea0003800000 */
.L_x_13727:
        /* <DEDUP_REMOVED lines=16> */
.L_x_13733:
[----:B------:R-:W-:Y:S05]  /*1920*/  BSYNC B1 ;  /* 0x0000000000017941 */ /* 0x000fea0003800000 */
.L_x_13732:
        /* <DEDUP_REMOVED lines=44> */
.L_x_13731:
[----:B------:R-:W-:Y:S05]  /*1bf0*/  BSYNC B0 ;  /* 0x0000000000007941 */ /* 0x000fea0003800000 */
.L_x_13730:
[----:B------:R0:W1:Y:S01]  /*1c00*/  I2F.U32 R25, R20 ;  /* 0x0000001400197306 */ /* 0x0000620000201000 */
[----:B------:R-:W-:Y:S01]  /*1c10*/  ISETP.NE.AND P2, PT, R24, 0x1, PT ;  /* 0x000000011800780c */ /* 0x000fe20003f45270 */
[----:B------:R-:W-:Y:S01]  /*1c20*/  BSSY B0, `(.L_x_13734) ;  /* 0x0000015000007945 */ /* 0x000fe20003800000 */
[----:B0-----:R-:W-:-:S05]  /*1c30*/  PRMT R20, RZ, 0x5410, R21 ;  /* 0x00005410ff147816 */ /* 0x001fca0000000015 */
[----:B------:R-:W-:Y:S02]  /*1c40*/  FMUL.FTZ R28, R20, R125 ;  /* 0x0000007d141c7220 */ /* 0x000fe40000410000 */
[----:B-1----:R-:W-:Y:S02]  /*1c50*/  FFMA.FTZ R25, R25, R124, 1.1641532182693481445e-10 ;  /* 0x2f00000019197423 */ /* 0x002fe4000001007c */
[----:B------:R-:W-:-:S03]  /*1c60*/  FMUL.FTZ R28, R28, c[0x0][0x1e8] ;  /* 0x00007a001c1c7a20 */ /* 0x000fc60000410000 */
[----:B------:R-:W-:Y:S02]  /*1c70*/  FSETP.GTU.FTZ.AND P1, PT, R25, c[0x0][0x1e4], PT ;  /* 0x0000790019007a0b */ /* 0x000fe40003f3c000 */
[----:B------:R-:W-:Y:S02]  /*1c80*/  PRMT R25, RZ, 0x5410, R97 ;  /* 0x00005410ff197816 */ /* 0x000fe40000000061 */
        /* <DEDUP_REMOVED lines=13> */
.L_x_13735:
[----:B------:R-:W-:Y:S02]  /*1d60*/  IMAD.MOV.U32 R20, RZ, RZ, R136 ;  /* 0x000000ffff147224 */ /* 0x000fe400078e0088 */
.L_x_13736:
[----:B------:R-:W-:Y:S05]  /*1d70*/  BSYNC B0 ;  /* 0x0000000000007941 */ /* 0x000fea0003800000 */
.L_x_13734:
        /* <DEDUP_REMOVED lines=16> */
.L_x_13740:
[----:B------:R-:W-:Y:S05]  /*1e80*/  BSYNC B1 ;  /* 0x0000000000017941 */ /* 0x000fea0003800000 */
.L_x_13739:
        /* <DEDUP_REMOVED lines=44> */
.L_x_13738:
[----:B------:R-:W-:Y:S05]  /*2150*/  BSYNC B0 ;  /* 0x0000000000007941 */ /* 0x000fea0003800000 */
.L_x_13737:
[----:B------:R0:W1:Y:S01]  /*2160*/  I2F.U32 R29, R20 ;  /* 0x00000014001d7306 */ /* 0x0000620000201000 */
[----:B------:R-:W-:Y:S01]  /*2170*/  ISETP.NE.AND P3, PT, R25, 0x1, PT ;  /* 0x000000011900780c */ /* 0x000fe20003f65270 */
[----:B------:R-:W-:Y:S01]  /*2180*/  BSSY B0, `(.L_x_13741) ;  /* 0x0000015000007945 */ /* 0x000fe20003800000 */
[----:B0-----:R-:W-:-:S05]  /*2190*/  PRMT R20, RZ, 0x7610, R21 ;  /* 0x00007610ff147816 */ /* 0x001fca0000000015 */
[----:B------:R-:W-:Y:S01]  /*21a0*/  FMUL.FTZ R21, R20, R125 ;  /* 0x0000007d14157220 */ /* 0x000fe20000410000 */
[----:B------:R-:W-:Y:S01]  /*21b0*/  PRMT R20, RZ, 0x7610, R97 ;  /* 0x00007610ff147816 */ /* 0x000fe20000000061 */
[----:B-1----:R-:W-:Y:S02]  /*21c0*/  FFMA.FTZ R29, R29, R124, 1.1641532182693481445e-10 ;  /* 0x2f0000001d1d7423 */ /* 0x002fe4000001007c */
[----:B------:R-:W-:-:S03]  /*21d0*/  FMUL.FTZ R21, R21, c[0x0][0x1e8] ;  /* 0x00007a0015157a20 */ /* 0x000fc60000410000 */
        /* <DEDUP_REMOVED lines=14> */
.L_x_13742:
[----:B------:R-:W-:Y:S02]  /*22c0*/  IMAD.MOV.U32 R32, RZ, RZ, R136 ;  /* 0x000000ffff207224 */ /* 0x000fe400078e0088 */
.L_x_13743:
[----:B------:R-:W-:Y:S05]  /*22d0*/  BSYNC B0 ;  /* 0x0000000000007941 */ /* 0x000fea0003800000 */
.L_x_13741:
        /* <DEDUP_REMOVED lines=16> */
.L_x_13747:
[----:B------:R-:W-:Y:S05]  /*23e0*/  BSYNC B1 ;  /* 0x0000000000017941 */ /* 0x000fea0003800000 */
.L_x_13746:
        /* <DEDUP_REMOVED lines=44> */
.L_x_13745:
[----:B------:R-:W-:Y:S05]  /*26b0*/  BSYNC B0 ;  /* 0x0000000000007941 */ /* 0x000fea0003800000 */
.L_x_13744:
        /* <DEDUP_REMOVED lines=22> */
.L_x_13749:
[----:B------:R-:W-:Y:S02]  /*2820*/  IMAD.MOV.U32 R32, RZ, RZ, R136 ;  /* 0x000000ffff207224 */ /* 0x000fe400078e0088 */
.L_x_13750:
[----:B------:R-:W-:Y:S05]  /*2830*/  BSYNC B0 ;  /* 0x0000000000007941 */ /* 0x000fea0003800000 */
.L_x_13748:
        /* <DEDUP_REMOVED lines=16> */
.L_x_13754:
[----:B------:R-:W-:Y:S05]  /*2940*/  BSYNC B1 ;  /* 0x0000000000017941 */ /* 0x000fea0003800000 */
.L_x_13753:
        /* <DEDUP_REMOVED lines=44> */
.L_x_13752:
[----:B------:R-:W-:Y:S05]  /*2c10*/  BSYNC B0 ;  /* 0x0000000000007941 */ /* 0x000fea0003800000 */
.L_x_13751:
        /* <DEDUP_REMOVED lines=22> */
.L_x_13756:
[----:B------:R-:W-:Y:S02]  /*2d80*/  IMAD.MOV.U32 R22, RZ, RZ, R136 ;  /* 0x000000ffff167224 */ /* 0x000fe400078e0088 */
.L_x_13757:
[----:B------:R-:W-:Y:S05]  /*2d90*/  BSYNC B0 ;  /* 0x0000000000007941 */ /* 0x000fea0003800000 */
.L_x_13755:
        /* <DEDUP_REMOVED lines=16> */
.L_x_13761:
[----:B------:R-:W-:Y:S05]  /*2ea0*/  BSYNC B1 ;  /* 0x0000000000017941 */ /* 0x000fea0003800000 */
.L_x_13760:
        /* <DEDUP_REMOVED lines=44> */
.L_x_13759:
[----:B------:R-:W-:Y:S05]  /*3170*/  BSYNC B0 ;  /* 0x0000000000007941 */ /* 0x000fea0003800000 */
.L_x_13758:
        /* <DEDUP_REMOVED lines=8> */
[----:B------:R-:W-:Y:S02]  /*3200*/  FSETP.GTU.FTZ.AND P5, PT, R25, c[0x0][0x1e4], PT ;  /* 0x0000790019007a0b */ /* 0x000fe40003fbc000 */
[----:B------:R-:W-:Y:S02]  /*3210*/  PRMT R25, RZ, 0x5410, R99 ;  /* 0x00005410ff197816 */ /* 0x000fe40000000063 */
[----:B------:R-:W-:-:S05]  /*3220*/  FSEL R20, R20, RZ, !P5 ;  /* 0x000000ff14147208 */ /* 0x000fca0006800000 */
[----:B------:R-:W-:-:S04]  /*3230*/  FMUL.FTZ R50, R20, R25 ;  /* 0x0000001914327220 */ /* 0x000fc80000410000 */
        /* <DEDUP_REMOVED lines=11> */
.L_x_13763:
[----:B------:R-:W-:Y:S02]  /*32f0*/  IMAD.MOV.U32 R32, RZ, RZ, R136 ;  /* 0x000000ffff207224 */ /* 0x000fe400078e0088 */
.L_x_13764:
[----:B------:R-:W-:Y:S05]  /*3300*/  BSYNC B0 ;  /* 0x0000000000007941 */ /* 0x000fea0003800000 */
.L_x_13762:
        /* <DEDUP_REMOVED lines=18> */
.L_x_13768:
[----:B------:R-:W-:Y:S05]  /*3430*/  BSYNC B1 ;  /* 0x0000000000017941 */ /* 0x000fea0003800000 */
.L_x_13767:
        /* <DEDUP_REMOVED lines=44> */
.L_x_13766:
[----:B------:R-:W-:Y:S05]  /*3700*/  BSYNC B0 ;  /* 0x0000000000007941 */ /* 0x000fea0003800000 */
.L_x_13765:
[----:B------:R-:W0:Y:S01]  /*3710*/  I2F.U32 R21, R32 ;  /* 0x0000002000157306 */ /* 0x000e220000201000 */
[----:B------:R-:W-:Y:S01]  /*3720*/  PRMT R20, RZ, 0x7610, R23 ;  /* 0x00007610ff147816 */ /* 0x000fe20000000017 */
[----:B------:R-:W-:Y:S01]  /*3730*/  HFMA2.MMA R127, -RZ, RZ, 0, 1.9073486328125e-06 ;  /* 0x00000020ff7f7435 */ /* 0x000fe200000001ff */
[----:B------:R-:W-:Y:S01]  /*3740*/  SEL R28, RZ, 0x100, P4 ;  /* 0x00000100ff1c7807 */ /* 0x000fe20002000000 */
[----:B------:R-:W-:Y:S01]  /*3750*/  IMAD.MOV.U32 R151, RZ, RZ, 0x8 ;  /* 0x00000008ff977424 */ /* 0x000fe200078e00ff */
[----:B------:R-:W-:Y:S01]  /*3760*/  ISETP.NE.AND P4, PT, R26, RZ, PT ;  /* 0x000000ff1a00720c */ /* 0x000fe20003f85270 */
[----:B------:R-:W-:Y:S01]  /*3770*/  FMUL.FTZ R26, R20, R125 ;  /* 0x0000007d141a7220 */ /* 0x000fe20000410000 */
[----:B------:R-:W-:Y:S02]  /*3780*/  SEL R24, RZ, 0x1, P2 ;  /* 0x00000001ff187807 */ /* 0x000fe40001000000 */
[----:B------:R-:W-:Y:S01]  /*3790*/  ISETP.NE.AND P6, PT, R126, RZ, PT ;  /* 0x000000ff7e00720c */ /* 0x000fe20003fc5270 */
[----:B------:R-:W-:Y:S01]  /*37a0*/  FMUL.FTZ R26, R26, c[0x0][0x1e8] ;  /* 0x00007a001a1a7a20 */ /* 0x000fe20000410000 */
[----:B------:R-:W-:Y:S01]  /*37b0*/  SEL R22, RZ, 0x1, P1 ;  /* 0x00000001ff167807 */ /* 0x000fe20000800000 */
[----:B------:R-:W-:Y:S01]  /*37c0*/  IMAD.WIDE.U32 R24, R24, 0x1000000, RZ ;  /* 0x0100000018187825 */ /* 0x000fe200078e00ff */
[----:B------:R-:W-:-:S02]  /*37d0*/  SEL R29, RZ, 0x10000, P5 ;  /* 0x00010000ff1d7807 */ /* 0x000fc40002800000 */
[----:B------:R-:W-:Y:S01]  /*37e0*/  ISETP.NE.AND P5, PT, R27, RZ, PT ;  /* 0x000000ff1b00720c */ /* 0x000fe20003fa5270 */
[----:B0-----:R-:W-:Y:S01]  /*37f0*/  FFMA.FTZ R21, R21, R124, 1.1641532182693481445e-10 ;  /* 0x2f00000015157423 */ /* 0x001fe2000001007c */
[----:B------:R-:W-:Y:S01]  /*3800*/  PRMT R51, RZ, 0x7610, R99 ;  /* 0x00007610ff337816 */ /* 0x000fe20000000063 */
[----:B------:R-:W-:Y:S01]  /*3810*/  IMAD.WIDE.U32 R22, R22, 0x10000, RZ ;  /* 0x0001000016167825 */ /* 0x000fe200078e00ff */
[----:B------:R-:W-:Y:S02]  /*3820*/  SEL R31, RZ, 0x1, P3 ;  /* 0x00000001ff1f7807 */ /* 0x000fe40001800000 */
[----:B------:R-:W-:Y:S01]  /*3830*/  FSETP.GTU.FTZ.AND P2, PT, R21, c[0x0][0x1e4], PT ;  /* 0x0000790015007a0b */ /* 0x000fe20003f5c000 */
[----:B------:R-:W-:Y:S01]  /*3840*/  IMAD.WIDE.U32 R32, R148, R127, c[0x0][0x188] ;  /* 0x0000620094207625 */ /* 0x000fe200078e007f */
[----:B------:R-:W-:Y:S02]  /*3850*/  SEL R21, RZ, 0x1, P0 ;  /* 0x00000001ff157807 */ /* 0x000fe40000000000 */
[----:B------:R-:W-:-:S02]  /*3860*/  SEL R30, RZ, 0x1000000, P2 ;  /* 0x01000000ff1e7807 */ /* 0x000fc40001000000 */
[----:B------:R-:W-:Y:S01]  /*3870*/  FSEL R26, R26, RZ, !P2 ;  /* 0x000000ff1a1a7208 */ /* 0x000fe20005000000 */
[----:B------:R-:W-:Y:S01]  /*3880*/  IMAD.WIDE.U32 R20, R21, 0x100, RZ ;  /* 0x0000010015147825 */ /* 0x000fe200078e00ff */
[----:B------:R-:W-:Y:S01]  /*3890*/  LOP3.LUT R28, R28, R30, R29, 0xfe, !PT ;  /* 0x0000001e1c1c7212 */ /* 0x000fe200078efe1d */
[----:B------:R0:W-:Y:S01]  /*38a0*/  STG.E.128 [R32.64], R52 ;  /* 0x0000003420007986 */ /* 0x0001e2000c101d06 */
[----:B------:R-:W-:Y:S01]  /*38b0*/  IADD3 R34, R148, 0x80, RZ ;  /* 0x0000008094227810 */ /* 0x000fe20007ffe0ff */
[----:B------:R-:W-:Y:S01]  /*38c0*/  FMUL.FTZ R51, R26, R51 ;  /* 0x000000331a337220 */ /* 0x000fe20000410000 */
[----:B------:R-:W-:Y:S01]  /*38d0*/  LOP3.LUT R25, R25, R28, R31, 0xfe, !PT ;  /* 0x0000001c19197212 */ /* 0x000fe200078efe1f */
[----:B------:R-:W-:Y:S01]  /*38e0*/  IMAD.WIDE.U32 R30, R148, R151, c[0x0][0x190] ;  /* 0x00006400941e7625 */ /* 0x000fe200078e0097 */
[----:B------:R-:W-:Y:S02]  /*38f0*/  SEL R29, RZ, 0x1, P4 ;  /* 0x00000001ff1d7807 */ /* 0x000fe40002000000 */
[----:B------:R-:W-:Y:S01]  /*3900*/  LOP3.LUT R24, R20, R24, R22, 0xfe, !PT ;  /* 0x0000001814187212 */ /* 0x000fe200078efe16 */
[----:B------:R-:W-:Y:S01]  /*3910*/  @P6 FADD.FTZ R51, R59, R51 ;  /* 0x000000333b336221 */ /* 0x000fe20000010000 */
[----:B------:R-:W-:Y:S01]  /*3920*/  LOP3.LUT R25, R21, R25, R23, 0xfe, !PT ;  /* 0x0000001915197212 */ /* 0x000fe200078efe17 */
[----:B------:R-:W-:Y:S01]  /*3930*/  IMAD.WIDE.U32 R20, R34, R103, c[0x0][0x170] ;  /* 0x00005c0022147625 */ /* 0x000fe200078e0067 */
[----:B------:R-:W-:-:S02]  /*3940*/  LOP3.LUT R24, R24, R29, RZ, 0xfc, !PT ;  /* 0x0000001d18187212 */ /* 0x000fc400078efcff */
[----:B------:R0:W-:Y:S01]  /*3950*/  STG.E.128 [R32.64+0x10], R48 ;  /* 0x0000103020007986 */ /* 0x0001e2000c101d06 */
[----:B------:R-:W-:-:S03]  /*3960*/  @P5 IMAD.WIDE.U32 R28, R34, R127, c[0x0][0x180] ;  /* 0x00006000221c5625 */ /* 0x000fc600078e007f */
        /* <DEDUP_REMOVED lines=16> */
.L_x_13770:
[----:B0-----:R-:W-:Y:S02]  /*3a70*/  IMAD.MOV.U32 R26, RZ, RZ, R136 ;  /* 0x000000ffff1a7224 */ /* 0x001fe400078e0088 */
.L_x_13771:
[----:B------:R-:W-:Y:S05]  /*3a80*/  BSYNC B0 ;  /* 0x0000000000007941 */ /* 0x000fea0003800000 */
.L_x_13769:
        /* <DEDUP_REMOVED lines=16> */
.L_x_13775:
[----:B------:R-:W-:Y:S05]  /*3b90*/  BSYNC B1 ;  /* 0x0000000000017941 */ /* 0x000fea0003800000 */
.L_x_13774:
        /* <DEDUP_REMOVED lines=44> */
.L_x_13773:
[----:B------:R-:W-:Y:S05]  /*3e60*/  BSYNC B0 ;  /* 0x0000000000007941 */ /* 0x000fea0003800000 */
.L_x_13772:
[----:B------:R-:W0:Y:S01]  /*3e70*/  I2F.U32 R25, R26 ;  /* 0x0000001a00197306 */ /* 0x000e220000201000 */
[----:B-----5:R-:W-:Y:S01]  /*3e80*/  PRMT R24, RZ, 0x5410, R20 ;  /* 0x00005410ff187816 */ /* 0x020fe20000000014 */
[----:B------:R-:W-:Y:S04]  /*3e90*/  BSSY B0, `(.L_x_13776) ;  /* 0x0000016000007945 */ /* 0x000fe80003800000 */
[----:B------:R-:W-:-:S04]  /*3ea0*/  FMUL.FTZ R24, R24, R125 ;  /* 0x0000007d18187220 */ /* 0x000fc80000410000 */
[----:B------:R-:W-:Y:S02]  /*3eb0*/  FMUL.FTZ R24, R24, c[0x0][0x1e8] ;  /* 0x00007a0018187a20 */ /* 0x000fe40000410000 */
[----:B0-----:R-:W-:-:S05]  /*3ec0*/  FFMA.FTZ R25, R25, R124, 1.1641532182693481445e-10 ;  /* 0x2f00000019197423 */ /* 0x001fca000001007c */
[----:B------:R-:W-:Y:S02]  /*3ed0*/  FSETP.GTU.FTZ.AND P0, PT, R25, c[0x0][0x1e4], PT ;  /* 0x0000790019007a0b */ /* 0x000fe40003f1c000 */
[----:B------:R-:W-:Y:S02]  /*3ee0*/  PRMT R25, RZ, 0x5410, R92 ;  /* 0x00005410ff197816 */ /* 0x000fe4000000005c */
        /* <DEDUP_REMOVED lines=15> */
.L_x_13777:
[----:B------:R-:W-:Y:S02]  /*3fe0*/  IMAD.MOV.U32 R35, RZ, RZ, R136 ;  /* 0x000000ffff237224 */ /* 0x000fe400078e0088 */
.L_x_13778:
[----:B------:R-:W-:Y:S05]  /*3ff0*/  BSYNC B0 ;  /* 0x0000000000007941 */ /* 0x000fea0003800000 */
.L_x_13776:
        /* <DEDUP_REMOVED lines=16> */
.L_x_13782:
[----:B------:R-:W-:Y:S05]  /*4100*/  BSYNC B1 ;  /* 0x0000000000017941 */ /* 0x000fea0003800000 */
.L_x_13781:
        /* <DEDUP_REMOVED lines=44> */
.L_x_13780:
[----:B------:R-:W-:Y:S05]  /*43d0*/  BSYNC B0 ;  /* 0x0000000000007941 */ /* 0x000fea0003800000 */
.L_x_13779:
        /* <DEDUP_REMOVED lines=22> */
.L_x_13784:
[----:B------:R-:W-:Y:S02]  /*4540*/  IMAD.MOV.U32 R20, RZ, RZ, R136 ;  /* 0x000000ffff147224 */ /* 0x000fe400078e0088 */
.L_x_13785:
[----:B------:R-:W-:Y:S05]  /*4550*/  BSYNC B0 ;  /* 0x0000000000007941 */ /* 0x000fea0003800000 */
.L_x_13783:
        /* <DEDUP_REMOVED lines=16> */
.L_x_13789:
[----:B------:R-:W-:Y:S05]  /*4660*/  BSYNC B1 ;  /* 0x0000000000017941 */ /* 0x000fea0003800000 */
.L_x_13788:
        /* <DEDUP_REMOVED lines=44> */
.L_x_13787:
[----:B------:R-:W-:Y:S05]  /*4930*/  BSYNC B0 ;  /* 0x0000000000007941 */ /* 0x000fea0003800000 */
.L_x_13786:
        /* <DEDUP_REMOVED lines=22> */
.L_x_13791:
[----:B------:R-:W-:Y:S02]  /*4aa0*/  IMAD.MOV.U32 R20, RZ, RZ, R136 ;  /* 0x000000ffff147224 */ /* 0x000fe400078e0088 */
.L_x_13792:
[----:B------:R-:W-:Y:S05]  /*4ab0*/  BSYNC B0 ;  /* 0x0000000000007941 */ /* 0x000fea0003800000 */
.L_x_13790:
        /* <DEDUP_REMOVED lines=16> */
.L_x_13796:
[----:B------:R-:W-:Y:S05]  /*4bc0*/  BSYNC B1 ;  /* 0x0000000000017941 */ /* 0x000fea0003800000 */
.L_x_13795:
        /* <DEDUP_REMOVED lines=44> */
.L_x_13794:
[----:B------:R-:W-:Y:S05]  /*4e90*/  BSYNC B0 ;  /* 0x0000000000007941 */ /* 0x000fea0003800000 */
.L_x_13793:
        /* <DEDUP_REMOVED lines=22> */
.L_x_13798:
[----:B------:R-:W-:Y:S02]  /*5000*/  IMAD.MOV.U32 R32, RZ, RZ, R136 ;  /* 0x000000ffff207224 */ /* 0x000fe400078e0088 */
.L_x_13799:
[----:B------:R-:W-:Y:S05]  /*5010*/  BSYNC B0 ;  /* 0x0000000000007941 */ /* 0x000fea0003800000 */
.L_x_13797:
        /* <DEDUP_REMOVED lines=16> */
.L_x_13803:
[----:B------:R-:W-:Y:S05]  /*5120*/  BSYNC B1 ;  /* 0x0000000000017941 */ /* 0x000fea0003800000 */
.L_x_13802:
        /* <DEDUP_REMOVED lines=44> */
.L_x_13801:
[----:B------:R-:W-:Y:S05]  /*53f0*/  BSYNC B0 ;  /* 0x0000000000007941 */ /* 0x000fea0003800000 */
.L_x_13800:
        /* <DEDUP_REMOVED lines=22> */
.L_x_13805:
[----:B------:R-:W-:Y:S02]  /*5560*/  IMAD.MOV.U32 R32, RZ, RZ, R136 ;  /* 0x000000ffff207224 */ /* 0x000fe400078e0088 */
.L_x_13806:
[----:B------:R-:W-:Y:S05]  /*5570*/  BSYNC B0 ;  /* 0x0000000000007941 */ /* 0x000fea0003800000 */
.L_x_13804:
        /* <DEDUP_REMOVED lines=16> */
.L_x_13810:
[----:B------:R-:W-:Y:S05]  /*5680*/  BSYNC B1 ;  /* 0x0000000000017941 */ /* 0x000fea0003800000 */
.L_x_13809:
        /* <DEDUP_REMOVED lines=44> */
.L_x_13808:
[----:B------:R-:W-:Y:S05]  /*5950*/  BSYNC B0 ;  /* 0x0000000000007941 */ /* 0x000fea0003800000 */
.L_x_13807:
        /* <DEDUP_REMOVED lines=22> */
.L_x_13812:
[----:B------:R-:W-:Y:S02]  /*5ac0*/  IMAD.MOV.U32 R22, RZ, RZ, R136 ;  /* 0x000000ffff167224 */ /* 0x000fe400078e0088 */
.L_x_13813:
[----:B------:R-:W-:Y:S05]  /*5ad0*/  BSYNC B0 ;  /* 0x0000000000007941 */ /* 0x000fea0003800000 */
.L_x_13811:
        /* <DEDUP_REMOVED lines=16> */
.L_x_13817:
[----:B------:R-:W-:Y:S05]  /*5be0*/  BSYNC B1 ;  /* 0x0000000000017941 */ /* 0x000fea0003800000 */
.L_x_13816:
        /* <DEDUP_REMOVED lines=44> */
.L_x_13815:
[----:B------:R-:W-:Y:S05]  /*5eb0*/  BSYNC B0 ;  /* 0x0000000000007941 */ /* 0x000fea0003800000 */
.L_x_13814:
        /* <DEDUP_REMOVED lines=23> */
.L_x_13819:
[----:B------:R-:W-:Y:S02]  /*6030*/  IMAD.MOV.U32 R32, RZ, RZ, R136 ;  /* 0x000000ffff207224 */ /* 0x000fe400078e0088 */
.L_x_13820:
[----:B------:R-:W-:Y:S05]  /*6040*/  BSYNC B0 ;  /* 0x0000000000007941 */ /* 0x000fea0003800000 */
.L_x_13818:
        /* <DEDUP_REMOVED lines=18> */
.L_x_13824:
[----:B------:R-:W-:Y:S05]  /*6170*/  BSYNC B1 ;  /* 0x0000000000017941 */ /* 0x000fea0003800000 */
.L_x_13823:
        /* <DEDUP_REMOVED lines=44> */
.L_x_13822:
[----:B------:R-:W-:Y:S05]  /*6440*/  BSYNC B0 ;  /* 0x0000000000007941 */ /* 0x000fea0003800000 */
.L_x_13821:
[----:B------:R-:W0:Y:S01]  /*6450*/  I2F.U32 R21, R32 ;  /* 0x0000002000157306 */ /* 0x000e220000201000 */
        /* <DEDUP_REMOVED lines=8> */
[----:B------:R-:W-:Y:S01]  /*64e0*/  IMAD.WIDE.U32 R22, R22, 0x10000, RZ ;  /* 0x0001000016167825 */ /* 0x000fe200078e00ff */
[----:B------:R-:W-:Y:S02]  /*64f0*/  SEL R31, RZ, 0x10000, P5 ;  /* 0x00010000ff1f7807 */ /* 0x000fe40002800000 */
[----:B------:R-:W-:Y:S01]  /*6500*/  ISETP.NE.AND P5, PT, R27, RZ, PT ;  /* 0x000000ff1b00720c */ /* 0x000fe20003fa5270 */
[----:B0-----:R-:W-:Y:S01]  /*6510*/  FFMA.FTZ R21, R21, R124, 1.1641532182693481445e-10 ;  /* 0x2f00000015157423 */ /* 0x001fe2000001007c */
[----:B------:R-:W-:Y:S01]  /*6520*/  PRMT R43, RZ, 0x7610, R95 ;  /* 0x00007610ff2b7816 */ /* 0x000fe2000000005f */
[----:B------:R-:W-:Y:S01]  /*6530*/  FMUL.FTZ R26, R26, c[0x0][0x1e8] ;  /* 0x00007a001a1a7a20 */ /* 0x000fe20000410000 */
[----:B------:R-:W-:Y:S01]  /*6540*/  SEL R29, RZ, 0x1, P2 ;  /* 0x00000001ff1d7807 */ /* 0x000fe20001000000 */
[----:B------:R-:W-:Y:S01]  /*6550*/  IMAD.WIDE.U32 R32, R34, R127, c[0x0][0x188] ;  /* 0x0000620022207625 */ /* 0x000fe200078e007f */
[----:B------:R-:W-:-:S03]  /*6560*/  FSETP.GTU.FTZ.AND P0, PT, R21, c[0x0][0x1e4], PT ;  /* 0x0000790015007a0b */ /* 0x000fc60003f1c000 */
[----:B------:R-:W-:Y:S01]  /*6570*/  IMAD.WIDE.U32 R20, R28, 0x100, RZ ;  /* 0x000001001c147825 */ /* 0x000fe200078e00ff */
[----:B------:R-:W-:Y:S01]  /*6580*/  SEL R28, RZ, 0x100, P4 ;  /* 0x00000100ff1c7807 */ /* 0x000fe20002000000 */
[----:B------:R0:W-:Y:S01]  /*6590*/  STG.E.128 [R32.64], R44 ;  /* 0x0000002c20007986 */ /* 0x0001e2000c101d06 */
[----:B------:R-:W-:Y:S02]  /*65a0*/  SEL R30, RZ, 0x1000000, P0 ;  /* 0x01000000ff1e7807 */ /* 0x000fe40000000000 */
[----:B------:R-:W-:Y:S02]  /*65b0*/  LOP3.LUT R24, R20, R24, R22, 0xfe, !PT ;  /* 0x0000001814187212 */ /* 0x000fe400078efe16 */
[----:B------:R-:W-:Y:S02]  /*65c0*/  FSEL R26, R26, RZ, !P0 ;  /* 0x000000ff1a1a7208 */ /* 0x000fe40004000000 */
[----:B------:R-:W-:Y:S02]  /*65d0*/  LOP3.LUT R20, R28, R30, R31, 0xfe, !PT ;  /* 0x0000001e1c147212 */ /* 0x000fe400078efe1f */
[----:B------:R-:W-:Y:S01]  /*65e0*/  SEL R31, RZ, 0x1, P3 ;  /* 0x00000001ff1f7807 */ /* 0x000fe20001800000 */
[----:B------:R-:W-:Y:S01]  /*65f0*/  FMUL.FTZ R43, R26, R43 ;  /* 0x0000002b1a2b7220 */ /* 0x000fe20000410000 */
[----:B------:R-:W-:-:S02]  /*6600*/  IADD3 R26, R148, 0x100, RZ ;  /* 0x00000100941a7810 */ /* 0x000fc40007ffe0ff */
[----:B------:R-:W-:Y:S01]  /*6610*/  LOP3.LUT R25, R25, R20, R31, 0xfe, !PT ;  /* 0x0000001419197212 */ /* 0x000fe200078efe1f */
[----:B------:R-:W-:Y:S01]  /*6620*/  @P6 FADD.FTZ R43, R59, R43 ;  /* 0x0000002b3b2b6221 */ /* 0x000fe20000010000 */
[----:B------:R-:W-:Y:S01]  /*6630*/  LOP3.LUT R24, R24, R29, RZ, 0xfc, !PT ;  /* 0x0000001d18187212 */ /* 0x000fe200078efcff */
[----:B------:R-:W-:Y:S01]  /*6640*/  IMAD.WIDE.U32 R30, R34, R151, c[0x0][0x190] ;  /* 0x00006400221e7625 */ /* 0x000fe200078e0097 */
[----:B------:R-:W-:Y:S02]  /*6650*/  LOP3.LUT R25, R21, R25, R23, 0xfe, !PT ;  /* 0x0000001915197212 */ /* 0x000fe400078efe17 */
        /* <DEDUP_REMOVED lines=19> */
.L_x_13826:
[----:B0-----:R-:W-:Y:S02]  /*6790*/  IMAD.MOV.U32 R34, RZ, RZ, R136 ;  /* 0x000000ffff227224 */ /* 0x001fe400078e0088 */
.L_x_13827:
[----:B------:R-:W-:Y:S05]  /*67a0*/  BSYNC B0 ;  /* 0x0000000000007941 */ /* 0x000fea0003800000 */
.L_x_13825:
        /* <DEDUP_REMOVED lines=16> */
.L_x_13831:
[----:B------:R-:W-:Y:S05]  /*68b0*/  BSYNC B1 ;  /* 0x0000000000017941 */ /* 0x000fea0003800000 */
.L_x_13830:
        /* <DEDUP_REMOVED lines=44> */
.L_x_13829:
[----:B------:R-:W-:Y:S05]  /*6b80*/  BSYNC B0 ;  /* 0x0000000000007941 */ /* 0x000fea0003800000 */
.L_x_13828:
        /* <DEDUP_REMOVED lines=23> */
.L_x_13833:
[----:B------:R-:W-:Y:S02]  /*6d00*/  IMAD.MOV.U32 R34, RZ, RZ, R136 ;  /* 0x000000ffff227224 */ /* 0x000fe400078e0088 */
.L_x_13834:
[----:B------:R-:W-:Y:S05]  /*6d10*/  BSYNC B0 ;  /* 0x0000000000007941 */ /* 0x000fea0003800000 */
.L_x_13832:
        /* <DEDUP_REMOVED lines=16> */
.L_x_13838:
[----:B------:R-:W-:Y:S05]  /*6e20*/  BSYNC B1 ;  /* 0x0000000000017941 */ /* 0x000fea0003800000 */
.L_x_13837:
        /* <DEDUP_REMOVED lines=44> */
.L_x_13836:
[----:B------:R-:W-:Y:S05]  /*70f0*/  BSYNC B0 ;  /* 0x0000000000007941 */ /* 0x000fea0003800000 */
.L_x_13835:
        /* <DEDUP_REMOVED lines=22> */
.L_x_13840:
[----:B------:R-:W-:Y:S02]  /*7260*/  IMAD.MOV.U32 R20, RZ, RZ, R136 ;  /* 0x000000ffff147224 */ /* 0x000fe400078e0088 */
.L_x_13841:
[----:B------:R-:W-:Y:S05]  /*7270*/  BSYNC B0 ;  /* 0x0000000000007941 */ /* 0x000fea0003800000 */
.L_x_13839:
        /* <DEDUP_REMOVED lines=16> */
.L_x_13845:
[----:B------:R-:W-:Y:S05]  /*7380*/  BSYNC B1 ;  /* 0x0000000000017941 */ /* 0x000fea0003800000 */
.L_x_13844:
        /* <DEDUP_REMOVED lines=44> */
.L_x_13843:
[----:B------:R-:W-:Y:S05]  /*7650*/  BSYNC B0 ;  /* 0x0000000000007941 */ /* 0x000fea0003800000 */
.L_x_13842:
        /* <DEDUP_REMOVED lines=22> */
.L_x_13847:
[----:B------:R-:W-:Y:S02]  /*77c0*/  IMAD.MOV.U32 R20, RZ, RZ, R136 ;  /* 0x000000ffff147224 */ /* 0x000fe400078e0088 */
.L_x_13848:
[----:B------:R-:W-:Y:S05]  /*77d0*/  BSYNC B0 ;  /* 0x0000000000007941 */ /* 0x000fea0003800000 */
.L_x_13846:
        /* <DEDUP_REMOVED lines=16> */
.L_x_13852:
[----:B------:R-:W-:Y:S05]  /*78e0*/  BSYNC B1 ;  /* 0x0000000000017941 */ /* 0x000fea0003800000 */
.L_x_13851:
        /* <DEDUP_REMOVED lines=44> */
.L_x_13850:
[----:B------:R-:W-:Y:S05]  /*7bb0*/  BSYNC B0 ;  /* 0x0000000000007941 */ /* 0x000fea0003800000 */
.L_x_13849:
        /* <DEDUP_REMOVED lines=22> */
.L_x_13854:
[----:B------:R-:W-:Y:S02]  /*7d20*/  IMAD.MOV.U32 R33, RZ, RZ, R136 ;  /* 0x000000ffff217224 */ /* 0x000fe400078e0088 */
.L_x_13855:
[----:B------:R-:W-:Y:S05]  /*7d30*/  BSYNC B0 ;  /* 0x0000000000007941 */ /* 0x000fea0003800000 */
.L_x_13853:
        /* <DEDUP_REMOVED lines=16> */
.L_x_13859:
[----:B------:R-:W-:Y:S05]  /*7e40*/  BSYNC B1 ;  /* 0x0000000000017941 */ /* 0x000fea0003800000 */
.L_x_13858:
        /* <DEDUP_REMOVED lines=44> */
.L_x_13857:
[----:B------:R-:W-:Y:S05]  /*8110*/  BSYNC B0 ;  /* 0x0000000000007941 */ /* 0x000fea0003800000 */
.L_x_13856:
        /* <DEDUP_REMOVED lines=22> */
.L_x_13861:
[----:B------:R-:W-:Y:S02]  /*8280*/  IMAD.MOV.U32 R34, RZ, RZ, R136 ;  /* 0x000000ffff227224 */ /* 0x000fe400078e0088 */
.L_x_13862:
[----:B------:R-:W-:Y:S05]  /*8290*/  BSYNC B0 ;  /* 0x0000000000007941 */ /* 0x000fea0003800000 */
.L_x_13860:
        /* <DEDUP_REMOVED lines=16> */
.L_x_13866:
[----:B------:R-:W-:Y:S05]  /*83a0*/  BSYNC B1 ;  /* 0x0000000000017941 */ /* 0x000fea0003800000 */
.L_x_13865:
        /* <DEDUP_REMOVED lines=44> */
.L_x_13864:
[----:B------:R-:W-:Y:S05]  /*8670*/  BSYNC B0 ;  /* 0x0000000000007941 */ /* 0x000fea0003800000 */
.L_x_13863:
        /* <DEDUP_REMOVED lines=22> */
.L_x_13868:
[----:B------:R-:W-:Y:S02]  /*87e0*/  IMAD.MOV.U32 R22, RZ, RZ, R136 ;  /* 0x000000ffff167224 */ /* 0x000fe400078e0088 */
.L_x_13869:
[----:B------:R-:W-:Y:S05]  /*87f0*/  BSYNC B0 ;  /* 0x0000000000007941 */ /* 0x000fea0003800000 */
.L_x_13867:
        /* <DEDUP_REMOVED lines=16> */
.L_x_13873:
[----:B------:R-:W-:Y:S05]  /*8900*/  BSYNC B1 ;  /* 0x0000000000017941 */ /* 0x000fea0003800000 */
.L_x_13872:
        /* <DEDUP_REMOVED lines=44> */
.L_x_13871:
[----:B------:R-:W-:Y:S05]  /*8bd0*/  BSYNC B0 ;  /* 0x0000000000007941 */ /* 0x000fea0003800000 */
.L_x_13870:
        /* <DEDUP_REMOVED lines=23> */
.L_x_13875:
[----:B------:R-:W-:Y:S02]  /*8d50*/  IMAD.MOV.U32 R100, RZ, RZ, R136 ;  /* 0x000000ffff647224 */ /* 0x000fe400078e0088 */
.L_x_13876:
[----:B------:R-:W-:Y:S05]  /*8d60*/  BSYNC B0 ;  /* 0x0000000000007941 */ /* 0x000fea0003800000 */
.L_x_13874:
        /* <DEDUP_REMOVED lines=18> */
.L_x_13880:
[----:B------:R-:W-:Y:S05]  /*8e90*/  BSYNC B1 ;  /* 0x0000000000017941 */ /* 0x000fea0003800000 */
.L_x_13879:
        /* <DEDUP_REMOVED lines=44> */
.L_x_13878:
[----:B------:R-:W-:Y:S05]  /*9160*/  BSYNC B0 ;  /* 0x0000000000007941 */ /* 0x000fea0003800000 */
.L_x_13877:
[----:B------:R-:W0:Y:S01]  /*9170*/  I2F.U32 R21, R100 ;  /* 0x0000006400157306 */ /* 0x000e220000201000 */
[----:B------:R-:W-:Y:S02]  /*9180*/  PRMT R20, RZ, 0x7610, R23 ;  /* 0x00007610ff147816 */ /* 0x000fe40000000017 */
[----:B------:R-:W-:Y:S02]  /*9190*/  SEL R24, RZ, 0x1, P2 ;  /* 0x00000001ff187807 */ /* 0x000fe40001000000 */
[----:B------:R-:W-:Y:S01]  /*91a0*/  SEL R22, RZ, 0x1, P1 ;  /* 0x00000001ff167807 */ /* 0x000fe20000800000 */
[----:B------:R-:W-:Y:S01]  /*91b0*/  FMUL.FTZ R28, R20, R125 ;  /* 0x0000007d141c7220 */ /* 0x000fe20000410000 */
[----:B------:R-:W-:Y:S01]  /*91c0*/  SEL R29, RZ, 0x1, P0 ;  /* 0x00000001ff1d7807 */ /* 0x000fe20000000000 */
[----:B------:R-:W-:Y:S01]  /*91d0*/  IMAD.WIDE.U32 R24, R24, 0x1000000, RZ ;  /* 0x0100000018187825 */ /* 0x000fe200078e00ff */
[----:B------:R-:W-:-:S02]  /*91e0*/  ISETP.NE.AND P2, PT, R35, RZ, PT ;  /* 0x000000ff2300720c */ /* 0x000fc40003f45270 */
[----:B------:R-:W-:Y:S01]  /*91f0*/  SEL R31, RZ, 0x10000, P5 ;  /* 0x00010000ff1f7807 */ /* 0x000fe20002800000 */
[----:B------:R-:W-:Y:S01]  /*9200*/  IMAD.WIDE.U32 R22, R22, 0x10000, RZ ;  /* 0x0001000016167825 */ /* 0x000fe200078e00ff */
[----:B------:R-:W-:Y:S02]  /*9210*/  SEL R30, RZ, 0x100, P4 ;  /* 0x00000100ff1e7807 */ /* 0x000fe40002000000 */
[----:B------:R-:W-:Y:S01]  /*9220*/  ISETP.NE.AND P6, PT, R126, RZ, PT ;  /* 0x000000ff7e00720c */ /* 0x000fe20003fc5270 */
[----:B0-----:R-:W-:Y:S01]  /*9230*/  FFMA.FTZ R21, R21, R124, 1.1641532182693481445e-10 ;  /* 0x2f00000015157423 */ /* 0x001fe2000001007c */
[----:B------:R-:W-:Y:S01]  /*9240*/  ISETP.NE.AND P5, PT, R27, RZ, PT ;  /* 0x000000ff1b00720c */ /* 0x000fe20003fa5270 */
[----:B------:R-:W-:Y:S01]  /*9250*/  FMUL.FTZ R28, R28, c[0x0][0x1e8] ;  /* 0x00007a001c1c7a20 */ /* 0x000fe20000410000 */
[----:B------:R-:W-:Y:S01]  /*9260*/  IADD3 R102, R148, 0x180, RZ ;  /* 0x0000018094667810 */ /* 0x000fe20007ffe0ff */
[----:B------:R-:W-:Y:S01]  /*9270*/  IMAD.WIDE.U32 R100, R26, R127, c[0x0][0x188] ;  /* 0x000062001a647625 */ /* 0x000fe200078e007f */
[----:B------:R-:W-:-:S03]  /*9280*/  FSETP.GTU.FTZ.AND P0, PT, R21, c[0x0][0x1e4], PT ;  /* 0x0000790015007a0b */ /* 0x000fc60003f1c000 */
[----:B------:R-:W-:Y:S01]  /*9290*/  IMAD.WIDE.U32 R20, R29, 0x100, RZ ;  /* 0x000001001d147825 */ /* 0x000fe200078e00ff */
[----:B------:R-:W-:Y:S01]  /*92a0*/  SEL R35, RZ, 0x1000000, P0 ;  /* 0x01000000ff237807 */ /* 0x000fe20000000000 */
[----:B------:R0:W-:Y:S01]  /*92b0*/  STG.E.128 [R100.64], R36 ;  /* 0x0000002464007986 */ /* 0x0001e2000c101d06 */
[----:B------:R-:W-:Y:S02]  /*92c0*/  FSEL R28, R28, RZ, !P0 ;  /* 0x000000ff1c1c7208 */ /* 0x000fe40004000000 */
[----:B------:R-:W-:Y:S02]  /*92d0*/  LOP3.LUT R24, R20, R24, R22, 0xfe, !PT ;  /* 0x0000001814187212 */ /* 0x000fe400078efe16 */
[----:B------:R-:W-:Y:S02]  /*92e0*/  LOP3.LUT R20, R30, R35, R31, 0xfe, !PT ;  /* 0x000000231e147212 */ /* 0x000fe400078efe1f */
[----:B------:R-:W-:Y:S02]  /*92f0*/  PRMT R35, RZ, 0x7610, R91 ;  /* 0x00007610ff237816 */ /* 0x000fe4000000005b */
[----:B------:R-:W-:-:S02]  /*9300*/  SEL R31, RZ, 0x1, P3 ;  /* 0x00000001ff1f7807 */ /* 0x000fc40001800000 */
[----:B------:R-:W-:Y:S01]  /*9310*/  SEL R29, RZ, 0x1, P2 ;  /* 0x00000001ff1d7807 */ /* 0x000fe20001000000 */
[----:B------:R-:W-:Y:S01]  /*9320*/  FMUL.FTZ R35, R28, R35 ;  /* 0x000000231c237220 */ /* 0x000fe20000410000 */
[----:B------:R-:W-:Y:S01]  /*9330*/  LOP3.LUT R25, R25, R20, R31, 0xfe, !PT ;  /* 0x0000001419197212 */ /* 0x000fe200078efe1f */
[----:B------:R-:W-:Y:S01]  /*9340*/  IMAD.WIDE.U32 R30, R26, R151, c[0x0][0x190] ;  /* 0x000064001a1e7625 */ /* 0x000fe200078e0097 */
[----:B------:R-:W-:Y:S02]  /*9350*/  LOP3.LUT R24, R24, R29, RZ, 0xfc, !PT ;  /* 0x0000001d18187212 */ /* 0x000fe400078efcff */
[----:B------:R-:W-:Y:S01]  /*9360*/  LOP3.LUT R25, R21, R25, R23, 0xfe, !PT ;  /* 0x0000001915197212 */ /* 0x000fe200078efe17 */
[----:B------:R-:W-:Y:S02]  /*9370*/  @P6 FADD.FTZ R35, R59, R35 ;  /* 0x000000233b236221 */ /* 0x000fe40000010000 */
[----:B------:R-:W-:-:S03]  /*9380*/  IMAD.WIDE.U32 R20, R102, R103, c[0x0][0x170] ;  /* 0x00005c0066147625 */ /* 0x000fc600078e0067 */
        /* <DEDUP_REMOVED lines=18> */
.L_x_13882:
[----:B0-----:R-:W-:Y:S02]  /*94b0*/  IMAD.MOV.U32 R26, RZ, RZ, R136 ;  /* 0x000000ffff1a7224 */ /* 0x001fe400078e0088 */
.L_x_13883:
[----:B------:R-:W-:Y:S05]  /*94c0*/  BSYNC B0 ;  /* 0x0000000000007941 */ /* 0x000fea0003800000 */
.L_x_13881:
        /* <DEDUP_REMOVED lines=16> */
.L_x_13887:
[----:B------:R-:W-:Y:S05]  /*95d0*/  BSYNC B1 ;  /* 0x0000000000017941 */ /* 0x000fea0003800000 */
.L_x_13886:
        /* <DEDUP_REMOVED lines=44> */
.L_x_13885:
[----:B------:R-:W-:Y:S05]  /*98a0*/  BSYNC B0 ;  /* 0x0000000000007941 */ /* 0x000fea0003800000 */
.L_x_13884:
        /* <DEDUP_REMOVED lines=23> */
.L_x_13889:
[----:B------:R-:W-:Y:S02]  /*9a20*/  IMAD.MOV.U32 R26, RZ, RZ, R136 ;  /* 0x000000ffff1a7224 */ /* 0x000fe400078e0088 */
.L_x_13890:
[----:B------:R-:W-:Y:S05]  /*9a30*/  BSYNC B0 ;  /* 0x0000000000007941 */ /* 0x000fea0003800000 */
.L_x_13888:
        /* <DEDUP_REMOVED lines=16> */
.L_x_13894:
[----:B------:R-:W-:Y:S05]  /*9b40*/  BSYNC B1 ;  /* 0x0000000000017941 */ /* 0x000fea0003800000 */
.L_x_13893:
        /* <DEDUP_REMOVED lines=44> */
.L_x_13892:
[----:B------:R-:W-:Y:S05]  /*9e10*/  BSYNC B0 ;  /* 0x0000000000007941 */ /* 0x000fea0003800000 */
.L_x_13891:
        /* <DEDUP_REMOVED lines=22> */
.L_x_13896:
[----:B------:R-:W-:Y:S02]  /*9f80*/  IMAD.MOV.U32 R20, RZ, RZ, R136 ;  /* 0x000000ffff147224 */ /* 0x000fe400078e0088 */
.L_x_13897:
[----:B------:R-:W-:Y:S05]  /*9f90*/  BSYNC B0 ;  /* 0x0000000000007941 */ /* 0x000fea0003800000 */
.L_x_13895:
        /* <DEDUP_REMOVED lines=16> */
.L_x_13901:
[----:B------:R-:W-:Y:S05]  /*a0a0*/  BSYNC B1 ;  /* 0x0000000000017941 */ /* 0x000fea0003800000 */
.L_x_13900:
        /* <DEDUP_REMOVED lines=44> */
.L_x_13899:
[----:B------:R-:W-:Y:S05]  /*a370*/  BSYNC B0 ;  /* 0x0000000000007941 */ /* 0x000fea0003800000 */
.L_x_13898:
        /* <DEDUP_REMOVED lines=22> */
.L_x_13903:
[----:B------:R-:W-:Y:S02]  /*a4e0*/  IMAD.MOV.U32 R20, RZ, RZ, R136 ;  /* 0x000000ffff147224 */ /* 0x000fe400078e0088 */
.L_x_13904:
[----:B------:R-:W-:Y:S05]  /*a4f0*/  BSYNC B0 ;  /* 0x0000000000007941 */ /* 0x000fea0003800000 */
.L_x_13902:
        /* <DEDUP_REMOVED lines=16> */
.L_x_13908:
[----:B------:R-:W-:Y:S05]  /*a600*/  BSYNC B1 ;  /* 0x0000000000017941 */ /* 0x000fea0003800000 */
.L_x_13907:
        /* <DEDUP_REMOVED lines=44> */
.L_x_13906:
[----:B------:R-:W-:Y:S05]  /*a8d0*/  BSYNC B0 ;  /* 0x0000000000007941 */ /* 0x000fea0003800000 */
.L_x_13905:
        /* <DEDUP_REMOVED lines=22> */
.L_x_13910:
[----:B------:R-:W-:Y:S02]  /*aa40*/  IMAD.MOV.U32 R26, RZ, RZ, R136 ;  /* 0x000000ffff1a7224 */ /* 0x000fe400078e0088 */
.L_x_13911:
[----:B------:R-:W-:Y:S05]  /*aa50*/  BSYNC B0 ;  /* 0x0000000000007941 */ /* 0x000fea0003800000 */
.L_x_13909:
        /* <DEDUP_REMOVED lines=16> */
.L_x_13915:
[----:B------:R-:W-:Y:S05]  /*ab60*/  BSYNC B1 ;  /* 0x0000000000017941 */ /* 0x000fea0003800000 */
.L_x_13914:
        /* <DEDUP_REMOVED lines=44> */
.L_x_13913:
[----:B------:R-:W-:Y:S05]  /*ae30*/  BSYNC B0 ;  /* 0x0000000000007941 */ /* 0x000fea0003800000 */
.L_x_13912:
        /* <DEDUP_REMOVED lines=22> */
.L_x_13917:
[----:B------:R-:W-:Y:S02]  /*afa0*/  IMAD.MOV.U32 R26, RZ, RZ, R136 ;  /* 0x000000ffff1a7224 */ /* 0x000fe400078e0088 */
.L_x_13918:
[----:B------:R-:W-:Y:S05]  /*afb0*/  BSYNC B0 ;  /* 0x0000000000007941 */ /* 0x000fea0003800000 */
.L_x_13916:
        /* <DEDUP_REMOVED lines=16> */
.L_x_13922:
[----:B------:R-:W-:Y:S05]  /*b0c0*/  BSYNC B1 ;  /* 0x0000000000017941 */ /* 0x000fea0003800000 */
.L_x_13921:
        /* <DEDUP_REMOVED lines=44> */
.L_x_13920:
[----:B------:R-:W-:Y:S05]  /*b390*/  BSYNC B0 ;  /* 0x0000000000007941 */ /* 0x000fea0003800000 */
.L_x_13919:
        /* <DEDUP_REMOVED lines=22> */
.L_x_13924:
[----:B------:R-:W-:Y:S02]  /*b500*/  IMAD.MOV.U32 R22, RZ, RZ, R136 ;  /* 0x000000ffff167224 */ /* 0x000fe400078e0088 */
.L_x_13925:
[----:B------:R-:W-:Y:S05]  /*b510*/  BSYNC B0 ;  /* 0x0000000000007941 */ /* 0x000fea0003800000 */
.L_x_13923:
        /* <DEDUP_REMOVED lines=16> */
.L_x_13929:
[----:B------:R-:W-:Y:S05]  /*b620*/  BSYNC B1 ;  /* 0x0000000000017941 */ /* 0x000fea0003800000 */
.L_x_13928:
        /* <DEDUP_REMOVED lines=44> */
.L_x_13927:
[----:B------:R-:W-:Y:S05]  /*b8f0*/  BSYNC B0 ;  /* 0x0000000000007941 */ /* 0x000fea0003800000 */
.L_x_13926:
        /* <DEDUP_REMOVED lines=23> */
.L_x_13931:
[----:B------:R-:W-:Y:S02]  /*ba70*/  IMAD.MOV.U32 R22, RZ, RZ, R136 ;  /* 0x000000ffff167224 */ /* 0x000fe400078e0088 */
.L_x_13932:
[----:B------:R-:W-:Y:S05]  /*ba80*/  BSYNC B0 ;  /* 0x0000000000007941 */ /* 0x000fea0003800000 */
.L_x_13930:
        /* <DEDUP_REMOVED lines=18> */
.L_x_13936:
[----:B------:R-:W-:Y:S05]  /*bbb0*/  BSYNC B1 ;  /* 0x0000000000017941 */ /* 0x000fea0003800000 */
.L_x_13935:
        /* <DEDUP_REMOVED lines=44> */
.L_x_13934:
[----:B------:R-:W-:Y:S05]  /*be80*/  BSYNC B0 ;  /* 0x0000000000007941 */ /* 0x000fea0003800000 */
.L_x_13933:
[----:B------:R0:W1:Y:S01]  /*be90*/  I2F.U32 R21, R22 ;  /* 0x0000001600157306 */ /* 0x0000620000201000 */
[----:B------:R-:W-:Y:S01]  /*bea0*/  SEL R100, RZ, 0x1, P2 ;  /* 0x00000001ff647807 */ /* 0x000fe20001000000 */
[C---:B------:R-:W-:Y:S01]  /*beb0*/  IMAD.WIDE.U32 R156, R102.reuse, R127, c[0x0][0x188] ;  /* 0x00006200669c7625 */ /* 0x040fe200078e007f */
[----:B------:R-:W-:Y:S02]  /*bec0*/  SEL R101, RZ, 0x10000, P5 ;  /* 0x00010000ff657807 */ /* 0x000fe40002800000 */
[----:B------:R-:W-:Y:S01]  /*bed0*/  SEL R150, RZ, 0x100, P4 ;  /* 0x00000100ff967807 */ /* 0x000fe20002000000 */
[----:B------:R-:W-:Y:S01]  /*bee0*/  IMAD.WIDE.U32 R152, R102, R151, c[0x0][0x190] ;  /* 0x0000640066987625 */ /* 0x000fe200078e0097 */
[----:B------:R-:W-:Y:S01]  /*bef0*/  PRMT R20, RZ, 0x7610, R23 ;  /* 0x00007610ff147816 */ /* 0x000fe20000000017 */
[----:B------:R2:W-:Y:S01]  /*bf00*/  STG.E.128 [R156.64], R28 ;  /* 0x0000001c9c007986 */ /* 0x0005e2000c101d06 */
[----:B------:R-:W-:-:S02]  /*bf10*/  SEL R23, RZ, 0x1, P1 ;  /* 0x00000001ff177807 */ /* 0x000fc40000800000 */
[----:B------:R-:W-:Y:S01]  /*bf20*/  ISETP.NE.AND P5, PT, R27, RZ, PT ;  /* 0x000000ff1b00720c */ /* 0x000fe20003fa5270 */
[----:B------:R-:W-:Y:S01]  /*bf30*/  FMUL.FTZ R20, R20, R125 ;  /* 0x0000007d14147220 */ /* 0x000fe20000410000 */
[----:B------:R-:W-:Y:S01]  /*bf40*/  ISETP.NE.AND P4, PT, R149, RZ, PT ;  /* 0x000000ff9500720c */ /* 0x000fe20003f85270 */
[----:B0-----:R-:W-:Y:S01]  /*bf50*/  IMAD.WIDE.U32 R22, R23, 0x10000, RZ ;  /* 0x0001000017167825 */ /* 0x001fe200078e00ff */
[----:B------:R-:W-:Y:S02]  /*bf60*/  ISETP.NE.AND P6, PT, R126, RZ, PT ;  /* 0x000000ff7e00720c */ /* 0x000fe40003fc5270 */
[----:B------:R-:W-:Y:S01]  /*bf70*/  SEL R149, RZ, 0x1, P3 ;  /* 0x00000001ff957807 */ /* 0x000fe20001800000 */
[----:B-1----:R-:W-:Y:S02]  /*bf80*/  FFMA.FTZ R21, R21, R124, 1.1641532182693481445e-10 ;  /* 0x2f00000015157423 */ /* 0x002fe4000001007c */
[----:B------:R-:W-:-:S03]  /*bf90*/  FMUL.FTZ R27, R20, c[0x0][0x1e8] ;  /* 0x00007a00141b7a20 */ /* 0x000fc60000410000 */
[----:B------:R-:W-:-:S04]  /*bfa0*/  FSETP.GTU.FTZ.AND P2, PT, R21, c[0x0][0x1e4], PT ;  /* 0x0000790015007a0b */ /* 0x000fc80003f5c000 */
[----:B------:R-:W-:Y:S02]  /*bfb0*/  SEL R21, RZ, 0x1000000, P2 ;  /* 0x01000000ff157807 */ /* 0x000fe40001000000 */
[----:B------:R-:W-:Y:S02]  /*bfc0*/  FSEL R27, R27, RZ, !P2 ;  /* 0x000000ff1b1b7208 */ /* 0x000fe40005000000 */
[----:B------:R-:W-:Y:S01]  /*bfd0*/  LOP3.LUT R150, R150, R21, R101, 0xfe, !PT ;  /* 0x0000001596967212 */ /* 0x000fe200078efe65 */
[----:B------:R-:W-:Y:S01]  /*bfe0*/  IMAD.WIDE.U32 R100, R100, 0x1000000, RZ ;  /* 0x0100000064647825 */ /* 0x000fe200078e00ff */
[----:B------:R-:W-:-:S04]  /*bff0*/  SEL R21, RZ, 0x1, P0 ;  /* 0x00000001ff157807 */ /* 0x000fc80000000000 */
[----:B------:R-:W-:Y:S01]  /*c000*/  LOP3.LUT R101, R101, R150, R149, 0xfe, !PT ;  /* 0x0000009665657212 */ /* 0x000fe200078efe95 */
[----:B------:R-:W-:Y:S01]  /*c010*/  IMAD.WIDE.U32 R20, R21, 0x100, RZ ;  /* 0x0000010015147825 */ /* 0x000fe200078e00ff */
[----:B------:R-:W-:-:S04]  /*c020*/  IADD3 R150, R148, 0x200, RZ ;  /* 0x0000020094967810 */ /* 0x000fc80007ffe0ff */
[----:B------:R-:W-:Y:S02]  /*c030*/  LOP3.LUT R100, R20, R100, R22, 0xfe, !PT ;  /* 0x0000006414647212 */ /* 0x000fe400078efe16 */
[----:B------:R-:W-:Y:S02]  /*c040*/  PRMT R20, RZ, 0x7610, R87 ;  /* 0x00007610ff147816 */ /* 0x000fe40000000057 */
[----:B------:R-:W-:Y:S02]  /*c050*/  LOP3.LUT R21, R21, R101, R23, 0xfe, !PT ;  /* 0x0000006515157212 */ /* 0x000fe400078efe17 */
[----:B------:R-:W-:Y:S01]  /*c060*/  SEL R23, RZ, 0x1, P4 ;  /* 0x00000001ff177807 */ /* 0x000fe20002000000 */
[----:B------:R-:W-:-:S03]  /*c070*/  FMUL.FTZ R27, R27, R20 ;  /* 0x000000141b1b7220 */ /* 0x000fc60000410000 */
[----:B------:R-:W-:Y:S01]  /*c080*/  LOP3.LUT R20, R100, R23, RZ, 0xfc, !PT ;  /* 0x0000001764147212 */ /* 0x000fe200078efcff */
        /* <DEDUP_REMOVED lines=12> */
[----:B--2---:R-:W-:Y:S01]  /*c150*/  ISETP.NE.AND P0, PT, R154, 0x2, PT ;  /* 0x000000029a00780c */ /* 0x004fe20003f05270 */
[----:B------:R-:W-:-:S12]  /*c160*/  IMAD.MOV.U32 R149, RZ, RZ, R132 ;  /* 0x000000ffff957224 */ /* 0x000fd800078e0084 */
[----:B------:R-:W-:Y:S05]  /*c170*/  @!P0 BRA `(.L_x_13939) ;  /* 0x0000006000008947 */ /* 0x000fea0003800000 */
[----:B------:R-:W-:Y:S01]  /*c180*/  ISETP.NE.AND P0, PT, R154, 0x3, PT ;  /* 0x000000039a00780c */ /* 0x000fe20003f05270 */
[----:B------:R-:W-:-:S12]  /*c190*/  IMAD.MOV.U32 R149, RZ, RZ, R131 ;  /* 0x000000ffff957224 */ /* 0x000fd800078e0083 */
[----:B------:R-:W-:Y:S05]  /*c1a0*/  @P0 BRA `(.L_x_13939) ;  /* 0x0000003000000947 */ /* 0x000fea0003800000 */
[----:B------:R-:W-:Y:S01]  /*c1b0*/  MOV R149, R134 ;  /* 0x0000008600957202 */ /* 0x000fe20000000f00 */
[----:B------:R-:W-:Y:S05]  /*c1c0*/  BRA `(.L_x_13939) ;  /* 0x0000001000007947 */ /* 0x000fea0003800000 */
.L_x_13938:
[----:B--2---:R-:W-:Y:S02]  /*c1d0*/  IMAD.MOV.U32 R149, RZ, RZ, R136 ;  /* 0x000000ffff957224 */ /* 0x004fe400078e0088 */
.L_x_13939:
[----:B------:R-:W-:Y:S05]  /*c1e0*/  BSYNC B0 ;  /* 0x0000000000007941 */ /* 0x000fea0003800000 */
.L_x_13937:
        /* <DEDUP_REMOVED lines=16> */
.L_x_13943:
[----:B------:R-:W-:Y:S05]  /*c2f0*/  BSYNC B1 ;  /* 0x0000000000017941 */ /* 0x000fea0003800000 */
.L_x_13942:
        /* <DEDUP_REMOVED lines=40> */
[----:B------:R-:W-:-:S03]  /*c580*/  LOP3.LUT R131, R153, UR25, R154, 0x96, !PT ;  /* 0x0000001999837c12 */ /* 0x000fc6000f8e969a */
[----:B------:R-:W-:Y:S01]  /*c590*/  IMAD.MOV.U32 R136, RZ, RZ, R152 ;  /* 0x000000ffff887224 */ /* 0x000fe200078e0098 */
[----:B------:R-:W-:Y:S01]  /*c5a0*/  LOP3.LUT R132, R21, UR26, R22, 0x96, !PT ;  /* 0x0000001a15847c12 */ /* 0x000fe2000f8e9616 */
[----:B------:R-:W-:Y:S02]  /*c5b0*/  IMAD.MOV.U32 R134, RZ, RZ, R20 ;  /* 0x000000ffff867224 */ /* 0x000fe400078e0014 */
.L_x_13941:
[----:B------:R-:W-:Y:S05]  /*c5c0*/  BSYNC B0 ;  /* 0x0000000000007941 */ /* 0x000fea0003800000 */
.L_x_13940:
[----:B------:R-:W0:Y:S01]  /*c5d0*/  I2F.U32 R21, R149 ;  /* 0x0000009500157306 */ /* 0x000e220000201000 */
[----:B-----5:R-:W-:Y:S01]  /*c5e0*/  PRMT R20, RZ, 0x5410, R100 ;  /* 0x00005410ff147816 */ /* 0x020fe20000000064 */
[----:B------:R-:W-:Y:S01]  /*c5f0*/  BSSY B0, `(.L_x_13944) ;  /* 0x0000015000007945 */ /* 0x000fe20003800000 */
[----:B------:R-:W-:-:S03]  /*c600*/  IADD3 R22, R155, 0x1, RZ ;  /* 0x000000019b167810 */ /* 0x000fc60007ffe0ff */
        /* <DEDUP_REMOVED lines=18> */
.L_x_13945:
[----:B------:R-:W-:Y:S02]  /*c730*/  IMAD.MOV.U32 R149, RZ, RZ, R136 ;  /* 0x000000ffff957224 */ /* 0x000fe400078e0088 */
.L_x_13946:
[----:B------:R-:W-:Y:S05]  /*c740*/  BSYNC B0 ;  /* 0x0000000000007941 */ /* 0x000fea0003800000 */
.L_x_13944:
        /* <DEDUP_REMOVED lines=16> */
.L_x_13950:
[----:B------:R-:W-:Y:S05]  /*c850*/  BSYNC B1 ;  /* 0x0000000000017941 */ /* 0x000fea0003800000 */
.L_x_13949:
        /* <DEDUP_REMOVED lines=44> */
.L_x_13948:
[----:B------:R-:W-:Y:S05]  /*cb20*/  BSYNC B0 ;  /* 0x0000000000007941 */ /* 0x000fea0003800000 */
.L_x_13947:
        /* <DEDUP_REMOVED lines=21> */
.L_x_13952:
[----:B------:R-:W-:Y:S02]  /*cc80*/  IMAD.MOV.U32 R100, RZ, RZ, R136 ;  /* 0x000000ffff647224 */ /* 0x000fe400078e0088 */
.L_x_13953:
[----:B------:R-:W-:Y:S05]  /*cc90*/  BSYNC B0 ;  /* 0x0000000000007941 */ /* 0x000fea0003800000 */
.L_x_13951:
        /* <DEDUP_REMOVED lines=16> */
.L_x_13957:
[----:B------:R-:W-:Y:S05]  /*cda0*/  BSYNC B1 ;  /* 0x0000000000017941 */ /* 0x000fea0003800000 */
.L_x_13956:
        /* <DEDUP_REMOVED lines=44> */
.L_x_13955:
[----:B------:R-:W-:Y:S05]  /*d070*/  BSYNC B0 ;  /* 0x0000000000007941 */ /* 0x000fea0003800000 */
.L_x_13954:
        /* <DEDUP_REMOVED lines=21> */
.L_x_13959:
[----:B------:R-:W-:Y:S02]  /*d1d0*/  MOV R100, R136 ;  /* 0x0000008800647202 */ /* 0x000fe40000000f00 */
.L_x_13960:
[----:B------:R-:W-:Y:S05]  /*d1e0*/  BSYNC B0 ;  /* 0x0000000000007941 */ /* 0x000fea0003800000 */
.L_x_13958:
        /* <DEDUP_REMOVED lines=16> */
.L_x_13964:
[----:B------:R-:W-:Y:S05]  /*d2f0*/  BSYNC B1 ;  /* 0x0000000000017941 */ /* 0x000fea0003800000 */
.L_x_13963:
        /* <DEDUP_REMOVED lines=44> */
.L_x_13962:
[----:B------:R-:W-:Y:S05]  /*d5c0*/  BSYNC B0 ;  /* 0x0000000000007941 */ /* 0x000fea0003800000 */
.L_x_13961:
[----:B------:R0:W1:Y:S01]  /*d5d0*/  I2F.U32 R23, R100 ;  /* 0x0000006400177306 */ /* 0x0000620000201000 */
[----:B------:R-:W-:Y:S01]  /*d5e0*/  ISETP.NE.AND P3, PT, R152, 0x1, PT ;  /* 0x000000019800780c */ /* 0x000fe20003f65270 */
[----:B------:R-:W-:Y:S01]  /*d5f0*/  BSSY B0, `(.L_x_13965) ;  /* 0x0000014000007945 */ /* 0x000fe20003800000 */
[----:B0-----:R-:W-:-:S05]  /*d600*/  PRMT R100, RZ, 0x7610, R101 ;  /* 0x00007610ff647816 */ /* 0x001fca0000000065 */
[----:B------:R-:W-:Y:S02]  /*d610*/  FMUL.FTZ R101, R100, R125 ;  /* 0x0000007d64657220 */ /* 0x000fe40000410000 */
        /* <DEDUP_REMOVED lines=16> */
.L_x_13966:
[----:B------:R-:W-:Y:S02]  /*d720*/  IMAD.MOV.U32 R149, RZ, RZ, R136 ;  /* 0x000000ffff957224 */ /* 0x000fe400078e0088 */
.L_x_13967:
[----:B------:R-:W-:Y:S05]  /*d730*/  BSYNC B0 ;  /* 0x0000000000007941 */ /* 0x000fea0003800000 */
.L_x_13965:
        /* <DEDUP_REMOVED lines=16> */
.L_x_13971:
[----:B------:R-:W-:Y:S05]  /*d840*/  BSYNC B1 ;  /* 0x0000000000017941 */ /* 0x000fea0003800000 */
.L_x_13970:
        /* <DEDUP_REMOVED lines=44> */
.L_x_13969:
[----:B------:R-:W-:Y:S05]  /*db10*/  BSYNC B0 ;  /* 0x0000000000007941 */ /* 0x000fea0003800000 */
.L_x_13968:
        /* <DEDUP_REMOVED lines=21> */
.L_x_13973:
[----:B------:R-:W-:Y:S02]  /*dc70*/  IMAD.MOV.U32 R149, RZ, RZ, R136 ;  /* 0x000000ffff957224 */ /* 0x000fe400078e0088 */
.L_x_13974:
[----:B------:R-:W-:Y:S05]  /*dc80*/  BSYNC B0 ;  /* 0x0000000000007941 */ /* 0x000fea0003800000 */
.L_x_13972:
        /* <DEDUP_REMOVED lines=16> */
.L_x_13978:
[----:B------:R-:W-:Y:S05]  /*dd90*/  BSYNC B1 ;  /* 0x0000000000017941 */ /* 0x000fea0003800000 */
.L_x_13977:
        /* <DEDUP_REMOVED lines=44> */
.L_x_13976:
[----:B------:R-:W-:Y:S05]  /*e060*/  BSYNC B0 ;  /* 0x0000000000007941 */ /* 0x000fea0003800000 */
.L_x_13975:
        /* <DEDUP_REMOVED lines=21> */
.L_x_13980:
[----:B------:R-:W-:Y:S02]  /*e1c0*/  MOV R159, R136 ;  /* 0x00000088009f7202 */ /* 0x000fe40000000f00 */
.L_x_13981:
[----:B------:R-:W-:Y:S05]  /*e1d0*/  BSYNC B0 ;  /* 0x0000000000007941 */ /* 0x000fea0003800000 */
.L_x_13979:
        /* <DEDUP_REMOVED lines=16> */
.L_x_13985:
[----:B------:R-:W-:Y:S05]  /*e2e0*/  BSYNC B1 ;  /* 0x0000000000017941 */ /* 0x000fea0003800000 */
.L_x_13984:
        /* <DEDUP_REMOVED lines=44> */
.L_x_13983:
[----:B------:R-:W-:Y:S05]  /*e5b0*/  BSYNC B0 ;  /* 0x0000000000007941 */ /* 0x000fea0003800000 */
.L_x_13982:
[----:B------:R-:W0:Y:S01]  /*e5c0*/  I2F.U32 R149, R159 ;  /* 0x0000009f00957306 */ /* 0x000e220000201000 */
[----:B------:R-:W-:Y:S01]  /*e5d0*/  PRMT R102, RZ, 0x5410, R103 ;  /* 0x00005410ff667816 */ /* 0x000fe20000000067 */
[----:B------:R-:W-:Y:S01]  /*e5e0*/  BSSY B0, `(.L_x_13986) ;  /* 0x0000015000007945 */ /* 0x000fe20003800000 */
[----:B------:R-:W-:-:S03]  /*e5f0*/  ISETP.NE.AND P6, PT, R126, RZ, PT ;  /* 0x000000ff7e00720c */ /* 0x000fc60003fc5270 */
        /* <DEDUP_REMOVED lines=18> */
.L_x_13987:
[----:B------:R-:W-:Y:S02]  /*e720*/  IMAD.MOV.U32 R159, RZ, RZ, R136 ;  /* 0x000000ffff9f7224 */ /* 0x000fe400078e0088 */
.L_x_13988:
[----:B------:R-:W-:Y:S05]  /*e730*/  BSYNC B0 ;  /* 0x0000000000007941 */ /* 0x000fea0003800000 */
.L_x_13986:
        /* <DEDUP_REMOVED lines=18> */
.L_x_13992:
[----:B------:R-:W-:Y:S05]  /*e860*/  BSYNC B1 ;  /* 0x0000000000017941 */ /* 0x000fea0003800000 */
.L_x_13991:
        /* <DEDUP_REMOVED lines=44> */
.L_x_13990:
[----:B------:R-:W-:Y:S05]  /*eb30*/  BSYNC B0 ;  /* 0x0000000000007941 */ /* 0x000fea0003800000 */
.L_x_13989:
[----:B------:R-:W0:Y:S01]  /*eb40*/  I2F.U32 R153, R159 ;  /* 0x0000009f00997306 */ /* 0x000e220000201000 */
[----:B------:R-:W-:Y:S02]  /*eb50*/  SEL R155, RZ, 0x10000, P5 ;  /* 0x00010000ff9b7807 */ /* 0x000fe40002800000 */
[----:B------:R-:W-:Y:S02]  /*eb60*/  SEL R156, RZ, 0x1, P2 ;  /* 0x00000001ff9c7807 */ /* 0x000fe40001000000 */
[----:B------:R-:W-:Y:S02]  /*eb70*/  ISETP.NE.AND P5, PT, R126, RZ, PT ;  /* 0x000000ff7e00720c */ /* 0x000fe40003fa5270 */
[----:B------:R-:W-:Y:S01]  /*eb80*/  SEL R154, RZ, 0x1, P1 ;  /* 0x00000001ff9a7807 */ /* 0x000fe20000800000 */
[----:B------:R-:W-:Y:S01]  /*eb90*/  IMAD.WIDE.U32 R156, R156, 0x1000000, RZ ;  /* 0x010000009c9c7825 */ /* 0x000fe200078e00ff */
[----:B------:R-:W-:-:S02]  /*eba0*/  SEL R152, RZ, 0x1, P0 ;  /* 0x00000001ff987807 */ /* 0x000fc40000000000 */
[----:B------:R-:W-:Y:S02]  /*ebb0*/  ISETP.NE.AND P6, PT, R158, RZ, PT ;  /* 0x000000ff9e00720c */ /* 0x000fe40003fc5270 */
[----:B------:R-:W-:Y:S01]  /*ebc0*/  LOP3.LUT P1, RZ, R130, 0xff, RZ, 0xc0, !PT ;  /* 0x000000ff82ff7812 */ /* 0x000fe2000782c0ff */
[----:B0-----:R-:W-:Y:S01]  /*ebd0*/  FFMA.FTZ R153, R153, R124, 1.1641532182693481445e-10 ;  /* 0x2f00000099997423 */ /* 0x001fe2000001007c */
[----:B------:R-:W-:-:S04]  /*ebe0*/  SEL R124, RZ, 0x100, P4 ;  /* 0x00000100ff7c7807 */ /* 0x000fc80002000000 */
[----:B------:R-:W-:Y:S02]  /*ebf0*/  FSETP.GTU.FTZ.AND P4, PT, R153, c[0x0][0x1e4], PT ;  /* 0x0000790099007a0b */ /* 0x000fe40003f9c000 */
[----:B------:R-:W-:Y:S02]  /*ec00*/  SEL R153, RZ, 0x1, P3 ;  /* 0x00000001ff997807 */ /* 0x000fe40001800000 */
[----:B------:R-:W-:-:S04]  /*ec10*/  SEL R126, RZ, 0x1000000, P4 ;  /* 0x01000000ff7e7807 */ /* 0x000fc80002000000 */
[----:B------:R-:W-:Y:S01]  /*ec20*/  LOP3.LUT R124, R124, R126, R155, 0xfe, !PT ;  /* 0x0000007e7c7c7212 */ /* 0x000fe200078efe9b */
[----:B------:R-:W-:-:S03]  /*ec30*/  IMAD.WIDE.U32 R154, R154, 0x10000, RZ ;  /* 0x000100009a9a7825 */ /* 0x000fc600078e00ff */
[----:B------:R-:W-:Y:S01]  /*ec40*/  LOP3.LUT R157, R157, R124, R153, 0xfe, !PT ;  /* 0x0000007c9d9d7212 */ /* 0x000fe200078efe99 */
[----:B------:R-:W-:Y:S01]  /*ec50*/  IMAD.WIDE.U32 R152, R152, 0x100, RZ ;  /* 0x0000010098987825 */ /* 0x000fe200078e00ff */
[----:B------:R-:W-:-:S04]  /*ec60*/  PRMT R124, RZ, 0x7610, R103 ;  /* 0x00007610ff7c7816 */ /* 0x000fc80000000067 */
[----:B------:R-:W-:Y:S01]  /*ec70*/  LOP3.LUT R156, R152, R156, R154, 0xfe, !PT ;  /* 0x0000009c989c7212 */ /* 0x000fe200078efe9a */
[----:B------:R-:W-:Y:S01]  /*ec80*/  FMUL.FTZ R124, R124, R125 ;  /* 0x0000007d7c7c7220 */ /* 0x000fe20000410000 */
[----:B------:R-:W-:Y:S01]  /*ec90*/  LOP3.LUT R153, R153, R157, R155, 0xfe, !PT ;  /* 0x0000009d99997212 */ /* 0x000fe200078efe9b */
[----:B------:R-:W-:Y:S02]  /*eca0*/  FADD.FTZ R154, RZ, R52 ;  /* 0x00000034ff9a7221 */ /* 0x000fe40000010000 */
[----:B------:R-:W-:-:S05]  /*ecb0*/  FMUL.FTZ R124, R124, c[0x0][0x1e8] ;  /* 0x00007a007c7c7a20 */ /* 0x000fca0000410000 */
[----:B------:R-:W-:-:S05]  /*ecc0*/  FSEL R124, R124, RZ, !P4 ;  /* 0x000000ff7c7c7208 */ /* 0x000fca0006000000 */
[----:B------:R-:W-:Y:S02]  /*ecd0*/  FMUL.FTZ R103, R147, R124 ;  /* 0x0000007c93677220 */ /* 0x000fe40000410000 */
[----:B------:R-:W-:Y:S01]  /*ece0*/  IMAD.WIDE.U32 R124, R150, R127, c[0x0][0x188] ;  /* 0x00006200967c7625 */ /* 0x000fe200078e007f */
[----:B------:R-:W-:-:S03]  /*ecf0*/  SEL R127, RZ, 0x1, P6 ;  /* 0x00000001ff7f7807 */ /* 0x000fc60003000000 */
[----:B------:R-:W-:Y:S01]  /*ed00*/  @P5 FADD.FTZ R103, R59, R103 ;  /* 0x000000673b675221 */ /* 0x000fe20000010000 */
[----:B------:R-:W-:Y:S01]  /*ed10*/  LOP3.LUT R152, R156, R127, RZ, 0xfc, !PT ;  /* 0x0000007f9c987212 */ /* 0x000fe200078efcff */
[----:B------:R-:W-:Y:S01]  /*ed20*/  IMAD.WIDE.U32 R126, R150, R151, c[0x0][0x190] ;  /* 0x00006400967e7625 */ /* 0x000fe200078e0097 */
[----:B------:R-:W-:Y:S03]  /*ed30*/  STG.E.128 [R124.64], R20 ;  /* 0x000000147c007986 */ /* 0x000fe6000c101d06 */
[----:B------:R-:W-:Y:S01]  /*ed40*/  FADD.FTZ R151, R53, R154 ;  /* 0x0000009a35977221 */ /* 0x000fe20000010000 */
[----:B------:R0:W-:Y:S03]  /*ed50*/  STG.E.128 [R124.64+0x10], R100 ;  /* 0x000010647c007986 */ /* 0x0001e6000c101d06 */
[----:B------:R-:W-:Y:S01]  /*ed60*/  FADD.FTZ R154, R54, R151 ;  /* 0x00000097369a7221 */ /* 0x000fe20000010000 */
[----:B------:R1:W-:Y:S03]  /*ed70*/  STG.E.64 [R126.64], R152 ;  /* 0x000000987e007986 */ /* 0x0003e6000c101b06 */
        /* <DEDUP_REMOVED lines=28> */
[----:B------:R-:W0:Y:S02]  /*ef40*/  S2R R125, SR_TID.X ;  /* 0x00000000007d7919 */ /* 0x000e240000002100 */
[----:B-1----:R-:W-:-:S04]  /*ef50*/  FADD.FTZ R127, R27, R124 ;  /* 0x0000007c1b7f7221 */ /* 0x002fc80000010000 */
[----:B------:R-:W-:-:S04]  /*ef60*/  FADD.FTZ R124, R20, R127 ;  /* 0x0000007f147c7221 */ /* 0x000fc80000010000 */
[----:B------:R-:W-:-:S04]  /*ef70*/  FADD.FTZ R127, R21, R124 ;  /* 0x0000007c157f7221 */ /* 0x000fc80000010000 */
[----:B------:R-:W-:-:S04]  /*ef80*/  FADD.FTZ R124, R22, R127 ;  /* 0x0000007f167c7221 */ /* 0x000fc80000010000 */
[----:B------:R-:W-:-:S04]  /*ef90*/  FADD.FTZ R127, R23, R124 ;  /* 0x0000007c177f7221 */ /* 0x000fc80000010000 */
[----:B------:R-:W-:Y:S01]  /*efa0*/  FADD.FTZ R124, R100, R127 ;  /* 0x0000007f647c7221 */ /* 0x000fe20000010000 */
[----:B0-----:R-:W-:-:S03]  /*efb0*/  SHF.R.U32.HI R151, RZ, 0x5, R125 ;  /* 0x00000005ff977819 */ /* 0x001fc6000001167d */
[----:B------:R-:W-:Y:S01]  /*efc0*/  FADD.FTZ R127, R101, R124 ;  /* 0x0000007c657f7221 */ /* 0x000fe20000010000 */
[----:B------:R-:W-:Y:S02]  /*efd0*/  LOP3.LUT P0, RZ, R125, 0x1f, RZ, 0xc0, !PT ;  /* 0x0000001f7dff7812 */ /* 0x000fe4000780c0ff */
[----:B------:R-:W-:Y:S01]  /*efe0*/  LOP3.LUT R151, R151, 0x7fffffc, RZ, 0xc0, !PT ;  /* 0x07fffffc97977812 */ /* 0x000fe200078ec0ff */
[----:B------:R-:W-:-:S03]  /*eff0*/  FADD.FTZ R124, R102, R127 ;  /* 0x0000007f667c7221 */ /* 0x000fc60000010000 */
[----:B------:R-:W-:Y:S01]  /*f000*/  @!P1 IADD3 R151, R151, 0x4, RZ ;  /* 0x0000000497979810 */ /* 0x000fe20007ffe0ff */
[----:B------:R-:W-:Y:S01]  /*f010*/  FADD.FTZ R155, R103, R124 ;  /* 0x0000007c679b7221 */ /* 0x000fe20000010000 */
[----:B------:R-:W-:Y:S05]  /*f020*/  BRA.DIV ~URZ, `(.L_x_13993) ;  /* 0x000017427f007947 */ /* 0x000fea000b800000 */
[----:B------:R0:W1:Y:S02]  /*f030*/  SHFL.BFLY PT, R124, R155, 0x1, 0x1f ;  /* 0x0c201f009b7c7f89 */ /* 0x00006400000e0000 */
.L_x_13997:
        /* <DEDUP_REMOVED lines=100> */
.L_x_13998:
[----:B------:R-:W2:Y:S01]  /*f680*/  S2R R152, SR_TID.X ;  /* 0x0000000000987919 */ /* 0x000ea20000002100 */
[----:B------:R-:W-:Y:S01]  /*f690*/  @!P0 SHF.R.U32.HI R126, RZ, 0x5, R125 ;  /* 0x00000005ff7e8819 */ /* 0x000fe2000001167d */
[----:B-1----:R-:W-:Y:S01]  /*f6a0*/  FADD.FTZ R125, R154, R155 ;  /* 0x0000009b9a7d7221 */ /* 0x002fe20000010000 */
[----:B------:R-:W-:Y:S01]  /*f6b0*/  WARPSYNC 0xffffffff ;  /* 0xffffffff00007948 */ /* 0x000fe20003800000 */
[----:B0-----:R-:W-:Y:S01]  /*f6c0*/  IMAD.MOV.U32 R155, RZ, RZ, RZ ;  /* 0x000000ffff9b7224 */ /* 0x001fe200078e00ff */
[----:B------:R-:W-:Y:S01]  /*f6d0*/  @!P0 LOP3.LUT R126, R126, 0x3, RZ, 0xc0, !PT ;  /* 0x000000037e7e8812 */ /* 0x000fe200078ec0ff */
[----:B------:R-:W-:-:S04]  /*f6e0*/  ULDC.U8 UR8, c[0x0][0x1f0] ;  /* 0x00007c0000087ab9 */ /* 0x000fc80000000000 */
[----:B------:R-:W-:Y:S02]  /*f6f0*/  @!P0 IMAD.IADD R153, R151, 0x1, R126 ;  /* 0x0000000197998824 */ /* 0x000fe400078e027e */
[----:B------:R-:W-:-:S03]  /*f700*/  CS2R R126, SRZ ;  /* 0x00000000007e7805 */ /* 0x000fc6000001ff00 */
[----:B------:R-:W-:Y:S01]  /*f710*/  @!P0 STS.64 [R153.X8], R124 ;  /* 0x0000007c99008388 */ /* 0x000fe20000008a00 */
[----:B--2---:R-:W-:-:S03]  /*f720*/  LOP3.LUT R156, R152, 0x1f, RZ, 0xc0, !PT ;  /* 0x0000001f989c7812 */ /* 0x004fc600078ec0ff */
[----:B------:R-:W-:Y:S01]  /*f730*/  BAR.SYNC.DEFER_BLOCKING 0x0 ;  /* 0x0000000000007b1d */ /* 0x000fe20000010000 */
[----:B------:R-:W-:-:S13]  /*f740*/  ISETP.GT.U32.AND P1, PT, R156, 0x3, PT ;  /* 0x000000039c00780c */ /* 0x000fda0003f24070 */
[----:B------:R-:W-:Y:S01]  /*f750*/  @!P1 IADD3 R156, R151, R156, RZ ;  /* 0x0000009c979c9210 */ /* 0x000fe20007ffe0ff */
[----:B------:R-:W-:-:S04]  /*f760*/  @!P1 IMAD.MOV.U32 R155, RZ, RZ, 0x500 ;  /* 0x00000500ff9b9424 */ /* 0x000fc800078e00ff */
[----:B------:R-:W-:Y:S01]  /*f770*/  I2F R157, R155 ;  /* 0x0000009b009d7306 */ /* 0x000fe20000201400 */
[----:B------:R-:W0:Y:S04]  /*f780*/  SHFL.DOWN PT, R158, R155, 0x2, 0x1f ;  /* 0x08401f009b9e7f89 */ /* 0x000e2800000e0000 */
[----:B------:R-:W1:Y:S01]  /*f790*/  @!P1 LDS.64 R126, [R156.X8] ;  /* 0x000000009c7e9984 */ /* 0x000e620000008a00 */
[----:B------:R-:W-:Y:S02]  /*f7a0*/  ISETP.NE.AND P1, PT, RZ, UR8, PT ;  /* 0x00000008ff007c0c */ /* 0x000fe4000bf25270 */
[----:B0-----:R-:W-:Y:S02]  /*f7b0*/  IADD3 R154, R158, R155, RZ ;  /* 0x0000009b9e9a7210 */ /* 0x001fe40007ffe0ff */
[----:B------:R-:W-:Y:S03]  /*f7c0*/  I2F R158, R158 ;  /* 0x0000009e009e7306 */ /* 0x000fe60000201400 */
[----:B------:R-:W0:Y:S05]  /*f7d0*/  SHFL.DOWN PT, R125, R154, 0x1, 0x1f ;  /* 0x08201f009a7d7f89 */ /* 0x000e2a00000e0000 */
[----:B------:R-:W2:Y:S01]  /*f7e0*/  I2F R124, R154 ;  /* 0x0000009a007c7306 */ /* 0x000ea20000201400 */
[----:B-1----:R-:W1:Y:S04]  /*f7f0*/  SHFL.DOWN PT, R153, R126, 0x2, 0x1f ;  /* 0x08401f007e997f89 */ /* 0x002e6800000e0000 */
[----:B------:R-:W3:Y:S03]  /*f800*/  SHFL.DOWN PT, R156, R127, 0x2, 0x1f ;  /* 0x08401f007f9c7f89 */ /* 0x000ee600000e0000 */
[----:B--2---:R-:W2:Y:S01]  /*f810*/  MUFU.RCP R151, R124 ;  /* 0x0000007c00977308 */ /* 0x004ea20000001000 */
[----:B0-----:R-:W-:-:S07]  /*f820*/  IMAD.IADD R155, R154, 0x1, R125 ;  /* 0x000000019a9b7824 */ /* 0x001fce00078e027d */
[----:B------:R-:W-:Y:S08]  /*f830*/  I2F R125, R125 ;  /* 0x0000007d007d7306 */ /* 0x000ff00000201400 */
[----:B------:R-:W0:Y:S01]  /*f840*/  I2F R155, R155 ;  /* 0x0000009b009b7306 */ /* 0x000e220000201400 */
[C---:B-1----:R-:W-:Y:S02]  /*f850*/  FMUL.FTZ R159, R153.reuse, R158 ;  /* 0x0000009e999f7220 */ /* 0x042fe40000410000 */
[----:B------:R-:W-:-:S02]  /*f860*/  FADD.FTZ R153, -R153, R126 ;  /* 0x0000007e99997221 */ /* 0x000fc40000010100 */
[----:B------:R-:W-:Y:S02]  /*f870*/  FFMA.FTZ R160, R157, R126, R159 ;  /* 0x0000007e9da07223 */ /* 0x000fe4000001009f */
[----:B------:R-:W-:Y:S02]  /*f880*/  FMUL.FTZ R153, R153, R153 ;  /* 0x0000009999997220 */ /* 0x000fe40000410000 */
[----:B---3--:R-:W-:Y:S02]  /*f890*/  FADD.FTZ R156, R156, R127 ;  /* 0x0000007f9c9c7221 */ /* 0x008fe40000010000 */
[----:B------:R-:W-:Y:S02]  /*f8a0*/  FMUL.FTZ R157, R153, R157 ;  /* 0x0000009d999d7220 */ /* 0x000fe40000410000 */
[----:B--2---:R-:W-:Y:S02]  /*f8b0*/  FMUL.FTZ R153, R151, R160 ;  /* 0x000000a097997220 */ /* 0x004fe40000410000 */
[----:B------:R-:W-:-:S03]  /*f8c0*/  FMUL.FTZ R157, R157, R158 ;  /* 0x0000009e9d9d7220 */ /* 0x000fc60000410000 */
[----:B------:R-:W1:Y:S01]  /*f8d0*/  SHFL.DOWN PT, R126, R153, 0x1, 0x1f ;  /* 0x08201f00997e7f89 */ /* 0x000e6200000e0000 */
[----:B------:R-:W-:Y:S02]  /*f8e0*/  FFMA.FTZ R156, R151, R157, R156 ;  /* 0x0000009d979c7223 */ /* 0x000fe4000001009c */
[----:B0-----:R0:W2:Y:S03]  /*f8f0*/  MUFU.RCP R151, R155 ;  /* 0x0000009b00977308 */ /* 0x0010a60000001000 */
[----:B------:R-:W3:Y:S01]  /*f900*/  SHFL.DOWN PT, R127, R156, 0x1, 0x1f ;  /* 0x08201f009c7f7f89 */ /* 0x000ee200000e0000 */
[----:B0-----:R-:W-:Y:S01]  /*f910*/  PRMT R155, RZ, 0x7610, R68 ;  /* 0x00007610ff9b7816 */ /* 0x001fe20000000044 */
[----:B-1----:R-:W-:Y:S02]  /*f920*/  FADD.FTZ R154, R153, -R126 ;  /* 0x8000007e999a7221 */ /* 0x002fe40000010000 */
[----:B------:R-:W-:-:S02]  /*f930*/  FMUL.FTZ R126, R126, R125 ;  /* 0x0000007d7e7e7220 */ /* 0x000fc40000410000 */
[----:B------:R-:W-:Y:S02]  /*f940*/  FMUL.FTZ R157, R154, R154 ;  /* 0x0000009a9a9d7220 */ /* 0x000fe40000410000 */
[C---:B------:R-:W-:Y:S02]  /*f950*/  FFMA.FTZ R126, R124.reuse, R153, R126 ;  /* 0x000000997c7e7223 */ /* 0x040fe4000001007e */
[----:B------:R-:W-:Y:S01]  /*f960*/  FMUL.FTZ R157, R124, R157 ;  /* 0x0000009d7c9d7220 */ /* 0x000fe20000410000 */
[--C-:B------:R-:W-:Y:S01]  /*f970*/  SHF.R.U32.HI R124, RZ, 0x5, R152.reuse ;  /* 0x00000005ff7c7819 */ /* 0x100fe20000011698 */
[----:B--2---:R-:W-:Y:S02]  /*f980*/  FMUL.FTZ R126, R151, R126 ;  /* 0x0000007e977e7220 */ /* 0x004fe40000410000 */
[----:B------:R-:W-:Y:S01]  /*f990*/  FMUL.FTZ R157, R157, R125 ;  /* 0x0000007d9d9d7220 */ /* 0x000fe20000410000 */
[----:B------:R-:W-:Y:S01]  /*f9a0*/  LOP3.LUT R153, R124, 0x3, RZ, 0xc0, !PT ;  /* 0x000000037c997812 */ /* 0x000fe200078ec0ff */
[----:B---3--:R-:W-:Y:S01]  /*f9b0*/  FADD.FTZ R156, R156, R127 ;  /* 0x0000007f9c9c7221 */ /* 0x008fe20000010000 */
[----:B------:R-:W-:Y:S01]  /*f9c0*/  MOV R125, c[0x0][0x1e0] ;  /* 0x00007800007d7a02 */ /* 0x000fe20000000f00 */
[----:B------:R-:W0:Y:S01]  /*f9d0*/  SHFL.IDX PT, R126, R126, RZ, 0x1f ;  /* 0x00001fff7e7e7589 */ /* 0x000e2200000e0000 */
[----:B------:R-:W-:Y:S01]  /*f9e0*/  LOP3.LUT P0, RZ, R153, 0x1f, R152, 0xf8, !PT ;  /* 0x0000001f99ff7812 */ /* 0x000fe2000780f898 */
[----:B------:R-:W-:Y:S01]  /*f9f0*/  FFMA.FTZ R156, R151, R157, R156 ;  /* 0x0000009d979c7223 */ /* 0x000fe2000001009c */
[----:B------:R-:W-:-:S02]  /*fa00*/  PRMT R157, RZ, 0x7610, R67 ;  /* 0x00007610ff9d7816 */ /* 0x000fc40000000043 */
[----:B------:R-:W-:Y:S02]  /*fa10*/  PRMT R151, RZ, 0x7610, R70 ;  /* 0x00007610ff977816 */ /* 0x000fe40000000046 */
[----:B------:R-:W-:Y:S01]  /*fa20*/  PRMT R127, RZ, 0x7610, R74 ;  /* 0x00007610ff7f7816 */ /* 0x000fe2000000004a */
[----:B------:R-:W1:Y:S06]  /*fa30*/  SHFL.IDX PT, R156, R156, RZ, 0x1f ;  /* 0x00001fff9c9c7589 */ /* 0x000e6c00000e0000 */
[----:B------:R-:W-:Y:S02]  /*fa40*/  @!P0 IMAD.MOV.U32 R152, RZ, RZ, 0x4 ;  /* 0x00000004ff988424 */ /* 0x000fe400078e00ff */
[----:B------:R-:W-:-:S02]  /*fa50*/  @!P0 IMAD.MOV.U32 R162, RZ, RZ, 0x4 ;  /* 0x00000004ffa28424 */ /* 0x000fc400078e00ff */
[----:B------:R-:W-:-:S05]  /*fa60*/  @!P0 IMAD.WIDE R152, R137, R152, c[0x0][0x1a0] ;  /* 0x0000680089988625 */ /* 0x000fca00078e0298 */
[----:B0-----:R0:W-:Y:S01]  /*fa70*/  @!P0 STG.E [R152.64], R126 ;  /* 0x0000007e98008986 */ /* 0x0011e2000c101906 */
[----:B------:R-:W-:-:S05]  /*fa80*/  FSEL R124, R126, RZ, !P1 ;  /* 0x000000ff7e7c7208 */ /* 0x000fca0004800000 */
[--C-:B------:R-:W-:Y:S02]  /*fa90*/  FADD.FTZ R158, R21, -R124.reuse ;  /* 0x8000007c159e7221 */ /* 0x100fe40000010000 */
[----:B-1----:R-:W-:Y:S02]  /*faa0*/  FFMA.FTZ R125, R156, R125, c[0x0][0x228] ;  /* 0x00008a009c7d7623 */ /* 0x002fe4000001007d */
[--C-:B------:R-:W-:Y:S02]  /*fab0*/  FADD.FTZ R156, R20, -R124.reuse ;  /* 0x8000007c149c7221 */ /* 0x100fe40000010000 */
[----:B0-----:R-:W-:Y:S01]  /*fac0*/  FMUL.FTZ R126, R126, R126 ;  /* 0x0000007e7e7e7220 */ /* 0x001fe20000410000 */
[----:B------:R-:W-:Y:S01]  /*fad0*/  PRMT R153, RZ, 0x7610, R69 ;  /* 0x00007610ff997816 */ /* 0x000fe20000000045 */
[C---:B------:R-:W-:Y:S01]  /*fae0*/  @!P0 IMAD.WIDE R20, R137.reuse, R162, c[0x0][0x1a8] ;  /* 0x00006a0089148625 */ /* 0x040fe200078e02a2 */
[----:B------:R-:W-:Y:S02]  /*faf0*/  IADD3 R137, R137, c[0x0][0x160], RZ ;  /* 0x0000580089897a10 */ /* 0x000fe40007ffe0ff */
[----:B------:R-:W-:Y:S01]  /*fb00*/  FSEL R126, R126, RZ, P1 ;  /* 0x000000ff7e7e7208 */ /* 0x000fe20000800000 */
[--C-:B------:R-:W-:Y:S01]  /*fb10*/  FADD.FTZ R50, R50, -R124.reuse ;  /* 0x8000007c32327221 */ /* 0x100fe20000010000 */
[----:B------:R-:W-:Y:S01]  /*fb20*/  LOP3.LUT P1, RZ, R130, 0xff, RZ, 0xc0, !PT ;  /* 0x000000ff82ff7812 */ /* 0x000fe2000782c0ff */
[----:B------:R-:W-:-:S02]  /*fb30*/  FADD.FTZ R51, R51, -R124 ;  /* 0x8000007c33337221 */ /* 0x000fc40000010000 */
[----:B------:R-:W-:Y:S01]  /*fb40*/  FADD.FTZ R125, R125, R126 ;  /* 0x0000007e7d7d7221 */ /* 0x000fe20000010000 */
[----:B------:R-:W-:Y:S01]  /*fb50*/  SEL R130, RZ, 0x1, P1 ;  /* 0x00000001ff827807 */ /* 0x000fe20000800000 */
[--C-:B------:R-:W-:Y:S02]  /*fb60*/  FADD.FTZ R48, R48, -R124.reuse ;  /* 0x8000007c30307221 */ /* 0x100fe40000010000 */
        /* <DEDUP_REMOVED lines=11> */
[----:B------:R-:W-:-:S02]  /*fc20*/  FMUL.FTZ R50, R125, R50 ;  /* 0x000000327d327220 */ /* 0x000fc40000410000 */
[C---:B------:R-:W-:Y:S02]  /*fc30*/  FMUL.FTZ R51, R125.reuse, R51 ;  /* 0x000000337d337220 */ /* 0x040fe40000410000 */
[C---:B------:R-:W-:Y:S02]  /*fc40*/  FMUL.FTZ R48, R125.reuse, R48 ;  /* 0x000000307d307220 */ /* 0x040fe40000410000 */
[C---:B------:R-:W-:Y:S02]  /*fc50*/  FMUL.FTZ R49, R125.reuse, R49 ;  /* 0x000000317d317220 */ /* 0x040fe40000410000 */
[C---:B------:R-:W-:Y:S02]  /*fc60*/  FMUL.FTZ R54, R125.reuse, R54 ;  /* 0x000000367d367220 */ /* 0x040fe40000410000 */
[C---:B------:R-:W-:Y:S01]  /*fc70*/  FMUL.FTZ R55, R125.reuse, R55 ;  /* 0x000000377d377220 */ /* 0x040fe20000410000 */
[----:B0-----:R-:W-:Y:S01]  /*fc80*/  PRMT R20, RZ, 0x5410, R83 ;  /* 0x00005410ff147816 */ /* 0x001fe20000000053 */
        /* <DEDUP_REMOVED lines=9> */
[----:B------:R-:W-:Y:S02]  /*fd20*/  FADD.FTZ R41, R41, -R124 ;  /* 0x8000007c29297221 */ /* 0x000fe40000010000 */
[----:B------:R-:W-:Y:S01]  /*fd30*/  FFMA.FTZ R48, R48, R20, R105 ;  /* 0x0000001430307223 */ /* 0x000fe20000010069 */
[----:B------:R-:W-:Y:S01]  /*fd40*/  PRMT R20, RZ, 0x7610, R82 ;  /* 0x00007610ff147816 */ /* 0x000fe20000000052 */
[--C-:B------:R-:W-:Y:S02]  /*fd50*/  FADD.FTZ R28, R28, -R124.reuse ;  /* 0x8000007c1c1c7221 */ /* 0x100fe40000010000 */
[----:B------:R-:W-:Y:S02]  /*fd60*/  FADD.FTZ R32, R32, -R124 ;  /* 0x8000007c20207221 */ /* 0x000fe40000010000 */
[----:B------:R-:W-:Y:S01]  /*fd70*/  FFMA.FTZ R49, R49, R20, R104 ;  /* 0x0000001431317223 */ /* 0x000fe20000010068 */
[----:B------:R-:W-:Y:S01]  /*fd80*/  PRMT R20, RZ, 0x5410, R81 ;  /* 0x00005410ff147816 */ /* 0x000fe20000000051 */
[----:B------:R-:W-:-:S02]  /*fd90*/  FADD.FTZ R126, R31, -R124 ;  /* 0x8000007c1f7e7221 */ /* 0x000fc40000010000 */
[C---:B------:R-:W-:Y:S01]  /*fda0*/  FMUL.FTZ R31, R125.reuse, R154 ;  /* 0x0000009a7d1f7220 */ /* 0x040fe20000410000 */
[----:B------:R-:W-:Y:S01]  /*fdb0*/  PRMT R154, RZ, 0x5410, R68 ;  /* 0x00005410ff9a7816 */ /* 0x000fe20000000044 */
[----:B------:R-:W-:Y:S01]  /*fdc0*/  FFMA.FTZ R54, R54, R20, R107 ;  /* 0x0000001436367223 */ /* 0x000fe2000001006b */
[----:B------:R-:W-:Y:S01]  /*fdd0*/  PRMT R20, RZ, 0x7610, R81 ;  /* 0x00007610ff147816 */ /* 0x000fe20000000051 */
[C---:B------:R-:W-:Y:S02]  /*fde0*/  FMUL.FTZ R41, R125.reuse, R41 ;  /* 0x000000297d297220 */ /* 0x040fe40000410000 */
[----:B------:R-:W-:Y:S01]  /*fdf0*/  FMUL.FTZ R21, R125, R28 ;  /* 0x0000001c7d157220 */ /* 0x000fe20000410000 */
[----:B------:R-:W-:Y:S01]  /*fe00*/  PRMT R28, RZ, 0x5410, R74 ;  /* 0x00005410ff1c7816 */ /* 0x000fe2000000004a */
[----:B------:R-:W-:Y:S01]  /*fe10*/  FFMA.FTZ R55, R55, R20, R106 ;  /* 0x0000001437377223 */ /* 0x000fe2000001006a */
[----:B------:R-:W-:Y:S01]  /*fe20*/  PRMT R20, RZ, 0x5410, R80 ;  /* 0x00005410ff147816 */ /* 0x000fe20000000050 */
[----:B------:R-:W-:-:S02]  /*fe30*/  FADD.FTZ R46, R46, -R124 ;  /* 0x8000007c2e2e7221 */ /* 0x000fc40000010000 */
[----:B------:R-:W-:Y:S02]  /*fe40*/  FMUL.FTZ R32, R125, R32 ;  /* 0x000000207d207220 */ /* 0x000fe40000410000 */
        /* <DEDUP_REMOVED lines=16> */
[--C-:B------:R-:W-:Y:S02]  /*ff50*/  FADD.FTZ R47, R47, -R124.reuse ;  /* 0x8000007c2f2f7221 */ /* 0x100fe40000010000 */
[----:B------:R-:W-:-:S02]  /*ff60*/  FADD.FTZ R26, R26, -R124 ;  /* 0x8000007c1a1a7221 */ /* 0x000fc40000010000 */
[----:B------:R-:W-:Y:S01]  /*ff70*/  FFMA.FTZ R40, R40, R20, R13 ;  /* 0x0000001428287223 */ /* 0x000fe2000001000d */
[----:B------:R-:W-:Y:S01]  /*ff80*/  PRMT R20, RZ, 0x7610, R78 ;  /* 0x00007610ff147816 */ /* 0x000fe2000000004e */
[----:B------:R-:W-:Y:S02]  /*ff90*/  FMUL.FTZ R38, R125, R38 ;  /* 0x000000267d267220 */ /* 0x000fe40000410000 */
[----:B------:R-:W-:Y:S02]  /*ffa0*/  FADD.FTZ R100, R100, -R124 ;  /* 0x8000007c64647221 */ /* 0x000fe40000010000 */
[----:B------:R-:W-:Y:S01]  /*ffb0*/  FFMA.FTZ R41, R41, R20, R12 ;  /* 0x0000001429297223 */ /* 0x000fe2000001000c */
[----:B------:R-:W-:Y:S01]  /*ffc0*/  PRMT R20, RZ, 0x5410, R77 ;  /* 0x00005410ff147816 */ /* 0x000fe2000000004d */
[--C-:B------:R-:W-:Y:S02]  /*ffd0*/  FADD.FTZ R45, R45, -R124.reuse ;  /* 0x8000007c2d2d7221 */ /* 0x100fe40000010000 */
[----:B------:R-:W-:-:S02]  /*ffe0*/  FADD.FTZ R39, R39, -R124 ;  /* 0x8000007c27277221 */ /* 0x000fc40000010000 */
[----:B------:R-:W-:Y:S01]  /*fff0*/  FFMA.FTZ R46, R46, R20, R15 ;  /* 0x000000142e2e7223 */ /* 0x000fe2000001000f */
[----:B------:R-:W-:Y:S01]  /*10000*/  PRMT R20, RZ, 0x7610, R77 ;  /* 0x00007610ff147816 */ /* 0x000fe2000000004d */
[----:B------:R-:W-:Y:S01]  /*10010*/  FFMA.FTZ R102, R102, R21, R123 ;  /* 0x0000001566667223 */ /* 0x000fe2000001007b */
[----:B------:R-:W-:Y:S01]  /*10020*/  PRMT R21, RZ, 0x5410, R66 ;  /* 0x00005410ff157816 */ /* 0x000fe20000000042 */
[C---:B------:R-:W-:Y:S02]  /*10030*/  FMUL.FTZ R47, R125.reuse, R47 ;  /* 0x0000002f7d2f7220 */ /* 0x040fe40000410000 */
[C---:B------:R-:W-:Y:S01]  /*10040*/  FMUL.FTZ R27, R125.reuse, R26 ;  /* 0x0000001a7d1b7220 */ /* 0x040fe20000410000 */
[----:B------:R-:W-:Y:S01]  /*10050*/  PRMT R26, RZ, 0x7610, R76 ;  /* 0x00007610ff1a7816 */ /* 0x000fe2000000004c */
[----:B------:R-:W-:Y:S01]  /*10060*/  FFMA.FTZ R38, R38, R32, R7 ;  /* 0x0000002026267223 */ /* 0x000fe20000010007 */
[----:B------:R-:W-:Y:S01]  /*10070*/  PRMT R32, RZ, 0x7610, R73 ;  /* 0x00007610ff207816 */ /* 0x000fe20000000049 */
[----:B------:R-:W-:-:S02]  /*10080*/  FMUL.FTZ R100, R125, R100 ;  /* 0x000000647d647220 */ /* 0x000fc40000410000 */
[--C-:B------:R-:W-:Y:S02]  /*10090*/  FADD.FTZ R44, R44, -R124.reuse ;  /* 0x8000007c2c2c7221 */ /* 0x100fe40000010000 */
[C---:B------:R-:W-:Y:S02]  /*100a0*/  FMUL.FTZ R45, R125.reuse, R45 ;  /* 0x0000002d7d2d7220 */ /* 0x040fe40000410000 */
[----:B------:R-:W-:Y:S02]  /*100b0*/  FMUL.FTZ R39, R125, R39 ;  /* 0x000000277d277220 */ /* 0x000fe40000410000 */
        /* <DEDUP_REMOVED lines=11> */
[----:B------:R-:W-:Y:S02]  /*10170*/  FADD.FTZ R160, R23, -R124 ;  /* 0x8000007c17a07221 */ /* 0x000fe40000010000 */
[----:B------:R-:W-:Y:S01]  /*10180*/  FFMA.FTZ R47, R47, R20, R14 ;  /* 0x000000142f2f7223 */ /* 0x000fe2000001000e */
[----:B------:R-:W-:Y:S01]  /*10190*/  PRMT R20, RZ, 0x5410, R76 ;  /* 0x00005410ff147816 */ /* 0x000fe2000000004c */
[----:B------:R-:W-:Y:S02]  /*101a0*/  FADD.FTZ R124, R103, -R124 ;  /* 0x8000007c677c7221 */ /* 0x000fe40000010000 */
        /* <DEDUP_REMOVED lines=44> */
[----:B------:R-:W-:Y:S01]  /*10470*/  LEA R50, P0, R148, c[0x0][0x208], 0x4 ;  /* 0x0000820094327a11 */ /* 0x000fe200078020ff */
        /* <DEDUP_REMOVED lines=8> */
[----:B------:R-:W-:Y:S01]  /*10500*/  IMAD.MOV.U32 R39, RZ, RZ, 0x10 ;  /* 0x00000010ff277424 */ /* 0x000fe200078e00ff */
[C---:B------:R-:W-:Y:S01]  /*10510*/  IADD3 R42, R148.reuse, 0x80, RZ ;  /* 0x00000080942a7810 */ /* 0x040fe20007ffe0ff */
[----:B------:R-:W-:Y:S01]  /*10520*/  FFMA.FTZ R31, R31, R27, R118 ;  /* 0x0000001b1f1f7223 */ /* 0x000fe20000010076 */
[----:B------:R-:W-:Y:S01]  /*10530*/  IADD3 R40, R148, 0x100, RZ ;  /* 0x0000010094287810 */ /* 0x000fe20007ffe0ff */
[----:B------:R-:W-:Y:S01]  /*10540*/  FFMA.FTZ R126, R24, R126, R113 ;  /* 0x0000007e187e7223 */ /* 0x000fe20000010071 */
[----:B------:R-:W-:Y:S01]  /*10550*/  F2FP.BF16.PACK_AB R33, R55, R54 ;  /* 0x000000363721723e */ /* 0x000fe200000010ff */
[----:B------:R-:W-:Y:S01]  /*10560*/  FFMA.FTZ R152, R30, R152, R111 ;  /* 0x000000981e987223 */ /* 0x000fe2000001006f */
[----:B------:R-:W-:Y:S01]  /*10570*/  F2FP.BF16.PACK_AB R32, R53, R52 ;  /* 0x000000343520723e */ /* 0x000fe200000010ff */
[----:B------:R-:W-:Y:S01]  /*10580*/  FFMA.FTZ R155, R29, R155, R112 ;  /* 0x0000009b1d9b7223 */ /* 0x000fe20000010070 */
[----:B------:R-:W-:Y:S01]  /*10590*/  LEA.HI.X R51, R148, c[0x0][0x20c], RZ, 0x4, P0 ;  /* 0x0000830094337a11 */ /* 0x000fe200000f24ff */
[----:B------:R-:W-:Y:S01]  /*105a0*/  FFMA.FTZ R156, R156, R21, R115 ;  /* 0x000000159c9c7223 */ /* 0x000fe20000010073 */
[----:B------:R-:W-:Y:S01]  /*105b0*/  IADD3 R38, R148, 0x180, RZ ;  /* 0x0000018094267810 */ /* 0x000fe20007ffe0ff */
[-C--:B------:R-:W-:Y:S01]  /*105c0*/  IMAD.WIDE.U32 R42, R42, R39.reuse, c[0x0][0x208] ;  /* 0x000082002a2a7625 */ /* 0x080fe200078e0027 */
[----:B------:R-:W-:Y:S01]  /*105d0*/  F2FP.BF16.PACK_AB R24, R37, R36 ;  /* 0x000000242518723e */ /* 0x000fe200000010ff */
[----:B------:R0:W-:Y:S01]  /*105e0*/  STG.E.128 [R50.64], R32 ;  /* 0x0000002032007986 */ /* 0x0001e2000c101d06 */
[----:B------:R-:W-:Y:S01]  /*105f0*/  LEA R36, P0, R150, c[0x0][0x208], 0x4 ;  /* 0x0000820096247a11 */ /* 0x000fe200078020ff */
[----:B------:R-:W-:Y:S01]  /*10600*/  IMAD.WIDE.U32 R40, R40, R39, c[0x0][0x208] ;  /* 0x0000820028287625 */ /* 0x000fe200078e0027 */
[----:B------:R-:W-:-:S02]  /*10610*/  F2FP.BF16.PACK_AB R21, R47, R46 ;  /* 0x0000002e2f15723e */ /* 0x000fc400000010ff */
[----:B------:R-:W-:Y:S01]  /*10620*/  F2FP.BF16.PACK_AB R20, R45, R20 ;  /* 0x000000142d14723e */ /* 0x000fe200000010ff */
[----:B------:R-:W-:Y:S01]  /*10630*/  IMAD.WIDE.U32 R38, R38, R39, c[0x0][0x208] ;  /* 0x0000820026267625 */ /* 0x000fe200078e0027 */
[----:B------:R-:W-:Y:S02]  /*10640*/  F2FP.BF16.PACK_AB R27, R125, R26 ;  /* 0x0000001a7d1b723e */ /* 0x000fe400000010ff */
[----:B------:R-:W-:Y:S01]  /*10650*/  F2FP.BF16.PACK_AB R26, R127, R28 ;  /* 0x0000001c7f1a723e */ /* 0x000fe200000010ff */
[----:B------:R1:W-:Y:S01]  /*10660*/  STG.E.128 [R42.64], R20 ;  /* 0x000000142a007986 */ /* 0x0003e2000c101d06 */
[----:B------:R-:W-:Y:S02]  /*10670*/  F2FP.BF16.PACK_AB R31, R31, R44 ;  /* 0x0000002c1f1f723e */ /* 0x000fe400000010ff */
[----:B------:R-:W-:Y:S01]  /*10680*/  F2FP.BF16.PACK_AB R30, R151, R126 ;  /* 0x0000007e971e723e */ /* 0x000fe200000010ff */
[----:B------:R1:W-:Y:S01]  /*10690*/  STG.E.128 [R40.64], R24 ;  /* 0x0000001828007986 */ /* 0x0003e2000c101d06 */
[----:B------:R-:W-:-:S02]  /*106a0*/  F2FP.BF16.PACK_AB R29, R153, R152 ;  /* 0x00000098991d723e */ /* 0x000fc400000010ff */
[----:B------:R-:W-:Y:S02]  /*106b0*/  F2FP.BF16.PACK_AB R28, R155, R154 ;  /* 0x0000009a9b1c723e */ /* 0x000fe400000010ff */
[----:B0-----:R-:W-:Y:S02]  /*106c0*/  F2FP.BF16.PACK_AB R35, R157, R102 ;  /* 0x000000669d23723e */ /* 0x001fe400000010ff */
[----:B------:R-:W-:Y:S01]  /*106d0*/  F2FP.BF16.PACK_AB R34, R103, R100 ;  /* 0x000000646722723e */ /* 0x000fe200000010ff */
[----:B------:R1:W-:Y:S01]  /*106e0*/  STG.E.128 [R38.64], R28 ;  /* 0x0000001c26007986 */ /* 0x0003e2000c101d06 */
[----:B------:R-:W-:Y:S02]  /*106f0*/  F2FP.BF16.PACK_AB R33, R101, R124 ;  /* 0x0000007c6521723e */ /* 0x000fe400000010ff */
[----:B------:R-:W-:Y:S02]  /*10700*/  LEA.HI.X R37, R150, c[0x0][0x20c], RZ, 0x4, P0 ;  /* 0x0000830096257a11 */ /* 0x000fe400000f24ff */
[----:B------:R-:W-:-:S02]  /*10710*/  F2FP.BF16.PACK_AB R32, R49, R156 ;  /* 0x0000009c3120723e */ /* 0x000fc400000010ff */
[----:B------:R-:W-:-:S03]  /*10720*/  ISETP.GE.AND P0, PT, R137, c[0x0][0x164], PT ;  /* 0x0000590089007a0c */ /* 0x000fc60003f06270 */
[----:B------:R1:W-:Y:S10]  /*10730*/  STG.E.128 [R36.64], R32 ;  /* 0x0000002024007986 */ /* 0x0003f4000c101d06 */
[----:B-1----:R-:W-:Y:S01]  /*10740*/  @P0 CALL.REL.NOINC `(.L_x_13995) ;  /* 0x0000001000000944 */ /* 0x002fe20003c00000 */
[----:B------:R-:W-:Y:S05]  /*10750*/  BRA `(.L_x_13996) ;  /* 0xffff038000007947 */ /* 0x000fea000383ffff */
.L_x_13995:
[----:B------:R-:W-:Y:S05]  /*10760*/  EXIT ;  /* 0x000000000000794d */ /* 0x000fea0003800000 */
.L_x_13993:
[----:B------:R-:W-:Y:S01]  /*10770*/  HFMA2.MMA R154, -RZ, RZ, 0, 5.9604644775390625e-08 ;  /* 0x00000001ff9a7435 */ /* 0x000fe200000001ff */
[----:B------:R-:W-:Y:S01]  /*10780*/  IMAD.MOV.U32 R152, RZ, RZ, 0x1f ;  /* 0x0000001fff987424 */ /* 0x000fe200078e00ff */
[----:B------:R-:W-:Y:S01]  /*10790*/  MOV R126, 0x107c0 ;  /* 0x000107c0007e7802 */ /* 0x000fe20000000f00 */
[----:B------:R-:W-:-:S03]  /*107a0*/  IMAD.MOV.U32 R153, RZ, RZ, -0x1 ;  /* 0xffffffffff997424 */ /* 0x000fc600078e00ff */
[----:B------:R-:W-:Y:S05]  /*107b0*/  CALL.REL.NOINC `($__internal_61_$__cuda_sm70_shflsync_bfly_p) ;  /* 0x0000089000007944 */ /* 0x000fea0003c00000 */
[----:B-1----:R-:W-:Y:S01]  /*107c0*/  MOV R124, R154 ;  /* 0x0000009a007c7202 */ /* 0x002fe20000000f00 */
[----:B0-----:R-:W-:Y:S05]  /*107d0*/  BRA `(.L_x_13997) ;  /* 0xffffe86000007947 */ /* 0x001fea000383ffff */
.L_x_13994:
[----:B------:R-:W-:Y:S01]  /*107e0*/  IMAD.MOV.U32 R154, RZ, RZ, 0x2 ;  /* 0x00000002ff9a7424 */ /* 0x000fe200078e00ff */
[----:B------:R-:W-:Y:S01]  /*107f0*/  MOV R153, 0xffffffff ;  /* 0xffffffff00997802 */ /* 0x000fe20000000f00 */
[----:B------:R-:W-:Y:S01]  /*10800*/  IMAD.MOV.U32 R152, RZ, RZ, 0x1f ;  /* 0x0000001fff987424 */ /* 0x000fe200078e00ff */
[----:B------:R-:W-:-:S02]  /*10810*/  MOV R126, 0x10830 ;  /* 0x00010830007e7802 */ /* 0x000fc40000000f00 */
[----:B------:R-:W-:Y:S05]  /*10820*/  CALL.REL.NOINC `($__internal_61_$__cuda_sm70_shflsync_bfly_p) ;  /* 0x0000082000007944 */ /* 0x000fea0003c00000 */
[----:B01----:R-:W-:Y:S01]  /*10830*/  FADD.FTZ R155, R155, R154 ;  /* 0x0000009a9b9b7221 */ /* 0x003fe20000010000 */
[----:B------:R-:W-:Y:S01]  /*10840*/  MOV R153, 0xffffffff ;  /* 0xffffffff00997802 */ /* 0x000fe20000000f00 */
[----:B------:R-:W-:Y:S01]  /*10850*/  IMAD.MOV.U32 R154, RZ, RZ, 0x4 ;  /* 0x00000004ff9a7424 */ /* 0x000fe200078e00ff */
[----:B------:R-:W-:Y:S01]  /*10860*/  MOV R126, 0x10890 ;  /* 0x00010890007e7802 */ /* 0x000fe20000000f00 */
[----:B------:R-:W-:-:S02]  /*10870*/  IMAD.MOV.U32 R152, RZ, RZ, 0x1f ;  /* 0x0000001fff987424 */ /* 0x000fc400078e00ff */
        /* <DEDUP_REMOVED lines=13> */
[----:B-1----:R-:W-:Y:S01]  /*10950*/  FADD.FTZ R124, R155, R154 ;  /* 0x0000009a9b7c7221 */ /* 0x002fe20000010000 */
[----:B0-----:R-:W-:Y:S01]  /*10960*/  MOV R153, 0xffffffff ;  /* 0xffffffff00997802 */ /* 0x001fe20000000f00 */
[----:B------:R-:W-:-:S02]  /*10970*/  IMAD.MOV.U32 R154, RZ, RZ, 0x1 ;  /* 0x00000001ff9a7424 */ /* 0x000fc400078e00ff */
[----:B------:R-:W-:Y:S02]  /*10980*/  FMUL.FTZ R124, R124, 0.00078125001164153218269 ;  /* 0x3a4ccccd7c7c7820 */ /* 0x000fe40000410000 */
[----:B------:R-:W-:Y:S02]  /*10990*/  IMAD.MOV.U32 R152, RZ, RZ, 0x1f ;  /* 0x0000001fff987424 */ /* 0x000fe400078e00ff */
        /* <DEDUP_REMOVED lines=80> */
[----:B------:R-:W-:Y:S02]  /*10ea0*/  MOV R126, 0x10ec0 ;  /* 0x00010ec0007e7802 */ /* 0x000fe40000000f00 */
[----:B------:R-:W-:Y:S05]  /*10eb0*/  CALL.REL.NOINC `($__internal_61_$__cuda_sm70_shflsync_bfly_p) ;  /* 0x0000019000007944 */ /* 0x000fea0003c00000 */
[----:B01----:R-:W-:Y:S01]  /*10ec0*/  FADD.FTZ R155, R155, R154 ;  /* 0x0000009a9b9b7221 */ /* 0x003fe20000010000 */
[----:B------:R-:W-:Y:S01]  /*10ed0*/  MOV R153, 0xffffffff ;  /* 0xffffffff00997802 */ /* 0x000fe20000000f00 */
[----:B------:R-:W-:Y:S01]  /*10ee0*/  IMAD.MOV.U32 R154, RZ, RZ, 0x2 ;  /* 0x00000002ff9a7424 */ /* 0x000fe200078e00ff */
[----:B------:R-:W-:Y:S01]  /*10ef0*/  MOV R126, 0x10f20 ;  /* 0x00010f20007e7802 */ /* 0x000fe20000000f00 */
[----:B------:R-:W-:Y:S02]  /*10f00*/  IMAD.MOV.U32 R152, RZ, RZ, 0x1f ;  /* 0x0000001fff987424 */ /* 0x000fe400078e00ff */
        /* <DEDUP_REMOVED lines=19> */
[----:B01----:R-:W-:Y:S05]  /*11040*/  BRA `(.L_x_13998) ;  /* 0xffffe63000007947 */ /* 0x003fea000383ffff */
        .weak           $__internal_61_$__cuda_sm70_shflsync_bfly_p
        .type           $__internal_61_$__cuda_sm70_shflsync_bfly_p,@function
        .size           $__internal_61_$__cuda_sm70_shflsync_bfly_p,(.L_x_36101 - $__internal_61_$__cuda_sm70_shflsync_bfly_p)
$__internal_61_$__cuda_sm70_shflsync_bfly_p:
[----:B------:R-:W-:Y:S01]  /*11050*/  IMAD.MOV.U32 R127, RZ, RZ, 0x0 ;  /* 0x00000000ff7f7424 */ /* 0x000fe200078e00ff */
[----:B------:R-:W-:Y:S04]  /*11060*/  WARPSYNC R153 ;  /* 0x0000009900007348 */ /* 0x000fe80003800000 */
[----:B------:R0:W1:Y:S01]  /*11070*/  SHFL.BFLY PT, R154, R155, R154, R152 ;  /* 0x0c00009a9b9a7389 */ /* 0x00006200000e0098 */
[----:B------:R-:W-:Y:S05]  /*11080*/  RET.REL.NODEC R126 `(_ZN10layer_norm13ln_fwd_kernelINS_13Kernel_traitsI13__nv_bfloat16S2_fS2_fjLj5120ELj1ELj1ELj4ELj16ENS_18Kernel_traits_baseILj5120ES2_S2_fS2_fjLj128EEEEELb1ELb1ELb0ELb1EEEvNS_9FwdParamsE) ;  /* 0xfffeef707e007950 */ /* 0x000fea0003c3ffff */
.L_x_13999:
        /* <DEDUP_REMOVED lines=15> */
.L_x_36101:


//--------------------- .text._ZN10layer_norm13ln_fwd_kernelINS_13Kernel_traitsI13__nv_bfloat16S2_fS2_fjLj5120ELj1ELj1ELj4ELj16ENS_18Kernel_traits_baseILj5120ES2_S2_fS2_fjLj128EEEEELb1ELb1ELb1ELb0EEEvNS_9FwdParamsE --------------------------
	.section	.text._ZN10layer_norm13ln_fwd_kernelINS_13Kernel_traitsI13__nv_bfloat16S2_fS2_fjLj5120ELj1ELj1ELj4ELj16ENS_18Kernel_traits_baseILj5120ES2_S2_fS2_fjLj128EEEEELb1ELb1ELb1ELb0EEEvNS_9FwdParamsE,"ax",@progbits
	.sectioninfo	@"SHI_REGISTERS=219"
	.align	128
        .global         _ZN10layer_norm13ln_fwd_kernelINS_13Kernel_traitsI13__nv_bfloat16S2_fS2_fjLj5120ELj1ELj1ELj4ELj16ENS_18Kernel_traits_baseILj5120ES2_S2_fS2_fjLj128EEEEELb1ELb1ELb1ELb0EEEvNS_9FwdParamsE
        .type           _ZN10layer_norm13ln_fwd_kernelINS_13Kernel_traitsI13__nv_bfloat16S2_fS2_fjLj5120ELj1ELj1ELj4ELj16ENS_18Kernel_traits_baseILj5120ES2_S2_fS2_fjLj128EEEEELb1ELb1ELb1ELb0EEEvNS_9FwdParamsE,@function
        .size           _ZN10layer_norm13ln_fwd_kernelINS_13Kernel_traitsI13__nv_bfloat16S2_fS2_fjLj5120ELj1ELj1ELj4ELj16ENS_18Kernel_traits_baseILj5120ES2_S2_fS2_fjLj128EEEEELb1ELb1ELb1ELb0EEEvNS_9FwdParamsE,(.L_x_36102 - _ZN10layer_norm13ln_fwd_kernelINS_13Kernel_traitsI13__nv_bfloat16S2_fS2_fjLj5120ELj1ELj1ELj4ELj16ENS_18Kernel_traits_baseILj5120ES2_S2_fS2_fjLj128EEEEELb1ELb1ELb1ELb0EEEvNS_9FwdParamsE)
        .other          _ZN10layer_norm13ln_fwd_kernelINS_13Kernel_traitsI13__nv_bfloat16S2_fS2_fjLj5120ELj1ELj1ELj4ELj16ENS_18Kernel_traits_baseILj5120ES2_S2_fS2_fjLj128EEEEELb1ELb1ELb1ELb0EEEvNS_9FwdParamsE,@"STO_CUDA_ENTRY STV_DEFAULT"
_ZN10layer_norm13ln_fwd_kernelINS_13Kernel_traitsI13__nv_bfloat16S2_fS2_fjLj5120ELj1ELj1ELj4ELj16ENS_18Kernel_traits_baseILj5120ES2_S2_fS2_fjLj128EEEEELb1ELb1ELb1ELb0EEEvNS_9FwdParamsE:
.text._ZN10layer_norm13ln_fwd_kernelINS_13Kernel_traitsI13__nv_bfloat16S2_fS2_fjLj5120ELj1ELj1ELj4ELj16ENS_18Kernel_traits_baseILj5120ES2_S2_fS2_fjLj128EEEEELb1ELb1ELb1ELb0EEEvNS_9FwdParamsE:
        /* <DEDUP_REMOVED lines=13> */
[----:B------:R-:W-:Y:S03]  /*00d0*/  BSSY B0, `(.L_x_14000) ;  /* 0x000005c000007945 */ /* 0x000fe60003800000 */
        /* <DEDUP_REMOVED lines=86> */
[----:B------:R-:W-:-:S05]  /*0640*/  LEA.HI.X R7, R52, c[0x0][0x1cc], RZ, 0x4, P3 ;  /* 0x0000730034077a11 */ /* 0x000fca00018f24ff */
[----:B------:R0:W5:Y:S01]  /*0650*/  LDG.E.128 R20, [R6.64] ;  /* 0x0000000606147981 */ /* 0x000162000c1e1d00 */
[----:B------:R-:W-:Y:S01]  /*0660*/  LOP3.LUT R52, R52, 0x80, RZ, 0xfc, !PT ;  /* 0x0000008034347812 */ /* 0x000fe200078efcff */
[----:B------:R-:W-:Y:S01]  /*0670*/  @!P2 CS2R R84, SRZ ;  /* 0x000000000054a805 */ /* 0x000fe2000001ff00 */
[----:B------:R-:W-:Y:S02]  /*0680*/  @!P2 CS2R R86, SRZ ;  /* 0x000000000056a805 */ /* 0x000fe4000001ff00 */
.L_x_14001:
[----:B0-----:R-:W-:Y:S05]  /*0690*/  BSYNC B0 ;  /* 0x0000000000007941 */ /* 0x001fea0003800000 */
.L_x_14000:
        /* <DEDUP_REMOVED lines=16> */
.L_x_14003:
[----:B0-----:R-:W-:Y:S05]  /*07a0*/  BSYNC B0 ;  /* 0x0000000000007941 */ /* 0x001fea0003800000 */
.L_x_14002:
        /* <DEDUP_REMOVED lines=16> */
.L_x_14005:
[----:B0-----:R-:W-:Y:S05]  /*08b0*/  BSYNC B0 ;  /* 0x0000000000007941 */ /* 0x001fea0003800000 */
.L_x_14004:
        /* <DEDUP_REMOVED lines=16> */
.L_x_14007:
[----:B0-----:R-:W-:Y:S05]  /*09c0*/  BSYNC B0 ;  /* 0x0000000000007941 */ /* 0x001fea0003800000 */
.L_x_14006:
        /* <DEDUP_REMOVED lines=15> */
.L_x_14009:
[----:B0-----:R-:W-:Y:S05]  /*0ac0*/  BSYNC B0 ;  /* 0x0000000000007941 */ /* 0x001fea0003800000 */
.L_x_14008:
        /* <DEDUP_REMOVED lines=12> */
[----:B------:R-:W-:Y:S01]  /*0b90*/  IMAD.MOV.U32 R184, RZ, RZ, 0x1 ;  /* 0x00000001ffb87424 */ /* 0x000fe200078e00ff */
[----:B------:R-:W-:Y:S01]  /*0ba0*/  LOP3.LUT R61, R47, 0x60, RZ, 0xc0, !PT ;  /* 0x000000602f3d7812 */ /* 0x000fe200078ec0ff */
[----:B------:R-:W-:Y:S01]  /*0bb0*/  IMAD R192, R192, -0x326172a9, RZ ;  /* 0xcd9e8d57c0c07824 */ /* 0x000fe200078e02ff */
[----:B------:R-:W-:Y:S01]  /*0bc0*/  LOP3.LUT R60, R93, 0x7f, RZ, 0xc0, !PT ;  /* 0x0000007f5d3c7812 */ /* 0x000fe200078ec0ff */
[----:B------:R-:W-:Y:S01]  /*0bd0*/  IMAD R190, R190, -0x2daee0ad, RZ ;  /* 0xd2511f53bebe7824 */ /* 0x000fe200078e02ff */
[----:B------:R-:W-:Y:S01]  /*0be0*/  SHF.R.U32.HI R93, RZ, 0x2, R93 ;  /* 0x00000002ff5d7819 */ /* 0x000fe2000001165d */
[----:B------:R-:W-:Y:S01]  /*0bf0*/  IMAD.MOV.U32 R188, RZ, RZ, RZ ;  /* 0x000000ffffbc7224 */ /* 0x000fe200078e00ff */
        /* <DEDUP_REMOVED lines=8> */
[----:B------:R-:W-:Y:S01]  /*0c80*/  SHF.L.U32 R63, R47, 0x5, RZ ;  /* 0x000000052f3f7819 */ /* 0x000fe200000006ff */
[----:B------:R-:W-:Y:S01]  /*0c90*/  IMAD.IADD R61, R61, 0x1, R62 ;  /* 0x000000013d3d7824 */ /* 0x000fe200078e023e */
[----:B------:R-:W-:-:S02]  /*0ca0*/  PRMT R172, RZ, 0x5410, R52 ;  /* 0x00005410ffac7816 */ /* 0x000fc40000000034 */
[----:B------:R-:W-:Y:S01]  /*0cb0*/  LOP3.LUT R63, R63, 0x3e0, RZ, 0xc0, !PT ;  /* 0x000003e03f3f7812 */ /* 0x000fe200078ec0ff */
[----:B------:R-:W-:Y:S01]  /*0cc0*/  IMAD.SHL.U32 R61, R61, 0x8, RZ ;  /* 0x000000083d3d7824 */ /* 0x000fe200078e00ff */
[----:B------:R-:W-:Y:S01]  /*0cd0*/  PRMT R173, RZ, 0x7610, R52 ;  /* 0x00007610ffad7816 */ /* 0x000fe20000000034 */
[----:B------:R-:W-:Y:S01]  /*0ce0*/  IMAD R52, R95, -0x326172a9, RZ ;  /* 0xcd9e8d575f347824 */ /* 0x000fe200078e02ff */
[----:B------:R-:W-:Y:S01]  /*0cf0*/  PRMT R174, RZ, 0x5410, R53 ;  /* 0x00005410ffae7816 */ /* 0x000fe20000000035 */
[----:B------:R-:W-:Y:S01]  /*0d00*/  IMAD.IADD R63, R60, 0x1, -R63 ;  /* 0x000000013c3f7824 */ /* 0x000fe200078e0a3f */
[----:B------:R-:W-:Y:S01]  /*0d10*/  PRMT R175, RZ, 0x7610, R53 ;  /* 0x00007610ffaf7816 */ /* 0x000fe20000000035 */
[----:B------:R-:W0:Y:S01]  /*0d20*/  I2F.U32 R61, R61 ;  /* 0x0000003d003d7306 */ /* 0x000e220000201000 */
[----:B------:R-:W-:Y:S01]  /*0d30*/  IMAD R53, R94, -0x2daee0ad, RZ ;  /* 0xd2511f535e357824 */ /* 0x000fe200078e02ff */
[----:B------:R-:W-:Y:S02]  /*0d40*/  PRMT R41, RZ, 0x5410, R20 ;  /* 0x00005410ff297816 */ /* 0x000fe40000000014 */
[----:B------:R-:W-:-:S02]  /*0d50*/  IMNMX R63, RZ, R63, !PT ;  /* 0x0000003fff3f7217 */ /* 0x000fc40007800200 */
[----:B------:R-:W-:Y:S02]  /*0d60*/  PRMT R40, RZ, 0x7610, R20 ;  /* 0x00007610ff287816 */ /* 0x000fe40000000014 */
[----:B------:R-:W-:Y:S02]  /*0d70*/  IMNMX R63, R63, 0x20, PT ;  /* 0x000000203f3f7817 */ /* 0x000fe40003800200 */
[--C-:B------:R-:W-:Y:S02]  /*0d80*/  PRMT R39, RZ, 0x5410, R21.reuse ;  /* 0x00005410ff277816 */ /* 0x100fe40000000015 */
[----:B------:R-:W-:Y:S01]  /*0d90*/  PRMT R38, RZ, 0x7610, R21 ;  /* 0x00007610ff267816 */ /* 0x000fe20000000015 */
[----:B------:R-:W-:Y:S01]  /*0da0*/  IMAD.IADD R63, R62, 0x1, R63 ;  /* 0x000000013e3f7824 */ /* 0x000fe200078e023f */
[--C-:B------:R-:W-:Y:S01]  /*0db0*/  PRMT R51, RZ, 0x5410, R109.reuse ;  /* 0x00005410ff337816 */ /* 0x100fe2000000006d */
[----:B0-----:R0:W1:Y:S01]  /*0dc0*/  MUFU.RCP R180, R61 ;  /* 0x0000003d00b47308 */ /* 0x0010620000001000 */
        /* <DEDUP_REMOVED lines=106> */
[----:B01----:R-:W-:Y:S02]  /*1470*/  PRMT R198, RZ, 0x7610, R59 ;  /* 0x00007610ffc67816 */ /* 0x003fe4000000003b */
.L_x_14401:
        /* <DEDUP_REMOVED lines=48> */
.L_x_14015:
[----:B------:R-:W-:Y:S02]  /*1780*/  MOV R104, R192 ;  /* 0x000000c000687202 */ /* 0x000fe40000000f00 */
.L_x_14016:
[----:B------:R-:W-:Y:S05]  /*1790*/  BSYNC B2 ;  /* 0x0000000000027941 */ /* 0x000fea0003800000 */
.L_x_14014:
        /* <DEDUP_REMOVED lines=16> */
.L_x_14020:
[----:B------:R-:W-:Y:S05]  /*18a0*/  BSYNC B3 ;  /* 0x0000000000037941 */ /* 0x000fea0003800000 */
.L_x_14019:
        /* <DEDUP_REMOVED lines=44> */
.L_x_14018:
[----:B------:R-:W-:Y:S05]  /*1b70*/  BSYNC B2 ;  /* 0x0000000000027941 */ /* 0x000fea0003800000 */
.L_x_14017:
        /* <DEDUP_REMOVED lines=11> */
.L_x_14013:
[----:B0-----:R-:W-:Y:S05]  /*1c30*/  BSYNC B1 ;  /* 0x0000000000017941 */ /* 0x001fea0003800000 */
.L_x_14012:
        /* <DEDUP_REMOVED lines=18> */
.L_x_14024:
[----:B------:R-:W-:Y:S02]  /*1d60*/  IMAD.MOV.U32 R106, RZ, RZ, R192 ;  /* 0x000000ffff6a7224 */ /* 0x000fe400078e00c0 */
.L_x_14025:
[----:B------:R-:W-:Y:S05]  /*1d70*/  BSYNC B2 ;  /* 0x0000000000027941 */ /* 0x000fea0003800000 */
.L_x_14023:
        /* <DEDUP_REMOVED lines=16> */
.L_x_14029:
[----:B------:R-:W-:Y:S05]  /*1e80*/  BSYNC B3 ;  /* 0x0000000000037941 */ /* 0x000fea0003800000 */
.L_x_14028:
        /* <DEDUP_REMOVED lines=44> */
.L_x_14027:
[----:B------:R-:W-:Y:S05]  /*2150*/  BSYNC B2 ;  /* 0x0000000000027941 */ /* 0x000fea0003800000 */
.L_x_14026:
        /* <DEDUP_REMOVED lines=11> */
.L_x_14022:
[----:B------:R-:W-:Y:S05]  /*2210*/  BSYNC B1 ;  /* 0x0000000000017941 */ /* 0x000fea0003800000 */
.L_x_14021:
        /* <DEDUP_REMOVED lines=18> */
.L_x_14033:
[----:B------:R-:W-:Y:S02]  /*2340*/  MOV R106, R192 ;  /* 0x000000c0006a7202 */ /* 0x000fe40000000f00 */
.L_x_14034:
[----:B------:R-:W-:Y:S05]  /*2350*/  BSYNC B2 ;  /* 0x0000000000027941 */ /* 0x000fea0003800000 */
.L_x_14032:
        /* <DEDUP_REMOVED lines=16> */
.L_x_14038:
[----:B------:R-:W-:Y:S05]  /*2460*/  BSYNC B3 ;  /* 0x0000000000037941 */ /* 0x000fea0003800000 */
.L_x_14037:
        /* <DEDUP_REMOVED lines=44> */
.L_x_14036:
[----:B------:R-:W-:Y:S05]  /*2730*/  BSYNC B2 ;  /* 0x0000000000027941 */ /* 0x000fea0003800000 */
.L_x_14035:
        /* <DEDUP_REMOVED lines=11> */
.L_x_14031:
[----:B------:R-:W-:Y:S05]  /*27f0*/  BSYNC B1 ;  /* 0x0000000000017941 */ /* 0x000fea0003800000 */
.L_x_14030:
        /* <DEDUP_REMOVED lines=18> */
.L_x_14042:
[----:B------:R-:W-:Y:S02]  /*2920*/  IMAD.MOV.U32 R154, RZ, RZ, R192 ;  /* 0x000000ffff9a7224 */ /* 0x000fe400078e00c0 */
.L_x_14043:
[----:B------:R-:W-:Y:S05]  /*2930*/  BSYNC B2 ;  /* 0x0000000000027941 */ /* 0x000fea0003800000 */
.L_x_14041:
        /* <DEDUP_REMOVED lines=16> */
.L_x_14047:
[----:B------:R-:W-:Y:S05]  /*2a40*/  BSYNC B3 ;  /* 0x0000000000037941 */ /* 0x000fea0003800000 */
.L_x_14046:
        /* <DEDUP_REMOVED lines=44> */
.L_x_14045:
[----:B------:R-:W-:Y:S05]  /*2d10*/  BSYNC B2 ;  /* 0x0000000000027941 */ /* 0x000fea0003800000 */
.L_x_14044:
        /* <DEDUP_REMOVED lines=11> */
.L_x_14040:
[----:B------:R-:W-:Y:S05]  /*2dd0*/  BSYNC B1 ;  /* 0x0000000000017941 */ /* 0x000fea0003800000 */
.L_x_14039:
        /* <DEDUP_REMOVED lines=18> */
.L_x_14051:
[----:B------:R-:W-:Y:S02]  /*2f00*/  MOV R154, R192 ;  /* 0x000000c0009a7202 */ /* 0x000fe40000000f00 */
.L_x_14052:
[----:B------:R-:W-:Y:S05]  /*2f10*/  BSYNC B2 ;  /* 0x0000000000027941 */ /* 0x000fea0003800000 */
.L_x_14050:
        /* <DEDUP_REMOVED lines=16> */
.L_x_14056:
[----:B------:R-:W-:Y:S05]  /*3020*/  BSYNC B3 ;  /* 0x0000000000037941 */ /* 0x000fea0003800000 */
.L_x_14055:
        /* <DEDUP_REMOVED lines=44> */
.L_x_14054:
[----:B------:R-:W-:Y:S05]  /*32f0*/  BSYNC B2 ;  /* 0x0000000000027941 */ /* 0x000fea0003800000 */
.L_x_14053:
        /* <DEDUP_REMOVED lines=11> */
.L_x_14049:
[----:B------:R-:W-:Y:S05]  /*33b0*/  BSYNC B1 ;  /* 0x0000000000017941 */ /* 0x000fea0003800000 */
.L_x_14048:
        /* <DEDUP_REMOVED lines=18> */
.L_x_14060:
[----:B------:R-:W-:Y:S02]  /*34e0*/  IMAD.MOV.U32 R189, RZ, RZ, R192 ;  /* 0x000000ffffbd7224 */ /* 0x000fe400078e00c0 */
.L_x_14061:
[----:B------:R-:W-:Y:S05]  /*34f0*/  BSYNC B2 ;  /* 0x0000000000027941 */ /* 0x000fea0003800000 */
.L_x_14059:
        /* <DEDUP_REMOVED lines=16> */
.L_x_14065:
[----:B------:R-:W-:Y:S05]  /*3600*/  BSYNC B3 ;  /* 0x0000000000037941 */ /* 0x000fea0003800000 */
.L_x_14064:
        /* <DEDUP_REMOVED lines=44> */
.L_x_14063:
[----:B------:R-:W-:Y:S05]  /*38d0*/  BSYNC B2 ;  /* 0x0000000000027941 */ /* 0x000fea0003800000 */
.L_x_14062:
        /* <DEDUP_REMOVED lines=11> */
.L_x_14058:
[----:B------:R-:W-:Y:S05]  /*3990*/  BSYNC B1 ;  /* 0x0000000000017941 */ /* 0x000fea0003800000 */
.L_x_14057:
        /* <DEDUP_REMOVED lines=18> */
.L_x_14069:
[----:B------:R-:W-:Y:S02]  /*3ac0*/  MOV R189, R192 ;  /* 0x000000c000bd7202 */ /* 0x000fe40000000f00 */
.L_x_14070:
[----:B------:R-:W-:Y:S05]  /*3ad0*/  BSYNC B2 ;  /* 0x0000000000027941 */ /* 0x000fea0003800000 */
.L_x_14068:
        /* <DEDUP_REMOVED lines=16> */
.L_x_14074:
[----:B------:R-:W-:Y:S05]  /*3be0*/  BSYNC B3 ;  /* 0x0000000000037941 */ /* 0x000fea0003800000 */
.L_x_14073:
        /* <DEDUP_REMOVED lines=44> */
.L_x_14072:
[----:B------:R-:W-:Y:S05]  /*3eb0*/  BSYNC B2 ;  /* 0x0000000000027941 */ /* 0x000fea0003800000 */
.L_x_14071:
        /* <DEDUP_REMOVED lines=11> */
.L_x_14067:
[----:B------:R-:W-:Y:S05]  /*3f70*/  BSYNC B1 ;  /* 0x0000000000017941 */ /* 0x000fea0003800000 */
.L_x_14066:
        /* <DEDUP_REMOVED lines=18> */
.L_x_14078:
[----:B------:R-:W-:Y:S02]  /*40a0*/  IMAD.MOV.U32 R210, RZ, RZ, R192 ;  /* 0x000000ffffd27224 */ /* 0x000fe400078e00c0 */
.L_x_14079:
[----:B------:R-:W-:Y:S05]  /*40b0*/  BSYNC B2 ;  /* 0x0000000000027941 */ /* 0x000fea0003800000 */
.L_x_14077:
        /* <DEDUP_REMOVED lines=16> */
.L_x_14083:
[----:B------:R-:W-:Y:S05]  /*41c0*/  BSYNC B3 ;  /* 0x0000000000037941 */ /* 0x000fea0003800000 */
.L_x_14082:
        /* <DEDUP_REMOVED lines=44> */
.L_x_14081:
[----:B------:R-:W-:Y:S05]  /*4490*/  BSYNC B2 ;  /* 0x0000000000027941 */ /* 0x000fea0003800000 */
.L_x_14080:
        /* <DEDUP_REMOVED lines=11> */
.L_x_14076:
[----:B------:R-:W-:Y:S05]  /*4550*/  BSYNC B1 ;  /* 0x0000000000017941 */ /* 0x000fea0003800000 */
.L_x_14075:
        /* <DEDUP_REMOVED lines=26> */
.L_x_14085:
[----:B------:R-:W-:Y:S05]  /*4700*/  BSYNC B1 ;  /* 0x0000000000017941 */ /* 0x000fea0003800000 */
.L_x_14084:
[----:B------:R-:W-:Y:S02]  /*4710*/  IADD3 R209, R209, 0x80, RZ ;  /* 0x00000080d1d17810 */ /* 0x000fe40007ffe0ff */
[----:B------:R-:W-:Y:S02]  /*4720*/  IADD3 R206, R206, 0x80, RZ ;  /* 0x00000080cece7810 */ /* 0x000fe40007ffe0ff */
.L_x_14011:
[----:B0-----:R-:W-:Y:S05]  /*4730*/  BSYNC B0 ;  /* 0x0000000000007941 */ /* 0x001fea0003800000 */
.L_x_14010:
[----:B------:R-:W-:Y:S01]  /*4740*/  ISETP.NE.AND P3, PT, R48, RZ, PT ;  /* 0x000000ff3000720c */ /* 0x000fe20003f65270 */
[----:B------:R-:W-:-:S12]  /*4750*/  BSSY B0, `(.L_x_14086) ;  /* 0x0000319000007945 */ /* 0x000fd80003800000 */
[----:B------:R-:W-:Y:S05]  /*4760*/  @!P3 BRA `(.L_x_14087) ;  /* 0x000031700000b947 */ /* 0x000fea0003800000 */
[----:B------:R-:W-:-:S04]  /*4770*/  ISETP.NE.U32.AND P3, PT, RZ, c[0x0][0x180], PT ;  /* 0x00006000ff007a0c */ /* 0x000fc80003f65070 */
[----:B------:R-:W-:Y:S02]  /*4780*/  ISETP.NE.AND.EX P3, PT, RZ, c[0x0][0x184], PT, P3 ;  /* 0x00006100ff007a0c */ /* 0x000fe40003f65330 */
[----:B------:R-:W-:-:S11]  /*4790*/  @P2 MOV R77, 0x10 ;  /* 0x00000010004d2802 */ /* 0x000fd60000000f00 */
[----:B------:R-:W-:-:S04]  /*47a0*/  @P3 IMAD.MOV.U32 R74, RZ, RZ, 0x20 ;  /* 0x00000020ff4a3424 */ /* 0x000fc800078e00ff */
[----:B------:R-:W-:-:S04]  /*47b0*/  @P3 IMAD.WIDE.U32 R74, R209, R74, c[0x0][0x180] ;  /* 0x00006000d14a3625 */ /* 0x000fc800078e004a */
[----:B------:R-:W-:Y:S01]  /*47c0*/  @P2 IMAD.WIDE.U32 R76, R206, R77, c[0x0][0x170] ;  /* 0x00005c00ce4c2625 */ /* 0x000fe200078e004d */
[----:B------:R-:W2:Y:S01]  /*47d0*/  @P3 LDG.E.128 R52, [R74.64] ;  /* 0x000000064a343981 */ /* 0x000ea2000c1e1d00 */
[----:B------:R-:W-:-:S03]  /*47e0*/  ISETP.GT.AND P4, PT, R208, RZ, PT ;  /* 0x000000ffd000720c */ /* 0x000fc60003f84270 */
[----:B------:R0:W5:Y:S04]  /*47f0*/  @P2 LDG.E.128 R60, [R76.64] ;  /* 0x000000064c3c2981 */ /* 0x000168000c1e1d00 */
[----:B------:R0:W5:Y:S01]  /*4800*/  @P3 LDG.E.128 R64, [R74.64+0x10] ;  /* 0x000010064a403981 */ /* 0x000162000c1e1d00 */
[----:B------:R-:W-:Y:S05]  /*4810*/  BSSY B1, `(.L_x_14088) ;  /* 0x000005d000017945 */ /* 0x000fea0003800000 */
        /* <DEDUP_REMOVED lines=17> */
.L_x_14091:
[----:B------:R-:W-:Y:S02]  /*4930*/  IMAD.MOV.U32 R104, RZ, RZ, R192 ;  /* 0x000000ffff687224 */ /* 0x000fe400078e00c0 */
.L_x_14092:
[----:B------:R-:W-:Y:S05]  /*4940*/  BSYNC B2 ;  /* 0x0000000000027941 */ /* 0x000fea0003800000 */
.L_x_14090:
        /* <DEDUP_REMOVED lines=16> */
.L_x_14096:
[----:B------:R-:W-:Y:S05]  /*4a50*/  BSYNC B3 ;  /* 0x0000000000037941 */ /* 0x000fea0003800000 */
.L_x_14095:
        /* <DEDUP_REMOVED lines=44> */
.L_x_14094:
[----:B------:R-:W-:Y:S05]  /*4d20*/  BSYNC B2 ;  /* 0x0000000000027941 */ /* 0x000fea0003800000 */
.L_x_14093:
        /* <DEDUP_REMOVED lines=11> */
.L_x_14089:
[----:B0-----:R-:W-:Y:S05]  /*4de0*/  BSYNC B1 ;  /* 0x0000000000017941 */ /* 0x001fea0003800000 */
.L_x_14088:
        /* <DEDUP_REMOVED lines=18> */
.L_x_14100:
[----:B------:R-:W-:Y:S02]  /*4f10*/  IMAD.MOV.U32 R106, RZ, RZ, R192 ;  /* 0x000000ffff6a7224 */ /* 0x000fe400078e00c0 */
.L_x_14101:
[----:B------:R-:W-:Y:S05]  /*4f20*/  BSYNC B2 ;  /* 0x0000000000027941 */ /* 0x000fea0003800000 */
.L_x_14099:
        /* <DEDUP_REMOVED lines=16> */
.L_x_14105:
[----:B------:R-:W-:Y:S05]  /*5030*/  BSYNC B3 ;  /* 0x0000000000037941 */ /* 0x000fea0003800000 */
.L_x_14104:
        /* <DEDUP_REMOVED lines=44> */
.L_x_14103:
[----:B------:R-:W-:Y:S05]  /*5300*/  BSYNC B2 ;  /* 0x0000000000027941 */ /* 0x000fea0003800000 */
.L_x_14102:
        /* <DEDUP_REMOVED lines=11> */
.L_x_14098:
[----:B------:R-:W-:Y:S05]  /*53c0*/  BSYNC B1 ;  /* 0x0000000000017941 */ /* 0x000fea0003800000 */
.L_x_14097:
        /* <DEDUP_REMOVED lines=18> */
.L_x_14109:
[----:B------:R-:W-:Y:S02]  /*54f0*/  MOV R106, R192 ;  /* 0x000000c0006a7202 */ /* 0x000fe40000000f00 */
.L_x_14110:
[----:B------:R-:W-:Y:S05]  /*5500*/  BSYNC B2 ;  /* 0x0000000000027941 */ /* 0x000fea0003800000 */
.L_x_14108:
        /* <DEDUP_REMOVED lines=16> */
.L_x_14114:
[----:B------:R-:W-:Y:S05]  /*5610*/  BSYNC B3 ;  /* 0x0000000000037941 */ /* 0x000fea0003800000 */
.L_x_14113:
        /* <DEDUP_REMOVED lines=44> */
.L_x_14112:
[----:B------:R-:W-:Y:S05]  /*58e0*/  BSYNC B2 ;  /* 0x0000000000027941 */ /* 0x000fea0003800000 */
.L_x_14111:
        /* <DEDUP_REMOVED lines=11> */
.L_x_14107:
[----:B------:R-:W-:Y:S05]  /*59a0*/  BSYNC B1 ;  /* 0x0000000000017941 */ /* 0x000fea0003800000 */
.L_x_14106:
        /* <DEDUP_REMOVED lines=18> */
.L_x_14118:
[----:B------:R-:W-:Y:S02]  /*5ad0*/  IMAD.MOV.U32 R154, RZ, RZ, R192 ;  /* 0x000000ffff9a7224 */ /* 0x000fe400078e00c0 */
.L_x_14119:
[----:B------:R-:W-:Y:S05]  /*5ae0*/  BSYNC B2 ;  /* 0x0000000000027941 */ /* 0x000fea0003800000 */
.L_x_14117:
        /* <DEDUP_REMOVED lines=16> */
.L_x_14123:
[----:B------:R-:W-:Y:S05]  /*5bf0*/  BSYNC B3 ;  /* 0x0000000000037941 */ /* 0x000fea0003800000 */
.L_x_14122:
        /* <DEDUP_REMOVED lines=44> */
.L_x_14121:
[----:B------:R-:W-:Y:S05]  /*5ec0*/  BSYNC B2 ;  /* 0x0000000000027941 */ /* 0x000fea0003800000 */
.L_x_14120:
        /* <DEDUP_REMOVED lines=11> */
.L_x_14116:
[----:B------:R-:W-:Y:S05]  /*5f80*/  BSYNC B1 ;  /* 0x0000000000017941 */ /* 0x000fea0003800000 */
.L_x_14115:
        /* <DEDUP_REMOVED lines=18> */
.L_x_14127:
[----:B------:R-:W-:Y:S02]  /*60b0*/  IMAD.MOV.U32 R154, RZ, RZ, R192 ;  /* 0x000000ffff9a7224 */ /* 0x000fe400078e00c0 */
.L_x_14128:
[----:B------:R-:W-:Y:S05]  /*60c0*/  BSYNC B2 ;  /* 0x0000000000027941 */ /* 0x000fea0003800000 */
.L_x_14126:
        /* <DEDUP_REMOVED lines=16> */
.L_x_14132:
[----:B------:R-:W-:Y:S05]  /*61d0*/  BSYNC B3 ;  /* 0x0000000000037941 */ /* 0x000fea0003800000 */
.L_x_14131:
        /* <DEDUP_REMOVED lines=44> */
.L_x_14130:
[----:B------:R-:W-:Y:S05]  /*64a0*/  BSYNC B2 ;  /* 0x0000000000027941 */ /* 0x000fea0003800000 */
.L_x_14129:
        /* <DEDUP_REMOVED lines=11> */
.L_x_14125:
[----:B------:R-:W-:Y:S05]  /*6560*/  BSYNC B1 ;  /* 0x0000000000017941 */ /* 0x000fea0003800000 */
.L_x_14124:
        /* <DEDUP_REMOVED lines=18> */
.L_x_14136:
[----:B------:R-:W-:Y:S02]  /*6690*/  IMAD.MOV.U32 R189, RZ, RZ, R192 ;  /* 0x000000ffffbd7224 */ /* 0x000fe400078e00c0 */
.L_x_14137:
[----:B------:R-:W-:Y:S05]  /*66a0*/  BSYNC B2 ;  /* 0x0000000000027941 */ /* 0x000fea0003800000 */
.L_x_14135:
        /* <DEDUP_REMOVED lines=16> */
.L_x_14141:
[----:B------:R-:W-:Y:S05]  /*67b0*/  BSYNC B3 ;  /* 0x0000000000037941 */ /* 0x000fea0003800000 */
.L_x_14140:
        /* <DEDUP_REMOVED lines=44> */
.L_x_14139:
[----:B------:R-:W-:Y:S05]  /*6a80*/  BSYNC B2 ;  /* 0x0000000000027941 */ /* 0x000fea0003800000 */
.L_x_14138:
        /* <DEDUP_REMOVED lines=11> */
.L_x_14134:
[----:B------:R-:W-:Y:S05]  /*6b40*/  BSYNC B1 ;  /* 0x0000000000017941 */ /* 0x000fea0003800000 */
.L_x_14133:
        /* <DEDUP_REMOVED lines=18> */
.L_x_14145:
[----:B------:R-:W-:Y:S02]  /*6c70*/  IMAD.MOV.U32 R189, RZ, RZ, R192 ;  /* 0x000000ffffbd7224 */ /* 0x000fe400078e00c0 */
.L_x_14146:
[----:B------:R-:W-:Y:S05]  /*6c80*/  BSYNC B2 ;  /* 0x0000000000027941 */ /* 0x000fea0003800000 */
.L_x_14144:
        /* <DEDUP_REMOVED lines=16> */
.L_x_14150:
[----:B------:R-:W-:Y:S05]  /*6d90*/  BSYNC B3 ;  /* 0x0000000000037941 */ /* 0x000fea0003800000 */
.L_x_14149:
        /* <DEDUP_REMOVED lines=44> */
.L_x_14148:
[----:B------:R-:W-:Y:S05]  /*7060*/  BSYNC B2 ;  /* 0x0000000000027941 */ /* 0x000fea0003800000 */
.L_x_14147:
        /* <DEDUP_REMOVED lines=11> */
.L_x_14143:
[----:B------:R-:W-:Y:S05]  /*7120*/  BSYNC B1 ;  /* 0x0000000000017941 */ /* 0x000fea0003800000 */
.L_x_14142:
        /* <DEDUP_REMOVED lines=18> */
.L_x_14154:
[----:B------:R-:W-:Y:S02]  /*7250*/  IMAD.MOV.U32 R210, RZ, RZ, R192 ;  /* 0x000000ffffd27224 */ /* 0x000fe400078e00c0 */
.L_x_14155:
[----:B------:R-:W-:Y:S05]  /*7260*/  BSYNC B2 ;  /* 0x0000000000027941 */ /* 0x000fea0003800000 */
.L_x_14153:
        /* <DEDUP_REMOVED lines=16> */
.L_x_14159:
[----:B------:R-:W-:Y:S05]  /*7370*/  BSYNC B3 ;  /* 0x0000000000037941 */ /* 0x000fea0003800000 */
.L_x_14158:
        /* <DEDUP_REMOVED lines=44> */
.L_x_14157:
[----:B------:R-:W-:Y:S05]  /*7640*/  BSYNC B2 ;  /* 0x0000000000027941 */ /* 0x000fea0003800000 */
.L_x_14156:
        /* <DEDUP_REMOVED lines=11> */
.L_x_14152:
[----:B------:R-:W-:Y:S05]  /*7700*/  BSYNC B1 ;  /* 0x0000000000017941 */ /* 0x000fea0003800000 */
.L_x_14151:
        /* <DEDUP_REMOVED lines=26> */
.L_x_14161:
[----:B------:R-:W-:Y:S05]  /*78b0*/  BSYNC B1 ;  /* 0x0000000000017941 */ /* 0x000fea0003800000 */
.L_x_14160:
[----:B------:R-:W-:Y:S02]  /*78c0*/  IADD3 R209, R209, 0x80, RZ ;  /* 0x00000080d1d17810 */ /* 0x000fe40007ffe0ff */
[----:B------:R-:W-:Y:S02]  /*78d0*/  IADD3 R206, R206, 0x80, RZ ;  /* 0x00000080cece7810 */ /* 0x000fe40007ffe0ff */
.L_x_14087:
[----:B------:R-:W-:Y:S05]  /*78e0*/  BSYNC B0 ;  /* 0x0000000000007941 */ /* 0x000fea0003800000 */
.L_x_14086:
        /* <DEDUP_REMOVED lines=31> */
.L_x_14167:
[----:B0-----:R-:W-:Y:S02]  /*7ae0*/  MOV R104, R192 ;  /* 0x000000c000687202 */ /* 0x001fe40000000f00 */
.L_x_14168:
[----:B------:R-:W-:Y:S05]  /*7af0*/  BSYNC B2 ;  /* 0x0000000000027941 */ /* 0x000fea0003800000 */
.L_x_14166:
        /* <DEDUP_REMOVED lines=16> */
.L_x_14172:
[----:B------:R-:W-:Y:S05]  /*7c00*/  BSYNC B3 ;  /* 0x0000000000037941 */ /* 0x000fea0003800000 */
.L_x_14171:
        /* <DEDUP_REMOVED lines=44> */
.L_x_14170:
[----:B------:R-:W-:Y:S05]  /*7ed0*/  BSYNC B2 ;  /* 0x0000000000027941 */ /* 0x000fea0003800000 */
.L_x_14169:
        /* <DEDUP_REMOVED lines=11> */
.L_x_14165:
[----:B-1----:R-:W-:Y:S05]  /*7f90*/  BSYNC B1 ;  /* 0x0000000000017941 */ /* 0x002fea0003800000 */
.L_x_14164:
        /* <DEDUP_REMOVED lines=18> */
.L_x_14176:
[----:B0-----:R-:W-:Y:S02]  /*80c0*/  IMAD.MOV.U32 R106, RZ, RZ, R192 ;  /* 0x000000ffff6a7224 */ /* 0x001fe400078e00c0 */
.L_x_14177:
[----:B------:R-:W-:Y:S05]  /*80d0*/  BSYNC B2 ;  /* 0x0000000000027941 */ /* 0x000fea0003800000 */
.L_x_14175:
        /* <DEDUP_REMOVED lines=16> */
.L_x_14181:
[----:B------:R-:W-:Y:S05]  /*81e0*/  BSYNC B3 ;  /* 0x0000000000037941 */ /* 0x000fea0003800000 */
.L_x_14180:
        /* <DEDUP_REMOVED lines=44> */
.L_x_14179:
[----:B------:R-:W-:Y:S05]  /*84b0*/  BSYNC B2 ;  /* 0x0000000000027941 */ /* 0x000fea0003800000 */
.L_x_14178:
        /* <DEDUP_REMOVED lines=11> */
.L_x_14174:
[----:B------:R-:W-:Y:S05]  /*8570*/  BSYNC B1 ;  /* 0x0000000000017941 */ /* 0x000fea0003800000 */
.L_x_14173:
        /* <DEDUP_REMOVED lines=18> */
.L_x_14185:
[----:B0-----:R-:W-:Y:S02]  /*86a0*/  IMAD.MOV.U32 R106, RZ, RZ, R192 ;  /* 0x000000ffff6a7224 */ /* 0x001fe400078e00c0 */
.L_x_14186:
[----:B------:R-:W-:Y:S05]  /*86b0*/  BSYNC B2 ;  /* 0x0000000000027941 */ /* 0x000fea0003800000 */
.L_x_14184:
        /* <DEDUP_REMOVED lines=16> */
.L_x_14190:
[----:B------:R-:W-:Y:S05]  /*87c0*/  BSYNC B3 ;  /* 0x0000000000037941 */ /* 0x000fea0003800000 */
.L_x_14189:
        /* <DEDUP_REMOVED lines=44> */
.L_x_14188:
[----:B------:R-:W-:Y:S05]  /*8a90*/  BSYNC B2 ;  /* 0x0000000000027941 */ /* 0x000fea0003800000 */
.L_x_14187:
        /* <DEDUP_REMOVED lines=11> */
.L_x_14183:
[----:B------:R-:W-:Y:S05]  /*8b50*/  BSYNC B1 ;  /* 0x0000000000017941 */ /* 0x000fea0003800000 */
.L_x_14182:
        /* <DEDUP_REMOVED lines=18> */
.L_x_14194:
[----:B------:R-:W-:Y:S02]  /*8c80*/  IMAD.MOV.U32 R154, RZ, RZ, R192 ;  /* 0x000000ffff9a7224 */ /* 0x000fe400078e00c0 */
.L_x_14195:
[----:B------:R-:W-:Y:S05]  /*8c90*/  BSYNC B2 ;  /* 0x0000000000027941 */ /* 0x000fea0003800000 */
.L_x_14193:
        /* <DEDUP_REMOVED lines=16> */
.L_x_14199:
[----:B------:R-:W-:Y:S05]  /*8da0*/  BSYNC B3 ;  /* 0x0000000000037941 */ /* 0x000fea0003800000 */
.L_x_14198:
[----:B------:R-:W-:Y:S01]  /*8db0*/  IMAD.HI.U32 R83, R46, -0x326172a9, RZ ;  /* 0xcd9e8d572e537827 */ /* 0x000fe200078e00ff */
[----:B------:R-:W-:-:S03]  /*8dc0*/  LOP3.LUT R85, R85, UR5, R188, 0x96, !PT ;  /* 0x0000000555557c12 */ /* 0x000fc6000f8e96bc */
[----:B0-----:R-:W-:Y:S01]  /*8dd0*/  IMAD R105, R46, -0x326172a9, RZ ;  /* 0xcd9e8d572e697824 */ /* 0x001fe200078e02ff */
        /* <DEDUP_REMOVED lines=41> */
.L_x_14197:
[----:B------:R-:W-:Y:S05]  /*9070*/  BSYNC B2 ;  /* 0x0000000000027941 */ /* 0x000fea0003800000 */
.L_x_14196:
        /* <DEDUP_REMOVED lines=9> */
[----:B------:R-:W-:-:S04]  /*9110*/  FMUL.FTZ R83, R22, R83 ;  /* 0x0000005316537220 */ /* 0x000fc80000410000 */
[----:B------:R-:W-:Y:S02]  /*9120*/  @P3 FADD.FTZ R83, R55, R83 ;  /* 0x0000005337533221 */ /* 0x000fe40000010000 */
.L_x_14192:
[----:B------:R-:W-:Y:S05]  /*9130*/  BSYNC B1 ;  /* 0x0000000000017941 */ /* 0x000fea0003800000 */
.L_x_14191:
        /* <DEDUP_REMOVED lines=18> */
.L_x_14203:
[----:B------:R-:W-:Y:S02]  /*9260*/  IMAD.MOV.U32 R154, RZ, RZ, R192 ;  /* 0x000000ffff9a7224 */ /* 0x000fe400078e00c0 */
.L_x_14204:
[----:B------:R-:W-:Y:S05]  /*9270*/  BSYNC B2 ;  /* 0x0000000000027941 */ /* 0x000fea0003800000 */
.L_x_14202:
        /* <DEDUP_REMOVED lines=16> */
.L_x_14208:
[----:B------:R-:W-:Y:S05]  /*9380*/  BSYNC B3 ;  /* 0x0000000000037941 */ /* 0x000fea0003800000 */
.L_x_14207:
        /* <DEDUP_REMOVED lines=44> */
.L_x_14206:
[----:B------:R-:W-:Y:S05]  /*9650*/  BSYNC B2 ;  /* 0x0000000000027941 */ /* 0x000fea0003800000 */
.L_x_14205:
        /* <DEDUP_REMOVED lines=11> */
.L_x_14201:
[----:B------:R-:W-:Y:S05]  /*9710*/  BSYNC B1 ;  /* 0x0000000000017941 */ /* 0x000fea0003800000 */
.L_x_14200:
        /* <DEDUP_REMOVED lines=18> */
.L_x_14212:
[----:B------:R-:W-:Y:S02]  /*9840*/  IMAD.MOV.U32 R189, RZ, RZ, R192 ;  /* 0x000000ffffbd7224 */ /* 0x000fe400078e00c0 */
.L_x_14213:
[----:B------:R-:W-:Y:S05]  /*9850*/  BSYNC B2 ;  /* 0x0000000000027941 */ /* 0x000fea0003800000 */
.L_x_14211:
        /* <DEDUP_REMOVED lines=16> */
.L_x_14217:
[----:B------:R-:W-:Y:S05]  /*9960*/  BSYNC B3 ;  /* 0x0000000000037941 */ /* 0x000fea0003800000 */
.L_x_14216:
        /* <DEDUP_REMOVED lines=44> */
.L_x_14215:
[----:B------:R-:W-:Y:S05]  /*9c30*/  BSYNC B2 ;  /* 0x0000000000027941 */ /* 0x000fea0003800000 */
.L_x_14214:
        /* <DEDUP_REMOVED lines=11> */
.L_x_14210:
[----:B------:R-:W-:Y:S05]  /*9cf0*/  BSYNC B1 ;  /* 0x0000000000017941 */ /* 0x000fea0003800000 */
.L_x_14209:
        /* <DEDUP_REMOVED lines=18> */
.L_x_14221:
[----:B------:R-:W-:Y:S02]  /*9e20*/  IMAD.MOV.U32 R189, RZ, RZ, R192 ;  /* 0x000000ffffbd7224 */ /* 0x000fe400078e00c0 */
.L_x_14222:
[----:B------:R-:W-:Y:S05]  /*9e30*/  BSYNC B2 ;  /* 0x0000000000027941 */ /* 0x000fea0003800000 */
.L_x_14220:
        /* <DEDUP_REMOVED lines=16> */
.L_x_14226:
[----:B------:R-:W-:Y:S05]  /*9f40*/  BSYNC B3 ;  /* 0x0000000000037941 */ /* 0x000fea0003800000 */
.L_x_14225:
        /* <DEDUP_REMOVED lines=44> */
.L_x_14224:
[----:B------:R-:W-:Y:S05]  /*a210*/  BSYNC B2 ;  /* 0x0000000000027941 */ /* 0x000fea0003800000 */
.L_x_14223:
        /* <DEDUP_REMOVED lines=11> */
.L_x_14219:
[----:B------:R-:W-:Y:S05]  /*a2d0*/  BSYNC B1 ;  /* 0x0000000000017941 */ /* 0x000fea0003800000 */
.L_x_14218:
        /* <DEDUP_REMOVED lines=18> */
.L_x_14230:
[----:B------:R-:W-:Y:S02]  /*a400*/  MOV R210, R192 ;  /* 0x000000c000d27202 */ /* 0x000fe40000000f00 */
.L_x_14231:
[----:B------:R-:W-:Y:S05]  /*a410*/  BSYNC B2 ;  /* 0x0000000000027941 */ /* 0x000fea0003800000 */
.L_x_14229:
        /* <DEDUP_REMOVED lines=16> */
.L_x_14235:
[----:B------:R-:W-:Y:S05]  /*a520*/  BSYNC B3 ;  /* 0x0000000000037941 */ /* 0x000fea0003800000 */
.L_x_14234:
        /* <DEDUP_REMOVED lines=44> */
.L_x_14233:
[----:B------:R-:W-:Y:S05]  /*a7f0*/  BSYNC B2 ;  /* 0x0000000000027941 */ /* 0x000fea0003800000 */
.L_x_14232:
        /* <DEDUP_REMOVED lines=11> */
.L_x_14228:
[----:B------:R-:W-:Y:S05]  /*a8b0*/  BSYNC B1 ;  /* 0x0000000000017941 */ /* 0x000fea0003800000 */
.L_x_14227:
        /* <DEDUP_REMOVED lines=26> */
.L_x_14237:
[----:B------:R-:W-:Y:S05]  /*aa60*/  BSYNC B1 ;  /* 0x0000000000017941 */ /* 0x000fea0003800000 */
.L_x_14236:
[----:B------:R-:W-:Y:S02]  /*aa70*/  IADD3 R209, R209, 0x80, RZ ;  /* 0x00000080d1d17810 */ /* 0x000fe40007ffe0ff */
[----:B------:R-:W-:Y:S02]  /*aa80*/  IADD3 R206, R206, 0x80, RZ ;  /* 0x00000080cece7810 */ /* 0x000fe40007ffe0ff */
.L_x_14163:
[----:B------:R-:W-:Y:S05]  /*aa90*/  BSYNC B0 ;  /* 0x0000000000007941 */ /* 0x000fea0003800000 */
.L_x_14162:
        /* <DEDUP_REMOVED lines=31> */
.L_x_14243:
[----:B0-----:R-:W-:Y:S02]  /*ac90*/  IMAD.MOV.U32 R104, RZ, RZ, R192 ;  /* 0x000000ffff687224 */ /* 0x001fe400078e00c0 */
.L_x_14244:
[----:B------:R-:W-:Y:S05]  /*aca0*/  BSYNC B2 ;  /* 0x0000000000027941 */ /* 0x000fea0003800000 */
.L_x_14242:
        /* <DEDUP_REMOVED lines=16> */
.L_x_14248:
[----:B------:R-:W-:Y:S05]  /*adb0*/  BSYNC B3 ;  /* 0x0000000000037941 */ /* 0x000fea0003800000 */
.L_x_14247:
        /* <DEDUP_REMOVED lines=44> */
.L_x_14246:
[----:B------:R-:W-:Y:S05]  /*b080*/  BSYNC B2 ;  /* 0x0000000000027941 */ /* 0x000fea0003800000 */
.L_x_14245:
        /* <DEDUP_REMOVED lines=11> */
.L_x_14241:
[----:B-1----:R-:W-:Y:S05]  /*b140*/  BSYNC B1 ;  /* 0x0000000000017941 */ /* 0x002fea0003800000 */
.L_x_14240:
        /* <DEDUP_REMOVED lines=18> */
.L_x_14252:
[----:B0-----:R-:W-:Y:S02]  /*b270*/  IMAD.MOV.U32 R106, RZ, RZ, R192 ;  /* 0x000000ffff6a7224 */ /* 0x001fe400078e00c0 */
.L_x_14253:
[----:B------:R-:W-:Y:S05]  /*b280*/  BSYNC B2 ;  /* 0x0000000000027941 */ /* 0x000fea0003800000 */
.L_x_14251:
        /* <DEDUP_REMOVED lines=16> */
.L_x_14257:
[----:B------:R-:W-:Y:S05]  /*b390*/  BSYNC B3 ;  /* 0x0000000000037941 */ /* 0x000fea0003800000 */
.L_x_14256:
        /* <DEDUP_REMOVED lines=44> */
.L_x_14255:
[----:B------:R-:W-:Y:S05]  /*b660*/  BSYNC B2 ;  /* 0x0000000000027941 */ /* 0x000fea0003800000 */
.L_x_14254:
        /* <DEDUP_REMOVED lines=11> */
.L_x_14250:
[----:B------:R-:W-:Y:S05]  /*b720*/  BSYNC B1 ;  /* 0x0000000000017941 */ /* 0x000fea0003800000 */
.L_x_14249:
        /* <DEDUP_REMOVED lines=18> */
.L_x_14261:
[----:B0-----:R-:W-:Y:S02]  /*b850*/  IMAD.MOV.U32 R106, RZ, RZ, R192 ;  /* 0x000000ffff6a7224 */ /* 0x001fe400078e00c0 */
.L_x_14262:
[----:B------:R-:W-:Y:S05]  /*b860*/  BSYNC B2 ;  /* 0x0000000000027941 */ /* 0x000fea0003800000 */
.L_x_14260:
        /* <DEDUP_REMOVED lines=16> */
.L_x_14266:
[----:B------:R-:W-:Y:S05]  /*b970*/  BSYNC B3 ;  /* 0x0000000000037941 */ /* 0x000fea0003800000 */
.L_x_14265:
        /* <DEDUP_REMOVED lines=44> */
.L_x_14264:
[----:B------:R-:W-:Y:S05]  /*bc40*/  BSYNC B2 ;  /* 0x0000000000027941 */ /* 0x000fea0003800000 */
.L_x_14263:
        /* <DEDUP_REMOVED lines=11> */
.L_x_14259:
[----:B------:R-:W-:Y:S05]  /*bd00*/  BSYNC B1 ;  /* 0x0000000000017941 */ /* 0x000fea0003800000 */
.L_x_14258:
        /* <DEDUP_REMOVED lines=18> */
.L_x_14270:
[----:B------:R-:W-:Y:S02]  /*be30*/  IMAD.MOV.U32 R154, RZ, RZ, R192 ;  /* 0x000000ffff9a7224 */ /* 0x000fe400078e00c0 */
.L_x_14271:
[----:B------:R-:W-:Y:S05]  /*be40*/  BSYNC B2 ;  /* 0x0000000000027941 */ /* 0x000fea0003800000 */
.L_x_14269:
        /* <DEDUP_REMOVED lines=16> */
.L_x_14275:
[----:B------:R-:W-:Y:S05]  /*bf50*/  BSYNC B3 ;  /* 0x0000000000037941 */ /* 0x000fea0003800000 */
.L_x_14274:
        /* <DEDUP_REMOVED lines=44> */
.L_x_14273:
[----:B------:R-:W-:Y:S05]  /*c220*/  BSYNC B2 ;  /* 0x0000000000027941 */ /* 0x000fea0003800000 */
.L_x_14272:
        /* <DEDUP_REMOVED lines=11> */
.L_x_14268:
[----:B------:R-:W-:Y:S05]  /*c2e0*/  BSYNC B1 ;  /* 0x0000000000017941 */ /* 0x000fea0003800000 */
.L_x_14267:
        /* <DEDUP_REMOVED lines=18> */
.L_x_14279:
[----:B------:R-:W-:Y:S02]  /*c410*/  IMAD.MOV.U32 R154, RZ, RZ, R192 ;  /* 0x000000ffff9a7224 */ /* 0x000fe400078e00c0 */
.L_x_14280:
[----:B------:R-:W-:Y:S05]  /*c420*/  BSYNC B2 ;  /* 0x0000000000027941 */ /* 0x000fea0003800000 */
.L_x_14278:
        /* <DEDUP_REMOVED lines=16> */
.L_x_14284:
[----:B------:R-:W-:Y:S05]  /*c530*/  BSYNC B3 ;  /* 0x0000000000037941 */ /* 0x000fea0003800000 */
.L_x_14283:
        /* <DEDUP_REMOVED lines=44> */
.L_x_14282:
[----:B------:R-:W-:Y:S05]  /*c800*/  BSYNC B2 ;  /* 0x0000000000027941 */ /* 0x000fea0003800000 */
.L_x_14281:
        /* <DEDUP_REMOVED lines=11> */
.L_x_14277:
[----:B------:R-:W-:Y:S05]  /*c8c0*/  BSYNC B1 ;  /* 0x0000000000017941 */ /* 0x000fea0003800000 */
.L_x_14276:
        /* <DEDUP_REMOVED lines=18> */
.L_x_14288:
[----:B------:R-:W-:Y:S02]  /*c9f0*/  MOV R189, R192 ;  /* 0x000000c000bd7202 */ /* 0x000fe40000000f00 */
.L_x_14289:
[----:B------:R-:W-:Y:S05]  /*ca00*/  BSYNC B2 ;  /* 0x0000000000027941 */ /* 0x000fea0003800000 */
.L_x_14287:
        /* <DEDUP_REMOVED lines=16> */
.L_x_14293:
[----:B------:R-:W-:Y:S05]  /*cb10*/  BSYNC B3 ;  /* 0x0000000000037941 */ /* 0x000fea0003800000 */
.L_x_14292:
        /* <DEDUP_REMOVED lines=44> */
.L_x_14291:
[----:B------:R-:W-:Y:S05]  /*cde0*/  BSYNC B2 ;  /* 0x0000000000027941 */ /* 0x000fea0003800000 */
.L_x_14290:
        /* <DEDUP_REMOVED lines=11> */
.L_x_14286:
[----:B------:R-:W-:Y:S05]  /*cea0*/  BSYNC B1 ;  /* 0x0000000000017941 */ /* 0x000fea0003800000 */
.L_x_14285:
        /* <DEDUP_REMOVED lines=18> */
.L_x_14297:
[----:B------:R-:W-:Y:S02]  /*cfd0*/  IMAD.MOV.U32 R189, RZ, RZ, R192 ;  /* 0x000000ffffbd7224 */ /* 0x000fe400078e00c0 */
.L_x_14298:
[----:B------:R-:W-:Y:S05]  /*cfe0*/  BSYNC B2 ;  /* 0x0000000000027941 */ /* 0x000fea0003800000 */
.L_x_14296:
        /* <DEDUP_REMOVED lines=16> */
.L_x_14302:
[----:B------:R-:W-:Y:S05]  /*d0f0*/  BSYNC B3 ;  /* 0x0000000000037941 */ /* 0x000fea0003800000 */
.L_x_14301:
        /* <DEDUP_REMOVED lines=44> */
.L_x_14300:
[----:B------:R-:W-:Y:S05]  /*d3c0*/  BSYNC B2 ;  /* 0x0000000000027941 */ /* 0x000fea0003800000 */
.L_x_14299:
        /* <DEDUP_REMOVED lines=11> */
.L_x_14295:
[----:B------:R-:W-:Y:S05]  /*d480*/  BSYNC B1 ;  /* 0x0000000000017941 */ /* 0x000fea0003800000 */
.L_x_14294:
        /* <DEDUP_REMOVED lines=18> */
.L_x_14306:
[----:B------:R-:W-:Y:S02]  /*d5b0*/  IMAD.MOV.U32 R210, RZ, RZ, R192 ;  /* 0x000000ffffd27224 */ /* 0x000fe400078e00c0 */
.L_x_14307:
[----:B------:R-:W-:Y:S05]  /*d5c0*/  BSYNC B2 ;  /* 0x0000000000027941 */ /* 0x000fea0003800000 */
.L_x_14305:
        /* <DEDUP_REMOVED lines=16> */
.L_x_14311:
[----:B------:R-:W-:Y:S05]  /*d6d0*/  BSYNC B3 ;  /* 0x0000000000037941 */ /* 0x000fea0003800000 */
.L_x_14310:
        /* <DEDUP_REMOVED lines=44> */
.L_x_14309:
[----:B------:R-:W-:Y:S05]  /*d9a0*/  BSYNC B2 ;  /* 0x0000000000027941 */ /* 0x000fea0003800000 */
.L_x_14308:
        /* <DEDUP_REMOVED lines=11> */
.L_x_14304:
[----:B------:R-:W-:Y:S05]  /*da60*/  BSYNC B1 ;  /* 0x0000000000017941 */ /* 0x000fea0003800000 */
.L_x_14303:
        /* <DEDUP_REMOVED lines=26> */
.L_x_14313:
[----:B------:R-:W-:Y:S05]  /*dc10*/  BSYNC B1 ;  /* 0x0000000000017941 */ /* 0x000fea0003800000 */
.L_x_14312:
[----:B------:R-:W-:Y:S02]  /*dc20*/  IADD3 R209, R209, 0x80, RZ ;  /* 0x00000080d1d17810 */ /* 0x000fe40007ffe0ff */
[----:B------:R-:W-:Y:S02]  /*dc30*/  IADD3 R206, R206, 0x80, RZ ;  /* 0x00000080cece7810 */ /* 0x000fe40007ffe0ff */
.L_x_14239:
[----:B------:R-:W-:Y:S05]  /*dc40*/  BSYNC B0 ;  /* 0x0000000000007941 */ /* 0x000fea0003800000 */
.L_x_14238:
[----:B------:R-:W-:Y:S01]  /*dc50*/  BSSY B0, `(.L_x_14314) ;  /* 0x0000315000007945 */ /* 0x000fe20003800000 */
        /* <DEDUP_REMOVED lines=29> */
.L_x_14319:
[----:B0-----:R-:W-:Y:S02]  /*de30*/  IMAD.MOV.U32 R104, RZ, RZ, R192 ;  /* 0x000000ffff687224 */ /* 0x001fe400078e00c0 */
.L_x_14320:
[----:B------:R-:W-:Y:S05]  /*de40*/  BSYNC B2 ;  /* 0x0000000000027941 */ /* 0x000fea0003800000 */
.L_x_14318:
        /* <DEDUP_REMOVED lines=16> */
.L_x_14324:
[----:B------:R-:W-:Y:S05]  /*df50*/  BSYNC B3 ;  /* 0x0000000000037941 */ /* 0x000fea0003800000 */
.L_x_14323:
        /* <DEDUP_REMOVED lines=44> */
.L_x_14322:
[----:B------:R-:W-:Y:S05]  /*e220*/  BSYNC B2 ;  /* 0x0000000000027941 */ /* 0x000fea0003800000 */
.L_x_14321:
        /* <DEDUP_REMOVED lines=11> */
.L_x_14317:
[----:B-1----:R-:W-:Y:S05]  /*e2e0*/  BSYNC B1 ;  /* 0x0000000000017941 */ /* 0x002fea0003800000 */
.L_x_14316:
        /* <DEDUP_REMOVED lines=18> */
.L_x_14328:
[----:B0-----:R-:W-:Y:S02]  /*e410*/  IMAD.MOV.U32 R106, RZ, RZ, R192 ;  /* 0x000000ffff6a7224 */ /* 0x001fe400078e00c0 */
.L_x_14329:
[----:B------:R-:W-:Y:S05]  /*e420*/  BSYNC B2 ;  /* 0x0000000000027941 */ /* 0x000fea0003800000 */
.L_x_14327:
        /* <DEDUP_REMOVED lines=16> */
.L_x_14333:
[----:B------:R-:W-:Y:S05]  /*e530*/  BSYNC B3 ;  /* 0x0000000000037941 */ /* 0x000fea0003800000 */
.L_x_14332:
        /* <DEDUP_REMOVED lines=44> */
.L_x_14331:
[----:B------:R-:W-:Y:S05]  /*e800*/  BSYNC B2 ;  /* 0x0000000000027941 */ /* 0x000fea0003800000 */
.L_x_14330:
        /* <DEDUP_REMOVED lines=11> */
.L_x_14326:
[----:B------:R-:W-:Y:S05]  /*e8c0*/  BSYNC B1 ;  /* 0x0000000000017941 */ /* 0x000fea0003800000 */
.L_x_14325:
        /* <DEDUP_REMOVED lines=18> */
.L_x_14337:
[----:B0-----:R-:W-:Y:S02]  /*e9f0*/  IMAD.MOV.U32 R106, RZ, RZ, R192 ;  /* 0x000000ffff6a7224 */ /* 0x001fe400078e00c0 */
.L_x_14338:
[----:B------:R-:W-:Y:S05]  /*ea00*/  BSYNC B2 ;  /* 0x0000000000027941 */ /* 0x000fea0003800000 */
.L_x_14336:
        /* <DEDUP_REMOVED lines=16> */
.L_x_14342:
[----:B------:R-:W-:Y:S05]  /*eb10*/  BSYNC B3 ;  /* 0x0000000000037941 */ /* 0x000fea0003800000 */
.L_x_14341:
        /* <DEDUP_REMOVED lines=44> */
.L_x_14340:
[----:B------:R-:W-:Y:S05]  /*ede0*/  BSYNC B2 ;  /* 0x0000000000027941 */ /* 0x000fea0003800000 */
.L_x_14339:
        /* <DEDUP_REMOVED lines=11> */
.L_x_14335:
[----:B------:R-:W-:Y:S05]  /*eea0*/  BSYNC B1 ;  /* 0x0000000000017941 */ /* 0x000fea0003800000 */
.L_x_14334:
        /* <DEDUP_REMOVED lines=18> */
.L_x_14346:
[----:B------:R-:W-:Y:S02]  /*efd0*/  MOV R154, R192 ;  /* 0x000000c0009a7202 */ /* 0x000fe40000000f00 */
.L_x_14347:
[----:B------:R-:W-:Y:S05]  /*efe0*/  BSYNC B2 ;  /* 0x0000000000027941 */ /* 0x000fea0003800000 */
.L_x_14345:
        /* <DEDUP_REMOVED lines=16> */
.L_x_14351:
[----:B------:R-:W-:Y:S05]  /*f0f0*/  BSYNC B3 ;  /* 0x0000000000037941 */ /* 0x000fea0003800000 */
.L_x_14350:
        /* <DEDUP_REMOVED lines=44> */
.L_x_14349:
[----:B------:R-:W-:Y:S05]  /*f3c0*/  BSYNC B2 ;  /* 0x0000000000027941 */ /* 0x000fea0003800000 */
.L_x_14348:
        /* <DEDUP_REMOVED lines=11> */
.L_x_14344:
[----:B------:R-:W-:Y:S05]  /*f480*/  BSYNC B1 ;  /* 0x0000000000017941 */ /* 0x000fea0003800000 */
.L_x_14343:
        /* <DEDUP_REMOVED lines=18> */
.L_x_14355:
[----:B------:R-:W-:Y:S02]  /*f5b0*/  IMAD.MOV.U32 R154, RZ, RZ, R192 ;  /* 0x000000ffff9a7224 */ /* 0x000fe400078e00c0 */
.L_x_14356:
[----:B------:R-:W-:Y:S05]  /*f5c0*/  BSYNC B2 ;  /* 0x0000000000027941 */ /* 0x000fea0003800000 */
.L_x_14354:
        /* <DEDUP_REMOVED lines=16> */
.L_x_14360:
[----:B------:R-:W-:Y:S05]  /*f6d0*/  BSYNC B3 ;  /* 0x0000000000037941 */ /* 0x000fea0003800000 */
.L_x_14359:
        /* <DEDUP_REMOVED lines=44> */
.L_x_14358:
[----:B------:R-:W-:Y:S05]  /*f9a0*/  BSYNC B2 ;  /* 0x0000000000027941 */ /* 0x000fea0003800000 */
.L_x_14357:
        /* <DEDUP_REMOVED lines=11> */
.L_x_14353:
[----:B------:R-:W-:Y:S05]  /*fa60*/  BSYNC B1 ;  /* 0x0000000000017941 */ /* 0x000fea0003800000 */
.L_x_14352:
        /* <DEDUP_REMOVED lines=18> */
.L_x_14364:
[----:B------:R-:W-:Y:S02]  /*fb90*/  IMAD.MOV.U32 R189, RZ, RZ, R192 ;  /* 0x000000ffffbd7224 */ /* 0x000fe400078e00c0 */
.L_x_14365:
[----:B------:R-:W-:Y:S05]  /*fba0*/  BSYNC B2 ;  /* 0x0000000000027941 */ /* 0x000fea0003800000 */
.L_x_14363:
        /* <DEDUP_REMOVED lines=16> */
.L_x_14369:
[----:B------:R-:W-:Y:S05]  /*fcb0*/  BSYNC B3 ;  /* 0x0000000000037941 */ /* 0x000fea0003800000 */
.L_x_14368:
        /* <DEDUP_REMOVED lines=44> */
.L_x_14367:
[----:B------:R-:W-:Y:S05]  /*ff80*/  BSYNC B2 ;  /* 0x0000000000027941 */ /* 0x000fea0003800000 */
.L_x_14366:
        /* <DEDUP_REMOVED lines=11> */
.L_x_14362:
[----:B------:R-:W-:Y:S05]  /*10040*/  BSYNC B1 ;  /* 0x0000000000017941 */ /* 0x000fea0003800000 */
.L_x_14361:
        /* <DEDUP_REMOVED lines=18> */
.L_x_14373:
[----:B------:R-:W-:Y:S02]  /*10170*/  IMAD.MOV.U32 R189, RZ, RZ, R192 ;  /* 0x000000ffffbd7224 */ /* 0x000fe400078e00c0 */
.L_x_14374:
[----:B------:R-:W-:Y:S05]  /*10180*/  BSYNC B2 ;  /* 0x0000000000027941 */ /* 0x000fea0003800000 */
.L_x_14372:
        /* <DEDUP_REMOVED lines=16> */
.L_x_14378:
[----:B------:R-:W-:Y:S05]  /*10290*/  BSYNC B3 ;  /* 0x0000000000037941 */ /* 0x000fea0003800000 */
.L_x_14377:
        /* <DEDUP_REMOVED lines=44> */
.L_x_14376:
[----:B------:R-:W-:Y:S05]  /*10560*/  BSYNC B2 ;  /* 0x0000000000027941 */ /* 0x000fea0003800000 */
.L_x_14375:
        /* <DEDUP_REMOVED lines=11> */
.L_x_14371:
[----:B------:R-:W-:Y:S05]  /*10620*/  BSYNC B1 ;  /* 0x0000000000017941 */ /* 0x000fea0003800000 */
.L_x_14370:
        /* <DEDUP_REMOVED lines=18> */
.L_x_14382:
[----:B------:R-:W-:Y:S02]  /*10750*/  IMAD.MOV.U32 R208, RZ, RZ, R192 ;  /* 0x000000ffffd07224 */ /* 0x000fe400078e00c0 */
.L_x_14383:
[----:B------:R-:W-:Y:S05]  /*10760*/  BSYNC B2 ;  /* 0x0000000000027941 */ /* 0x000fea0003800000 */
.L_x_14381:
        /* <DEDUP_REMOVED lines=16> */
.L_x_14387:
[----:B------:R-:W-:Y:S05]  /*10870*/  BSYNC B3 ;  /* 0x0000000000037941 */ /* 0x000fea0003800000 */
.L_x_14386:
        /* <DEDUP_REMOVED lines=44> */
.L_x_14385:
[----:B------:R-:W-:Y:S05]  /*10b40*/  BSYNC B2 ;  /* 0x0000000000027941 */ /* 0x000fea0003800000 */
.L_x_14384:
        /* <DEDUP_REMOVED lines=11> */
.L_x_14380:
[----:B------:R-:W-:Y:S05]  /*10c00*/  BSYNC B1 ;  /* 0x0000000000017941 */ /* 0x000fea0003800000 */
.L_x_14379:
[----:B------:R-:W-:-:S05]  /*10c10*/  MOV R104, 0x20 ;  /* 0x0000002000687802 */ /* 0x000fca0000000f00 */
        /* <DEDUP_REMOVED lines=24> */
.L_x_14315:
[----:B------:R-:W-:Y:S05]  /*10da0*/  BSYNC B0 ;  /* 0x0000000000007941 */ /* 0x000fea0003800000 */
.L_x_14314:
        /* <DEDUP_REMOVED lines=51> */
.L_x_14402:
        /* <DEDUP_REMOVED lines=101> */
.L_x_14403:
        /* <DEDUP_REMOVED lines=16> */
[----:B------:R-:W-:Y:S01]  /*11830*/  I2F R211, R107 ;  /* 0x0000006b00d37306 */ /* 0x000fe20000201400 */
[----:B------:R-:W0:Y:S04]  /*11840*/  SHFL.DOWN PT, R206, R107, 0x2, 0x1f ;  /* 0x08401f006bce7f89 */ /* 0x000e2800000e0000 */
[----:B------:R1:W2:Y:S01]  /*11850*/  @!P2 LDS.64 R104, [R154.X8] ;  /* 0x000000009a68a984 */ /* 0x0002a20000008a00 */
[----:B------:R-:W-:-:S02]  /*11860*/  @!P3 LEA R106, P2, R42, c[0x0][0x1a0], 0x2 ;  /* 0x000068002a6aba11 */ /* 0x000fc400078410ff */
        /* <DEDUP_REMOVED lines=23> */
[-C--:B------:R-:W-:Y:S02]  /*119e0*/  FMUL.FTZ R104, R104, R214.reuse ;  /* 0x000000d668687220 */ /* 0x080fe40000410000 */
[----:B------:R-:W-:Y:S02]  /*119f0*/  FMUL.FTZ R155, R155, R155 ;  /* 0x0000009b9b9b7220 */ /* 0x000fe40000410000 */
[C---:B------:R-:W-:Y:S02]  /*11a00*/  FFMA.FTZ R104, R210.reuse, R213, R104 ;  /* 0x000000d5d2687223 */ /* 0x040fe40000010068 */
[----:B------:R-:W-:Y:S02]  /*11a10*/  FMUL.FTZ R155, R210, R155 ;  /* 0x0000009bd29b7220 */ /* 0x000fe40000410000 */
[----:B--2---:R-:W-:Y:S01]  /*11a20*/  FADD.FTZ R154, R107, R154 ;  /* 0x0000009a6b9a7221 */ /* 0x004fe20000010000 */
[----:B------:R-:W-:Y:S01]  /*11a30*/  @!P3 LEA.HI.X R107, R42, c[0x0][0x1a4], R207, 0x2, P2 ;  /* 0x000069002a6bba11 */ /* 0x000fe200010f14cf */
[----:B------:R-:W-:-:S02]  /*11a40*/  FMUL.FTZ R155, R155, R214 ;  /* 0x000000d69b9b7220 */ /* 0x000fc40000410000 */
[C---:B0-----:R-:W-:Y:S01]  /*11a50*/  FMUL.FTZ R206, R105.reuse, R104 ;  /* 0x0000006869ce7220 */ /* 0x041fe20000410000 */
[----:B------:R-:W-:Y:S01]  /*11a60*/  @!P3 LEA R104, P2, R42, c[0x0][0x1a8], 0x2 ;  /* 0x00006a002a68ba11 */ /* 0x000fe200078410ff */
[----:B------:R-:W-:-:S03]  /*11a70*/  FFMA.FTZ R154, R105, R155, R154 ;  /* 0x0000009b699a7223 */ /* 0x000fc6000001009a */
[----:B------:R-:W0:Y:S01]  /*11a80*/  SHFL.IDX PT, R209, R206, RZ, 0x1f ;  /* 0x00001fffced17589 */ /* 0x000e2200000e0000 */
[----:B------:R-:W-:Y:S01]  /*11a90*/  @!P3 LEA.HI.X R105, R42, c[0x0][0x1ac], R207, 0x2, P2 ;  /* 0x00006b002a69ba11 */ /* 0x000fe200010f14cf */
[----:B------:R-:W-:Y:S01]  /*11aa0*/  IMAD.MOV.U32 R207, RZ, RZ, c[0x0][0x1e0] ;  /* 0x00007800ffcf7624 */ /* 0x000fe200078e00ff */
[----:B------:R-:W-:Y:S01]  /*11ab0*/  ISETP.NE.AND P2, PT, RZ, UR8, PT ;  /* 0x00000008ff007c0c */ /* 0x000fe2000bf45270 */
        /* <DEDUP_REMOVED lines=51> */
.L_x_14393:
[----:B------:R-:W-:Y:S05]  /*11df0*/  BSYNC B1 ;  /* 0x0000000000017941 */ /* 0x000fea0003800000 */
.L_x_14392:
        /* <DEDUP_REMOVED lines=35> */
.L_x_14395:
[----:B------:R-:W-:Y:S05]  /*12030*/  BSYNC B1 ;  /* 0x0000000000017941 */ /* 0x000fea0003800000 */
.L_x_14394:
        /* <DEDUP_REMOVED lines=35> */
.L_x_14397:
[----:B------:R-:W-:Y:S05]  /*12270*/  BSYNC B1 ;  /* 0x0000000000017941 */ /* 0x000fea0003800000 */
.L_x_14396:
        /* <DEDUP_REMOVED lines=35> */
.L_x_14399:
[----:B------:R-:W-:Y:S05]  /*124b0*/  BSYNC B1 ;  /* 0x0000000000017941 */ /* 0x000fea0003800000 */
.L_x_14398:
[----:B------:R-:W-:Y:S05]  /*124c0*/  @!P1 BRA `(.L_x_14391) ;  /* 0x000001f000009947 */ /* 0x000fea0003800000 */
[--C-:B0-----:R-:W-:Y:S02]  /*124d0*/  FADD.FTZ R154, R98, -R206.reuse ;  /* 0x800000ce629a7221 */ /* 0x101fe40000010000 */
[--C-:B------:R-:W-:Y:S02]  /*124e0*/  FADD.FTZ R104, R96, -R206.reuse ;  /* 0x800000ce60687221 */ /* 0x100fe40000010000 */
[----:B------:R-:W-:Y:S02]  /*124f0*/  FMUL.FTZ R154, R207, R154 ;  /* 0x0000009acf9a7220 */ /* 0x000fe40000410000 */
[--C-:B------:R-:W-:Y:S02]  /*12500*/  FADD.FTZ R106, R97, -R206.reuse ;  /* 0x800000ce616a7221 */ /* 0x100fe40000010000 */
[--C-:B------:R-:W-:Y:S02]  /*12510*/  FADD.FTZ R208, R99, -R206.reuse ;  /* 0x800000ce63d07221 */ /* 0x100fe40000010000 */
[----:B------:R-:W-:-:S02]  /*12520*/  FADD.FTZ R210, R100, -R206 ;  /* 0x800000ce64d27221 */ /* 0x000fc40000010000 */
[--C-:B------:R-:W-:Y:S02]  /*12530*/  FADD.FTZ R212, R101, -R206.reuse ;  /* 0x800000ce65d47221 */ /* 0x100fe40000010000 */
[--C-:B------:R-:W-:Y:S02]  /*12540*/  FADD.FTZ R214, R102, -R206.reuse ;  /* 0x800000ce66d67221 */ /* 0x100fe40000010000 */
[----:B------:R-:W-:Y:S02]  /*12550*/  FADD.FTZ R206, R103, -R206 ;  /* 0x800000ce67ce7221 */ /* 0x000fe40000010000 */
[----:B------:R-:W-:Y:S01]  /*12560*/  FFMA.FTZ R105, R174, R154, R187 ;  /* 0x0000009aae697223 */ /* 0x000fe200000100bb */
[----:B------:R-:W-:Y:S01]  /*12570*/  HFMA2.MMA R154, -RZ, RZ, 0, 9.5367431640625e-07 ;  /* 0x00000010ff9a7435 */ /* 0x000fe200000001ff */
        /* <DEDUP_REMOVED lines=8> */
[----:B------:R-:W-:Y:S02]  /*12600*/  FFMA.FTZ R155, R173, R106, R186 ;  /* 0x0000006aad9b7223 */ /* 0x000fe400000100ba */
        /* <DEDUP_REMOVED lines=11> */
.L_x_14391:
[----:B0-----:R-:W-:Y:S05]  /*126c0*/  BSYNC B0 ;  /* 0x0000000000007941 */ /* 0x001fea0003800000 */
.L_x_14390:
[----:B------:R-:W-:Y:S02]  /*126d0*/  IADD3 R42, R42, c[0x0][0x160], RZ ;  /* 0x000058002a2a7a10 */ /* 0x000fe40007ffe0ff */
[----:B------:R-:W-:Y:S02]  /*126e0*/  LOP3.LUT P3, RZ, R184, 0xff, RZ, 0xc0, !PT ;  /* 0x000000ffb8ff7812 */ /* 0x000fe4000786c0ff */
[----:B------:R-:W-:Y:S02]  /*126f0*/  ISETP.GE.AND P2, PT, R42, c[0x0][0x164], PT ;  /* 0x000059002a007a0c */ /* 0x000fe40003f46270 */
[----:B------:R-:W-:-:S11]  /*12700*/  SEL R184, RZ, 0x1, P3 ;  /* 0x00000001ffb87807 */ /* 0x000fd60001800000 */
[----:B------:R-:W-:Y:S01]  /*12710*/  @P2 CALL.REL.NOINC `(.L_x_14400) ;  /* 0x0000001000002944 */ /* 0x000fe20003c00000 */
[----:B------:R-:W-:Y:S05]  /*12720*/  BRA `(.L_x_14401) ;  /* 0xfffeed5000007947 */ /* 0x000fea000383ffff */
.L_x_14400:
[----:B------:R-:W-:Y:S05]  /*12730*/  EXIT ;  /* 0x000000000000794d */ /* 0x000fea0003800000 */
.L_x_14388:
[----:B------:R-:W-:Y:S01]  /*12740*/  IMAD.MOV.U32 R208, RZ, RZ, 0x1 ;  /* 0x00000001ffd07424 */ /* 0x000fe200078e00ff */
[----:B------:R-:W-:Y:S01]  /*12750*/  MOV R106, 0x12790 ;  /* 0x00012790006a7802 */ /* 0x000fe20000000f00 */
[----:B------:R-:W-:Y:S02]  /*12760*/  IMAD.MOV.U32 R206, RZ, RZ, 0x1f ;  /* 0x0000001fffce7424 */ /* 0x000fe400078e00ff */
[----:B------:R-:W-:Y:S02]  /*12770*/  IMAD.MOV.U32 R209, RZ, RZ, -0x1 ;  /* 0xffffffffffd17424 */ /* 0x000fe400078e00ff */
[----:B-----5:R-:W-:Y:S05]  /*12780*/  CALL.REL.NOINC `($__internal_62_$__cuda_sm70_shflsync_bfly_p) ;  /* 0x000008b000007944 */ /* 0x020fea0003c00000 */
[----:B-1----:R-:W-:Y:S01]  /*12790*/  IMAD.MOV.U32 R104, RZ, RZ, R208 ;  /* 0x000000ffff687224 */ /* 0x002fe200078e00d0 */
[----:B0-----:R-:W-:Y:S05]  /*127a0*/  BRA `(.L_x_14402) ;  /* 0xffffe93000007947 */ /* 0x001fea000383ffff */
.L_x_14389:
[----:B------:R-:W-:Y:S01]  /*127b0*/  IMAD.MOV.U32 R208, RZ, RZ, 0x2 ;  /* 0x00000002ffd07424 */ /* 0x000fe200078e00ff */
[----:B------:R-:W-:Y:S01]  /*127c0*/  MOV R209, 0xffffffff ;  /* 0xffffffff00d17802 */ /* 0x000fe20000000f00 */
[----:B------:R-:W-:Y:S01]  /*127d0*/  IMAD.MOV.U32 R206, RZ, RZ, 0x1f ;  /* 0x0000001fffce7424 */ /* 0x000fe200078e00ff */
[----:B------:R-:W-:Y:S02]  /*127e0*/  MOV R106, 0x12800 ;  /* 0x00012800006a7802 */ /* 0x000fe40000000f00 */
[----:B-----5:R-:W-:Y:S05]  /*127f0*/  CALL.REL.NOINC `($__internal_62_$__cuda_sm70_shflsync_bfly_p) ;  /* 0x0000084000007944 */ /* 0x020fea0003c00000 */
[----:B01----:R-:W-:Y:S01]  /*12800*/  FADD.FTZ R105, R105, R208 ;  /* 0x000000d069697221 */ /* 0x003fe20000010000 */
[----:B------:R-:W-:Y:S01]  /*12810*/  MOV R106, 0x12860 ;  /* 0x00012860006a7802 */ /* 0x000fe20000000f00 */
[----:B------:R-:W-:-:S02]  /*12820*/  IMAD.MOV.U32 R208, RZ, RZ, 0x4 ;  /* 0x00000004ffd07424 */ /* 0x000fc400078e00ff */
[----:B------:R-:W-:Y:S02]  /*12830*/  IMAD.MOV.U32 R206, RZ, RZ, 0x1f ;  /* 0x0000001fffce7424 */ /* 0x000fe400078e00ff */
[----:B------:R-:W-:Y:S02]  /*12840*/  IMAD.MOV.U32 R209, RZ, RZ, -0x1 ;  /* 0xffffffffffd17424 */ /* 0x000fe400078e00ff */
[----:B------:R-:W-:Y:S05]  /*12850*/  CALL.REL.NOINC `($__internal_62_$__cuda_sm70_shflsync_bfly_p) ;  /* 0x000007e000007944 */ /* 0x000fea0003c00000 */
[----:B01----:R-:W-:Y:S01]  /*12860*/  FADD.FTZ R105, R105, R208 ;  /* 0x000000d069697221 */ /* 0x003fe20000010000 */
[----:B------:R-:W-:Y:S01]  /*12870*/  MOV R106, 0x128c0 ;  /* 0x000128c0006a7802 */ /* 0x000fe20000000f00 */
[----:B------:R-:W-:Y:S02]  /*12880*/  IMAD.MOV.U32 R208, RZ, RZ, 0x8 ;  /* 0x00000008ffd07424 */ /* 0x000fe400078e00ff */
[----:B------:R-:W-:Y:S02]  /*12890*/  IMAD.MOV.U32 R206, RZ, RZ, 0x1f ;  /* 0x0000001fffce7424 */ /* 0x000fe400078e00ff */
[----:B------:R-:W-:Y:S02]  /*128a0*/  IMAD.MOV.U32 R209, RZ, RZ, -0x1 ;  /* 0xffffffffffd17424 */ /* 0x000fe400078e00ff */
[----:B------:R-:W-:Y:S05]  /*128b0*/  CALL.REL.NOINC `($__internal_62_$__cuda_sm70_shflsync_bfly_p) ;  /* 0x0000078000007944 */ /* 0x000fea0003c00000 */
[----:B01----:R-:W-:Y:S01]  /*128c0*/  FADD.FTZ R105, R105, R208 ;  /* 0x000000d069697221 */ /* 0x003fe20000010000 */
[----:B------:R-:W-:Y:S01]  /*128d0*/  HFMA2.MMA R208, -RZ, RZ, 0, 9.5367431640625e-07 ;  /* 0x00000010ffd07435 */ /* 0x000fe200000001ff */
[----:B------:R-:W-:Y:S01]  /*128e0*/  IMAD.MOV.U32 R206, RZ, RZ, 0x1f ;  /* 0x0000001fffce7424 */ /* 0x000fe200078e00ff */
[----:B------:R-:W-:Y:S01]  /*128f0*/  MOV R106, 0x12920 ;  /* 0x00012920006a7802 */ /* 0x000fe20000000f00 */
[----:B------:R-:W-:-:S03]  /*12900*/  IMAD.MOV.U32 R209, RZ, RZ, -0x1 ;  /* 0xffffffffffd17424 */ /* 0x000fc600078e00ff */
[----:B------:R-:W-:Y:S05]  /*12910*/  CALL.REL.NOINC `($__internal_62_$__cuda_sm70_shflsync_bfly_p) ;  /* 0x0000072000007944 */ /* 0x000fea0003c00000 */
[----:B01----:R-:W-:Y:S02]  /*12920*/  FADD.FTZ R105, R105, R208 ;  /* 0x000000d069697221 */ /* 0x003fe40000010000 */
[----:B------:R-:W-:-:S02]  /*12930*/  IMAD.MOV.U32 R208, RZ, RZ, 0x1 ;  /* 0x00000001ffd07424 */ /* 0x000fc400078e00ff */
[----:B------:R-:W-:Y:S02]  /*12940*/  FMUL.FTZ R104, R180, R105 ;  /* 0x00000069b4687220 */ /* 0x000fe40000410000 */
[----:B------:R-:W-:Y:S02]  /*12950*/  IMAD.MOV.U32 R209, RZ, RZ, -0x1 ;  /* 0xffffffffffd17424 */ /* 0x000fe400078e00ff */
        /* <DEDUP_REMOVED lines=83> */
[----:B------:R-:W-:Y:S05]  /*12e90*/  CALL.REL.NOINC `($__internal_62_$__cuda_sm70_shflsync_bfly_p) ;  /* 0x000001a000007944 */ /* 0x000fea0003c00000 */
[----:B01----:R-:W-:Y:S01]  /*12ea0*/  FADD.FTZ R105, R105, R208 ;  /* 0x000000d069697221 */ /* 0x003fe20000010000 */
[----:B------:R-:W-:Y:S01]  /*12eb0*/  MOV R206, 0x1f ;  /* 0x0000001f00ce7802 */ /* 0x000fe20000000f00 */
[----:B------:R-:W-:Y:S01]  /*12ec0*/  IMAD.MOV.U32 R208, RZ, RZ, 0x2 ;  /* 0x00000002ffd07424 */ /* 0x000fe200078e00ff */
[----:B------:R-:W-:Y:S01]  /*12ed0*/  MOV R106, 0x12f00 ;  /* 0x00012f00006a7802 */ /* 0x000fe20000000f00 */
[----:B------:R-:W-:Y:S02]  /*12ee0*/  IMAD.MOV.U32 R209, RZ, RZ, -0x1 ;  /* 0xffffffffffd17424 */ /* 0x000fe400078e00ff */
[----:B------:R-:W-:Y:S05]  /*12ef0*/  CALL.REL.NOINC `($__internal_62_$__cuda_sm70_shflsync_bfly_p) ;  /* 0x0000014000007944 */ /* 0x000fea0003c00000 */
[----:B01----:R-:W-:Y:S01]  /*12f00*/  FADD.FTZ R105, R105, R208 ;  /* 0x000000d069697221 */ /* 0x003fe20000010000 */
[----:B------:R-:W-:Y:S01]  /*12f10*/  MOV R106, 0x12f60 ;  /* 0x00012f60006a7802 */ /* 0x000fe20000000f00 */
[----:B------:R-:W-:Y:S02]  /*12f20*/  IMAD.MOV.U32 R208, RZ, RZ, 0x4 ;  /* 0x00000004ffd07424 */ /* 0x000fe400078e00ff */
[----:B------:R-:W-:-:S02]  /*12f30*/  IMAD.MOV.U32 R206, RZ, RZ, 0x1f ;  /* 0x0000001fffce7424 */ /* 0x000fc400078e00ff */
[----:B------:R-:W-:Y:S02]  /*12f40*/  IMAD.MOV.U32 R209, RZ, RZ, -0x1 ;  /* 0xffffffffffd17424 */ /* 0x000fe400078e00ff */
[----:B------:R-:W-:Y:S05]  /*12f50*/  CALL.REL.NOINC `($__internal_62_$__cuda_sm70_shflsync_bfly_p) ;  /* 0x000000e000007944 */ /* 0x000fea0003c00000 */
[----:B01----:R-:W-:Y:S01]  /*12f60*/  FADD.FTZ R105, R105, R208 ;  /* 0x000000d069697221 */ /* 0x003fe20000010000 */
[----:B------:R-:W-:Y:S01]  /*12f70*/  MOV R209, 0xffffffff ;  /* 0xffffffff00d17802 */ /* 0x000fe20000000f00 */
[----:B------:R-:W-:Y:S01]  /*12f80*/  IMAD.MOV.U32 R208, RZ, RZ, 0x8 ;  /* 0x00000008ffd07424 */ /* 0x000fe200078e00ff */
[----:B------:R-:W-:Y:S01]  /*12f90*/  MOV R106, 0x12fc0 ;  /* 0x00012fc0006a7802 */ /* 0x000fe20000000f00 */
[----:B------:R-:W-:Y:S02]  /*12fa0*/  IMAD.MOV.U32 R206, RZ, RZ, 0x1f ;  /* 0x0000001fffce7424 */ /* 0x000fe400078e00ff */
[----:B------:R-:W-:Y:S05]  /*12fb0*/  CALL.REL.NOINC `($__internal_62_$__cuda_sm70_shflsync_bfly_p) ;  /* 0x0000008000007944 */ /* 0x000fea0003c00000 */
[----:B-1----:R-:W-:Y:S01]  /*12fc0*/  FADD.FTZ R155, R105, R208 ;  /* 0x000000d0699b7221 */ /* 0x002fe20000010000 */
[----:B------:R-:W-:Y:S01]  /*12fd0*/  MOV R106, 0x13030 ;  /* 0x00013030006a7802 */ /* 0x000fe20000000f00 */
[----:B------:R-:W-:Y:S02]  /*12fe0*/  IMAD.MOV.U32 R208, RZ, RZ, 0x10 ;  /* 0x00000010ffd07424 */ /* 0x000fe400078e00ff */
[----:B0-----:R-:W-:Y:S02]  /*12ff0*/  IMAD.MOV.U32 R206, RZ, RZ, 0x1f ;  /* 0x0000001fffce7424 */ /* 0x001fe400078e00ff */
[----:B------:R-:W-:-:S02]  /*13000*/  IMAD.MOV.U32 R209, RZ, RZ, -0x1 ;  /* 0xffffffffffd17424 */ /* 0x000fc400078e00ff */
[----:B------:R-:W-:Y:S02]  /*13010*/  IMAD.MOV.U32 R105, RZ, RZ, R155 ;  /* 0x000000ffff697224 */ /* 0x000fe400078e009b */
[----:B------:R-:W-:Y:S05]  /*13020*/  CALL.REL.NOINC `($__internal_62_$__cuda_sm70_shflsync_bfly_p) ;  /* 0x0000001000007944 */ /* 0x000fea0003c00000 */
[----:B01----:R-:W-:Y:S05]  /*13030*/  BRA `(.L_x_14403) ;  /* 0xffffe6f000007947 */ /* 0x003fea000383ffff */
        .weak           $__internal_62_$__cuda_sm70_shflsync_bfly_p
        .type           $__internal_62_$__cuda_sm70_shflsync_bfly_p,@function
        .size           $__internal_62_$__cuda_sm70_shflsync_bfly_p,(.L_x_36102 - $__internal_62_$__cuda_sm70_shflsync_bfly_p)
$__internal_62_$__cuda_sm70_shflsync_bfly_p:
[----:B------:R-:W-:Y:S01]  /*13040*/  IMAD.MOV.U32 R107, RZ, RZ, 0x0 ;  /* 0x00000000ff6b7424 */ /* 0x000fe200078e00ff */
[----:B------:R-:W-:Y:S04]  /*13050*/  WARPSYNC R209 ;  /* 0x000000d100007348 */ /* 0x000fe80003800000 */
[----:B------:R0:W1:Y:S01]  /*13060*/  SHFL.BFLY PT, R208, R105, R208, R206 ;  /* 0x0c0000d069d07389 */ /* 0x00006200000e00ce */
[----:B------:R-:W-:Y:S05]  /*13070*/  RET.REL.NODEC R106 `(_ZN10layer_norm13ln_fwd_kernelINS_13Kernel_traitsI13__nv_bfloat16S2_fS2_fjLj5120ELj1ELj1ELj4ELj16ENS_18Kernel_traits_baseILj5120ES2_S2_fS2_fjLj128EEEEELb1ELb1ELb1ELb0EEEvNS_9FwdParamsE) ;  /* 0xfffecf806a007950 */ /* 0x000fea0003c3ffff */
.L_x_14404:
        /* <DEDUP_REMOVED lines=16> */
.L_x_36102:


//--------------------- .text._ZN10layer_norm13ln_fwd_kernelINS_13Kernel_traitsI13__nv_bfloat16S2_fS2_fjLj5120ELj1ELj1ELj4ELj16ENS_18Kernel_traits_baseILj5120ES2_S2_fS2_fjLj128EEEEELb1ELb1ELb1ELb1EEEvNS_9FwdParamsE --------------------------
	.section	.text._ZN10layer_norm13ln_fwd_kernelINS_13Kernel_traitsI13__nv_bfloat16S2_fS2_fjLj5120ELj1ELj1ELj4ELj16ENS_18Kernel_traits_baseILj5120ES2_S2_fS2_fjLj128EEEEELb1ELb1ELb1ELb1EEEvNS_9FwdParamsE,"ax",@progbits
	.sectioninfo	@"SHI_REGISTERS=168"
	.align	128
        .global         _ZN10layer_norm13ln_fwd_kernelINS_13Kernel_traitsI13__nv_bfloat16S2_fS2_fjLj5120ELj1ELj1ELj4ELj16ENS_18Kernel_traits_baseILj5120ES2_S2_fS2_fjLj128EEEEELb1ELb1ELb1ELb1EEEvNS_9FwdParamsE
        .type           _ZN10layer_norm13ln_fwd_kernelINS_13Kernel_traitsI13__nv_bfloat16S2_fS2_fjLj5120ELj1ELj1ELj4ELj16ENS_18Kernel_traits_baseILj5120ES2_S2_fS2_fjLj128EEEEELb1ELb1ELb1ELb1EEEvNS_9FwdParamsE,@function
        .size           _ZN10layer_norm13ln_fwd_kernelINS_13Kernel_traitsI13__nv_bfloat16S2_fS2_fjLj5120ELj1ELj1ELj4ELj16ENS_18Kernel_traits_baseILj5120ES2_S2_fS2_fjLj128EEEEELb1ELb1ELb1ELb1EEEvNS_9FwdParamsE,(.L_x_36103 - _ZN10layer_norm13ln_fwd_kernelINS_13Kernel_traitsI13__nv_bfloat16S2_fS2_fjLj5120ELj1ELj1ELj4ELj16ENS_18Kernel_traits_baseILj5120ES2_S2_fS2_fjLj128EEEEELb1ELb1ELb1ELb1EEEvNS_9FwdParamsE)
        .other          _ZN10layer_norm13ln_fwd_kernelINS_13Kernel_traitsI13__nv_bfloat16S2_fS2_fjLj5120ELj1ELj1ELj4ELj16ENS_18Kernel_traits_baseILj5120ES2_S2_fS2_fjLj128EEEEELb1ELb1ELb1ELb1EEEvNS_9FwdParamsE,@"STO_CUDA_ENTRY STV_DEFAULT"
_ZN10layer_norm13ln_fwd_kernelINS_13Kernel_traitsI13__nv_bfloat16S2_fS2_fjLj5120ELj1ELj1ELj4ELj16ENS_18Kernel_traits_baseILj5120ES2_S2_fS2_fjLj128EEEEELb1ELb1ELb1ELb1EEEvNS_9FwdParamsE:
.text._ZN10layer_norm13ln_fwd_kernelINS_13Kernel_traitsI13__nv_bfloat16S2_fS2_fjLj5120ELj1ELj1ELj4ELj16ENS_18Kernel_traits_baseILj5120ES2_S2_fS2_fjLj128EEEEELb1ELb1ELb1ELb1EEEvNS_9FwdParamsE:
[----:B------:R-:W-:Y:S02]  /*0000*/  IMAD.MOV.U32 R1, RZ, RZ, c[0x0][0x28] ;  /* 0x00000a00ff017624 */ /* 0x000fe400078e00ff */
[----:B------:R-:W-:Y:S01]  /*0010*/  ULDC.U8 UR4, c[0x0][0x244] ;  /* 0x0000910000047ab9 */ /* 0x000fe20000000000 */
[----:B------:R-:W-:Y:S01]  /*0020*/  IMAD.MOV.U32 R72, RZ, RZ, c[0x0][0x238] ;  /* 0x00008e00ff487624 */ /* 0x000fe200078e00ff */
[----:B------:R-:W-:Y:S01]  /*0030*/  ISETP.NE.AND P0, PT, RZ, UR4, PT ;  /* 0x00000004ff007c0c */ /* 0x000fe2000bf05270 */
[----:B------:R-:W-:Y:S01]  /*0040*/  ULDC.64 UR4, c[0x0][0x230] ;  /* 0x00008c0000047ab9 */ /* 0x000fe20000000a00 */
[----:B------:R-:W-:Y:S01]  /*0050*/  IMAD.MOV.U32 R73, RZ, RZ, c[0x0][0x23c] ;  /* 0x00008f00ff497624 */ /* 0x000fe200078e00ff */
[----:B------:R-:W-:Y:S01]  /*0060*/  ULDC.64 UR6, c[0x0][0x118] ;  /* 0x0000460000067ab9 */ /* 0x000fe20000000a00 */
[----:B------:R-:W-:Y:S02]  /*0070*/  IMAD.U32 R2, RZ, RZ, UR4 ;  /* 0x00000004ff027e24 */ /* 0x000fe4000f8e00ff */
[----:B------:R-:W-:-:S07]  /*0080*/  IMAD.U32 R3, RZ, RZ, UR5 ;  /* 0x00000005ff037e24 */ /* 0x000fce000f8e00ff */
[----:B------:R-:W2:Y:S01]  /*0090*/  @P0 LDG.E.64 R2, [R2.64] ;  /* 0x0000000602020981 */ /* 0x000ea2000c1e1b00 */
[----:B------:R-:W-:Y:S01]  /*00a0*/  @P0 IMAD.MOV.U32 R8, RZ, RZ, R72 ;  /* 0x000000ffff080224 */ /* 0x000fe200078e0048 */
[----:B------:R-:W-:-:S05]  /*00b0*/  @P0 MOV R9, R73 ;  /* 0x0000004900090202 */ /* 0x000fca0000000f00 */
        /* <DEDUP_REMOVED lines=71> */
[----:B------:R-:W-:Y:S01]  /*0530*/  LEA R12, P3, R118, c[0x0][0x1c8], 0x4 ;  /* 0x00007200760c7a11 */ /* 0x000fe200078620ff */
[----:B------:R-:W-:Y:S01]  /*0540*/  UIADD3 UR24, UR5, -0x24c28bd8, URZ ;  /* 0xdb3d742805187890 */ /* 0x000fe2000fffe03f */
[----:B------:R-:W-:Y:S01]  /*0550*/  IADD3 R2, P2, R0, c[0x0][0x1b0], RZ ;  /* 0x00006c0000027a10 */ /* 0x000fe20007f5e0ff */
[----:B------:R-:W-:-:S04]  /*0560*/  IMAD.HI.U32 R17, R73, -0x326172a9, RZ ;  /* 0xcd9e8d5749117827 */ /* 0x000fc800078e00ff */
[----:B------:R-:W-:Y:S01]  /*0570*/  IMAD.HI.U32 R15, R135, -0x2daee0ad, RZ ;  /* 0xd2511f53870f7827 */ /* 0x000fe200078e00ff */
[----:B------:R-:W-:-:S03]  /*0580*/  LOP3.LUT R74, R17, UR23, R18, 0x96, !PT ;  /* 0x00000017114a7c12 */ /* 0x000fc6000f8e9612 */
[----:B------:R-:W-:Y:S01]  /*0590*/  IMAD.X R13, RZ, RZ, c[0x0][0x1cc], P3 ;  /* 0x00007300ff0d7624 */ /* 0x000fe200018e06ff */
[----:B------:R-:W-:Y:S01]  /*05a0*/  LOP3.LUT R130, R15, UR24, R16, 0x96, !PT ;  /* 0x000000180f827c12 */ /* 0x000fe2000f8e9610 */
[----:B------:R-:W-:Y:S01]  /*05b0*/  IMAD.X R3, RZ, RZ, c[0x0][0x1b4], P2 ;  /* 0x00006d00ff037624 */ /* 0x000fe200010e06ff */
        /* <DEDUP_REMOVED lines=20> */
[----:B------:R-:W-:Y:S01]  /*0700*/  IMAD R135, R135, -0x2daee0ad, RZ ;  /* 0xd2511f5387877824 */ /* 0x000fe200078e02ff */
[----:B------:R-:W-:Y:S01]  /*0710*/  PRMT R121, RZ, 0x7610, R64 ;  /* 0x00007610ff797816 */ /* 0x000fe20000000040 */
[----:B------:R-:W-:Y:S01]  /*0720*/  IMAD R68, R73, -0x326172a9, RZ ;  /* 0xcd9e8d5749447824 */ /* 0x000fe200078e02ff */
[--C-:B------:R-:W-:Y:S01]  /*0730*/  PRMT R120, RZ, 0x5410, R65.reuse ;  /* 0x00005410ff787816 */ /* 0x100fe20000000041 */
[----:B------:R-:W-:Y:S01]  /*0740*/  IMAD.HI.U32 R137, R130, -0x326172a9, RZ ;  /* 0xcd9e8d5782897827 */ /* 0x000fe200078e00ff */
[----:B------:R-:W-:Y:S01]  /*0750*/  PRMT R123, RZ, 0x7610, R65 ;  /* 0x00007610ff7b7816 */ /* 0x000fe20000000041 */
[----:B------:R0:W5:Y:S02]  /*0760*/  LDG.E.128 R36, [R12.64] ;  /* 0x000000060c247981 */ /* 0x000164000c1e1d00 */
[----:B------:R-:W-:Y:S01]  /*0770*/  IMAD.WIDE.U32 R64, R74, -0x2daee0ad, RZ ;  /* 0xd2511f534a407825 */ /* 0x000fe200078e00ff */
[--C-:B------:R-:W-:Y:S01]  /*0780*/  PRMT R113, RZ, 0x5410, R10.reuse ;  /* 0x00005410ff717816 */ /* 0x100fe2000000000a */
[----:B------:R0:W5:Y:S01]  /*0790*/  LDG.E.128 R32, [R12.64+0x800] ;  /* 0x000800060c207981 */ /* 0x000162000c1e1d00 */
[----:B------:R-:W-:Y:S01]  /*07a0*/  PRMT R112, RZ, 0x7610, R10 ;  /* 0x00007610ff707816 */ /* 0x000fe2000000000a */
[----:B------:R-:W-:Y:S01]  /*07b0*/  HFMA2.MMA R141, -RZ, RZ, 0, 5.9604644775390625e-08 ;  /* 0x00000001ff8d7435 */ /* 0x000fe200000001ff */
[--C-:B------:R-:W-:Y:S01]  /*07c0*/  PRMT R19, RZ, 0x5410, R11.reuse ;  /* 0x00005410ff137816 */ /* 0x100fe2000000000b */
[----:B------:R0:W5:Y:S01]  /*07d0*/  LDG.E.128 R28, [R12.64+0x1000] ;  /* 0x001000060c1c7981 */ /* 0x000162000c1e1d00 */
[----:B------:R-:W-:Y:S01]  /*07e0*/  PRMT R18, RZ, 0x7610, R11 ;  /* 0x00007610ff127816 */ /* 0x000fe2000000000b */
[----:B------:R-:W-:Y:S01]  /*07f0*/  IMAD.MOV.U32 R136, RZ, RZ, R64 ;  /* 0x000000ffff887224 */ /* 0x000fe200078e0040 */
[--C-:B------:R-:W-:Y:S01]  /*0800*/  PRMT R17, RZ, 0x5410, R4.reuse ;  /* 0x00005410ff117816 */ /* 0x100fe20000000004 */
[----:B------:R0:W5:Y:S01]  /*0810*/  LDG.E.128 R24, [R12.64+0x1800] ;  /* 0x001800060c187981 */ /* 0x000162000c1e1d00 */
[----:B------:R-:W-:Y:S01]  /*0820*/  PRMT R16, RZ, 0x7610, R4 ;  /* 0x00007610ff107816 */ /* 0x000fe20000000004 */
[----:B------:R-:W-:Y:S01]  /*0830*/  IMAD R130, R130, -0x326172a9, RZ ;  /* 0xcd9e8d5782827824 */ /* 0x000fe200078e02ff */
[--C-:B------:R-:W-:Y:S01]  /*0840*/  PRMT R15, RZ, 0x5410, R5.reuse ;  /* 0x00005410ff0f7816 */ /* 0x100fe20000000005 */
[----:B------:R0:W5:Y:S01]  /*0850*/  LDG.E.128 R20, [R12.64+0x2000] ;  /* 0x002000060c147981 */ /* 0x000162000c1e1d00 */
[----:B------:R-:W-:Y:S01]  /*0860*/  PRMT R14, RZ, 0x7610, R5 ;  /* 0x00007610ff0e7816 */ /* 0x000fe20000000005 */
[----:B------:R-:W-:Y:S01]  /*0870*/  IMAD.MOV.U32 R126, RZ, RZ, RZ ;  /* 0x000000ffff7e7224 */ /* 0x000fe200078e00ff */
[--C-:B------:R-:W-:Y:S01]  /*0880*/  PRMT R11, RZ, 0x5410, R7.reuse ;  /* 0x00005410ff0b7816 */ /* 0x100fe20000000007 */
[----:B------:R1:W5:Y:S01]  /*0890*/  LDG.E.128 R56, [R2.64] ;  /* 0x0000000602387981 */ /* 0x000362000c1e1d00 */
[----:B------:R-:W-:-:S02]  /*08a0*/  PRMT R10, RZ, 0x7610, R7 ;  /* 0x00007610ff0a7816 */ /* 0x000fc40000000007 */
[--C-:B------:R-:W-:Y:S01]  /*08b0*/  PRMT R7, RZ, 0x5410, R69.reuse ;  /* 0x00005410ff077816 */ /* 0x100fe20000000045 */
[----:B------:R1:W5:Y:S01]  /*08c0*/  LDG.E.128 R52, [R2.64+0x800] ;  /* 0x0008000602347981 */ /* 0x000362000c1e1d00 */
[----:B------:R-:W-:Y:S02]  /*08d0*/  PRMT R5, RZ, 0x5410, R70 ;  /* 0x00005410ff057816 */ /* 0x000fe40000000046 */
[--C-:B0-----:R-:W-:Y:S01]  /*08e0*/  PRMT R13, RZ, 0x5410, R6.reuse ;  /* 0x00005410ff0d7816 */ /* 0x101fe20000000006 */
[----:B------:R1:W5:Y:S01]  /*08f0*/  LDG.E.128 R48, [R2.64+0x1000] ;  /* 0x0010000602307981 */ /* 0x000362000c1e1d00 */
[----:B------:R-:W-:Y:S02]  /*0900*/  PRMT R12, RZ, 0x7610, R6 ;  /* 0x00007610ff0c7816 */ /* 0x000fe40000000006 */
[----:B------:R-:W-:Y:S01]  /*0910*/  PRMT R6, RZ, 0x7610, R69 ;  /* 0x00007610ff067816 */ /* 0x000fe20000000045 */
[----:B------:R1:W5:Y:S01]  /*0920*/  LDG.E.128 R44, [R2.64+0x1800] ;  /* 0x00180006022c7981 */ /* 0x000362000c1e1d00 */
[----:B------:R-:W-:-:S02]  /*0930*/  PRMT R4, RZ, 0x7610, R70 ;  /* 0x00007610ff047816 */ /* 0x000fc40000000046 */
[--C-:B------:R-:W-:Y:S01]  /*0940*/  PRMT R122, RZ, 0x5410, R66.reuse ;  /* 0x00005410ff7a7816 */ /* 0x100fe20000000042 */
[----:B------:R1:W5:Y:S01]  /*0950*/  LDG.E.128 R40, [R2.64+0x2000] ;  /* 0x0020000602287981 */ /* 0x000362000c1e1d00 */
[----:B------:R-:W-:Y:S02]  /*0960*/  PRMT R125, RZ, 0x7610, R66 ;  /* 0x00007610ff7d7816 */ /* 0x000fe40000000042 */
[--C-:B------:R-:W-:Y:S02]  /*0970*/  PRMT R124, RZ, 0x5410, R67.reuse ;  /* 0x00005410ff7c7816 */ /* 0x100fe40000000043 */
[----:B------:R-:W-:Y:S02]  /*0980*/  PRMT R138, RZ, 0x7610, R67 ;  /* 0x00007610ff8a7816 */ /* 0x000fe40000000043 */
[----:B------:R-:W-:Y:S02]  /*0990*/  LOP3.LUT R137, R137, UR25, R68, 0x96, !PT ;  /* 0x0000001989897c12 */ /* 0x000fe4000f8e9644 */
[----:B------:R-:W-:-:S02]  /*09a0*/  LOP3.LUT R135, R65, UR26, R135, 0x96, !PT ;  /* 0x0000001a41877c12 */ /* 0x000fc4000f8e9687 */
[--C-:B-1----:R-:W-:Y:S02]  /*09b0*/  PRMT R3, RZ, 0x5410, R71.reuse ;  /* 0x00005410ff037816 */ /* 0x102fe40000000047 */
        /* <DEDUP_REMOVED lines=10> */
.L_x_14780:
[----:B------:R-:W-:-:S04]  /*0a60*/  IMAD.MOV.U32 R78, RZ, RZ, 0x4 ;  /* 0x00000004ff4e7424 */ /* 0x000fc800078e00ff */
[----:B------:R-:W-:-:S06]  /*0a70*/  IMAD.WIDE R72, R119, R78, c[0x0][0x1d0] ;  /* 0x0000740077487625 */ /* 0x000fcc00078e024e */
[----:B------:R-:W2:Y:S01]  /*0a80*/  LDG.E R72, [R72.64] ;  /* 0x0000000648487981 */ /* 0x000ea2000c1e1900 */
[----:B------:R-:W-:Y:S01]  /*0a90*/  ISETP.NE.U32.AND P0, PT, RZ, c[0x0][0x180], PT ;  /* 0x00006000ff007a0c */ /* 0x000fe20003f05070 */
[----:B------:R-:W-:Y:S02]  /*0aa0*/  IMAD R74, R119, c[0x0][0x168], RZ ;  /* 0x00005a00774a7a24 */ /* 0x000fe400078e02ff */
[----:B------:R-:W-:Y:S01]  /*0ab0*/  IMAD.MOV.U32 R159, RZ, RZ, RZ ;  /* 0x000000ffff9f7224 */ /* 0x000fe200078e00ff */
[----:B------:R-:W-:Y:S02]  /*0ac0*/  ISETP.NE.AND.EX P0, PT, RZ, c[0x0][0x184], PT, P0 ;  /* 0x00006100ff007a0c */ /* 0x000fe40003f05300 */
[----:B------:R-:W-:-:S04]  /*0ad0*/  SHF.R.S32.HI R75, RZ, 0x1f, R74 ;  /* 0x0000001fff4b7819 */ /* 0x000fc8000001144a */
[----:B------:R-:W-:-:S04]  /*0ae0*/  LEA.HI R75, R75, R74, RZ, 0x3 ;  /* 0x0000004a4b4b7211 */ /* 0x000fc800078f18ff */
[----:B------:R-:W-:-:S03]  /*0af0*/  LEA.HI.SX32 R156, R75, R118, 0x1d ;  /* 0x000000764b9c7211 */ /* 0x000fc600078feaff */
[----:B------:R-:W-:-:S04]  /*0b00*/  @P0 IMAD.MOV.U32 R79, RZ, RZ, 0x20 ;  /* 0x00000020ff4f0424 */ /* 0x000fc800078e00ff */
[----:B------:R-:W-:-:S04]  /*0b10*/  @P0 IMAD.WIDE.U32 R74, R156, R79, c[0x0][0x180] ;  /* 0x000060009c4a0625 */ /* 0x000fc800078e004f */
[----:B------:R-:W-:Y:S01]  /*0b20*/  IMAD.WIDE R78, R119, R78, c[0x0][0x1d8] ;  /* 0x00007600774e7625 */ /* 0x000fe200078e024e */
[----:B------:R-:W3:Y:S04]  /*0b30*/  @P0 LDG.E.128 R60, [R74.64] ;  /* 0x000000064a3c0981 */ /* 0x000ee8000c1e1d00 */
[----:B-----5:R0:W5:Y:S04]  /*0b40*/  LDG.E R155, [R78.64] ;  /* 0x000000064e9b7981 */ /* 0x020168000c1e1900 */
[----:B------:R0:W5:Y:S01]  /*0b50*/  @P0 LDG.E.128 R64, [R74.64+0x10] ;  /* 0x000010064a400981 */ /* 0x000162000c1e1d00 */
[----:B--2---:R-:W-:-:S13]  /*0b60*/  ISETP.GE.AND P2, PT, R72, 0x1, PT ;  /* 0x000000014800780c */ /* 0x004fda0003f46270 */
[----:B------:R-:W-:-:S05]  /*0b70*/  @P2 IADD3 R76, R72, -0x1, RZ ;  /* 0xffffffff484c2810 */ /* 0x000fca0007ffe0ff */
[----:B------:R-:W-:-:S05]  /*0b80*/  @P2 IMAD R76, R76, c[0x0][0x168], RZ ;  /* 0x00005a004c4c2a24 */ /* 0x000fca00078e02ff */
[----:B------:R-:W-:-:S04]  /*0b90*/  @P2 SHF.R.S32.HI R77, RZ, 0x1f, R76 ;  /* 0x0000001fff4d2819 */ /* 0x000fc8000001144c */
[----:B------:R-:W-:Y:S01]  /*0ba0*/  @P2 LEA.HI R77, R77, R76, RZ, 0x3 ;  /* 0x0000004c4d4d2211 */ /* 0x000fe200078f18ff */
[----:B------:R-:W-:-:S03]  /*0bb0*/  @P2 IMAD.MOV.U32 R76, RZ, RZ, 0x10 ;  /* 0x00000010ff4c2424 */ /* 0x000fc600078e00ff */
[----:B------:R-:W-:-:S05]  /*0bc0*/  @P2 LEA.HI.SX32 R159, R77, R118, 0x1d ;  /* 0x000000764d9f2211 */ /* 0x000fca00078feaff */
[----:B------:R-:W-:-:S05]  /*0bd0*/  @P2 IMAD.WIDE.U32 R76, R159, R76, c[0x0][0x170] ;  /* 0x00005c009f4c2625 */ /* 0x000fca00078e004c */
[----:B------:R0:W5:Y:S01]  /*0be0*/  @P2 LDG.E.128 R68, [R76.64] ;  /* 0x000000064c442981 */ /* 0x000162000c1e1d00 */
[----:B------:R-:W-:Y:S01]  /*0bf0*/  ISETP.GT.AND P3, PT, R72, RZ, PT ;  /* 0x000000ff4800720c */ /* 0x000fe20003f64270 */
[----:B------:R-:W-:Y:S01]  /*0c00*/  BSSY B0, `(.L_x_14405) ;  /* 0x000005e000007945 */ /* 0x000fe20003800000 */
[----:B------:R-:W-:-:S11]  /*0c10*/  SHF.R.S32.HI R158, RZ, 0x1f, R119 ;  /* 0x0000001fff9e7819 */ /* 0x000fd60000011477 */
[----:B------:R-:W-:-:S04]  /*0c20*/  @!P3 ISETP.NE.U32.AND P1, PT, RZ, c[0x0][0x180], PT ;  /* 0x00006000ff00ba0c */ /* 0x000fc80003f25070 */
[----:B------:R-:W-:Y:S01]  /*0c30*/  @!P3 ISETP.NE.AND.EX P1, PT, RZ, c[0x0][0x184], PT, P1 ;  /* 0x00006100ff00ba0c */ /* 0x000fe20003f25310 */
[----:B------:R-:W-:-:S03]  /*0c40*/  @!P3 IMAD.MOV.U32 R81, RZ, RZ, R131 ;  /* 0x000000ffff51b224 */ /* 0x000fc600078e0083 */
[----:B---3--:R-:W-:Y:S01]  /*0c50*/  @!P3 FSEL R72, R60, RZ, P1 ;  /* 0x000000ff3c48b208 */ /* 0x008fe20000800000 */
        /* <DEDUP_REMOVED lines=13> */
.L_x_14408:
[----:B------:R-:W-:Y:S02]  /*0d30*/  IMAD.MOV.U32 R80, RZ, RZ, R130 ;  /* 0x000000ffff507224 */ /* 0x000fe400078e0082 */
.L_x_14409:
[----:B------:R-:W-:Y:S05]  /*0d40*/  BSYNC B1 ;  /* 0x0000000000017941 */ /* 0x000fea0003800000 */
.L_x_14407:
        /* <DEDUP_REMOVED lines=16> */
.L_x_14413:
[----:B------:R-:W-:Y:S05]  /*0e50*/  BSYNC B2 ;  /* 0x0000000000027941 */ /* 0x000fea0003800000 */
.L_x_14412:
        /* <DEDUP_REMOVED lines=42> */
[----:B------:R-:W-:Y:S02]  /*1100*/  MOV R136, R72 ;  /* 0x0000004800887202 */ /* 0x000fe40000000f00 */
.L_x_14411:
[----:B------:R-:W-:Y:S05]  /*1110*/  BSYNC B1 ;  /* 0x0000000000017941 */ /* 0x000fea0003800000 */
.L_x_14410:
        /* <DEDUP_REMOVED lines=10> */
[----:B------:R-:W-:-:S04]  /*11c0*/  FMUL.FTZ R72, R73, R72 ;  /* 0x0000004849487220 */ /* 0x000fc80000410000 */
[----:B------:R-:W-:Y:S02]  /*11d0*/  @P0 FADD.FTZ R72, R60, R72 ;  /* 0x000000483c480221 */ /* 0x000fe40000010000 */
.L_x_14406:
[----:B0-----:R-:W-:Y:S05]  /*11e0*/  BSYNC B0 ;  /* 0x0000000000007941 */ /* 0x001fea0003800000 */
.L_x_14405:
        /* <DEDUP_REMOVED lines=18> */
.L_x_14417:
[----:B------:R-:W-:Y:S02]  /*1310*/  MOV R82, R130 ;  /* 0x0000008200527202 */ /* 0x000fe40000000f00 */
.L_x_14418:
[----:B------:R-:W-:Y:S05]  /*1320*/  BSYNC B1 ;  /* 0x0000000000017941 */ /* 0x000fea0003800000 */
.L_x_14416:
        /* <DEDUP_REMOVED lines=16> */
.L_x_14422:
[----:B------:R-:W-:Y:S05]  /*1430*/  BSYNC B2 ;  /* 0x0000000000027941 */ /* 0x000fea0003800000 */
.L_x_14421:
        /* <DEDUP_REMOVED lines=43> */
.L_x_14420:
[----:B------:R-:W-:Y:S05]  /*16f0*/  BSYNC B1 ;  /* 0x0000000000017941 */ /* 0x000fea0003800000 */
.L_x_14419:
        /* <DEDUP_REMOVED lines=12> */
.L_x_14415:
[----:B------:R-:W-:Y:S05]  /*17c0*/  BSYNC B0 ;  /* 0x0000000000007941 */ /* 0x000fea0003800000 */
.L_x_14414:
        /* <DEDUP_REMOVED lines=18> */
.L_x_14426:
[----:B------:R-:W-:Y:S02]  /*18f0*/  IMAD.MOV.U32 R82, RZ, RZ, R130 ;  /* 0x000000ffff527224 */ /* 0x000fe400078e0082 */
.L_x_14427:
[----:B------:R-:W-:Y:S05]  /*1900*/  BSYNC B1 ;  /* 0x0000000000017941 */ /* 0x000fea0003800000 */
.L_x_14425:
        /* <DEDUP_REMOVED lines=16> */
.L_x_14431:
[----:B------:R-:W-:Y:S05]  /*1a10*/  BSYNC B2 ;  /* 0x0000000000027941 */ /* 0x000fea0003800000 */
.L_x_14430:
        /* <DEDUP_REMOVED lines=43> */
.L_x_14429:
[----:B------:R-:W-:Y:S05]  /*1cd0*/  BSYNC B1 ;  /* 0x0000000000017941 */ /* 0x000fea0003800000 */
.L_x_14428:
        /* <DEDUP_REMOVED lines=12> */
.L_x_14424:
[----:B------:R-:W-:Y:S05]  /*1da0*/  BSYNC B0 ;  /* 0x0000000000007941 */ /* 0x000fea0003800000 */
.L_x_14423:
        /* <DEDUP_REMOVED lines=18> */
.L_x_14435:
[----:B------:R-:W-:Y:S02]  /*1ed0*/  IMAD.MOV.U32 R84, RZ, RZ, R130 ;  /* 0x000000ffff547224 */ /* 0x000fe400078e0082 */
.L_x_14436:
[----:B------:R-:W-:Y:S05]  /*1ee0*/  BSYNC B1 ;  /* 0x0000000000017941 */ /* 0x000fea0003800000 */
.L_x_14434:
        /* <DEDUP_REMOVED lines=16> */
.L_x_14440:
[----:B------:R-:W-:Y:S05]  /*1ff0*/  BSYNC B2 ;  /* 0x0000000000027941 */ /* 0x000fea0003800000 */
.L_x_14439:
        /* <DEDUP_REMOVED lines=43> */
.L_x_14438:
[----:B------:R-:W-:Y:S05]  /*22b0*/  BSYNC B1 ;  /* 0x0000000000017941 */ /* 0x000fea0003800000 */
.L_x_14437:
        /* <DEDUP_REMOVED lines=12> */
.L_x_14433:
[----:B------:R-:W-:Y:S05]  /*2380*/  BSYNC B0 ;  /* 0x0000000000007941 */ /* 0x000fea0003800000 */
.L_x_14432:
        /* <DEDUP_REMOVED lines=18> */
.L_x_14444:
[----:B------:R-:W-:Y:S02]  /*24b0*/  IMAD.MOV.U32 R84, RZ, RZ, R130 ;  /* 0x000000ffff547224 */ /* 0x000fe400078e0082 */
.L_x_14445:
[----:B------:R-:W-:Y:S05]  /*24c0*/  BSYNC B1 ;  /* 0x0000000000017941 */ /* 0x000fea0003800000 */
.L_x_14443:
        /* <DEDUP_REMOVED lines=16> */
.L_x_14449:
[----:B------:R-:W-:Y:S05]  /*25d0*/  BSYNC B2 ;  /* 0x0000000000027941 */ /* 0x000fea0003800000 */
.L_x_14448:
        /* <DEDUP_REMOVED lines=43> */
.L_x_14447:
[----:B------:R-:W-:Y:S05]  /*2890*/  BSYNC B1 ;  /* 0x0000000000017941 */ /* 0x000fea0003800000 */
.L_x_14446:
[----:B------:R-:W0:Y:S01]  /*28a0*/  I2F.U32 R76, R84 ;  /* 0x00000054004c7306 */ /* 0x000e220000201000 */
[----:B------:R-:W-:Y:S01]  /*28b0*/  PRMT R77, RZ, 0x5410, R70 ;  /* 0x00005410ff4d7816 */ /* 0x000fe20000000046 */
        /* <DEDUP_REMOVED lines=10> */
.L_x_14442:
[----:B------:R-:W-:Y:S05]  /*2960*/  BSYNC B0 ;  /* 0x0000000000007941 */ /* 0x000fea0003800000 */
.L_x_14441:
        /* <DEDUP_REMOVED lines=18> */
.L_x_14453:
[----:B------:R-:W-:Y:S02]  /*2a90*/  IMAD.MOV.U32 R86, RZ, RZ, R130 ;  /* 0x000000ffff567224 */ /* 0x000fe400078e0082 */
.L_x_14454:
[----:B------:R-:W-:Y:S05]  /*2aa0*/  BSYNC B1 ;  /* 0x0000000000017941 */ /* 0x000fea0003800000 */
.L_x_14452:
        /* <DEDUP_REMOVED lines=16> */
.L_x_14458:
[----:B------:R-:W-:Y:S05]  /*2bb0*/  BSYNC B2 ;  /* 0x0000000000027941 */ /* 0x000fea0003800000 */
.L_x_14457:
        /* <DEDUP_REMOVED lines=43> */
.L_x_14456:
[----:B------:R-:W-:Y:S05]  /*2e70*/  BSYNC B1 ;  /* 0x0000000000017941 */ /* 0x000fea0003800000 */
.L_x_14455:
        /* <DEDUP_REMOVED lines=12> */
.L_x_14451:
[----:B------:R-:W-:Y:S05]  /*2f40*/  BSYNC B0 ;  /* 0x0000000000007941 */ /* 0x000fea0003800000 */
.L_x_14450:
        /* <DEDUP_REMOVED lines=18> */
.L_x_14462:
[----:B------:R-:W-:Y:S02]  /*3070*/  IMAD.MOV.U32 R86, RZ, RZ, R130 ;  /* 0x000000ffff567224 */ /* 0x000fe400078e0082 */
.L_x_14463:
[----:B------:R-:W-:Y:S05]  /*3080*/  BSYNC B1 ;  /* 0x0000000000017941 */ /* 0x000fea0003800000 */
.L_x_14461:
        /* <DEDUP_REMOVED lines=16> */
.L_x_14467:
[----:B------:R-:W-:Y:S05]  /*3190*/  BSYNC B2 ;  /* 0x0000000000027941 */ /* 0x000fea0003800000 */
.L_x_14466:
        /* <DEDUP_REMOVED lines=43> */
.L_x_14465:
[----:B------:R-:W-:Y:S05]  /*3450*/  BSYNC B1 ;  /* 0x0000000000017941 */ /* 0x000fea0003800000 */
.L_x_14464:
        /* <DEDUP_REMOVED lines=12> */
.L_x_14460:
[----:B------:R-:W-:Y:S05]  /*3520*/  BSYNC B0 ;  /* 0x0000000000007941 */ /* 0x000fea0003800000 */
.L_x_14459:
        /* <DEDUP_REMOVED lines=18> */
.L_x_14471:
[----:B------:R-:W-:Y:S02]  /*3650*/  IMAD.MOV.U32 R89, RZ, RZ, R130 ;  /* 0x000000ffff597224 */ /* 0x000fe400078e0082 */
.L_x_14472:
[----:B------:R-:W-:Y:S05]  /*3660*/  BSYNC B1 ;  /* 0x0000000000017941 */ /* 0x000fea0003800000 */
.L_x_14470:
        /* <DEDUP_REMOVED lines=16> */
.L_x_14476:
[----:B------:R-:W-:Y:S05]  /*3770*/  BSYNC B2 ;  /* 0x0000000000027941 */ /* 0x000fea0003800000 */
.L_x_14475:
        /* <DEDUP_REMOVED lines=43> */
.L_x_14474:
[----:B------:R-:W-:Y:S05]  /*3a30*/  BSYNC B1 ;  /* 0x0000000000017941 */ /* 0x000fea0003800000 */
.L_x_14473:
        /* <DEDUP_REMOVED lines=12> */
.L_x_14469:
[----:B------:R-:W-:Y:S05]  /*3b00*/  BSYNC B0 ;  /* 0x0000000000007941 */ /* 0x000fea0003800000 */
.L_x_14468:
[----:B------:R-:W-:Y:S01]  /*3b10*/  IMAD.MOV.U32 R157, RZ, RZ, 0x20 ;  /* 0x00000020ff9d7424 */ /* 0x000fe200078e00ff */
[C---:B------:R-:W-:Y:S01]  /*3b20*/  IADD3 R98, R156.reuse, 0x80, RZ ;  /* 0x000000809c627810 */ /* 0x040fe20007ffe0ff */
        /* <DEDUP_REMOVED lines=28> */
.L_x_14478:
[----:B------:R-:W-:Y:S05]  /*3cf0*/  BSYNC B0 ;  /* 0x0000000000007941 */ /* 0x000fea0003800000 */
.L_x_14477:
[----:B0-----:R-:W-:Y:S01]  /*3d00*/  @P2 IMAD.WIDE.U32 R84, R96, R93, c[0x0][0x170] ;  /* 0x00005c0060542625 */ /* 0x001fe200078e005d */
[----:B------:R-:W2:Y:S04]  /*3d10*/  @P0 LDG.E.128 R60, [R82.64] ;  /* 0x00000006523c0981 */ /* 0x000ea8000c1e1d00 */
[----:B------:R0:W5:Y:S04]  /*3d20*/  @P2 LDG.E.128 R68, [R84.64] ;  /* 0x0000000654442981 */ /* 0x000168000c1e1d00 */
[----:B------:R0:W5:Y:S01]  /*3d30*/  @P0 LDG.E.128 R64, [R82.64+0x10] ;  /* 0x0000100652400981 */ /* 0x000162000c1e1d00 */
[----:B------:R-:W-:Y:S01]  /*3d40*/  @!P3 ISETP.NE.U32.AND P1, PT, RZ, c[0x0][0x180], PT ;  /* 0x00006000ff00ba0c */ /* 0x000fe20003f25070 */
[----:B------:R-:W-:Y:S01]  /*3d50*/  BSSY B0, `(.L_x_14479) ;  /* 0x000005c000007945 */ /* 0x000fe20003800000 */
[----:B------:R-:W-:-:S02]  /*3d60*/  @!P3 MOV R86, R88 ;  /* 0x000000580056b202 */ /* 0x000fc40000000f00 */
        /* <DEDUP_REMOVED lines=15> */
.L_x_14482:
[----:B------:R-:W-:Y:S02]  /*3e60*/  IMAD.MOV.U32 R89, RZ, RZ, R130 ;  /* 0x000000ffff597224 */ /* 0x000fe400078e0082 */
.L_x_14483:
[----:B------:R-:W-:Y:S05]  /*3e70*/  BSYNC B1 ;  /* 0x0000000000017941 */ /* 0x000fea0003800000 */
.L_x_14481:
        /* <DEDUP_REMOVED lines=16> */
.L_x_14487:
[----:B------:R-:W-:Y:S05]  /*3f80*/  BSYNC B2 ;  /* 0x0000000000027941 */ /* 0x000fea0003800000 */
.L_x_14486:
        /* <DEDUP_REMOVED lines=43> */
.L_x_14485:
[----:B------:R-:W-:Y:S05]  /*4240*/  BSYNC B1 ;  /* 0x0000000000017941 */ /* 0x000fea0003800000 */
.L_x_14484:
        /* <DEDUP_REMOVED lines=10> */
[----:B------:R-:W-:-:S04]  /*42f0*/  FMUL.FTZ R80, R80, R81 ;  /* 0x0000005150507220 */ /* 0x000fc80000410000 */
[----:B------:R-:W-:Y:S02]  /*4300*/  @P0 FADD.FTZ R80, R60, R80 ;  /* 0x000000503c500221 */ /* 0x000fe40000010000 */
.L_x_14480:
[----:B0-----:R-:W-:Y:S05]  /*4310*/  BSYNC B0 ;  /* 0x0000000000007941 */ /* 0x001fea0003800000 */
.L_x_14479:
        /* <DEDUP_REMOVED lines=18> */
.L_x_14491:
[----:B------:R-:W-:Y:S02]  /*4440*/  IMAD.MOV.U32 R90, RZ, RZ, R130 ;  /* 0x000000ffff5a7224 */ /* 0x000fe400078e0082 */
.L_x_14492:
[----:B------:R-:W-:Y:S05]  /*4450*/  BSYNC B1 ;  /* 0x0000000000017941 */ /* 0x000fea0003800000 */
.L_x_14490:
        /* <DEDUP_REMOVED lines=16> */
.L_x_14496:
[----:B------:R-:W-:Y:S05]  /*4560*/  BSYNC B2 ;  /* 0x0000000000027941 */ /* 0x000fea0003800000 */
.L_x_14495:
        /* <DEDUP_REMOVED lines=43> */
.L_x_14494:
[----:B------:R-:W-:Y:S05]  /*4820*/  BSYNC B1 ;  /* 0x0000000000017941 */ /* 0x000fea0003800000 */
.L_x_14493:
        /* <DEDUP_REMOVED lines=12> */
.L_x_14489:
[----:B------:R-:W-:Y:S05]  /*48f0*/  BSYNC B0 ;  /* 0x0000000000007941 */ /* 0x000fea0003800000 */
.L_x_14488:
        /* <DEDUP_REMOVED lines=18> */
.L_x_14500:
[----:B------:R-:W-:Y:S02]  /*4a20*/  IMAD.MOV.U32 R90, RZ, RZ, R130 ;  /* 0x000000ffff5a7224 */ /* 0x000fe400078e0082 */
.L_x_14501:
[----:B------:R-:W-:Y:S05]  /*4a30*/  BSYNC B1 ;  /* 0x0000000000017941 */ /* 0x000fea0003800000 */
.L_x_14499:
        /* <DEDUP_REMOVED lines=16> */
.L_x_14505:
[----:B------:R-:W-:Y:S05]  /*4b40*/  BSYNC B2 ;  /* 0x0000000000027941 */ /* 0x000fea0003800000 */
.L_x_14504:
        /* <DEDUP_REMOVED lines=43> */
.L_x_14503:
[----:B------:R-:W-:Y:S05]  /*4e00*/  BSYNC B1 ;  /* 0x0000000000017941 */ /* 0x000fea0003800000 */
.L_x_14502:
        /* <DEDUP_REMOVED lines=12> */
.L_x_14498:
[----:B------:R-:W-:Y:S05]  /*4ed0*/  BSYNC B0 ;  /* 0x0000000000007941 */ /* 0x000fea0003800000 */
.L_x_14497:
        /* <DEDUP_REMOVED lines=18> */
.L_x_14509:
[----:B------:R-:W-:Y:S02]  /*5000*/  IMAD.MOV.U32 R92, RZ, RZ, R130 ;  /* 0x000000ffff5c7224 */ /* 0x000fe400078e0082 */
.L_x_14510:
[----:B------:R-:W-:Y:S05]  /*5010*/  BSYNC B1 ;  /* 0x0000000000017941 */ /* 0x000fea0003800000 */
.L_x_14508:
        /* <DEDUP_REMOVED lines=16> */
.L_x_14514:
[----:B------:R-:W-:Y:S05]  /*5120*/  BSYNC B2 ;  /* 0x0000000000027941 */ /* 0x000fea0003800000 */
.L_x_14513:
        /* <DEDUP_REMOVED lines=43> */
.L_x_14512:
[----:B------:R-:W-:Y:S05]  /*53e0*/  BSYNC B1 ;  /* 0x0000000000017941 */ /* 0x000fea0003800000 */
.L_x_14511:
        /* <DEDUP_REMOVED lines=12> */
.L_x_14507:
[----:B------:R-:W-:Y:S05]  /*54b0*/  BSYNC B0 ;  /* 0x0000000000007941 */ /* 0x000fea0003800000 */
.L_x_14506:
        /* <DEDUP_REMOVED lines=18> */
.L_x_14518:
[----:B------:R-:W-:Y:S02]  /*55e0*/  IMAD.MOV.U32 R92, RZ, RZ, R130 ;  /* 0x000000ffff5c7224 */ /* 0x000fe400078e0082 */
.L_x_14519:
[----:B------:R-:W-:Y:S05]  /*55f0*/  BSYNC B1 ;  /* 0x0000000000017941 */ /* 0x000fea0003800000 */
.L_x_14517:
        /* <DEDUP_REMOVED lines=16> */
.L_x_14523:
[----:B------:R-:W-:Y:S05]  /*5700*/  BSYNC B2 ;  /* 0x0000000000027941 */ /* 0x000fea0003800000 */
.L_x_14522:
        /* <DEDUP_REMOVED lines=43> */
.L_x_14521:
[----:B------:R-:W-:Y:S05]  /*59c0*/  BSYNC B1 ;  /* 0x0000000000017941 */ /* 0x000fea0003800000 */
.L_x_14520:
[----:B------:R-:W0:Y:S01]  /*59d0*/  I2F.U32 R84, R92 ;  /* 0x0000005c00547306 */ /* 0x000e220000201000 */
[----:B------:R-:W-:Y:S01]  /*59e0*/  PRMT R87, RZ, 0x5410, R70 ;  /* 0x00005410ff577816 */ /* 0x000fe20000000046 */
        /* <DEDUP_REMOVED lines=10> */
.L_x_14516:
[----:B------:R-:W-:Y:S05]  /*5a90*/  BSYNC B0 ;  /* 0x0000000000007941 */ /* 0x000fea0003800000 */
.L_x_14515:
        /* <DEDUP_REMOVED lines=18> */
.L_x_14527:
[----:B------:R-:W-:Y:S02]  /*5bc0*/  IMAD.MOV.U32 R94, RZ, RZ, R130 ;  /* 0x000000ffff5e7224 */ /* 0x000fe400078e0082 */
.L_x_14528:
[----:B------:R-:W-:Y:S05]  /*5bd0*/  BSYNC B1 ;  /* 0x0000000000017941 */ /* 0x000fea0003800000 */
.L_x_14526:
        /* <DEDUP_REMOVED lines=16> */
.L_x_14532:
[----:B------:R-:W-:Y:S05]  /*5ce0*/  BSYNC B2 ;  /* 0x0000000000027941 */ /* 0x000fea0003800000 */
.L_x_14531:
        /* <DEDUP_REMOVED lines=43> */
.L_x_14530:
[----:B------:R-:W-:Y:S05]  /*5fa0*/  BSYNC B1 ;  /* 0x0000000000017941 */ /* 0x000fea0003800000 */
.L_x_14529:
        /* <DEDUP_REMOVED lines=12> */
.L_x_14525:
[----:B------:R-:W-:Y:S05]  /*6070*/  BSYNC B0 ;  /* 0x0000000000007941 */ /* 0x000fea0003800000 */
.L_x_14524:
        /* <DEDUP_REMOVED lines=18> */
.L_x_14536:
[----:B------:R-:W-:Y:S02]  /*61a0*/  MOV R94, R130 ;  /* 0x00000082005e7202 */ /* 0x000fe40000000f00 */
.L_x_14537:
[----:B------:R-:W-:Y:S05]  /*61b0*/  BSYNC B1 ;  /* 0x0000000000017941 */ /* 0x000fea0003800000 */
.L_x_14535:
        /* <DEDUP_REMOVED lines=16> */
.L_x_14541:
[----:B------:R-:W-:Y:S05]  /*62c0*/  BSYNC B2 ;  /* 0x0000000000027941 */ /* 0x000fea0003800000 */
.L_x_14540:
        /* <DEDUP_REMOVED lines=43> */
.L_x_14539:
[----:B------:R-:W-:Y:S05]  /*6580*/  BSYNC B1 ;  /* 0x0000000000017941 */ /* 0x000fea0003800000 */
.L_x_14538:
        /* <DEDUP_REMOVED lines=12> */
.L_x_14534:
[----:B------:R-:W-:Y:S05]  /*6650*/  BSYNC B0 ;  /* 0x0000000000007941 */ /* 0x000fea0003800000 */
.L_x_14533:
        /* <DEDUP_REMOVED lines=18> */
.L_x_14545:
[----:B------:R-:W-:Y:S02]  /*6780*/  IMAD.MOV.U32 R97, RZ, RZ, R130 ;  /* 0x000000ffff617224 */ /* 0x000fe400078e0082 */
.L_x_14546:
[----:B------:R-:W-:Y:S05]  /*6790*/  BSYNC B1 ;  /* 0x0000000000017941 */ /* 0x000fea0003800000 */
.L_x_14544:
        /* <DEDUP_REMOVED lines=16> */
.L_x_14550:
[----:B------:R-:W-:Y:S05]  /*68a0*/  BSYNC B2 ;  /* 0x0000000000027941 */ /* 0x000fea0003800000 */
.L_x_14549:
        /* <DEDUP_REMOVED lines=43> */
.L_x_14548:
[----:B------:R-:W-:Y:S05]  /*6b60*/  BSYNC B1 ;  /* 0x0000000000017941 */ /* 0x000fea0003800000 */
.L_x_14547:
        /* <DEDUP_REMOVED lines=12> */
.L_x_14543:
[----:B------:R-:W-:Y:S05]  /*6c30*/  BSYNC B0 ;  /* 0x0000000000007941 */ /* 0x000fea0003800000 */
.L_x_14542:
        /* <DEDUP_REMOVED lines=29> */
.L_x_14552:
[----:B------:R-:W-:Y:S05]  /*6e10*/  BSYNC B0 ;  /* 0x0000000000007941 */ /* 0x000fea0003800000 */
.L_x_14551:
        /* <DEDUP_REMOVED lines=22> */
.L_x_14556:
[----:B------:R-:W-:Y:S02]  /*6f80*/  IMAD.MOV.U32 R96, RZ, RZ, R130 ;  /* 0x000000ffff607224 */ /* 0x000fe400078e0082 */
.L_x_14557:
[----:B------:R-:W-:Y:S05]  /*6f90*/  BSYNC B1 ;  /* 0x0000000000017941 */ /* 0x000fea0003800000 */
.L_x_14555:
        /* <DEDUP_REMOVED lines=16> */
.L_x_14561:
[----:B------:R-:W-:Y:S05]  /*70a0*/  BSYNC B2 ;  /* 0x0000000000027941 */ /* 0x000fea0003800000 */
.L_x_14560:
        /* <DEDUP_REMOVED lines=43> */
.L_x_14559:
[----:B------:R-:W-:Y:S05]  /*7360*/  BSYNC B1 ;  /* 0x0000000000017941 */ /* 0x000fea0003800000 */
.L_x_14558:
        /* <DEDUP_REMOVED lines=12> */
.L_x_14554:
[----:B0-----:R-:W-:Y:S05]  /*7430*/  BSYNC B0 ;  /* 0x0000000000007941 */ /* 0x001fea0003800000 */
.L_x_14553:
        /* <DEDUP_REMOVED lines=18> */
.L_x_14565:
[----:B------:R-:W-:Y:S02]  /*7560*/  IMAD.MOV.U32 R98, RZ, RZ, R130 ;  /* 0x000000ffff627224 */ /* 0x000fe400078e0082 */
.L_x_14566:
[----:B------:R-:W-:Y:S05]  /*7570*/  BSYNC B1 ;  /* 0x0000000000017941 */ /* 0x000fea0003800000 */
.L_x_14564:
        /* <DEDUP_REMOVED lines=16> */
.L_x_14570:
[----:B------:R-:W-:Y:S05]  /*7680*/  BSYNC B2 ;  /* 0x0000000000027941 */ /* 0x000fea0003800000 */
.L_x_14569:
        /* <DEDUP_REMOVED lines=43> */
.L_x_14568:
[----:B------:R-:W-:Y:S05]  /*7940*/  BSYNC B1 ;  /* 0x0000000000017941 */ /* 0x000fea0003800000 */
.L_x_14567:
        /* <DEDUP_REMOVED lines=12> */
.L_x_14563:
[----:B------:R-:W-:Y:S05]  /*7a10*/  BSYNC B0 ;  /* 0x0000000000007941 */ /* 0x000fea0003800000 */
.L_x_14562:
        /* <DEDUP_REMOVED lines=18> */
.L_x_14574:
[----:B------:R-:W-:Y:S02]  /*7b40*/  IMAD.MOV.U32 R98, RZ, RZ, R130 ;  /* 0x000000ffff627224 */ /* 0x000fe400078e0082 */
.L_x_14575:
[----:B------:R-:W-:Y:S05]  /*7b50*/  BSYNC B1 ;  /* 0x0000000000017941 */ /* 0x000fea0003800000 */
.L_x_14573:
        /* <DEDUP_REMOVED lines=16> */
.L_x_14579:
[----:B------:R-:W-:Y:S05]  /*7c60*/  BSYNC B2 ;  /* 0x0000000000027941 */ /* 0x000fea0003800000 */
.L_x_14578:
        /* <DEDUP_REMOVED lines=43> */
.L_x_14577:
[----:B------:R-:W-:Y:S05]  /*7f20*/  BSYNC B1 ;  /* 0x0000000000017941 */ /* 0x000fea0003800000 */
.L_x_14576:
        /* <DEDUP_REMOVED lines=12> */
.L_x_14572:
[----:B------:R-:W-:Y:S05]  /*7ff0*/  BSYNC B0 ;  /* 0x0000000000007941 */ /* 0x000fea0003800000 */
.L_x_14571:
        /* <DEDUP_REMOVED lines=18> */
.L_x_14583:
[----:B------:R-:W-:Y:S02]  /*8120*/  MOV R100, R130 ;  /* 0x0000008200647202 */ /* 0x000fe40000000f00 */
.L_x_14584:
[----:B------:R-:W-:Y:S05]  /*8130*/  BSYNC B1 ;  /* 0x0000000000017941 */ /* 0x000fea0003800000 */
.L_x_14582:
        /* <DEDUP_REMOVED lines=16> */
.L_x_14588:
[----:B------:R-:W-:Y:S05]  /*8240*/  BSYNC B2 ;  /* 0x0000000000027941 */ /* 0x000fea0003800000 */
.L_x_14587:
        /* <DEDUP_REMOVED lines=43> */
.L_x_14586:
[----:B------:R-:W-:Y:S05]  /*8500*/  BSYNC B1 ;  /* 0x0000000000017941 */ /* 0x000fea0003800000 */
.L_x_14585:
        /* <DEDUP_REMOVED lines=12> */
.L_x_14581:
[----:B------:R-:W-:Y:S05]  /*85d0*/  BSYNC B0 ;  /* 0x0000000000007941 */ /* 0x000fea0003800000 */
.L_x_14580:
        /* <DEDUP_REMOVED lines=18> */
.L_x_14592:
[----:B------:R-:W-:Y:S02]  /*8700*/  IMAD.MOV.U32 R100, RZ, RZ, R130 ;  /* 0x000000ffff647224 */ /* 0x000fe400078e0082 */
.L_x_14593:
[----:B------:R-:W-:Y:S05]  /*8710*/  BSYNC B1 ;  /* 0x0000000000017941 */ /* 0x000fea0003800000 */
.L_x_14591:
        /* <DEDUP_REMOVED lines=16> */
.L_x_14597:
[----:B------:R-:W-:Y:S05]  /*8820*/  BSYNC B2 ;  /* 0x0000000000027941 */ /* 0x000fea0003800000 */
.L_x_14596:
        /* <DEDUP_REMOVED lines=43> */
.L_x_14595:
[----:B------:R-:W-:Y:S05]  /*8ae0*/  BSYNC B1 ;  /* 0x0000000000017941 */ /* 0x000fea0003800000 */
.L_x_14594:
        /* <DEDUP_REMOVED lines=12> */
.L_x_14590:
[----:B------:R-:W-:Y:S05]  /*8bb0*/  BSYNC B0 ;  /* 0x0000000000007941 */ /* 0x000fea0003800000 */
.L_x_14589:
        /* <DEDUP_REMOVED lines=18> */
.L_x_14601:
[----:B------:R-:W-:Y:S02]  /*8ce0*/  IMAD.MOV.U32 R102, RZ, RZ, R130 ;  /* 0x000000ffff667224 */ /* 0x000fe400078e0082 */
.L_x_14602:
[----:B------:R-:W-:Y:S05]  /*8cf0*/  BSYNC B1 ;  /* 0x0000000000017941 */ /* 0x000fea0003800000 */
.L_x_14600:
        /* <DEDUP_REMOVED lines=16> */
.L_x_14606:
[----:B------:R-:W-:Y:S05]  /*8e00*/  BSYNC B2 ;  /* 0x0000000000027941 */ /* 0x000fea0003800000 */
.L_x_14605:
        /* <DEDUP_REMOVED lines=43> */
.L_x_14604:
[----:B------:R-:W-:Y:S05]  /*90c0*/  BSYNC B1 ;  /* 0x0000000000017941 */ /* 0x000fea0003800000 */
.L_x_14603:
        /* <DEDUP_REMOVED lines=12> */
.L_x_14599:
[----:B------:R-:W-:Y:S05]  /*9190*/  BSYNC B0 ;  /* 0x0000000000007941 */ /* 0x000fea0003800000 */
.L_x_14598:
        /* <DEDUP_REMOVED lines=18> */
.L_x_14610:
[----:B------:R-:W-:Y:S02]  /*92c0*/  IMAD.MOV.U32 R102, RZ, RZ, R130 ;  /* 0x000000ffff667224 */ /* 0x000fe400078e0082 */
.L_x_14611:
[----:B------:R-:W-:Y:S05]  /*92d0*/  BSYNC B1 ;  /* 0x0000000000017941 */ /* 0x000fea0003800000 */
.L_x_14609:
        /* <DEDUP_REMOVED lines=16> */
.L_x_14615:
[----:B------:R-:W-:Y:S05]  /*93e0*/  BSYNC B2 ;  /* 0x0000000000027941 */ /* 0x000fea0003800000 */
.L_x_14614:
        /* <DEDUP_REMOVED lines=43> */
.L_x_14613:
[----:B------:R-:W-:Y:S05]  /*96a0*/  BSYNC B1 ;  /* 0x0000000000017941 */ /* 0x000fea0003800000 */
.L_x_14612:
        /* <DEDUP_REMOVED lines=12> */
.L_x_14608:
[----:B------:R-:W-:Y:S05]  /*9770*/  BSYNC B0 ;  /* 0x0000000000007941 */ /* 0x000fea0003800000 */
.L_x_14607:
        /* <DEDUP_REMOVED lines=18> */
.L_x_14619:
[----:B------:R-:W-:Y:S02]  /*98a0*/  IMAD.MOV.U32 R105, RZ, RZ, R130 ;  /* 0x000000ffff697224 */ /* 0x000fe400078e0082 */
.L_x_14620:
[----:B------:R-:W-:Y:S05]  /*98b0*/  BSYNC B1 ;  /* 0x0000000000017941 */ /* 0x000fea0003800000 */
.L_x_14618:
        /* <DEDUP_REMOVED lines=16> */
.L_x_14624:
[----:B------:R-:W-:Y:S05]  /*99c0*/  BSYNC B2 ;  /* 0x0000000000027941 */ /* 0x000fea0003800000 */
.L_x_14623:
        /* <DEDUP_REMOVED lines=43> */
.L_x_14622:
[----:B------:R-:W-:Y:S05]  /*9c80*/  BSYNC B1 ;  /* 0x0000000000017941 */ /* 0x000fea0003800000 */
.L_x_14621:
        /* <DEDUP_REMOVED lines=12> */
.L_x_14617:
[----:B------:R-:W-:Y:S05]  /*9d50*/  BSYNC B0 ;  /* 0x0000000000007941 */ /* 0x000fea0003800000 */
.L_x_14616:
        /* <DEDUP_REMOVED lines=13> */
[----:B------:R-:W-:Y:S01]  /*9e30*/  LOP3.LUT R98, R152, 0xff, RZ, 0xc0, !PT ;  /* 0x000000ff98627812 */ /* 0x000fe200078ec0ff */
[----:B------:R-:W-:Y:S01]  /*9e40*/  IMAD.WIDE.U32 R100, R100, 0x1000000, RZ ;  /* 0x0100000064647825 */ /* 0x000fe200078e00ff */
        /* <DEDUP_REMOVED lines=14> */
.L_x_14626:
[----:B------:R-:W-:Y:S05]  /*9f30*/  BSYNC B0 ;  /* 0x0000000000007941 */ /* 0x000fea0003800000 */
.L_x_14625:
        /* <DEDUP_REMOVED lines=22> */
.L_x_14630:
[----:B------:R-:W-:Y:S02]  /*a0a0*/  IMAD.MOV.U32 R104, RZ, RZ, R130 ;  /* 0x000000ffff687224 */ /* 0x000fe400078e0082 */
.L_x_14631:
[----:B------:R-:W-:Y:S05]  /*a0b0*/  BSYNC B1 ;  /* 0x0000000000017941 */ /* 0x000fea0003800000 */
.L_x_14629:
        /* <DEDUP_REMOVED lines=16> */
.L_x_14635:
[----:B------:R-:W-:Y:S05]  /*a1c0*/  BSYNC B2 ;  /* 0x0000000000027941 */ /* 0x000fea0003800000 */
.L_x_14634:
        /* <DEDUP_REMOVED lines=43> */
.L_x_14633:
[----:B------:R-:W-:Y:S05]  /*a480*/  BSYNC B1 ;  /* 0x0000000000017941 */ /* 0x000fea0003800000 */
.L_x_14632:
        /* <DEDUP_REMOVED lines=12> */
.L_x_14628:
[----:B0-----:R-:W-:Y:S05]  /*a550*/  BSYNC B0 ;  /* 0x0000000000007941 */ /* 0x001fea0003800000 */
.L_x_14627:
        /* <DEDUP_REMOVED lines=18> */
.L_x_14639:
[----:B------:R-:W-:Y:S02]  /*a680*/  IMAD.MOV.U32 R106, RZ, RZ, R130 ;  /* 0x000000ffff6a7224 */ /* 0x000fe400078e0082 */
.L_x_14640:
[----:B------:R-:W-:Y:S05]  /*a690*/  BSYNC B1 ;  /* 0x0000000000017941 */ /* 0x000fea0003800000 */
.L_x_14638:
        /* <DEDUP_REMOVED lines=16> */
.L_x_14644:
[----:B------:R-:W-:Y:S05]  /*a7a0*/  BSYNC B2 ;  /* 0x0000000000027941 */ /* 0x000fea0003800000 */
.L_x_14643:
        /* <DEDUP_REMOVED lines=43> */
.L_x_14642:
[----:B------:R-:W-:Y:S05]  /*aa60*/  BSYNC B1 ;  /* 0x0000000000017941 */ /* 0x000fea0003800000 */
.L_x_14641:
        /* <DEDUP_REMOVED lines=12> */
.L_x_14637:
[----:B------:R-:W-:Y:S05]  /*ab30*/  BSYNC B0 ;  /* 0x0000000000007941 */ /* 0x000fea0003800000 */
.L_x_14636:
        /* <DEDUP_REMOVED lines=18> */
.L_x_14648:
[----:B------:R-:W-:Y:S02]  /*ac60*/  IMAD.MOV.U32 R106, RZ, RZ, R130 ;  /* 0x000000ffff6a7224 */ /* 0x000fe400078e0082 */
.L_x_14649:
[----:B------:R-:W-:Y:S05]  /*ac70*/  BSYNC B1 ;  /* 0x0000000000017941 */ /* 0x000fea0003800000 */
.L_x_14647:
        /* <DEDUP_REMOVED lines=16> */
.L_x_14653:
[----:B------:R-:W-:Y:S05]  /*ad80*/  BSYNC B2 ;  /* 0x0000000000027941 */ /* 0x000fea0003800000 */
.L_x_14652:
        /* <DEDUP_REMOVED lines=43> */
.L_x_14651:
[----:B------:R-:W-:Y:S05]  /*b040*/  BSYNC B1 ;  /* 0x0000000000017941 */ /* 0x000fea0003800000 */
.L_x_14650:
        /* <DEDUP_REMOVED lines=12> */
.L_x_14646:
[----:B------:R-:W-:Y:S05]  /*b110*/  BSYNC B0 ;  /* 0x0000000000007941 */ /* 0x000fea0003800000 */
.L_x_14645:
        /* <DEDUP_REMOVED lines=18> */
.L_x_14657:
[----:B------:R-:W-:Y:S02]  /*b240*/  IMAD.MOV.U32 R109, RZ, RZ, R130 ;  /* 0x000000ffff6d7224 */ /* 0x000fe400078e0082 */
.L_x_14658:
[----:B------:R-:W-:Y:S05]  /*b250*/  BSYNC B1 ;  /* 0x0000000000017941 */ /* 0x000fea0003800000 */
.L_x_14656:
        /* <DEDUP_REMOVED lines=16> */
.L_x_14662:
[----:B------:R-:W-:Y:S05]  /*b360*/  BSYNC B2 ;  /* 0x0000000000027941 */ /* 0x000fea0003800000 */
.L_x_14661:
        /* <DEDUP_REMOVED lines=43> */
.L_x_14660:
[----:B------:R-:W-:Y:S05]  /*b620*/  BSYNC B1 ;  /* 0x0000000000017941 */ /* 0x000fea0003800000 */
.L_x_14659:
        /* <DEDUP_REMOVED lines=12> */
.L_x_14655:
[----:B------:R-:W-:Y:S05]  /*b6f0*/  BSYNC B0 ;  /* 0x0000000000007941 */ /* 0x000fea0003800000 */
.L_x_14654:
        /* <DEDUP_REMOVED lines=18> */
.L_x_14666:
[----:B------:R-:W-:Y:S02]  /*b820*/  MOV R109, R130 ;  /* 0x00000082006d7202 */ /* 0x000fe40000000f00 */
.L_x_14667:
[----:B------:R-:W-:Y:S05]  /*b830*/  BSYNC B1 ;  /* 0x0000000000017941 */ /* 0x000fea0003800000 */
.L_x_14665:
        /* <DEDUP_REMOVED lines=16> */
.L_x_14671:
[----:B------:R-:W-:Y:S05]  /*b940*/  BSYNC B2 ;  /* 0x0000000000027941 */ /* 0x000fea0003800000 */
.L_x_14670:
        /* <DEDUP_REMOVED lines=43> */
.L_x_14669:
[----:B------:R-:W-:Y:S05]  /*bc00*/  BSYNC B1 ;  /* 0x0000000000017941 */ /* 0x000fea0003800000 */
.L_x_14668:
[----:B------:R-:W0:Y:S01]  /*bc10*/  I2F.U32 R100, R109 ;  /* 0x0000006d00647306 */ /* 0x000e220000201000 */
[----:B------:R-:W-:Y:S01]  /*bc20*/  HFMA2.MMA R101, -RZ, RZ, 0.1171875, 0 ;  /* 0x2f800000ff657435 */ /* 0x000fe200000001ff */
[----:B------:R-:W-:-:S05]  /*bc30*/  PRMT R103, RZ, 0x5410, R70 ;  /* 0x00005410ff677816 */ /* 0x000fca0000000046 */
        /* <DEDUP_REMOVED lines=9> */
.L_x_14664:
[----:B------:R-:W-:Y:S05]  /*bcd0*/  BSYNC B0 ;  /* 0x0000000000007941 */ /* 0x000fea0003800000 */
.L_x_14663:
        /* <DEDUP_REMOVED lines=18> */
.L_x_14675:
[----:B------:R-:W-:Y:S02]  /*be00*/  IMAD.MOV.U32 R109, RZ, RZ, R130 ;  /* 0x000000ffff6d7224 */ /* 0x000fe400078e0082 */
.L_x_14676:
[----:B------:R-:W-:Y:S05]  /*be10*/  BSYNC B1 ;  /* 0x0000000000017941 */ /* 0x000fea0003800000 */
.L_x_14674:
        /* <DEDUP_REMOVED lines=16> */
.L_x_14680:
[----:B------:R-:W-:Y:S05]  /*bf20*/  BSYNC B2 ;  /* 0x0000000000027941 */ /* 0x000fea0003800000 */
.L_x_14679:
        /* <DEDUP_REMOVED lines=43> */
.L_x_14678:
[----:B------:R-:W-:Y:S05]  /*c1e0*/  BSYNC B1 ;  /* 0x0000000000017941 */ /* 0x000fea0003800000 */
.L_x_14677:
        /* <DEDUP_REMOVED lines=8> */
[----:B------:R-:W-:Y:S02]  /*c270*/  FSEL R101, R102, RZ, !P1 ;  /* 0x000000ff66657208 */ /* 0x000fe40004800000 */
[----:B------:R-:W-:-:S05]  /*c280*/  PRMT R102, RZ, 0x7610, R26 ;  /* 0x00007610ff667816 */ /* 0x000fca000000001a */
[----:B------:R-:W-:-:S04]  /*c290*/  FMUL.FTZ R101, R101, R102 ;  /* 0x0000006665657220 */ /* 0x000fc80000410000 */
[----:B------:R-:W-:Y:S02]  /*c2a0*/  @P0 FADD.FTZ R101, R65, R101 ;  /* 0x0000006541650221 */ /* 0x000fe40000010000 */
.L_x_14673:
[----:B------:R-:W-:Y:S05]  /*c2b0*/  BSYNC B0 ;  /* 0x0000000000007941 */ /* 0x000fea0003800000 */
.L_x_14672:
        /* <DEDUP_REMOVED lines=18> */
.L_x_14684:
[----:B------:R-:W-:Y:S02]  /*c3e0*/  IMAD.MOV.U32 R109, RZ, RZ, R130 ;  /* 0x000000ffff6d7224 */ /* 0x000fe400078e0082 */
.L_x_14685:
[----:B------:R-:W-:Y:S05]  /*c3f0*/  BSYNC B1 ;  /* 0x0000000000017941 */ /* 0x000fea0003800000 */
.L_x_14683:
        /* <DEDUP_REMOVED lines=16> */
.L_x_14689:
[----:B------:R-:W-:Y:S05]  /*c500*/  BSYNC B2 ;  /* 0x0000000000027941 */ /* 0x000fea0003800000 */
.L_x_14688:
        /* <DEDUP_REMOVED lines=40> */
[----:B------:R-:W-:Y:S01]  /*c790*/  IMAD.MOV.U32 R136, RZ, RZ, R102 ;  /* 0x000000ffff887224 */ /* 0x000fe200078e0066 */
[----:B------:R-:W-:Y:S01]  /*c7a0*/  LOP3.LUT R135, R103, UR26, R104, 0x96, !PT ;  /* 0x0000001a67877c12 */ /* 0x000fe2000f8e9668 */
[----:B------:R-:W-:Y:S02]  /*c7b0*/  IMAD.MOV.U32 R104, RZ, RZ, RZ ;  /* 0x000000ffff687224 */ /* 0x000fe400078e00ff */
.L_x_14687:
[----:B------:R-:W-:Y:S05]  /*c7c0*/  BSYNC B1 ;  /* 0x0000000000017941 */ /* 0x000fea0003800000 */
.L_x_14686:
[----:B------:R-:W0:Y:S01]  /*c7d0*/  I2F.U32 R102, R109 ;  /* 0x0000006d00667306 */ /* 0x000e220000201000 */
[----:B------:R-:W-:-:S04]  /*c7e0*/  IMAD.MOV.U32 R103, RZ, RZ, 0x2f800000 ;  /* 0x2f800000ff677424 */ /* 0x000fc800078e00ff */
[----:B0-----:R-:W-:Y:S01]  /*c7f0*/  FFMA.FTZ R102, R102, R103, 1.1641532182693481445e-10 ;  /* 0x2f00000066667423 */ /* 0x001fe20000010067 */
[----:B------:R-:W-:-:S04]  /*c800*/  PRMT R103, RZ, 0x5410, R71 ;  /* 0x00005410ff677816 */ /* 0x000fc80000000047 */
[----:B------:R-:W-:Y:S01]  /*c810*/  FSETP.GTU.FTZ.AND P1, PT, R102, c[0x0][0x1e4], PT ;  /* 0x0000790066007a0b */ /* 0x000fe20003f3c000 */
[----:B------:R-:W-:-:S03]  /*c820*/  FMUL.FTZ R103, R103, c[0x0][0x1ec] ;  /* 0x00007b0067677a20 */ /* 0x000fc60000410000 */
[----:B------:R-:W-:Y:S01]  /*c830*/  SEL R148, RZ, 0x1, P1 ;  /* 0x00000001ff947807 */ /* 0x000fe20000800000 */
[----:B------:R-:W-:Y:S01]  /*c840*/  FMUL.FTZ R102, R103, c[0x0][0x1e8] ;  /* 0x00007a0067667a20 */ /* 0x000fe20000410000 */
[----:B------:R-:W-:-:S04]  /*c850*/  PRMT R103, RZ, 0x5410, R27 ;  /* 0x00005410ff677816 */ /* 0x000fc8000000001b */
[----:B------:R-:W-:-:S05]  /*c860*/  FSEL R102, R102, RZ, !P1 ;  /* 0x000000ff66667208 */ /* 0x000fca0004800000 */
[----:B------:R-:W-:-:S04]  /*c870*/  FMUL.FTZ R102, R102, R103 ;  /* 0x0000006766667220 */ /* 0x000fc80000410000 */
[----:B------:R-:W-:Y:S02]  /*c880*/  @P0 FADD.FTZ R102, R66, R102 ;  /* 0x0000006642660221 */ /* 0x000fe40000010000 */
.L_x_14682:
[----:B------:R-:W-:Y:S05]  /*c890*/  BSYNC B0 ;  /* 0x0000000000007941 */ /* 0x000fea0003800000 */
.L_x_14681:
        /* <DEDUP_REMOVED lines=18> */
.L_x_14693:
[----:B------:R-:W-:Y:S02]  /*c9c0*/  IMAD.MOV.U32 R109, RZ, RZ, R130 ;  /* 0x000000ffff6d7224 */ /* 0x000fe400078e0082 */
.L_x_14694:
[----:B------:R-:W-:Y:S05]  /*c9d0*/  BSYNC B1 ;  /* 0x0000000000017941 */ /* 0x000fea0003800000 */
.L_x_14692:
        /* <DEDUP_REMOVED lines=16> */
.L_x_14698:
[----:B------:R-:W-:Y:S05]  /*cae0*/  BSYNC B2 ;  /* 0x0000000000027941 */ /* 0x000fea0003800000 */
.L_x_14697:
        /* <DEDUP_REMOVED lines=42> */
[----:B------:R-:W-:Y:S02]  /*cd90*/  LOP3.LUT R135, R105, UR26, R106, 0x96, !PT ;  /* 0x0000001a69877c12 */ /* 0x000fe4000f8e966a */
.L_x_14696:
[----:B------:R-:W-:Y:S05]  /*cda0*/  BSYNC B1 ;  /* 0x0000000000017941 */ /* 0x000fea0003800000 */
.L_x_14695:
        /* <DEDUP_REMOVED lines=12> */
.L_x_14691:
[----:B------:R-:W-:Y:S05]  /*ce70*/  BSYNC B0 ;  /* 0x0000000000007941 */ /* 0x000fea0003800000 */
.L_x_14690:
[----:B------:R-:W-:Y:S01]  /*ce80*/  IMAD.WIDE.U32 R104, R108, R157, c[0x0][0x188] ;  /* 0x000062006c687625 */ /* 0x000fe200078e009d */
[----:B------:R-:W-:Y:S01]  /*ce90*/  BSSY B0, `(.L_x_14699) ;  /* 0x0000019000007945 */ /* 0x000fe20003800000 */
[----:B------:R-:W-:-:S03]  /*cea0*/  IADD3 R156, R156, 0x200, RZ ;  /* 0x000002009c9c7810 */ /* 0x000fc60007ffe0ff */
[----:B------:R0:W-:Y:S04]  /*ceb0*/  STG.E.128 [R104.64], R96 ;  /* 0x0000006068007986 */ /* 0x0001e8000c101d06 */
[----:B------:R0:W-:Y:S01]  /*cec0*/  STG.E.128 [R104.64+0x10], R100 ;  /* 0x0000106468007986 */ /* 0x0001e2000c101d06 */
        /* <DEDUP_REMOVED lines=21> */
.L_x_14700:
[----:B------:R-:W-:Y:S05]  /*d020*/  BSYNC B0 ;  /* 0x0000000000007941 */ /* 0x000fea0003800000 */
.L_x_14699:
[----:B------:R-:W-:Y:S01]  /*d030*/  IADD3 R159, R159, 0x200, RZ ;  /* 0x000002009f9f7810 */ /* 0x000fe20007ffe0ff */
[----:B0-----:R-:W-:Y:S01]  /*d040*/  @P0 IMAD.WIDE.U32 R106, R156, R157, c[0x0][0x180] ;  /* 0x000060009c6a0625 */ /* 0x001fe200078e009d */
[----:B------:R-:W-:-:S04]  /*d050*/  @P2 MOV R108, 0x10 ;  /* 0x00000010006c2802 */ /* 0x000fc80000000f00 */
[----:B------:R-:W2:Y:S01]  /*d060*/  @P0 LDG.E.128 R60, [R106.64] ;  /* 0x000000066a3c0981 */ /* 0x000ea2000c1e1d00 */
[----:B------:R-:W-:-:S03]  /*d070*/  @P2 IMAD.WIDE.U32 R108, R159, R108, c[0x0][0x170] ;  /* 0x00005c009f6c2625 */ /* 0x000fc600078e006c */
[----:B------:R0:W5:Y:S04]  /*d080*/  @P0 LDG.E.128 R64, [R106.64+0x10] ;  /* 0x000010066a400981 */ /* 0x000168000c1e1d00 */
[----:B------:R0:W5:Y:S01]  /*d090*/  @P2 LDG.E.128 R68, [R108.64] ;  /* 0x000000066c442981 */ /* 0x000162000c1e1d00 */
[----:B------:R-:W-:Y:S01]  /*d0a0*/  @!P3 ISETP.NE.U32.AND P1, PT, RZ, c[0x0][0x180], PT ;  /* 0x00006000ff00ba0c */ /* 0x000fe20003f25070 */
[----:B------:R-:W-:Y:S03]  /*d0b0*/  BSSY B0, `(.L_x_14701) ;  /* 0x000005c000007945 */ /* 0x000fe60003800000 */
        /* <DEDUP_REMOVED lines=16> */
.L_x_14704:
[----:B------:R-:W-:Y:S02]  /*d1c0*/  IMAD.MOV.U32 R111, RZ, RZ, R130 ;  /* 0x000000ffff6f7224 */ /* 0x000fe400078e0082 */
.L_x_14705:
[----:B------:R-:W-:Y:S05]  /*d1d0*/  BSYNC B1 ;  /* 0x0000000000017941 */ /* 0x000fea0003800000 */
.L_x_14703:
        /* <DEDUP_REMOVED lines=16> */
.L_x_14709:
[----:B------:R-:W-:Y:S05]  /*d2e0*/  BSYNC B2 ;  /* 0x0000000000027941 */ /* 0x000fea0003800000 */
.L_x_14708:
        /* <DEDUP_REMOVED lines=43> */
.L_x_14707:
[----:B------:R-:W-:Y:S05]  /*d5a0*/  BSYNC B1 ;  /* 0x0000000000017941 */ /* 0x000fea0003800000 */
.L_x_14706:
[----:B------:R-:W0:Y:S01]  /*d5b0*/  I2F.U32 R104, R111 ;  /* 0x0000006f00687306 */ /* 0x000e220000201000 */
[----:B------:R-:W-:-:S04]  /*d5c0*/  IMAD.MOV.U32 R105, RZ, RZ, 0x2f800000 ;  /* 0x2f800000ff697424 */ /* 0x000fc800078e00ff */
[----:B0-----:R-:W-:Y:S01]  /*d5d0*/  FFMA.FTZ R104, R104, R105, 1.1641532182693481445e-10 ;  /* 0x2f00000068687423 */ /* 0x001fe20000010069 */
[----:B-----5:R-:W-:-:S04]  /*d5e0*/  PRMT R105, RZ, 0x5410, R68 ;  /* 0x00005410ff697816 */ /* 0x020fc80000000044 */
        /* <DEDUP_REMOVED lines=8> */
.L_x_14702:
[----:B0-----:R-:W-:Y:S05]  /*d670*/  BSYNC B0 ;  /* 0x0000000000007941 */ /* 0x001fea0003800000 */
.L_x_14701:
        /* <DEDUP_REMOVED lines=18> */
.L_x_14713:
[----:B------:R-:W-:Y:S02]  /*d7a0*/  IMAD.MOV.U32 R128, RZ, RZ, R130 ;  /* 0x000000ffff807224 */ /* 0x000fe400078e0082 */
.L_x_14714:
[----:B------:R-:W-:Y:S05]  /*d7b0*/  BSYNC B1 ;  /* 0x0000000000017941 */ /* 0x000fea0003800000 */
.L_x_14712:
        /* <DEDUP_REMOVED lines=16> */
.L_x_14718:
[----:B------:R-:W-:Y:S05]  /*d8c0*/  BSYNC B2 ;  /* 0x0000000000027941 */ /* 0x000fea0003800000 */
.L_x_14717:
        /* <DEDUP_REMOVED lines=43> */
.L_x_14716:
[----:B------:R-:W-:Y:S05]  /*db80*/  BSYNC B1 ;  /* 0x0000000000017941 */ /* 0x000fea0003800000 */
.L_x_14715:
        /* <DEDUP_REMOVED lines=12> */
.L_x_14711:
[----:B------:R-:W-:Y:S05]  /*dc50*/  BSYNC B0 ;  /* 0x0000000000007941 */ /* 0x000fea0003800000 */
.L_x_14710:
        /* <DEDUP_REMOVED lines=18> */
.L_x_14722:
[----:B------:R-:W-:Y:S02]  /*dd80*/  IMAD.MOV.U32 R128, RZ, RZ, R130 ;  /* 0x000000ffff807224 */ /* 0x000fe400078e0082 */
.L_x_14723:
[----:B------:R-:W-:Y:S05]  /*dd90*/  BSYNC B1 ;  /* 0x0000000000017941 */ /* 0x000fea0003800000 */
.L_x_14721:
        /* <DEDUP_REMOVED lines=16> */
.L_x_14727:
[----:B------:R-:W-:Y:S05]  /*dea0*/  BSYNC B2 ;  /* 0x0000000000027941 */ /* 0x000fea0003800000 */
.L_x_14726:
        /* <DEDUP_REMOVED lines=43> */
.L_x_14725:
[----:B------:R-:W-:Y:S05]  /*e160*/  BSYNC B1 ;  /* 0x0000000000017941 */ /* 0x000fea0003800000 */
.L_x_14724:
        /* <DEDUP_REMOVED lines=12> */
.L_x_14720:
[----:B------:R-:W-:Y:S05]  /*e230*/  BSYNC B0 ;  /* 0x0000000000007941 */ /* 0x000fea0003800000 */
.L_x_14719:
        /* <DEDUP_REMOVED lines=18> */
.L_x_14731:
[----:B------:R-:W-:Y:S02]  /*e360*/  IMAD.MOV.U32 R151, RZ, RZ, R130 ;  /* 0x000000ffff977224 */ /* 0x000fe400078e0082 */
.L_x_14732:
[----:B------:R-:W-:Y:S05]  /*e370*/  BSYNC B1 ;  /* 0x0000000000017941 */ /* 0x000fea0003800000 */
.L_x_14730:
        /* <DEDUP_REMOVED lines=16> */
.L_x_14736:
[----:B------:R-:W-:Y:S05]  /*e480*/  BSYNC B2 ;  /* 0x0000000000027941 */ /* 0x000fea0003800000 */
.L_x_14735:
        /* <DEDUP_REMOVED lines=39> */
[----:B------:R-:W-:-:S05]  /*e700*/  IMAD.WIDE.U32 R108, R109, -0x2daee0ad, RZ ;  /* 0xd2511f536d6c7825 */ /* 0x000fca00078e00ff */
[----:B------:R-:W-:Y:S01]  /*e710*/  LOP3.LUT R135, R109, UR26, R110, 0x96, !PT ;  /* 0x0000001a6d877c12 */ /* 0x000fe2000f8e966e */
[----:B------:R-:W-:Y:S01]  /*e720*/  IMAD.MOV.U32 R109, RZ, RZ, RZ ;  /* 0x000000ffff6d7224 */ /* 0x000fe200078e00ff */
[----:B------:R-:W-:Y:S02]  /*e730*/  MOV R136, R108 ;  /* 0x0000006c00887202 */ /* 0x000fe40000000f00 */
.L_x_14734:
[----:B------:R-:W-:Y:S05]  /*e740*/  BSYNC B1 ;  /* 0x0000000000017941 */ /* 0x000fea0003800000 */
.L_x_14733:
[----:B------:R-:W0:Y:S01]  /*e750*/  I2F.U32 R107, R151 ;  /* 0x00000097006b7306 */ /* 0x000e220000201000 */
[----:B------:R-:W-:-:S04]  /*e760*/  IMAD.MOV.U32 R108, RZ, RZ, 0x2f800000 ;  /* 0x2f800000ff6c7424 */ /* 0x000fc800078e00ff */
[----:B0-----:R-:W-:Y:S01]  /*e770*/  FFMA.FTZ R107, R107, R108, 1.1641532182693481445e-10 ;  /* 0x2f0000006b6b7423 */ /* 0x001fe2000001006c */
[----:B-----5:R-:W-:-:S04]  /*e780*/  PRMT R108, RZ, 0x7610, R69 ;  /* 0x00007610ff6c7816 */ /* 0x020fc80000000045 */
[----:B------:R-:W-:Y:S01]  /*e790*/  FSETP.GTU.FTZ.AND P1, PT, R107, c[0x0][0x1e4], PT ;  /* 0x000079006b007a0b */ /* 0x000fe20003f3c000 */
[----:B------:R-:W-:-:S04]  /*e7a0*/  FMUL.FTZ R108, R108, c[0x0][0x1ec] ;  /* 0x00007b006c6c7a20 */ /* 0x000fc80000410000 */
[----:B------:R-:W-:Y:S01]  /*e7b0*/  FMUL.FTZ R107, R108, c[0x0][0x1e8] ;  /* 0x00007a006c6b7a20 */ /* 0x000fe20000410000 */
[----:B------:R-:W-:-:S04]  /*e7c0*/  PRMT R108, RZ, 0x7610, R21 ;  /* 0x00007610ff6c7816 */ /* 0x000fc80000000015 */
[----:B------:R-:W-:-:S05]  /*e7d0*/  FSEL R107, R107, RZ, !P1 ;  /* 0x000000ff6b6b7208 */ /* 0x000fca0004800000 */
[----:B------:R-:W-:Y:S01]  /*e7e0*/  FMUL.FTZ R107, R107, R108 ;  /* 0x0000006c6b6b7220 */ /* 0x000fe20000410000 */
[----:B------:R-:W-:-:S03]  /*e7f0*/  SEL R108, RZ, 0x1, P1 ;  /* 0x00000001ff6c7807 */ /* 0x000fc60000800000 */
[----:B------:R-:W-:Y:S01]  /*e800*/  @P0 FADD.FTZ R107, R63, R107 ;  /* 0x0000006b3f6b0221 */ /* 0x000fe20000010000 */
[----:B------:R-:W-:Y:S02]  /*e810*/  PRMT R151, R108, 0x7610, R151 ;  /* 0x000076106c977816 */ /* 0x000fe40000000097 */
.L_x_14729:
[----:B------:R-:W-:Y:S05]  /*e820*/  BSYNC B0 ;  /* 0x0000000000007941 */ /* 0x000fea0003800000 */
.L_x_14728:
        /* <DEDUP_REMOVED lines=18> */
.L_x_14740:
[----:B------:R-:W-:Y:S02]  /*e950*/  IMAD.MOV.U32 R150, RZ, RZ, R130 ;  /* 0x000000ffff967224 */ /* 0x000fe400078e0082 */
.L_x_14741:
[----:B------:R-:W-:Y:S05]  /*e960*/  BSYNC B1 ;  /* 0x0000000000017941 */ /* 0x000fea0003800000 */
.L_x_14739:
        /* <DEDUP_REMOVED lines=16> */
.L_x_14745:
[----:B------:R-:W-:Y:S05]  /*ea70*/  BSYNC B2 ;  /* 0x0000000000027941 */ /* 0x000fea0003800000 */
.L_x_14744:
        /* <DEDUP_REMOVED lines=42> */
[----:B------:R-:W-:-:S06]  /*ed20*/  HFMA2.MMA R110, -RZ, RZ, 0, 0 ;  /* 0x00000000ff6e7435 */ /* 0x000fcc00000001ff */
.L_x_14743:
[----:B------:R-:W-:Y:S05]  /*ed30*/  BSYNC B1 ;  /* 0x0000000000017941 */ /* 0x000fea0003800000 */
.L_x_14742:
[----:B------:R-:W0:Y:S01]  /*ed40*/  I2F.U32 R108, R150 ;  /* 0x00000096006c7306 */ /* 0x000e220000201000 */
[----:B------:R-:W-:-:S04]  /*ed50*/  IMAD.MOV.U32 R109, RZ, RZ, 0x2f800000 ;  /* 0x2f800000ff6d7424 */ /* 0x000fc800078e00ff */
[----:B0-----:R-:W-:Y:S01]  /*ed60*/  FFMA.FTZ R108, R108, R109, 1.1641532182693481445e-10 ;  /* 0x2f0000006c6c7423 */ /* 0x001fe2000001006d */
[----:B------:R-:W-:-:S04]  /*ed70*/  PRMT R109, RZ, 0x5410, R70 ;  /* 0x00005410ff6d7816 */ /* 0x000fc80000000046 */
        /* <DEDUP_REMOVED lines=9> */
.L_x_14738:
[----:B------:R-:W-:Y:S05]  /*ee10*/  BSYNC B0 ;  /* 0x0000000000007941 */ /* 0x000fea0003800000 */
.L_x_14737:
        /* <DEDUP_REMOVED lines=18> */
.L_x_14749:
[----:B------:R-:W-:Y:S02]  /*ef40*/  MOV R149, R130 ;  /* 0x0000008200957202 */ /* 0x000fe40000000f00 */
.L_x_14750:
[----:B------:R-:W-:Y:S05]  /*ef50*/  BSYNC B1 ;  /* 0x0000000000017941 */ /* 0x000fea0003800000 */
.L_x_14748:
        /* <DEDUP_REMOVED lines=16> */
.L_x_14754:
[----:B------:R-:W-:Y:S05]  /*f060*/  BSYNC B2 ;  /* 0x0000000000027941 */ /* 0x000fea0003800000 */
.L_x_14753:
        /* <DEDUP_REMOVED lines=43> */
.L_x_14752:
[----:B------:R-:W-:Y:S05]  /*f320*/  BSYNC B1 ;  /* 0x0000000000017941 */ /* 0x000fea0003800000 */
.L_x_14751:
[----:B------:R-:W0:Y:S01]  /*f330*/  I2F.U32 R109, R149 ;  /* 0x00000095006d7306 */ /* 0x000e220000201000 */
[----:B------:R-:W-:-:S10]  /*f340*/  HFMA2.MMA R110, -RZ, RZ, 0.1171875, 0 ;  /* 0x2f800000ff6e7435 */ /* 0x000fd400000001ff */
        /* <DEDUP_REMOVED lines=11> */
.L_x_14747:
[----:B------:R-:W-:Y:S05]  /*f400*/  BSYNC B0 ;  /* 0x0000000000007941 */ /* 0x000fea0003800000 */
.L_x_14746:
        /* <DEDUP_REMOVED lines=18> */
.L_x_14758:
[----:B------:R-:W-:Y:S02]  /*f530*/  IMAD.MOV.U32 R148, RZ, RZ, R130 ;  /* 0x000000ffff947224 */ /* 0x000fe400078e0082 */
.L_x_14759:
[----:B------:R-:W-:Y:S05]  /*f540*/  BSYNC B1 ;  /* 0x0000000000017941 */ /* 0x000fea0003800000 */
.L_x_14757:
        /* <DEDUP_REMOVED lines=16> */
.L_x_14763:
[----:B------:R-:W-:Y:S05]  /*f650*/  BSYNC B2 ;  /* 0x0000000000027941 */ /* 0x000fea0003800000 */
.L_x_14762:
        /* <DEDUP_REMOVED lines=43> */
.L_x_14761:
[----:B------:R-:W-:Y:S05]  /*f910*/  BSYNC B1 ;  /* 0x0000000000017941 */ /* 0x000fea0003800000 */
.L_x_14760:
        /* <DEDUP_REMOVED lines=13> */
.L_x_14756:
[----:B------:R-:W-:Y:S05]  /*f9f0*/  BSYNC B0 ;  /* 0x0000000000007941 */ /* 0x000fea0003800000 */
.L_x_14755:
        /* <DEDUP_REMOVED lines=18> */
.L_x_14767:
[----:B------:R-:W-:Y:S02]  /*fb20*/  IMAD.MOV.U32 R147, RZ, RZ, R130 ;  /* 0x000000ffff937224 */ /* 0x000fe400078e0082 */
.L_x_14768:
[----:B------:R-:W-:Y:S05]  /*fb30*/  BSYNC B1 ;  /* 0x0000000000017941 */ /* 0x000fea0003800000 */
.L_x_14766:
        /* <DEDUP_REMOVED lines=16> */
.L_x_14772:
[----:B------:R-:W-:Y:S05]  /*fc40*/  BSYNC B2 ;  /* 0x0000000000027941 */ /* 0x000fea0003800000 */
.L_x_14771:
        /* <DEDUP_REMOVED lines=42> */
[----:B------:R-:W-:Y:S02]  /*fef0*/  IMAD.MOV.U32 R136, RZ, RZ, R128 ;  /* 0x000000ffff887224 */ /* 0x000fe400078e0080 */
.L_x_14770:
[----:B------:R-:W-:Y:S05]  /*ff00*/  BSYNC B1 ;  /* 0x0000000000017941 */ /* 0x000fea0003800000 */
.L_x_14769:
        /* <DEDUP_REMOVED lines=13> */
.L_x_14765:
[----:B------:R-:W-:Y:S05]  /*ffe0*/  BSYNC B0 ;  /* 0x0000000000007941 */ /* 0x000fea0003800000 */
.L_x_14764:
[----:B------:R-:W-:Y:S01]  /*fff0*/  IMAD.WIDE.U32 R128, R156, R157, c[0x0][0x188] ;  /* 0x000062009c807625 */ /* 0x000fe200078e009d */
[----:B------:R-:W-:Y:S04]  /*10000*/  BSSY B0, `(.L_x_14773) ;  /* 0x0000018000007945 */ /* 0x000fe80003800000 */
[----:B------:R0:W-:Y:S04]  /*10010*/  STG.E.128 [R128.64], R104 ;  /* 0x0000006880007986 */ /* 0x0001e8000c101d06 */
[----:B------:R0:W-:Y:S01]  /*10020*/  STG.E.128 [R128.64+0x10], R108 ;  /* 0x0000106c80007986 */ /* 0x0001e2000c101d06 */
[----:B------:R-:W-:Y:S05]  /*10030*/  @!P2 BRA `(.L_x_14774) ;  /* 0x000001400000a947 */ /* 0x000fea0003800000 */
[----:B0-----:R-:W-:Y:S01]  /*10040*/  IMAD.U32 R128, R148, 0x10000, RZ ;  /* 0x0001000094807824 */ /* 0x001fe200078e00ff */
[----:B------:R-:W-:-:S02]  /*10050*/  LOP3.LUT R160, R151, 0xff, RZ, 0xc0, !PT ;  /* 0x000000ff97a07812 */ /* 0x000fc400078ec0ff */
        /* <DEDUP_REMOVED lines=13> */
[----:B------:R-:W-:Y:S01]  /*10130*/  HFMA2.MMA R156, -RZ, RZ, 0, 4.76837158203125e-07 ;  /* 0x00000008ff9c7435 */ /* 0x000fe200000001ff */
[----:B------:R-:W-:Y:S02]  /*10140*/  LOP3.LUT R129, R163, R129, RZ, 0xfc, !PT ;  /* 0x00000081a3817212 */ /* 0x000fe400078efcff */
[----:B------:R-:W-:-:S07]  /*10150*/  LOP3.LUT R128, R157, 0xff, R154, 0xf8, !PT ;  /* 0x000000ff9d807812 */ /* 0x000fce00078ef89a */
[----:B------:R-:W-:-:S05]  /*10160*/  IMAD.WIDE.U32 R156, R159, R156, c[0x0][0x190] ;  /* 0x000064009f9c7625 */ /* 0x000fca00078e009c */
[----:B------:R0:W-:Y:S02]  /*10170*/  STG.E.64 [R156.64], R128 ;  /* 0x000000809c007986 */ /* 0x0001e4000c101b06 */
.L_x_14774:
[----:B------:R-:W-:Y:S05]  /*10180*/  BSYNC B0 ;  /* 0x0000000000007941 */ /* 0x000fea0003800000 */
.L_x_14773:
[----:B0-----:R-:W-:Y:S01]  /*10190*/  FADD.FTZ R128, RZ, R72 ;  /* 0x00000048ff807221 */ /* 0x001fe20000010000 */
        /* <DEDUP_REMOVED lines=32> */
[----:B------:R-:W-:-:S04]  /*103a0*/  FADD.FTZ R157, R128, R103 ;  /* 0x00000067809d7221 */ /* 0x000fc80000010000 */
        /* <DEDUP_REMOVED lines=14> */
.L_x_14781:
        /* <DEDUP_REMOVED lines=100> */
.L_x_14782:
[----:B------:R-:W-:Y:S01]  /*10ad0*/  @!P0 SHF.R.U32.HI R162, RZ, 0x5, R129 ;  /* 0x00000005ffa28819 */ /* 0x000fe20000011681 */
[----:B------:R-:W2:Y:S01]  /*10ae0*/  S2R R156, SR_TID.X ;  /* 0x00000000009c7919 */ /* 0x000ea20000002100 */
[----:B-1----:R-:W-:Y:S01]  /*10af0*/  FADD.FTZ R129, R160, R161 ;  /* 0x000000a1a0817221 */ /* 0x002fe20000010000 */
[----:B------:R-:W-:Y:S01]  /*10b00*/  WARPSYNC 0xffffffff ;  /* 0xffffffff00007948 */ /* 0x000fe20003800000 */
        /* <DEDUP_REMOVED lines=8> */
[--C-:B------:R-:W-:Y:S01]  /*10b90*/  SHF.R.U32.HI R157, RZ, 0x5, R156.reuse ;  /* 0x00000005ff9d7819 */ /* 0x100fe2000001169c */
[----:B0-----:R-:W-:Y:S02]  /*10ba0*/  IMAD.MOV.U32 R161, RZ, RZ, RZ ;  /* 0x000000ffffa17224 */ /* 0x001fe400078e00ff */
[----:B------:R-:W-:Y:S01]  /*10bb0*/  @!P1 IMAD.MOV.U32 R161, RZ, RZ, 0x500 ;  /* 0x00000500ffa19424 */ /* 0x000fe200078e00ff */
[----:B------:R-:W-:Y:S01]  /*10bc0*/  LOP3.LUT R157, R157, 0x3, RZ, 0xc0, !PT ;  /* 0x000000039d9d7812 */ /* 0x000fe200078ec0ff */
[----:B------:R-:W-:Y:S01]  /*10bd0*/  ULDC.U8 UR8, c[0x0][0x1f0] ;  /* 0x00007c0000087ab9 */ /* 0x000fe20000000000 */
[----:B------:R-:W-:Y:S02]  /*10be0*/  BSSY B0, `(.L_x_14777) ;  /* 0x00000fe000007945 */ /* 0x000fe40003800000 */
[----:B------:R-:W0:Y:S01]  /*10bf0*/  SHFL.DOWN PT, R162, R161, 0x2, 0x1f ;  /* 0x08401f00a1a27f89 */ /* 0x000e2200000e0000 */
[----:B------:R-:W-:-:S02]  /*10c00*/  LOP3.LUT P0, RZ, R157, 0x1f, R156, 0xf8, !PT ;  /* 0x0000001f9dff7812 */ /* 0x000fc4000780f89c */
[----:B------:R1:W-:Y:S01]  /*10c10*/  I2F R157, R161 ;  /* 0x000000a1009d7306 */ /* 0x0003e20000201400 */
[----:B------:R-:W2:Y:S01]  /*10c20*/  @!P1 LDS.64 R128, [R160.X8] ;  /* 0x00000000a0809984 */ /* 0x000ea20000008a00 */
[----:B------:R-:W-:Y:S01]  /*10c30*/  ISETP.NE.AND P1, PT, RZ, UR8, PT ;  /* 0x00000008ff007c0c */ /* 0x000fe2000bf25270 */
[----:B0-----:R-:W-:-:S05]  /*10c40*/  IMAD.IADD R156, R162, 0x1, R161 ;  /* 0x00000001a29c7824 */ /* 0x001fca00078e02a1 */
[----:B------:R-:W0:Y:S01]  /*10c50*/  I2F R162, R162 ;  /* 0x000000a200a27306 */ /* 0x000e220000201400 */
[----:B-1----:R-:W-:Y:S04]  /*10c60*/  SHFL.DOWN PT, R161, R156, 0x1, 0x1f ;  /* 0x08201f009ca17f89 */ /* 0x002fe800000e0000 */
[----:B--2---:R-:W1:Y:S04]  /*10c70*/  SHFL.DOWN PT, R159, R128, 0x2, 0x1f ;  /* 0x08401f00809f7f89 */ /* 0x004e6800000e0000 */
[----:B------:R-:W2:Y:S01]  /*10c80*/  SHFL.DOWN PT, R164, R129, 0x2, 0x1f ;  /* 0x08401f0081a47f89 */ /* 0x000ea200000e0000 */
[----:B-1----:R-:W-:-:S02]  /*10c90*/  FADD.FTZ R160, -R159, R128 ;  /* 0x000000809fa07221 */ /* 0x002fc40000010100 */
[----:B0-----:R-:W-:Y:S02]  /*10ca0*/  FMUL.FTZ R159, R159, R162 ;  /* 0x000000a29f9f7220 */ /* 0x001fe40000410000 */
[----:B------:R-:W-:Y:S02]  /*10cb0*/  FMUL.FTZ R160, R160, R160 ;  /* 0x000000a0a0a07220 */ /* 0x000fe40000410000 */
[----:B------:R-:W-:Y:S02]  /*10cc0*/  FFMA.FTZ R159, R157, R128, R159 ;  /* 0x000000809d9f7223 */ /* 0x000fe4000001009f */
[----:B------:R-:W0:Y:S01]  /*10cd0*/  I2F R128, R156 ;  /* 0x0000009c00807306 */ /* 0x000e220000201400 */
[----:B------:R-:W-:Y:S02]  /*10ce0*/  FMUL.FTZ R160, R160, R157 ;  /* 0x0000009da0a07220 */ /* 0x000fe40000410000 */
[----:B--2---:R-:W-:Y:S02]  /*10cf0*/  FADD.FTZ R164, R164, R129 ;  /* 0x00000081a4a47221 */ /* 0x004fe40000010000 */
[----:B------:R-:W-:-:S03]  /*10d00*/  FMUL.FTZ R160, R160, R162 ;  /* 0x000000a2a0a07220 */ /* 0x000fc60000410000 */
[----:B0-----:R-:W0:Y:S02]  /*10d10*/  MUFU.RCP R157, R128 ;  /* 0x00000080009d7308 */ /* 0x001e240000001000 */
[C---:B0-----:R-:W-:Y:S02]  /*10d20*/  FFMA.FTZ R160, R157.reuse, R160, R164 ;  /* 0x000000a09da07223 */ /* 0x041fe400000100a4 */
[----:B------:R-:W-:Y:S01]  /*10d30*/  FMUL.FTZ R157, R157, R159 ;  /* 0x0000009f9d9d7220 */ /* 0x000fe20000410000 */
[----:B------:R-:W-:-:S03]  /*10d40*/  IADD3 R159, R156, R161, RZ ;  /* 0x000000a19c9f7210 */ /* 0x000fc60007ffe0ff */
[----:B------:R-:W0:Y:S01]  /*10d50*/  I2F R161, R161 ;  /* 0x000000a100a17306 */ /* 0x000e220000201400 */
[----:B------:R-:W1:Y:S07]  /*10d60*/  SHFL.DOWN PT, R162, R157, 0x1, 0x1f ;  /* 0x08201f009da27f89 */ /* 0x000e6e00000e0000 */
[----:B------:R-:W2:Y:S01]  /*10d70*/  I2F R159, R159 ;  /* 0x0000009f009f7306 */ /* 0x000ea20000201400 */
[----:B-1----:R-:W-:Y:S02]  /*10d80*/  FADD.FTZ R163, R157, -R162 ;  /* 0x800000a29da37221 */ /* 0x002fe40000010000 */
[----:B0-----:R-:W-:-:S02]  /*10d90*/  FMUL.FTZ R162, R162, R161 ;  /* 0x000000a1a2a27220 */ /* 0x001fc40000410000 */
[----:B------:R-:W-:Y:S02]  /*10da0*/  FMUL.FTZ R163, R163, R163 ;  /* 0x000000a3a3a37220 */ /* 0x000fe40000410000 */
[C---:B------:R-:W-:Y:S02]  /*10db0*/  FFMA.FTZ R165, R128.reuse, R157, R162 ;  /* 0x0000009d80a57223 */ /* 0x040fe400000100a2 */
[----:B------:R-:W-:Y:S02]  /*10dc0*/  FMUL.FTZ R129, R128, R163 ;  /* 0x000000a380817220 */ /* 0x000fe40000410000 */
[----:B------:R-:W0:Y:S01]  /*10dd0*/  SHFL.DOWN PT, R163, R160, 0x1, 0x1f ;  /* 0x08201f00a0a37f89 */ /* 0x000e2200000e0000 */
[----:B--2---:R-:W1:Y:S01]  /*10de0*/  MUFU.RCP R128, R159 ;  /* 0x0000009f00807308 */ /* 0x004e620000001000 */
[----:B------:R-:W-:Y:S02]  /*10df0*/  FMUL.FTZ R129, R129, R161 ;  /* 0x000000a181817220 */ /* 0x000fe40000410000 */
[----:B-1----:R-:W-:-:S06]  /*10e00*/  FMUL.FTZ R161, R128, R165 ;  /* 0x000000a580a17220 */ /* 0x002fcc0000410000 */
[----:B------:R-:W1:Y:S01]  /*10e10*/  SHFL.IDX PT, R161, R161, RZ, 0x1f ;  /* 0x00001fffa1a17589 */ /* 0x000e6200000e0000 */
[----:B0-----:R-:W-:-:S04]  /*10e20*/  FADD.FTZ R163, R160, R163 ;  /* 0x000000a3a0a37221 */ /* 0x001fc80000010000 */
[----:B------:R-:W-:Y:S02]  /*10e30*/  FFMA.FTZ R129, R128, R129, R163 ;  /* 0x0000008180817223 */ /* 0x000fe400000100a3 */
[----:B------:R-:W-:-:S04]  /*10e40*/  IMAD.MOV.U32 R128, RZ, RZ, c[0x0][0x1e0] ;  /* 0x00007800ff807624 */ /* 0x000fc800078e00ff */
[----:B------:R-:W0:Y:S01]  /*10e50*/  SHFL.IDX PT, R129, R129, RZ, 0x1f ;  /* 0x00001fff81817589 */ /* 0x000e2200000e0000 */
[----:B-1----:R-:W-:-:S05]  /*10e60*/  FMUL.FTZ R156, R161, R161 ;  /* 0x000000a1a19c7220 */ /* 0x002fca0000410000 */
[----:B------:R-:W-:Y:S02]  /*10e70*/  FSEL R157, R156, RZ, P1 ;  /* 0x000000ff9c9d7208 */ /* 0x000fe40000800000 */
[----:B------:R-:W-:Y:S01]  /*10e80*/  @!P0 LEA R156, P2, R119, c[0x0][0x1a0], 0x2 ;  /* 0x00006800779c8a11 */ /* 0x000fe200078410ff */
[----:B0-----:R-:W-:-:S04]  /*10e90*/  FFMA.FTZ R128, R129, R128, c[0x0][0x228] ;  /* 0x00008a0081807623 */ /* 0x001fc80000010080 */
[----:B------:R-:W-:Y:S01]  /*10ea0*/  FADD.FTZ R159, R128, R157 ;  /* 0x0000009d809f7221 */ /* 0x000fe20000010000 */
[C---:B------:R-:W-:Y:S02]  /*10eb0*/  @!P0 LEA.HI.X R157, R119.reuse, c[0x0][0x1a4], R158, 0x2, P2 ;  /* 0x00006900779d8a11 */ /* 0x040fe400010f149e */
[----:B------:R-:W-:-:S03]  /*10ec0*/  @!P0 LEA R128, P2, R119, c[0x0][0x1a8], 0x2 ;  /* 0x00006a0077808a11 */ /* 0x000fc600078410ff */
[----:B------:R-:W0:Y:S01]  /*10ed0*/  MUFU.RSQ R159, R159 ;  /* 0x0000009f009f7308 */ /* 0x000e220000001400 */
[----:B------:R-:W-:Y:S01]  /*10ee0*/  @!P0 LEA.HI.X R129, R119, c[0x0][0x1ac], R158, 0x2, P2 ;  /* 0x00006b0077818a11 */ /* 0x000fe200010f149e */
[----:B------:R1:W-:Y:S04]  /*10ef0*/  @!P0 STG.E [R156.64], R161 ;  /* 0x000000a19c008986 */ /* 0x0003e8000c101906 */
[----:B0-----:R1:W-:Y:S01]  /*10f00*/  @!P0 STG.E [R128.64], R159 ;  /* 0x0000009f80008986 */ /* 0x0013e2000c101906 */
[----:B------:R-:W-:-:S13]  /*10f10*/  ISETP.GE.AND P0, PT, R155, 0x1, PT ;  /* 0x000000019b00780c */ /* 0x000fda0003f06270 */
[----:B------:R-:W-:Y:S05]  /*10f20*/  @!P0 BRA `(.L_x_14778) ;  /* 0x00000c9000008947 */ /* 0x000fea0003800000 */
[----:B-1----:R-:W-:Y:S02]  /*10f30*/  FSEL R128, R161, RZ, !P1 ;  /* 0x000000ffa1807208 */ /* 0x002fe40004800000 */
[----:B------:R-:W-:-:S03]  /*10f40*/  IADD3 R155, R155, -0x1, RZ ;  /* 0xffffffff9b9b7810 */ /* 0x000fc60007ffe0ff */
[C---:B------:R-:W-:Y:S02]  /*10f50*/  FADD.FTZ R78, -R128.reuse, R78 ;  /* 0x0000004e804e7221 */ /* 0x040fe40000010100 */
[C---:B------:R-:W-:Y:S01]  /*10f60*/  FADD.FTZ R156, -R128.reuse, R73 ;  /* 0x00000049809c7221 */ /* 0x040fe20000010100 */
[----:B------:R-:W-:Y:S01]  /*10f70*/  PRMT R73, RZ, 0x5410, R59 ;  /* 0x00005410ff497816 */ /* 0x000fe2000000003b */
[----:B------:R-:W-:Y:S02]  /*10f80*/  FMUL.FTZ R78, R159, R78 ;  /* 0x0000004e9f4e7220 */ /* 0x000fe40000410000 */
[----:B------:R-:W-:Y:S02]  /*10f90*/  FADD.FTZ R162, -R128, R79 ;  /* 0x0000004f80a27221 */ /* 0x000fe40000010100 */
[----:B------:R-:W-:Y:S01]  /*10fa0*/  FFMA.FTZ R78, R78, R73, R19 ;  /* 0x000000494e4e7223 */ /* 0x000fe20000010013 */
[----:B------:R-:W-:Y:S01]  /*10fb0*/  PRMT R73, RZ, 0x7610, R59 ;  /* 0x00007610ff497816 */ /* 0x000fe2000000003b */
[----:B------:R-:W-:-:S02]  /*10fc0*/  FADD.FTZ R158, -R128, R75 ;  /* 0x0000004b809e7221 */ /* 0x000fc40000010100 */
[----:B------:R-:W-:Y:S02]  /*10fd0*/  FMUL.FTZ R75, R159, R162 ;  /* 0x000000a29f4b7220 */ /* 0x000fe40000410000 */
[C---:B------:R-:W-:Y:S02]  /*10fe0*/  FADD.FTZ R76, -R128.reuse, R76 ;  /* 0x0000004c804c7221 */ /* 0x040fe40000010100 */
[----:B------:R-:W-:Y:S01]  /*10ff0*/  FFMA.FTZ R75, R75, R73, R18 ;  /* 0x000000494b4b7223 */ /* 0x000fe20000010012 */
[--C-:B------:R-:W-:Y:S01]  /*11000*/  PRMT R73, RZ, 0x5410, R58.reuse ;  /* 0x00005410ff497816 */ /* 0x100fe2000000003a */
[----:B------:R-:W-:Y:S02]  /*11010*/  FMUL.FTZ R76, R159, R76 ;  /* 0x0000004c9f4c7220 */ /* 0x000fe40000410000 */
[----:B------:R-:W-:Y:S01]  /*11020*/  FADD.FTZ R160, -R128, R77 ;  /* 0x0000004d80a07221 */ /* 0x000fe20000010100 */
[----:B------:R-:W-:Y:S01]  /*11030*/  F2FP.BF16.PACK_AB R75, R75, R78 ;  /* 0x0000004e4b4b723e */ /* 0x000fe200000010ff */
[----:B------:R-:W-:Y:S01]  /*11040*/  FFMA.FTZ R76, R76, R73, R113 ;  /* 0x000000494c4c7223 */ /* 0x000fe20000010071 */
[----:B------:R-:W-:Y:S01]  /*11050*/  PRMT R73, RZ, 0x7610, R58 ;  /* 0x00007610ff497816 */ /* 0x000fe2000000003a */
[----:B------:R-:W-:Y:S01]  /*11060*/  FMUL.FTZ R77, R159, R160 ;  /* 0x000000a09f4d7220 */ /* 0x000fe20000410000 */
[----:B------:R-:W-:Y:S01]  /*11070*/  PRMT R78, RZ, 0x5410, R54 ;  /* 0x00005410ff4e7816 */ /* 0x000fe20000000036 */
[----:B------:R-:W-:-:S02]  /*11080*/  FADD.FTZ R74, -R128, R74 ;  /* 0x0000004a804a7221 */ /* 0x000fc40000010100 */
[----:B------:R-:W-:Y:S02]  /*11090*/  FFMA.FTZ R73, R77, R73, R112 ;  /* 0x000000494d497223 */ /* 0x000fe40000010070 */
[C---:B------:R-:W-:Y:S02]  /*110a0*/  FMUL.FTZ R77, R159.reuse, R156 ;  /* 0x0000009c9f4d7220 */ /* 0x040fe40000410000 */
[----:B------:R-:W-:Y:S01]  /*110b0*/  FMUL.FTZ R156, R159, R74 ;  /* 0x0000004a9f9c7220 */ /* 0x000fe20000410000 */
[----:B------:R-:W-:Y:S01]  /*110c0*/  F2FP.BF16.PACK_AB R74, R73, R76 ;  /* 0x0000004c494a723e */ /* 0x000fe200000010ff */
[C---:B------:R-:W-:Y:S01]  /*110d0*/  FADD.FTZ R164, -R128.reuse, R81 ;  /* 0x0000005180a47221 */ /* 0x040fe20000010100 */
[----:B------:R-:W-:Y:S01]  /*110e0*/  PRMT R73, RZ, 0x5410, R57 ;  /* 0x00005410ff497816 */ /* 0x000fe20000000039 */
[----:B------:R-:W-:Y:S02]  /*110f0*/  FMUL.FTZ R81, R159, R158 ;  /* 0x0000009e9f517220 */ /* 0x000fe40000410000 */
[----:B------:R-:W-:-:S02]  /*11100*/  FADD.FTZ R72, -R128, R72 ;  /* 0x0000004880487221 */ /* 0x000fc40000010100 */
[----:B------:R-:W-:Y:S01]  /*11110*/  FFMA.FTZ R156, R156, R73, R115 ;  /* 0x000000499c9c7223 */ /* 0x000fe20000010073 */
[----:B------:R-:W-:Y:S01]  /*11120*/  PRMT R73, RZ, 0x7610, R57 ;  /* 0x00007610ff497816 */ /* 0x000fe20000000039 */
[----:B------:R-:W-:Y:S02]  /*11130*/  FMUL.FTZ R72, R159, R72 ;  /* 0x000000489f487220 */ /* 0x000fe40000410000 */
[----:B------:R-:W-:Y:S02]  /*11140*/  FADD.FTZ R80, -R128, R80 ;  /* 0x0000005080507221 */ /* 0x000fe40000010100 */
[----:B------:R-:W-:Y:S01]  /*11150*/  FFMA.FTZ R81, R81, R73, R114 ;  /* 0x0000004951517223 */ /* 0x000fe20000010072 */
[----:B------:R-:W-:Y:S01]  /*11160*/  PRMT R73, RZ, 0x5410, R56 ;  /* 0x00005410ff497816 */ /* 0x000fe20000000038 */
[C---:B------:R-:W-:Y:S02]  /*11170*/  FMUL.FTZ R80, R159.reuse, R80 ;  /* 0x000000509f507220 */ /* 0x040fe40000410000 */
[----:B------:R-:W-:-:S02]  /*11180*/  FMUL.FTZ R79, R159, R164 ;  /* 0x000000a49f4f7220 */ /* 0x000fc40000410000 */
[----:B------:R-:W-:Y:S01]  /*11190*/  FFMA.FTZ R72, R72, R73, R117 ;  /* 0x0000004948487223 */ /* 0x000fe20000010075 */
[----:B------:R-:W-:Y:S01]  /*111a0*/  PRMT R73, RZ, 0x7610, R56 ;  /* 0x00007610ff497816 */ /* 0x000fe20000000038 */
[C---:B------:R-:W-:Y:S02]  /*111b0*/  FADD.FTZ R92, -R128.reuse, R92 ;  /* 0x0000005c805c7221 */ /* 0x040fe40000010100 */
[C---:B------:R-:W-:Y:S02]  /*111c0*/  FADD.FTZ R93, -R128.reuse, R93 ;  /* 0x0000005d805d7221 */ /* 0x040fe40000010100 */
[----:B------:R-:W-:Y:S01]  /*111d0*/  FFMA.FTZ R77, R77, R73, R116 ;  /* 0x000000494d4d7223 */ /* 0x000fe20000010074 */
[----:B------:R-:W-:Y:S01]  /*111e0*/  F2FP.BF16.PACK_AB R73, R81, R156 ;  /* 0x0000009c5149723e */ /* 0x000fe200000010ff */
[C---:B------:R-:W-:Y:S01]  /*111f0*/  FMUL.FTZ R92, R159.reuse, R92 ;  /* 0x0000005c9f5c7220 */ /* 0x040fe20000410000 */
[----:B------:R-:W-:Y:S01]  /*11200*/  PRMT R81, RZ, 0x5410, R52 ;  /* 0x00005410ff517816 */ /* 0x000fe20000000034 */
[----:B------:R-:W-:Y:S01]  /*11210*/  FMUL.FTZ R93, R159, R93 ;  /* 0x0000005d9f5d7220 */ /* 0x000fe20000410000 */
[----:B------:R-:W-:Y:S01]  /*11220*/  F2FP.BF16.PACK_AB R72, R77, R72 ;  /* 0x000000484d48723e */ /* 0x000fe200000010ff */
[----:B------:R-:W-:Y:S01]  /*11230*/  FADD.FTZ R90, -R128, R90 ;  /* 0x0000005a805a7221 */ /* 0x000fe20000010100 */
[----:B------:R-:W-:Y:S01]  /*11240*/  PRMT R77, RZ, 0x5410, R53 ;  /* 0x00005410ff4d7816 */ /* 0x000fe20000000035 */
[----:B------:R-:W-:Y:S01]  /*11250*/  FFMA.FTZ R80, R80, R81, R17 ;  /* 0x0000005150507223 */ /* 0x000fe20000010011 */
[----:B------:R-:W-:Y:S01]  /*11260*/  PRMT R81, RZ, 0x7610, R52 ;  /* 0x00007610ff517816 */ /* 0x000fe20000000034 */
[----:B------:R-:W-:-:S02]  /*11270*/  FMUL.FTZ R90, R159, R90 ;  /* 0x0000005a9f5a7220 */ /* 0x000fc40000410000 */
[C---:B------:R-:W-:Y:S02]  /*11280*/  FADD.FTZ R91, -R128.reuse, R91 ;  /* 0x0000005b805b7221 */ /* 0x040fe40000010100 */
[----:B------:R-:W-:Y:S01]  /*11290*/  FFMA.FTZ R81, R79, R81, R16 ;  /* 0x000000514f517223 */ /* 0x000fe20000010010 */
[----:B------:R-:W-:Y:S01]  /*112a0*/  PRMT R79, RZ, 0x5410, R50 ;  /* 0x00005410ff4f7816 */ /* 0x000fe20000000032 */
[C---:B------:R-:W-:Y:S02]  /*112b0*/  FMUL.FTZ R91, R159.reuse, R91 ;  /* 0x0000005b9f5b7220 */ /* 0x040fe40000410000 */
[----:B------:R-:W-:Y:S02]  /*112c0*/  FADD.FTZ R88, -R128, R88 ;  /* 0x0000005880587221 */ /* 0x000fe40000010100 */
[----:B------:R-:W-:Y:S01]  /*112d0*/  FFMA.FTZ R92, R92, R79, R5 ;  /* 0x0000004f5c5c7223 */ /* 0x000fe20000010005 */
[----:B------:R-:W-:Y:S01]  /*112e0*/  PRMT R79, RZ, 0x7610, R50 ;  /* 0x00007610ff4f7816 */ /* 0x000fe20000000032 */
[----:B------:R-:W-:-:S02]  /*112f0*/  FMUL.FTZ R88, R159, R88 ;  /* 0x000000589f587220 */ /* 0x000fc40000410000 */
[C---:B------:R-:W-:Y:S02]  /*11300*/  FADD.FTZ R89, -R128.reuse, R89 ;  /* 0x0000005980597221 */ /* 0x040fe40000010100 */
[----:B------:R-:W-:Y:S01]  /*11310*/  FFMA.FTZ R93, R93, R79, R4 ;  /* 0x0000004f5d5d7223 */ /* 0x000fe20000010004 */
[----:B------:R-:W-:Y:S01]  /*11320*/  PRMT R79, RZ, 0x5410, R49 ;  /* 0x00005410ff4f7816 */ /* 0x000fe20000000031 */
[C---:B------:R-:W-:Y:S02]  /*11330*/  FADD.FTZ R96, -R128.reuse, R96 ;  /* 0x0000006080607221 */ /* 0x040fe40000010100 */
[----:B------:R-:W-:Y:S02]  /*11340*/  FADD.FTZ R97, -R128, R97 ;  /* 0x0000006180617221 */ /* 0x000fe40000010100 */
[----:B------:R-:W-:Y:S01]  /*11350*/  FFMA.FTZ R90, R90, R79, R7 ;  /* 0x0000004f5a5a7223 */ /* 0x000fe20000010007 */
[----:B------:R-:W-:Y:S01]  /*11360*/  PRMT R79, RZ, 0x7610, R49 ;  /* 0x00007610ff4f7816 */ /* 0x000fe20000000031 */
[----:B------:R-:W-:-:S02]  /*11370*/  FADD.FTZ R82, -R128, R82 ;  /* 0x0000005280527221 */ /* 0x000fc40000010100 */
[C---:B------:R-:W-:Y:S02]  /*11380*/  FADD.FTZ R83, -R128.reuse, R83 ;  /* 0x0000005380537221 */ /* 0x040fe40000010100 */
[----:B------:R-:W-:Y:S01]  /*11390*/  FFMA.FTZ R91, R91, R79, R6 ;  /* 0x0000004f5b5b7223 */ /* 0x000fe20000010006 */
[----:B------:R-:W-:Y:S01]  /*113a0*/  PRMT R79, RZ, 0x5410, R48 ;  /* 0x00005410ff4f7816 */ /* 0x000fe20000000030 */
        /* <DEDUP_REMOVED lines=19> */
[----:B------:R-:W-:Y:S01]  /*114e0*/  FFMA.FTZ R88, R88, R79, R9 ;  /* 0x0000004f58587223 */ /* 0x000fe20000010009 */
[----:B------:R-:W-:Y:S01]  /*114f0*/  PRMT R79, RZ, 0x7610, R48 ;  /* 0x00007610ff4f7816 */ /* 0x000fe20000000030 */
[----:B------:R-:W-:Y:S02]  /*11500*/  FADD.FTZ R128, -R128, R111 ;  /* 0x0000006f80807221 */ /* 0x000fe40000010100 */
        /* <DEDUP_REMOVED lines=9> */
[----:B------:R-:W-:Y:S02]  /*115a0*/  FMUL.FTZ R101, R159, R102 ;  /* 0x000000669f657220 */ /* 0x000fe40000410000 */
[----:B------:R-:W-:Y:S02]  /*115b0*/  IMAD R155, R155, c[0x0][0x168], RZ ;  /* 0x00005a009b9b7a24 */ /* 0x000fe400078e02ff */
[----:B------:R-:W-:Y:S01]  /*115c0*/  FFMA.FTZ R101, R101, R79, R124 ;  /* 0x0000004f65657223 */ /* 0x000fe2000001007c */
[----:B------:R-:W-:Y:S01]  /*115d0*/  PRMT R79, RZ, 0x5410, R46 ;  /* 0x00005410ff4f7816 */ /* 0x000fe2000000002e */
[C---:B------:R-:W-:Y:S01]  /*115e0*/  FMUL.FTZ R129, R159.reuse, R108 ;  /* 0x0000006c9f817220 */ /* 0x040fe20000410000 */
[----:B------:R-:W-:Y:S01]  /*115f0*/  SHF.R.S32.HI R76, RZ, 0x1f, R155 ;  /* 0x0000001fff4c7819 */ /* 0x000fe2000001149b */
[----:B------:R-:W-:Y:S02]  /*11600*/  FMUL.FTZ R108, R159, R109 ;  /* 0x0000006d9f6c7220 */ /* 0x000fe40000410000 */
[----:B------:R-:W-:Y:S01]  /*11610*/  FFMA.FTZ R99, R99, R79, R122 ;  /* 0x0000004f63637223 */ /* 0x000fe2000001007a */
[----:B------:R-:W-:Y:S01]  /*11620*/  PRMT R79, RZ, 0x7610, R46 ;  /* 0x00007610ff4f7816 */ /* 0x000fe2000000002e */
[----:B------:R-:W-:-:S02]  /*11630*/  FMUL.FTZ R102, R159, R105 ;  /* 0x000000699f667220 */ /* 0x000fc40000410000 */
[C---:B------:R-:W-:Y:S02]  /*11640*/  FMUL.FTZ R109, R159.reuse, R110 ;  /* 0x0000006e9f6d7220 */ /* 0x040fe40000410000 */
[----:B------:R-:W-:Y:S01]  /*11650*/  FFMA.FTZ R100, R100, R79, R125 ;  /* 0x0000004f64647223 */ /* 0x000fe2000001007d */
[--C-:B------:R-:W-:Y:S01]  /*11660*/  PRMT R79, RZ, 0x5410, R45.reuse ;  /* 0x00005410ff4f7816 */ /* 0x100fe2000000002d */
[C---:B------:R-:W-:Y:S02]  /*11670*/  FMUL.FTZ R105, R159.reuse, R106 ;  /* 0x0000006a9f697220 */ /* 0x040fe40000410000 */
[----:B------:R-:W-:Y:S01]  /*11680*/  FMUL.FTZ R106, R159, R107 ;  /* 0x0000006b9f6a7220 */ /* 0x000fe20000410000 */
[----:B------:R-:W-:Y:S01]  /*11690*/  LEA.HI R107, R76, R155, RZ, 0x3 ;  /* 0x0000009b4c6b7211 */ /* 0x000fe200078f18ff */
[----:B------:R-:W-:Y:S01]  /*116a0*/  FFMA.FTZ R97, R97, R79, R120 ;  /* 0x0000004f61617223 */ /* 0x000fe20000010078 */
[----:B------:R-:W-:Y:S01]  /*116b0*/  PRMT R79, RZ, 0x7610, R45 ;  /* 0x00007610ff4f7816 */ /* 0x000fe2000000002d */
[C---:B------:R-:W-:Y:S01]  /*116c0*/  FMUL.FTZ R86, R159.reuse, R86 ;  /* 0x000000569f567220 */ /* 0x040fe20000410000 */
[----:B------:R-:W-:Y:S01]  /*116d0*/  PRMT R76, RZ, 0x5410, R55 ;  /* 0x00005410ff4c7816 */ /* 0x000fe20000000037 */
[----:B------:R-:W-:Y:S01]  /*116e0*/  FMUL.FTZ R87, R159, R87 ;  /* 0x000000579f577220 */ /* 0x000fe20000410000 */
[----:B------:R-:W-:Y:S01]  /*116f0*/  LEA.HI.SX32 R107, R107, R118, 0x1d ;  /* 0x000000766b6b7211 */ /* 0x000fe200078feaff */
        /* <DEDUP_REMOVED lines=32> */
[----:B------:R-:W-:Y:S01]  /*11900*/  FMUL.FTZ R95, R159, R95 ;  /* 0x0000005f9f5f7220 */ /* 0x000fe20000410000 */
[----:B------:R-:W-:Y:S01]  /*11910*/  F2FP.BF16.PACK_AB R78, R85, R78 ;  /* 0x0000004e554e723e */ /* 0x000fe200000010ff */
[C---:B------:R-:W-:Y:S01]  /*11920*/  FMUL.FTZ R103, R159.reuse, R103 ;  /* 0x000000679f677220 */ /* 0x040fe20000410000 */
[----:B------:R-:W-:Y:S01]  /*11930*/  F2FP.BF16.PACK_AB R77, R76, R77 ;  /* 0x0000004d4c4d723e */ /* 0x000fe200000010ff */
[----:B------:R-:W-:Y:S01]  /*11940*/  FFMA.FTZ R106, R106, R79, R143 ;  /* 0x0000004f6a6a7223 */ /* 0x000fe2000001008f */
[--C-:B------:R-:W-:Y:S01]  /*11950*/  PRMT R79, RZ, 0x5410, R40.reuse ;  /* 0x00005410ff4f7816 */ /* 0x100fe20000000028 */
[----:B------:R-:W-:Y:S01]  /*11960*/  FFMA.FTZ R83, R94, R83, R3 ;  /* 0x000000535e537223 */ /* 0x000fe20000010003 */
[----:B------:R-:W-:Y:S01]  /*11970*/  PRMT R94, RZ, 0x7610, R43 ;  /* 0x00007610ff5e7816 */ /* 0x000fe2000000002b */
[----:B------:R-:W-:Y:S01]  /*11980*/  FMUL.FTZ R159, R159, R128 ;  /* 0x000000809f9f7220 */ /* 0x000fe20000410000 */
        /* <DEDUP_REMOVED lines=11> */
[----:B------:R-:W-:Y:S01]  /*11a40*/  F2FP.BF16.PACK_AB R82, R93, R92 ;  /* 0x0000005c5d52723e */ /* 0x000fe200000010ff */
[----:B------:R-:W-:Y:S01]  /*11a50*/  IMAD.MOV.U32 R93, RZ, RZ, 0x10 ;  /* 0x00000010ff5d7424 */ /* 0x000fe200078e00ff */
[----:B------:R-:W-:Y:S02]  /*11a60*/  F2FP.BF16.PACK_AB R87, R84, R101 ;  /* 0x000000655457723e */ /* 0x000fe400000010ff */
[----:B------:R-:W-:Y:S02]  /*11a70*/  F2FP.BF16.PACK_AB R84, R96, R111 ;  /* 0x0000006f6054723e */ /* 0x000fe400000010ff */
[C---:B------:R-:W-:Y:S02]  /*11a80*/  IADD3 R98, R107.reuse, 0x80, RZ ;  /* 0x000000806b627810 */ /* 0x040fe40007ffe0ff */
[----:B------:R-:W-:Y:S02]  /*11a90*/  F2FP.BF16.PACK_AB R91, R94, R109 ;  /* 0x0000006d5e5b723e */ /* 0x000fe400000010ff */
[----:B------:R-:W-:-:S02]  /*11aa0*/  IADD3 R96, R107, 0x100, RZ ;  /* 0x000001006b607810 */ /* 0x000fc40007ffe0ff */
[C---:B------:R-:W-:Y:S02]  /*11ab0*/  IADD3 R94, R107.reuse, 0x180, RZ ;  /* 0x000001806b5e7810 */ /* 0x040fe40007ffe0ff */
[----:B------:R-:W-:Y:S01]  /*11ac0*/  F2FP.BF16.PACK_AB R86, R100, R99 ;  /* 0x000000636456723e */ /* 0x000fe200000010ff */
[CC--:B------:R-:W-:Y:S01]  /*11ad0*/  IMAD.WIDE.U32 R100, R107.reuse, R93.reuse, c[0x0][0x208] ;  /* 0x000082006b647625 */ /* 0x0c0fe200078e005d */
[----:B------:R-:W-:Y:S02]  /*11ae0*/  IADD3 R92, R107, 0x200, RZ ;  /* 0x000002006b5c7810 */ /* 0x000fe40007ffe0ff */
[----:B------:R-:W-:Y:S01]  /*11af0*/  F2FP.BF16.PACK_AB R80, R89, R88 ;  /* 0x000000585950723e */ /* 0x000fe200000010ff */
[----:B------:R-:W-:Y:S01]  /*11b00*/  IMAD.WIDE.U32 R98, R98, R93, c[0x0][0x208] ;  /* 0x0000820062627625 */ /* 0x000fe200078e005d */
[----:B------:R-:W-:Y:S01]  /*11b10*/  F2FP.BF16.PACK_AB R88, R95, R104 ;  /* 0x000000685f58723e */ /* 0x000fe200000010ff */
[----:B------:R0:W-:Y:S01]  /*11b20*/  STG.E.128 [R100.64], R72 ;  /* 0x0000004864007986 */ /* 0x0001e2000c101d06 */
[----:B------:R-:W-:Y:S01]  /*11b30*/  F2FP.BF16.PACK_AB R90, R108, R129 ;  /* 0x000000816c5a723e */ /* 0x000fe200000010ff */
[----:B------:R-:W-:Y:S01]  /*11b40*/  IMAD.WIDE.U32 R96, R96, R93, c[0x0][0x208] ;  /* 0x0000820060607625 */ /* 0x000fe200078e005d */
[----:B------:R-:W-:Y:S01]  /*11b50*/  F2FP.BF16.PACK_AB R89, R106, R105 ;  /* 0x000000696a59723e */ /* 0x000fe200000010ff */
[----:B------:R0:W-:Y:S02]  /*11b60*/  STG.E.128 [R98.64], R76 ;  /* 0x0000004c62007986 */ /* 0x0001e4000c101d06 */
[----:B------:R-:W-:-:S02]  /*11b70*/  IMAD.WIDE.U32 R94, R94, R93, c[0x0][0x208] ;  /* 0x000082005e5e7625 */ /* 0x000fc400078e005d */
[----:B------:R0:W-:Y:S02]  /*11b80*/  STG.E.128 [R96.64], R80 ;  /* 0x0000005060007986 */ /* 0x0001e4000c101d06 */
[----:B------:R-:W-:Y:S02]  /*11b90*/  IMAD.WIDE.U32 R92, R92, R93, c[0x0][0x208] ;  /* 0x000082005c5c7625 */ /* 0x000fe400078e005d */
[----:B------:R0:W-:Y:S04]  /*11ba0*/  STG.E.128 [R94.64], R84 ;  /* 0x000000545e007986 */ /* 0x0001e8000c101d06 */
[----:B------:R0:W-:Y:S02]  /*11bb0*/  STG.E.128 [R92.64], R88 ;  /* 0x000000585c007986 */ /* 0x0001e4000c101d06 */
.L_x_14778:
[----:B-1----:R-:W-:Y:S05]  /*11bc0*/  BSYNC B0 ;  /* 0x0000000000007941 */ /* 0x002fea0003800000 */
.L_x_14777:
[----:B------:R-:W-:Y:S02]  /*11bd0*/  IADD3 R119, R119, c[0x0][0x160], RZ ;  /* 0x0000580077777a10 */ /* 0x000fe40007ffe0ff */
[----:B------:R-:W-:-:S02]  /*11be0*/  LOP3.LUT P1, RZ, R141, 0xff, RZ, 0xc0, !PT ;  /* 0x000000ff8dff7812 */ /* 0x000fc4000782c0ff */
[----:B------:R-:W-:Y:S02]  /*11bf0*/  ISETP.GE.AND P0, PT, R119, c[0x0][0x164], PT ;  /* 0x0000590077007a0c */ /* 0x000fe40003f06270 */
[----:B------:R-:W-:-:S11]  /*11c00*/  SEL R141, RZ, 0x1, P1 ;  /* 0x00000001ff8d7807 */ /* 0x000fd60000800000 */
[----:B0-----:R-:W-:Y:S01]  /*11c10*/  @P0 CALL.REL.NOINC `(.L_x_14779) ;  /* 0x0000001000000944 */ /* 0x001fe20003c00000 */
[----:B------:R-:W-:Y:S05]  /*11c20*/  BRA `(.L_x_14780) ;  /* 0xfffeee3000007947 */ /* 0x000fea000383ffff */
.L_x_14779:
[----:B------:R-:W-:Y:S05]  /*11c30*/  EXIT ;  /* 0x000000000000794d */ /* 0x000fea0003800000 */
.L_x_14775:
[----:B------:R-:W-:Y:S01]  /*11c40*/  IMAD.MOV.U32 R161, RZ, RZ, R128 ;  /* 0x000000ffffa17224 */ /* 0x000fe200078e0080 */
[----:B------:R-:W-:Y:S01]  /*11c50*/  MOV R160, 0xffffffff ;  /* 0xffffffff00a07802 */ /* 0x000fe20000000f00 */
[----:B------:R-:W-:Y:S01]  /*11c60*/  IMAD.MOV.U32 R162, RZ, RZ, 0x1 ;  /* 0x00000001ffa27424 */ /* 0x000fe200078e00ff */
[----:B------:R-:W-:Y:S01]  /*11c70*/  MOV R156, 0x11ca0 ;  /* 0x00011ca0009c7802 */ /* 0x000fe20000000f00 */
[----:B------:R-:W-:Y:S02]  /*11c80*/  IMAD.MOV.U32 R163, RZ, RZ, 0x1f ;  /* 0x0000001fffa37424 */ /* 0x000fe400078e00ff */
[----:B------:R-:W-:Y:S05]  /*11c90*/  CALL.REL.NOINC `($__internal_63_$__cuda_sm70_shflsync_bfly_p) ;  /* 0x0000088000007944 */ /* 0x000fea0003c00000 */
[----:B01----:R-:W-:Y:S05]  /*11ca0*/  BRA `(.L_x_14781) ;  /* 0xffffe7e000007947 */ /* 0x003fea000383ffff */
.L_x_14776:
[----:B------:R-:W-:Y:S01]  /*11cb0*/  IMAD.MOV.U32 R162, RZ, RZ, 0x2 ;  /* 0x00000002ffa27424 */ /* 0x000fe200078e00ff */
[----:B------:R-:W-:Y:S01]  /*11cc0*/  MOV R156, 0x11d00 ;  /* 0x00011d00009c7802 */ /* 0x000fe20000000f00 */
[----:B------:R-:W-:Y:S02]  /*11cd0*/  IMAD.MOV.U32 R163, RZ, RZ, 0x1f ;  /* 0x0000001fffa37424 */ /* 0x000fe400078e00ff */
[----:B------:R-:W-:Y:S02]  /*11ce0*/  IMAD.MOV.U32 R160, RZ, RZ, -0x1 ;  /* 0xffffffffffa07424 */ /* 0x000fe400078e00ff */
[----:B0-----:R-:W-:Y:S05]  /*11cf0*/  CALL.REL.NOINC `($__internal_63_$__cuda_sm70_shflsync_bfly_p) ;  /* 0x0000082000007944 */ /* 0x001fea0003c00000 */
[----:B01----:R-:W-:Y:S01]  /*11d00*/  FADD.FTZ R161, R161, R160 ;  /* 0x000000a0a1a17221 */ /* 0x003fe20000010000 */
[----:B------:R-:W-:Y:S01]  /*11d10*/  MOV R160, 0xffffffff ;  /* 0xffffffff00a07802 */ /* 0x000fe20000000f00 */
[----:B------:R-:W-:Y:S01]  /*11d20*/  IMAD.MOV.U32 R162, RZ, RZ, 0x4 ;  /* 0x00000004ffa27424 */ /* 0x000fe200078e00ff */
[----:B------:R-:W-:Y:S01]  /*11d30*/  MOV R156, 0x11d60 ;  /* 0x00011d60009c7802 */ /* 0x000fe20000000f00 */
[----:B------:R-:W-:-:S02]  /*11d40*/  IMAD.MOV.U32 R163, RZ, RZ, 0x1f ;  /* 0x0000001fffa37424 */ /* 0x000fc400078e00ff */
[----:B------:R-:W-:Y:S05]  /*11d50*/  CALL.REL.NOINC `($__internal_63_$__cuda_sm70_shflsync_bfly_p) ;  /* 0x000007c000007944 */ /* 0x000fea0003c00000 */
[----:B01----:R-:W-:Y:S01]  /*11d60*/  FADD.FTZ R161, R161, R160 ;  /* 0x000000a0a1a17221 */ /* 0x003fe20000010000 */
[----:B------:R-:W-:Y:S01]  /*11d70*/  MOV R156, 0x11dc0 ;  /* 0x00011dc0009c7802 */ /* 0x000fe20000000f00 */
[----:B------:R-:W-:-:S02]  /*11d80*/  IMAD.MOV.U32 R162, RZ, RZ, 0x8 ;  /* 0x00000008ffa27424 */ /* 0x000fc400078e00ff */
[----:B------:R-:W-:Y:S02]  /*11d90*/  IMAD.MOV.U32 R163, RZ, RZ, 0x1f ;  /* 0x0000001fffa37424 */ /* 0x000fe400078e00ff */
[----:B------:R-:W-:Y:S02]  /*11da0*/  IMAD.MOV.U32 R160, RZ, RZ, -0x1 ;  /* 0xffffffffffa07424 */ /* 0x000fe400078e00ff */
[----:B------:R-:W-:Y:S05]  /*11db0*/  CALL.REL.NOINC `($__internal_63_$__cuda_sm70_shflsync_bfly_p) ;  /* 0x0000076000007944 */ /* 0x000fea0003c00000 */
[----:B01----:R-:W-:Y:S01]  /*11dc0*/  FADD.FTZ R161, R161, R160 ;  /* 0x000000a0a1a17221 */ /* 0x003fe20000010000 */
[----:B------:R-:W-:Y:S01]  /*11dd0*/  MOV R160, 0xffffffff ;  /* 0xffffffff00a07802 */ /* 0x000fe20000000f00 */
[----:B------:R-:W-:Y:S01]  /*11de0*/  IMAD.MOV.U32 R162, RZ, RZ, 0x10 ;  /* 0x00000010ffa27424 */ /* 0x000fe200078e00ff */
[----:B------:R-:W-:Y:S01]  /*11df0*/  MOV R156, 0x11e20 ;  /* 0x00011e20009c7802 */ /* 0x000fe20000000f00 */
[----:B------:R-:W-:Y:S02]  /*11e00*/  IMAD.MOV.U32 R163, RZ, RZ, 0x1f ;  /* 0x0000001fffa37424 */ /* 0x000fe400078e00ff */
[----:B------:R-:W-:Y:S05]  /*11e10*/  CALL.REL.NOINC `($__internal_63_$__cuda_sm70_shflsync_bfly_p) ;  /* 0x0000070000007944 */ /* 0x000fea0003c00000 */
[----:B-1----:R-:W-:Y:S02]  /*11e20*/  FADD.FTZ R128, R161, R160 ;  /* 0x000000a0a1807221 */ /* 0x002fe40000010000 */
[----:B0-----:R-:W-:Y:S02]  /*11e30*/  IMAD.MOV.U32 R162, RZ, RZ, 0x1 ;  /* 0x00000001ffa27424 */ /* 0x001fe400078e00ff */
[----:B------:R-:W-:-:S02]  /*11e40*/  FMUL.FTZ R128, R128, 0.00078125001164153218269 ;  /* 0x3a4ccccd80807820 */ /* 0x000fc40000410000 */
[----:B------:R-:W-:Y:S02]  /*11e50*/  IMAD.MOV.U32 R163, RZ, RZ, 0x1f ;  /* 0x0000001fffa37424 */ /* 0x000fe400078e00ff */
[C---:B------:R-:W-:Y:S02]  /*11e60*/  FADD.FTZ R156, -R128.reuse, R72 ;  /* 0x00000048809c7221 */ /* 0x040fe40000010100 */
[----:B------:R-:W-:Y:S02]  /*11e70*/  FADD.FTZ R157, -R128, R73 ;  /* 0x00000049809d7221 */ /* 0x000fe40000010100 */
[----:B------:R-:W-:Y:S02]  /*11e80*/  FFMA.FTZ R156, R156, R156, RZ ;  /* 0x0000009c9c9c7223 */ /* 0x000fe400000100ff */
[----:B------:R-:W-:Y:S02]  /*11e90*/  FADD.FTZ R161, -R128, R111 ;  /* 0x0000006f80a17221 */ /* 0x000fe40000010100 */
[----:B------:R-:W-:-:S02]  /*11ea0*/  FFMA.FTZ R156, R157, R157, R156 ;  /* 0x0000009d9d9c7223 */ /* 0x000fc4000001009c */
[C---:B------:R-:W-:Y:S02]  /*11eb0*/  FADD.FTZ R157, -R128.reuse, R74 ;  /* 0x0000004a809d7221 */ /* 0x040fe40000010100 */
[----:B------:R-:W-:Y:S02]  /*11ec0*/  IMAD.MOV.U32 R160, RZ, RZ, -0x1 ;  /* 0xffffffffffa07424 */ /* 0x000fe400078e00ff */
        /* <DEDUP_REMOVED lines=72> */
[----:B------:R-:W-:-:S04]  /*12350*/  FFMA.FTZ R156, R157, R157, R156 ;  /* 0x0000009d9d9c7223 */ /* 0x000fc8000001009c */
[----:B------:R-:W-:Y:S01]  /*12360*/  FFMA.FTZ R161, R161, R161, R156 ;  /* 0x000000a1a1a17223 */ /* 0x000fe2000001009c */
[----:B------:R-:W-:Y:S02]  /*12370*/  MOV R156, 0x12390 ;  /* 0x00012390009c7802 */ /* 0x000fe40000000f00 */
[----:B------:R-:W-:Y:S05]  /*12380*/  CALL.REL.NOINC `($__internal_63_$__cuda_sm70_shflsync_bfly_p) ;  /* 0x0000019000007944 */ /* 0x000fea0003c00000 */
[----:B01----:R-:W-:Y:S01]  /*12390*/  FADD.FTZ R161, R161, R160 ;  /* 0x000000a0a1a17221 */ /* 0x003fe20000010000 */
[----:B------:R-:W-:Y:S01]  /*123a0*/  MOV R160, 0xffffffff ;  /* 0xffffffff00a07802 */ /* 0x000fe20000000f00 */
[----:B------:R-:W-:Y:S01]  /*123b0*/  IMAD.MOV.U32 R162, RZ, RZ, 0x2 ;  /* 0x00000002ffa27424 */ /* 0x000fe200078e00ff */
[----:B------:R-:W-:Y:S01]  /*123c0*/  MOV R156, 0x123f0 ;  /* 0x000123f0009c7802 */ /* 0x000fe20000000f00 */
[----:B------:R-:W-:Y:S02]  /*123d0*/  IMAD.MOV.U32 R163, RZ, RZ, 0x1f ;  /* 0x0000001fffa37424 */ /* 0x000fe400078e00ff */
[----:B------:R-:W-:Y:S05]  /*123e0*/  CALL.REL.NOINC `($__internal_63_$__cuda_sm70_shflsync_bfly_p) ;  /* 0x0000013000007944 */ /* 0x000fea0003c00000 */
[----:B01----:R-:W-:Y:S01]  /*123f0*/  FADD.FTZ R161, R161, R160 ;  /* 0x000000a0a1a17221 */ /* 0x003fe20000010000 */
[----:B------:R-:W-:Y:S01]  /*12400*/  MOV R156, 0x12450 ;  /* 0x00012450009c7802 */ /* 0x000fe20000000f00 */
[----:B------:R-:W-:Y:S02]  /*12410*/  IMAD.MOV.U32 R162, RZ, RZ, 0x4 ;  /* 0x00000004ffa27424 */ /* 0x000fe400078e00ff */
[----:B------:R-:W-:Y:S02]  /*12420*/  IMAD.MOV.U32 R163, RZ, RZ, 0x1f ;  /* 0x0000001fffa37424 */ /* 0x000fe400078e00ff */
[----:B------:R-:W-:-:S02]  /*12430*/  IMAD.MOV.U32 R160, RZ, RZ, -0x1 ;  /* 0xffffffffffa07424 */ /* 0x000fc400078e00ff */
[----:B------:R-:W-:Y:S05]  /*12440*/  CALL.REL.NOINC `($__internal_63_$__cuda_sm70_shflsync_bfly_p) ;  /* 0x000000d000007944 */ /* 0x000fea0003c00000 */
        /* <DEDUP_REMOVED lines=12> */
[----:B01----:R-:W-:Y:S05]  /*12510*/  BRA `(.L_x_14782) ;  /* 0xffffe5b000007947 */ /* 0x003fea000383ffff */
        .weak           $__internal_63_$__cuda_sm70_shflsync_bfly_p
        .type           $__internal_63_$__cuda_sm70_shflsync_bfly_p,@function
        .size           $__internal_63_$__cuda_sm70_shflsync_bfly_p,(.L_x_36103 - $__internal_63_$__cuda_sm70_shflsync_bfly_p)
$__internal_63_$__cuda_sm70_shflsync_bfly_p:
[----:B------:R-:W-:Y:S01]  /*12520*/  IMAD.MOV.U32 R157, RZ, RZ, 0x0 ;  /* 0x00000000ff9d7424 */ /* 0x000fe200078e00ff */
[----:B------:R-:W-:Y:S04]  /*12530*/  WARPSYNC R160 ;  /* 0x000000a000007348 */ /* 0x000fe80003800000 */
[----:B------:R0:W1:Y:S01]  /*12540*/  SHFL.BFLY PT, R160, R161, R162, R163 ;  /* 0x0c0000a2a1a07389 */ /* 0x00006200000e00a3 */
[----:B------:R-:W-:Y:S05]  /*12550*/  RET.REL.NODEC R156 `(_ZN10layer_norm13ln_fwd_kernelINS_13Kernel_traitsI13__nv_bfloat16S2_fS2_fjLj5120ELj1ELj1ELj4ELj16ENS_18Kernel_traits_baseILj5120ES2_S2_fS2_fjLj128EEEEELb1ELb1ELb1ELb1EEEvNS_9FwdParamsE) ;  /* 0xfffedaa09c007950 */ /* 0x000fea0003c3ffff */
.L_x_14783:
        /* <DEDUP_REMOVED lines=10> */
.L_x_36103:


//--------------------- .text._ZN10layer_norm13ln_fwd_kernelINS_13Kernel_traitsIf13__nv_bfloat16fS2_fjLj5120ELj1ELj1ELj4ELj16ENS_18Kernel_traits_baseILj5120EfS2_fS2_fjLj128EEEEELb0ELb0ELb0ELb0EEEvNS_9FwdParamsE --------------------------
	.section	.text._ZN10layer_norm13ln_fwd_kernelINS_13Kernel_traitsIf13__nv_bfloat16fS2_fjLj5120ELj1ELj1ELj4ELj16ENS_18Kernel_traits_baseILj5120EfS2_fS2_fjLj128EEEEELb0ELb0ELb0ELb0EEEvNS_9FwdParamsE,"ax",@progbits
	.sectioninfo	@"SHI_REGISTERS=156"
	.align	128
        .global         _ZN10layer_norm13ln_fwd_kernelINS_13Kernel_traitsIf13__nv_bfloat16fS2_fjLj5120ELj1ELj1ELj4ELj16ENS_18Kernel_traits_baseILj5120EfS2_fS2_fjLj128EEEEELb0ELb0ELb0ELb0EEEvNS_9FwdParamsE
        .type           _ZN10layer_norm13ln_fwd_kernelINS_13Kernel_traitsIf13__nv_bfloat16fS2_fjLj5120ELj1ELj1ELj4ELj16ENS_18Kernel_traits_baseILj5120EfS2_fS2_fjLj128EEEEELb0ELb0ELb0ELb0EEEvNS_9FwdParamsE,@function
        .size           _ZN10layer_norm13ln_fwd_kernelINS_13Kernel_traitsIf13__nv_bfloat16fS2_fjLj5120ELj1ELj1ELj4ELj16ENS_18Kernel_traits_baseILj5120EfS2_fS2_fjLj128EEEEELb0ELb0ELb0ELb0EEEvNS_9FwdParamsE,(.L_x_36104 - _ZN10layer_norm13ln_fwd_kernelINS_13Kernel_traitsIf13__nv_bfloat16fS2_fjLj5120ELj1ELj1ELj4ELj16ENS_18Kernel_traits_baseILj5120EfS2_fS2_fjLj128EEEEELb0ELb0ELb0ELb0EEEvNS_9FwdParamsE)
        .other          _ZN10layer_norm13ln_fwd_kernelINS_13Kernel_traitsIf13__nv_bfloat16fS2_fjLj5120ELj1ELj1ELj4ELj16ENS_18Kernel_traits_baseILj5120EfS2_fS2_fjLj128EEEEELb0ELb0ELb0ELb0EEEvNS_9FwdParamsE,@"STO_CUDA_ENTRY STV_DEFAULT"
_ZN10layer_norm13ln_fwd_kernelINS_13Kernel_traitsIf13__nv_bfloat16fS2_fjLj5120ELj1ELj1ELj4ELj16ENS_18Kernel_traits_baseILj5120EfS2_fS2_fjLj128EEEEELb0ELb0ELb0ELb0EEEvNS_9FwdParamsE:
.text._ZN10layer_norm13ln_fwd_kernelINS_13Kernel_traitsIf13__nv_bfloat16fS2_fjLj5120ELj1ELj1ELj4ELj16ENS_18Kernel_traits_baseILj5120EfS2_fS2_fjLj128EEEEELb0ELb0ELb0ELb0EEEvNS_9FwdParamsE:
        /* <DEDUP_REMOVED lines=33> */
.L_x_14785:
[----:B------:R-:W-:Y:S05]  /*0210*/  BSYNC B0 ;  /* 0x0000000000007941 */ /* 0x000fea0003800000 */
.L_x_14784:
        /* <DEDUP_REMOVED lines=17> */
.L_x_14787:
[----:B------:R-:W-:Y:S05]  /*0330*/  BSYNC B0 ;  /* 0x0000000000007941 */ /* 0x000fea0003800000 */
.L_x_14786:
        /* <DEDUP_REMOVED lines=17> */
.L_x_14789:
[----:B------:R-:W-:Y:S05]  /*0450*/  BSYNC B0 ;  /* 0x0000000000007941 */ /* 0x000fea0003800000 */
.L_x_14788:
        /* <DEDUP_REMOVED lines=17> */
.L_x_14791:
[----:B------:R-:W-:Y:S05]  /*0570*/  BSYNC B0 ;  /* 0x0000000000007941 */ /* 0x000fea0003800000 */
.L_x_14790:
        /* <DEDUP_REMOVED lines=16> */
.L_x_14793:
[----:B------:R-:W-:Y:S05]  /*0680*/  BSYNC B0 ;  /* 0x0000000000007941 */ /* 0x000fea0003800000 */
.L_x_14792:
        /* <DEDUP_REMOVED lines=25> */
.L_x_14817:
        /* <DEDUP_REMOVED lines=55> */
.L_x_14795:
[----:B------:R-:W-:Y:S05]  /*0b90*/  BSYNC B0 ;  /* 0x0000000000007941 */ /* 0x000fea0003800000 */
.L_x_14794:
        /* <DEDUP_REMOVED lines=13> */
[C---:B-1----:R-:W-:Y:S02]  /*0c70*/  LEA R138, P4, R137.reuse, c[0x0][0x188], 0x5 ;  /* 0x00006200898a7a11 */ /* 0x042fe400078828ff */
        /* <DEDUP_REMOVED lines=29> */
.L_x_14797:
[----:B------:R-:W-:Y:S05]  /*0e50*/  BSYNC B0 ;  /* 0x0000000000007941 */ /* 0x000fea0003800000 */
.L_x_14796:
        /* <DEDUP_REMOVED lines=43> */
.L_x_14799:
[----:B------:R-:W-:Y:S05]  /*1110*/  BSYNC B0 ;  /* 0x0000000000007941 */ /* 0x000fea0003800000 */
.L_x_14798:
        /* <DEDUP_REMOVED lines=42> */
.L_x_14801:
[----:B------:R-:W-:Y:S05]  /*13c0*/  BSYNC B0 ;  /* 0x0000000000007941 */ /* 0x000fea0003800000 */
.L_x_14800:
        /* <DEDUP_REMOVED lines=12> */
[----:B-1----:R-:W-:Y:S02]  /*1490*/  LEA R138, P4, R137, c[0x0][0x188], 0x5 ;  /* 0x00006200898a7a11 */ /* 0x002fe400078828ff */
[----:B------:R-:W-:Y:S02]  /*14a0*/  ISETP.NE.AND.EX P3, PT, RZ, c[0x0][0x184], PT, P3 ;  /* 0x00006100ff007a0c */ /* 0x000fe40003f65330 */
[----:B--2---:R-:W-:-:S02]  /*14b0*/  PRMT R113, RZ, 0x5410, R100 ;  /* 0x00005410ff717816 */ /* 0x004fc40000000064 */
[----:B------:R-:W-:Y:S02]  /*14c0*/  PRMT R115, RZ, 0x7610, R100 ;  /* 0x00007610ff737816 */ /* 0x000fe40000000064 */
[--C-:B------:R-:W-:Y:S01]  /*14d0*/  PRMT R139, RZ, 0x5410, R101.reuse ;  /* 0x00005410ff8b7816 */ /* 0x100fe20000000065 */
[-C--:B------:R-:W-:Y:S01]  /*14e0*/  FMUL.FTZ R112, R113, R136.reuse ;  /* 0x0000008871707220 */ /* 0x080fe20000410000 */
[----:B------:R-:W-:Y:S01]  /*14f0*/  PRMT R101, RZ, 0x7610, R101 ;  /* 0x00007610ff657816 */ /* 0x000fe20000000065 */
[-C--:B------:R-:W-:Y:S01]  /*1500*/  FMUL.FTZ R113, R115, R136.reuse ;  /* 0x0000008873717220 */ /* 0x080fe20000410000 */
[--C-:B------:R-:W-:Y:S01]  /*1510*/  PRMT R145, RZ, 0x5410, R103.reuse ;  /* 0x00005410ff917816 */ /* 0x100fe20000000067 */
[-C--:B------:R-:W-:Y:S01]  /*1520*/  FMUL.FTZ R114, R139, R136.reuse ;  /* 0x000000888b727220 */ /* 0x080fe20000410000 */
[--C-:B------:R-:W-:Y:S01]  /*1530*/  PRMT R141, RZ, 0x5410, R102.reuse ;  /* 0x00005410ff8d7816 */ /* 0x100fe20000000066 */
[-C--:B------:R-:W-:Y:S01]  /*1540*/  FMUL.FTZ R115, R101, R136.reuse ;  /* 0x0000008865737220 */ /* 0x080fe20000410000 */
[----:B------:R-:W-:Y:S01]  /*1550*/  PRMT R143, RZ, 0x7610, R102 ;  /* 0x00007610ff8f7816 */ /* 0x000fe20000000066 */
[-C--:B------:R-:W-:Y:S01]  /*1560*/  FMUL.FTZ R102, R145, R136.reuse ;  /* 0x0000008891667220 */ /* 0x080fe20000410000 */
[----:B------:R-:W-:Y:S01]  /*1570*/  PRMT R103, RZ, 0x7610, R103 ;  /* 0x00007610ff677816 */ /* 0x000fe20000000067 */
[-C--:B------:R-:W-:Y:S01]  /*1580*/  FMUL.FTZ R100, R141, R136.reuse ;  /* 0x000000888d647220 */ /* 0x080fe20000410000 */
[----:B------:R-:W-:Y:S01]  /*1590*/  LEA.HI.X R139, R137, c[0x0][0x18c], RZ, 0x5, P4 ;  /* 0x00006300898b7a11 */ /* 0x000fe200020f2cff */
[----:B------:R-:W-:-:S02]  /*15a0*/  FMUL.FTZ R101, R143, R136 ;  /* 0x000000888f657220 */ /* 0x000fc40000410000 */
[----:B------:R-:W-:Y:S02]  /*15b0*/  FMUL.FTZ R103, R103, R136 ;  /* 0x0000008867677220 */ /* 0x000fe40000410000 */
[----:B---3--:R-:W-:Y:S02]  /*15c0*/  @P3 FADD.FTZ R112, R8, R112 ;  /* 0x0000007008703221 */ /* 0x008fe40000010000 */
[----:B------:R-:W-:Y:S02]  /*15d0*/  @P3 FADD.FTZ R113, R9, R113 ;  /* 0x0000007109713221 */ /* 0x000fe40000010000 */
[----:B------:R-:W-:Y:S02]  /*15e0*/  @P3 FADD.FTZ R114, R10, R114 ;  /* 0x000000720a723221 */ /* 0x000fe40000010000 */
[----:B------:R-:W-:Y:S02]  /*15f0*/  @P3 FADD.FTZ R115, R11, R115 ;  /* 0x000000730b733221 */ /* 0x000fe40000010000 */
[----:B----4-:R-:W-:-:S02]  /*1600*/  @P3 FADD.FTZ R100, R4, R100 ;  /* 0x0000006404643221 */ /* 0x010fc40000010000 */
[----:B------:R-:W-:Y:S01]  /*1610*/  @P3 FADD.FTZ R101, R5, R101 ;  /* 0x0000006505653221 */ /* 0x000fe20000010000 */
[----:B------:R1:W-:Y:S01]  /*1620*/  STG.E.128 [R138.64], R112 ;  /* 0x000000708a007986 */ /* 0x0003e2000c101d04 */
[----:B------:R-:W-:Y:S02]  /*1630*/  @P3 FADD.FTZ R102, R6, R102 ;  /* 0x0000006606663221 */ /* 0x000fe40000010000 */
[----:B------:R-:W-:-:S05]  /*1640*/  @P3 FADD.FTZ R103, R7, R103 ;  /* 0x0000006707673221 */ /* 0x000fca0000010000 */
[----:B------:R1:W-:Y:S02]  /*1650*/  STG.E.128 [R138.64+0x10], R100 ;  /* 0x000010648a007986 */ /* 0x0003e4000c101d04 */
.L_x_14803:
[----:B------:R-:W-:Y:S05]  /*1660*/  BSYNC B0 ;  /* 0x0000000000007941 */ /* 0x000fea0003800000 */
.L_x_14802:
[----:B------:R-:W-:Y:S01]  /*1670*/  FADD.FTZ R136, RZ, R92 ;  /* 0x0000005cff887221 */ /* 0x000fe20000010000 */
        /* <DEDUP_REMOVED lines=13> */
[----:B-1----:R-:W-:-:S04]  /*1750*/  FADD.FTZ R139, R117, R136 ;  /* 0x00000088758b7221 */ /* 0x002fc80000010000 */
        /* <DEDUP_REMOVED lines=36> */
.L_x_14818:
        /* <DEDUP_REMOVED lines=101> */
.L_x_14819:
        /* <DEDUP_REMOVED lines=8> */
[----:B------:R-:W-:-:S12]  /*2070*/  ISETP.GT.U32.AND P3, PT, R143, 0x3, PT ;  /* 0x000000038f00780c */ /* 0x000fd80003f64070 */
[----:B------:R-:W-:Y:S01]  /*2080*/  BAR.SYNC.DEFER_BLOCKING 0x0 ;  /* 0x0000000000007b1d */ /* 0x000fe20000010000 */
[----:B------:R-:W-:Y:S01]  /*2090*/  @!P3 IADD3 R143, R136, R143, RZ ;  /* 0x0000008f888fb210 */ /* 0x000fe20007ffe0ff */
[----:B0-----:R-:W-:Y:S01]  /*20a0*/  HFMA2.MMA R139, -RZ, RZ, 0, 0 ;  /* 0x00000000ff8b7435 */ /* 0x001fe200000001ff */
[----:B------:R-:W-:Y:S01]  /*20b0*/  CS2R R136, SRZ ;  /* 0x0000000000887805 */ /* 0x000fe2000001ff00 */
[----:B------:R-:W-:Y:S02]  /*20c0*/  ISETP.NE.AND P4, PT, RZ, UR6, PT ;  /* 0x00000006ff007c0c */ /* 0x000fe4000bf85270 */
[----:B------:R-:W-:Y:S02]  /*20d0*/  BSSY B0, `(.L_x_14806) ;  /* 0x0000055000007945 */ /* 0x000fe40003800000 */
[----:B------:R-:W-:-:S04]  /*20e0*/  @!P3 MOV R139, R134 ;  /* 0x00000086008bb202 */ /* 0x000fc80000000f00 */
[----:B------:R-:W-:Y:S01]  /*20f0*/  I2F R146, R139 ;  /* 0x0000008b00927306 */ /* 0x000fe20000201400 */
[----:B------:R-:W0:Y:S04]  /*2100*/  SHFL.DOWN PT, R140, R139, 0x2, 0x1f ;  /* 0x08401f008b8c7f89 */ /* 0x000e2800000e0000 */
[----:B------:R1:W2:Y:S01]  /*2110*/  @!P3 LDS.64 R136, [R143.X8] ;  /* 0x000000008f88b984 */ /* 0x0002a20000008a00 */
[----:B------:R-:W-:Y:S02]  /*2120*/  LOP3.LUT P3, RZ, R141, 0x1f, R0, 0xf8, !PT ;  /* 0x0000001f8dff7812 */ /* 0x000fe4000786f800 */
[----:B0-----:R-:W-:Y:S02]  /*2130*/  IADD3 R144, R140, R139, RZ ;  /* 0x0000008b8c907210 */ /* 0x001fe40007ffe0ff */
[----:B------:R-:W-:Y:S09]  /*2140*/  I2F R140, R140 ;  /* 0x0000008c008c7306 */ /* 0x000ff20000201400 */
        /* <DEDUP_REMOVED lines=29> */
[C---:B0-----:R-:W-:Y:S02]  /*2320*/  FMUL.FTZ R145, R140.reuse, R145 ;  /* 0x000000918c917220 */ /* 0x041fe40000410000 */
[----:B------:R-:W-:-:S04]  /*2330*/  FFMA.FTZ R137, R140, R143, R137 ;  /* 0x0000008f8c897223 */ /* 0x000fc80000010089 */
[----:B------:R-:W0:Y:S04]  /*2340*/  SHFL.IDX PT, R145, R145, RZ, 0x1f ;  /* 0x00001fff91917589 */ /* 0x000e2800000e0000 */
[----:B------:R-:W1:Y:S01]  /*2350*/  SHFL.IDX PT, R137, R137, RZ, 0x1f ;  /* 0x00001fff89897589 */ /* 0x000e6200000e0000 */
[----:B0-----:R-:W-:-:S05]  /*2360*/  FMUL.FTZ R136, R145, R145 ;  /* 0x0000009191887220 */ /* 0x001fca0000410000 */
[----:B------:R-:W-:Y:S01]  /*2370*/  FSEL R139, R136, RZ, P4 ;  /* 0x000000ff888b7208 */ /* 0x000fe20002000000 */
[----:B-1----:R-:W-:-:S04]  /*2380*/  FFMA.FTZ R136, R137, R138, c[0x0][0x228] ;  /* 0x00008a0089887623 */ /* 0x002fc8000001008a */
[----:B------:R-:W-:Y:S01]  /*2390*/  FADD.FTZ R140, R136, R139 ;  /* 0x0000008b888c7221 */ /* 0x000fe20000010000 */
[----:B------:R-:W-:-:S05]  /*23a0*/  @!P3 MOV R139, 0x4 ;  /* 0x00000004008bb802 */ /* 0x000fca0000000f00 */
[----:B------:R-:W0:Y:S01]  /*23b0*/  MUFU.RSQ R140, R140 ;  /* 0x0000008c008c7308 */ /* 0x000e220000001400 */
[----:B------:R-:W-:-:S04]  /*23c0*/  @!P3 IMAD.WIDE R136, R132, R139, c[0x0][0x1a0] ;  /* 0x000068008488b625 */ /* 0x000fc800078e028b */
[----:B------:R-:W-:Y:S01]  /*23d0*/  @!P3 IMAD.WIDE R138, R132, R141, c[0x0][0x1a8] ;  /* 0x00006a00848ab625 */ /* 0x000fe200078e028d */
[----:B------:R1:W-:Y:S01]  /*23e0*/  @!P3 STG.E [R136.64], R145 ;  /* 0x000000918800b986 */ /* 0x0003e2000c101904 */
[----:B------:R-:W-:-:S03]  /*23f0*/  FSEL R141, R145, RZ, !P4 ;  /* 0x000000ff918d7208 */ /* 0x000fc60006000000 */
        /* <DEDUP_REMOVED lines=34> */
.L_x_14807:
[----:B------:R-:W-:Y:S05]  /*2620*/  BSYNC B0 ;  /* 0x0000000000007941 */ /* 0x000fea0003800000 */
.L_x_14806:
        /* <DEDUP_REMOVED lines=35> */
.L_x_14809:
[----:B------:R-:W-:Y:S05]  /*2860*/  BSYNC B0 ;  /* 0x0000000000007941 */ /* 0x000fea0003800000 */
.L_x_14808:
        /* <DEDUP_REMOVED lines=35> */
.L_x_14811:
[----:B------:R-:W-:Y:S05]  /*2aa0*/  BSYNC B0 ;  /* 0x0000000000007941 */ /* 0x000fea0003800000 */
.L_x_14810:
        /* <DEDUP_REMOVED lines=34> */
.L_x_14813:
[----:B------:R-:W-:Y:S05]  /*2cd0*/  BSYNC B0 ;  /* 0x0000000000007941 */ /* 0x000fea0003800000 */
.L_x_14812:
        /* <DEDUP_REMOVED lines=33> */
.L_x_14815:
[----:B------:R-:W-:Y:S05]  /*2ef0*/  BSYNC B0 ;  /* 0x0000000000007941 */ /* 0x000fea0003800000 */
.L_x_14814:
[----:B------:R-:W-:Y:S02]  /*2f00*/  IADD3 R132, R132, c[0x0][0x160], RZ ;  /* 0x0000580084847a10 */ /* 0x000fe40007ffe0ff */
[----:B------:R-:W-:Y:S02]  /*2f10*/  LOP3.LUT P4, RZ, R133, 0xff, RZ, 0xc0, !PT ;  /* 0x000000ff85ff7812 */ /* 0x000fe4000788c0ff */
[----:B------:R-:W-:Y:S02]  /*2f20*/  ISETP.GE.AND P3, PT, R132, c[0x0][0x164], PT ;  /* 0x0000590084007a0c */ /* 0x000fe40003f66270 */
[----:B------:R-:W-:-:S11]  /*2f30*/  SEL R133, RZ, 0x1, P4 ;  /* 0x00000001ff857807 */ /* 0x000fd60002000000 */
[----:B01---5:R-:W-:Y:S01]  /*2f40*/  @P3 CALL.REL.NOINC `(.L_x_14816) ;  /* 0x0000001000003944 */ /* 0x023fe20003c00000 */
[----:B------:R-:W-:Y:S05]  /*2f50*/  BRA `(.L_x_14817) ;  /* 0xffffd8c000007947 */ /* 0x000fea000383ffff */
.L_x_14816:
[----:B------:R-:W-:Y:S05]  /*2f60*/  EXIT ;  /* 0x000000000000794d */ /* 0x000fea0003800000 */
.L_x_14804:
[----:B------:R-:W-:Y:S01]  /*2f70*/  HFMA2.MMA R144, -RZ, RZ, 0, 5.9604644775390625e-08 ;  /* 0x00000001ff907435 */ /* 0x000fe200000001ff */
[----:B------:R-:W-:Y:S02]  /*2f80*/  MOV R139, 0x1f ;  /* 0x0000001f008b7802 */ /* 0x000fe40000000f00 */
[----:B------:R-:W-:Y:S02]  /*2f90*/  MOV R142, 0xffffffff ;  /* 0xffffffff008e7802 */ /* 0x000fe40000000f00 */
[----:B------:R-:W-:Y:S02]  /*2fa0*/  MOV R140, 0x2fc0 ;  /* 0x00002fc0008c7802 */ /* 0x000fe40000000f00 */
[----:B0----5:R-:W-:Y:S05]  /*2fb0*/  CALL.REL.NOINC `($__internal_64_$__cuda_sm70_shflsync_bfly_p) ;  /* 0x000008c000007944 */ /* 0x021fea0003c00000 */
[----:B-1----:R-:W-:Y:S01]  /*2fc0*/  MOV R138, R144 ;  /* 0x00000090008a7202 */ /* 0x002fe20000000f00 */
[----:B0-----:R-:W-:Y:S05]  /*2fd0*/  BRA `(.L_x_14818) ;  /* 0xffffe9c000007947 */ /* 0x001fea000383ffff */
.L_x_14805:
[----:B------:R-:W-:Y:S01]  /*2fe0*/  HFMA2.MMA R144, -RZ, RZ, 0, 1.1920928955078125e-07 ;  /* 0x00000002ff907435 */ /* 0x000fe200000001ff */
[----:B-1----:R-:W-:Y:S02]  /*2ff0*/  MOV R137, R143 ;  /* 0x0000008f00897202 */ /* 0x002fe40000000f00 */
[----:B------:R-:W-:Y:S02]  /*3000*/  MOV R139, 0x1f ;  /* 0x0000001f008b7802 */ /* 0x000fe40000000f00 */
[----:B------:R-:W-:-:S02]  /*3010*/  MOV R142, 0xffffffff ;  /* 0xffffffff008e7802 */ /* 0x000fc40000000f00 */
[----:B------:R-:W-:Y:S02]  /*3020*/  MOV R140, 0x3040 ;  /* 0x00003040008c7802 */ /* 0x000fe40000000f00 */
[----:B0----5:R-:W-:Y:S05]  /*3030*/  CALL.REL.NOINC `($__internal_64_$__cuda_sm70_shflsync_bfly_p) ;  /* 0x0000084000007944 */ /* 0x021fea0003c00000 */
[----:B01----:R-:W-:Y:S01]  /*3040*/  FADD.FTZ R137, R143, R144 ;  /* 0x000000908f897221 */ /* 0x003fe20000010000 */
[----:B------:R-:W-:Y:S01]  /*3050*/  HFMA2.MMA R144, -RZ, RZ, 0, 2.384185791015625e-07 ;  /* 0x00000004ff907435 */ /* 0x000fe200000001ff */
[----:B------:R-:W-:Y:S02]  /*3060*/  MOV R139, 0x1f ;  /* 0x0000001f008b7802 */ /* 0x000fe40000000f00 */
[----:B------:R-:W-:Y:S02]  /*3070*/  MOV R142, 0xffffffff ;  /* 0xffffffff008e7802 */ /* 0x000fe40000000f00 */
[----:B------:R-:W-:Y:S02]  /*3080*/  MOV R140, 0x30a0 ;  /* 0x000030a0008c7802 */ /* 0x000fe40000000f00 */
[----:B------:R-:W-:Y:S05]  /*3090*/  CALL.REL.NOINC `($__internal_64_$__cuda_sm70_shflsync_bfly_p) ;  /* 0x000007e000007944 */ /* 0x000fea0003c00000 */
[----:B01----:R-:W-:Y:S01]  /*30a0*/  FADD.FTZ R137, R137, R144 ;  /* 0x0000009089897221 */ /* 0x003fe20000010000 */
[----:B------:R-:W-:Y:S01]  /*30b0*/  HFMA2.MMA R144, -RZ, RZ, 0, 4.76837158203125e-07 ;  /* 0x00000008ff907435 */ /* 0x000fe200000001ff */
[----:B------:R-:W-:Y:S02]  /*30c0*/  MOV R139, 0x1f ;  /* 0x0000001f008b7802 */ /* 0x000fe40000000f00 */
[----:B------:R-:W-:-:S02]  /*30d0*/  MOV R142, 0xffffffff ;  /* 0xffffffff008e7802 */ /* 0x000fc40000000f00 */
[----:B------:R-:W-:Y:S02]  /*30e0*/  MOV R140, 0x3100 ;  /* 0x00003100008c7802 */ /* 0x000fe40000000f00 */
[----:B------:R-:W-:Y:S05]  /*30f0*/  CALL.REL.NOINC `($__internal_64_$__cuda_sm70_shflsync_bfly_p) ;  /* 0x0000078000007944 */ /* 0x000fea0003c00000 */
[----:B01----:R-:W-:Y:S01]  /*3100*/  FADD.FTZ R137, R137, R144 ;  /* 0x0000009089897221 */ /* 0x003fe20000010000 */
[----:B------:R-:W-:Y:S01]  /*3110*/  HFMA2.MMA R144, -RZ, RZ, 0, 9.5367431640625e-07 ;  /* 0x00000010ff907435 */ /* 0x000fe200000001ff */
[----:B------:R-:W-:Y:S02]  /*3120*/  MOV R139, 0x1f ;  /* 0x0000001f008b7802 */ /* 0x000fe40000000f00 */
[----:B------:R-:W-:Y:S02]  /*3130*/  MOV R142, 0xffffffff ;  /* 0xffffffff008e7802 */ /* 0x000fe40000000f00 */
[----:B------:R-:W-:Y:S02]  /*3140*/  MOV R140, 0x3160 ;  /* 0x00003160008c7802 */ /* 0x000fe40000000f00 */
[----:B------:R-:W-:Y:S05]  /*3150*/  CALL.REL.NOINC `($__internal_64_$__cuda_sm70_shflsync_bfly_p) ;  /* 0x0000072000007944 */ /* 0x000fea0003c00000 */
        /* <DEDUP_REMOVED lines=86> */
[----:B------:R-:W-:Y:S02]  /*36c0*/  MOV R142, 0xffffffff ;  /* 0xffffffff008e7802 */ /* 0x000fe40000000f00 */
[----:B------:R-:W-:Y:S05]  /*36d0*/  CALL.REL.NOINC `($__internal_64_$__cuda_sm70_shflsync_bfly_p) ;  /* 0x000001a000007944 */ /* 0x000fea0003c00000 */
[----:B01----:R-:W-:Y:S01]  /*36e0*/  FADD.FTZ R137, R137, R144 ;  /* 0x0000009089897221 */ /* 0x003fe20000010000 */
[----:B------:R-:W-:Y:S01]  /*36f0*/  HFMA2.MMA R144, -RZ, RZ, 0, 1.1920928955078125e-07 ;  /* 0x00000002ff907435 */ /* 0x000fe200000001ff */
[----:B------:R-:W-:Y:S02]  /*3700*/  MOV R139, 0x1f ;  /* 0x0000001f008b7802 */ /* 0x000fe40000000f00 */
[----:B------:R-:W-:Y:S02]  /*3710*/  MOV R142, 0xffffffff ;  /* 0xffffffff008e7802 */ /* 0x000fe40000000f00 */
[----:B------:R-:W-:Y:S02]  /*3720*/  MOV R140, 0x3740 ;  /* 0x00003740008c7802 */ /* 0x000fe40000000f00 */
[----:B------:R-:W-:Y:S05]  /*3730*/  CALL.REL.NOINC `($__internal_64_$__cuda_sm70_shflsync_bfly_p) ;  /* 0x0000014000007944 */ /* 0x000fea0003c00000 */
[----:B01----:R-:W-:Y:S01]  /*3740*/  FADD.FTZ R137, R137, R144 ;  /* 0x0000009089897221 */ /* 0x003fe20000010000 */
[----:B------:R-:W-:Y:S01]  /*3750*/  HFMA2.MMA R144, -RZ, RZ, 0, 2.384185791015625e-07 ;  /* 0x00000004ff907435 */ /* 0x000fe200000001ff */
[----:B------:R-:W-:-:S02]  /*3760*/  MOV R139, 0x1f ;  /* 0x0000001f008b7802 */ /* 0x000fc40000000f00 */
[----:B------:R-:W-:Y:S02]  /*3770*/  MOV R142, 0xffffffff ;  /* 0xffffffff008e7802 */ /* 0x000fe40000000f00 */
[----:B------:R-:W-:Y:S02]  /*3780*/  MOV R140, 0x37a0 ;  /* 0x000037a0008c7802 */ /* 0x000fe40000000f00 */
[----:B------:R-:W-:Y:S05]  /*3790*/  CALL.REL.NOINC `($__internal_64_$__cuda_sm70_shflsync_bfly_p) ;  /* 0x000000e000007944 */ /* 0x000fea0003c00000 */
[----:B01----:R-:W-:Y:S01]  /*37a0*/  FADD.FTZ R137, R137, R144 ;  /* 0x0000009089897221 */ /* 0x003fe20000010000 */
[----:B------:R-:W-:Y:S01]  /*37b0*/  HFMA2.MMA R144, -RZ, RZ, 0, 4.76837158203125e-07 ;  /* 0x00000008ff907435 */ /* 0x000fe200000001ff */
[----:B------:R-:W-:Y:S02]  /*37c0*/  MOV R139, 0x1f ;  /* 0x0000001f008b7802 */ /* 0x000fe40000000f00 */
[----:B------:R-:W-:Y:S02]  /*37d0*/  MOV R142, 0xffffffff ;  /* 0xffffffff008e7802 */ /* 0x000fe40000000f00 */
[----:B------:R-:W-:Y:S02]  /*37e0*/  MOV R140, 0x3800 ;  /* 0x00003800008c7802 */ /* 0x000fe40000000f00 */
[----:B------:R-:W-:Y:S05]  /*37f0*/  CALL.REL.NOINC `($__internal_64_$__cuda_sm70_shflsync_bfly_p) ;  /* 0x0000008000007944 */ /* 0x000fea0003c00000 */
[----:B-1----:R-:W-:Y:S01]  /*3800*/  FADD.FTZ R143, R137, R144 ;  /* 0x00000090898f7221 */ /* 0x002fe20000010000 */
[----:B------:R-:W-:Y:S01]  /*3810*/  HFMA2.MMA R144, -RZ, RZ, 0, 9.5367431640625e-07 ;  /* 0x00000010ff907435 */ /* 0x000fe200000001ff */
[----:B0-----:R-:W-:-:S02]  /*3820*/  MOV R139, 0x1f ;  /* 0x0000001f008b7802 */ /* 0x001fc40000000f00 */
[----:B------:R-:W-:Y:S02]  /*3830*/  MOV R142, 0xffffffff ;  /* 0xffffffff008e7802 */ /* 0x000fe40000000f00 */
[----:B------:R-:W-:Y:S02]  /*3840*/  MOV R137, R143 ;  /* 0x0000008f00897202 */ /* 0x000fe40000000f00 */
[----:B------:R-:W-:Y:S02]  /*3850*/  MOV R140, 0x3870 ;  /* 0x00003870008c7802 */ /* 0x000fe40000000f00 */
[----:B------:R-:W-:Y:S05]  /*3860*/  CALL.REL.NOINC `($__internal_64_$__cuda_sm70_shflsync_bfly_p) ;  /* 0x0000001000007944 */ /* 0x000fea0003c00000 */
[----:B01----:R-:W-:Y:S05]  /*3870*/  BRA `(.L_x_14819) ;  /* 0xffffe77000007947 */ /* 0x003fea000383ffff */
        .weak           $__internal_64_$__cuda_sm70_shflsync_bfly_p
        .type           $__internal_64_$__cuda_sm70_shflsync_bfly_p,@function
        .size           $__internal_64_$__cuda_sm70_shflsync_bfly_p,(.L_x_36104 - $__internal_64_$__cuda_sm70_shflsync_bfly_p)
$__internal_64_$__cuda_sm70_shflsync_bfly_p:
[----:B------:R-:W-:Y:S01]  /*3880*/  HFMA2.MMA R141, -RZ, RZ, 0, 0 ;  /* 0x00000000ff8d7435 */ /* 0x000fe200000001ff */
[----:B------:R-:W-:Y:S04]  /*3890*/  WARPSYNC R142 ;  /* 0x0000008e00007348 */ /* 0x000fe80003800000 */
[----:B------:R0:W1:Y:S01]  /*38a0*/  SHFL.BFLY PT, R144, R137, R144, R139 ;  /* 0x0c00009089907389 */ /* 0x00006200000e008b */
[----:B------:R-:W-:Y:S05]  /*38b0*/  RET.REL.NODEC R140 `(_ZN10layer_norm13ln_fwd_kernelINS_13Kernel_traitsIf13__nv_bfloat16fS2_fjLj5120ELj1ELj1ELj4ELj16ENS_18Kernel_traits_baseILj5120EfS2_fS2_fjLj128EEEEELb0ELb0ELb0ELb0EEEvNS_9FwdParamsE) ;  /* 0xffffc7408c007950 */ /* 0x000fea0003c3ffff */
.L_x_14820:
        /* <DEDUP_REMOVED lines=12> */
.L_x_36104:


//--------------------- .text._ZN10layer_norm13ln_fwd_kernelINS_13Kernel_traitsIf13__nv_bfloat16fS2_fjLj5120ELj1ELj1ELj4ELj16ENS_18Kernel_traits_baseILj5120EfS2_fS2_fjLj128EEEEELb0ELb0ELb0ELb1EEEvNS_9FwdParamsE --------------------------
	.section	.text._ZN10layer_norm13ln_fwd_kernelINS_13Kernel_traitsIf13__nv_bfloat16fS2_fjLj5120ELj1ELj1ELj4ELj16ENS_18Kernel_traits_baseILj5120EfS2_fS2_fjLj128EEEEELb0ELb0ELb0ELb1EEEvNS_9FwdParamsE,"ax",@progbits
	.sectioninfo	@"SHI_REGISTERS=159"
	.align	128
        .global         _ZN10layer_norm13ln_fwd_kernelINS_13Kernel_traitsIf13__nv_bfloat16fS2_fjLj5120ELj1ELj1ELj4ELj16ENS_18Kernel_traits_baseILj5120EfS2_fS2_fjLj128EEEEELb0ELb0ELb0ELb1EEEvNS_9FwdParamsE
        .type           _ZN10layer_norm13ln_fwd_kernelINS_13Kernel_traitsIf13__nv_bfloat16fS2_fjLj5120ELj1ELj1ELj4ELj16ENS_18Kernel_traits_baseILj5120EfS2_fS2_fjLj128EEEEELb0ELb0ELb0ELb1EEEvNS_9FwdParamsE,@function
        .size           _ZN10layer_norm13ln_fwd_kernelINS_13Kernel_traitsIf13__nv_bfloat16fS2_fjLj5120ELj1ELj1ELj4ELj16ENS_18Kernel_traits_baseILj5120EfS2_fS2_fjLj128EEEEELb0ELb0ELb0ELb1EEEvNS_9FwdParamsE,(.L_x_36105 - _ZN10layer_norm13ln_fwd_kernelINS_13Kernel_traitsIf13__nv_bfloat16fS2_fjLj5120ELj1ELj1ELj4ELj16ENS_18Kernel_traits_baseILj5120EfS2_fS2_fjLj128EEEEELb0ELb0ELb0ELb1EEEvNS_9FwdParamsE)
        .other          _ZN10layer_norm13ln_fwd_kernelINS_13Kernel_traitsIf13__nv_bfloat16fS2_fjLj5120ELj1ELj1ELj4ELj16ENS_18Kernel_traits_baseILj5120EfS2_fS2_fjLj128EEEEELb0ELb0ELb0ELb1EEEvNS_9FwdParamsE,@"STO_CUDA_ENTRY STV_DEFAULT"
_ZN10layer_norm13ln_fwd_kernelINS_13Kernel_traitsIf13__nv_bfloat16fS2_fjLj5120ELj1ELj1ELj4ELj16ENS_18Kernel_traits_baseILj5120EfS2_fS2_fjLj128EEEEELb0ELb0ELb0ELb1EEEvNS_9FwdParamsE:
.text._ZN10layer_norm13ln_fwd_kernelINS_13Kernel_traitsIf13__nv_bfloat16fS2_fjLj5120ELj1ELj1ELj4ELj16ENS_18Kernel_traits_baseILj5120EfS2_fS2_fjLj128EEEEELb0ELb0ELb0ELb1EEEvNS_9FwdParamsE:
        /* <DEDUP_REMOVED lines=55> */
[----:B-1----:R-:W-:Y:S01]  /*0370*/  HFMA2.MMA R2, -RZ, RZ, 0, 5.9604644775390625e-08 ;  /* 0x00000001ff027435 */ /* 0x002fe200000001ff */
[----:B------:R-:W-:Y:S01]  /*0380*/  MOV R3, R6 ;  /* 0x0000000600037202 */ /* 0x000fe20000000f00 */
[----:B------:R-:W-:-:S03]  /*0390*/  ULDC.U8 UR6, c[0x0][0x1f0] ;  /* 0x00007c0000067ab9 */ /* 0x000fc60000000000 */
.L_x_14824:
[----:B------:R-:W-:Y:S01]  /*03a0*/  ISETP.NE.U32.AND P1, PT, RZ, c[0x0][0x1c0], PT ;  /* 0x00007000ff007a0c */ /* 0x000fe20003f25070 */
[----:B0-----:R-:W-:Y:S01]  /*03b0*/  IMAD R4, R3, c[0x0][0x168], RZ ;  /* 0x00005a0003047a24 */ /* 0x001fe200078e02ff */
[----:B------:R-:W-:-:S02]  /*03c0*/  LOP3.LUT R140, R0, 0x7f, RZ, 0xc0, !PT ;  /* 0x0000007f008c7812 */ /* 0x000fc400078ec0ff */
[----:B------:R-:W-:Y:S02]  /*03d0*/  ISETP.NE.AND.EX P1, PT, RZ, c[0x0][0x1c4], PT, P1 ;  /* 0x00007100ff007a0c */ /* 0x000fe40003f25310 */
[----:B------:R-:W-:Y:S02]  /*03e0*/  SHF.R.S32.HI R5, RZ, 0x1f, R4 ;  /* 0x0000001fff057819 */ /* 0x000fe40000011404 */
[----:B------:R-:W-:Y:S02]  /*03f0*/  ISETP.NE.U32.AND P0, PT, RZ, c[0x0][0x180], PT ;  /* 0x00006000ff007a0c */ /* 0x000fe40003f05070 */
[----:B------:R-:W-:Y:S02]  /*0400*/  LEA.HI R5, R5, R4, RZ, 0x3 ;  /* 0x0000000405057211 */ /* 0x000fe400078f18ff */
[----:B------:R-:W-:Y:S02]  /*0410*/  MOV R133, 0x10 ;  /* 0x0000001000857802 */ /* 0x000fe40000000f00 */
[----:B------:R-:W-:-:S03]  /*0420*/  LEA.HI.SX32 R140, R5, R140, 0x1d ;  /* 0x0000008c058c7211 */ /* 0x000fc600078feaff */
[----:B------:R-:W-:Y:S02]  /*0430*/  @P1 MOV R4, 0x2 ;  /* 0x0000000200041802 */ /* 0x000fe40000000f00 */
[----:B------:R-:W-:Y:S01]  /*0440*/  ISETP.NE.AND.EX P0, PT, RZ, c[0x0][0x184], PT, P0 ;  /* 0x00006100ff007a0c */ /* 0x000fe20003f05300 */
[----:B------:R-:W-:-:S04]  /*0450*/  IMAD.WIDE.U32 R6, R140, R133, c[0x0][0x170] ;  /* 0x00005c008c067625 */ /* 0x000fc800078e0085 */
[----:B------:R-:W-:Y:S01]  /*0460*/  @P1 IMAD.WIDE R4, R3, R4, c[0x0][0x1c0] ;  /* 0x0000700003041625 */ /* 0x000fe200078e0204 */
[----:B------:R-:W2:Y:S01]  /*0470*/  LDG.E.128 R12, [R6.64] ;  /* 0x00000004060c7981 */ /* 0x000ea2000c1e1d00 */
[----:B------:R-:W-:-:S04]  /*0480*/  MOV R145, 0x20 ;  /* 0x0000002000917802 */ /* 0x000fc80000000f00 */
[----:B------:R-:W3:Y:S02]  /*0490*/  @P1 LDG.E.U16 R4, [R4.64] ;  /* 0x0000000404041981 */ /* 0x000ee4000c1e1500 */
[----:B------:R-:W-:-:S05]  /*04a0*/  @P0 IMAD.WIDE.U32 R8, R140, R145, c[0x0][0x180] ;  /* 0x000060008c080625 */ /* 0x000fca00078e0091 */
[----:B------:R0:W4:Y:S04]  /*04b0*/  @P0 LDG.E.128 R32, [R8.64] ;  /* 0x0000000408200981 */ /* 0x000128000c1e1d00 */
[----:B------:R0:W4:Y:S01]  /*04c0*/  @P0 LDG.E.128 R28, [R8.64+0x10] ;  /* 0x00001004081c0981 */ /* 0x000122000c1e1d00 */
[----:B------:R-:W-:Y:S02]  /*04d0*/  ISETP.NE.U32.AND P2, PT, RZ, c[0x0][0x180], PT ;  /* 0x00006000ff007a0c */ /* 0x000fe40003f45070 */
[----:B------:R-:W-:Y:S02]  /*04e0*/  MOV R139, 0x3f800000 ;  /* 0x3f800000008b7802 */ /* 0x000fe40000000f00 */
[C---:B------:R-:W-:Y:S01]  /*04f0*/  IADD3 R141, R140.reuse, 0x80, RZ ;  /* 0x000000808c8d7810 */ /* 0x040fe20007ffe0ff */
[----:B0-----:R-:W-:Y:S01]  /*0500*/  IMAD.WIDE.U32 R8, R140, R145, c[0x0][0x188] ;  /* 0x000062008c087625 */ /* 0x001fe200078e0091 */
[----:B--2---:R-:W-:-:S02]  /*0510*/  PRMT R24, RZ, 0x5410, R12 ;  /* 0x00005410ff187816 */ /* 0x004fc4000000000c */
[----:B---3--:R-:W-:Y:S02]  /*0520*/  @P1 PRMT R139, RZ, 0x5410, R4 ;  /* 0x00005410ff8b1816 */ /* 0x008fe40000000004 */
[----:B------:R-:W-:Y:S02]  /*0530*/  ISETP.NE.AND.EX P1, PT, RZ, c[0x0][0x184], PT, P2 ;  /* 0x00006100ff007a0c */ /* 0x000fe40003f25320 */
        /* <DEDUP_REMOVED lines=26> */
[----:B------:R-:W0:Y:S01]  /*06e0*/  LDG.E.128 R4, [R4.64] ;  /* 0x0000000404047981 */ /* 0x000e22000c1e1d00 */
        /* <DEDUP_REMOVED lines=8> */
[----:B------:R1:W2:Y:S01]  /*0770*/  @P0 LDG.E.128 R16, [R10.64] ;  /* 0x000000040a100981 */ /* 0x0002a2000c1e1d00 */
[----:B------:R-:W-:-:S06]  /*0780*/  MOV R15, R31 ;  /* 0x0000001f000f7202 */ /* 0x000fcc0000000f00 */
[----:B------:R1:W3:Y:S01]  /*0790*/  @P0 LDG.E.128 R12, [R10.64+0x10] ;  /* 0x000010040a0c0981 */ /* 0x0002e2000c1e1d00 */
[----:B------:R-:W-:Y:S01]  /*07a0*/  IADD3 R143, R140, 0x100, RZ ;  /* 0x000001008c8f7810 */ /* 0x000fe20007ffe0ff */
[----:B------:R-:W-:Y:S01]  /*07b0*/  IMAD.WIDE.U32 R120, R145, R141, c[0x0][0x188] ;  /* 0x0000620091787625 */ /* 0x000fe200078e008d */
[----:B0-----:R-:W-:Y:S02]  /*07c0*/  PRMT R8, RZ, 0x5410, R4 ;  /* 0x00005410ff087816 */ /* 0x001fe40000000004 */
[----:B------:R-:W-:Y:S02]  /*07d0*/  PRMT R118, RZ, 0x5410, R6 ;  /* 0x00005410ff767816 */ /* 0x000fe40000000006 */
[----:B------:R-:W-:Y:S02]  /*07e0*/  PRMT R4, RZ, 0x7610, R4 ;  /* 0x00007610ff047816 */ /* 0x000fe40000000004 */
[----:B------:R-:W-:Y:S02]  /*07f0*/  PRMT R6, RZ, 0x7610, R6 ;  /* 0x00007610ff067816 */ /* 0x000fe40000000006 */
[----:B-1----:R-:W-:-:S02]  /*0800*/  PRMT R10, RZ, 0x5410, R5 ;  /* 0x00005410ff0a7816 */ /* 0x002fc40000000005 */
        /* <DEDUP_REMOVED lines=11> */
[----:B--2---:R-:W-:Y:S02]  /*08c0*/  @P1 FADD.FTZ R8, R16, R8 ;  /* 0x0000000810081221 */ /* 0x004fe40000010000 */
[----:B------:R-:W-:-:S02]  /*08d0*/  @P1 FADD.FTZ R9, R17, R9 ;  /* 0x0000000911091221 */ /* 0x000fc40000010000 */
[----:B------:R-:W-:Y:S02]  /*08e0*/  @P1 FADD.FTZ R10, R18, R10 ;  /* 0x0000000a120a1221 */ /* 0x000fe40000010000 */
[----:B------:R-:W-:Y:S02]  /*08f0*/  @P1 FADD.FTZ R11, R19, R11 ;  /* 0x0000000b130b1221 */ /* 0x000fe40000010000 */
[----:B---3--:R-:W-:Y:S02]  /*0900*/  @P1 FADD.FTZ R4, R12, R4 ;  /* 0x000000040c041221 */ /* 0x008fe40000010000 */
[----:B------:R-:W-:Y:S02]  /*0910*/  @P1 FADD.FTZ R5, R13, R5 ;  /* 0x000000050d051221 */ /* 0x000fe40000010000 */
[----:B------:R-:W-:Y:S02]  /*0920*/  @P1 FADD.FTZ R6, R14, R6 ;  /* 0x000000060e061221 */ /* 0x000fe40000010000 */
[----:B------:R-:W-:-:S02]  /*0930*/  @P1 FADD.FTZ R7, R15, R7 ;  /* 0x000000070f071221 */ /* 0x000fc40000010000 */
[----:B------:R-:W-:Y:S01]  /*0940*/  IMAD.WIDE.U32 R116, R143, R133, c[0x0][0x170] ;  /* 0x00005c008f747625 */ /* 0x000fe200078e0085 */
[----:B------:R-:W-:Y:S04]  /*0950*/  STG.E.128 [R120.64], R8 ;  /* 0x0000000878007986 */ /* 0x000fe8000c101d04 */
[----:B------:R0:W-:Y:S04]  /*0960*/  STG.E.128 [R120.64+0x10], R4 ;  /* 0x0000100478007986 */ /* 0x0001e8000c101d04 */
[----:B------:R-:W0:Y:S01]  /*0970*/  LDG.E.128 R116, [R116.64] ;  /* 0x0000000474747981 */ /* 0x000e22000c1e1d00 */
[----:B------:R-:W-:Y:S01]  /*0980*/  @P0 IMAD.WIDE.U32 R122, R145, R143, c[0x0][0x180] ;  /* 0x00006000917a0625 */ /* 0x000fe200078e008f */
[----:B------:R-:W-:-:S02]  /*0990*/  @P0 MOV R32, R16 ;  /* 0x0000001000200202 */ /* 0x000fc40000000f00 */
[----:B------:R-:W-:Y:S02]  /*09a0*/  @P0 MOV R33, R17 ;  /* 0x0000001100210202 */ /* 0x000fe40000000f00 */
[----:B------:R-:W-:Y:S02]  /*09b0*/  @P0 MOV R34, R18 ;  /* 0x0000001200220202 */ /* 0x000fe40000000f00 */
[----:B------:R-:W-:Y:S02]  /*09c0*/  @P0 MOV R35, R19 ;  /* 0x0000001300230202 */ /* 0x000fe40000000f00 */
[----:B------:R-:W-:Y:S01]  /*09d0*/  @P0 MOV R28, R12 ;  /* 0x0000000c001c0202 */ /* 0x000fe20000000f00 */
[----:B------:R1:W2:Y:S01]  /*09e0*/  @P0 LDG.E.128 R16, [R122.64] ;  /* 0x000000047a100981 */ /* 0x0002a2000c1e1d00 */
[----:B------:R-:W-:Y:S02]  /*09f0*/  @P0 MOV R29, R13 ;  /* 0x0000000d001d0202 */ /* 0x000fe40000000f00 */
[----:B------:R-:W-:-:S02]  /*0a00*/  @P0 MOV R30, R14 ;  /* 0x0000000e001e0202 */ /* 0x000fc40000000f00 */
[----:B------:R-:W-:Y:S02]  /*0a10*/  @P0 MOV R31, R15 ;  /* 0x0000000f001f0202 */ /* 0x000fe40000000f00 */
[----:B------:R1:W3:Y:S01]  /*0a20*/  @P0 LDG.E.128 R12, [R122.64+0x10] ;  /* 0x000010047a0c0981 */ /* 0x0002e2000c1e1d00 */
[----:B------:R-:W-:Y:S01]  /*0a30*/  IADD3 R142, R140, 0x180, RZ ;  /* 0x000001808c8e7810 */ /* 0x000fe20007ffe0ff */
[----:B------:R-:W-:Y:S01]  /*0a40*/  IMAD.WIDE.U32 R128, R145, R143, c[0x0][0x188] ;  /* 0x0000620091807625 */ /* 0x000fe200078e008f */
[--C-:B0-----:R-:W-:Y:S02]  /*0a50*/  PRMT R120, RZ, 0x5410, R116.reuse ;  /* 0x00005410ff787816 */ /* 0x101fe40000000074 */
[----:B-1----:R-:W-:Y:S02]  /*0a60*/  PRMT R122, RZ, 0x7610, R116 ;  /* 0x00007610ff7a7816 */ /* 0x002fe40000000074 */
[--C-:B------:R-:W-:Y:S02]  /*0a70*/  PRMT R124, RZ, 0x5410, R117.reuse ;  /* 0x00005410ff7c7816 */ /* 0x100fe40000000075 */
[----:B------:R-:W-:-:S02]  /*0a80*/  PRMT R126, RZ, 0x7610, R117 ;  /* 0x00007610ff7e7816 */ /* 0x000fc40000000075 */
[--C-:B------:R-:W-:Y:S02]  /*0a90*/  PRMT R130, RZ, 0x5410, R118.reuse ;  /* 0x00005410ff827816 */ /* 0x100fe40000000076 */
[----:B------:R-:W-:Y:S02]  /*0aa0*/  PRMT R132, RZ, 0x7610, R118 ;  /* 0x00007610ff847816 */ /* 0x000fe40000000076 */
[--C-:B------:R-:W-:Y:S02]  /*0ab0*/  PRMT R134, RZ, 0x5410, R119.reuse ;  /* 0x00005410ff867816 */ /* 0x100fe40000000077 */
[----:B------:R-:W-:Y:S01]  /*0ac0*/  PRMT R136, RZ, 0x7610, R119 ;  /* 0x00007610ff887816 */ /* 0x000fe20000000077 */
[-C--:B------:R-:W-:Y:S02]  /*0ad0*/  FMUL.FTZ R116, R120, R139.reuse ;  /* 0x0000008b78747220 */ /* 0x080fe40000410000 */
[-C--:B------:R-:W-:Y:S02]  /*0ae0*/  FMUL.FTZ R117, R122, R139.reuse ;  /* 0x0000008b7a757220 */ /* 0x080fe40000410000 */
[----:B------:R-:W-:-:S02]  /*0af0*/  FMUL.FTZ R118, R124, R139 ;  /* 0x0000008b7c767220 */ /* 0x000fc40000410000 */
[-C--:B------:R-:W-:Y:S02]  /*0b00*/  FMUL.FTZ R119, R126, R139.reuse ;  /* 0x0000008b7e777220 */ /* 0x080fe40000410000 */
[-C--:B------:R-:W-:Y:S02]  /*0b10*/  FMUL.FTZ R120, R130, R139.reuse ;  /* 0x0000008b82787220 */ /* 0x080fe40000410000 */
[-C--:B------:R-:W-:Y:S02]  /*0b20*/  FMUL.FTZ R121, R132, R139.reuse ;  /* 0x0000008b84797220 */ /* 0x080fe40000410000 */
[-C--:B------:R-:W-:Y:S02]  /*0b30*/  FMUL.FTZ R122, R134, R139.reuse ;  /* 0x0000008b867a7220 */ /* 0x080fe40000410000 */
[----:B------:R-:W-:Y:S02]  /*0b40*/  FMUL.FTZ R123, R136, R139 ;  /* 0x0000008b887b7220 */ /* 0x000fe40000410000 */
[----:B--2---:R-:W-:-:S02]  /*0b50*/  @P1 FADD.FTZ R116, R16, R116 ;  /* 0x0000007410741221 */ /* 0x004fc40000010000 */
[----:B------:R-:W-:Y:S02]  /*0b60*/  @P1 FADD.FTZ R117, R17, R117 ;  /* 0x0000007511751221 */ /* 0x000fe40000010000 */
[----:B------:R-:W-:Y:S02]  /*0b70*/  @P1 FADD.FTZ R118, R18, R118 ;  /* 0x0000007612761221 */ /* 0x000fe40000010000 */
[----:B------:R-:W-:Y:S02]  /*0b80*/  @P1 FADD.FTZ R119, R19, R119 ;  /* 0x0000007713771221 */ /* 0x000fe40000010000 */
[----:B---3--:R-:W-:Y:S02]  /*0b90*/  @P1 FADD.FTZ R120, R12, R120 ;  /* 0x000000780c781221 */ /* 0x008fe40000010000 */
[----:B------:R-:W-:Y:S02]  /*0ba0*/  @P1 FADD.FTZ R121, R13, R121 ;  /* 0x000000790d791221 */ /* 0x000fe40000010000 */
[----:B------:R-:W-:-:S02]  /*0bb0*/  @P1 FADD.FTZ R122, R14, R122 ;  /* 0x0000007a0e7a1221 */ /* 0x000fc40000010000 */
[----:B------:R-:W-:Y:S02]  /*0bc0*/  @P1 FADD.FTZ R123, R15, R123 ;  /* 0x0000007b0f7b1221 */ /* 0x000fe40000010000 */
        /* <DEDUP_REMOVED lines=49> */
[----:B------:R-:W-:Y:S02]  /*0ee0*/  @P0 MOV R35, R19 ;  /* 0x0000001300230202 */ /* 0x000fe40000000f00 */
[----:B------:R-:W-:Y:S02]  /*0ef0*/  @P0 MOV R28, R12 ;  /* 0x0000000c001c0202 */ /* 0x000fe40000000f00 */
[----:B------:R-:W-:Y:S02]  /*0f00*/  @P0 MOV R29, R13 ;  /* 0x0000000d001d0202 */ /* 0x000fe40000000f00 */
[----:B------:R1:W3:Y:S01]  /*0f10*/  @P0 LDG.E.128 R32, [R146.64] ;  /* 0x0000000492200981 */ /* 0x0002e2000c1e1d00 */
        /* <DEDUP_REMOVED lines=29> */
[----:B------:R-:W-:Y:S01]  /*10f0*/  FADD.FTZ R132, R124, R137 ;  /* 0x000000897c847221 */ /* 0x000fe20000010000 */
[--C-:B-1----:R-:W-:Y:S02]  /*1100*/  PRMT R146, RZ, 0x5410, R133.reuse ;  /* 0x00005410ff927816 */ /* 0x102fe40000000085 */
[----:B------:R-:W-:Y:S01]  /*1110*/  PRMT R148, RZ, 0x7610, R133 ;  /* 0x00007610ff947816 */ /* 0x000fe20000000085 */
[----:B------:R-:W-:Y:S02]  /*1120*/  FADD.FTZ R133, R125, R132 ;  /* 0x000000847d857221 */ /* 0x000fe40000010000 */
[----:B------:R-:W-:-:S02]  /*1130*/  FMUL.FTZ R132, R136, R139 ;  /* 0x0000008b88847220 */ /* 0x000fc40000410000 */
[----:B------:R-:W-:Y:S01]  /*1140*/  FADD.FTZ R136, R126, R133 ;  /* 0x000000857e887221 */ /* 0x000fe20000010000 */
[----:B------:R-:W-:-:S03]  /*1150*/  PRMT R150, RZ, 0x5410, R134 ;  /* 0x00005410ff967816 */ /* 0x000fc60000000086 */
[----:B------:R-:W-:Y:S01]  /*1160*/  FADD.FTZ R147, R127, R136 ;  /* 0x000000887f937221 */ /* 0x000fe20000010000 */
[----:B------:R-:W-:Y:S01]  /*1170*/  PRMT R152, RZ, 0x7610, R134 ;  /* 0x00007610ff987816 */ /* 0x000fe20000000086 */
[----:B------:R-:W-:Y:S02]  /*1180*/  FMUL.FTZ R134, R146, R139 ;  /* 0x0000008b92867220 */ /* 0x000fe40000410000 */
[----:B------:R-:W-:Y:S01]  /*1190*/  FADD.FTZ R146, R128, R147 ;  /* 0x0000009380927221 */ /* 0x000fe20000010000 */
[----:B---3--:R-:W-:-:S03]  /*11a0*/  @P0 MOV R16, R32 ;  /* 0x0000002000100202 */ /* 0x008fc60000000f00 */
[----:B------:R-:W-:Y:S01]  /*11b0*/  FADD.FTZ R147, R129, R146 ;  /* 0x0000009281937221 */ /* 0x000fe20000010000 */
[----:B------:R-:W-:Y:S01]  /*11c0*/  @P0 MOV R17, R33 ;  /* 0x0000002100110202 */ /* 0x000fe20000000f00 */
[-C--:B------:R-:W-:Y:S02]  /*11d0*/  FMUL.FTZ R133, R138, R139.reuse ;  /* 0x0000008b8a857220 */ /* 0x080fe40000410000 */
[----:B------:R-:W-:Y:S02]  /*11e0*/  @P1 FADD.FTZ R132, R132, R16 ;  /* 0x0000001084841221 */ /* 0x000fe40000010000 */
[----:B------:R-:W-:Y:S01]  /*11f0*/  FADD.FTZ R16, R130, R147 ;  /* 0x0000009382107221 */ /* 0x000fe20000010000 */
[----:B----4-:R-:W-:Y:S01]  /*1200*/  @P0 MOV R12, R28 ;  /* 0x0000001c000c0202 */ /* 0x010fe20000000f00 */
[----:B------:R-:W-:Y:S01]  /*1210*/  FMUL.FTZ R136, R150, R139 ;  /* 0x0000008b96887220 */ /* 0x000fe20000410000 */
[----:B------:R-:W-:Y:S01]  /*1220*/  PRMT R154, RZ, 0x5410, R135 ;  /* 0x00005410ff9a7816 */ /* 0x000fe20000000087 */
[----:B------:R-:W-:Y:S01]  /*1230*/  @P1 FADD.FTZ R133, R133, R17 ;  /* 0x0000001185851221 */ /* 0x000fe20000010000 */
[----:B------:R-:W-:Y:S01]  /*1240*/  PRMT R156, RZ, 0x7610, R135 ;  /* 0x00007610ff9c7816 */ /* 0x000fe20000000087 */
[----:B------:R-:W-:Y:S01]  /*1250*/  FADD.FTZ R17, R131, R16 ;  /* 0x0000001083117221 */ /* 0x000fe20000010000 */
[----:B------:R-:W-:Y:S01]  /*1260*/  @P0 MOV R13, R29 ;  /* 0x0000001d000d0202 */ /* 0x000fe20000000f00 */
[----:B------:R-:W-:Y:S01]  /*1270*/  @P1 FADD.FTZ R136, R136, R12 ;  /* 0x0000000c88881221 */ /* 0x000fe20000010000 */
[----:B------:R-:W-:Y:S01]  /*1280*/  @P0 MOV R18, R34 ;  /* 0x0000002200120202 */ /* 0x000fe20000000f00 */
[----:B------:R-:W-:Y:S01]  /*1290*/  FMUL.FTZ R135, R148, R139 ;  /* 0x0000008b94877220 */ /* 0x000fe20000410000 */
[----:B------:R-:W-:Y:S01]  /*12a0*/  @P0 MOV R19, R35 ;  /* 0x0000002300130202 */ /* 0x000fe20000000f00 */
[-C--:B------:R-:W-:Y:S01]  /*12b0*/  FMUL.FTZ R137, R152, R139.reuse ;  /* 0x0000008b98897220 */ /* 0x080fe20000410000 */
[----:B------:R-:W-:Y:S01]  /*12c0*/  @P0 MOV R14, R30 ;  /* 0x0000001e000e0202 */ /* 0x000fe20000000f00 */
[----:B------:R-:W-:Y:S01]  /*12d0*/  FMUL.FTZ R138, R154, R139 ;  /* 0x0000008b9a8a7220 */ /* 0x000fe20000410000 */
[----:B------:R-:W-:Y:S01]  /*12e0*/  @P0 MOV R15, R31 ;  /* 0x0000001f000f0202 */ /* 0x000fe20000000f00 */
[----:B------:R-:W-:-:S02]  /*12f0*/  FADD.FTZ R12, R132, R17 ;  /* 0x00000011840c7221 */ /* 0x000fc40000010000 */
[----:B------:R-:W-:Y:S02]  /*1300*/  FMUL.FTZ R139, R156, R139 ;  /* 0x0000008b9c8b7220 */ /* 0x000fe40000410000 */
[----:B------:R-:W-:Y:S02]  /*1310*/  @P1 FADD.FTZ R137, R137, R13 ;  /* 0x0000000d89891221 */ /* 0x000fe40000010000 */
[----:B------:R-:W-:Y:S02]  /*1320*/  FADD.FTZ R17, R133, R12 ;  /* 0x0000000c85117221 */ /* 0x000fe40000010000 */
[----:B------:R-:W-:Y:S02]  /*1330*/  @P1 FADD.FTZ R134, R134, R18 ;  /* 0x0000001286861221 */ /* 0x000fe40000010000 */
[----:B------:R-:W-:Y:S02]  /*1340*/  @P1 FADD.FTZ R135, R135, R19 ;  /* 0x0000001387871221 */ /* 0x000fe40000010000 */
[----:B------:R-:W-:-:S02]  /*1350*/  @P1 FADD.FTZ R138, R138, R14 ;  /* 0x0000000e8a8a1221 */ /* 0x000fc40000010000 */
[----:B------:R-:W-:-:S04]  /*1360*/  IMAD.WIDE.U32 R12, R145, R144, c[0x0][0x188] ;  /* 0x00006200910c7625 */ /* 0x000fc800078e0090 */
[----:B------:R-:W-:Y:S01]  /*1370*/  @P1 FADD.FTZ R139, R139, R15 ;  /* 0x0000000f8b8b1221 */ /* 0x000fe20000010000 */
[----:B------:R0:W-:Y:S01]  /*1380*/  STG.E.128 [R12.64], R132 ;  /* 0x000000840c007986 */ /* 0x0001e2000c101d04 */
[----:B------:R-:W-:-:S03]  /*1390*/  FADD.FTZ R14, R134, R17 ;  /* 0x00000011860e7221 */ /* 0x000fc60000010000 */
[----:B------:R0:W-:Y:S01]  /*13a0*/  STG.E.128 [R12.64+0x10], R136 ;  /* 0x000010880c007986 */ /* 0x0001e2000c101d04 */
[----:B------:R-:W-:Y:S01]  /*13b0*/  FADD.FTZ R15, R135, R14 ;  /* 0x0000000e870f7221 */ /* 0x000fe20000010000 */
[----:B------:R-:W-:-:S03]  /*13c0*/  LOP3.LUT P1, RZ, R2, 0xff, RZ, 0xc0, !PT ;  /* 0x000000ff02ff7812 */ /* 0x000fc6000782c0ff */
[----:B------:R-:W-:Y:S01]  /*13d0*/  FADD.FTZ R16, R136, R15 ;  /* 0x0000000f88107221 */ /* 0x000fe20000010000 */
[----:B------:R-:W-:-:S03]  /*13e0*/  SHF.R.U32.HI R14, RZ, 0x5, R0 ;  /* 0x00000005ff0e7819 */ /* 0x000fc60000011600 */
[----:B------:R-:W-:Y:S01]  /*13f0*/  FADD.FTZ R15, R137, R16 ;  /* 0x00000010890f7221 */ /* 0x000fe20000010000 */
[----:B------:R-:W-:-:S03]  /*1400*/  LOP3.LUT R14, R14, 0x7fffffc, RZ, 0xc0, !PT ;  /* 0x07fffffc0e0e7812 */ /* 0x000fc600078ec0ff */
[----:B------:R-:W-:Y:S01]  /*1410*/  FADD.FTZ R16, R138, R15 ;  /* 0x0000000f8a107221 */ /* 0x000fe20000010000 */
[----:B------:R-:W-:Y:S02]  /*1420*/  LOP3.LUT P0, RZ, R0, 0x1f, RZ, 0xc0, !PT ;  /* 0x0000001f00ff7812 */ /* 0x000fe4000780c0ff */
[----:B------:R-:W-:Y:S01]  /*1430*/  @!P1 IADD3 R14, R14, 0x4, RZ ;  /* 0x000000040e0e9810 */ /* 0x000fe20007ffe0ff */
[----:B------:R-:W-:Y:S01]  /*1440*/  FADD.FTZ R15, R139, R16 ;  /* 0x000000108b0f7221 */ /* 0x000fe20000010000 */
[----:B------:R-:W-:Y:S07]  /*1450*/  BRA.DIV ~URZ, `(.L_x_14821) ;  /* 0x000014327f007947 */ /* 0x000fee000b800000 */
[----:B0-----:R0:W1:Y:S02]  /*1460*/  SHFL.BFLY PT, R12, R15, 0x1, 0x1f ;  /* 0x0c201f000f0c7f89 */ /* 0x00106400000e0000 */
.L_x_14825:
        /* <DEDUP_REMOVED lines=100> */
.L_x_14826:
[----:B------:R-:W-:Y:S01]  /*1ab0*/  SHF.R.U32.HI R17, RZ, 0x5, R0 ;  /* 0x00000005ff117819 */ /* 0x000fe20000011600 */
[----:B-1----:R-:W-:Y:S01]  /*1ac0*/  FADD.FTZ R13, R146, R15 ;  /* 0x0000000f920d7221 */ /* 0x002fe20000010000 */
[----:B------:R-:W-:Y:S01]  /*1ad0*/  WARPSYNC 0xffffffff ;  /* 0xffffffff00007948 */ /* 0x000fe20003800000 */
[----:B------:R-:W-:Y:S02]  /*1ae0*/  LOP3.LUT R19, R0, 0x1f, RZ, 0xc0, !PT ;  /* 0x0000001f00137812 */ /* 0x000fe400078ec0ff */
[----:B------:R-:W-:Y:S02]  /*1af0*/  LOP3.LUT R17, R17, 0x3, RZ, 0xc0, !PT ;  /* 0x0000000311117812 */ /* 0x000fe400078ec0ff */
[----:B------:R-:W-:Y:S02]  /*1b00*/  ISETP.GT.U32.AND P1, PT, R19, 0x3, PT ;  /* 0x000000031300780c */ /* 0x000fe40003f24070 */
[----:B------:R-:W-:-:S05]  /*1b10*/  @!P0 IADD3 R18, R14, R17, RZ ;  /* 0x000000110e128210 */ /* 0x000fca0007ffe0ff */
[----:B------:R-:W-:Y:S04]  /*1b20*/  @!P0 STS.64 [R18.X8], R12 ;  /* 0x0000000c12008388 */ /* 0x000fe80000008a00 */
[----:B------:R-:W-:Y:S01]  /*1b30*/  BAR.SYNC.DEFER_BLOCKING 0x0 ;  /* 0x0000000000007b1d */ /* 0x000fe20000010000 */
[----:B------:R-:W-:Y:S02]  /*1b40*/  LOP3.LUT P0, RZ, R17, 0x1f, R0, 0xf8, !PT ;  /* 0x0000001f11ff7812 */ /* 0x000fe4000780f800 */
[----:B------:R-:W-:Y:S01]  /*1b50*/  @!P1 IADD3 R145, R14, R19, RZ ;  /* 0x000000130e919210 */ /* 0x000fe20007ffe0ff */
[----:B------:R-:W-:Y:S01]  /*1b60*/  HFMA2.MMA R19, -RZ, RZ, 0, 0 ;  /* 0x00000000ff137435 */ /* 0x000fe200000001ff */
[----:B0-----:R-:W-:-:S05]  /*1b70*/  CS2R R14, SRZ ;  /* 0x00000000000e7805 */ /* 0x001fca000001ff00 */
[----:B------:R-:W-:-:S04]  /*1b80*/  @!P1 MOV R19, 0x500 ;  /* 0x0000050000139802 */ /* 0x000fc80000000f00 */
        /* <DEDUP_REMOVED lines=8> */
[----:B-1----:R-:W1:Y:S07]  /*1c10*/  SHFL.DOWN PT, R147, R14, 0x2, 0x1f ;  /* 0x08401f000e937f89 */ /* 0x002e6e00000e0000 */
[----:B--2---:R-:W2:Y:S01]  /*1c20*/  MUFU.RCP R13, R16 ;  /* 0x00000010000d7308 */ /* 0x004ea20000001000 */
[----:B0-----:R-:W-:-:S07]  /*1c30*/  IADD3 R145, R148, R151, RZ ;  /* 0x0000009794917210 */ /* 0x001fce0007ffe0ff */
[----:B------:R-:W-:Y:S08]  /*1c40*/  I2F R151, R151 ;  /* 0x0000009700977306 */ /* 0x000ff00000201400 */
[----:B------:R-:W0:Y:S01]  /*1c50*/  I2F R145, R145 ;  /* 0x0000009100917306 */ /* 0x000e220000201400 */
[----:B-1----:R-:W-:-:S04]  /*1c60*/  FMUL.FTZ R12, R147, R146 ;  /* 0x00000092930c7220 */ /* 0x002fc80000410000 */
[----:B------:R-:W-:Y:S02]  /*1c70*/  FFMA.FTZ R18, R149, R14, R12 ;  /* 0x0000000e95127223 */ /* 0x000fe4000001000c */
[----:B------:R-:W1:Y:S01]  /*1c80*/  SHFL.DOWN PT, R12, R15, 0x2, 0x1f ;  /* 0x08401f000f0c7f89 */ /* 0x000e6200000e0000 */
[----:B------:R-:W-:Y:S02]  /*1c90*/  FADD.FTZ R14, -R147, R14 ;  /* 0x0000000e930e7221 */ /* 0x000fe40000010100 */
[----:B--2---:R-:W-:Y:S01]  /*1ca0*/  FMUL.FTZ R19, R13, R18 ;  /* 0x000000120d137220 */ /* 0x004fe20000410000 */
[----:B0-----:R0:W2:Y:S01]  /*1cb0*/  MUFU.RCP R147, R145 ;  /* 0x0000009100937308 */ /* 0x0010a20000001000 */
[----:B------:R-:W-:-:S03]  /*1cc0*/  FMUL.FTZ R14, R14, R14 ;  /* 0x0000000e0e0e7220 */ /* 0x000fc60000410000 */
[----:B------:R-:W3:Y:S01]  /*1cd0*/  SHFL.DOWN PT, R18, R19, 0x1, 0x1f ;  /* 0x08201f0013127f89 */ /* 0x000ee200000e0000 */
[----:B------:R-:W-:-:S04]  /*1ce0*/  FMUL.FTZ R14, R14, R149 ;  /* 0x000000950e0e7220 */ /* 0x000fc80000410000 */
[----:B------:R-:W-:Y:S01]  /*1cf0*/  FMUL.FTZ R14, R14, R146 ;  /* 0x000000920e0e7220 */ /* 0x000fe20000410000 */
[----:B0-----:R-:W-:Y:S01]  /*1d00*/  HFMA2.MMA R145, -RZ, RZ, 0, 9.5367431640625e-07 ;  /* 0x00000010ff917435 */ /* 0x001fe200000001ff */
[----:B-1----:R-:W-:-:S04]  /*1d10*/  FADD.FTZ R12, R12, R15 ;  /* 0x0000000f0c0c7221 */ /* 0x002fc80000010000 */
[----:B------:R-:W-:Y:S02]  /*1d20*/  FFMA.FTZ R12, R13, R14, R12 ;  /* 0x0000000e0d0c7223 */ /* 0x000fe4000001000c */
[----:B---3--:R-:W-:Y:S02]  /*1d30*/  FMUL.FTZ R13, R18, R151 ;  /* 0x00000097120d7220 */ /* 0x008fe40000410000 */
[----:B------:R-:W-:Y:S02]  /*1d40*/  FADD.FTZ R18, R19, -R18 ;  /* 0x8000001213127221 */ /* 0x000fe40000010000 */
[----:B------:R-:W-:Y:S02]  /*1d50*/  FFMA.FTZ R14, R16, R19, R13 ;  /* 0x00000013100e7223 */ /* 0x000fe4000001000d */
[----:B------:R-:W0:Y:S01]  /*1d60*/  SHFL.DOWN PT, R13, R12, 0x1, 0x1f ;  /* 0x08201f000c0d7f89 */ /* 0x000e2200000e0000 */
[----:B------:R-:W-:Y:S02]  /*1d70*/  FMUL.FTZ R17, R18, R18 ;  /* 0x0000001212117220 */ /* 0x000fe40000410000 */
[----:B--2---:R-:W-:-:S02]  /*1d80*/  FMUL.FTZ R15, R147, R14 ;  /* 0x0000000e930f7220 */ /* 0x004fc40000410000 */
[----:B------:R-:W-:Y:S01]  /*1d90*/  FMUL.FTZ R17, R16, R17 ;  /* 0x0000001110117220 */ /* 0x000fe20000410000 */
[----:B------:R-:W-:-:S03]  /*1da0*/  @!P0 MOV R16, 0x4 ;  /* 0x0000000400108802 */ /* 0x000fc60000000f00 */
[----:B------:R-:W1:Y:S01]  /*1db0*/  SHFL.IDX PT, R15, R15, RZ, 0x1f ;  /* 0x00001fff0f0f7589 */ /* 0x000e6200000e0000 */
[----:B------:R-:W-:Y:S02]  /*1dc0*/  FMUL.FTZ R17, R17, R151 ;  /* 0x0000009711117220 */ /* 0x000fe40000410000 */
[----:B0-----:R-:W-:-:S04]  /*1dd0*/  FADD.FTZ R14, R12, R13 ;  /* 0x0000000d0c0e7221 */ /* 0x001fc80000010000 */
[----:B------:R-:W-:Y:S02]  /*1de0*/  FFMA.FTZ R14, R147, R17, R14 ;  /* 0x00000011930e7223 */ /* 0x000fe4000001000e */
[----:B------:R-:W-:-:S03]  /*1df0*/  @!P0 IMAD.WIDE R16, R3, R16, c[0x0][0x1a0] ;  /* 0x0000680003108625 */ /* 0x000fc600078e0210 */
[----:B------:R-:W0:Y:S01]  /*1e00*/  SHFL.IDX PT, R19, R14, RZ, 0x1f ;  /* 0x00001fff0e137589 */ /* 0x000e2200000e0000 */
[----:B-1----:R-:W-:-:S03]  /*1e10*/  FSEL R12, R15, RZ, !P1 ;  /* 0x000000ff0f0c7208 */ /* 0x002fc60004800000 */
[----:B------:R1:W-:Y:S02]  /*1e20*/  @!P0 STG.E [R16.64], R15 ;  /* 0x0000000f10008986 */ /* 0x0003e4000c101904 */
[--C-:B------:R-:W-:Y:S01]  /*1e30*/  FADD.FTZ R13, R4, -R12.reuse ;  /* 0x8000000c040d7221 */ /* 0x100fe20000010000 */
[----:B------:R-:W-:Y:S01]  /*1e40*/  MOV R4, c[0x0][0x1e0] ;  /* 0x0000780000047a02 */ /* 0x000fe20000000f00 */
[--C-:B------:R-:W-:Y:S02]  /*1e50*/  FADD.FTZ R24, R24, -R12.reuse ;  /* 0x8000000c18187221 */ /* 0x100fe40000010000 */
[--C-:B------:R-:W-:Y:S02]  /*1e60*/  FADD.FTZ R25, R25, -R12.reuse ;  /* 0x8000000c19197221 */ /* 0x100fe40000010000 */
[--C-:B------:R-:W-:Y:S02]  /*1e70*/  FADD.FTZ R26, R26, -R12.reuse ;  /* 0x8000000c1a1a7221 */ /* 0x100fe40000010000 */
[----:B------:R-:W-:-:S02]  /*1e80*/  FADD.FTZ R27, R27, -R12 ;  /* 0x8000000c1b1b7221 */ /* 0x000fc40000010000 */
[----:B-1----:R-:W-:Y:S02]  /*1e90*/  FMUL.FTZ R15, R15, R15 ;  /* 0x0000000f0f0f7220 */ /* 0x002fe40000410000 */
[--C-:B------:R-:W-:Y:S02]  /*1ea0*/  FADD.FTZ R23, R23, -R12.reuse ;  /* 0x8000000c17177221 */ /* 0x100fe40000010000 */
[--C-:B------:R-:W-:Y:S01]  /*1eb0*/  FADD.FTZ R14, R5, -R12.reuse ;  /* 0x8000000c050e7221 */ /* 0x100fe20000010000 */
[----:B------:R-:W-:Y:S01]  /*1ec0*/  FSEL R15, R15, RZ, P1 ;  /* 0x000000ff0f0f7208 */ /* 0x000fe20000800000 */
[--C-:B------:R-:W-:Y:S01]  /*1ed0*/  FADD.FTZ R22, R22, -R12.reuse ;  /* 0x8000000c16167221 */ /* 0x100fe20000010000 */
[----:B------:R-:W-:Y:S01]  /*1ee0*/  LOP3.LUT P1, RZ, R2, 0xff, RZ, 0xc0, !PT ;  /* 0x000000ff02ff7812 */ /* 0x000fe2000782c0ff */
[----:B0-----:R-:W-:Y:S02]  /*1ef0*/  FFMA.FTZ R4, R19, R4, c[0x0][0x228] ;  /* 0x00008a0013047623 */ /* 0x001fe40000010004 */
[--C-:B------:R-:W-:Y:S01]  /*1f00*/  FADD.FTZ R116, R116, -R12.reuse ;  /* 0x8000000c74747221 */ /* 0x100fe20000010000 */
[----:B------:R-:W-:Y:S01]  /*1f10*/  SEL R2, RZ, 0x1, P1 ;  /* 0x00000001ff027807 */ /* 0x000fe20000800000 */
[----:B------:R-:W-:Y:S01]  /*1f20*/  FADD.FTZ R15, R4, R15 ;  /* 0x0000000f040f7221 */ /* 0x000fe20000010000 */
[----:B------:R-:W-:Y:S01]  /*1f30*/  @!P0 MOV R4, 0x4 ;  /* 0x0000000400048802 */ /* 0x000fe20000000f00 */
[----:B------:R-:W-:-:S02]  /*1f40*/  FADD.FTZ R20, R20, -R12 ;  /* 0x8000000c14147221 */ /* 0x000fc40000010000 */
[----:B------:R-:W-:Y:S02]  /*1f50*/  FADD.FTZ R117, R117, -R12 ;  /* 0x8000000c75757221 */ /* 0x000fe40000010000 */
[----:B------:R-:W0:Y:S01]  /*1f60*/  MUFU.RSQ R15, R15 ;  /* 0x0000000f000f7308 */ /* 0x000e220000001400 */
[C---:B------:R-:W-:Y:S01]  /*1f70*/  @!P0 IMAD.WIDE R4, R3.reuse, R4, c[0x0][0x1a8] ;  /* 0x00006a0003048625 */ /* 0x040fe200078e0204 */
[----:B------:R-:W-:-:S03]  /*1f80*/  IADD3 R3, R3, c[0x0][0x160], RZ ;  /* 0x0000580003037a10 */ /* 0x000fc60007ffe0ff */
[--C-:B------:R-:W-:Y:S02]  /*1f90*/  FADD.FTZ R21, R21, -R12.reuse ;  /* 0x8000000c15157221 */ /* 0x100fe40000010000 */
[--C-:B------:R-:W-:Y:S02]  /*1fa0*/  FADD.FTZ R7, R7, -R12.reuse ;  /* 0x8000000c07077221 */ /* 0x100fe40000010000 */
[--C-:B------:R-:W-:Y:S02]  /*1fb0*/  FADD.FTZ R118, R118, -R12.reuse ;  /* 0x8000000c76767221 */ /* 0x100fe40000010000 */
[--C-:B------:R-:W-:Y:S02]  /*1fc0*/  FADD.FTZ R8, R8, -R12.reuse ;  /* 0x8000000c08087221 */ /* 0x100fe40000010000 */
[--C-:B------:R-:W-:Y:S02]  /*1fd0*/  FADD.FTZ R119, R119, -R12.reuse ;  /* 0x8000000c77777221 */ /* 0x100fe40000010000 */
[----:B------:R-:W-:Y:S01]  /*1fe0*/  FADD.FTZ R120, R120, -R12 ;  /* 0x8000000c78787221 */ /* 0x000fe20000010000 */
[----:B0-----:R0:W-:Y:S01]  /*1ff0*/  @!P0 STG.E [R4.64], R15 ;  /* 0x0000000f04008986 */ /* 0x0011e2000c101904 */
[----:B------:R-:W-:Y:S01]  /*2000*/  FMUL.FTZ R17, R15, R24 ;  /* 0x000000180f117220 */ /* 0x000fe20000410000 */
[----:B------:R-:W-:Y:S01]  /*2010*/  ISETP.GE.AND P0, PT, R3, c[0x0][0x164], PT ;  /* 0x0000590003007a0c */ /* 0x000fe20003f06270 */
[----:B------:R-:W-:-:S02]  /*2020*/  FMUL.FTZ R24, R15, R25 ;  /* 0x000000190f187220 */ /* 0x000fc40000410000 */
[C---:B------:R-:W-:Y:S02]  /*2030*/  FMUL.FTZ R19, R15.reuse, R26 ;  /* 0x0000001a0f137220 */ /* 0x040fe40000410000 */
[--C-:B------:R-:W-:Y:S02]  /*2040*/  FADD.FTZ R122, R122, -R12.reuse ;  /* 0x8000000c7a7a7221 */ /* 0x100fe40000010000 */
[C---:B------:R-:W-:Y:S02]  /*2050*/  FMUL.FTZ R26, R15.reuse, R27 ;  /* 0x0000001b0f1a7220 */ /* 0x040fe40000410000 */
[----:B------:R-:W-:Y:S02]  /*2060*/  FMUL.FTZ R156, R15, R23 ;  /* 0x000000170f9c7220 */ /* 0x000fe40000410000 */
        /* <DEDUP_REMOVED lines=21> */
[C---:B------:R-:W-:Y:S02]  /*21c0*/  FMUL.FTZ R27, R15.reuse, R22 ;  /* 0x000000160f1b7220 */ /* 0x040fe40000410000 */
[----:B------:R-:W-:Y:S02]  /*21d0*/  FMUL.FTZ R23, R15, R116 ;  /* 0x000000740f177220 */ /* 0x000fe40000410000 */
[----:B------:R-:W-:Y:S02]  /*21e0*/  FADD.FTZ R12, R139, -R12 ;  /* 0x8000000c8b0c7221 */ /* 0x000fe40000010000 */
[C---:B------:R-:W-:Y:S02]  /*21f0*/  FMUL.FTZ R25, R15.reuse, R20 ;  /* 0x000000140f197220 */ /* 0x040fe40000410000 */
[----:B------:R-:W-:-:S02]  /*2200*/  FMUL.FTZ R116, R15, R117 ;  /* 0x000000750f747220 */ /* 0x000fc40000410000 */
[C---:B------:R-:W-:Y:S02]  /*2210*/  FMUL.FTZ R20, R15.reuse, R21 ;  /* 0x000000150f147220 */ /* 0x040fe40000410000 */
[C---:B------:R-:W-:Y:S02]  /*2220*/  FMUL.FTZ R13, R15.reuse, R13 ;  /* 0x0000000d0f0d7220 */ /* 0x040fe40000410000 */
[C---:B0-----:R-:W-:Y:S02]  /*2230*/  FMUL.FTZ R4, R15.reuse, R7 ;  /* 0x000000070f047220 */ /* 0x041fe40000410000 */
[----:B------:R-:W-:Y:S02]  /*2240*/  FMUL.FTZ R117, R15, R118 ;  /* 0x000000760f757220 */ /* 0x000fe40000410000 */
[----:B-----5:R-:W-:Y:S02]  /*2250*/  FFMA.FTZ R17, R72, R17, R112 ;  /* 0x0000001148117223 */ /* 0x020fe40000010070 */
        /* <DEDUP_REMOVED lines=31> */
[----:B------:R-:W-:Y:S01]  /*2450*/  F2FP.BF16.PACK_AB R4, R24, R17 ;  /* 0x000000111804723e */ /* 0x000fe200000010ff */
[----:B------:R-:W-:-:S02]  /*2460*/  FFMA.FTZ R6, R68, R25, R108 ;  /* 0x0000001944067223 */ /* 0x000fc4000001006c */
        /* <DEDUP_REMOVED lines=63> */
[----:B0-----:R-:W-:Y:S01]  /*2860*/  @P0 CALL.REL.NOINC `(.L_x_14823) ;  /* 0x0000001000000944 */ /* 0x001fe20003c00000 */
[----:B------:R-:W-:Y:S05]  /*2870*/  BRA `(.L_x_14824) ;  /* 0xffffdb2000007947 */ /* 0x000fea000383ffff */
.L_x_14823:
[----:B------:R-:W-:Y:S05]  /*2880*/  EXIT ;  /* 0x000000000000794d */ /* 0x000fea0003800000 */
.L_x_14821:
[----:B0-----:R-:W-:Y:S01]  /*2890*/  HFMA2.MMA R13, -RZ, RZ, 0, 1.847743988037109375e-06 ;  /* 0x0000001fff0d7435 */ /* 0x001fe200000001ff */
[----:B------:R-:W-:-:S02]  /*28a0*/  MOV R146, 0x1 ;  /* 0x0000000100927802 */ /* 0x000fc40000000f00 */
[----:B------:R-:W-:Y:S02]  /*28b0*/  MOV R18, 0xffffffff ;  /* 0xffffffff00127802 */ /* 0x000fe40000000f00 */
[----:B------:R-:W-:Y:S02]  /*28c0*/  MOV R16, 0x28e0 ;  /* 0x000028e000107802 */ /* 0x000fe40000000f00 */
[----:B-----5:R-:W-:Y:S05]  /*28d0*/  CALL.REL.NOINC `($__internal_65_$__cuda_sm70_shflsync_bfly_p) ;  /* 0x0000089000007944 */ /* 0x020fea0003c00000 */
[----:B-1----:R-:W-:Y:S01]  /*28e0*/  MOV R12, R146 ;  /* 0x00000092000c7202 */ /* 0x002fe20000000f00 */
[----:B0-----:R-:W-:Y:S05]  /*28f0*/  BRA `(.L_x_14825) ;  /* 0xffffeb7000007947 */ /* 0x001fea000383ffff */
.L_x_14822:
[----:B------:R-:W-:Y:S01]  /*2900*/  HFMA2.MMA R146, -RZ, RZ, 0, 1.1920928955078125e-07 ;  /* 0x00000002ff927435 */ /* 0x000fe200000001ff */
[----:B------:R-:W-:Y:S02]  /*2910*/  MOV R13, 0x1f ;  /* 0x0000001f000d7802 */ /* 0x000fe40000000f00 */
[----:B------:R-:W-:Y:S02]  /*2920*/  MOV R18, 0xffffffff ;  /* 0xffffffff00127802 */ /* 0x000fe40000000f00 */
[----:B------:R-:W-:Y:S02]  /*2930*/  MOV R16, 0x2950 ;  /* 0x0000295000107802 */ /* 0x000fe40000000f00 */
[----:B-----5:R-:W-:Y:S05]  /*2940*/  CALL.REL.NOINC `($__internal_65_$__cuda_sm70_shflsync_bfly_p) ;  /* 0x0000082000007944 */ /* 0x020fea0003c00000 */
[----:B01----:R-:W-:Y:S01]  /*2950*/  FADD.FTZ R15, R15, R146 ;  /* 0x000000920f0f7221 */ /* 0x003fe20000010000 */
[----:B------:R-:W-:Y:S01]  /*2960*/  HFMA2.MMA R146, -RZ, RZ, 0, 2.384185791015625e-07 ;  /* 0x00000004ff927435 */ /* 0x000fe200000001ff */
[----:B------:R-:W-:-:S02]  /*2970*/  MOV R13, 0x1f ;  /* 0x0000001f000d7802 */ /* 0x000fc40000000f00 */
[----:B------:R-:W-:Y:S02]  /*2980*/  MOV R18, 0xffffffff ;  /* 0xffffffff00127802 */ /* 0x000fe40000000f00 */
[----:B------:R-:W-:Y:S02]  /*2990*/  MOV R16, 0x29b0 ;  /* 0x000029b000107802 */ /* 0x000fe40000000f00 */
[----:B------:R-:W-:Y:S05]  /*29a0*/  CALL.REL.NOINC `($__internal_65_$__cuda_sm70_shflsync_bfly_p) ;  /* 0x000007c000007944 */ /* 0x000fea0003c00000 */
[----:B01----:R-:W-:Y:S01]  /*29b0*/  FADD.FTZ R15, R15, R146 ;  /* 0x000000920f0f7221 */ /* 0x003fe20000010000 */
[----:B------:R-:W-:Y:S01]  /*29c0*/  HFMA2.MMA R146, -RZ, RZ, 0, 4.76837158203125e-07 ;  /* 0x00000008ff927435 */ /* 0x000fe200000001ff */
[----:B------:R-:W-:Y:S02]  /*29d0*/  MOV R13, 0x1f ;  /* 0x0000001f000d7802 */ /* 0x000fe40000000f00 */
[----:B------:R-:W-:Y:S02]  /*29e0*/  MOV R18, 0xffffffff ;  /* 0xffffffff00127802 */ /* 0x000fe40000000f00 */
[----:B------:R-:W-:Y:S02]  /*29f0*/  MOV R16, 0x2a10 ;  /* 0x00002a1000107802 */ /* 0x000fe40000000f00 */
[----:B------:R-:W-:Y:S05]  /*2a00*/  CALL.REL.NOINC `($__internal_65_$__cuda_sm70_shflsync_bfly_p) ;  /* 0x0000076000007944 */ /* 0x000fea0003c00000 */
[----:B01----:R-:W-:Y:S01]  /*2a10*/  FADD.FTZ R15, R15, R146 ;  /* 0x000000920f0f7221 */ /* 0x003fe20000010000 */
[----:B------:R-:W-:Y:S01]  /*2a20*/  HFMA2.MMA R146, -RZ, RZ, 0, 9.5367431640625e-07 ;  /* 0x00000010ff927435 */ /* 0x000fe200000001ff */
[----:B------:R-:W-:-:S02]  /*2a30*/  MOV R13, 0x1f ;  /* 0x0000001f000d7802 */ /* 0x000fc40000000f00 */
[----:B------:R-:W-:Y:S02]  /*2a40*/  MOV R18, 0xffffffff ;  /* 0xffffffff00127802 */ /* 0x000fe40000000f00 */
[----:B------:R-:W-:Y:S02]  /*2a50*/  MOV R16, 0x2a70 ;  /* 0x00002a7000107802 */ /* 0x000fe40000000f00 */
[----:B------:R-:W-:Y:S05]  /*2a60*/  CALL.REL.NOINC `($__internal_65_$__cuda_sm70_shflsync_bfly_p) ;  /* 0x0000070000007944 */ /* 0x000fea0003c00000 */
        /* <DEDUP_REMOVED lines=86> */
[----:B------:R-:W-:Y:S05]  /*2fd0*/  CALL.REL.NOINC `($__internal_65_$__cuda_sm70_shflsync_bfly_p) ;  /* 0x0000019000007944 */ /* 0x000fea0003c00000 */
[----:B01----:R-:W-:Y:S01]  /*2fe0*/  FADD.FTZ R15, R15, R146 ;  /* 0x000000920f0f7221 */ /* 0x003fe20000010000 */
[----:B------:R-:W-:Y:S01]  /*2ff0*/  HFMA2.MMA R146, -RZ, RZ, 0, 1.1920928955078125e-07 ;  /* 0x00000002ff927435 */ /* 0x000fe200000001ff */
[----:B------:R-:W-:Y:S02]  /*3000*/  MOV R13, 0x1f ;  /* 0x0000001f000d7802 */ /* 0x000fe40000000f00 */
[----:B------:R-:W-:Y:S02]  /*3010*/  MOV R18, 0xffffffff ;  /* 0xffffffff00127802 */ /* 0x000fe40000000f00 */
[----:B------:R-:W-:Y:S02]  /*3020*/  MOV R16, 0x3040 ;  /* 0x0000304000107802 */ /* 0x000fe40000000f00 */
[----:B------:R-:W-:Y:S05]  /*3030*/  CALL.REL.NOINC `($__internal_65_$__cuda_sm70_shflsync_bfly_p) ;  /* 0x0000013000007944 */ /* 0x000fea0003c00000 */
        /* <DEDUP_REMOVED lines=18> */
[----:B01----:R-:W-:Y:S05]  /*3160*/  BRA `(.L_x_14826) ;  /* 0xffffe94000007947 */ /* 0x003fea000383ffff */
        .weak           $__internal_65_$__cuda_sm70_shflsync_bfly_p
        .type           $__internal_65_$__cuda_sm70_shflsync_bfly_p,@function
        .size           $__internal_65_$__cuda_sm70_shflsync_bfly_p,(.L_x_36105 - $__internal_65_$__cuda_sm70_shflsync_bfly_p)
$__internal_65_$__cuda_sm70_shflsync_bfly_p:
[----:B------:R-:W-:Y:S01]  /*3170*/  HFMA2.MMA R17, -RZ, RZ, 0, 0 ;  /* 0x00000000ff117435 */ /* 0x000fe200000001ff */
[----:B------:R-:W-:Y:S04]  /*3180*/  WARPSYNC R18 ;  /* 0x0000001200007348 */ /* 0x000fe80003800000 */
[----:B------:R0:W1:Y:S01]  /*3190*/  SHFL.BFLY PT, R146, R15, R146, R13 ;  /* 0x0c0000920f927389 */ /* 0x00006200000e000d */
[----:B------:R-:W-:Y:S05]  /*31a0*/  RET.REL.NODEC R16 `(_ZN10layer_norm13ln_fwd_kernelINS_13Kernel_traitsIf13__nv_bfloat16fS2_fjLj5120ELj1ELj1ELj4ELj16ENS_18Kernel_traits_baseILj5120EfS2_fS2_fjLj128EEEEELb0ELb0ELb0ELb1EEEvNS_9FwdParamsE) ;  /* 0xffffce5010007950 */ /* 0x000fea0003c3ffff */
.L_x_14827:
        /* <DEDUP_REMOVED lines=13> */
.L_x_36105:


//--------------------- .text._ZN10layer_norm13ln_fwd_kernelINS_13Kernel_traitsIf13__nv_bfloat16fS2_fjLj5120ELj1ELj1ELj4ELj16ENS_18Kernel_traits_baseILj5120EfS2_fS2_fjLj128EEEEELb0ELb0ELb1ELb0EEEvNS_9FwdParamsE --------------------------
	.section	.text._ZN10layer_norm13ln_fwd_kernelINS_13Kernel_traitsIf13__nv_bfloat16fS2_fjLj5120ELj1ELj1ELj4ELj16ENS_18Kernel_traits_baseILj5120EfS2_fS2_fjLj128EEEEELb0ELb0ELb1ELb0EEEvNS_9FwdParamsE,"ax",@progbits
	.sectioninfo	@"SHI_REGISTERS=159"
	.align	128
        .global         _ZN10layer_norm13ln_fwd_kernelINS_13Kernel_traitsIf13__nv_bfloat16fS2_fjLj5120ELj1ELj1ELj4ELj16ENS_18Kernel_traits_baseILj5120EfS2_fS2_fjLj128EEEEELb0ELb0ELb1ELb0EEEvNS_9FwdParamsE
        .type           _ZN10layer_norm13ln_fwd_kernelINS_13Kernel_traitsIf13__nv_bfloat16fS2_fjLj5120ELj1ELj1ELj4ELj16ENS_18Kernel_traits_baseILj5120EfS2_fS2_fjLj128EEEEELb0ELb0ELb1ELb0EEEvNS_9FwdParamsE,@function
        .size           _ZN10layer_norm13ln_fwd_kernelINS_13Kernel_traitsIf13__nv_bfloat16fS2_fjLj5120ELj1ELj1ELj4ELj16ENS_18Kernel_traits_baseILj5120EfS2_fS2_fjLj128EEEEELb0ELb0ELb1ELb0EEEvNS_9FwdParamsE,(.L_x_36106 - _ZN10layer_norm13ln_fwd_kernelINS_13Kernel_traitsIf13__nv_bfloat16fS2_fjLj5120ELj1ELj1ELj4ELj16ENS_18Kernel_traits_baseILj5120EfS2_fS2_fjLj128EEEEELb0ELb0ELb1ELb0EEEvNS_9FwdParamsE)
        .other          _ZN10layer_norm13ln_fwd_kernelINS_13Kernel_traitsIf13__nv_bfloat16fS2_fjLj5120ELj1ELj1ELj4ELj16ENS_18Kernel_traits_baseILj5120EfS2_fS2_fjLj128EEEEELb0ELb0ELb1ELb0EEEvNS_9FwdParamsE,@"STO_CUDA_ENTRY STV_DEFAULT"
_ZN10layer_norm13ln_fwd_kernelINS_13Kernel_traitsIf13__nv_bfloat16fS2_fjLj5120ELj1ELj1ELj4ELj16ENS_18Kernel_traits_baseILj5120EfS2_fS2_fjLj128EEEEELb0ELb0ELb1ELb0EEEvNS_9FwdParamsE:
.text._ZN10layer_norm13ln_fwd_kernelINS_13Kernel_traitsIf13__nv_bfloat16fS2_fjLj5120ELj1ELj1ELj4ELj16ENS_18Kernel_traits_baseILj5120EfS2_fS2_fjLj128EEEEELb0ELb0ELb1ELb0EEEvNS_9FwdParamsE:
        /* <DEDUP_REMOVED lines=33> */
.L_x_14829:
[----:B------:R-:W-:Y:S05]  /*0210*/  BSYNC B0 ;  /* 0x0000000000007941 */ /* 0x000fea0003800000 */
.L_x_14828:
        /* <DEDUP_REMOVED lines=17> */
.L_x_14831:
[----:B------:R-:W-:Y:S05]  /*0330*/  BSYNC B0 ;  /* 0x0000000000007941 */ /* 0x000fea0003800000 */
.L_x_14830:
        /* <DEDUP_REMOVED lines=17> */
.L_x_14833:
[----:B------:R-:W-:Y:S05]  /*0450*/  BSYNC B0 ;  /* 0x0000000000007941 */ /* 0x000fea0003800000 */
.L_x_14832:
        /* <DEDUP_REMOVED lines=17> */
.L_x_14835:
[----:B------:R-:W-:Y:S05]  /*0570*/  BSYNC B0 ;  /* 0x0000000000007941 */ /* 0x000fea0003800000 */
.L_x_14834:
        /* <DEDUP_REMOVED lines=11> */
[----:B------:R-:W-:-:S04]  /*0630*/  @P3 LEA R84, P4, R6, c[0x0][0x218], 0x5 ;  /* 0x0000860006543a11 */ /* 0x000fc800078828ff */
[----:B------:R-:W-:Y:S02]  /*0640*/  @P3 LEA.HI.X R85, R6, c[0x0][0x21c], RZ, 0x5, P4 ;  /* 0x0000870006553a11 */ /* 0x000fe400020f2cff */
[----:B------:R0:W5:Y:S04]  /*0650*/  LDG.E.128 R4, [R2.64+0x10] ;  /* 0x0000100402047981 */ /* 0x000168000c1e1d00 */
[----:B------:R0:W5:Y:S04]  /*0660*/  @P3 LDG.E.128 R16, [R84.64] ;  /* 0x0000000454103981 */ /* 0x000168000c1e1d00 */
[----:B------:R0:W5:Y:S02]  /*0670*/  @P3 LDG.E.128 R12, [R84.64+0x10] ;  /* 0x00001004540c3981 */ /* 0x000164000c1e1d00 */
.L_x_14837:
[----:B------:R-:W-:Y:S05]  /*0680*/  BSYNC B0 ;  /* 0x0000000000007941 */ /* 0x000fea0003800000 */
.L_x_14836:
        /* <DEDUP_REMOVED lines=25> */
.L_x_14941:
[----:B------:R-:W-:-:S10]  /*0820*/  HFMA2.MMA R144, -RZ, RZ, 0, 2.384185791015625e-07 ;  /* 0x00000004ff907435 */ /* 0x000fd400000001ff */
[----:B------:R-:W-:-:S05]  /*0830*/  IMAD.WIDE R138, R3, R144, c[0x0][0x1d0] ;  /* 0x00007400038a7625 */ /* 0x000fca00078e0290 */
[----:B------:R2:W3:Y:S01]  /*0840*/  LDG.E R137, [R138.64] ;  /* 0x000000048a897981 */ /* 0x0004e2000c1e1900 */
[----:B------:R-:W-:-:S05]  /*0850*/  IMAD.WIDE R144, R3, R144, c[0x0][0x1d8] ;  /* 0x0000760003907625 */ /* 0x000fca00078e0290 */
[----:B-----5:R4:W5:Y:S01]  /*0860*/  LDG.E R136, [R144.64] ;  /* 0x0000000490887981 */ /* 0x020962000c1e1900 */
[----:B------:R-:W-:Y:S01]  /*0870*/  IMAD R143, R3, c[0x0][0x168], RZ ;  /* 0x00005a00038f7a24 */ /* 0x000fe200078e02ff */
[----:B------:R-:W-:Y:S01]  /*0880*/  BSSY B0, `(.L_x_14838) ;  /* 0x0000066000007945 */ /* 0x000fe20003800000 */
[----:B--2---:R-:W-:Y:S02]  /*0890*/  SHF.R.S32.HI R138, RZ, 0x1f, R3 ;  /* 0x0000001fff8a7819 */ /* 0x004fe40000011403 */
[----:B---3--:R-:W-:-:S13]  /*08a0*/  ISETP.GE.AND P3, PT, R137, 0x1, PT ;  /* 0x000000018900780c */ /* 0x008fda0003f66270 */
[----:B------:R-:W-:-:S05]  /*08b0*/  @P3 IADD3 R146, R137, -0x1, RZ ;  /* 0xffffffff89923810 */ /* 0x000fca0007ffe0ff */
[----:B------:R-:W-:Y:S01]  /*08c0*/  @P3 IMAD R147, R146, c[0x0][0x168], RZ ;  /* 0x00005a0092933a24 */ /* 0x000fe200078e02ff */
[----:B------:R-:W-:-:S04]  /*08d0*/  SHF.R.S32.HI R146, RZ, 0x1f, R143 ;  /* 0x0000001fff927819 */ /* 0x000fc8000001148f */
[----:B------:R-:W-:Y:S02]  /*08e0*/  @P3 SHF.R.S32.HI R148, RZ, 0x1f, R147 ;  /* 0x0000001fff943819 */ /* 0x000fe40000011493 */
[----:B------:R-:W-:Y:S02]  /*08f0*/  LEA.HI R146, R146, R143, RZ, 0x3 ;  /* 0x0000008f92927211 */ /* 0x000fe400078f18ff */
[----:B------:R-:W-:Y:S02]  /*0900*/  @P3 LEA.HI R148, R148, R147, RZ, 0x3 ;  /* 0x0000009394943211 */ /* 0x000fe400078f18ff */
[----:B------:R-:W-:Y:S02]  /*0910*/  LOP3.LUT R147, R142, 0x7f, RZ, 0xc0, !PT ;  /* 0x0000007f8e937812 */ /* 0x000fe400078ec0ff */
[----:B------:R-:W-:Y:S02]  /*0920*/  MOV R143, RZ ;  /* 0x000000ff008f7202 */ /* 0x000fe40000000f00 */
[----:B------:R-:W-:-:S02]  /*0930*/  LEA.HI.SX32 R139, R146, R147, 0x1d ;  /* 0x00000093928b7211 */ /* 0x000fc400078feaff */
[----:B------:R-:W-:Y:S01]  /*0940*/  @P3 LEA.HI.SX32 R143, R148, R147, 0x1d ;  /* 0x00000093948f3211 */ /* 0x000fe200078feaff */
[----:B------:R-:W-:Y:S05]  /*0950*/  @!P2 BRA `(.L_x_14839) ;  /* 0x000005800000a947 */ /* 0x000fea0003800000 */
[----:B----4-:R-:W-:-:S04]  /*0960*/  ISETP.NE.U32.AND P4, PT, RZ, c[0x0][0x180], PT ;  /* 0x00006000ff007a0c */ /* 0x010fc80003f85070 */
[----:B------:R-:W-:-:S13]  /*0970*/  ISETP.NE.AND.EX P4, PT, RZ, c[0x0][0x184], PT, P4 ;  /* 0x00006100ff007a0c */ /* 0x000fda0003f85340 */
[----:B------:R-:W-:-:S05]  /*0980*/  @P4 MOV R144, 0x20 ;  /* 0x0000002000904802 */ /* 0x000fca0000000f00 */
[----:B------:R-:W-:-:S05]  /*0990*/  @P4 IMAD.WIDE.U32 R144, R139, R144, c[0x0][0x180] ;  /* 0x000060008b904625 */ /* 0x000fca00078e0090 */
[----:B0-----:R0:W2:Y:S01]  /*09a0*/  @P4 LDG.E.128 R84, [R144.64] ;  /* 0x0000000490544981 */ /* 0x0010a2000c1e1d00 */
        /* <DEDUP_REMOVED lines=33> */
[----:B----45:R-:W-:-:S05]  /*0bc0*/  PRMT R88, RZ, 0x5410, R100 ;  /* 0x00005410ff587816 */ /* 0x030fca0000000064 */
[----:B------:R-:W-:-:S04]  /*0bd0*/  FMUL.FTZ R88, R88, c[0x0][0x1ec] ;  /* 0x00007b0058587a20 */ /* 0x000fc80000410000 */
[----:B------:R-:W-:Y:S02]  /*0be0*/  @P4 FADD.FTZ R88, R84, R88 ;  /* 0x0000005854584221 */ /* 0x000fe40000010000 */
.L_x_14841:
[----:B----4-:R-:W-:Y:S05]  /*0bf0*/  BSYNC B1 ;  /* 0x0000000000017941 */ /* 0x010fea0003800000 */
.L_x_14840:
[----:B------:R-:W-:Y:S01]  /*0c00*/  BSSY B1, `(.L_x_14842) ;  /* 0x0000005000017945 */ /* 0x000fe20003800000 */
[----:B------:R-:W-:Y:S05]  /*0c10*/  @!P5 BRA `(.L_x_14843) ;  /* 0x000000300000d947 */ /* 0x000fea0003800000 */
[----:B-----5:R-:W-:-:S05]  /*0c20*/  PRMT R89, RZ, 0x7610, R100 ;  /* 0x00007610ff597816 */ /* 0x020fca0000000064 */
[----:B------:R-:W-:-:S04]  /*0c30*/  FMUL.FTZ R89, R89, c[0x0][0x1ec] ;  /* 0x00007b0059597a20 */ /* 0x000fc80000410000 */
[----:B------:R-:W-:Y:S02]  /*0c40*/  @P4 FADD.FTZ R89, R85, R89 ;  /* 0x0000005955594221 */ /* 0x000fe40000010000 */
.L_x_14843:
[----:B------:R-:W-:Y:S05]  /*0c50*/  BSYNC B1 ;  /* 0x0000000000017941 */ /* 0x000fea0003800000 */
.L_x_14842:
[----:B------:R-:W-:Y:S01]  /*0c60*/  BSSY B1, `(.L_x_14844) ;  /* 0x0000005000017945 */ /* 0x000fe20003800000 */
[----:B------:R-:W-:Y:S05]  /*0c70*/  @!P5 BRA `(.L_x_14845) ;  /* 0x000000300000d947 */ /* 0x000fea0003800000 */
[----:B-----5:R-:W-:-:S05]  /*0c80*/  PRMT R90, RZ, 0x5410, R101 ;  /* 0x00005410ff5a7816 */ /* 0x020fca0000000065 */
[----:B------:R-:W-:-:S04]  /*0c90*/  FMUL.FTZ R90, R90, c[0x0][0x1ec] ;  /* 0x00007b005a5a7a20 */ /* 0x000fc80000410000 */
[----:B------:R-:W-:Y:S02]  /*0ca0*/  @P4 FADD.FTZ R90, R86, R90 ;  /* 0x0000005a565a4221 */ /* 0x000fe40000010000 */
.L_x_14845:
[----:B------:R-:W-:Y:S05]  /*0cb0*/  BSYNC B1 ;  /* 0x0000000000017941 */ /* 0x000fea0003800000 */
.L_x_14844:
[----:B------:R-:W-:Y:S01]  /*0cc0*/  BSSY B1, `(.L_x_14846) ;  /* 0x0000005000017945 */ /* 0x000fe20003800000 */
[----:B------:R-:W-:Y:S05]  /*0cd0*/  @!P5 BRA `(.L_x_14847) ;  /* 0x000000300000d947 */ /* 0x000fea0003800000 */
[----:B-----5:R-:W-:-:S05]  /*0ce0*/  PRMT R91, RZ, 0x7610, R101 ;  /* 0x00007610ff5b7816 */ /* 0x020fca0000000065 */
[----:B------:R-:W-:-:S04]  /*0cf0*/  FMUL.FTZ R91, R91, c[0x0][0x1ec] ;  /* 0x00007b005b5b7a20 */ /* 0x000fc80000410000 */
[----:B------:R-:W-:Y:S02]  /*0d00*/  @P4 FADD.FTZ R91, R87, R91 ;  /* 0x0000005b575b4221 */ /* 0x000fe40000010000 */
.L_x_14847:
[----:B------:R-:W-:Y:S05]  /*0d10*/  BSYNC B1 ;  /* 0x0000000000017941 */ /* 0x000fea0003800000 */
.L_x_14846:
[----:B------:R-:W-:Y:S01]  /*0d20*/  BSSY B1, `(.L_x_14848) ;  /* 0x0000005000017945 */ /* 0x000fe20003800000 */
[----:B------:R-:W-:Y:S05]  /*0d30*/  @!P5 BRA `(.L_x_14849) ;  /* 0x000000300000d947 */ /* 0x000fea0003800000 */
[----:B-----5:R-:W-:-:S05]  /*0d40*/  PRMT R96, RZ, 0x5410, R102 ;  /* 0x00005410ff607816 */ /* 0x020fca0000000066 */
[----:B------:R-:W-:-:S04]  /*0d50*/  FMUL.FTZ R96, R96, c[0x0][0x1ec] ;  /* 0x00007b0060607a20 */ /* 0x000fc80000410000 */
[----:B------:R-:W-:Y:S02]  /*0d60*/  @P4 FADD.FTZ R96, R92, R96 ;  /* 0x000000605c604221 */ /* 0x000fe40000010000 */
.L_x_14849:
[----:B------:R-:W-:Y:S05]  /*0d70*/  BSYNC B1 ;  /* 0x0000000000017941 */ /* 0x000fea0003800000 */
.L_x_14848:
[----:B------:R-:W-:Y:S01]  /*0d80*/  BSSY B1, `(.L_x_14850) ;  /* 0x0000005000017945 */ /* 0x000fe20003800000 */
[----:B------:R-:W-:Y:S05]  /*0d90*/  @!P5 BRA `(.L_x_14851) ;  /* 0x000000300000d947 */ /* 0x000fea0003800000 */
[----:B-----5:R-:W-:-:S05]  /*0da0*/  PRMT R97, RZ, 0x7610, R102 ;  /* 0x00007610ff617816 */ /* 0x020fca0000000066 */
[----:B------:R-:W-:-:S04]  /*0db0*/  FMUL.FTZ R97, R97, c[0x0][0x1ec] ;  /* 0x00007b0061617a20 */ /* 0x000fc80000410000 */
[----:B------:R-:W-:Y:S02]  /*0dc0*/  @P4 FADD.FTZ R97, R93, R97 ;  /* 0x000000615d614221 */ /* 0x000fe40000010000 */
.L_x_14851:
[----:B------:R-:W-:Y:S05]  /*0dd0*/  BSYNC B1 ;  /* 0x0000000000017941 */ /* 0x000fea0003800000 */
.L_x_14850:
[----:B------:R-:W-:Y:S01]  /*0de0*/  BSSY B1, `(.L_x_14852) ;  /* 0x0000005000017945 */ /* 0x000fe20003800000 */
[----:B------:R-:W-:Y:S05]  /*0df0*/  @!P5 BRA `(.L_x_14853) ;  /* 0x000000300000d947 */ /* 0x000fea0003800000 */
[----:B-----5:R-:W-:-:S05]  /*0e00*/  PRMT R98, RZ, 0x5410, R103 ;  /* 0x00005410ff627816 */ /* 0x020fca0000000067 */
[----:B------:R-:W-:-:S04]  /*0e10*/  FMUL.FTZ R98, R98, c[0x0][0x1ec] ;  /* 0x00007b0062627a20 */ /* 0x000fc80000410000 */
[----:B------:R-:W-:Y:S02]  /*0e20*/  @P4 FADD.FTZ R98, R94, R98 ;  /* 0x000000625e624221 */ /* 0x000fe40000010000 */
.L_x_14853:
[----:B------:R-:W-:Y:S05]  /*0e30*/  BSYNC B1 ;  /* 0x0000000000017941 */ /* 0x000fea0003800000 */
.L_x_14852:
[----:B------:R-:W-:Y:S01]  /*0e40*/  BSSY B1, `(.L_x_14854) ;  /* 0x0000005000017945 */ /* 0x000fe20003800000 */
[----:B------:R-:W-:Y:S05]  /*0e50*/  @!P5 BRA `(.L_x_14855) ;  /* 0x000000300000d947 */ /* 0x000fea0003800000 */
[----:B-----5:R-:W-:-:S05]  /*0e60*/  PRMT R99, RZ, 0x7610, R103 ;  /* 0x00007610ff637816 */ /* 0x020fca0000000067 */
[----:B------:R-:W-:-:S04]  /*0e70*/  FMUL.FTZ R99, R99, c[0x0][0x1ec] ;  /* 0x00007b0063637a20 */ /* 0x000fc80000410000 */
[----:B------:R-:W-:Y:S02]  /*0e80*/  @P4 FADD.FTZ R99, R95, R99 ;  /* 0x000000635f634221 */ /* 0x000fe40000010000 */
.L_x_14855:
[----:B------:R-:W-:Y:S05]  /*0e90*/  BSYNC B1 ;  /* 0x0000000000017941 */ /* 0x000fea0003800000 */
.L_x_14854:
[----:B------:R0:W-:Y:S01]  /*0ea0*/  STG.E.128 [R144.64], R88 ;  /* 0x0000005890007986 */ /* 0x0001e2000c101d04 */
[----:B------:R-:W-:Y:S02]  /*0eb0*/  IADD3 R143, R143, 0x80, RZ ;  /* 0x000000808f8f7810 */ /* 0x000fe40007ffe0ff */
[----:B------:R-:W-:Y:S01]  /*0ec0*/  IADD3 R139, R139, 0x80, RZ ;  /* 0x000000808b8b7810 */ /* 0x000fe20007ffe0ff */
[----:B------:R0:W-:Y:S04]  /*0ed0*/  STG.E.128 [R144.64+0x10], R96 ;  /* 0x0000106090007986 */ /* 0x0001e8000c101d04 */
.L_x_14839:
[----:B----4-:R-:W-:Y:S05]  /*0ee0*/  BSYNC B0 ;  /* 0x0000000000007941 */ /* 0x010fea0003800000 */
.L_x_14838:
        /* <DEDUP_REMOVED lines=44> */
.L_x_14859:
[----:B----4-:R-:W-:Y:S05]  /*11b0*/  BSYNC B1 ;  /* 0x0000000000017941 */ /* 0x010fea0003800000 */
.L_x_14858:
[----:B------:R-:W-:Y:S01]  /*11c0*/  BSSY B1, `(.L_x_14860) ;  /* 0x0000005000017945 */ /* 0x000fe20003800000 */
[----:B------:R-:W-:Y:S05]  /*11d0*/  @!P5 BRA `(.L_x_14861) ;  /* 0x000000300000d947 */ /* 0x000fea0003800000 */
[----:B-----5:R-:W-:-:S05]  /*11e0*/  PRMT R105, RZ, 0x7610, R100 ;  /* 0x00007610ff697816 */ /* 0x020fca0000000064 */
[----:B------:R-:W-:-:S04]  /*11f0*/  FMUL.FTZ R105, R105, c[0x0][0x1ec] ;  /* 0x00007b0069697a20 */ /* 0x000fc80000410000 */
[----:B------:R-:W-:Y:S02]  /*1200*/  @P4 FADD.FTZ R105, R85, R105 ;  /* 0x0000006955694221 */ /* 0x000fe40000010000 */
.L_x_14861:
[----:B------:R-:W-:Y:S05]  /*1210*/  BSYNC B1 ;  /* 0x0000000000017941 */ /* 0x000fea0003800000 */
.L_x_14860:
[----:B------:R-:W-:Y:S01]  /*1220*/  BSSY B1, `(.L_x_14862) ;  /* 0x0000005000017945 */ /* 0x000fe20003800000 */
[----:B------:R-:W-:Y:S05]  /*1230*/  @!P5 BRA `(.L_x_14863) ;  /* 0x000000300000d947 */ /* 0x000fea0003800000 */
[----:B-----5:R-:W-:-:S05]  /*1240*/  PRMT R106, RZ, 0x5410, R101 ;  /* 0x00005410ff6a7816 */ /* 0x020fca0000000065 */
[----:B------:R-:W-:-:S04]  /*1250*/  FMUL.FTZ R106, R106, c[0x0][0x1ec] ;  /* 0x00007b006a6a7a20 */ /* 0x000fc80000410000 */
[----:B------:R-:W-:Y:S02]  /*1260*/  @P4 FADD.FTZ R106, R86, R106 ;  /* 0x0000006a566a4221 */ /* 0x000fe40000010000 */
.L_x_14863:
[----:B------:R-:W-:Y:S05]  /*1270*/  BSYNC B1 ;  /* 0x0000000000017941 */ /* 0x000fea0003800000 */
.L_x_14862:
[----:B------:R-:W-:Y:S01]  /*1280*/  BSSY B1, `(.L_x_14864) ;  /* 0x0000005000017945 */ /* 0x000fe20003800000 */
[----:B------:R-:W-:Y:S05]  /*1290*/  @!P5 BRA `(.L_x_14865) ;  /* 0x000000300000d947 */ /* 0x000fea0003800000 */
[----:B-----5:R-:W-:-:S05]  /*12a0*/  PRMT R107, RZ, 0x7610, R101 ;  /* 0x00007610ff6b7816 */ /* 0x020fca0000000065 */
[----:B------:R-:W-:-:S04]  /*12b0*/  FMUL.FTZ R107, R107, c[0x0][0x1ec] ;  /* 0x00007b006b6b7a20 */ /* 0x000fc80000410000 */
[----:B------:R-:W-:Y:S02]  /*12c0*/  @P4 FADD.FTZ R107, R87, R107 ;  /* 0x0000006b576b4221 */ /* 0x000fe40000010000 */
.L_x_14865:
[----:B------:R-:W-:Y:S05]  /*12d0*/  BSYNC B1 ;  /* 0x0000000000017941 */ /* 0x000fea0003800000 */
.L_x_14864:
[----:B------:R-:W-:Y:S01]  /*12e0*/  BSSY B1, `(.L_x_14866) ;  /* 0x0000005000017945 */ /* 0x000fe20003800000 */
[----:B------:R-:W-:Y:S05]  /*12f0*/  @!P5 BRA `(.L_x_14867) ;  /* 0x000000300000d947 */ /* 0x000fea0003800000 */
[----:B-----5:R-:W-:-:S05]  /*1300*/  PRMT R108, RZ, 0x5410, R102 ;  /* 0x00005410ff6c7816 */ /* 0x020fca0000000066 */
[----:B------:R-:W-:-:S04]  /*1310*/  FMUL.FTZ R108, R108, c[0x0][0x1ec] ;  /* 0x00007b006c6c7a20 */ /* 0x000fc80000410000 */
[----:B------:R-:W-:Y:S02]  /*1320*/  @P4 FADD.FTZ R108, R92, R108 ;  /* 0x0000006c5c6c4221 */ /* 0x000fe40000010000 */
.L_x_14867:
[----:B------:R-:W-:Y:S05]  /*1330*/  BSYNC B1 ;  /* 0x0000000000017941 */ /* 0x000fea0003800000 */
.L_x_14866:
[----:B------:R-:W-:Y:S01]  /*1340*/  BSSY B1, `(.L_x_14868) ;  /* 0x0000005000017945 */ /* 0x000fe20003800000 */
[----:B------:R-:W-:Y:S05]  /*1350*/  @!P5 BRA `(.L_x_14869) ;  /* 0x000000300000d947 */ /* 0x000fea0003800000 */
[----:B-----5:R-:W-:-:S05]  /*1360*/  PRMT R109, RZ, 0x7610, R102 ;  /* 0x00007610ff6d7816 */ /* 0x020fca0000000066 */
[----:B------:R-:W-:-:S04]  /*1370*/  FMUL.FTZ R109, R109, c[0x0][0x1ec] ;  /* 0x00007b006d6d7a20 */ /* 0x000fc80000410000 */
[----:B------:R-:W-:Y:S02]  /*1380*/  @P4 FADD.FTZ R109, R93, R109 ;  /* 0x0000006d5d6d4221 */ /* 0x000fe40000010000 */
.L_x_14869:
[----:B------:R-:W-:Y:S05]  /*1390*/  BSYNC B1 ;  /* 0x0000000000017941 */ /* 0x000fea0003800000 */
.L_x_14868:
[----:B------:R-:W-:Y:S01]  /*13a0*/  BSSY B1, `(.L_x_14870) ;  /* 0x0000005000017945 */ /* 0x000fe20003800000 */
[----:B------:R-:W-:Y:S05]  /*13b0*/  @!P5 BRA `(.L_x_14871) ;  /* 0x000000300000d947 */ /* 0x000fea0003800000 */
[----:B-----5:R-:W-:-:S05]  /*13c0*/  PRMT R110, RZ, 0x5410, R103 ;  /* 0x00005410ff6e7816 */ /* 0x020fca0000000067 */
[----:B------:R-:W-:-:S04]  /*13d0*/  FMUL.FTZ R110, R110, c[0x0][0x1ec] ;  /* 0x00007b006e6e7a20 */ /* 0x000fc80000410000 */
[----:B------:R-:W-:Y:S02]  /*13e0*/  @P4 FADD.FTZ R110, R94, R110 ;  /* 0x0000006e5e6e4221 */ /* 0x000fe40000010000 */
.L_x_14871:
[----:B------:R-:W-:Y:S05]  /*13f0*/  BSYNC B1 ;  /* 0x0000000000017941 */ /* 0x000fea0003800000 */
.L_x_14870:
[----:B------:R-:W-:Y:S01]  /*1400*/  BSSY B1, `(.L_x_14872) ;  /* 0x0000005000017945 */ /* 0x000fe20003800000 */
[----:B------:R-:W-:Y:S05]  /*1410*/  @!P5 BRA `(.L_x_14873) ;  /* 0x000000300000d947 */ /* 0x000fea0003800000 */
[----:B-----5:R-:W-:-:S05]  /*1420*/  PRMT R111, RZ, 0x7610, R103 ;  /* 0x00007610ff6f7816 */ /* 0x020fca0000000067 */
[----:B------:R-:W-:-:S04]  /*1430*/  FMUL.FTZ R111, R111, c[0x0][0x1ec] ;  /* 0x00007b006f6f7a20 */ /* 0x000fc80000410000 */
[----:B------:R-:W-:Y:S02]  /*1440*/  @P4 FADD.FTZ R111, R95, R111 ;  /* 0x0000006f5f6f4221 */ /* 0x000fe40000010000 */
.L_x_14873:
[----:B------:R-:W-:Y:S05]  /*1450*/  BSYNC B1 ;  /* 0x0000000000017941 */ /* 0x000fea0003800000 */
.L_x_14872:
[----:B------:R0:W-:Y:S01]  /*1460*/  STG.E.128 [R144.64], R104 ;  /* 0x0000006890007986 */ /* 0x0001e2000c101d04 */
[----:B------:R-:W-:Y:S02]  /*1470*/  IADD3 R143, R143, 0x80, RZ ;  /* 0x000000808f8f7810 */ /* 0x000fe40007ffe0ff */
[----:B------:R-:W-:Y:S01]  /*1480*/  IADD3 R139, R139, 0x80, RZ ;  /* 0x000000808b8b7810 */ /* 0x000fe20007ffe0ff */
[----:B------:R0:W-:Y:S04]  /*1490*/  STG.E.128 [R144.64+0x10], R108 ;  /* 0x0000106c90007986 */ /* 0x0001e8000c101d04 */
.L_x_14857:
[----:B------:R-:W-:Y:S05]  /*14a0*/  BSYNC B0 ;  /* 0x0000000000007941 */ /* 0x000fea0003800000 */
.L_x_14856:
        /* <DEDUP_REMOVED lines=44> */
.L_x_14877:
[----:B----4-:R-:W-:Y:S05]  /*1770*/  BSYNC B1 ;  /* 0x0000000000017941 */ /* 0x010fea0003800000 */
.L_x_14876:
[----:B------:R-:W-:Y:S01]  /*1780*/  BSSY B1, `(.L_x_14878) ;  /* 0x0000005000017945 */ /* 0x000fe20003800000 */
[----:B------:R-:W-:Y:S05]  /*1790*/  @!P5 BRA `(.L_x_14879) ;  /* 0x000000300000d947 */ /* 0x000fea0003800000 */
[----:B-----5:R-:W-:-:S05]  /*17a0*/  PRMT R113, RZ, 0x7610, R100 ;  /* 0x00007610ff717816 */ /* 0x020fca0000000064 */
[----:B------:R-:W-:-:S04]  /*17b0*/  FMUL.FTZ R113, R113, c[0x0][0x1ec] ;  /* 0x00007b0071717a20 */ /* 0x000fc80000410000 */
[----:B------:R-:W-:Y:S02]  /*17c0*/  @P4 FADD.FTZ R113, R85, R113 ;  /* 0x0000007155714221 */ /* 0x000fe40000010000 */
.L_x_14879:
[----:B------:R-:W-:Y:S05]  /*17d0*/  BSYNC B1 ;  /* 0x0000000000017941 */ /* 0x000fea0003800000 */
.L_x_14878:
[----:B------:R-:W-:Y:S01]  /*17e0*/  BSSY B1, `(.L_x_14880) ;  /* 0x0000005000017945 */ /* 0x000fe20003800000 */
[----:B------:R-:W-:Y:S05]  /*17f0*/  @!P5 BRA `(.L_x_14881) ;  /* 0x000000300000d947 */ /* 0x000fea0003800000 */
[----:B-----5:R-:W-:-:S05]  /*1800*/  PRMT R114, RZ, 0x5410, R101 ;  /* 0x00005410ff727816 */ /* 0x020fca0000000065 */
[----:B------:R-:W-:-:S04]  /*1810*/  FMUL.FTZ R114, R114, c[0x0][0x1ec] ;  /* 0x00007b0072727a20 */ /* 0x000fc80000410000 */
[----:B------:R-:W-:Y:S02]  /*1820*/  @P4 FADD.FTZ R114, R86, R114 ;  /* 0x0000007256724221 */ /* 0x000fe40000010000 */
.L_x_14881:
[----:B------:R-:W-:Y:S05]  /*1830*/  BSYNC B1 ;  /* 0x0000000000017941 */ /* 0x000fea0003800000 */
.L_x_14880:
[----:B------:R-:W-:Y:S01]  /*1840*/  BSSY B1, `(.L_x_14882) ;  /* 0x0000005000017945 */ /* 0x000fe20003800000 */
[----:B------:R-:W-:Y:S05]  /*1850*/  @!P5 BRA `(.L_x_14883) ;  /* 0x000000300000d947 */ /* 0x000fea0003800000 */
[----:B-----5:R-:W-:-:S05]  /*1860*/  PRMT R115, RZ, 0x7610, R101 ;  /* 0x00007610ff737816 */ /* 0x020fca0000000065 */
[----:B------:R-:W-:-:S04]  /*1870*/  FMUL.FTZ R115, R115, c[0x0][0x1ec] ;  /* 0x00007b0073737a20 */ /* 0x000fc80000410000 */
[----:B------:R-:W-:Y:S02]  /*1880*/  @P4 FADD.FTZ R115, R87, R115 ;  /* 0x0000007357734221 */ /* 0x000fe40000010000 */
.L_x_14883:
[----:B------:R-:W-:Y:S05]  /*1890*/  BSYNC B1 ;  /* 0x0000000000017941 */ /* 0x000fea0003800000 */
.L_x_14882:
[----:B------:R-:W-:Y:S01]  /*18a0*/  BSSY B1, `(.L_x_14884) ;  /* 0x0000005000017945 */ /* 0x000fe20003800000 */
[----:B------:R-:W-:Y:S05]  /*18b0*/  @!P5 BRA `(.L_x_14885) ;  /* 0x000000300000d947 */ /* 0x000fea0003800000 */
[----:B-----5:R-:W-:-:S05]  /*18c0*/  PRMT R116, RZ, 0x5410, R102 ;  /* 0x00005410ff747816 */ /* 0x020fca0000000066 */
[----:B------:R-:W-:-:S04]  /*18d0*/  FMUL.FTZ R116, R116, c[0x0][0x1ec] ;  /* 0x00007b0074747a20 */ /* 0x000fc80000410000 */
[----:B------:R-:W-:Y:S02]  /*18e0*/  @P4 FADD.FTZ R116, R92, R116 ;  /* 0x000000745c744221 */ /* 0x000fe40000010000 */
.L_x_14885:
[----:B------:R-:W-:Y:S05]  /*18f0*/  BSYNC B1 ;  /* 0x0000000000017941 */ /* 0x000fea0003800000 */
.L_x_14884:
[----:B------:R-:W-:Y:S01]  /*1900*/  BSSY B1, `(.L_x_14886) ;  /* 0x0000005000017945 */ /* 0x000fe20003800000 */
[----:B------:R-:W-:Y:S05]  /*1910*/  @!P5 BRA `(.L_x_14887) ;  /* 0x000000300000d947 */ /* 0x000fea0003800000 */
[----:B-----5:R-:W-:-:S05]  /*1920*/  PRMT R117, RZ, 0x7610, R102 ;  /* 0x00007610ff757816 */ /* 0x020fca0000000066 */
[----:B------:R-:W-:-:S04]  /*1930*/  FMUL.FTZ R117, R117, c[0x0][0x1ec] ;  /* 0x00007b0075757a20 */ /* 0x000fc80000410000 */
[----:B------:R-:W-:Y:S02]  /*1940*/  @P4 FADD.FTZ R117, R93, R117 ;  /* 0x000000755d754221 */ /* 0x000fe40000010000 */
.L_x_14887:
[----:B------:R-:W-:Y:S05]  /*1950*/  BSYNC B1 ;  /* 0x0000000000017941 */ /* 0x000fea0003800000 */
.L_x_14886:
[----:B------:R-:W-:Y:S01]  /*1960*/  BSSY B1, `(.L_x_14888) ;  /* 0x0000005000017945 */ /* 0x000fe20003800000 */
[----:B------:R-:W-:Y:S05]  /*1970*/  @!P5 BRA `(.L_x_14889) ;  /* 0x000000300000d947 */ /* 0x000fea0003800000 */
[----:B-----5:R-:W-:-:S05]  /*1980*/  PRMT R118, RZ, 0x5410, R103 ;  /* 0x00005410ff767816 */ /* 0x020fca0000000067 */
[----:B------:R-:W-:-:S04]  /*1990*/  FMUL.FTZ R118, R118, c[0x0][0x1ec] ;  /* 0x00007b0076767a20 */ /* 0x000fc80000410000 */
[----:B------:R-:W-:Y:S02]  /*19a0*/  @P4 FADD.FTZ R118, R94, R118 ;  /* 0x000000765e764221 */ /* 0x000fe40000010000 */
.L_x_14889:
[----:B------:R-:W-:Y:S05]  /*19b0*/  BSYNC B1 ;  /* 0x0000000000017941 */ /* 0x000fea0003800000 */
.L_x_14888:
[----:B------:R-:W-:Y:S01]  /*19c0*/  BSSY B1, `(.L_x_14890) ;  /* 0x0000005000017945 */ /* 0x000fe20003800000 */
[----:B------:R-:W-:Y:S05]  /*19d0*/  @!P5 BRA `(.L_x_14891) ;  /* 0x000000300000d947 */ /* 0x000fea0003800000 */
[----:B-----5:R-:W-:-:S05]  /*19e0*/  PRMT R119, RZ, 0x7610, R103 ;  /* 0x00007610ff777816 */ /* 0x020fca0000000067 */
[----:B------:R-:W-:-:S04]  /*19f0*/  FMUL.FTZ R119, R119, c[0x0][0x1ec] ;  /* 0x00007b0077777a20 */ /* 0x000fc80000410000 */
[----:B------:R-:W-:Y:S02]  /*1a00*/  @P4 FADD.FTZ R119, R95, R119 ;  /* 0x000000775f774221 */ /* 0x000fe40000010000 */
.L_x_14891:
[----:B------:R-:W-:Y:S05]  /*1a10*/  BSYNC B1 ;  /* 0x0000000000017941 */ /* 0x000fea0003800000 */
.L_x_14890:
[----:B------:R0:W-:Y:S01]  /*1a20*/  STG.E.128 [R144.64], R112 ;  /* 0x0000007090007986 */ /* 0x0001e2000c101d04 */
[----:B------:R-:W-:Y:S02]  /*1a30*/  IADD3 R143, R143, 0x80, RZ ;  /* 0x000000808f8f7810 */ /* 0x000fe40007ffe0ff */
[----:B------:R-:W-:Y:S01]  /*1a40*/  IADD3 R139, R139, 0x80, RZ ;  /* 0x000000808b8b7810 */ /* 0x000fe20007ffe0ff */
[----:B------:R0:W-:Y:S04]  /*1a50*/  STG.E.128 [R144.64+0x10], R116 ;  /* 0x0000107490007986 */ /* 0x0001e8000c101d04 */
.L_x_14875:
[----:B------:R-:W-:Y:S05]  /*1a60*/  BSYNC B0 ;  /* 0x0000000000007941 */ /* 0x000fea0003800000 */
.L_x_14874:
        /* <DEDUP_REMOVED lines=43> */
.L_x_14895:
[----:B----4-:R-:W-:Y:S05]  /*1d20*/  BSYNC B1 ;  /* 0x0000000000017941 */ /* 0x010fea0003800000 */
.L_x_14894:
[----:B------:R-:W-:Y:S01]  /*1d30*/  BSSY B1, `(.L_x_14896) ;  /* 0x0000005000017945 */ /* 0x000fe20003800000 */
[----:B------:R-:W-:Y:S05]  /*1d40*/  @!P5 BRA `(.L_x_14897) ;  /* 0x000000300000d947 */ /* 0x000fea0003800000 */
[----:B-----5:R-:W-:-:S05]  /*1d50*/  PRMT R121, RZ, 0x7610, R100 ;  /* 0x00007610ff797816 */ /* 0x020fca0000000064 */
[----:B------:R-:W-:-:S04]  /*1d60*/  FMUL.FTZ R121, R121, c[0x0][0x1ec] ;  /* 0x00007b0079797a20 */ /* 0x000fc80000410000 */
[----:B------:R-:W-:Y:S02]  /*1d70*/  @P4 FADD.FTZ R121, R85, R121 ;  /* 0x0000007955794221 */ /* 0x000fe40000010000 */
.L_x_14897:
[----:B------:R-:W-:Y:S05]  /*1d80*/  BSYNC B1 ;  /* 0x0000000000017941 */ /* 0x000fea0003800000 */
.L_x_14896:
[----:B------:R-:W-:Y:S01]  /*1d90*/  BSSY B1, `(.L_x_14898) ;  /* 0x0000005000017945 */ /* 0x000fe20003800000 */
[----:B------:R-:W-:Y:S05]  /*1da0*/  @!P5 BRA `(.L_x_14899) ;  /* 0x000000300000d947 */ /* 0x000fea0003800000 */
[----:B-----5:R-:W-:-:S05]  /*1db0*/  PRMT R122, RZ, 0x5410, R101 ;  /* 0x00005410ff7a7816 */ /* 0x020fca0000000065 */
[----:B------:R-:W-:-:S04]  /*1dc0*/  FMUL.FTZ R122, R122, c[0x0][0x1ec] ;  /* 0x00007b007a7a7a20 */ /* 0x000fc80000410000 */
[----:B------:R-:W-:Y:S02]  /*1dd0*/  @P4 FADD.FTZ R122, R86, R122 ;  /* 0x0000007a567a4221 */ /* 0x000fe40000010000 */
.L_x_14899:
[----:B------:R-:W-:Y:S05]  /*1de0*/  BSYNC B1 ;  /* 0x0000000000017941 */ /* 0x000fea0003800000 */
.L_x_14898:
[----:B------:R-:W-:Y:S01]  /*1df0*/  BSSY B1, `(.L_x_14900) ;  /* 0x0000005000017945 */ /* 0x000fe20003800000 */
[----:B------:R-:W-:Y:S05]  /*1e00*/  @!P5 BRA `(.L_x_14901) ;  /* 0x000000300000d947 */ /* 0x000fea0003800000 */
[----:B-----5:R-:W-:-:S05]  /*1e10*/  PRMT R123, RZ, 0x7610, R101 ;  /* 0x00007610ff7b7816 */ /* 0x020fca0000000065 */
[----:B------:R-:W-:-:S04]  /*1e20*/  FMUL.FTZ R123, R123, c[0x0][0x1ec] ;  /* 0x00007b007b7b7a20 */ /* 0x000fc80000410000 */
[----:B------:R-:W-:Y:S02]  /*1e30*/  @P4 FADD.FTZ R123, R87, R123 ;  /* 0x0000007b577b4221 */ /* 0x000fe40000010000 */
.L_x_14901:
[----:B------:R-:W-:Y:S05]  /*1e40*/  BSYNC B1 ;  /* 0x0000000000017941 */ /* 0x000fea0003800000 */
.L_x_14900:
[----:B------:R-:W-:Y:S01]  /*1e50*/  BSSY B1, `(.L_x_14902) ;  /* 0x0000005000017945 */ /* 0x000fe20003800000 */
[----:B------:R-:W-:Y:S05]  /*1e60*/  @!P5 BRA `(.L_x_14903) ;  /* 0x000000300000d947 */ /* 0x000fea0003800000 */
[----:B-----5:R-:W-:-:S05]  /*1e70*/  PRMT R124, RZ, 0x5410, R102 ;  /* 0x00005410ff7c7816 */ /* 0x020fca0000000066 */
[----:B------:R-:W-:-:S04]  /*1e80*/  FMUL.FTZ R124, R124, c[0x0][0x1ec] ;  /* 0x00007b007c7c7a20 */ /* 0x000fc80000410000 */
[----:B------:R-:W-:Y:S02]  /*1e90*/  @P4 FADD.FTZ R124, R92, R124 ;  /* 0x0000007c5c7c4221 */ /* 0x000fe40000010000 */
.L_x_14903:
[----:B------:R-:W-:Y:S05]  /*1ea0*/  BSYNC B1 ;  /* 0x0000000000017941 */ /* 0x000fea0003800000 */
.L_x_14902:
[----:B------:R-:W-:Y:S01]  /*1eb0*/  BSSY B1, `(.L_x_14904) ;  /* 0x0000005000017945 */ /* 0x000fe20003800000 */
[----:B------:R-:W-:Y:S05]  /*1ec0*/  @!P5 BRA `(.L_x_14905) ;  /* 0x000000300000d947 */ /* 0x000fea0003800000 */
[----:B-----5:R-:W-:-:S05]  /*1ed0*/  PRMT R125, RZ, 0x7610, R102 ;  /* 0x00007610ff7d7816 */ /* 0x020fca0000000066 */
[----:B------:R-:W-:-:S04]  /*1ee0*/  FMUL.FTZ R125, R125, c[0x0][0x1ec] ;  /* 0x00007b007d7d7a20 */ /* 0x000fc80000410000 */
[----:B------:R-:W-:Y:S02]  /*1ef0*/  @P4 FADD.FTZ R125, R93, R125 ;  /* 0x0000007d5d7d4221 */ /* 0x000fe40000010000 */
.L_x_14905:
[----:B------:R-:W-:Y:S05]  /*1f00*/  BSYNC B1 ;  /* 0x0000000000017941 */ /* 0x000fea0003800000 */
.L_x_14904:
[----:B------:R-:W-:Y:S01]  /*1f10*/  BSSY B1, `(.L_x_14906) ;  /* 0x0000005000017945 */ /* 0x000fe20003800000 */
[----:B------:R-:W-:Y:S05]  /*1f20*/  @!P5 BRA `(.L_x_14907) ;  /* 0x000000300000d947 */ /* 0x000fea0003800000 */
[----:B-----5:R-:W-:-:S05]  /*1f30*/  PRMT R126, RZ, 0x5410, R103 ;  /* 0x00005410ff7e7816 */ /* 0x020fca0000000067 */
[----:B------:R-:W-:-:S04]  /*1f40*/  FMUL.FTZ R126, R126, c[0x0][0x1ec] ;  /* 0x00007b007e7e7a20 */ /* 0x000fc80000410000 */
[----:B------:R-:W-:Y:S02]  /*1f50*/  @P4 FADD.FTZ R126, R94, R126 ;  /* 0x0000007e5e7e4221 */ /* 0x000fe40000010000 */
.L_x_14907:
[----:B------:R-:W-:Y:S05]  /*1f60*/  BSYNC B1 ;  /* 0x0000000000017941 */ /* 0x000fea0003800000 */
.L_x_14906:
[----:B------:R-:W-:Y:S01]  /*1f70*/  BSSY B1, `(.L_x_14908) ;  /* 0x0000005000017945 */ /* 0x000fe20003800000 */
[----:B------:R-:W-:Y:S05]  /*1f80*/  @!P5 BRA `(.L_x_14909) ;  /* 0x000000300000d947 */ /* 0x000fea0003800000 */
[----:B-----5:R-:W-:-:S05]  /*1f90*/  PRMT R127, RZ, 0x7610, R103 ;  /* 0x00007610ff7f7816 */ /* 0x020fca0000000067 */
[----:B------:R-:W-:-:S04]  /*1fa0*/  FMUL.FTZ R127, R127, c[0x0][0x1ec] ;  /* 0x00007b007f7f7a20 */ /* 0x000fc80000410000 */
[----:B------:R-:W-:Y:S02]  /*1fb0*/  @P4 FADD.FTZ R127, R95, R127 ;  /* 0x0000007f5f7f4221 */ /* 0x000fe40000010000 */
.L_x_14909:
[----:B------:R-:W-:Y:S05]  /*1fc0*/  BSYNC B1 ;  /* 0x0000000000017941 */ /* 0x000fea0003800000 */
.L_x_14908:
[----:B------:R0:W-:Y:S01]  /*1fd0*/  STG.E.128 [R144.64], R120 ;  /* 0x0000007890007986 */ /* 0x0001e2000c101d04 */
[----:B------:R-:W-:Y:S02]  /*1fe0*/  IADD3 R143, R143, 0x80, RZ ;  /* 0x000000808f8f7810 */ /* 0x000fe40007ffe0ff */
[----:B------:R-:W-:Y:S01]  /*1ff0*/  IADD3 R139, R139, 0x80, RZ ;  /* 0x000000808b8b7810 */ /* 0x000fe20007ffe0ff */
[----:B------:R0:W-:Y:S04]  /*2000*/  STG.E.128 [R144.64+0x10], R124 ;  /* 0x0000107c90007986 */ /* 0x0001e8000c101d04 */
.L_x_14893:
[----:B------:R-:W-:Y:S05]  /*2010*/  BSYNC B0 ;  /* 0x0000000000007941 */ /* 0x000fea0003800000 */
.L_x_14892:
        /* <DEDUP_REMOVED lines=43> */
.L_x_14913:
[----:B------:R-:W-:Y:S05]  /*22d0*/  BSYNC B1 ;  /* 0x0000000000017941 */ /* 0x000fea0003800000 */
.L_x_14912:
[----:B------:R-:W-:Y:S01]  /*22e0*/  BSSY B1, `(.L_x_14914) ;  /* 0x0000005000017945 */ /* 0x000fe20003800000 */
[----:B------:R-:W-:Y:S05]  /*22f0*/  @!P5 BRA `(.L_x_14915) ;  /* 0x000000300000d947 */ /* 0x000fea0003800000 */
[----:B-----5:R-:W-:-:S05]  /*2300*/  PRMT R129, RZ, 0x7610, R100 ;  /* 0x00007610ff817816 */ /* 0x020fca0000000064 */
[----:B------:R-:W-:-:S04]  /*2310*/  FMUL.FTZ R129, R129, c[0x0][0x1ec] ;  /* 0x00007b0081817a20 */ /* 0x000fc80000410000 */
[----:B------:R-:W-:Y:S02]  /*2320*/  @P4 FADD.FTZ R129, R85, R129 ;  /* 0x0000008155814221 */ /* 0x000fe40000010000 */
.L_x_14915:
[----:B------:R-:W-:Y:S05]  /*2330*/  BSYNC B1 ;  /* 0x0000000000017941 */ /* 0x000fea0003800000 */
.L_x_14914:
[----:B------:R-:W-:Y:S01]  /*2340*/  BSSY B1, `(.L_x_14916) ;  /* 0x0000005000017945 */ /* 0x000fe20003800000 */
[----:B------:R-:W-:Y:S05]  /*2350*/  @!P5 BRA `(.L_x_14917) ;  /* 0x000000300000d947 */ /* 0x000fea0003800000 */
[----:B-----5:R-:W-:-:S05]  /*2360*/  PRMT R130, RZ, 0x5410, R101 ;  /* 0x00005410ff827816 */ /* 0x020fca0000000065 */
[----:B------:R-:W-:-:S04]  /*2370*/  FMUL.FTZ R130, R130, c[0x0][0x1ec] ;  /* 0x00007b0082827a20 */ /* 0x000fc80000410000 */
[----:B------:R-:W-:Y:S02]  /*2380*/  @P4 FADD.FTZ R130, R86, R130 ;  /* 0x0000008256824221 */ /* 0x000fe40000010000 */
.L_x_14917:
[----:B------:R-:W-:Y:S05]  /*2390*/  BSYNC B1 ;  /* 0x0000000000017941 */ /* 0x000fea0003800000 */
.L_x_14916:
[----:B------:R-:W-:Y:S01]  /*23a0*/  BSSY B1, `(.L_x_14918) ;  /* 0x0000005000017945 */ /* 0x000fe20003800000 */
[----:B------:R-:W-:Y:S05]  /*23b0*/  @!P5 BRA `(.L_x_14919) ;  /* 0x000000300000d947 */ /* 0x000fea0003800000 */
[----:B-----5:R-:W-:-:S05]  /*23c0*/  PRMT R131, RZ, 0x7610, R101 ;  /* 0x00007610ff837816 */ /* 0x020fca0000000065 */
[----:B------:R-:W-:-:S04]  /*23d0*/  FMUL.FTZ R131, R131, c[0x0][0x1ec] ;  /* 0x00007b0083837a20 */ /* 0x000fc80000410000 */
[----:B------:R-:W-:Y:S02]  /*23e0*/  @P4 FADD.FTZ R131, R87, R131 ;  /* 0x0000008357834221 */ /* 0x000fe40000010000 */
.L_x_14919:
[----:B------:R-:W-:Y:S05]  /*23f0*/  BSYNC B1 ;  /* 0x0000000000017941 */ /* 0x000fea0003800000 */
.L_x_14918:
[----:B------:R-:W-:Y:S01]  /*2400*/  BSSY B1, `(.L_x_14920) ;  /* 0x0000005000017945 */ /* 0x000fe20003800000 */
[----:B------:R-:W-:Y:S05]  /*2410*/  @!P5 BRA `(.L_x_14921) ;  /* 0x000000300000d947 */ /* 0x000fea0003800000 */
[----:B-----5:R-:W-:-:S05]  /*2420*/  PRMT R132, RZ, 0x5410, R102 ;  /* 0x00005410ff847816 */ /* 0x020fca0000000066 */
[----:B------:R-:W-:-:S04]  /*2430*/  FMUL.FTZ R132, R132, c[0x0][0x1ec] ;  /* 0x00007b0084847a20 */ /* 0x000fc80000410000 */
[----:B------:R-:W-:Y:S02]  /*2440*/  @P4 FADD.FTZ R132, R92, R132 ;  /* 0x000000845c844221 */ /* 0x000fe40000010000 */
.L_x_14921:
[----:B------:R-:W-:Y:S05]  /*2450*/  BSYNC B1 ;  /* 0x0000000000017941 */ /* 0x000fea0003800000 */
.L_x_14920:
[----:B------:R-:W-:Y:S01]  /*2460*/  BSSY B1, `(.L_x_14922) ;  /* 0x0000005000017945 */ /* 0x000fe20003800000 */
[----:B------:R-:W-:Y:S05]  /*2470*/  @!P5 BRA `(.L_x_14923) ;  /* 0x000000300000d947 */ /* 0x000fea0003800000 */
[----:B-----5:R-:W-:-:S05]  /*2480*/  PRMT R133, RZ, 0x7610, R102 ;  /* 0x00007610ff857816 */ /* 0x020fca0000000066 */
[----:B------:R-:W-:-:S04]  /*2490*/  FMUL.FTZ R133, R133, c[0x0][0x1ec] ;  /* 0x00007b0085857a20 */ /* 0x000fc80000410000 */
[----:B------:R-:W-:Y:S02]  /*24a0*/  @P4 FADD.FTZ R133, R93, R133 ;  /* 0x000000855d854221 */ /* 0x000fe40000010000 */
.L_x_14923:
[----:B------:R-:W-:Y:S05]  /*24b0*/  BSYNC B1 ;  /* 0x0000000000017941 */ /* 0x000fea0003800000 */
.L_x_14922:
[----:B------:R-:W-:Y:S01]  /*24c0*/  BSSY B1, `(.L_x_14924) ;  /* 0x0000005000017945 */ /* 0x000fe20003800000 */
[----:B------:R-:W-:Y:S05]  /*24d0*/  @!P5 BRA `(.L_x_14925) ;  /* 0x000000300000d947 */ /* 0x000fea0003800000 */
[----:B-----5:R-:W-:-:S05]  /*24e0*/  PRMT R134, RZ, 0x5410, R103 ;  /* 0x00005410ff867816 */ /* 0x020fca0000000067 */
[----:B------:R-:W-:-:S04]  /*24f0*/  FMUL.FTZ R134, R134, c[0x0][0x1ec] ;  /* 0x00007b0086867a20 */ /* 0x000fc80000410000 */
[----:B------:R-:W-:Y:S02]  /*2500*/  @P4 FADD.FTZ R134, R94, R134 ;  /* 0x000000865e864221 */ /* 0x000fe40000010000 */
.L_x_14925:
[----:B------:R-:W-:Y:S05]  /*2510*/  BSYNC B1 ;  /* 0x0000000000017941 */ /* 0x000fea0003800000 */
.L_x_14924:
[----:B------:R-:W-:Y:S01]  /*2520*/  BSSY B1, `(.L_x_14926) ;  /* 0x0000005000017945 */ /* 0x000fe20003800000 */
[----:B------:R-:W-:Y:S05]  /*2530*/  @!P5 BRA `(.L_x_14927) ;  /* 0x000000300000d947 */ /* 0x000fea0003800000 */
[----:B-----5:R-:W-:-:S05]  /*2540*/  PRMT R135, RZ, 0x7610, R103 ;  /* 0x00007610ff877816 */ /* 0x020fca0000000067 */
[----:B------:R-:W-:-:S04]  /*2550*/  FMUL.FTZ R135, R135, c[0x0][0x1ec] ;  /* 0x00007b0087877a20 */ /* 0x000fc80000410000 */
[----:B------:R-:W-:Y:S02]  /*2560*/  @P4 FADD.FTZ R135, R95, R135 ;  /* 0x000000875f874221 */ /* 0x000fe40000010000 */
.L_x_14927:
[----:B------:R-:W-:Y:S05]  /*2570*/  BSYNC B1 ;  /* 0x0000000000017941 */ /* 0x000fea0003800000 */
.L_x_14926:
[----:B------:R0:W-:Y:S04]  /*2580*/  STG.E.128 [R144.64], R128 ;  /* 0x0000008090007986 */ /* 0x0001e8000c101d04 */
[----:B------:R0:W-:Y:S02]  /*2590*/  STG.E.128 [R144.64+0x10], R132 ;  /* 0x0000108490007986 */ /* 0x0001e4000c101d04 */
.L_x_14911:
[----:B------:R-:W-:Y:S05]  /*25a0*/  BSYNC B0 ;  /* 0x0000000000007941 */ /* 0x000fea0003800000 */
.L_x_14910:
[----:B0-----:R-:W-:Y:S01]  /*25b0*/  FADD.FTZ R144, RZ, R88 ;  /* 0x00000058ff907221 */ /* 0x001fe20000010000 */
        /* <DEDUP_REMOVED lines=50> */
.L_x_14942:
[----:B--2---:R-:W-:Y:S01]  /*28e0*/  FADD.FTZ R149, R137, R144 ;  /* 0x0000009089957221 */ /* 0x004fe20000010000 */
        /* <DEDUP_REMOVED lines=100> */
.L_x_14943:
[----:B------:R-:W-:Y:S01]  /*2f30*/  LOP3.LUT P3, RZ, R142, 0x1f, RZ, 0xc0, !PT ;  /* 0x0000001f8eff7812 */ /* 0x000fe2000786c0ff */
[----:B01----:R-:W-:Y:S01]  /*2f40*/  FADD.FTZ R145, R150, R145 ;  /* 0x0000009196917221 */ /* 0x003fe20000010000 */
        /* <DEDUP_REMOVED lines=32> */
[----:B------:R-:W-:Y:S01]  /*3150*/  FMUL.FTZ R147, R147, R148 ;  /* 0x0000009493937220 */ /* 0x000fe20000410000 */
[----:B------:R-:W-:-:S02]  /*3160*/  IADD3 R148, R149, R154, RZ ;  /* 0x0000009a95947210 */ /* 0x000fc40007ffe0ff */
[----:B------:R-:W1:Y:S01]  /*3170*/  I2F R154, R154 ;  /* 0x0000009a009a7306 */ /* 0x000e620000201400 */
[----:B------:R-:W-:-:S05]  /*3180*/  FFMA.FTZ R145, R146, R147, R145 ;  /* 0x0000009392917223 */ /* 0x000fca0000010091 */
[----:B------:R-:W2:Y:S02]  /*3190*/  SHFL.DOWN PT, R146, R145, 0x1, 0x1f ;  /* 0x08201f0091927f89 */ /* 0x000ea400000e0000 */
[----:B------:R-:W3:Y:S01]  /*31a0*/  I2F R148, R148 ;  /* 0x0000009400947306 */ /* 0x000ee20000201400 */
[----:B0-----:R-:W-:Y:S02]  /*31b0*/  FADD.FTZ R149, R144, -R143 ;  /* 0x8000008f90957221 */ /* 0x001fe40000010000 */
[----:B-1----:R-:W-:-:S05]  /*31c0*/  FMUL.FTZ R143, R143, R154 ;  /* 0x0000009a8f8f7220 */ /* 0x002fca0000410000 */
[----:B---3--:R-:W0:Y:S01]  /*31d0*/  MUFU.RCP R147, R148 ;  /* 0x0000009400937308 */ /* 0x008e220000001000 */
[----:B------:R-:W-:Y:S02]  /*31e0*/  FMUL.FTZ R150, R149, R149 ;  /* 0x0000009595967220 */ /* 0x000fe40000410000 */
[----:B------:R-:W-:Y:S01]  /*31f0*/  FFMA.FTZ R152, R139, R144, R143 ;  /* 0x000000908b987223 */ /* 0x000fe2000001008f */
[----:B------:R-:W-:Y:S01]  /*3200*/  @!P4 LEA R144, P3, R3, c[0x0][0x1a0], 0x2 ;  /* 0x000068000390ca11 */ /* 0x000fe200078610ff */
[----:B------:R-:W-:Y:S01]  /*3210*/  FMUL.FTZ R150, R139, R150 ;  /* 0x000000968b967220 */ /* 0x000fe20000410000 */
[----:B------:R-:W-:Y:S01]  /*3220*/  MOV R139, c[0x0][0x1e0] ;  /* 0x00007800008b7a02 */ /* 0x000fe20000000f00 */
[----:B--2---:R-:W-:Y:S01]  /*3230*/  FADD.FTZ R146, R145, R146 ;  /* 0x0000009291927221 */ /* 0x004fe20000010000 */
[----:B------:R-:W-:Y:S01]  /*3240*/  @!P4 LEA.HI.X R145, R3, c[0x0][0x1a4], R138, 0x2, P3 ;  /* 0x000069000391ca11 */ /* 0x000fe200018f148a */
[----:B------:R-:W-:Y:S02]  /*3250*/  FMUL.FTZ R150, R150, R154 ;  /* 0x0000009a96967220 */ /* 0x000fe40000410000 */
[----:B0-----:R-:W-:-:S02]  /*3260*/  FMUL.FTZ R152, R147, R152 ;  /* 0x0000009893987220 */ /* 0x001fc40000410000 */
[----:B------:R-:W-:Y:S01]  /*3270*/  FFMA.FTZ R150, R147, R150, R146 ;  /* 0x0000009693967223 */ /* 0x000fe20000010092 */
[C---:B------:R-:W-:Y:S02]  /*3280*/  @!P4 LEA R146, P3, R3.reuse, c[0x0][0x1a8], 0x2 ;  /* 0x00006a000392ca11 */ /* 0x040fe400078610ff */
[----:B------:R-:W0:Y:S02]  /*3290*/  SHFL.IDX PT, R149, R152, RZ, 0x1f ;  /* 0x00001fff98957589 */ /* 0x000e2400000e0000 */
[----:B------:R-:W-:Y:S02]  /*32a0*/  @!P4 LEA.HI.X R147, R3, c[0x0][0x1ac], R138, 0x2, P3 ;  /* 0x00006b000393ca11 */ /* 0x000fe400018f148a */
[----:B------:R-:W1:Y:S01]  /*32b0*/  SHFL.IDX PT, R150, R150, RZ, 0x1f ;  /* 0x00001fff96967589 */ /* 0x000e6200000e0000 */
[----:B------:R-:W-:Y:S01]  /*32c0*/  ISETP.NE.AND P3, PT, RZ, UR6, PT ;  /* 0x00000006ff007c0c */ /* 0x000fe2000bf65270 */
[----:B0-----:R-:W-:Y:S02]  /*32d0*/  FMUL.FTZ R137, R149, R149 ;  /* 0x0000009595897220 */ /* 0x001fe40000410000 */
        /* <DEDUP_REMOVED lines=49> */
.L_x_14933:
[----:B------:R-:W-:Y:S05]  /*35f0*/  BSYNC B1 ;  /* 0x0000000000017941 */ /* 0x000fea0003800000 */
.L_x_14932:
[----:B------:R-:W-:Y:S01]  /*3600*/  ISETP.GE.U32.AND P3, PT, R141, 0x100, PT ;  /* 0x000001008d00780c */ /* 0x000fe20003f66070 */
[----:B------:R-:W-:-:S12]  /*3610*/  BSSY B1, `(.L_x_14934) ;  /* 0x0000022000017945 */ /* 0x000fd80003800000 */
[----:B------:R-:W-:Y:S05]  /*3620*/  @!P3 BRA `(.L_x_14935) ;  /* 0x000002000000b947 */ /* 0x000fea0003800000 */
[--C-:B0-----:R-:W-:Y:S01]  /*3630*/  FADD.FTZ R136, R104, -R145.reuse ;  /* 0x8000009168887221 */ /* 0x101fe20000010000 */
[----:B------:R-:W-:Y:S01]  /*3640*/  MOV R149, 0x10 ;  /* 0x0000001000957802 */ /* 0x000fe20000000f00 */
        /* <DEDUP_REMOVED lines=30> */
.L_x_14935:
[----:B------:R-:W-:Y:S05]  /*3830*/  BSYNC B1 ;  /* 0x0000000000017941 */ /* 0x000fea0003800000 */
.L_x_14934:
[----:B------:R-:W-:Y:S01]  /*3840*/  ISETP.GE.U32.AND P3, PT, R141, 0x180, PT ;  /* 0x000001808d00780c */ /* 0x000fe20003f66070 */
[----:B------:R-:W-:-:S12]  /*3850*/  BSSY B1, `(.L_x_14936) ;  /* 0x0000022000017945 */ /* 0x000fd80003800000 */
[----:B------:R-:W-:Y:S05]  /*3860*/  @!P3 BRA `(.L_x_14937) ;  /* 0x000002000000b947 */ /* 0x000fea0003800000 */
[--C-:B0-----:R-:W-:Y:S01]  /*3870*/  FADD.FTZ R136, R112, -R145.reuse ;  /* 0x8000009170887221 */ /* 0x101fe20000010000 */
        /* <DEDUP_REMOVED lines=31> */
.L_x_14937:
[----:B------:R-:W-:Y:S05]  /*3a70*/  BSYNC B1 ;  /* 0x0000000000017941 */ /* 0x000fea0003800000 */
.L_x_14936:
[----:B------:R-:W-:Y:S01]  /*3a80*/  BSSY B1, `(.L_x_14938) ;  /* 0x0000022000017945 */ /* 0x000fe20003800000 */
        /* <DEDUP_REMOVED lines=33> */
.L_x_14939:
[----:B------:R-:W-:Y:S05]  /*3ca0*/  BSYNC B1 ;  /* 0x0000000000017941 */ /* 0x000fea0003800000 */
.L_x_14938:
[----:B------:R-:W-:Y:S05]  /*3cb0*/  @!P0 BRA `(.L_x_14931) ;  /* 0x000001f000008947 */ /* 0x000fea0003800000 */
[--C-:B0-----:R-:W-:Y:S02]  /*3cc0*/  FADD.FTZ R136, R128, -R145.reuse ;  /* 0x8000009180887221 */ /* 0x101fe40000010000 */
[--C-:B------:R-:W-:Y:S02]  /*3cd0*/  FADD.FTZ R146, R130, -R145.reuse ;  /* 0x8000009182927221 */ /* 0x100fe40000010000 */
[----:B------:R-:W-:Y:S02]  /*3ce0*/  FADD.FTZ R154, R134, -R145 ;  /* 0x80000091869a7221 */ /* 0x000fe40000010000 */
[C---:B------:R-:W-:Y:S02]  /*3cf0*/  FMUL.FTZ R137, R143.reuse, R136 ;  /* 0x000000888f897220 */ /* 0x040fe40000410000 */
[C---:B------:R-:W-:Y:S02]  /*3d00*/  FMUL.FTZ R139, R143.reuse, R146 ;  /* 0x000000928f8b7220 */ /* 0x040fe40000410000 */
[----:B------:R-:W-:-:S02]  /*3d10*/  FMUL.FTZ R147, R143, R154 ;  /* 0x0000009a8f937220 */ /* 0x000fc40000410000 */
[--C-:B------:R-:W-:Y:S02]  /*3d20*/  FADD.FTZ R150, R132, -R145.reuse ;  /* 0x8000009184967221 */ /* 0x100fe40000010000 */
[--C-:B------:R-:W-:Y:S02]  /*3d30*/  FADD.FTZ R152, R133, -R145.reuse ;  /* 0x8000009185987221 */ /* 0x100fe40000010000 */
[--C-:B------:R-:W-:Y:S02]  /*3d40*/  FADD.FTZ R138, R129, -R145.reuse ;  /* 0x80000091818a7221 */ /* 0x100fe40000010000 */
[--C-:B------:R-:W-:Y:S02]  /*3d50*/  FADD.FTZ R148, R131, -R145.reuse ;  /* 0x8000009183947221 */ /* 0x100fe40000010000 */
[----:B------:R-:W-:Y:S02]  /*3d60*/  FADD.FTZ R156, R135, -R145 ;  /* 0x80000091879c7221 */ /* 0x000fe40000010000 */
[----:B------:R-:W-:-:S02]  /*3d70*/  FFMA.FTZ R136, R8, R137, R16 ;  /* 0x0000008908887223 */ /* 0x000fc40000010010 */
[----:B------:R-:W-:Y:S02]  /*3d80*/  FFMA.FTZ R137, R10, R139, R18 ;  /* 0x0000008b0a897223 */ /* 0x000fe40000010012 */
[----:B------:R-:W-:Y:S01]  /*3d90*/  FFMA.FTZ R139, R6, R147, R14 ;  /* 0x00000093068b7223 */ /* 0x000fe2000001000e */
        /* <DEDUP_REMOVED lines=12> */
[----:B------:R-:W-:Y:S01]  /*3e60*/  IMAD.WIDE.U32 R144, R144, R147, c[0x0][0x208] ;  /* 0x0000820090907625 */ /* 0x000fe200078e0093 */
[----:B------:R-:W-:-:S02]  /*3e70*/  F2FP.BF16.PACK_AB R139, R156, R139 ;  /* 0x0000008b9c8b723e */ /* 0x000fc400000010ff */
[----:B------:R-:W-:Y:S02]  /*3e80*/  F2FP.BF16.PACK_AB R137, R148, R137 ;  /* 0x000000899489723e */ /* 0x000fe400000010ff */
[----:B------:R-:W-:-:S05]  /*3e90*/  F2FP.BF16.PACK_AB R136, R143, R136 ;  /* 0x000000888f88723e */ /* 0x000fca00000010ff */
[----:B------:R0:W-:Y:S02]  /*3ea0*/  STG.E.128 [R144.64], R136 ;  /* 0x0000008890007986 */ /* 0x0001e4000c101d04 */
.L_x_14931:
[----:B0-----:R-:W-:Y:S05]  /*3eb0*/  BSYNC B0 ;  /* 0x0000000000007941 */ /* 0x001fea0003800000 */
.L_x_14930:
[----:B------:R-:W-:Y:S02]  /*3ec0*/  IADD3 R3, R3, c[0x0][0x160], RZ ;  /* 0x0000580003037a10 */ /* 0x000fe40007ffe0ff */
[----:B------:R-:W-:Y:S02]  /*3ed0*/  LOP3.LUT P4, RZ, R2, 0xff, RZ, 0xc0, !PT ;  /* 0x000000ff02ff7812 */ /* 0x000fe4000788c0ff */
[----:B------:R-:W-:Y:S02]  /*3ee0*/  ISETP.GE.AND P3, PT, R3, c[0x0][0x164], PT ;  /* 0x0000590003007a0c */ /* 0x000fe40003f66270 */
[----:B------:R-:W-:-:S11]  /*3ef0*/  SEL R2, RZ, 0x1, P4 ;  /* 0x00000001ff027807 */ /* 0x000fd60002000000 */
[----:B------:R-:W-:Y:S01]  /*3f00*/  @P3 CALL.REL.NOINC `(.L_x_14940) ;  /* 0x0000001000003944 */ /* 0x000fe20003c00000 */
[----:B------:R-:W-:Y:S05]  /*3f10*/  BRA `(.L_x_14941) ;  /* 0xffffc90000007947 */ /* 0x000fea000383ffff */
.L_x_14940:
[----:B------:R-:W-:Y:S05]  /*3f20*/  EXIT ;  /* 0x000000000000794d */ /* 0x000fea0003800000 */
.L_x_14928:
[----:B------:R-:W-:Y:S01]  /*3f30*/  HFMA2.MMA R143, -RZ, RZ, 0, 1.847743988037109375e-06 ;  /* 0x0000001fff8f7435 */ /* 0x000fe200000001ff */
[----:B------:R-:W-:Y:S02]  /*3f40*/  MOV R150, 0x1 ;  /* 0x0000000100967802 */ /* 0x000fe40000000f00 */
[----:B------:R-:W-:Y:S02]  /*3f50*/  MOV R148, 0xffffffff ;  /* 0xffffffff00947802 */ /* 0x000fe40000000f00 */
[----:B------:R-:W-:Y:S02]  /*3f60*/  MOV R146, 0x3f80 ;  /* 0x00003f8000927802 */ /* 0x000fe40000000f00 */
[----:B-1---5:R-:W-:Y:S05]  /*3f70*/  CALL.REL.NOINC `($__internal_66_$__cuda_sm70_shflsync_bfly_p) ;  /* 0x000008c000007944 */ /* 0x022fea0003c00000 */
[----:B-1----:R-:W-:Y:S01]  /*3f80*/  MOV R144, R150 ;  /* 0x0000009600907202 */ /* 0x002fe20000000f00 */
[----:B0-----:R-:W-:Y:S05]  /*3f90*/  BRA `(.L_x_14942) ;  /* 0xffffe94000007947 */ /* 0x001fea000383ffff */
.L_x_14929:
[----:B------:R-:W-:Y:S01]  /*3fa0*/  HFMA2.MMA R150, -RZ, RZ, 0, 1.1920928955078125e-07 ;  /* 0x00000002ff967435 */ /* 0x000fe200000001ff */
[----:B0-----:R-:W-:Y:S02]  /*3fb0*/  MOV R137, R149 ;  /* 0x0000009500897202 */ /* 0x001fe40000000f00 */
[----:B------:R-:W-:Y:S02]  /*3fc0*/  MOV R143, 0x1f ;  /* 0x0000001f008f7802 */ /* 0x000fe40000000f00 */
[----:B------:R-:W-:-:S02]  /*3fd0*/  MOV R148, 0xffffffff ;  /* 0xffffffff00947802 */ /* 0x000fc40000000f00 */
[----:B------:R-:W-:Y:S02]  /*3fe0*/  MOV R146, 0x4000 ;  /* 0x0000400000927802 */ /* 0x000fe40000000f00 */
[----:B-1---5:R-:W-:Y:S05]  /*3ff0*/  CALL.REL.NOINC `($__internal_66_$__cuda_sm70_shflsync_bfly_p) ;  /* 0x0000084000007944 */ /* 0x022fea0003c00000 */
[----:B01----:R-:W-:Y:S01]  /*4000*/  FADD.FTZ R137, R149, R150 ;  /* 0x0000009695897221 */ /* 0x003fe20000010000 */
[----:B------:R-:W-:Y:S01]  /*4010*/  HFMA2.MMA R150, -RZ, RZ, 0, 2.384185791015625e-07 ;  /* 0x00000004ff967435 */ /* 0x000fe200000001ff */
[----:B------:R-:W-:Y:S02]  /*4020*/  MOV R143, 0x1f ;  /* 0x0000001f008f7802 */ /* 0x000fe40000000f00 */
[----:B------:R-:W-:Y:S02]  /*4030*/  MOV R148, 0xffffffff ;  /* 0xffffffff00947802 */ /* 0x000fe40000000f00 */
[----:B------:R-:W-:Y:S02]  /*4040*/  MOV R146, 0x4060 ;  /* 0x0000406000927802 */ /* 0x000fe40000000f00 */
[----:B------:R-:W-:Y:S05]  /*4050*/  CALL.REL.NOINC `($__internal_66_$__cuda_sm70_shflsync_bfly_p) ;  /* 0x000007e000007944 */ /* 0x000fea0003c00000 */
[----:B01----:R-:W-:Y:S01]  /*4060*/  FADD.FTZ R137, R137, R150 ;  /* 0x0000009689897221 */ /* 0x003fe20000010000 */
[----:B------:R-:W-:Y:S01]  /*4070*/  HFMA2.MMA R150, -RZ, RZ, 0, 4.76837158203125e-07 ;  /* 0x00000008ff967435 */ /* 0x000fe200000001ff */
[----:B------:R-:W-:Y:S02]  /*4080*/  MOV R143, 0x1f ;  /* 0x0000001f008f7802 */ /* 0x000fe40000000f00 */
[----:B------:R-:W-:-:S02]  /*4090*/  MOV R148, 0xffffffff ;  /* 0xffffffff00947802 */ /* 0x000fc40000000f00 */
[----:B------:R-:W-:Y:S02]  /*40a0*/  MOV R146, 0x40c0 ;  /* 0x000040c000927802 */ /* 0x000fe40000000f00 */
[----:B------:R-:W-:Y:S05]  /*40b0*/  CALL.REL.NOINC `($__internal_66_$__cuda_sm70_shflsync_bfly_p) ;  /* 0x0000078000007944 */ /* 0x000fea0003c00000 */
[----:B01----:R-:W-:Y:S01]  /*40c0*/  FADD.FTZ R137, R137, R150 ;  /* 0x0000009689897221 */ /* 0x003fe20000010000 */
[----:B------:R-:W-:Y:S01]  /*40d0*/  HFMA2.MMA R150, -RZ, RZ, 0, 9.5367431640625e-07 ;  /* 0x00000010ff967435 */ /* 0x000fe200000001ff */
[----:B------:R-:W-:Y:S02]  /*40e0*/  MOV R143, 0x1f ;  /* 0x0000001f008f7802 */ /* 0x000fe40000000f00 */
[----:B------:R-:W-:Y:S02]  /*40f0*/  MOV R148, 0xffffffff ;  /* 0xffffffff00947802 */ /* 0x000fe40000000f00 */
[----:B------:R-:W-:Y:S02]  /*4100*/  MOV R146, 0x4120 ;  /* 0x0000412000927802 */ /* 0x000fe40000000f00 */
[----:B------:R-:W-:Y:S05]  /*4110*/  CALL.REL.NOINC `($__internal_66_$__cuda_sm70_shflsync_bfly_p) ;  /* 0x0000072000007944 */ /* 0x000fea0003c00000 */
[----:B01----:R-:W-:Y:S01]  /*4120*/  FADD.FTZ R137, R137, R150 ;  /* 0x0000009689897221 */ /* 0x003fe20000010000 */
[----:B------:R-:W-:-:S03]  /*4130*/  HFMA2.MMA R150, -RZ, RZ, 0, 5.9604644775390625e-08 ;  /* 0x00000001ff967435 */ /* 0x000fc600000001ff */
        /* <DEDUP_REMOVED lines=85> */
[----:B------:R-:W-:Y:S05]  /*4690*/  CALL.REL.NOINC `($__internal_66_$__cuda_sm70_shflsync_bfly_p) ;  /* 0x000001a000007944 */ /* 0x000fea0003c00000 */
[----:B01----:R-:W-:Y:S01]  /*46a0*/  FADD.FTZ R137, R137, R150 ;  /* 0x0000009689897221 */ /* 0x003fe20000010000 */
[----:B------:R-:W-:Y:S01]  /*46b0*/  HFMA2.MMA R150, -RZ, RZ, 0, 1.1920928955078125e-07 ;  /* 0x00000002ff967435 */ /* 0x000fe200000001ff */
[----:B------:R-:W-:Y:S02]  /*46c0*/  MOV R143, 0x1f ;  /* 0x0000001f008f7802 */ /* 0x000fe40000000f00 */
[----:B------:R-:W-:Y:S02]  /*46d0*/  MOV R148, 0xffffffff ;  /* 0xffffffff00947802 */ /* 0x000fe40000000f00 */
[----:B------:R-:W-:Y:S02]  /*46e0*/  MOV R146, 0x4700 ;  /* 0x0000470000927802 */ /* 0x000fe40000000f00 */
[----:B------:R-:W-:Y:S05]  /*46f0*/  CALL.REL.NOINC `($__internal_66_$__cuda_sm70_shflsync_bfly_p) ;  /* 0x0000014000007944 */ /* 0x000fea0003c00000 */
[----:B01----:R-:W-:Y:S01]  /*4700*/  FADD.FTZ R137, R137, R150 ;  /* 0x0000009689897221 */ /* 0x003fe20000010000 */
[----:B------:R-:W-:Y:S01]  /*4710*/  HFMA2.MMA R150, -RZ, RZ, 0, 2.384185791015625e-07 ;  /* 0x00000004ff967435 */ /* 0x000fe200000001ff */
[----:B------:R-:W-:-:S02]  /*4720*/  MOV R143, 0x1f ;  /* 0x0000001f008f7802 */ /* 0x000fc40000000f00 */
[----:B------:R-:W-:Y:S02]  /*4730*/  MOV R148, 0xffffffff ;  /* 0xffffffff00947802 */ /* 0x000fe40000000f00 */
[----:B------:R-:W-:Y:S02]  /*4740*/  MOV R146, 0x4760 ;  /* 0x0000476000927802 */ /* 0x000fe40000000f00 */
[----:B------:R-:W-:Y:S05]  /*4750*/  CALL.REL.NOINC `($__internal_66_$__cuda_sm70_shflsync_bfly_p) ;  /* 0x000000e000007944 */ /* 0x000fea0003c00000 */
[----:B01----:R-:W-:Y:S01]  /*4760*/  FADD.FTZ R137, R137, R150 ;  /* 0x0000009689897221 */ /* 0x003fe20000010000 */
[----:B------:R-:W-:Y:S01]  /*4770*/  HFMA2.MMA R150, -RZ, RZ, 0, 4.76837158203125e-07 ;  /* 0x00000008ff967435 */ /* 0x000fe200000001ff */
[----:B------:R-:W-:Y:S02]  /*4780*/  MOV R143, 0x1f ;  /* 0x0000001f008f7802 */ /* 0x000fe40000000f00 */
[----:B------:R-:W-:Y:S02]  /*4790*/  MOV R148, 0xffffffff ;  /* 0xffffffff00947802 */ /* 0x000fe40000000f00 */
[----:B------:R-:W-:Y:S02]  /*47a0*/  MOV R146, 0x47c0 ;  /* 0x000047c000927802 */ /* 0x000fe40000000f00 */
[----:B------:R-:W-:Y:S05]  /*47b0*/  CALL.REL.NOINC `($__internal_66_$__cuda_sm70_shflsync_bfly_p) ;  /* 0x0000008000007944 */ /* 0x000fea0003c00000 */
[----:B-1----:R-:W-:Y:S01]  /*47c0*/  FADD.FTZ R145, R137, R150 ;  /* 0x0000009689917221 */ /* 0x002fe20000010000 */
[----:B------:R-:W-:Y:S01]  /*47d0*/  HFMA2.MMA R150, -RZ, RZ, 0, 9.5367431640625e-07 ;  /* 0x00000010ff967435 */ /* 0x000fe200000001ff */
[----:B0-----:R-:W-:-:S02]  /*47e0*/  MOV R143, 0x1f ;  /* 0x0000001f008f7802 */ /* 0x001fc40000000f00 */
[----:B------:R-:W-:Y:S02]  /*47f0*/  MOV R148, 0xffffffff ;  /* 0xffffffff00947802 */ /* 0x000fe40000000f00 */
[----:B------:R-:W-:Y:S02]  /*4800*/  MOV R137, R145 ;  /* 0x0000009100897202 */ /* 0x000fe40000000f00 */
[----:B------:R-:W-:Y:S02]  /*4810*/  MOV R146, 0x4830 ;  /* 0x0000483000927802 */ /* 0x000fe40000000f00 */
[----:B------:R-:W-:Y:S05]  /*4820*/  CALL.REL.NOINC `($__internal_66_$__cuda_sm70_shflsync_bfly_p) ;  /* 0x0000001000007944 */ /* 0x000fea0003c00000 */
[----:B01----:R-:W-:Y:S05]  /*4830*/  BRA `(.L_x_14943) ;  /* 0xffffe6f000007947 */ /* 0x003fea000383ffff */
        .weak           $__internal_66_$__cuda_sm70_shflsync_bfly_p
        .type           $__internal_66_$__cuda_sm70_shflsync_bfly_p,@function
        .size           $__internal_66_$__cuda_sm70_shflsync_bfly_p,(.L_x_36106 - $__internal_66_$__cuda_sm70_shflsync_bfly_p)
$__internal_66_$__cuda_sm70_shflsync_bfly_p:
[----:B------:R-:W-:Y:S01]  /*4840*/  HFMA2.MMA R147, -RZ, RZ, 0, 0 ;  /* 0x00000000ff937435 */ /* 0x000fe200000001ff */
[----:B------:R-:W-:Y:S04]  /*4850*/  WARPSYNC R148 ;  /* 0x0000009400007348 */ /* 0x000fe80003800000 */
[----:B------:R0:W1:Y:S01]  /*4860*/  SHFL.BFLY PT, R150, R137, R150, R143 ;  /* 0x0c00009689967389 */ /* 0x00006200000e008f */
[----:B------:R-:W-:Y:S05]  /*4870*/  RET.REL.NODEC R146 `(_ZN10layer_norm13ln_fwd_kernelINS_13Kernel_traitsIf13__nv_bfloat16fS2_fjLj5120ELj1ELj1ELj4ELj16ENS_18Kernel_traits_baseILj5120EfS2_fS2_fjLj128EEEEELb0ELb0ELb1ELb0EEEvNS_9FwdParamsE) ;  /* 0xffffb78092007950 */ /* 0x000fea0003c3ffff */
.L_x_14944:
        /* <DEDUP_REMOVED lines=16> */
.L_x_36106:


//--------------------- .text._ZN10layer_norm13ln_fwd_kernelINS_13Kernel_traitsIf13__nv_bfloat16fS2_fjLj5120ELj1ELj1ELj4ELj16ENS_18Kernel_traits_baseILj5120EfS2_fS2_fjLj128EEEEELb0ELb0ELb1ELb1EEEvNS_9FwdParamsE --------------------------
	.section	.text._ZN10layer_norm13ln_fwd_kernelINS_13Kernel_traitsIf13__nv_bfloat16fS2_fjLj5120ELj1ELj1ELj4ELj16ENS_18Kernel_traits_baseILj5120EfS2_fS2_fjLj128EEEEELb0ELb0ELb1ELb1EEEvNS_9FwdParamsE,"ax",@progbits
	.sectioninfo	@"SHI_REGISTERS=168"
	.align	128
        .global         _ZN10layer_norm13ln_fwd_kernelINS_13Kernel_traitsIf13__nv_bfloat16fS2_fjLj5120ELj1ELj1ELj4ELj16ENS_18Kernel_traits_baseILj5120EfS2_fS2_fjLj128EEEEELb0ELb0ELb1ELb1EEEvNS_9FwdParamsE
        .type           _ZN10layer_norm13ln_fwd_kernelINS_13Kernel_traitsIf13__nv_bfloat16fS2_fjLj5120ELj1ELj1ELj4ELj16ENS_18Kernel_traits_baseILj5120EfS2_fS2_fjLj128EEEEELb0ELb0ELb1ELb1EEEvNS_9FwdParamsE,@function
        .size           _ZN10layer_norm13ln_fwd_kernelINS_13Kernel_traitsIf13__nv_bfloat16fS2_fjLj5120ELj1ELj1ELj4ELj16ENS_18Kernel_traits_baseILj5120EfS2_fS2_fjLj128EEEEELb0ELb0ELb1ELb1EEEvNS_9FwdParamsE,(.L_x_36107 - _ZN10layer_norm13ln_fwd_kernelINS_13Kernel_traitsIf13__nv_bfloat16fS2_fjLj5120ELj1ELj1ELj4ELj16ENS_18Kernel_traits_baseILj5120EfS2_fS2_fjLj128EEEEELb0ELb0ELb1ELb1EEEvNS_9FwdParamsE)
        .other          _ZN10layer_norm13ln_fwd_kernelINS_13Kernel_traitsIf13__nv_bfloat16fS2_fjLj5120ELj1ELj1ELj4ELj16ENS_18Kernel_traits_baseILj5120EfS2_fS2_fjLj128EEEEELb0ELb0ELb1ELb1EEEvNS_9FwdParamsE,@"STO_CUDA_ENTRY STV_DEFAULT"
_ZN10layer_norm13ln_fwd_kernelINS_13Kernel_traitsIf13__nv_bfloat16fS2_fjLj5120ELj1ELj1ELj4ELj16ENS_18Kernel_traits_baseILj5120EfS2_fS2_fjLj128EEEEELb0ELb0ELb1ELb1EEEvNS_9FwdParamsE:
.text._ZN10layer_norm13ln_fwd_kernelINS_13Kernel_traitsIf13__nv_bfloat16fS2_fjLj5120ELj1ELj1ELj4ELj16ENS_18Kernel_traits_baseILj5120EfS2_fS2_fjLj128EEEEELb0ELb0ELb1ELb1EEEvNS_9FwdParamsE:
        /* <DEDUP_REMOVED lines=56> */
[----:B-1----:R-:W-:Y:S01]  /*0380*/  SHF.L.U32 R2, R86, 0x2, RZ ;  /* 0x0000000256027819 */ /* 0x002fe200000006ff */
[----:B------:R-:W-:Y:S01]  /*0390*/  HFMA2.MMA R138, -RZ, RZ, 0, 5.9604644775390625e-08 ;  /* 0x00000001ff8a7435 */ /* 0x000fe200000001ff */
[----:B------:R-:W-:Y:S01]  /*03a0*/  SHF.R.U32.HI R139, RZ, 0x5, R0 ;  /* 0x00000005ff8b7819 */ /* 0x000fe20000011600 */
[----:B------:R-:W-:Y:S01]  /*03b0*/  ULDC.U8 UR6, c[0x0][0x1f0] ;  /* 0x00007c0000067ab9 */ /* 0x000fe20000000000 */
[----:B------:R-:W-:-:S02]  /*03c0*/  MOV R3, R87 ;  /* 0x0000005700037202 */ /* 0x000fc40000000f00 */
[C---:B------:R-:W-:Y:S02]  /*03d0*/  LOP3.LUT R136, R0.reuse, 0x1f, RZ, 0xc0, !PT ;  /* 0x0000001f00887812 */ /* 0x040fe400078ec0ff */
[----:B------:R-:W-:Y:S02]  /*03e0*/  LOP3.LUT R137, R0, 0x7f, RZ, 0xc0, !PT ;  /* 0x0000007f00897812 */ /* 0x000fe400078ec0ff */
[----:B------:R-:W-:Y:S02]  /*03f0*/  LOP3.LUT R139, R139, 0x3, RZ, 0xc0, !PT ;  /* 0x000000038b8b7812 */ /* 0x000fe400078ec0ff */
[----:B0-----:R-:W-:Y:S02]  /*0400*/  IADD3 R141, R2, 0x4, RZ ;  /* 0x00000004028d7810 */ /* 0x001fe40007ffe0ff */
.L_x_15030:
        /* <DEDUP_REMOVED lines=14> */
[----:B------:R-:W-:-:S04]  /*04f0*/  MOV R128, RZ ;  /* 0x000000ff00807202 */ /* 0x000fc80000000f00 */
[----:B-----5:R4:W5:Y:S01]  /*0500*/  LDG.E R140, [R96.64] ;  /* 0x00000004608c7981 */ /* 0x020962000c1e1900 */
[----:B------:R-:W-:Y:S02]  /*0510*/  MOV R142, 0x20 ;  /* 0x00000020008e7802 */ /* 0x000fe40000000f00 */
[C---:B------:R-:W-:Y:S01]  /*0520*/  IADD3 R113, R121.reuse, 0x80, RZ ;  /* 0x0000008079717810 */ /* 0x040fe20007ffe0ff */
[----:B------:R-:W-:Y:S02]  /*0530*/  BSSY B0, `(.L_x_14945) ;  /* 0x0000029000007945 */ /* 0x000fe40003800000 */
[----:B------:R-:W-:-:S04]  /*0540*/  IMAD.WIDE.U32 R104, R121, R142, c[0x0][0x188] ;  /* 0x0000620079687625 */ /* 0x000fc800078e008e */
[----:B------:R-:W-:Y:S01]  /*0550*/  @P0 IMAD.WIDE.U32 R108, R113, R142, c[0x0][0x180] ;  /* 0x00006000716c0625 */ /* 0x000fe200078e008e */
[C---:B--2---:R-:W-:Y:S02]  /*0560*/  ISETP.GE.AND P5, PT, R103.reuse, 0x1, PT ;  /* 0x000000016700780c */ /* 0x044fe40003fa6270 */
[----:B------:R-:W-:-:S11]  /*0570*/  ISETP.GT.AND P6, PT, R103, RZ, PT ;  /* 0x000000ff6700720c */ /* 0x000fd60003fc4270 */
[----:B------:R-:W-:Y:S02]  /*0580*/  @P5 IADD3 R100, R103, -0x1, RZ ;  /* 0xffffffff67645810 */ /* 0x000fe40007ffe0ff */
[----:B-1----:R-:W-:-:S03]  /*0590*/  @P5 MOV R99, 0x10 ;  /* 0x0000001000635802 */ /* 0x002fc60000000f00 */
        /* <DEDUP_REMOVED lines=19> */
[----:B------:R-:W-:Y:S02]  /*06d0*/  @!P6 ISETP.NE.U32.AND P2, PT, RZ, c[0x0][0x180], PT ;  /* 0x00006000ff00ea0c */ /* 0x000fe40003f45070 */
[----:B------:R-:W-:-:S02]  /*06e0*/  @!P6 ISETP.NE.U32.AND P4, PT, RZ, c[0x0][0x180], PT ;  /* 0x00006000ff00ea0c */ /* 0x000fc40003f85070 */
[----:B------:R-:W-:Y:S02]  /*06f0*/  @!P6 ISETP.NE.U32.AND P3, PT, RZ, c[0x0][0x180], PT ;  /* 0x00006000ff00ea0c */ /* 0x000fe40003f65070 */
[----:B------:R-:W-:Y:S02]  /*0700*/  @!P6 ISETP.NE.AND.EX P2, PT, RZ, c[0x0][0x184], PT, P2 ;  /* 0x00006100ff00ea0c */ /* 0x000fe40003f45320 */
[----:B------:R-:W-:Y:S02]  /*0710*/  @!P6 ISETP.NE.AND.EX P4, PT, RZ, c[0x0][0x184], PT, P4 ;  /* 0x00006100ff00ea0c */ /* 0x000fe40003f85340 */
[----:B------:R-:W-:Y:S02]  /*0720*/  @!P6 ISETP.NE.AND.EX P3, PT, RZ, c[0x0][0x184], PT, P3 ;  /* 0x00006100ff00ea0c */ /* 0x000fe40003f65330 */
[----:B------:R-:W-:Y:S02]  /*0730*/  @!P6 ISETP.NE.AND.EX P1, PT, RZ, c[0x0][0x184], PT, P1 ;  /* 0x00006100ff00ea0c */ /* 0x000fe40003f25310 */
[----:B------:R-:W-:-:S02]  /*0740*/  @!P6 FSEL R97, R89, RZ, P2 ;  /* 0x000000ff5961e208 */ /* 0x000fc40001000000 */
[----:B0-----:R-:W-:Y:S02]  /*0750*/  @!P6 FSEL R98, R90, RZ, P4 ;  /* 0x000000ff5a62e208 */ /* 0x001fe40002000000 */
[----:B------:R-:W-:Y:S02]  /*0760*/  @!P6 FSEL R99, R91, RZ, P3 ;  /* 0x000000ff5b63e208 */ /* 0x000fe40001800000 */
[----:B------:R-:W-:Y:S01]  /*0770*/  @!P6 FSEL R100, R84, RZ, P1 ;  /* 0x000000ff5464e208 */ /* 0x000fe20000800000 */
[----:B------:R-:W-:Y:S05]  /*0780*/  @!P6 BRA `(.L_x_14946) ;  /* 0x000000300000e947 */ /* 0x000fea0003800000 */
[----:B-----5:R-:W-:-:S05]  /*0790*/  PRMT R100, RZ, 0x5410, R92 ;  /* 0x00005410ff647816 */ /* 0x020fca000000005c */
[----:B------:R-:W-:-:S04]  /*07a0*/  FMUL.FTZ R100, R100, c[0x0][0x1ec] ;  /* 0x00007b0064647a20 */ /* 0x000fc80000410000 */
[----:B------:R-:W-:Y:S02]  /*07b0*/  @P0 FADD.FTZ R100, R84, R100 ;  /* 0x0000006454640221 */ /* 0x000fe40000010000 */
.L_x_14946:
[----:B------:R-:W-:Y:S05]  /*07c0*/  BSYNC B0 ;  /* 0x0000000000007941 */ /* 0x000fea0003800000 */
.L_x_14945:
[----:B------:R-:W-:Y:S01]  /*07d0*/  BSSY B0, `(.L_x_14947) ;  /* 0x0000005000007945 */ /* 0x000fe20003800000 */
[----:B------:R-:W-:Y:S05]  /*07e0*/  @!P6 BRA `(.L_x_14948) ;  /* 0x000000300000e947 */ /* 0x000fea0003800000 */
[----:B-----5:R-:W-:-:S05]  /*07f0*/  PRMT R101, RZ, 0x7610, R92 ;  /* 0x00007610ff657816 */ /* 0x020fca000000005c */
[----:B------:R-:W-:-:S04]  /*0800*/  FMUL.FTZ R101, R101, c[0x0][0x1ec] ;  /* 0x00007b0065657a20 */ /* 0x000fc80000410000 */
[----:B------:R-:W-:Y:S02]  /*0810*/  @P0 FADD.FTZ R101, R85, R101 ;  /* 0x0000006555650221 */ /* 0x000fe40000010000 */
.L_x_14948:
[----:B------:R-:W-:Y:S05]  /*0820*/  BSYNC B0 ;  /* 0x0000000000007941 */ /* 0x000fea0003800000 */
.L_x_14947:
[----:B------:R-:W-:Y:S01]  /*0830*/  BSSY B0, `(.L_x_14949) ;  /* 0x0000005000007945 */ /* 0x000fe20003800000 */
[----:B------:R-:W-:Y:S05]  /*0840*/  @!P6 BRA `(.L_x_14950) ;  /* 0x000000300000e947 */ /* 0x000fea0003800000 */
[----:B-----5:R-:W-:-:S05]  /*0850*/  PRMT R102, RZ, 0x5410, R93 ;  /* 0x00005410ff667816 */ /* 0x020fca000000005d */
[----:B------:R-:W-:-:S04]  /*0860*/  FMUL.FTZ R102, R102, c[0x0][0x1ec] ;  /* 0x00007b0066667a20 */ /* 0x000fc80000410000 */
[----:B------:R-:W-:Y:S02]  /*0870*/  @P0 FADD.FTZ R102, R86, R102 ;  /* 0x0000006656660221 */ /* 0x000fe40000010000 */
.L_x_14950:
[----:B------:R-:W-:Y:S05]  /*0880*/  BSYNC B0 ;  /* 0x0000000000007941 */ /* 0x000fea0003800000 */
.L_x_14949:
[----:B------:R-:W-:Y:S01]  /*0890*/  BSSY B0, `(.L_x_14951) ;  /* 0x0000005000007945 */ /* 0x000fe20003800000 */
[----:B------:R-:W-:Y:S05]  /*08a0*/  @!P6 BRA `(.L_x_14952) ;  /* 0x000000300000e947 */ /* 0x000fea0003800000 */
[----:B-----5:R-:W-:-:S05]  /*08b0*/  PRMT R103, RZ, 0x7610, R93 ;  /* 0x00007610ff677816 */ /* 0x020fca000000005d */
[----:B------:R-:W-:-:S04]  /*08c0*/  FMUL.FTZ R103, R103, c[0x0][0x1ec] ;  /* 0x00007b0067677a20 */ /* 0x000fc80000410000 */
[----:B------:R-:W-:Y:S02]  /*08d0*/  @P0 FADD.FTZ R103, R87, R103 ;  /* 0x0000006757670221 */ /* 0x000fe40000010000 */
.L_x_14952:
[----:B------:R-:W-:Y:S05]  /*08e0*/  BSYNC B0 ;  /* 0x0000000000007941 */ /* 0x000fea0003800000 */
.L_x_14951:
[----:B------:R-:W-:Y:S01]  /*08f0*/  BSSY B0, `(.L_x_14953) ;  /* 0x0000005000007945 */ /* 0x000fe20003800000 */
[----:B------:R-:W-:Y:S05]  /*0900*/  @!P6 BRA `(.L_x_14954) ;  /* 0x000000300000e947 */ /* 0x000fea0003800000 */
[----:B-----5:R-:W-:-:S05]  /*0910*/  PRMT R96, RZ, 0x5410, R94 ;  /* 0x00005410ff607816 */ /* 0x020fca000000005e */
[----:B------:R-:W-:-:S04]  /*0920*/  FMUL.FTZ R96, R96, c[0x0][0x1ec] ;  /* 0x00007b0060607a20 */ /* 0x000fc80000410000 */
[----:B------:R-:W-:Y:S02]  /*0930*/  @P0 FADD.FTZ R96, R88, R96 ;  /* 0x0000006058600221 */ /* 0x000fe40000010000 */
.L_x_14954:
[----:B------:R-:W-:Y:S05]  /*0940*/  BSYNC B0 ;  /* 0x0000000000007941 */ /* 0x000fea0003800000 */
.L_x_14953:
[----:B------:R-:W-:Y:S01]  /*0950*/  BSSY B0, `(.L_x_14955) ;  /* 0x0000005000007945 */ /* 0x000fe20003800000 */
[----:B------:R-:W-:Y:S05]  /*0960*/  @!P6 BRA `(.L_x_14956) ;  /* 0x000000300000e947 */ /* 0x000fea0003800000 */
[----:B-----5:R-:W-:-:S05]  /*0970*/  PRMT R97, RZ, 0x7610, R94 ;  /* 0x00007610ff617816 */ /* 0x020fca000000005e */
[----:B------:R-:W-:-:S04]  /*0980*/  FMUL.FTZ R97, R97, c[0x0][0x1ec] ;  /* 0x00007b0061617a20 */ /* 0x000fc80000410000 */
[----:B------:R-:W-:Y:S02]  /*0990*/  @P0 FADD.FTZ R97, R89, R97 ;  /* 0x0000006159610221 */ /* 0x000fe40000010000 */
.L_x_14956:
[----:B------:R-:W-:Y:S05]  /*09a0*/  BSYNC B0 ;  /* 0x0000000000007941 */ /* 0x000fea0003800000 */
.L_x_14955:
[----:B------:R-:W-:Y:S01]  /*09b0*/  BSSY B0, `(.L_x_14957) ;  /* 0x0000005000007945 */ /* 0x000fe20003800000 */
[----:B------:R-:W-:Y:S05]  /*09c0*/  @!P6 BRA `(.L_x_14958) ;  /* 0x000000300000e947 */ /* 0x000fea0003800000 */
[----:B-----5:R-:W-:-:S05]  /*09d0*/  PRMT R98, RZ, 0x5410, R95 ;  /* 0x00005410ff627816 */ /* 0x020fca000000005f */
[----:B------:R-:W-:-:S04]  /*09e0*/  FMUL.FTZ R98, R98, c[0x0][0x1ec] ;  /* 0x00007b0062627a20 */ /* 0x000fc80000410000 */
[----:B------:R-:W-:Y:S02]  /*09f0*/  @P0 FADD.FTZ R98, R90, R98 ;  /* 0x000000625a620221 */ /* 0x000fe40000010000 */
.L_x_14958:
[----:B------:R-:W-:Y:S05]  /*0a00*/  BSYNC B0 ;  /* 0x0000000000007941 */ /* 0x000fea0003800000 */
.L_x_14957:
[----:B------:R-:W-:Y:S01]  /*0a10*/  BSSY B0, `(.L_x_14959) ;  /* 0x0000005000007945 */ /* 0x000fe20003800000 */
[----:B------:R-:W-:Y:S05]  /*0a20*/  @!P6 BRA `(.L_x_14960) ;  /* 0x000000300000e947 */ /* 0x000fea0003800000 */
[----:B-----5:R-:W-:-:S05]  /*0a30*/  PRMT R99, RZ, 0x7610, R95 ;  /* 0x00007610ff637816 */ /* 0x020fca000000005f */
[----:B------:R-:W-:-:S04]  /*0a40*/  FMUL.FTZ R99, R99, c[0x0][0x1ec] ;  /* 0x00007b0063637a20 */ /* 0x000fc80000410000 */
[----:B------:R-:W-:Y:S02]  /*0a50*/  @P0 FADD.FTZ R99, R91, R99 ;  /* 0x000000635b630221 */ /* 0x000fe40000010000 */
.L_x_14960:
[----:B------:R-:W-:Y:S05]  /*0a60*/  BSYNC B0 ;  /* 0x0000000000007941 */ /* 0x000fea0003800000 */
.L_x_14959:
[----:B------:R-:W-:Y:S04]  /*0a70*/  STG.E.128 [R104.64], R100 ;  /* 0x0000006468007986 */ /* 0x000fe8000c101d04 */
[----:B------:R0:W-:Y:S04]  /*0a80*/  STG.E.128 [R104.64+0x10], R96 ;  /* 0x0000106068007986 */ /* 0x0001e8000c101d04 */
[----:B------:R-:W2:Y:S04]  /*0a90*/  @P0 LDG.E.128 R84, [R108.64] ;  /* 0x000000046c540981 */ /* 0x000ea8000c1e1d00 */
[----:B------:R2:W0:Y:S01]  /*0aa0*/  @P0 LDG.E.128 R88, [R108.64+0x10] ;  /* 0x000010046c580981 */ /* 0x000422000c1e1d00 */
[----:B------:R-:W-:-:S02]  /*0ab0*/  @!P6 ISETP.NE.U32.AND P1, PT, RZ, c[0x0][0x180], PT ;  /* 0x00006000ff00ea0c */ /* 0x000fc40003f25070 */
[----:B------:R-:W-:Y:S02]  /*0ac0*/  @!P6 ISETP.NE.U32.AND P2, PT, RZ, c[0x0][0x180], PT ;  /* 0x00006000ff00ea0c */ /* 0x000fe40003f45070 */
[----:B------:R-:W-:Y:S02]  /*0ad0*/  @!P6 ISETP.NE.U32.AND P4, PT, RZ, c[0x0][0x180], PT ;  /* 0x00006000ff00ea0c */ /* 0x000fe40003f85070 */
[----:B------:R-:W-:Y:S02]  /*0ae0*/  @!P6 ISETP.NE.U32.AND P3, PT, RZ, c[0x0][0x180], PT ;  /* 0x00006000ff00ea0c */ /* 0x000fe40003f65070 */
[----:B------:R-:W-:Y:S02]  /*0af0*/  @!P6 ISETP.NE.AND.EX P1, PT, RZ, c[0x0][0x184], PT, P1 ;  /* 0x00006100ff00ea0c */ /* 0x000fe40003f25310 */
[----:B------:R-:W-:Y:S02]  /*0b00*/  @!P6 ISETP.NE.AND.EX P2, PT, RZ, c[0x0][0x184], PT, P2 ;  /* 0x00006100ff00ea0c */ /* 0x000fe40003f45320 */
[----:B------:R-:W-:-:S02]  /*0b10*/  @!P6 ISETP.NE.AND.EX P4, PT, RZ, c[0x0][0x184], PT, P4 ;  /* 0x00006100ff00ea0c */ /* 0x000fc40003f85340 */
[----:B------:R-:W-:Y:S02]  /*0b20*/  @!P6 ISETP.NE.AND.EX P3, PT, RZ, c[0x0][0x184], PT, P3 ;  /* 0x00006100ff00ea0c */ /* 0x000fe40003f65330 */
[----:B------:R-:W-:Y:S02]  /*0b30*/  @P5 MOV R107, 0x10 ;  /* 0x00000010006b5802 */ /* 0x000fe40000000f00 */
[----:B------:R-:W-:Y:S02]  /*0b40*/  @P5 IADD3 R106, R128, 0x80, RZ ;  /* 0x00000080806a5810 */ /* 0x000fe40007ffe0ff */
[----:B------:R-:W-:-:S03]  /*0b50*/  IADD3 R123, R121, 0x100, RZ ;  /* 0x00000100797b7810 */ /* 0x000fc60007ffe0ff */
[----:B------:R-:W-:Y:S01]  /*0b60*/  @P5 IMAD.WIDE.U32 R106, R106, R107, c[0x0][0x170] ;  /* 0x00005c006a6a5625 */ /* 0x000fe200078e006b */
[----:B------:R-:W-:Y:S03]  /*0b70*/  BSSY B0, `(.L_x_14961) ;  /* 0x0000018000007945 */ /* 0x000fe60003800000 */
[-C--:B------:R-:W-:Y:S01]  /*0b80*/  IMAD.WIDE.U32 R112, R113, R142.reuse, c[0x0][0x188] ;  /* 0x0000620071707625 */ /* 0x080fe200078e008e */
[----:B-----5:R1:W5:Y:S03]  /*0b90*/  @P5 LDG.E.128 R92, [R106.64] ;  /* 0x000000046a5c5981 */ /* 0x020366000c1e1d00 */
[----:B------:R-:W-:Y:S01]  /*0ba0*/  @P0 IMAD.WIDE.U32 R116, R123, R142, c[0x0][0x180] ;  /* 0x000060007b740625 */ /* 0x000fe200078e008e */
[----:B--2---:R-:W-:Y:S02]  /*0bb0*/  @!P6 FSEL R109, R85, RZ, P1 ;  /* 0x000000ff556de208 */ /* 0x004fe40000800000 */
[----:B------:R-:W-:-:S02]  /*0bc0*/  @!P6 FSEL R110, R86, RZ, P2 ;  /* 0x000000ff566ee208 */ /* 0x000fc40001000000 */
[----:B------:R-:W-:Y:S02]  /*0bd0*/  @!P6 FSEL R111, R87, RZ, P4 ;  /* 0x000000ff576fe208 */ /* 0x000fe40002000000 */
[----:B0-----:R-:W-:Y:S02]  /*0be0*/  @!P6 FSEL R104, R88, RZ, P3 ;  /* 0x000000ff5868e208 */ /* 0x001fe40001800000 */
[----:B------:R-:W-:Y:S02]  /*0bf0*/  @!P6 ISETP.NE.U32.AND P1, PT, RZ, c[0x0][0x180], PT ;  /* 0x00006000ff00ea0c */ /* 0x000fe40003f25070 */
[----:B------:R-:W-:Y:S02]  /*0c00*/  @!P6 ISETP.NE.U32.AND P2, PT, RZ, c[0x0][0x180], PT ;  /* 0x00006000ff00ea0c */ /* 0x000fe40003f45070 */
[----:B------:R-:W-:Y:S02]  /*0c10*/  @!P6 ISETP.NE.U32.AND P4, PT, RZ, c[0x0][0x180], PT ;  /* 0x00006000ff00ea0c */ /* 0x000fe40003f85070 */
[----:B------:R-:W-:-:S02]  /*0c20*/  @!P6 ISETP.NE.U32.AND P3, PT, RZ, c[0x0][0x180], PT ;  /* 0x00006000ff00ea0c */ /* 0x000fc40003f65070 */
[----:B------:R-:W-:Y:S02]  /*0c30*/  @!P6 ISETP.NE.AND.EX P2, PT, RZ, c[0x0][0x184], PT, P2 ;  /* 0x00006100ff00ea0c */ /* 0x000fe40003f45320 */
[----:B------:R-:W-:Y:S02]  /*0c40*/  @!P6 ISETP.NE.AND.EX P4, PT, RZ, c[0x0][0x184], PT, P4 ;  /* 0x00006100ff00ea0c */ /* 0x000fe40003f85340 */
[----:B------:R-:W-:Y:S02]  /*0c50*/  @!P6 ISETP.NE.AND.EX P3, PT, RZ, c[0x0][0x184], PT, P3 ;  /* 0x00006100ff00ea0c */ /* 0x000fe40003f65330 */
[----:B------:R-:W-:Y:S02]  /*0c60*/  @!P6 ISETP.NE.AND.EX P1, PT, RZ, c[0x0][0x184], PT, P1 ;  /* 0x00006100ff00ea0c */ /* 0x000fe40003f25310 */
[----:B------:R-:W-:Y:S02]  /*0c70*/  @!P6 FSEL R105, R89, RZ, P2 ;  /* 0x000000ff5969e208 */ /* 0x000fe40001000000 */
[----:B-1----:R-:W-:-:S02]  /*0c80*/  @!P6 FSEL R106, R90, RZ, P4 ;  /* 0x000000ff5a6ae208 */ /* 0x002fc40002000000 */
[----:B------:R-:W-:Y:S02]  /*0c90*/  @!P6 FSEL R107, R91, RZ, P3 ;  /* 0x000000ff5b6be208 */ /* 0x000fe40001800000 */
[----:B------:R-:W-:Y:S01]  /*0ca0*/  @!P6 FSEL R108, R84, RZ, P1 ;  /* 0x000000ff546ce208 */ /* 0x000fe20000800000 */
[----:B------:R-:W-:Y:S05]  /*0cb0*/  @!P6 BRA `(.L_x_14962) ;  /* 0x000000300000e947 */ /* 0x000fea0003800000 */
[----:B-----5:R-:W-:-:S05]  /*0cc0*/  PRMT R108, RZ, 0x5410, R92 ;  /* 0x00005410ff6c7816 */ /* 0x020fca000000005c */
[----:B------:R-:W-:-:S04]  /*0cd0*/  FMUL.FTZ R108, R108, c[0x0][0x1ec] ;  /* 0x00007b006c6c7a20 */ /* 0x000fc80000410000 */
[----:B------:R-:W-:Y:S02]  /*0ce0*/  @P0 FADD.FTZ R108, R84, R108 ;  /* 0x0000006c546c0221 */ /* 0x000fe40000010000 */
.L_x_14962:
[----:B------:R-:W-:Y:S05]  /*0cf0*/  BSYNC B0 ;  /* 0x0000000000007941 */ /* 0x000fea0003800000 */
.L_x_14961:
[----:B------:R-:W-:Y:S01]  /*0d00*/  BSSY B0, `(.L_x_14963) ;  /* 0x0000005000007945 */ /* 0x000fe20003800000 */
[----:B------:R-:W-:Y:S05]  /*0d10*/  @!P6 BRA `(.L_x_14964) ;  /* 0x000000300000e947 */ /* 0x000fea0003800000 */
[----:B-----5:R-:W-:-:S05]  /*0d20*/  PRMT R109, RZ, 0x7610, R92 ;  /* 0x00007610ff6d7816 */ /* 0x020fca000000005c */
[----:B------:R-:W-:-:S04]  /*0d30*/  FMUL.FTZ R109, R109, c[0x0][0x1ec] ;  /* 0x00007b006d6d7a20 */ /* 0x000fc80000410000 */
[----:B------:R-:W-:Y:S02]  /*0d40*/  @P0 FADD.FTZ R109, R85, R109 ;  /* 0x0000006d556d0221 */ /* 0x000fe40000010000 */
.L_x_14964:
[----:B------:R-:W-:Y:S05]  /*0d50*/  BSYNC B0 ;  /* 0x0000000000007941 */ /* 0x000fea0003800000 */
.L_x_14963:
[----:B------:R-:W-:Y:S01]  /*0d60*/  BSSY B0, `(.L_x_14965) ;  /* 0x0000005000007945 */ /* 0x000fe20003800000 */
[----:B------:R-:W-:Y:S05]  /*0d70*/  @!P6 BRA `(.L_x_14966) ;  /* 0x000000300000e947 */ /* 0x000fea0003800000 */
[----:B-----5:R-:W-:-:S05]  /*0d80*/  PRMT R110, RZ, 0x5410, R93 ;  /* 0x00005410ff6e7816 */ /* 0x020fca000000005d */
[----:B------:R-:W-:-:S04]  /*0d90*/  FMUL.FTZ R110, R110, c[0x0][0x1ec] ;  /* 0x00007b006e6e7a20 */ /* 0x000fc80000410000 */
[----:B------:R-:W-:Y:S02]  /*0da0*/  @P0 FADD.FTZ R110, R86, R110 ;  /* 0x0000006e566e0221 */ /* 0x000fe40000010000 */
.L_x_14966:
[----:B------:R-:W-:Y:S05]  /*0db0*/  BSYNC B0 ;  /* 0x0000000000007941 */ /* 0x000fea0003800000 */
.L_x_14965:
[----:B------:R-:W-:Y:S01]  /*0dc0*/  BSSY B0, `(.L_x_14967) ;  /* 0x0000005000007945 */ /* 0x000fe20003800000 */
[----:B------:R-:W-:Y:S05]  /*0dd0*/  @!P6 BRA `(.L_x_14968) ;  /* 0x000000300000e947 */ /* 0x000fea0003800000 */
[----:B-----5:R-:W-:-:S05]  /*0de0*/  PRMT R111, RZ, 0x7610, R93 ;  /* 0x00007610ff6f7816 */ /* 0x020fca000000005d */
[----:B------:R-:W-:-:S04]  /*0df0*/  FMUL.FTZ R111, R111, c[0x0][0x1ec] ;  /* 0x00007b006f6f7a20 */ /* 0x000fc80000410000 */
[----:B------:R-:W-:Y:S02]  /*0e00*/  @P0 FADD.FTZ R111, R87, R111 ;  /* 0x0000006f576f0221 */ /* 0x000fe40000010000 */
.L_x_14968:
[----:B------:R-:W-:Y:S05]  /*0e10*/  BSYNC B0 ;  /* 0x0000000000007941 */ /* 0x000fea0003800000 */
.L_x_14967:
[----:B------:R-:W-:Y:S01]  /*0e20*/  BSSY B0, `(.L_x_14969) ;  /* 0x0000005000007945 */ /* 0x000fe20003800000 */
[----:B------:R-:W-:Y:S05]  /*0e30*/  @!P6 BRA `(.L_x_14970) ;  /* 0x000000300000e947 */ /* 0x000fea0003800000 */
[----:B-----5:R-:W-:-:S05]  /*0e40*/  PRMT R104, RZ, 0x5410, R94 ;  /* 0x00005410ff687816 */ /* 0x020fca000000005e */
[----:B------:R-:W-:-:S04]  /*0e50*/  FMUL.FTZ R104, R104, c[0x0][0x1ec] ;  /* 0x00007b0068687a20 */ /* 0x000fc80000410000 */
[----:B------:R-:W-:Y:S02]  /*0e60*/  @P0 FADD.FTZ R104, R88, R104 ;  /* 0x0000006858680221 */ /* 0x000fe40000010000 */
.L_x_14970:
[----:B------:R-:W-:Y:S05]  /*0e70*/  BSYNC B0 ;  /* 0x0000000000007941 */ /* 0x000fea0003800000 */
.L_x_14969:
[----:B------:R-:W-:Y:S01]  /*0e80*/  BSSY B0, `(.L_x_14971) ;  /* 0x0000005000007945 */ /* 0x000fe20003800000 */
[----:B------:R-:W-:Y:S05]  /*0e90*/  @!P6 BRA `(.L_x_14972) ;  /* 0x000000300000e947 */ /* 0x000fea0003800000 */
[----:B-----5:R-:W-:-:S05]  /*0ea0*/  PRMT R105, RZ, 0x7610, R94 ;  /* 0x00007610ff697816 */ /* 0x020fca000000005e */
[----:B------:R-:W-:-:S04]  /*0eb0*/  FMUL.FTZ R105, R105, c[0x0][0x1ec] ;  /* 0x00007b0069697a20 */ /* 0x000fc80000410000 */
[----:B------:R-:W-:Y:S02]  /*0ec0*/  @P0 FADD.FTZ R105, R89, R105 ;  /* 0x0000006959690221 */ /* 0x000fe40000010000 */
.L_x_14972:
[----:B------:R-:W-:Y:S05]  /*0ed0*/  BSYNC B0 ;  /* 0x0000000000007941 */ /* 0x000fea0003800000 */
.L_x_14971:
[----:B------:R-:W-:Y:S01]  /*0ee0*/  BSSY B0, `(.L_x_14973) ;  /* 0x0000005000007945 */ /* 0x000fe20003800000 */
[----:B------:R-:W-:Y:S05]  /*0ef0*/  @!P6 BRA `(.L_x_14974) ;  /* 0x000000300000e947 */ /* 0x000fea0003800000 */
[----:B-----5:R-:W-:-:S05]  /*0f00*/  PRMT R106, RZ, 0x5410, R95 ;  /* 0x00005410ff6a7816 */ /* 0x020fca000000005f */
[----:B------:R-:W-:-:S04]  /*0f10*/  FMUL.FTZ R106, R106, c[0x0][0x1ec] ;  /* 0x00007b006a6a7a20 */ /* 0x000fc80000410000 */
[----:B------:R-:W-:Y:S02]  /*0f20*/  @P0 FADD.FTZ R106, R90, R106 ;  /* 0x0000006a5a6a0221 */ /* 0x000fe40000010000 */
.L_x_14974:
[----:B------:R-:W-:Y:S05]  /*0f30*/  BSYNC B0 ;  /* 0x0000000000007941 */ /* 0x000fea0003800000 */
.L_x_14973:
[----:B------:R-:W-:Y:S01]  /*0f40*/  BSSY B0, `(.L_x_14975) ;  /* 0x0000005000007945 */ /* 0x000fe20003800000 */
[----:B------:R-:W-:Y:S05]  /*0f50*/  @!P6 BRA `(.L_x_14976) ;  /* 0x000000300000e947 */ /* 0x000fea0003800000 */
[----:B-----5:R-:W-:-:S05]  /*0f60*/  PRMT R107, RZ, 0x7610, R95 ;  /* 0x00007610ff6b7816 */ /* 0x020fca000000005f */
[----:B------:R-:W-:-:S04]  /*0f70*/  FMUL.FTZ R107, R107, c[0x0][0x1ec] ;  /* 0x00007b006b6b7a20 */ /* 0x000fc80000410000 */
[----:B------:R-:W-:Y:S02]  /*0f80*/  @P0 FADD.FTZ R107, R91, R107 ;  /* 0x0000006b5b6b0221 */ /* 0x000fe40000010000 */
.L_x_14976:
[----:B------:R-:W-:Y:S05]  /*0f90*/  BSYNC B0 ;  /* 0x0000000000007941 */ /* 0x000fea0003800000 */
.L_x_14975:
        /* <DEDUP_REMOVED lines=40> */
.L_x_14978:
[----:B------:R-:W-:Y:S05]  /*1220*/  BSYNC B0 ;  /* 0x0000000000007941 */ /* 0x000fea0003800000 */
.L_x_14977:
[----:B------:R-:W-:Y:S01]  /*1230*/  BSSY B0, `(.L_x_14979) ;  /* 0x0000005000007945 */ /* 0x000fe20003800000 */
[----:B------:R-:W-:Y:S05]  /*1240*/  @!P6 BRA `(.L_x_14980) ;  /* 0x000000300000e947 */ /* 0x000fea0003800000 */
[----:B-----5:R-:W-:-:S05]  /*1250*/  PRMT R117, RZ, 0x7610, R92 ;  /* 0x00007610ff757816 */ /* 0x020fca000000005c */
[----:B------:R-:W-:-:S04]  /*1260*/  FMUL.FTZ R117, R117, c[0x0][0x1ec] ;  /* 0x00007b0075757a20 */ /* 0x000fc80000410000 */
[----:B------:R-:W-:Y:S02]  /*1270*/  @P0 FADD.FTZ R117, R85, R117 ;  /* 0x0000007555750221 */ /* 0x000fe40000010000 */
.L_x_14980:
[----:B------:R-:W-:Y:S05]  /*1280*/  BSYNC B0 ;  /* 0x0000000000007941 */ /* 0x000fea0003800000 */
.L_x_14979:
[----:B------:R-:W-:Y:S01]  /*1290*/  BSSY B0, `(.L_x_14981) ;  /* 0x0000005000007945 */ /* 0x000fe20003800000 */
[----:B------:R-:W-:Y:S05]  /*12a0*/  @!P6 BRA `(.L_x_14982) ;  /* 0x000000300000e947 */ /* 0x000fea0003800000 */
[----:B-----5:R-:W-:-:S05]  /*12b0*/  PRMT R118, RZ, 0x5410, R93 ;  /* 0x00005410ff767816 */ /* 0x020fca000000005d */
[----:B------:R-:W-:-:S04]  /*12c0*/  FMUL.FTZ R118, R118, c[0x0][0x1ec] ;  /* 0x00007b0076767a20 */ /* 0x000fc80000410000 */
[----:B------:R-:W-:Y:S02]  /*12d0*/  @P0 FADD.FTZ R118, R86, R118 ;  /* 0x0000007656760221 */ /* 0x000fe40000010000 */
.L_x_14982:
[----:B------:R-:W-:Y:S05]  /*12e0*/  BSYNC B0 ;  /* 0x0000000000007941 */ /* 0x000fea0003800000 */
.L_x_14981:
[----:B------:R-:W-:Y:S01]  /*12f0*/  BSSY B0, `(.L_x_14983) ;  /* 0x0000005000007945 */ /* 0x000fe20003800000 */
[----:B------:R-:W-:Y:S05]  /*1300*/  @!P6 BRA `(.L_x_14984) ;  /* 0x000000300000e947 */ /* 0x000fea0003800000 */
[----:B-----5:R-:W-:-:S05]  /*1310*/  PRMT R119, RZ, 0x7610, R93 ;  /* 0x00007610ff777816 */ /* 0x020fca000000005d */
[----:B------:R-:W-:-:S04]  /*1320*/  FMUL.FTZ R119, R119, c[0x0][0x1ec] ;  /* 0x00007b0077777a20 */ /* 0x000fc80000410000 */
[----:B------:R-:W-:Y:S02]  /*1330*/  @P0 FADD.FTZ R119, R87, R119 ;  /* 0x0000007757770221 */ /* 0x000fe40000010000 */
.L_x_14984:
[----:B------:R-:W-:Y:S05]  /*1340*/  BSYNC B0 ;  /* 0x0000000000007941 */ /* 0x000fea0003800000 */
.L_x_14983:
[----:B------:R-:W-:Y:S01]  /*1350*/  BSSY B0, `(.L_x_14985) ;  /* 0x0000005000007945 */ /* 0x000fe20003800000 */
[----:B------:R-:W-:Y:S05]  /*1360*/  @!P6 BRA `(.L_x_14986) ;  /* 0x000000300000e947 */ /* 0x000fea0003800000 */
[----:B-----5:R-:W-:-:S05]  /*1370*/  PRMT R112, RZ, 0x5410, R94 ;  /* 0x00005410ff707816 */ /* 0x020fca000000005e */
[----:B------:R-:W-:-:S04]  /*1380*/  FMUL.FTZ R112, R112, c[0x0][0x1ec] ;  /* 0x00007b0070707a20 */ /* 0x000fc80000410000 */
[----:B------:R-:W-:Y:S02]  /*1390*/  @P0 FADD.FTZ R112, R88, R112 ;  /* 0x0000007058700221 */ /* 0x000fe40000010000 */
.L_x_14986:
[----:B------:R-:W-:Y:S05]  /*13a0*/  BSYNC B0 ;  /* 0x0000000000007941 */ /* 0x000fea0003800000 */
.L_x_14985:
[----:B------:R-:W-:Y:S01]  /*13b0*/  BSSY B0, `(.L_x_14987) ;  /* 0x0000005000007945 */ /* 0x000fe20003800000 */
[----:B------:R-:W-:Y:S05]  /*13c0*/  @!P6 BRA `(.L_x_14988) ;  /* 0x000000300000e947 */ /* 0x000fea0003800000 */
[----:B-----5:R-:W-:-:S05]  /*13d0*/  PRMT R113, RZ, 0x7610, R94 ;  /* 0x00007610ff717816 */ /* 0x020fca000000005e */
[----:B------:R-:W-:-:S04]  /*13e0*/  FMUL.FTZ R113, R113, c[0x0][0x1ec] ;  /* 0x00007b0071717a20 */ /* 0x000fc80000410000 */
[----:B------:R-:W-:Y:S02]  /*13f0*/  @P0 FADD.FTZ R113, R89, R113 ;  /* 0x0000007159710221 */ /* 0x000fe40000010000 */
.L_x_14988:
[----:B------:R-:W-:Y:S05]  /*1400*/  BSYNC B0 ;  /* 0x0000000000007941 */ /* 0x000fea0003800000 */
.L_x_14987:
[----:B------:R-:W-:Y:S01]  /*1410*/  BSSY B0, `(.L_x_14989) ;  /* 0x0000005000007945 */ /* 0x000fe20003800000 */
[----:B------:R-:W-:Y:S05]  /*1420*/  @!P6 BRA `(.L_x_14990) ;  /* 0x000000300000e947 */ /* 0x000fea0003800000 */
[----:B-----5:R-:W-:-:S05]  /*1430*/  PRMT R114, RZ, 0x5410, R95 ;  /* 0x00005410ff727816 */ /* 0x020fca000000005f */
[----:B------:R-:W-:-:S04]  /*1440*/  FMUL.FTZ R114, R114, c[0x0][0x1ec] ;  /* 0x00007b0072727a20 */ /* 0x000fc80000410000 */
[----:B------:R-:W-:Y:S02]  /*1450*/  @P0 FADD.FTZ R114, R90, R114 ;  /* 0x000000725a720221 */ /* 0x000fe40000010000 */
.L_x_14990:
[----:B------:R-:W-:Y:S05]  /*1460*/  BSYNC B0 ;  /* 0x0000000000007941 */ /* 0x000fea0003800000 */
.L_x_14989:
[----:B------:R-:W-:Y:S01]  /*1470*/  BSSY B0, `(.L_x_14991) ;  /* 0x0000005000007945 */ /* 0x000fe20003800000 */
[----:B------:R-:W-:Y:S05]  /*1480*/  @!P6 BRA `(.L_x_14992) ;  /* 0x000000300000e947 */ /* 0x000fea0003800000 */
[----:B-----5:R-:W-:-:S05]  /*1490*/  PRMT R115, RZ, 0x7610, R95 ;  /* 0x00007610ff737816 */ /* 0x020fca000000005f */
[----:B------:R-:W-:-:S04]  /*14a0*/  FMUL.FTZ R115, R115, c[0x0][0x1ec] ;  /* 0x00007b0073737a20 */ /* 0x000fc80000410000 */
[----:B------:R-:W-:Y:S02]  /*14b0*/  @P0 FADD.FTZ R115, R91, R115 ;  /* 0x000000735b730221 */ /* 0x000fe40000010000 */
.L_x_14992:
[----:B------:R-:W-:Y:S05]  /*14c0*/  BSYNC B0 ;  /* 0x0000000000007941 */ /* 0x000fea0003800000 */
.L_x_14991:
[----:B------:R-:W-:Y:S04]  /*14d0*/  STG.E.128 [R122.64], R116 ;  /* 0x000000747a007986 */ /* 0x000fe8000c101d04 */
[----:B------:R0:W-:Y:S04]  /*14e0*/  STG.E.128 [R122.64+0x10], R112 ;  /* 0x000010707a007986 */ /* 0x0001e8000c101d04 */
[----:B------:R-:W2:Y:S04]  /*14f0*/  @P0 LDG.E.128 R84, [R124.64] ;  /* 0x000000047c540981 */ /* 0x000ea8000c1e1d00 */
[----:B------:R2:W3:Y:S01]  /*1500*/  @P0 LDG.E.128 R88, [R124.64+0x10] ;  /* 0x000010047c580981 */ /* 0x0004e2000c1e1d00 */
        /* <DEDUP_REMOVED lines=36> */
.L_x_14994:
[----:B------:R-:W-:Y:S05]  /*1750*/  BSYNC B0 ;  /* 0x0000000000007941 */ /* 0x000fea0003800000 */
.L_x_14993:
[----:B------:R-:W-:Y:S01]  /*1760*/  BSSY B0, `(.L_x_14995) ;  /* 0x0000005000007945 */ /* 0x000fe20003800000 */
[----:B------:R-:W-:Y:S05]  /*1770*/  @!P6 BRA `(.L_x_14996) ;  /* 0x000000300000e947 */ /* 0x000fea0003800000 */
[----:B-----5:R-:W-:-:S05]  /*1780*/  PRMT R125, RZ, 0x7610, R92 ;  /* 0x00007610ff7d7816 */ /* 0x020fca000000005c */
[----:B------:R-:W-:-:S04]  /*1790*/  FMUL.FTZ R125, R125, c[0x0][0x1ec] ;  /* 0x00007b007d7d7a20 */ /* 0x000fc80000410000 */
[----:B------:R-:W-:Y:S02]  /*17a0*/  @P0 FADD.FTZ R125, R85, R125 ;  /* 0x0000007d557d0221 */ /* 0x000fe40000010000 */
.L_x_14996:
[----:B------:R-:W-:Y:S05]  /*17b0*/  BSYNC B0 ;  /* 0x0000000000007941 */ /* 0x000fea0003800000 */
.L_x_14995:
[----:B------:R-:W-:Y:S01]  /*17c0*/  BSSY B0, `(.L_x_14997) ;  /* 0x0000005000007945 */ /* 0x000fe20003800000 */
[----:B------:R-:W-:Y:S05]  /*17d0*/  @!P6 BRA `(.L_x_14998) ;  /* 0x000000300000e947 */ /* 0x000fea0003800000 */
[----:B-----5:R-:W-:-:S05]  /*17e0*/  PRMT R126, RZ, 0x5410, R93 ;  /* 0x00005410ff7e7816 */ /* 0x020fca000000005d */
[----:B------:R-:W-:-:S04]  /*17f0*/  FMUL.FTZ R126, R126, c[0x0][0x1ec] ;  /* 0x00007b007e7e7a20 */ /* 0x000fc80000410000 */
[----:B------:R-:W-:Y:S02]  /*1800*/  @P0 FADD.FTZ R126, R86, R126 ;  /* 0x0000007e567e0221 */ /* 0x000fe40000010000 */
.L_x_14998:
[----:B------:R-:W-:Y:S05]  /*1810*/  BSYNC B0 ;  /* 0x0000000000007941 */ /* 0x000fea0003800000 */
.L_x_14997:
[----:B------:R-:W-:Y:S01]  /*1820*/  BSSY B0, `(.L_x_14999) ;  /* 0x0000005000007945 */ /* 0x000fe20003800000 */
[----:B------:R-:W-:Y:S05]  /*1830*/  @!P6 BRA `(.L_x_15000) ;  /* 0x000000300000e947 */ /* 0x000fea0003800000 */
[----:B-----5:R-:W-:-:S05]  /*1840*/  PRMT R127, RZ, 0x7610, R93 ;  /* 0x00007610ff7f7816 */ /* 0x020fca000000005d */
[----:B------:R-:W-:-:S04]  /*1850*/  FMUL.FTZ R127, R127, c[0x0][0x1ec] ;  /* 0x00007b007f7f7a20 */ /* 0x000fc80000410000 */
[----:B------:R-:W-:Y:S02]  /*1860*/  @P0 FADD.FTZ R127, R87, R127 ;  /* 0x0000007f577f0221 */ /* 0x000fe40000010000 */
.L_x_15000:
[----:B------:R-:W-:Y:S05]  /*1870*/  BSYNC B0 ;  /* 0x0000000000007941 */ /* 0x000fea0003800000 */
.L_x_14999:
[----:B------:R-:W-:Y:S01]  /*1880*/  BSSY B0, `(.L_x_15001) ;  /* 0x0000005000007945 */ /* 0x000fe20003800000 */
[----:B------:R-:W-:Y:S05]  /*1890*/  @!P6 BRA `(.L_x_15002) ;  /* 0x000000300000e947 */ /* 0x000fea0003800000 */
[----:B-----5:R-:W-:-:S05]  /*18a0*/  PRMT R120, RZ, 0x5410, R94 ;  /* 0x00005410ff787816 */ /* 0x020fca000000005e */
[----:B------:R-:W-:-:S04]  /*18b0*/  FMUL.FTZ R120, R120, c[0x0][0x1ec] ;  /* 0x00007b0078787a20 */ /* 0x000fc80000410000 */
[----:B------:R-:W-:Y:S02]  /*18c0*/  @P0 FADD.FTZ R120, R88, R120 ;  /* 0x0000007858780221 */ /* 0x000fe40000010000 */
.L_x_15002:
[----:B------:R-:W-:Y:S05]  /*18d0*/  BSYNC B0 ;  /* 0x0000000000007941 */ /* 0x000fea0003800000 */
.L_x_15001:
[----:B------:R-:W-:Y:S01]  /*18e0*/  BSSY B0, `(.L_x_15003) ;  /* 0x0000005000007945 */ /* 0x000fe20003800000 */
[----:B------:R-:W-:Y:S05]  /*18f0*/  @!P6 BRA `(.L_x_15004) ;  /* 0x000000300000e947 */ /* 0x000fea0003800000 */
[----:B-----5:R-:W-:-:S05]  /*1900*/  PRMT R121, RZ, 0x7610, R94 ;  /* 0x00007610ff797816 */ /* 0x020fca000000005e */
[----:B------:R-:W-:-:S04]  /*1910*/  FMUL.FTZ R121, R121, c[0x0][0x1ec] ;  /* 0x00007b0079797a20 */ /* 0x000fc80000410000 */
[----:B------:R-:W-:Y:S02]  /*1920*/  @P0 FADD.FTZ R121, R89, R121 ;  /* 0x0000007959790221 */ /* 0x000fe40000010000 */
.L_x_15004:
[----:B------:R-:W-:Y:S05]  /*1930*/  BSYNC B0 ;  /* 0x0000000000007941 */ /* 0x000fea0003800000 */
.L_x_15003:
[----:B------:R-:W-:Y:S01]  /*1940*/  BSSY B0, `(.L_x_15005) ;  /* 0x0000005000007945 */ /* 0x000fe20003800000 */
[----:B------:R-:W-:Y:S05]  /*1950*/  @!P6 BRA `(.L_x_15006) ;  /* 0x000000300000e947 */ /* 0x000fea0003800000 */
[----:B-----5:R-:W-:-:S05]  /*1960*/  PRMT R122, RZ, 0x5410, R95 ;  /* 0x00005410ff7a7816 */ /* 0x020fca000000005f */
[----:B------:R-:W-:-:S04]  /*1970*/  FMUL.FTZ R122, R122, c[0x0][0x1ec] ;  /* 0x00007b007a7a7a20 */ /* 0x000fc80000410000 */
[----:B------:R-:W-:Y:S02]  /*1980*/  @P0 FADD.FTZ R122, R90, R122 ;  /* 0x0000007a5a7a0221 */ /* 0x000fe40000010000 */
.L_x_15006:
[----:B------:R-:W-:Y:S05]  /*1990*/  BSYNC B0 ;  /* 0x0000000000007941 */ /* 0x000fea0003800000 */
.L_x_15005:
[----:B------:R-:W-:Y:S01]  /*19a0*/  BSSY B0, `(.L_x_15007) ;  /* 0x0000005000007945 */ /* 0x000fe20003800000 */
[----:B------:R-:W-:Y:S05]  /*19b0*/  @!P6 BRA `(.L_x_15008) ;  /* 0x000000300000e947 */ /* 0x000fea0003800000 */
[----:B-----5:R-:W-:-:S05]  /*19c0*/  PRMT R123, RZ, 0x7610, R95 ;  /* 0x00007610ff7b7816 */ /* 0x020fca000000005f */
[----:B------:R-:W-:-:S04]  /*19d0*/  FMUL.FTZ R123, R123, c[0x0][0x1ec] ;  /* 0x00007b007b7b7a20 */ /* 0x000fc80000410000 */
[----:B------:R-:W-:Y:S02]  /*19e0*/  @P0 FADD.FTZ R123, R91, R123 ;  /* 0x0000007b5b7b0221 */ /* 0x000fe40000010000 */
.L_x_15008:
[----:B------:R-:W-:Y:S05]  /*19f0*/  BSYNC B0 ;  /* 0x0000000000007941 */ /* 0x000fea0003800000 */
.L_x_15007:
[----:B------:R-:W-:Y:S04]  /*1a00*/  STG.E.128 [R130.64], R124 ;  /* 0x0000007c82007986 */ /* 0x000fe8000c101d04 */
[----:B------:R0:W-:Y:S04]  /*1a10*/  STG.E.128 [R130.64+0x10], R120 ;  /* 0x0000107882007986 */ /* 0x0001e8000c101d04 */
[----:B------:R-:W2:Y:S04]  /*1a20*/  @P0 LDG.E.128 R84, [R132.64] ;  /* 0x0000000484540981 */ /* 0x000ea8000c1e1d00 */
[----:B------:R2:W3:Y:S01]  /*1a30*/  @P0 LDG.E.128 R88, [R132.64+0x10] ;  /* 0x0000100484580981 */ /* 0x0004e2000c1e1d00 */
        /* <DEDUP_REMOVED lines=33> */
.L_x_15010:
[----:B------:R-:W-:Y:S05]  /*1c50*/  BSYNC B0 ;  /* 0x0000000000007941 */ /* 0x000fea0003800000 */
.L_x_15009:
[----:B------:R-:W-:Y:S01]  /*1c60*/  BSSY B0, `(.L_x_15011) ;  /* 0x0000005000007945 */ /* 0x000fe20003800000 */
[----:B------:R-:W-:Y:S05]  /*1c70*/  @!P6 BRA `(.L_x_15012) ;  /* 0x000000300000e947 */ /* 0x000fea0003800000 */
[----:B-----5:R-:W-:-:S05]  /*1c80*/  PRMT R133, RZ, 0x7610, R92 ;  /* 0x00007610ff857816 */ /* 0x020fca000000005c */
[----:B------:R-:W-:-:S04]  /*1c90*/  FMUL.FTZ R133, R133, c[0x0][0x1ec] ;  /* 0x00007b0085857a20 */ /* 0x000fc80000410000 */
[----:B------:R-:W-:Y:S02]  /*1ca0*/  @P0 FADD.FTZ R133, R85, R133 ;  /* 0x0000008555850221 */ /* 0x000fe40000010000 */
.L_x_15012:
[----:B------:R-:W-:Y:S05]  /*1cb0*/  BSYNC B0 ;  /* 0x0000000000007941 */ /* 0x000fea0003800000 */
.L_x_15011:
[----:B------:R-:W-:Y:S01]  /*1cc0*/  BSSY B0, `(.L_x_15013) ;  /* 0x0000005000007945 */ /* 0x000fe20003800000 */
[----:B------:R-:W-:Y:S05]  /*1cd0*/  @!P6 BRA `(.L_x_15014) ;  /* 0x000000300000e947 */ /* 0x000fea0003800000 */
[----:B-----5:R-:W-:-:S05]  /*1ce0*/  PRMT R134, RZ, 0x5410, R93 ;  /* 0x00005410ff867816 */ /* 0x020fca000000005d */
[----:B------:R-:W-:-:S04]  /*1cf0*/  FMUL.FTZ R134, R134, c[0x0][0x1ec] ;  /* 0x00007b0086867a20 */ /* 0x000fc80000410000 */
[----:B------:R-:W-:Y:S02]  /*1d00*/  @P0 FADD.FTZ R134, R86, R134 ;  /* 0x0000008656860221 */ /* 0x000fe40000010000 */
.L_x_15014:
[----:B------:R-:W-:Y:S05]  /*1d10*/  BSYNC B0 ;  /* 0x0000000000007941 */ /* 0x000fea0003800000 */
.L_x_15013:
[----:B------:R-:W-:Y:S01]  /*1d20*/  BSSY B0, `(.L_x_15015) ;  /* 0x0000005000007945 */ /* 0x000fe20003800000 */
[----:B------:R-:W-:Y:S05]  /*1d30*/  @!P6 BRA `(.L_x_15016) ;  /* 0x000000300000e947 */ /* 0x000fea0003800000 */
[----:B-----5:R-:W-:-:S05]  /*1d40*/  PRMT R135, RZ, 0x7610, R93 ;  /* 0x00007610ff877816 */ /* 0x020fca000000005d */
[----:B------:R-:W-:-:S04]  /*1d50*/  FMUL.FTZ R135, R135, c[0x0][0x1ec] ;  /* 0x00007b0087877a20 */ /* 0x000fc80000410000 */
[----:B------:R-:W-:Y:S02]  /*1d60*/  @P0 FADD.FTZ R135, R87, R135 ;  /* 0x0000008757870221 */ /* 0x000fe40000010000 */
.L_x_15016:
[----:B------:R-:W-:Y:S05]  /*1d70*/  BSYNC B0 ;  /* 0x0000000000007941 */ /* 0x000fea0003800000 */
.L_x_15015:
[----:B------:R-:W-:Y:S01]  /*1d80*/  BSSY B0, `(.L_x_15017) ;  /* 0x0000005000007945 */ /* 0x000fe20003800000 */
[----:B------:R-:W-:Y:S05]  /*1d90*/  @!P6 BRA `(.L_x_15018) ;  /* 0x000000300000e947 */ /* 0x000fea0003800000 */
[----:B-----5:R-:W-:-:S05]  /*1da0*/  PRMT R128, RZ, 0x5410, R94 ;  /* 0x00005410ff807816 */ /* 0x020fca000000005e */
[----:B------:R-:W-:-:S04]  /*1db0*/  FMUL.FTZ R128, R128, c[0x0][0x1ec] ;  /* 0x00007b0080807a20 */ /* 0x000fc80000410000 */
[----:B------:R-:W-:Y:S02]  /*1dc0*/  @P0 FADD.FTZ R128, R88, R128 ;  /* 0x0000008058800221 */ /* 0x000fe40000010000 */
.L_x_15018:
[----:B------:R-:W-:Y:S05]  /*1dd0*/  BSYNC B0 ;  /* 0x0000000000007941 */ /* 0x000fea0003800000 */
.L_x_15017:
[----:B------:R-:W-:Y:S01]  /*1de0*/  BSSY B0, `(.L_x_15019) ;  /* 0x0000005000007945 */ /* 0x000fe20003800000 */
[----:B------:R-:W-:Y:S05]  /*1df0*/  @!P6 BRA `(.L_x_15020) ;  /* 0x000000300000e947 */ /* 0x000fea0003800000 */
[----:B-----5:R-:W-:-:S05]  /*1e00*/  PRMT R129, RZ, 0x7610, R94 ;  /* 0x00007610ff817816 */ /* 0x020fca000000005e */
[----:B------:R-:W-:-:S04]  /*1e10*/  FMUL.FTZ R129, R129, c[0x0][0x1ec] ;  /* 0x00007b0081817a20 */ /* 0x000fc80000410000 */
[----:B------:R-:W-:Y:S02]  /*1e20*/  @P0 FADD.FTZ R129, R89, R129 ;  /* 0x0000008159810221 */ /* 0x000fe40000010000 */
.L_x_15020:
[----:B------:R-:W-:Y:S05]  /*1e30*/  BSYNC B0 ;  /* 0x0000000000007941 */ /* 0x000fea0003800000 */
.L_x_15019:
[----:B------:R-:W-:Y:S01]  /*1e40*/  BSSY B0, `(.L_x_15021) ;  /* 0x0000005000007945 */ /* 0x000fe20003800000 */
[----:B------:R-:W-:Y:S05]  /*1e50*/  @!P6 BRA `(.L_x_15022) ;  /* 0x000000300000e947 */ /* 0x000fea0003800000 */
[----:B-----5:R-:W-:-:S05]  /*1e60*/  PRMT R130, RZ, 0x5410, R95 ;  /* 0x00005410ff827816 */ /* 0x020fca000000005f */
[----:B------:R-:W-:-:S04]  /*1e70*/  FMUL.FTZ R130, R130, c[0x0][0x1ec] ;  /* 0x00007b0082827a20 */ /* 0x000fc80000410000 */
[----:B------:R-:W-:Y:S02]  /*1e80*/  @P0 FADD.FTZ R130, R90, R130 ;  /* 0x000000825a820221 */ /* 0x000fe40000010000 */
.L_x_15022:
[----:B------:R-:W-:Y:S05]  /*1e90*/  BSYNC B0 ;  /* 0x0000000000007941 */ /* 0x000fea0003800000 */
.L_x_15021:
[----:B------:R-:W-:Y:S01]  /*1ea0*/  BSSY B0, `(.L_x_15023) ;  /* 0x0000005000007945 */ /* 0x000fe20003800000 */
[----:B------:R-:W-:Y:S05]  /*1eb0*/  @!P6 BRA `(.L_x_15024) ;  /* 0x000000300000e947 */ /* 0x000fea0003800000 */
[----:B-----5:R-:W-:-:S05]  /*1ec0*/  PRMT R131, RZ, 0x7610, R95 ;  /* 0x00007610ff837816 */ /* 0x020fca000000005f */
[----:B------:R-:W-:-:S04]  /*1ed0*/  FMUL.FTZ R131, R131, c[0x0][0x1ec] ;  /* 0x00007b0083837a20 */ /* 0x000fc80000410000 */
[----:B------:R-:W-:Y:S02]  /*1ee0*/  @P0 FADD.FTZ R131, R91, R131 ;  /* 0x000000835b830221 */ /* 0x000fe40000010000 */
.L_x_15024:
[----:B------:R-:W-:Y:S05]  /*1ef0*/  BSYNC B0 ;  /* 0x0000000000007941 */ /* 0x000fea0003800000 */
.L_x_15023:
[----:B------:R-:W-:Y:S01]  /*1f00*/  FADD.FTZ R144, RZ, R100 ;  /* 0x00000064ff907221 */ /* 0x000fe20000010000 */
[----:B------:R-:W-:Y:S01]  /*1f10*/  LOP3.LUT P0, RZ, R138, 0xff, RZ, 0xc0, !PT ;  /* 0x000000ff8aff7812 */ /* 0x000fe2000780c0ff */
        /* <DEDUP_REMOVED lines=40> */
[----:B------:R-:W-:-:S03]  /*21a0*/  SHF.R.S32.HI R144, RZ, 0x1f, R3 ;  /* 0x0000001fff907819 */ /* 0x000fc60000011403 */
[----:B------:R-:W-:Y:S01]  /*21b0*/  FADD.FTZ R146, R145, R130 ;  /* 0x0000008291927221 */ /* 0x000fe20000010000 */
[----:B------:R-:W-:-:S03]  /*21c0*/  SEL R145, R141, R2, !P0 ;  /* 0x000000028d917207 */ /* 0x000fc60004000000 */
[----:B------:R-:W-:Y:S01]  /*21d0*/  FADD.FTZ R150, R146, R131 ;  /* 0x0000008392967221 */ /* 0x000fe20000010000 */
[----:B------:R-:W-:Y:S05]  /*21e0*/  BRA.DIV ~URZ, `(.L_x_15025) ;  /* 0x000014e27f007947 */ /* 0x000fea000b800000 */
[----:B0-----:R0:W1:Y:S02]  /*21f0*/  SHFL.BFLY PT, R142, R150, 0x1, 0x1f ;  /* 0x0c201f00968e7f89 */ /* 0x00106400000e0000 */
.L_x_15031:
        /* <DEDUP_REMOVED lines=100> */
.L_x_15032:
        /* <DEDUP_REMOVED lines=17> */
[----:B01----:R-:W-:Y:S02]  /*2950*/  IADD3 R150, R149, R146, RZ ;  /* 0x0000009295967210 */ /* 0x003fe40007ffe0ff */
[----:B------:R-:W-:Y:S03]  /*2960*/  I2F R149, R149 ;  /* 0x0000009500957306 */ /* 0x000fe60000201400 */
[----:B------:R-:W0:Y:S05]  /*2970*/  SHFL.DOWN PT, R155, R150, 0x1, 0x1f ;  /* 0x08201f00969b7f89 */ /* 0x000e2a00000e0000 */
[----:B------:R-:W1:Y:S01]  /*2980*/  I2F R145, R150 ;  /* 0x0000009600917306 */ /* 0x000e620000201400 */
[----:B--2---:R-:W2:Y:S07]  /*2990*/  SHFL.DOWN PT, R151, R142, 0x2, 0x1f ;  /* 0x08401f008e977f89 */ /* 0x004eae00000e0000 */
[----:B-1----:R-:W1:Y:S01]  /*29a0*/  MUFU.RCP R147, R145 ;  /* 0x0000009100937308 */ /* 0x002e620000001000 */
[----:B0-----:R-:W-:Y:S01]  /*29b0*/  IADD3 R146, R150, R155, RZ ;  /* 0x0000009b96927210 */ /* 0x001fe20007ffe0ff */
[----:B------:R-:W0:Y:S06]  /*29c0*/  SHFL.DOWN PT, R148, R143, 0x2, 0x1f ;  /* 0x08401f008f947f89 */ /* 0x000e2c00000e0000 */
[----:B------:R-:W3:Y:S08]  /*29d0*/  I2F R146, R146 ;  /* 0x0000009200927306 */ /* 0x000ef00000201400 */
[----:B------:R-:W4:Y:S01]  /*29e0*/  I2F R155, R155 ;  /* 0x0000009b009b7306 */ /* 0x000f220000201400 */
[----:B--2---:R-:W-:-:S02]  /*29f0*/  FADD.FTZ R152, -R151, R142 ;  /* 0x0000008e97987221 */ /* 0x004fc40000010100 */
[----:B------:R-:W-:Y:S02]  /*2a00*/  FMUL.FTZ R151, R151, R149 ;  /* 0x0000009597977220 */ /* 0x000fe40000410000 */
[----:B------:R-:W-:Y:S02]  /*2a10*/  FMUL.FTZ R152, R152, R152 ;  /* 0x0000009898987220 */ /* 0x000fe40000410000 */
[----:B------:R-:W-:Y:S02]  /*2a20*/  FFMA.FTZ R142, R153, R142, R151 ;  /* 0x0000008e998e7223 */ /* 0x000fe40000010097 */
[----:B------:R-:W-:Y:S02]  /*2a30*/  FMUL.FTZ R152, R152, R153 ;  /* 0x0000009998987220 */ /* 0x000fe40000410000 */
[----:B-1----:R-:W-:Y:S02]  /*2a40*/  FMUL.FTZ R142, R147, R142 ;  /* 0x0000008e938e7220 */ /* 0x002fe40000410000 */
[----:B0-----:R-:W-:-:S02]  /*2a50*/  FADD.FTZ R148, R148, R143 ;  /* 0x0000008f94947221 */ /* 0x001fc40000010000 */
[----:B------:R-:W-:Y:S01]  /*2a60*/  FMUL.FTZ R152, R152, R149 ;  /* 0x0000009598987220 */ /* 0x000fe20000410000 */
[----:B------:R-:W0:Y:S01]  /*2a70*/  SHFL.DOWN PT, R143, R142, 0x1, 0x1f ;  /* 0x08201f008e8f7f89 */ /* 0x000e2200000e0000 */
[----:B---3--:R1:W2:Y:S02]  /*2a80*/  MUFU.RCP R149, R146 ;  /* 0x0000009200957308 */ /* 0x0082a40000001000 */
[----:B------:R-:W-:-:S05]  /*2a90*/  FFMA.FTZ R148, R147, R152, R148 ;  /* 0x0000009893947223 */ /* 0x000fca0000010094 */
[----:B------:R-:W3:Y:S01]  /*2aa0*/  SHFL.DOWN PT, R147, R148, 0x1, 0x1f ;  /* 0x08201f0094937f89 */ /* 0x000ee200000e0000 */
[----:B-1----:R-:W-:Y:S01]  /*2ab0*/  @!P0 LEA R146, P2, R3, c[0x0][0x1a0], 0x2 ;  /* 0x0000680003928a11 */ /* 0x002fe200078410ff */
[----:B0-----:R-:W-:Y:S02]  /*2ac0*/  FADD.FTZ R150, R142, -R143 ;  /* 0x8000008f8e967221 */ /* 0x001fe40000010000 */
[----:B----4-:R-:W-:Y:S02]  /*2ad0*/  FMUL.FTZ R143, R143, R155 ;  /* 0x0000009b8f8f7220 */ /* 0x010fe40000410000 */
[----:B------:R-:W-:Y:S02]  /*2ae0*/  FMUL.FTZ R150, R150, R150 ;  /* 0x0000009696967220 */ /* 0x000fe40000410000 */
[C---:B------:R-:W-:Y:S02]  /*2af0*/  FFMA.FTZ R152, R145.reuse, R142, R143 ;  /* 0x0000008e91987223 */ /* 0x040fe4000001008f */
[----:B------:R-:W-:Y:S01]  /*2b00*/  FMUL.FTZ R150, R145, R150 ;  /* 0x0000009691967220 */ /* 0x000fe20000410000 */
[----:B------:R-:W-:Y:S01]  /*2b10*/  MOV R145, c[0x0][0x1e0] ;  /* 0x0000780000917a02 */ /* 0x000fe20000000f00 */
[----:B--2---:R-:W-:-:S02]  /*2b20*/  FMUL.FTZ R152, R149, R152 ;  /* 0x0000009895987220 */ /* 0x004fc40000410000 */
[----:B---3--:R-:W-:Y:S01]  /*2b30*/  FADD.FTZ R142, R148, R147 ;  /* 0x00000093948e7221 */ /* 0x008fe20000010000 */
[C---:B------:R-:W-:Y:S01]  /*2b40*/  @!P0 LEA R148, P3, R3.reuse, c[0x0][0x1a8], 0x2 ;  /* 0x00006a0003948a11 */ /* 0x040fe200078610ff */
[----:B------:R-:W-:Y:S01]  /*2b50*/  FMUL.FTZ R150, R150, R155 ;  /* 0x0000009b96967220 */ /* 0x000fe20000410000 */
[----:B------:R-:W0:Y:S01]  /*2b60*/  SHFL.IDX PT, R151, R152, RZ, 0x1f ;  /* 0x00001fff98977589 */ /* 0x000e2200000e0000 */
[----:B------:R-:W-:Y:S02]  /*2b70*/  @!P0 LEA.HI.X R147, R3, c[0x0][0x1a4], R144, 0x2, P2 ;  /* 0x0000690003938a11 */ /* 0x000fe400010f1490 */
[----:B------:R-:W-:Y:S01]  /*2b80*/  FFMA.FTZ R150, R149, R150, R142 ;  /* 0x0000009695967223 */ /* 0x000fe2000001008e */
[----:B------:R-:W-:-:S05]  /*2b90*/  @!P0 LEA.HI.X R149, R3, c[0x0][0x1ac], R144, 0x2, P3 ;  /* 0x00006b0003958a11 */ /* 0x000fca00018f1490 */
[----:B------:R-:W1:Y:S01]  /*2ba0*/  SHFL.IDX PT, R150, R150, RZ, 0x1f ;  /* 0x00001fff96967589 */ /* 0x000e6200000e0000 */
[----:B0-----:R-:W-:-:S03]  /*2bb0*/  FMUL.FTZ R142, R151, R151 ;  /* 0x00000097978e7220 */ /* 0x001fc60000410000 */
[----:B------:R0:W-:Y:S02]  /*2bc0*/  @!P0 STG.E [R146.64], R151 ;  /* 0x0000009792008986 */ /* 0x0001e4000c101904 */
[----:B------:R-:W-:Y:S01]  /*2bd0*/  FSEL R143, R142, RZ, P1 ;  /* 0x000000ff8e8f7208 */ /* 0x000fe20000800000 */
[----:B-1----:R-:W-:-:S04]  /*2be0*/  FFMA.FTZ R142, R150, R145, c[0x0][0x228] ;  /* 0x00008a00968e7623 */ /* 0x002fc80000010091 */
[----:B------:R-:W-:-:S06]  /*2bf0*/  FADD.FTZ R142, R142, R143 ;  /* 0x0000008f8e8e7221 */ /* 0x000fcc0000010000 */
[----:B------:R-:W1:Y:S02]  /*2c00*/  MUFU.RSQ R142, R142 ;  /* 0x0000008e008e7308 */ /* 0x000e640000001400 */
[----:B-1----:R0:W-:Y:S01]  /*2c10*/  @!P0 STG.E [R148.64], R142 ;  /* 0x0000008e94008986 */ /* 0x0021e2000c101904 */
[----:B------:R-:W-:-:S13]  /*2c20*/  ISETP.GE.AND P0, PT, R140, 0x1, PT ;  /* 0x000000018c00780c */ /* 0x000fda0003f06270 */
[----:B------:R-:W-:Y:S05]  /*2c30*/  @!P0 BRA `(.L_x_15028) ;  /* 0x00000a1000008947 */ /* 0x000fea0003800000 */
[----:B0-----:R-:W-:-:S05]  /*2c40*/  FSEL R143, R151, RZ, !P1 ;  /* 0x000000ff978f7208 */ /* 0x001fca0004800000 */
[C---:B------:R-:W-:Y:S01]  /*2c50*/  FADD.FTZ R149, -R143.reuse, R96 ;  /* 0x000000608f957221 */ /* 0x040fe20000010100 */
[----:B------:R-:W-:Y:S01]  /*2c60*/  IADD3 R96, R140, -0x1, RZ ;  /* 0xffffffff8c607810 */ /* 0x000fe20007ffe0ff */
        /* <DEDUP_REMOVED lines=11> */
[C---:B------:R-:W-:Y:S02]  /*2d20*/  FADD.FTZ R155, -R143.reuse, R110 ;  /* 0x0000006e8f9b7221 */ /* 0x040fe40000010100 */
[C---:B------:R-:W-:Y:S02]  /*2d30*/  FADD.FTZ R111, -R143.reuse, R111 ;  /* 0x0000006f8f6f7221 */ /* 0x040fe40000010100 */
[C---:B------:R-:W-:Y:S02]  /*2d40*/  FADD.FTZ R124, -R143.reuse, R124 ;  /* 0x0000007c8f7c7221 */ /* 0x040fe40000010100 */
[C---:B------:R-:W-:Y:S02]  /*2d50*/  FMUL.FTZ R149, R142.reuse, R149 ;  /* 0x000000958e957220 */ /* 0x040fe40000410000 */
[----:B------:R-:W-:Y:S01]  /*2d60*/  FMUL.FTZ R102, R142, R97 ;  /* 0x000000618e667220 */ /* 0x000fe20000410000 */
[----:B------:R-:W-:Y:S01]  /*2d70*/  SHF.R.S32.HI R97, RZ, 0x1f, R96 ;  /* 0x0000001fff617819 */ /* 0x000fe20000011460 */
[----:B------:R-:W-:-:S02]  /*2d80*/  FADD.FTZ R145, -R143, R100 ;  /* 0x000000648f917221 */ /* 0x000fc40000010100 */
[C---:B------:R-:W-:Y:S02]  /*2d90*/  FADD.FTZ R119, -R143.reuse, R119 ;  /* 0x000000778f777221 */ /* 0x040fe40000010100 */
[C---:B------:R-:W-:Y:S02]  /*2da0*/  FADD.FTZ R114, -R143.reuse, R114 ;  /* 0x000000728f727221 */ /* 0x040fe40000010100 */
[C---:B------:R-:W-:Y:S02]  /*2db0*/  FADD.FTZ R126, -R143.reuse, R126 ;  /* 0x0000007e8f7e7221 */ /* 0x040fe40000010100 */
        /* <DEDUP_REMOVED lines=10> */
[C---:B------:R-:W-:Y:S02]  /*2e60*/  FADD.FTZ R159, -R143.reuse, R106 ;  /* 0x0000006a8f9f7221 */ /* 0x040fe40000010100 */
[C---:B------:R-:W-:Y:S02]  /*2e70*/  FADD.FTZ R161, -R143.reuse, R116 ;  /* 0x000000748fa17221 */ /* 0x040fe40000010100 */
[C---:B------:R-:W-:Y:S02]  /*2e80*/  FADD.FTZ R120, -R143.reuse, R120 ;  /* 0x000000788f787221 */ /* 0x040fe40000010100 */
[C---:B------:R-:W-:Y:S02]  /*2e90*/  FADD.FTZ R121, -R143.reuse, R121 ;  /* 0x000000798f797221 */ /* 0x040fe40000010100 */
[----:B------:R-:W-:-:S02]  /*2ea0*/  FADD.FTZ R130, -R143, R130 ;  /* 0x000000828f827221 */ /* 0x000fc40000010100 */
[C---:B------:R-:W-:Y:S02]  /*2eb0*/  FMUL.FTZ R104, R142.reuse, R109 ;  /* 0x0000006d8e687220 */ /* 0x040fe40000410000 */
[C---:B------:R-:W-:Y:S02]  /*2ec0*/  FMUL.FTZ R112, R142.reuse, R105 ;  /* 0x000000698e707220 */ /* 0x040fe40000410000 */
[----:B------:R-:W-:Y:S02]  /*2ed0*/  FMUL.FTZ R108, R142, R117 ;  /* 0x000000758e6c7220 */ /* 0x000fe40000410000 */
[----:B------:R-:W-:Y:S02]  /*2ee0*/  FFMA.FTZ R103, R41, R98, R81 ;  /* 0x0000006229677223 */ /* 0x000fe40000010051 */
[C---:B------:R-:W-:Y:S02]  /*2ef0*/  FADD.FTZ R107, -R143.reuse, R107 ;  /* 0x0000006b8f6b7221 */ /* 0x040fe40000010100 */
[----:B------:R-:W-:-:S02]  /*2f00*/  FADD.FTZ R113, -R143, R113 ;  /* 0x000000718f717221 */ /* 0x000fc40000010100 */
[C---:B------:R-:W-:Y:S02]  /*2f10*/  FMUL.FTZ R106, R142.reuse, R111 ;  /* 0x0000006f8e6a7220 */ /* 0x040fe40000410000 */
[----:B------:R-:W-:Y:S02]  /*2f20*/  FMUL.FTZ R109, R142, R124 ;  /* 0x0000007c8e6d7220 */ /* 0x000fe40000410000 */
[----:B------:R-:W-:Y:S02]  /*2f30*/  FFMA.FTZ R98, R36, R149, R76 ;  /* 0x0000009524627223 */ /* 0x000fe4000001004c */
[----:B------:R-:W-:Y:S02]  /*2f40*/  FFMA.FTZ R105, R37, R102, R77 ;  /* 0x0000006625697223 */ /* 0x000fe4000001004d */
[----:B------:R-:W-:Y:S02]  /*2f50*/  FADD.FTZ R132, -R143, R132 ;  /* 0x000000848f847221 */ /* 0x000fe40000010100 */
[C---:B------:R-:W-:Y:S01]  /*2f60*/  FMUL.FTZ R147, R142.reuse, R147 ;  /* 0x000000938e937220 */ /* 0x040fe20000410000 */
[----:B------:R-:W-:Y:S01]  /*2f70*/  F2FP.BF16.PACK_AB R98, R105, R98 ;  /* 0x000000626962723e */ /* 0x000fe200000010ff */
[----:B------:R-:W-:-:S02]  /*2f80*/  FMUL.FTZ R116, R142, R119 ;  /* 0x000000778e747220 */ /* 0x000fc40000410000 */
[C---:B------:R-:W-:Y:S02]  /*2f90*/  FMUL.FTZ R101, R142.reuse, R114 ;  /* 0x000000728e657220 */ /* 0x040fe40000410000 */
[----:B------:R-:W-:Y:S02]  /*2fa0*/  FMUL.FTZ R111, R142, R126 ;  /* 0x0000007e8e6f7220 */ /* 0x000fe40000410000 */
[----:B------:R-:W-:Y:S02]  /*2fb0*/  FFMA.FTZ R99, R38, R151, R78 ;  /* 0x0000009726637223 */ /* 0x000fe4000001004e */
[----:B------:R-:W-:Y:S02]  /*2fc0*/  FFMA.FTZ R110, R39, R110, R79 ;  /* 0x0000006e276e7223 */ /* 0x000fe4000001004f */
[C---:B------:R-:W-:Y:S02]  /*2fd0*/  FADD.FTZ R134, -R143.reuse, R134 ;  /* 0x000000868f867221 */ /* 0x040fe40000010100 */
[----:B------:R-:W-:Y:S01]  /*2fe0*/  FADD.FTZ R135, -R143, R135 ;  /* 0x000000878f877221 */ /* 0x000fe20000010100 */
[----:B------:R-:W-:Y:S01]  /*2ff0*/  F2FP.BF16.PACK_AB R99, R110, R99 ;  /* 0x000000636e63723e */ /* 0x000fe200000010ff */
[----:B------:R-:W-:-:S02]  /*3000*/  FMUL.FTZ R144, R142, R115 ;  /* 0x000000738e907220 */ /* 0x000fc40000410000 */
[C---:B------:R-:W-:Y:S02]  /*3010*/  FMUL.FTZ R114, R142.reuse, R125 ;  /* 0x0000007d8e727220 */ /* 0x040fe40000410000 */
[C---:B------:R-:W-:Y:S02]  /*3020*/  FMUL.FTZ R119, R142.reuse, R122 ;  /* 0x0000007a8e777220 */ /* 0x040fe40000410000 */
[C---:B------:R-:W-:Y:S02]  /*3030*/  FMUL.FTZ R146, R142.reuse, R123 ;  /* 0x0000007b8e927220 */ /* 0x040fe40000410000 */
[C---:B------:R-:W-:Y:S02]  /*3040*/  FADD.FTZ R163, -R143.reuse, R118 ;  /* 0x000000768fa37221 */ /* 0x040fe40000010100 */
[----:B------:R-:W-:Y:S02]  /*3050*/  FADD.FTZ R127, -R143, R127 ;  /* 0x0000007f8f7f7221 */ /* 0x000fe40000010100 */
[----:B------:R-:W-:-:S02]  /*3060*/  FMUL.FTZ R145, R142, R145 ;  /* 0x000000918e917220 */ /* 0x000fc40000410000 */
[C---:B------:R-:W-:Y:S02]  /*3070*/  FMUL.FTZ R161, R142.reuse, R161 ;  /* 0x000000a18ea17220 */ /* 0x040fe40000410000 */
[C---:B------:R-:W-:Y:S02]  /*3080*/  FMUL.FTZ R115, R142.reuse, R120 ;  /* 0x000000788e737220 */ /* 0x040fe40000410000 */
[C---:B------:R-:W-:Y:S02]  /*3090*/  FMUL.FTZ R126, R142.reuse, R121 ;  /* 0x000000798e7e7220 */ /* 0x040fe40000410000 */
[----:B------:R-:W-:Y:S01]  /*30a0*/  FMUL.FTZ R123, R142, R130 ;  /* 0x000000828e7b7220 */ /* 0x000fe20000410000 */
[----:B------:R-:W-:Y:S01]  /*30b0*/  LEA.HI R130, R97, R96, RZ, 0x3 ;  /* 0x0000006061827211 */ /* 0x000fe200078f18ff */
[----:B------:R-:W-:Y:S02]  /*30c0*/  FFMA.FTZ R125, R25, R108, R65 ;  /* 0x0000006c197d7223 */ /* 0x000fe40000010041 */
[C---:B------:R-:W-:Y:S01]  /*30d0*/  FADD.FTZ R133, -R143.reuse, R133 ;  /* 0x000000858f857221 */ /* 0x040fe20000010100 */
[----:B------:R-:W-:Y:S01]  /*30e0*/  LEA.HI.SX32 R130, R130, R137, 0x1d ;  /* 0x0000008982827211 */ /* 0x000fe200078feaff */
[----:B------:R-:W-:-:S02]  /*30f0*/  FADD.FTZ R128, -R143, R128 ;  /* 0x000000808f807221 */ /* 0x000fc40000010100 */
[C---:B------:R-:W-:Y:S02]  /*3100*/  FMUL.FTZ R159, R142.reuse, R159 ;  /* 0x0000009f8e9f7220 */ /* 0x040fe40000410000 */
[C---:B------:R-:W-:Y:S02]  /*3110*/  FMUL.FTZ R118, R142.reuse, R107 ;  /* 0x0000006b8e767220 */ /* 0x040fe40000410000 */
[----:B------:R-:W-:Y:S02]  /*3120*/  FMUL.FTZ R140, R142, R113 ;  /* 0x000000718e8c7220 */ /* 0x000fe40000410000 */
[----:B------:R-:W-:Y:S02]  /*3130*/  FFMA.FTZ R108, R16, R109, R56 ;  /* 0x0000006d106c7223 */ /* 0x000fe40000010038 */
[----:B------:R-:W-:Y:S02]  /*3140*/  FADD.FTZ R129, -R143, R129 ;  /* 0x000000818f817221 */ /* 0x000fe40000010100 */
[----:B------:R-:W-:-:S02]  /*3150*/  FMUL.FTZ R157, R142, R157 ;  /* 0x0000009d8e9d7220 */ /* 0x000fc40000410000 */
[----:B------:R-:W-:Y:S02]  /*3160*/  FMUL.FTZ R113, R142, R132 ;  /* 0x000000848e717220 */ /* 0x000fe40000410000 */
[----:B------:R-:W-:Y:S02]  /*3170*/  FFMA.FTZ R97, R42, R147, R82 ;  /* 0x000000932a617223 */ /* 0x000fe40000010052 */
[----:B------:R-:W-:Y:S02]  /*3180*/  FFMA.FTZ R100, R43, R100, R83 ;  /* 0x000000642b647223 */ /* 0x000fe40000010053 */
[----:B------:R-:W-:Y:S02]  /*3190*/  FFMA.FTZ R109, R18, R111, R58 ;  /* 0x0000006f126d7223 */ /* 0x000fe4000001003a */
[----:B------:R-:W-:Y:S01]  /*31a0*/  FMUL.FTZ R117, R142, R134 ;  /* 0x000000868e757220 */ /* 0x000fe20000410000 */
[----:B------:R-:W-:Y:S01]  /*31b0*/  F2FP.BF16.PACK_AB R97, R100, R97 ;  /* 0x000000616461723e */ /* 0x000fe200000010ff */
[----:B------:R-:W-:-:S02]  /*31c0*/  FMUL.FTZ R122, R142, R135 ;  /* 0x000000878e7a7220 */ /* 0x000fc40000410000 */
[----:B------:R-:W-:Y:S02]  /*31d0*/  FFMA.FTZ R105, R33, R104, R73 ;  /* 0x0000006821697223 */ /* 0x000fe40000010049 */
[----:B------:R-:W-:Y:S02]  /*31e0*/  FFMA.FTZ R111, R14, R119, R54 ;  /* 0x000000770e6f7223 */ /* 0x000fe40000010036 */
[C---:B------:R-:W-:Y:S02]  /*31f0*/  FMUL.FTZ R153, R142.reuse, R153 ;  /* 0x000000998e997220 */ /* 0x040fe40000410000 */
[----:B------:R-:W-:Y:S02]  /*3200*/  FMUL.FTZ R124, R142, R127 ;  /* 0x0000007f8e7c7220 */ /* 0x000fe40000410000 */
[----:B------:R-:W-:Y:S02]  /*3210*/  FFMA.FTZ R96, R40, R145, R80 ;  /* 0x0000009128607223 */ /* 0x000fe40000010050 */
[----:B------:R-:W-:-:S02]  /*3220*/  FFMA.FTZ R104, R24, R161, R64 ;  /* 0x000000a118687223 */ /* 0x000fc40000010040 */
[----:B------:R-:W-:Y:S01]  /*3230*/  FFMA.FTZ R110, R12, R115, R52 ;  /* 0x000000730c6e7223 */ /* 0x000fe20000010034 */
[----:B------:R-:W-:Y:S01]  /*3240*/  F2FP.BF16.PACK_AB R96, R103, R96 ;  /* 0x000000606760723e */ /* 0x000fe200000010ff */
[----:B------:R-:W-:Y:S01]  /*3250*/  FFMA.FTZ R119, R13, R126, R53 ;  /* 0x0000007e0d777223 */ /* 0x000fe20000010035 */
[----:B------:R-:W-:Y:S01]  /*3260*/  F2FP.BF16.PACK_AB R104, R125, R104 ;  /* 0x000000687d68723e */ /* 0x000fe200000010ff */
[C---:B------:R-:W-:Y:S01]  /*3270*/  FMUL.FTZ R163, R142.reuse, R163 ;  /* 0x000000a38ea37220 */ /* 0x040fe20000410000 */
[----:B------:R-:W-:Y:S01]  /*3280*/  MOV R125, 0x10 ;  /* 0x00000010007d7802 */ /* 0x000fe20000000f00 */
[C---:B------:R-:W-:Y:S01]  /*3290*/  FMUL.FTZ R120, R142.reuse, R133 ;  /* 0x000000858e787220 */ /* 0x040fe20000410000 */
[----:B------:R-:W-:Y:S01]  /*32a0*/  F2FP.BF16.PACK_AB R110, R119, R110 ;  /* 0x0000006e776e723e */ /* 0x000fe200000010ff */
[----:B------:R-:W-:Y:S02]  /*32b0*/  FMUL.FTZ R121, R142, R128 ;  /* 0x000000808e797220 */ /* 0x000fe40000410000 */
[----:B------:R-:W-:-:S02]  /*32c0*/  FFMA.FTZ R159, R30, R159, R70 ;  /* 0x0000009f1e9f7223 */ /* 0x000fc40000010046 */
[----:B------:R-:W-:Y:S02]  /*32d0*/  FFMA.FTZ R118, R31, R118, R71 ;  /* 0x000000761f767223 */ /* 0x000fe40000010047 */
[----:B------:R-:W-:Y:S02]  /*32e0*/  FFMA.FTZ R107, R29, R112, R69 ;  /* 0x000000701d6b7223 */ /* 0x000fe40000010045 */
[----:B------:R-:W-:Y:S01]  /*32f0*/  FADD.FTZ R131, -R143, R131 ;  /* 0x000000838f837221 */ /* 0x000fe20000010100 */
[----:B------:R-:W-:Y:S01]  /*3300*/  F2FP.BF16.PACK_AB R103, R118, R159 ;  /* 0x0000009f7667723e */ /* 0x000fe200000010ff */
[----:B------:R-:W-:Y:S01]  /*3310*/  FMUL.FTZ R128, R142, R129 ;  /* 0x000000818e807220 */ /* 0x000fe20000410000 */
[----:B------:R-:W-:Y:S01]  /*3320*/  IADD3 R118, R130, 0x80, RZ ;  /* 0x0000008082767810 */ /* 0x000fe20007ffe0ff */
[----:B------:R-:W-:Y:S02]  /*3330*/  FFMA.FTZ R102, R28, R157, R68 ;  /* 0x0000009d1c667223 */ /* 0x000fe40000010044 */
[----:B------:R-:W-:-:S02]  /*3340*/  FFMA.FTZ R112, R8, R113, R48 ;  /* 0x0000007108707223 */ /* 0x000fc40000010030 */
[----:B------:R-:W-:Y:S01]  /*3350*/  FMUL.FTZ R155, R142, R155 ;  /* 0x0000009b8e9b7220 */ /* 0x000fe20000410000 */
[----:B------:R-:W-:Y:S01]  /*3360*/  F2FP.BF16.PACK_AB R102, R107, R102 ;  /* 0x000000666b66723e */ /* 0x000fe200000010ff */
[----:B------:R-:W-:Y:S02]  /*3370*/  FFMA.FTZ R113, R10, R117, R50 ;  /* 0x000000750a717223 */ /* 0x000fe40000010032 */
[----:B------:R-:W-:Y:S02]  /*3380*/  FFMA.FTZ R122, R11, R122, R51 ;  /* 0x0000007a0b7a7223 */ /* 0x000fe40000010033 */
[----:B------:R-:W-:Y:S02]  /*3390*/  FMUL.FTZ R165, R142, R165 ;  /* 0x000000a58ea57220 */ /* 0x000fe40000410000 */
        /* <DEDUP_REMOVED lines=12> */
[----:B------:R-:W-:Y:S01]  /*3460*/  FMUL.FTZ R142, R142, R131 ;  /* 0x000000838e8e7220 */ /* 0x000fe20000410000 */
[----:B------:R-:W-:Y:S01]  /*3470*/  F2FP.BF16.PACK_AB R105, R116, R163 ;  /* 0x000000a37469723e */ /* 0x000fe200000010ff */
[----:B------:R-:W-:Y:S01]  /*3480*/  FFMA.FTZ R114, R4, R121, R44 ;  /* 0x0000007904727223 */ /* 0x000fe2000001002c */
[----:B------:R-:W-:Y:S01]  /*3490*/  F2FP.BF16.PACK_AB R112, R117, R112 ;  /* 0x000000707570723e */ /* 0x000fe200000010ff */
[----:B------:R-:W-:Y:S01]  /*34a0*/  FFMA.FTZ R119, R5, R128, R45 ;  /* 0x0000008005777223 */ /* 0x000fe2000001002d */
[----:B------:R-:W-:Y:S01]  /*34b0*/  IADD3 R124, R130, 0x200, RZ ;  /* 0x00000200827c7810 */ /* 0x000fe20007ffe0ff */
        /* <DEDUP_REMOVED lines=25> */
.L_x_15028:
[----:B0-----:R-:W-:Y:S05]  /*3650*/  BSYNC B0 ;  /* 0x0000000000007941 */ /* 0x001fea0003800000 */
.L_x_15027:
[----:B------:R-:W-:Y:S02]  /*3660*/  IADD3 R3, R3, c[0x0][0x160], RZ ;  /* 0x0000580003037a10 */ /* 0x000fe40007ffe0ff */
[----:B------:R-:W-:-:S02]  /*3670*/  LOP3.LUT P1, RZ, R138, 0xff, RZ, 0xc0, !PT ;  /* 0x000000ff8aff7812 */ /* 0x000fc4000782c0ff */
[----:B------:R-:W-:Y:S02]  /*3680*/  ISETP.GE.AND P0, PT, R3, c[0x0][0x164], PT ;  /* 0x0000590003007a0c */ /* 0x000fe40003f06270 */
[----:B------:R-:W-:-:S11]  /*3690*/  SEL R138, RZ, 0x1, P1 ;  /* 0x00000001ff8a7807 */ /* 0x000fd60000800000 */
[----:B-----5:R-:W-:Y:S01]  /*36a0*/  @P0 CALL.REL.NOINC `(.L_x_15029) ;  /* 0x0000001000000944 */ /* 0x020fe20003c00000 */
[----:B------:R-:W-:Y:S05]  /*36b0*/  BRA `(.L_x_15030) ;  /* 0xffffcd5000007947 */ /* 0x000fea000383ffff */
.L_x_15029:
[----:B------:R-:W-:Y:S05]  /*36c0*/  EXIT ;  /* 0x000000000000794d */ /* 0x000fea0003800000 */
.L_x_15025:
[----:B0-----:R-:W-:Y:S01]  /*36d0*/  HFMA2.MMA R149, -RZ, RZ, 0, 5.9604644775390625e-08 ;  /* 0x00000001ff957435 */ /* 0x001fe200000001ff */
[----:B------:R-:W-:Y:S02]  /*36e0*/  MOV R143, 0x1f ;  /* 0x0000001f008f7802 */ /* 0x000fe40000000f00 */
[----:B------:R-:W-:Y:S02]  /*36f0*/  MOV R148, 0xffffffff ;  /* 0xffffffff00947802 */ /* 0x000fe40000000f00 */
[----:B------:R-:W-:Y:S02]  /*3700*/  MOV R146, 0x3720 ;  /* 0x0000372000927802 */ /* 0x000fe40000000f00 */
[----:B-----5:R-:W-:Y:S05]  /*3710*/  CALL.REL.NOINC `($__internal_67_$__cuda_sm70_shflsync_bfly_p) ;  /* 0x0000089000007944 */ /* 0x020fea0003c00000 */
[----:B-1----:R-:W-:Y:S01]  /*3720*/  MOV R142, R149 ;  /* 0x00000095008e7202 */ /* 0x002fe20000000f00 */
[----:B0-----:R-:W-:Y:S05]  /*3730*/  BRA `(.L_x_15031) ;  /* 0xffffeac000007947 */ /* 0x001fea000383ffff */
.L_x_15026:
[----:B------:R-:W-:Y:S01]  /*3740*/  HFMA2.MMA R149, -RZ, RZ, 0, 1.1920928955078125e-07 ;  /* 0x00000002ff957435 */ /* 0x000fe200000001ff */
[----:B------:R-:W-:Y:S02]  /*3750*/  MOV R143, 0x1f ;  /* 0x0000001f008f7802 */ /* 0x000fe40000000f00 */
[----:B------:R-:W-:Y:S02]  /*3760*/  MOV R148, 0xffffffff ;  /* 0xffffffff00947802 */ /* 0x000fe40000000f00 */
[----:B------:R-:W-:-:S02]  /*3770*/  MOV R146, 0x3790 ;  /* 0x0000379000927802 */ /* 0x000fc40000000f00 */
[----:B-----5:R-:W-:Y:S05]  /*3780*/  CALL.REL.NOINC `($__internal_67_$__cuda_sm70_shflsync_bfly_p) ;  /* 0x0000082000007944 */ /* 0x020fea0003c00000 */
[----:B01----:R-:W-:Y:S01]  /*3790*/  FADD.FTZ R150, R150, R149 ;  /* 0x0000009596967221 */ /* 0x003fe20000010000 */
[----:B------:R-:W-:Y:S01]  /*37a0*/  HFMA2.MMA R149, -RZ, RZ, 0, 2.384185791015625e-07 ;  /* 0x00000004ff957435 */ /* 0x000fe200000001ff */
[----:B------:R-:W-:-:S02]  /*37b0*/  MOV R143, 0x1f ;  /* 0x0000001f008f7802 */ /* 0x000fc40000000f00 */
[----:B------:R-:W-:Y:S02]  /*37c0*/  MOV R148, 0xffffffff ;  /* 0xffffffff00947802 */ /* 0x000fe40000000f00 */
[----:B------:R-:W-:Y:S02]  /*37d0*/  MOV R146, 0x37f0 ;  /* 0x000037f000927802 */ /* 0x000fe40000000f00 */
[----:B------:R-:W-:Y:S05]  /*37e0*/  CALL.REL.NOINC `($__internal_67_$__cuda_sm70_shflsync_bfly_p) ;  /* 0x000007c000007944 */ /* 0x000fea0003c00000 */
[----:B01----:R-:W-:Y:S01]  /*37f0*/  FADD.FTZ R150, R150, R149 ;  /* 0x0000009596967221 */ /* 0x003fe20000010000 */
[----:B------:R-:W-:Y:S01]  /*3800*/  HFMA2.MMA R149, -RZ, RZ, 0, 4.76837158203125e-07 ;  /* 0x00000008ff957435 */ /* 0x000fe200000001ff */
[----:B------:R-:W-:Y:S02]  /*3810*/  MOV R143, 0x1f ;  /* 0x0000001f008f7802 */ /* 0x000fe40000000f00 */
[----:B------:R-:W-:Y:S02]  /*3820*/  MOV R148, 0xffffffff ;  /* 0xffffffff00947802 */ /* 0x000fe40000000f00 */
[----:B------:R-:W-:Y:S02]  /*3830*/  MOV R146, 0x3850 ;  /* 0x0000385000927802 */ /* 0x000fe40000000f00 */
[----:B------:R-:W-:Y:S05]  /*3840*/  CALL.REL.NOINC `($__internal_67_$__cuda_sm70_shflsync_bfly_p) ;  /* 0x0000076000007944 */ /* 0x000fea0003c00000 */
[----:B01----:R-:W-:Y:S01]  /*3850*/  FADD.FTZ R150, R150, R149 ;  /* 0x0000009596967221 */ /* 0x003fe20000010000 */
[----:B------:R-:W-:Y:S01]  /*3860*/  HFMA2.MMA R149, -RZ, RZ, 0, 9.5367431640625e-07 ;  /* 0x00000010ff957435 */ /* 0x000fe200000001ff */
[----:B------:R-:W-:-:S02]  /*3870*/  MOV R143, 0x1f ;  /* 0x0000001f008f7802 */ /* 0x000fc40000000f00 */
[----:B------:R-:W-:Y:S02]  /*3880*/  MOV R148, 0xffffffff ;  /* 0xffffffff00947802 */ /* 0x000fe40000000f00 */
[----:B------:R-:W-:Y:S02]  /*3890*/  MOV R146, 0x38b0 ;  /* 0x000038b000927802 */ /* 0x000fe40000000f00 */
[----:B------:R-:W-:Y:S05]  /*38a0*/  CALL.REL.NOINC `($__internal_67_$__cuda_sm70_shflsync_bfly_p) ;  /* 0x0000070000007944 */ /* 0x000fea0003c00000 */
        /* <DEDUP_REMOVED lines=86> */
[----:B------:R-:W-:Y:S05]  /*3e10*/  CALL.REL.NOINC `($__internal_67_$__cuda_sm70_shflsync_bfly_p) ;  /* 0x0000019000007944 */ /* 0x000fea0003c00000 */
[----:B01----:R-:W-:Y:S01]  /*3e20*/  FADD.FTZ R150, R150, R149 ;  /* 0x0000009596967221 */ /* 0x003fe20000010000 */
[----:B------:R-:W-:Y:S01]  /*3e30*/  HFMA2.MMA R149, -RZ, RZ, 0, 1.1920928955078125e-07 ;  /* 0x00000002ff957435 */ /* 0x000fe200000001ff */
[----:B------:R-:W-:Y:S02]  /*3e40*/  MOV R143, 0x1f ;  /* 0x0000001f008f7802 */ /* 0x000fe40000000f00 */
[----:B------:R-:W-:Y:S02]  /*3e50*/  MOV R148, 0xffffffff ;  /* 0xffffffff00947802 */ /* 0x000fe40000000f00 */
[----:B------:R-:W-:Y:S02]  /*3e60*/  MOV R146, 0x3e80 ;  /* 0x00003e8000927802 */ /* 0x000fe40000000f00 */
[----:B------:R-:W-:Y:S05]  /*3e70*/  CALL.REL.NOINC `($__internal_67_$__cuda_sm70_shflsync_bfly_p) ;  /* 0x0000013000007944 */ /* 0x000fea0003c00000 */
        /* <DEDUP_REMOVED lines=18> */
[----:B01----:R-:W-:Y:S05]  /*3fa0*/  BRA `(.L_x_15032) ;  /* 0xffffe89000007947 */ /* 0x003fea000383ffff */
        .weak           $__internal_67_$__cuda_sm70_shflsync_bfly_p
        .type           $__internal_67_$__cuda_sm70_shflsync_bfly_p,@function
        .size           $__internal_67_$__cuda_sm70_shflsync_bfly_p,(.L_x_36107 - $__internal_67_$__cuda_sm70_shflsync_bfly_p)
$__internal_67_$__cuda_sm70_shflsync_bfly_p:
[----:B------:R-:W-:Y:S01]  /*3fb0*/  HFMA2.MMA R147, -RZ, RZ, 0, 0 ;  /* 0x00000000ff937435 */ /* 0x000fe200000001ff */
[----:B------:R-:W-:Y:S04]  /*3fc0*/  WARPSYNC R148 ;  /* 0x0000009400007348 */ /* 0x000fe80003800000 */
[----:B------:R0:W1:Y:S01]  /*3fd0*/  SHFL.BFLY PT, R149, R150, R149, R143 ;  /* 0x0c00009596957389 */ /* 0x00006200000e008f */
[----:B------:R-:W-:Y:S05]  /*3fe0*/  RET.REL.NODEC R146 `(_ZN10layer_norm13ln_fwd_kernelINS_13Kernel_traitsIf13__nv_bfloat16fS2_fjLj5120ELj1ELj1ELj4ELj16ENS_18Kernel_traits_baseILj5120EfS2_fS2_fjLj128EEEEELb0ELb0ELb1ELb1EEEvNS_9FwdParamsE) ;  /* 0xffffc01092007950 */ /* 0x000fea0003c3ffff */
.L_x_15033:
        /* <DEDUP_REMOVED lines=9> */
.L_x_36107:


//--------------------- .text._ZN10layer_norm13ln_fwd_kernelINS_13Kernel_traitsIf13__nv_bfloat16fS2_fjLj5120ELj1ELj1ELj4ELj16ENS_18Kernel_traits_baseILj5120EfS2_fS2_fjLj128EEEEELb0ELb1ELb0ELb0EEEvNS_9FwdParamsE --------------------------
	.section	.text._ZN10layer_norm13ln_fwd_kernelINS_13Kernel_traitsIf13__nv_bfloat16fS2_fjLj5120ELj1ELj1ELj4ELj16ENS_18Kernel_traits_baseILj5120EfS2_fS2_fjLj128EEEEELb0ELb1ELb0ELb0EEEvNS_9FwdParamsE,"ax",@progbits
	.sectioninfo	@"SHI_REGISTERS=196"
	.align	128
        .global         _ZN10layer_norm13ln_fwd_kernelINS_13Kernel_traitsIf13__nv_bfloat16fS2_fjLj5120ELj1ELj1ELj4ELj16ENS_18Kernel_traits_baseILj5120EfS2_fS2_fjLj128EEEEELb0ELb1ELb0ELb0EEEvNS_9FwdParamsE
        .type           _ZN10layer_norm13ln_fwd_kernelINS_13Kernel_traitsIf13__nv_bfloat16fS2_fjLj5120ELj1ELj1ELj4ELj16ENS_18Kernel_traits_baseILj5120EfS2_fS2_fjLj128EEEEELb0ELb1ELb0ELb0EEEvNS_9FwdParamsE,@function
        .size           _ZN10layer_norm13ln_fwd_kernelINS_13Kernel_traitsIf13__nv_bfloat16fS2_fjLj5120ELj1ELj1ELj4ELj16ENS_18Kernel_traits_baseILj5120EfS2_fS2_fjLj128EEEEELb0ELb1ELb0ELb0EEEvNS_9FwdParamsE,(.L_x_36108 - _ZN10layer_norm13ln_fwd_kernelINS_13Kernel_traitsIf13__nv_bfloat16fS2_fjLj5120ELj1ELj1ELj4ELj16ENS_18Kernel_traits_baseILj5120EfS2_fS2_fjLj128EEEEELb0ELb1ELb0ELb0EEEvNS_9FwdParamsE)
        .other          _ZN10layer_norm13ln_fwd_kernelINS_13Kernel_traitsIf13__nv_bfloat16fS2_fjLj5120ELj1ELj1ELj4ELj16ENS_18Kernel_traits_baseILj5120EfS2_fS2_fjLj128EEEEELb0ELb1ELb0ELb0EEEvNS_9FwdParamsE,@"STO_CUDA_ENTRY STV_DEFAULT"
_ZN10layer_norm13ln_fwd_kernelINS_13Kernel_traitsIf13__nv_bfloat16fS2_fjLj5120ELj1ELj1ELj4ELj16ENS_18Kernel_traits_baseILj5120EfS2_fS2_fjLj128EEEEELb0ELb1ELb0ELb0EEEvNS_9FwdParamsE:
.text._ZN10layer_norm13ln_fwd_kernelINS_13Kernel_traitsIf13__nv_bfloat16fS2_fjLj5120ELj1ELj1ELj4ELj16ENS_18Kernel_traits_baseILj5120EfS2_fS2_fjLj128EEEEELb0ELb1ELb0ELb0EEEvNS_9FwdParamsE:
        /* <DEDUP_REMOVED lines=37> */
.L_x_15035:
[----:B------:R-:W-:Y:S05]  /*0250*/  BSYNC B0 ;  /* 0x0000000000007941 */ /* 0x000fea0003800000 */
.L_x_15034:
[----:B------:R-:W-:Y:S01]  /*0260*/  BSSY B0, `(.L_x_15036) ;  /* 0x0000015000007945 */ /* 0x000fe20003800000 */
[----:B------:R-:W-:Y:S05]  /*0270*/  @!P6 BRA `(.L_x_15037) ;  /* 0x000001300000e947 */ /* 0x000fea0003800000 */
[----:B------:R-:W-:Y:S01]  /*0280*/  ISETP.NE.U32.AND P3, PT, RZ, c[0x0][0x218], PT ;  /* 0x00008600ff007a0c */ /* 0x000fe20003f65070 */
[----:B0-----:R-:W-:Y:S01]  /*0290*/  CS2R R30, SRZ ;  /* 0x00000000001e7805 */ /* 0x001fe2000001ff00 */
[----:B------:R-:W-:Y:S01]  /*02a0*/  MOV R57, 0x20 ;  /* 0x0000002000397802 */ /* 0x000fe20000000f00 */
        /* <DEDUP_REMOVED lines=16> */
.L_x_15037:
[----:B------:R-:W-:Y:S05]  /*03b0*/  BSYNC B0 ;  /* 0x0000000000007941 */ /* 0x000fea0003800000 */
.L_x_15036:
[----:B------:R-:W-:Y:S01]  /*03c0*/  BSSY B0, `(.L_x_15038) ;  /* 0x0000015000007945 */ /* 0x000fe20003800000 */
[----:B------:R-:W-:Y:S05]  /*03d0*/  @!P5 BRA `(.L_x_15039) ;  /* 0x000001300000d947 */ /* 0x000fea0003800000 */
[----:B------:R-:W-:Y:S01]  /*03e0*/  ISETP.NE.U32.AND P3, PT, RZ, c[0x0][0x218], PT ;  /* 0x00008600ff007a0c */ /* 0x000fe20003f65070 */
[----:B------:R-:W-:Y:S01]  /*03f0*/  HFMA2.MMA R81, -RZ, RZ, 0, 1.9073486328125e-06 ;  /* 0x00000020ff517435 */ /* 0x000fe200000001ff */
[----:B0-----:R-:W-:Y:S01]  /*0400*/  CS2R R54, SRZ ;  /* 0x0000000000367805 */ /* 0x001fe2000001ff00 */
        /* <DEDUP_REMOVED lines=16> */
.L_x_15039:
[----:B------:R-:W-:Y:S05]  /*0510*/  BSYNC B0 ;  /* 0x0000000000007941 */ /* 0x000fea0003800000 */
.L_x_15038:
        /* <DEDUP_REMOVED lines=21> */
.L_x_15041:
[----:B------:R-:W-:Y:S05]  /*0670*/  BSYNC B0 ;  /* 0x0000000000007941 */ /* 0x000fea0003800000 */
.L_x_15040:
        /* <DEDUP_REMOVED lines=8> */
[----:B------:R-:W-:-:S11]  /*0700*/  CS2R R104, SRZ ;  /* 0x0000000000687805 */ /* 0x000fd6000001ff00 */
[----:B------:R-:W-:-:S04]  /*0710*/  @P3 LEA R122, P4, R120, c[0x0][0x218], 0x5 ;  /* 0x00008600787a3a11 */ /* 0x000fc800078828ff */
[C---:B------:R-:W-:Y:S02]  /*0720*/  @P3 LEA.HI.X R123, R120.reuse, c[0x0][0x21c], RZ, 0x5, P4 ;  /* 0x00008700787b3a11 */ /* 0x040fe400020f2cff */
[----:B------:R-:W-:-:S03]  /*0730*/  LEA R128, P4, R120, c[0x0][0x1c8], 0x5 ;  /* 0x0000720078807a11 */ /* 0x000fc600078828ff */
[----:B------:R0:W5:Y:S01]  /*0740*/  @P3 LDG.E.128 R100, [R122.64] ;  /* 0x000000047a643981 */ /* 0x000162000c1e1d00 */
[C---:B------:R-:W-:Y:S01]  /*0750*/  LEA.HI.X R129, R120.reuse, c[0x0][0x1cc], RZ, 0x5, P4 ;  /* 0x0000730078817a11 */ /* 0x040fe200020f2cff */
[----:B------:R-:W-:Y:S02]  /*0760*/  IMAD.WIDE.U32 R120, R120, R121, c[0x0][0x1b0] ;  /* 0x00006c0078787625 */ /* 0x000fe400078e0079 */
[----:B------:R0:W5:Y:S04]  /*0770*/  @P3 LDG.E.128 R104, [R122.64+0x10] ;  /* 0x000010047a683981 */ /* 0x000168000c1e1d00 */
[----:B------:R0:W5:Y:S04]  /*0780*/  LDG.E.128 R108, [R120.64] ;  /* 0x00000004786c7981 */ /* 0x000168000c1e1d00 */
[----:B------:R0:W5:Y:S04]  /*0790*/  LDG.E.128 R112, [R120.64+0x10] ;  /* 0x0000100478707981 */ /* 0x000168000c1e1d00 */
[----:B------:R0:W5:Y:S04]  /*07a0*/  LDG.E.128 R116, [R128.64] ;  /* 0x0000000480747981 */ /* 0x000168000c1e1d00 */
[----:B------:R0:W5:Y:S02]  /*07b0*/  LDG.E.128 R124, [R128.64+0x10] ;  /* 0x00001004807c7981 */ /* 0x000164000c1e1d00 */
.L_x_15043:
[----:B------:R-:W-:Y:S05]  /*07c0*/  BSYNC B0 ;  /* 0x0000000000007941 */ /* 0x000fea0003800000 */
.L_x_15042:
        /* <DEDUP_REMOVED lines=25> */
.L_x_15067:
        /* <DEDUP_REMOVED lines=15> */
[----:B------:R-:W-:Y:S02]  /*0a50*/  MOV R156, 0x10 ;  /* 0x00000010009c7802 */ /* 0x000fe40000000f00 */
[----:B------:R-:W-:-:S03]  /*0a60*/  ISETP.NE.U32.AND P3, PT, RZ, c[0x0][0x180], PT ;  /* 0x00006000ff007a0c */ /* 0x000fc60003f65070 */
[----:B------:R-:W-:Y:S01]  /*0a70*/  IMAD.WIDE.U32 R156, R175, R156, c[0x0][0x170] ;  /* 0x00005c00af9c7625 */ /* 0x000fe200078e009c */
[----:B------:R-:W-:-:S04]  /*0a80*/  ISETP.NE.AND.EX P3, PT, RZ, c[0x0][0x184], PT, P3 ;  /* 0x00006100ff007a0c */ /* 0x000fc80003f65330 */
[----:B------:R-:W2:Y:S09]  /*0a90*/  LDG.E.128 R184, [R156.64] ;  /* 0x000000049cb87981 */ /* 0x000eb2000c1e1d00 */
        /* <DEDUP_REMOVED lines=9> */
[----:B-1----:R-:W-:Y:S02]  /*0b30*/  PRMT R159, RZ, 0x7610, R184 ;  /* 0x00007610ff9f7816 */ /* 0x002fe400000000b8 */
        /* <DEDUP_REMOVED lines=13> */
[----:B------:R-:W-:Y:S02]  /*0c10*/  FMUL.FTZ R180, R185, R176 ;  /* 0x000000b0b9b47220 */ /* 0x000fe40000410000 */
[----:B-----5:R-:W-:Y:S02]  /*0c20*/  FMUL.FTZ R156, R20, R157 ;  /* 0x0000009d149c7220 */ /* 0x020fe40000410000 */
[----:B------:R-:W-:Y:S02]  /*0c30*/  FMUL.FTZ R157, R21, R158 ;  /* 0x0000009e159d7220 */ /* 0x000fe40000410000 */
[----:B------:R-:W-:Y:S02]  /*0c40*/  FMUL.FTZ R158, R22, R161 ;  /* 0x000000a1169e7220 */ /* 0x000fe40000410000 */
[----:B------:R-:W-:-:S02]  /*0c50*/  FMUL.FTZ R159, R23, R160 ;  /* 0x000000a0179f7220 */ /* 0x000fc40000410000 */
[----:B------:R-:W-:Y:S02]  /*0c60*/  FMUL.FTZ R161, R25, R162 ;  /* 0x000000a219a17220 */ /* 0x000fe40000410000 */
[----:B------:R-:W-:Y:S01]  /*0c70*/  FMUL.FTZ R160, R24, R177 ;  /* 0x000000b118a07220 */ /* 0x000fe20000410000 */
[----:B------:R-:W-:Y:S01]  /*0c80*/  IADD3 R177, R175, 0x80, RZ ;  /* 0x00000080afb17810 */ /* 0x000fe20007ffe0ff */
        /* <DEDUP_REMOVED lines=12> */
.L_x_15045:
[----:B------:R-:W-:Y:S05]  /*0d50*/  BSYNC B0 ;  /* 0x0000000000007941 */ /* 0x000fea0003800000 */
.L_x_15044:
[----:B------:R-:W-:Y:S01]  /*0d60*/  ISETP.GE.U32.AND P3, PT, R2, 0x100, PT ;  /* 0x000001000200780c */ /* 0x000fe20003f66070 */
[----:B------:R-:W-:-:S12]  /*0d70*/  BSSY B0, `(.L_x_15046) ;  /* 0x0000032000007945 */ /* 0x000fd80003800000 */
[----:B------:R-:W-:Y:S05]  /*0d80*/  @!P3 BRA `(.L_x_15047) ;  /* 0x000003000000b947 */ /* 0x000fea0003800000 */
[----:B------:R-:W-:Y:S01]  /*0d90*/  HFMA2.MMA R164, -RZ, RZ, 0, 9.5367431640625e-07 ;  /* 0x00000010ffa47435 */ /* 0x000fe200000001ff */
[----:B------:R-:W-:-:S04]  /*0da0*/  ISETP.NE.U32.AND P3, PT, RZ, c[0x0][0x180], PT ;  /* 0x00006000ff007a0c */ /* 0x000fc80003f65070 */
[----:B------:R-:W-:-:S05]  /*0db0*/  ISETP.NE.AND.EX P3, PT, RZ, c[0x0][0x184], PT, P3 ;  /* 0x00006100ff007a0c */ /* 0x000fca0003f65330 */
[----:B------:R-:W-:-:S05]  /*0dc0*/  IMAD.WIDE.U32 R164, R177, R164, c[0x0][0x170] ;  /* 0x00005c00b1a47625 */ /* 0x000fca00078e00a4 */
[----:B------:R-:W2:Y:S03]  /*0dd0*/  LDG.E.128 R184, [R164.64] ;  /* 0x00000004a4b87981 */ /* 0x000ea6000c1e1d00 */
[----:B------:R-:W-:-:S04]  /*0de0*/  @P3 LEA R166, P4, R177, c[0x0][0x180], 0x5 ;  /* 0x00006000b1a63a11 */ /* 0x000fc800078828ff */
[----:B------:R-:W-:-:S05]  /*0df0*/  @P3 LEA.HI.X R167, R177, c[0x0][0x184], RZ, 0x5, P4 ;  /* 0x00006100b1a73a11 */ /* 0x000fca00020f2cff */
[----:B------:R3:W4:Y:S04]  /*0e00*/  @P3 LDG.E.128 R120, [R166.64] ;  /* 0x00000004a6783981 */ /* 0x000728000c1e1d00 */
[----:B------:R3:W4:Y:S01]  /*0e10*/  @P3 LDG.E.128 R128, [R166.64+0x10] ;  /* 0x00001004a6803981 */ /* 0x000722000c1e1d00 */
[----:B------:R-:W-:Y:S02]  /*0e20*/  ISETP.NE.U32.AND P3, PT, RZ, c[0x0][0x180], PT ;  /* 0x00006000ff007a0c */ /* 0x000fe40003f65070 */
[C---:B-1----:R-:W-:Y:S02]  /*0e30*/  LEA R178, P4, R177.reuse, c[0x0][0x188], 0x5 ;  /* 0x00006200b1b27a11 */ /* 0x042fe400078828ff */
[----:B------:R-:W-:Y:S02]  /*0e40*/  ISETP.NE.AND.EX P3, PT, RZ, c[0x0][0x184], PT, P3 ;  /* 0x00006100ff007a0c */ /* 0x000fe40003f65330 */
[----:B------:R-:W-:-:S02]  /*0e50*/  LEA.HI.X R179, R177, c[0x0][0x18c], RZ, 0x5, P4 ;  /* 0x00006300b1b37a11 */ /* 0x000fc400020f2cff */
[----:B------:R-:W-:Y:S02]  /*0e60*/  IADD3 R177, R177, 0x80, RZ ;  /* 0x00000080b1b17810 */ /* 0x000fe40007ffe0ff */
[--C-:B--2---:R-:W-:Y:S02]  /*0e70*/  PRMT R165, RZ, 0x5410, R184.reuse ;  /* 0x00005410ffa57816 */ /* 0x104fe400000000b8 */
[----:B---3--:R-:W-:Y:S02]  /*0e80*/  PRMT R167, RZ, 0x7610, R184 ;  /* 0x00007610ffa77816 */ /* 0x008fe400000000b8 */
        /* <DEDUP_REMOVED lines=19> */
[----:B------:R-:W-:Y:S02]  /*0fc0*/  FMUL.FTZ R168, R48, R181 ;  /* 0x000000b530a87220 */ /* 0x000fe40000410000 */
[----:B------:R-:W-:Y:S02]  /*0fd0*/  FMUL.FTZ R170, R50, R185 ;  /* 0x000000b932aa7220 */ /* 0x000fe40000410000 */
[----:B------:R-:W-:Y:S02]  /*0fe0*/  FMUL.FTZ R171, R51, R180 ;  /* 0x000000b433ab7220 */ /* 0x000fe40000410000 */
[----:B----4-:R-:W-:Y:S02]  /*0ff0*/  @P3 FADD.FTZ R164, R120, R164 ;  /* 0x000000a478a43221 */ /* 0x010fe40000010000 */
[----:B------:R-:W-:-:S02]  /*1000*/  @P3 FADD.FTZ R165, R121, R165 ;  /* 0x000000a579a53221 */ /* 0x000fc40000010000 */
[----:B------:R-:W-:Y:S02]  /*1010*/  @P3 FADD.FTZ R166, R122, R166 ;  /* 0x000000a67aa63221 */ /* 0x000fe40000010000 */
[----:B------:R-:W-:Y:S02]  /*1020*/  @P3 FADD.FTZ R167, R123, R167 ;  /* 0x000000a77ba73221 */ /* 0x000fe40000010000 */
[----:B------:R-:W-:Y:S02]  /*1030*/  @P3 FADD.FTZ R168, R128, R168 ;  /* 0x000000a880a83221 */ /* 0x000fe40000010000 */
[----:B------:R-:W-:Y:S01]  /*1040*/  @P3 FADD.FTZ R169, R129, R169 ;  /* 0x000000a981a93221 */ /* 0x000fe20000010000 */
[----:B------:R1:W-:Y:S01]  /*1050*/  STG.E.128 [R178.64], R164 ;  /* 0x000000a4b2007986 */ /* 0x0003e2000c101d04 */
[----:B------:R-:W-:Y:S02]  /*1060*/  @P3 FADD.FTZ R170, R130, R170 ;  /* 0x000000aa82aa3221 */ /* 0x000fe40000010000 */
[----:B------:R-:W-:-:S05]  /*1070*/  @P3 FADD.FTZ R171, R131, R171 ;  /* 0x000000ab83ab3221 */ /* 0x000fca0000010000 */
[----:B------:R1:W-:Y:S02]  /*1080*/  STG.E.128 [R178.64+0x10], R168 ;  /* 0x000010a8b2007986 */ /* 0x0003e4000c101d04 */
.L_x_15047:
[----:B------:R-:W-:Y:S05]  /*1090*/  BSYNC B0 ;  /* 0x0000000000007941 */ /* 0x000fea0003800000 */
.L_x_15046:
[----:B------:R-:W-:Y:S01]  /*10a0*/  ISETP.GE.U32.AND P3, PT, R2, 0x180, PT ;  /* 0x000001800200780c */ /* 0x000fe20003f66070 */
[----:B------:R-:W-:-:S12]  /*10b0*/  BSSY B0, `(.L_x_15048) ;  /* 0x0000032000007945 */ /* 0x000fd80003800000 */
[----:B------:R-:W-:Y:S05]  /*10c0*/  @!P3 BRA `(.L_x_15049) ;  /* 0x000003000000b947 */ /* 0x000fea0003800000 */
[----:B------:R-:W-:Y:S02]  /*10d0*/  ISETP.NE.U32.AND P3, PT, RZ, c[0x0][0x180], PT ;  /* 0x00006000ff007a0c */ /* 0x000fe40003f65070 */
[----:B------:R-:W-:Y:S02]  /*10e0*/  MOV R150, 0x10 ;  /* 0x0000001000967802 */ /* 0x000fe40000000f00 */
[----:B------:R-:W-:-:S03]  /*10f0*/  ISETP.NE.AND.EX P3, PT, RZ, c[0x0][0x184], PT, P3 ;  /* 0x00006100ff007a0c */ /* 0x000fc60003f65330 */
[----:B------:R-:W-:-:S05]  /*1100*/  IMAD.WIDE.U32 R150, R177, R150, c[0x0][0x170] ;  /* 0x00005c00b1967625 */ /* 0x000fca00078e0096 */
[----:B------:R-:W2:Y:S05]  /*1110*/  LDG.E.128 R184, [R150.64] ;  /* 0x0000000496b87981 */ /* 0x000eaa000c1e1d00 */
        /* <DEDUP_REMOVED lines=10> */
[--C-:B------:R-:W-:Y:S02]  /*11c0*/  PRMT R153, RZ, 0x5410, R185.reuse ;  /* 0x00005410ff997816 */ /* 0x100fe400000000b9 */
[----:B------:R-:W-:Y:S01]  /*11d0*/  PRMT R155, RZ, 0x7610, R185 ;  /* 0x00007610ff9b7816 */ /* 0x000fe200000000b9 */
[-C--:B---3--:R-:W-:Y:S01]  /*11e0*/  FMUL.FTZ R148, R151, R176.reuse ;  /* 0x000000b097947220 */ /* 0x088fe20000410000 */
        /* <DEDUP_REMOVED lines=30> */
.L_x_15049:
[----:B------:R-:W-:Y:S05]  /*13d0*/  BSYNC B0 ;  /* 0x0000000000007941 */ /* 0x000fea0003800000 */
.L_x_15048:
[----:B------:R-:W-:Y:S01]  /*13e0*/  BSSY B0, `(.L_x_15050) ;  /* 0x0000032000007945 */ /* 0x000fe20003800000 */
        /* <DEDUP_REMOVED lines=49> */
.L_x_15051:
[----:B------:R-:W-:Y:S05]  /*1700*/  BSYNC B0 ;  /* 0x0000000000007941 */ /* 0x000fea0003800000 */
.L_x_15050:
[----:B------:R-:W-:Y:S01]  /*1710*/  BSSY B0, `(.L_x_15052) ;  /* 0x0000031000007945 */ /* 0x000fe20003800000 */
        /* <DEDUP_REMOVED lines=14> */
[--C-:B------:R-:W-:Y:S02]  /*1800*/  PRMT R145, RZ, 0x5410, R185.reuse ;  /* 0x00005410ff917816 */ /* 0x100fe400000000b9 */
[----:B------:R-:W-:Y:S01]  /*1810*/  PRMT R147, RZ, 0x7610, R185 ;  /* 0x00007610ff937816 */ /* 0x000fe200000000b9 */
        /* <DEDUP_REMOVED lines=13> */
[----:B------:R-:W-:Y:S02]  /*18f0*/  FMUL.FTZ R176, R187, R176 ;  /* 0x000000b0bbb07220 */ /* 0x000fe40000410000 */
[----:B-----5:R-:W-:Y:S02]  /*1900*/  FMUL.FTZ R144, R116, R133 ;  /* 0x0000008574907220 */ /* 0x020fe40000410000 */
[----:B------:R-:W-:Y:S02]  /*1910*/  FMUL.FTZ R145, R117, R132 ;  /* 0x0000008475917220 */ /* 0x000fe40000410000 */
[----:B------:R-:W-:Y:S02]  /*1920*/  FMUL.FTZ R146, R118, R135 ;  /* 0x0000008776927220 */ /* 0x000fe40000410000 */
[----:B------:R-:W-:Y:S02]  /*1930*/  FMUL.FTZ R147, R119, R134 ;  /* 0x0000008677937220 */ /* 0x000fe40000410000 */
[----:B------:R-:W-:-:S02]  /*1940*/  FMUL.FTZ R132, R124, R181 ;  /* 0x000000b57c847220 */ /* 0x000fc40000410000 */
[----:B------:R-:W-:Y:S02]  /*1950*/  FMUL.FTZ R133, R125, R180 ;  /* 0x000000b47d857220 */ /* 0x000fe40000410000 */
[----:B------:R-:W-:Y:S02]  /*1960*/  FMUL.FTZ R134, R126, R185 ;  /* 0x000000b97e867220 */ /* 0x000fe40000410000 */
[----:B------:R-:W-:Y:S02]  /*1970*/  FMUL.FTZ R135, R127, R176 ;  /* 0x000000b07f877220 */ /* 0x000fe40000410000 */
[----:B---3--:R-:W-:Y:S02]  /*1980*/  @P3 FADD.FTZ R144, R120, R144 ;  /* 0x0000009078903221 */ /* 0x008fe40000010000 */
[----:B------:R-:W-:Y:S02]  /*1990*/  @P3 FADD.FTZ R145, R121, R145 ;  /* 0x0000009179913221 */ /* 0x000fe40000010000 */
[----:B------:R-:W-:-:S02]  /*19a0*/  @P3 FADD.FTZ R146, R122, R146 ;  /* 0x000000927a923221 */ /* 0x000fc40000010000 */
[----:B------:R-:W-:Y:S02]  /*19b0*/  @P3 FADD.FTZ R147, R123, R147 ;  /* 0x000000937b933221 */ /* 0x000fe40000010000 */
[----:B----4-:R-:W-:Y:S02]  /*19c0*/  @P3 FADD.FTZ R132, R128, R132 ;  /* 0x0000008480843221 */ /* 0x010fe40000010000 */
[----:B------:R-:W-:Y:S01]  /*19d0*/  @P3 FADD.FTZ R133, R129, R133 ;  /* 0x0000008581853221 */ /* 0x000fe20000010000 */
[----:B------:R1:W-:Y:S01]  /*19e0*/  STG.E.128 [R178.64], R144 ;  /* 0x00000090b2007986 */ /* 0x0003e2000c101d04 */
[----:B------:R-:W-:Y:S02]  /*19f0*/  @P3 FADD.FTZ R134, R130, R134 ;  /* 0x0000008682863221 */ /* 0x000fe40000010000 */
[----:B------:R-:W-:-:S05]  /*1a00*/  @P3 FADD.FTZ R135, R131, R135 ;  /* 0x0000008783873221 */ /* 0x000fca0000010000 */
[----:B------:R1:W-:Y:S02]  /*1a10*/  STG.E.128 [R178.64+0x10], R132 ;  /* 0x00001084b2007986 */ /* 0x0003e4000c101d04 */
.L_x_15053:
[----:B------:R-:W-:Y:S05]  /*1a20*/  BSYNC B0 ;  /* 0x0000000000007941 */ /* 0x000fea0003800000 */
.L_x_15052:
[----:B------:R-:W-:Y:S01]  /*1a30*/  FADD.FTZ R176, RZ, R156 ;  /* 0x0000009cffb07221 */ /* 0x000fe20000010000 */
[C---:B------:R-:W-:Y:S02]  /*1a40*/  ISETP.GT.U32.AND P3, PT, R2.reuse, 0xff, PT ;  /* 0x000000ff0200780c */ /* 0x040fe40003f64070 */
[----:B------:R-:W-:Y:S01]  /*1a50*/  LOP3.LUT P4, RZ, R173, 0xff, RZ, 0xc0, !PT ;  /* 0x000000ffadff7812 */ /* 0x000fe2000788c0ff */
[----:B------:R-:W-:Y:S01]  /*1a60*/  FADD.FTZ R177, R157, R176 ;  /* 0x000000b09db17221 */ /* 0x000fe20000010000 */
[----:B-1----:R-:W-:Y:S02]  /*1a70*/  SHF.R.U32.HI R178, RZ, 0x5, R0 ;  /* 0x00000005ffb27819 */ /* 0x002fe40000011600 */
        /* <DEDUP_REMOVED lines=46> */
.L_x_15068:
        /* <DEDUP_REMOVED lines=101> */
.L_x_15069:
        /* <DEDUP_REMOVED lines=23> */
[----:B------:R-:W0:Y:S01]  /*2520*/  SHFL.DOWN PT, R189, R182, 0x1, 0x1f ;  /* 0x08201f00b6bd7f89 */ /* 0x000e2200000e0000 */
        /* <DEDUP_REMOVED lines=11> */
[----:B--2---:R1:W2:Y:S01]  /*25e0*/  MUFU.RCP R179, R178 ;  /* 0x000000b200b37308 */ /* 0x0042a20000001000 */
[----:B------:R-:W-:Y:S02]  /*25f0*/  FMUL.FTZ R187, R183, R190 ;  /* 0x000000beb7bb7220 */ /* 0x000fe40000410000 */
[----:B------:R-:W-:Y:S02]  /*2600*/  FMUL.FTZ R185, R185, R186 ;  /* 0x000000bab9b97220 */ /* 0x000fe40000410000 */
[----:B0-----:R-:W-:Y:S01]  /*2610*/  FADD.FTZ R180, R180, R177 ;  /* 0x000000b1b4b47221 */ /* 0x001fe20000010000 */
[----:B------:R-:W0:Y:S01]  /*2620*/  SHFL.DOWN PT, R176, R187, 0x1, 0x1f ;  /* 0x08201f00bbb07f89 */ /* 0x000e2200000e0000 */
[----:B------:R-:W-:Y:S01]  /*2630*/  FMUL.FTZ R185, R185, R188 ;  /* 0x000000bcb9b97220 */ /* 0x000fe20000410000 */
[----:B-1----:R-:W-:-:S03]  /*2640*/  MOV R178, c[0x0][0x1e0] ;  /* 0x0000780000b27a02 */ /* 0x002fc60000000f00 */
[----:B------:R-:W-:-:S05]  /*2650*/  FFMA.FTZ R180, R183, R185, R180 ;  /* 0x000000b9b7b47223 */ /* 0x000fca00000100b4 */
[----:B------:R-:W1:Y:S01]  /*2660*/  SHFL.DOWN PT, R177, R180, 0x1, 0x1f ;  /* 0x08201f00b4b17f89 */ /* 0x000e6200000e0000 */
[----:B0-----:R-:W-:Y:S02]  /*2670*/  FADD.FTZ R182, R187, -R176 ;  /* 0x800000b0bbb67221 */ /* 0x001fe40000010000 */
[----:B------:R-:W-:Y:S02]  /*2680*/  FMUL.FTZ R176, R176, R189 ;  /* 0x000000bdb0b07220 */ /* 0x000fe40000410000 */
[----:B------:R-:W-:Y:S02]  /*2690*/  FMUL.FTZ R183, R182, R182 ;  /* 0x000000b6b6b77220 */ /* 0x000fe40000410000 */
[C---:B------:R-:W-:Y:S02]  /*26a0*/  FFMA.FTZ R176, R184.reuse, R187, R176 ;  /* 0x000000bbb8b07223 */ /* 0x040fe400000100b0 */
[----:B------:R-:W-:Y:S02]  /*26b0*/  FMUL.FTZ R183, R184, R183 ;  /* 0x000000b7b8b77220 */ /* 0x000fe40000410000 */
[----:B--2---:R-:W-:-:S02]  /*26c0*/  FMUL.FTZ R182, R179, R176 ;  /* 0x000000b0b3b67220 */ /* 0x004fc40000410000 */
[----:B-1----:R-:W-:Y:S02]  /*26d0*/  FADD.FTZ R176, R180, R177 ;  /* 0x000000b1b4b07221 */ /* 0x002fe40000010000 */
[----:B------:R-:W-:Y:S01]  /*26e0*/  FMUL.FTZ R183, R183, R189 ;  /* 0x000000bdb7b77220 */ /* 0x000fe20000410000 */
[----:B------:R-:W0:Y:S01]  /*26f0*/  SHFL.IDX PT, R185, R182, RZ, 0x1f ;  /* 0x00001fffb6b97589 */ /* 0x000e2200000e0000 */
[----:B------:R-:W-:-:S04]  /*2700*/  @!P3 IMAD.WIDE R180, R172, R181, c[0x0][0x1a8] ;  /* 0x00006a00acb4b625 */ /* 0x000fc800078e02b5 */
[----:B------:R-:W-:Y:S01]  /*2710*/  FFMA.FTZ R183, R179, R183, R176 ;  /* 0x000000b7b3b77223 */ /* 0x000fe200000100b0 */
[----:B------:R-:W-:-:S05]  /*2720*/  @!P3 MOV R179, 0x4 ;  /* 0x0000000400b3b802 */ /* 0x000fca0000000f00 */
[----:B------:R-:W1:Y:S01]  /*2730*/  SHFL.IDX PT, R183, R183, RZ, 0x1f ;  /* 0x00001fffb7b77589 */ /* 0x000e6200000e0000 */
[----:B0-----:R-:W-:-:S05]  /*2740*/  FMUL.FTZ R176, R185, R185 ;  /* 0x000000b9b9b07220 */ /* 0x001fca0000410000 */
[----:B------:R-:W-:Y:S01]  /*2750*/  FSEL R177, R176, RZ, P4 ;  /* 0x000000ffb0b17208 */ /* 0x000fe20002000000 */
[----:B-1----:R-:W-:Y:S02]  /*2760*/  FFMA.FTZ R176, R183, R178, c[0x0][0x228] ;  /* 0x00008a00b7b07623 */ /* 0x002fe400000100b2 */
[----:B------:R-:W-:-:S04]  /*2770*/  @!P3 IMAD.WIDE R178, R172, R179, c[0x0][0x1a0] ;  /* 0x00006800acb2b625 */ /* 0x000fc800078e02b3 */
[----:B------:R-:W-:Y:S01]  /*2780*/  FADD.FTZ R176, R176, R177 ;  /* 0x000000b1b0b07221 */ /* 0x000fe20000010000 */
[----:B------:R0:W-:Y:S01]  /*2790*/  @!P3 STG.E [R178.64], R185 ;  /* 0x000000b9b200b986 */ /* 0x0001e2000c101904 */
[----:B------:R-:W-:-:S04]  /*27a0*/  FSEL R177, R185, RZ, !P4 ;  /* 0x000000ffb9b17208 */ /* 0x000fc80006000000 */
[----:B------:R-:W1:Y:S02]  /*27b0*/  MUFU.RSQ R176, R176 ;  /* 0x000000b000b07308 */ /* 0x000e640000001400 */
[----:B-1----:R0:W-:Y:S01]  /*27c0*/  @!P3 STG.E [R180.64], R176 ;  /* 0x000000b0b400b986 */ /* 0x0021e2000c101904 */
[----:B------:R-:W-:Y:S05]  /*27d0*/  @!P0 BRA `(.L_x_15057) ;  /* 0x0000020000008947 */ /* 0x000fea0003800000 */
[--C-:B0-----:R-:W-:Y:S01]  /*27e0*/  FADD.FTZ R179, R156, -R177.reuse ;  /* 0x800000b19cb37221 */ /* 0x101fe20000010000 */
[----:B------:R-:W-:Y:S01]  /*27f0*/  MOV R186, 0x10 ;  /* 0x0000001000ba7802 */ /* 0x000fe20000000f00 */
[--C-:B------:R-:W-:Y:S02]  /*2800*/  FADD.FTZ R181, R157, -R177.reuse ;  /* 0x800000b19db57221 */ /* 0x100fe40000010000 */
[--C-:B------:R-:W-:Y:S02]  /*2810*/  FADD.FTZ R183, R158, -R177.reuse ;  /* 0x800000b19eb77221 */ /* 0x100fe40000010000 */
[--C-:B------:R-:W-:Y:S02]  /*2820*/  FADD.FTZ R185, R159, -R177.reuse ;  /* 0x800000b19fb97221 */ /* 0x100fe40000010000 */
        /* <DEDUP_REMOVED lines=12> */
[----:B-----5:R-:W-:-:S02]  /*28f0*/  FFMA.FTZ R179, R12, R179, R4 ;  /* 0x000000b30cb37223 */ /* 0x020fc40000010004 */
        /* <DEDUP_REMOVED lines=14> */
.L_x_15057:
[----:B------:R-:W-:Y:S05]  /*29e0*/  BSYNC B0 ;  /* 0x0000000000007941 */ /* 0x000fea0003800000 */
.L_x_15056:
        /* <DEDUP_REMOVED lines=35> */
.L_x_15059:
[----:B------:R-:W-:Y:S05]  /*2c20*/  BSYNC B0 ;  /* 0x0000000000007941 */ /* 0x000fea0003800000 */
.L_x_15058:
        /* <DEDUP_REMOVED lines=35> */
.L_x_15061:
[----:B------:R-:W-:Y:S05]  /*2e60*/  BSYNC B0 ;  /* 0x0000000000007941 */ /* 0x000fea0003800000 */
.L_x_15060:
        /* <DEDUP_REMOVED lines=34> */
.L_x_15063:
[----:B------:R-:W-:Y:S05]  /*3090*/  BSYNC B0 ;  /* 0x0000000000007941 */ /* 0x000fea0003800000 */
.L_x_15062:
        /* <DEDUP_REMOVED lines=33> */
.L_x_15065:
[----:B------:R-:W-:Y:S05]  /*32b0*/  BSYNC B0 ;  /* 0x0000000000007941 */ /* 0x000fea0003800000 */
.L_x_15064:
[----:B------:R-:W-:Y:S02]  /*32c0*/  IADD3 R172, R172, c[0x0][0x160], RZ ;  /* 0x00005800acac7a10 */ /* 0x000fe40007ffe0ff */
[----:B------:R-:W-:Y:S02]  /*32d0*/  LOP3.LUT P4, RZ, R173, 0xff, RZ, 0xc0, !PT ;  /* 0x000000ffadff7812 */ /* 0x000fe4000788c0ff */
[----:B------:R-:W-:Y:S02]  /*32e0*/  ISETP.GE.AND P3, PT, R172, c[0x0][0x164], PT ;  /* 0x00005900ac007a0c */ /* 0x000fe40003f66270 */
[----:B------:R-:W-:-:S11]  /*32f0*/  SEL R173, RZ, 0x1, P4 ;  /* 0x00000001ffad7807 */ /* 0x000fd60002000000 */
[----:B0----5:R-:W-:Y:S01]  /*3300*/  @P3 CALL.REL.NOINC `(.L_x_15066) ;  /* 0x0000001000003944 */ /* 0x021fe20003c00000 */
[----:B------:R-:W-:Y:S05]  /*3310*/  BRA `(.L_x_15067) ;  /* 0xffffd64000007947 */ /* 0x000fea000383ffff */
.L_x_15066:
[----:B------:R-:W-:Y:S05]  /*3320*/  EXIT ;  /* 0x000000000000794d */ /* 0x000fea0003800000 */
.L_x_15054:
[----:B------:R-:W-:Y:S01]  /*3330*/  HFMA2.MMA R184, -RZ, RZ, 0, 5.9604644775390625e-08 ;  /* 0x00000001ffb87435 */ /* 0x000fe200000001ff */
[----:B------:R-:W-:Y:S02]  /*3340*/  MOV R182, 0x1f ;  /* 0x0000001f00b67802 */ /* 0x000fe40000000f00 */
[----:B------:R-:W-:Y:S02]  /*3350*/  MOV R183, 0xffffffff ;  /* 0xffffffff00b77802 */ /* 0x000fe40000000f00 */
[----:B------:R-:W-:Y:S02]  /*3360*/  MOV R180, 0x3380 ;  /* 0x0000338000b47802 */ /* 0x000fe40000000f00 */
[----:B0----5:R-:W-:Y:S05]  /*3370*/  CALL.REL.NOINC `($__internal_68_$__cuda_sm70_shflsync_bfly_p) ;  /* 0x000008b000007944 */ /* 0x021fea0003c00000 */
[----:B-1----:R-:W-:Y:S01]  /*3380*/  MOV R176, R184 ;  /* 0x000000b800b07202 */ /* 0x002fe20000000f00 */
[----:B0-----:R-:W-:Y:S05]  /*3390*/  BRA `(.L_x_15068) ;  /* 0xffffe9c000007947 */ /* 0x001fea000383ffff */
.L_x_15055:
[----:B------:R-:W-:Y:S01]  /*33a0*/  HFMA2.MMA R184, -RZ, RZ, 0, 1.1920928955078125e-07 ;  /* 0x00000002ffb87435 */ /* 0x000fe200000001ff */
[----:B------:R-:W-:Y:S02]  /*33b0*/  MOV R182, 0x1f ;  /* 0x0000001f00b67802 */ /* 0x000fe40000000f00 */
[----:B------:R-:W-:Y:S02]  /*33c0*/  MOV R183, 0xffffffff ;  /* 0xffffffff00b77802 */ /* 0x000fe40000000f00 */
[----:B------:R-:W-:-:S02]  /*33d0*/  MOV R180, 0x33f0 ;  /* 0x000033f000b47802 */ /* 0x000fc40000000f00 */
[----:B0----5:R-:W-:Y:S05]  /*33e0*/  CALL.REL.NOINC `($__internal_68_$__cuda_sm70_shflsync_bfly_p) ;  /* 0x0000084000007944 */ /* 0x021fea0003c00000 */
[----:B01----:R-:W-:Y:S01]  /*33f0*/  FADD.FTZ R177, R177, R184 ;  /* 0x000000b8b1b17221 */ /* 0x003fe20000010000 */
[----:B------:R-:W-:Y:S01]  /*3400*/  HFMA2.MMA R184, -RZ, RZ, 0, 2.384185791015625e-07 ;  /* 0x00000004ffb87435 */ /* 0x000fe200000001ff */
[----:B------:R-:W-:-:S02]  /*3410*/  MOV R182, 0x1f ;  /* 0x0000001f00b67802 */ /* 0x000fc40000000f00 */
[----:B------:R-:W-:Y:S02]  /*3420*/  MOV R183, 0xffffffff ;  /* 0xffffffff00b77802 */ /* 0x000fe40000000f00 */
[----:B------:R-:W-:Y:S02]  /*3430*/  MOV R180, 0x3450 ;  /* 0x0000345000b47802 */ /* 0x000fe40000000f00 */
[----:B------:R-:W-:Y:S05]  /*3440*/  CALL.REL.NOINC `($__internal_68_$__cuda_sm70_shflsync_bfly_p) ;  /* 0x000007e000007944 */ /* 0x000fea0003c00000 */
[----:B01----:R-:W-:Y:S01]  /*3450*/  FADD.FTZ R177, R177, R184 ;  /* 0x000000b8b1b17221 */ /* 0x003fe20000010000 */
[----:B------:R-:W-:Y:S01]  /*3460*/  HFMA2.MMA R184, -RZ, RZ, 0, 4.76837158203125e-07 ;  /* 0x00000008ffb87435 */ /* 0x000fe200000001ff */
[----:B------:R-:W-:Y:S02]  /*3470*/  MOV R182, 0x1f ;  /* 0x0000001f00b67802 */ /* 0x000fe40000000f00 */
[----:B------:R-:W-:Y:S02]  /*3480*/  MOV R183, 0xffffffff ;  /* 0xffffffff00b77802 */ /* 0x000fe40000000f00 */
[----:B------:R-:W-:Y:S02]  /*3490*/  MOV R180, 0x34b0 ;  /* 0x000034b000b47802 */ /* 0x000fe40000000f00 */
[----:B------:R-:W-:Y:S05]  /*34a0*/  CALL.REL.NOINC `($__internal_68_$__cuda_sm70_shflsync_bfly_p) ;  /* 0x0000078000007944 */ /* 0x000fea0003c00000 */
[----:B01----:R-:W-:Y:S01]  /*34b0*/  FADD.FTZ R177, R177, R184 ;  /* 0x000000b8b1b17221 */ /* 0x003fe20000010000 */
[----:B------:R-:W-:Y:S01]  /*34c0*/  HFMA2.MMA R184, -RZ, RZ, 0, 9.5367431640625e-07 ;  /* 0x00000010ffb87435 */ /* 0x000fe200000001ff */
[----:B------:R-:W-:-:S02]  /*34d0*/  MOV R182, 0x1f ;  /* 0x0000001f00b67802 */ /* 0x000fc40000000f00 */
[----:B------:R-:W-:Y:S02]  /*34e0*/  MOV R183, 0xffffffff ;  /* 0xffffffff00b77802 */ /* 0x000fe40000000f00 */
[----:B------:R-:W-:Y:S02]  /*34f0*/  MOV R180, 0x3510 ;  /* 0x0000351000b47802 */ /* 0x000fe40000000f00 */
[----:B------:R-:W-:Y:S05]  /*3500*/  CALL.REL.NOINC `($__internal_68_$__cuda_sm70_shflsync_bfly_p) ;  /* 0x0000072000007944 */ /* 0x000fea0003c00000 */
        /* <DEDUP_REMOVED lines=87> */
[----:B------:R-:W-:Y:S05]  /*3a80*/  CALL.REL.NOINC `($__internal_68_$__cuda_sm70_shflsync_bfly_p) ;  /* 0x000001a000007944 */ /* 0x000fea0003c00000 */
[----:B01----:R-:W-:Y:S01]  /*3a90*/  FADD.FTZ R177, R177, R184 ;  /* 0x000000b8b1b17221 */ /* 0x003fe20000010000 */
[----:B------:R-:W-:Y:S01]  /*3aa0*/  HFMA2.MMA R184, -RZ, RZ, 0, 1.1920928955078125e-07 ;  /* 0x00000002ffb87435 */ /* 0x000fe200000001ff */
[----:B------:R-:W-:Y:S02]  /*3ab0*/  MOV R182, 0x1f ;  /* 0x0000001f00b67802 */ /* 0x000fe40000000f00 */
[----:B------:R-:W-:Y:S02]  /*3ac0*/  MOV R183, 0xffffffff ;  /* 0xffffffff00b77802 */ /* 0x000fe40000000f00 */
[----:B------:R-:W-:Y:S02]  /*3ad0*/  MOV R180, 0x3af0 ;  /* 0x00003af000b47802 */ /* 0x000fe40000000f00 */
[----:B------:R-:W-:Y:S05]  /*3ae0*/  CALL.REL.NOINC `($__internal_68_$__cuda_sm70_shflsync_bfly_p) ;  /* 0x0000014000007944 */ /* 0x000fea0003c00000 */
[----:B01----:R-:W-:Y:S01]  /*3af0*/  FADD.FTZ R177, R177, R184 ;  /* 0x000000b8b1b17221 */ /* 0x003fe20000010000 */
[----:B------:R-:W-:Y:S01]  /*3b00*/  HFMA2.MMA R184, -RZ, RZ, 0, 2.384185791015625e-07 ;  /* 0x00000004ffb87435 */ /* 0x000fe200000001ff */
[----:B------:R-:W-:Y:S02]  /*3b10*/  MOV R182, 0x1f ;  /* 0x0000001f00b67802 */ /* 0x000fe40000000f00 */
[----:B------:R-:W-:-:S02]  /*3b20*/  MOV R183, 0xffffffff ;  /* 0xffffffff00b77802 */ /* 0x000fc40000000f00 */
        /* <DEDUP_REMOVED lines=8> */
[----:B-1----:R-:W-:Y:S01]  /*3bb0*/  FADD.FTZ R179, R177, R184 ;  /* 0x000000b8b1b37221 */ /* 0x002fe20000010000 */
[----:B------:R-:W-:Y:S01]  /*3bc0*/  HFMA2.MMA R184, -RZ, RZ, 0, 9.5367431640625e-07 ;  /* 0x00000010ffb87435 */ /* 0x000fe200000001ff */
[----:B0-----:R-:W-:Y:S02]  /*3bd0*/  MOV R182, 0x1f ;  /* 0x0000001f00b67802 */ /* 0x001fe40000000f00 */
[----:B------:R-:W-:-:S02]  /*3be0*/  MOV R183, 0xffffffff ;  /* 0xffffffff00b77802 */ /* 0x000fc40000000f00 */
[----:B------:R-:W-:Y:S02]  /*3bf0*/  MOV R177, R179 ;  /* 0x000000b300b17202 */ /* 0x000fe40000000f00 */
[----:B------:R-:W-:Y:S02]  /*3c00*/  MOV R180, 0x3c20 ;  /* 0x00003c2000b47802 */ /* 0x000fe40000000f00 */
[----:B------:R-:W-:Y:S05]  /*3c10*/  CALL.REL.NOINC `($__internal_68_$__cuda_sm70_shflsync_bfly_p) ;  /* 0x0000001000007944 */ /* 0x000fea0003c00000 */
[----:B01----:R-:W-:Y:S05]  /*3c20*/  BRA `(.L_x_15069) ;  /* 0xffffe78000007947 */ /* 0x003fea000383ffff */
        .weak           $__internal_68_$__cuda_sm70_shflsync_bfly_p
        .type           $__internal_68_$__cuda_sm70_shflsync_bfly_p,@function
        .size           $__internal_68_$__cuda_sm70_shflsync_bfly_p,(.L_x_36108 - $__internal_68_$__cuda_sm70_shflsync_bfly_p)
$__internal_68_$__cuda_sm70_shflsync_bfly_p:
[----:B------:R-:W-:Y:S01]  /*3c30*/  HFMA2.MMA R181, -RZ, RZ, 0, 0 ;  /* 0x00000000ffb57435 */ /* 0x000fe200000001ff */
[----:B------:R-:W-:Y:S04]  /*3c40*/  WARPSYNC R183 ;  /* 0x000000b700007348 */ /* 0x000fe80003800000 */
[----:B------:R0:W1:Y:S01]  /*3c50*/  SHFL.BFLY PT, R184, R177, R184, R182 ;  /* 0x0c0000b8b1b87389 */ /* 0x00006200000e00b6 */
[----:B------:R-:W-:Y:S05]  /*3c60*/  RET.REL.NODEC R180 `(_ZN10layer_norm13ln_fwd_kernelINS_13Kernel_traitsIf13__nv_bfloat16fS2_fjLj5120ELj1ELj1ELj4ELj16ENS_18Kernel_traits_baseILj5120EfS2_fS2_fjLj128EEEEELb0ELb1ELb0ELb0EEEvNS_9FwdParamsE) ;  /* 0xffffc390b4007950 */ /* 0x000fea0003c3ffff */
.L_x_15070:
        /* <DEDUP_REMOVED lines=9> */
.L_x_36108:


//--------------------- .text._ZN10layer_norm13ln_fwd_kernelINS_13Kernel_traitsIf13__nv_bfloat16fS2_fjLj5120ELj1ELj1ELj4ELj16ENS_18Kernel_traits_baseILj5120EfS2_fS2_fjLj128EEEEELb0ELb1ELb0ELb1EEEvNS_9FwdParamsE --------------------------
	.section	.text._ZN10layer_norm13ln_fwd_kernelINS_13Kernel_traitsIf13__nv_bfloat16fS2_fjLj5120ELj1ELj1ELj4ELj16ENS_18Kernel_traits_baseILj5120EfS2_fS2_fjLj128EEEEELb0ELb1ELb0ELb1EEEvNS_9FwdParamsE,"ax",@progbits
	.sectioninfo	@"SHI_REGISTERS=196"
	.align	128
        .global         _ZN10layer_norm13ln_fwd_kernelINS_13Kernel_traitsIf13__nv_bfloat16fS2_fjLj5120ELj1ELj1ELj4ELj16ENS_18Kernel_traits_baseILj5120EfS2_fS2_fjLj128EEEEELb0ELb1ELb0ELb1EEEvNS_9FwdParamsE
        .type           _ZN10layer_norm13ln_fwd_kernelINS_13Kernel_traitsIf13__nv_bfloat16fS2_fjLj5120ELj1ELj1ELj4ELj16ENS_18Kernel_traits_baseILj5120EfS2_fS2_fjLj128EEEEELb0ELb1ELb0ELb1EEEvNS_9FwdParamsE,@function
        .size           _ZN10layer_norm13ln_fwd_kernelINS_13Kernel_traitsIf13__nv_bfloat16fS2_fjLj5120ELj1ELj1ELj4ELj16ENS_18Kernel_traits_baseILj5120EfS2_fS2_fjLj128EEEEELb0ELb1ELb0ELb1EEEvNS_9FwdParamsE,(.L_x_36109 - _ZN10layer_norm13ln_fwd_kernelINS_13Kernel_traitsIf13__nv_bfloat16fS2_fjLj5120ELj1ELj1ELj4ELj16ENS_18Kernel_traits_baseILj5120EfS2_fS2_fjLj128EEEEELb0ELb1ELb0ELb1EEEvNS_9FwdParamsE)
        .other          _ZN10layer_norm13ln_fwd_kernelINS_13Kernel_traitsIf13__nv_bfloat16fS2_fjLj5120ELj1ELj1ELj4ELj16ENS_18Kernel_traits_baseILj5120EfS2_fS2_fjLj128EEEEELb0ELb1ELb0ELb1EEEvNS_9FwdParamsE,@"STO_CUDA_ENTRY STV_DEFAULT"
_ZN10layer_norm13ln_fwd_kernelINS_13Kernel_traitsIf13__nv_bfloat16fS2_fjLj5120ELj1ELj1ELj4ELj16ENS_18Kernel_traits_baseILj5120EfS2_fS2_fjLj128EEEEELb0ELb1ELb0ELb1EEEvNS_9FwdParamsE:
.text._ZN10layer_norm13ln_fwd_kernelINS_13Kernel_traitsIf13__nv_bfloat16fS2_fjLj5120ELj1ELj1ELj4ELj16ENS_18Kernel_traits_baseILj5120EfS2_fS2_fjLj128EEEEELb0ELb1ELb0ELb1EEEvNS_9FwdParamsE:
        /* <DEDUP_REMOVED lines=27> */
[----:B------:R-:W-:-:S02]  /*01b0*/  LOP3.LUT R2, R0, 0xfe0, RZ, 0xc0, !PT ;  /* 0x00000fe000027812 */ /* 0x000fc400078ec0ff */
[----:B------:R-:W-:Y:S02]  /*01c0*/  LOP3.LUT R0, R126, 0x7f, RZ, 0xc0, !PT ;  /* 0x0000007f7e007812 */ /* 0x000fe400078ec0ff */
[----:B------:R-:W-:Y:S02]  /*01d0*/  IADD3 R44, P3, R2, c[0x0][0x218], RZ ;  /* 0x00008600022c7a10 */ /* 0x000fe40007f7e0ff */
[----:B------:R-:W-:Y:S02]  /*01e0*/  LEA R124, P1, R0, c[0x0][0x1c8], 0x5 ;  /* 0x00007200007c7a11 */ /* 0x000fe400078228ff */
[----:B------:R-:W-:Y:S02]  /*01f0*/  IADD3.X R45, RZ, c[0x0][0x21c], RZ, P3, !PT ;  /* 0x00008700ff2d7a10 */ /* 0x000fe40001ffe4ff */
[----:B------:R-:W-:Y:S02]  /*0200*/  IADD3 R2, P2, R2, c[0x0][0x1b0], RZ ;  /* 0x00006c0002027a10 */ /* 0x000fe40007f5e0ff */
[----:B------:R-:W-:Y:S01]  /*0210*/  IADD3.X R125, RZ, c[0x0][0x1cc], RZ, P1, !PT ;  /* 0x00007300ff7d7a10 */ /* 0x000fe20000ffe4ff */
[----:B------:R1:W5:Y:S01]  /*0220*/  @P0 LDG.E.128 R4, [R44.64] ;  /* 0x000000042c040981 */ /* 0x000362000c1e1d00 */
[----:B------:R-:W-:-:S03]  /*0230*/  IADD3.X R3, RZ, c[0x0][0x1b4], RZ, P2, !PT ;  /* 0x00006d00ff037a10 */ /* 0x000fc600017fe4ff */
        /* <DEDUP_REMOVED lines=22> */
[----:B-1----:R1:W5:Y:S04]  /*03a0*/  LDG.E.128 R44, [R2.64] ;  /* 0x00000004022c7981 */ /* 0x002368000c1e1d00 */
        /* <DEDUP_REMOVED lines=10> */
[----:B-1----:R-:W-:Y:S01]  /*0450*/  HFMA2.MMA R2, -RZ, RZ, 0, 5.9604644775390625e-08 ;  /* 0x00000001ff027435 */ /* 0x002fe200000001ff */
[----:B0-----:R-:W-:-:S04]  /*0460*/  MOV R3, R126 ;  /* 0x0000007e00037202 */ /* 0x001fc80000000f00 */
.L_x_15074:
[----:B------:R-:W-:Y:S01]  /*0470*/  ISETP.NE.U32.AND P0, PT, RZ, c[0x0][0x1c0], PT ;  /* 0x00007000ff007a0c */ /* 0x000fe20003f05070 */
[----:B------:R-:W-:Y:S01]  /*0480*/  IMAD R132, R3, c[0x0][0x168], RZ ;  /* 0x00005a0003847a24 */ /* 0x000fe200078e02ff */
[----:B------:R-:W-:-:S02]  /*0490*/  MOV R177, 0x10 ;  /* 0x0000001000b17802 */ /* 0x000fc40000000f00 */
[----:B------:R-:W-:Y:S02]  /*04a0*/  ISETP.NE.AND.EX P0, PT, RZ, c[0x0][0x1c4], PT, P0 ;  /* 0x00007100ff007a0c */ /* 0x000fe40003f05300 */
[----:B------:R-:W-:-:S04]  /*04b0*/  SHF.R.S32.HI R133, RZ, 0x1f, R132 ;  /* 0x0000001fff857819 */ /* 0x000fc80000011484 */
[----:B------:R-:W-:-:S04]  /*04c0*/  LEA.HI R133, R133, R132, RZ, 0x3 ;  /* 0x0000008485857211 */ /* 0x000fc800078f18ff */
[----:B------:R-:W-:-:S03]  /*04d0*/  LEA.HI.SX32 R172, R133, R0, 0x1d ;  /* 0x0000000085ac7211 */ /* 0x000fc600078feaff */
[----:B------:R-:W-:Y:S02]  /*04e0*/  @P0 MOV R132, 0x2 ;  /* 0x0000000200840802 */ /* 0x000fe40000000f00 */
[----:B------:R-:W-:Y:S01]  /*04f0*/  IMAD.WIDE.U32 R134, R172, R177, c[0x0][0x170] ;  /* 0x00005c00ac867625 */ /* 0x000fe200078e00b1 */
[----:B------:R-:W-:-:S03]  /*0500*/  ISETP.NE.U32.AND P1, PT, RZ, c[0x0][0x180], PT ;  /* 0x00006000ff007a0c */ /* 0x000fc60003f25070 */
[----:B------:R-:W-:Y:S01]  /*0510*/  @P0 IMAD.WIDE R132, R3, R132, c[0x0][0x1c0] ;  /* 0x0000700003840625 */ /* 0x000fe200078e0284 */
[----:B------:R-:W-:Y:S01]  /*0520*/  ISETP.NE.AND.EX P1, PT, RZ, c[0x0][0x184], PT, P1 ;  /* 0x00006100ff007a0c */ /* 0x000fe20003f25310 */
[----:B------:R-:W2:Y:S04]  /*0530*/  LDG.E.128 R148, [R134.64] ;  /* 0x0000000486947981 */ /* 0x000ea8000c1e1d00 */
[----:B------:R2:W3:Y:S01]  /*0540*/  @P0 LDG.E.U16 R132, [R132.64] ;  /* 0x0000000484840981 */ /* 0x0004e2000c1e1500 */
[----:B------:R-:W-:-:S07]  /*0550*/  MOV R175, 0x20 ;  /* 0x0000002000af7802 */ /* 0x000fce0000000f00 */
[----:B------:R-:W-:-:S05]  /*0560*/  @P1 IMAD.WIDE.U32 R136, R172, R175, c[0x0][0x180] ;  /* 0x00006000ac881625 */ /* 0x000fca00078e00af */
[----:B------:R0:W4:Y:S04]  /*0570*/  @P1 LDG.E.128 R124, [R136.64] ;  /* 0x00000004887c1981 */ /* 0x000128000c1e1d00 */
[----:B------:R0:W4:Y:S01]  /*0580*/  @P1 LDG.E.128 R128, [R136.64+0x10] ;  /* 0x0000100488801981 */ /* 0x000122000c1e1d00 */
[----:B------:R-:W-:Y:S02]  /*0590*/  MOV R176, 0x3f800000 ;  /* 0x3f80000000b07802 */ /* 0x000fe40000000f00 */
[C---:B------:R-:W-:Y:S01]  /*05a0*/  IADD3 R173, R172.reuse, 0x80, RZ ;  /* 0x00000080acad7810 */ /* 0x040fe20007ffe0ff */
[----:B------:R-:W-:Y:S01]  /*05b0*/  IMAD.WIDE.U32 R140, R172, R175, c[0x0][0x188] ;  /* 0x00006200ac8c7625 */ /* 0x000fe200078e00af */
[--C-:B--2---:R-:W-:Y:S02]  /*05c0*/  PRMT R133, RZ, 0x5410, R148.reuse ;  /* 0x00005410ff857816 */ /* 0x104fe40000000094 */
[----:B------:R-:W-:-:S02]  /*05d0*/  PRMT R135, RZ, 0x7610, R148 ;  /* 0x00007610ff877816 */ /* 0x000fc40000000094 */
[----:B---3--:R-:W-:Y:S02]  /*05e0*/  @P0 PRMT R176, RZ, 0x5410, R132 ;  /* 0x00005410ffb00816 */ /* 0x008fe40000000084 */
[----:B------:R-:W-:Y:S02]  /*05f0*/  ISETP.NE.U32.AND P0, PT, RZ, c[0x0][0x180], PT ;  /* 0x00006000ff007a0c */ /* 0x000fe40003f05070 */
[--C-:B0-----:R-:W-:Y:S02]  /*0600*/  PRMT R137, RZ, 0x5410, R149.reuse ;  /* 0x00005410ff897816 */ /* 0x101fe40000000095 */
[----:B------:R-:W-:Y:S02]  /*0610*/  PRMT R139, RZ, 0x7610, R149 ;  /* 0x00007610ff8b7816 */ /* 0x000fe40000000095 */
[--C-:B------:R-:W-:Y:S01]  /*0620*/  PRMT R145, RZ, 0x7610, R150.reuse ;  /* 0x00007610ff917816 */ /* 0x100fe20000000096 */
[----:B------:R-:W-:Y:S01]  /*0630*/  FMUL.FTZ R133, R133, R176 ;  /* 0x000000b085857220 */ /* 0x000fe20000410000 */
[----:B------:R-:W-:-:S02]  /*0640*/  PRMT R143, RZ, 0x5410, R150 ;  /* 0x00005410ff8f7816 */ /* 0x000fc40000000096 */
[--C-:B------:R-:W-:Y:S02]  /*0650*/  PRMT R147, RZ, 0x5410, R151.reuse ;  /* 0x00005410ff937816 */ /* 0x100fe40000000097 */
[----:B------:R-:W-:Y:S02]  /*0660*/  PRMT R149, RZ, 0x7610, R151 ;  /* 0x00007610ff957816 */ /* 0x000fe40000000097 */
[----:B------:R-:W-:Y:S01]  /*0670*/  ISETP.NE.AND.EX P0, PT, RZ, c[0x0][0x184], PT, P0 ;  /* 0x00006100ff007a0c */ /* 0x000fe20003f05300 */
[-C--:B------:R-:W-:Y:S02]  /*0680*/  FMUL.FTZ R134, R135, R176.reuse ;  /* 0x000000b087867220 */ /* 0x080fe40000410000 */
[-C--:B------:R-:W-:Y:S02]  /*0690*/  FMUL.FTZ R137, R137, R176.reuse ;  /* 0x000000b089897220 */ /* 0x080fe40000410000 */
[-C--:B------:R-:W-:Y:S02]  /*06a0*/  FMUL.FTZ R136, R139, R176.reuse ;  /* 0x000000b08b887220 */ /* 0x080fe40000410000 */
[----:B------:R-:W-:-:S02]  /*06b0*/  FMUL.FTZ R138, R145, R176 ;  /* 0x000000b0918a7220 */ /* 0x000fc40000410000 */
[-C--:B------:R-:W-:Y:S02]  /*06c0*/  FMUL.FTZ R143, R143, R176.reuse ;  /* 0x000000b08f8f7220 */ /* 0x080fe40000410000 */
[-C--:B------:R-:W-:Y:S02]  /*06d0*/  FMUL.FTZ R147, R147, R176.reuse ;  /* 0x000000b093937220 */ /* 0x080fe40000410000 */
[----:B------:R-:W-:Y:S02]  /*06e0*/  FMUL.FTZ R142, R149, R176 ;  /* 0x000000b0958e7220 */ /* 0x000fe40000410000 */
[----:B-----5:R-:W-:Y:S02]  /*06f0*/  FMUL.FTZ R132, R84, R133 ;  /* 0x0000008554847220 */ /* 0x020fe40000410000 */
[----:B------:R-:W-:Y:S02]  /*0700*/  FMUL.FTZ R133, R85, R134 ;  /* 0x0000008655857220 */ /* 0x000fe40000410000 */
[----:B------:R-:W-:-:S02]  /*0710*/  FMUL.FTZ R134, R86, R137 ;  /* 0x0000008956867220 */ /* 0x000fc40000410000 */
[----:B------:R-:W-:Y:S02]  /*0720*/  FMUL.FTZ R135, R87, R136 ;  /* 0x0000008857877220 */ /* 0x000fe40000410000 */
[----:B------:R-:W-:Y:S02]  /*0730*/  FMUL.FTZ R137, R89, R138 ;  /* 0x0000008a59897220 */ /* 0x000fe40000410000 */
[----:B------:R-:W-:Y:S02]  /*0740*/  FMUL.FTZ R136, R88, R143 ;  /* 0x0000008f58887220 */ /* 0x000fe40000410000 */
[----:B------:R-:W-:Y:S02]  /*0750*/  FMUL.FTZ R138, R90, R147 ;  /* 0x000000935a8a7220 */ /* 0x000fe40000410000 */
[----:B------:R-:W-:Y:S02]  /*0760*/  FMUL.FTZ R139, R91, R142 ;  /* 0x0000008e5b8b7220 */ /* 0x000fe40000410000 */
[----:B----4-:R-:W-:-:S02]  /*0770*/  @P0 FADD.FTZ R132, R124, R132 ;  /* 0x000000847c840221 */ /* 0x010fc40000010000 */
[----:B------:R-:W-:Y:S02]  /*0780*/  @P0 FADD.FTZ R133, R125, R133 ;  /* 0x000000857d850221 */ /* 0x000fe40000010000 */
[----:B------:R-:W-:Y:S02]  /*0790*/  @P0 FADD.FTZ R134, R126, R134 ;  /* 0x000000867e860221 */ /* 0x000fe40000010000 */
[----:B------:R-:W-:Y:S02]  /*07a0*/  @P0 FADD.FTZ R135, R127, R135 ;  /* 0x000000877f870221 */ /* 0x000fe40000010000 */
[----:B------:R-:W-:Y:S02]  /*07b0*/  @P0 FADD.FTZ R136, R128, R136 ;  /* 0x0000008880880221 */ /* 0x000fe40000010000 */
[----:B------:R-:W-:Y:S02]  /*07c0*/  @P0 FADD.FTZ R137, R129, R137 ;  /* 0x0000008981890221 */ /* 0x000fe40000010000 */
[----:B------:R-:W-:-:S02]  /*07d0*/  @P0 FADD.FTZ R138, R130, R138 ;  /* 0x0000008a828a0221 */ /* 0x000fc40000010000 */
[----:B------:R-:W-:Y:S02]  /*07e0*/  @P0 FADD.FTZ R139, R131, R139 ;  /* 0x0000008b838b0221 */ /* 0x000fe40000010000 */
        /* <DEDUP_REMOVED lines=17> */
[--C-:B0-----:R-:W-:Y:S02]  /*0900*/  PRMT R141, RZ, 0x5410, R164.reuse ;  /* 0x00005410ff8d7816 */ /* 0x101fe400000000a4 */
[----:B------:R-:W-:Y:S02]  /*0910*/  PRMT R143, RZ, 0x7610, R164 ;  /* 0x00007610ff8f7816 */ /* 0x000fe400000000a4 */
[--C-:B-1----:R-:W-:Y:S02]  /*0920*/  PRMT R145, RZ, 0x5410, R165.reuse ;  /* 0x00005410ff917816 */ /* 0x102fe400000000a5 */
[----:B------:R-:W-:Y:S02]  /*0930*/  PRMT R147, RZ, 0x7610, R165 ;  /* 0x00007610ff937816 */ /* 0x000fe400000000a5 */
[--C-:B------:R-:W-:Y:S01]  /*0940*/  PRMT R157, RZ, 0x7610, R166.reuse ;  /* 0x00007610ff9d7816 */ /* 0x100fe200000000a6 */
[----:B------:R-:W-:Y:S01]  /*0950*/  FMUL.FTZ R141, R141, R176 ;  /* 0x000000b08d8d7220 */ /* 0x000fe20000410000 */
[----:B------:R-:W-:-:S02]  /*0960*/  PRMT R155, RZ, 0x5410, R166 ;  /* 0x00005410ff9b7816 */ /* 0x000fc400000000a6 */
[--C-:B------:R-:W-:Y:S02]  /*0970*/  PRMT R159, RZ, 0x5410, R167.reuse ;  /* 0x00005410ff9f7816 */ /* 0x100fe400000000a7 */
[----:B------:R-:W-:Y:S01]  /*0980*/  PRMT R165, RZ, 0x7610, R167 ;  /* 0x00007610ffa57816 */ /* 0x000fe200000000a7 */
[-C--:B------:R-:W-:Y:S02]  /*0990*/  FMUL.FTZ R142, R143, R176.reuse ;  /* 0x000000b08f8e7220 */ /* 0x080fe40000410000 */
[-C--:B------:R-:W-:Y:S02]  /*09a0*/  FMUL.FTZ R145, R145, R176.reuse ;  /* 0x000000b091917220 */ /* 0x080fe40000410000 */
[-C--:B------:R-:W-:Y:S02]  /*09b0*/  FMUL.FTZ R144, R147, R176.reuse ;  /* 0x000000b093907220 */ /* 0x080fe40000410000 */
[-C--:B------:R-:W-:Y:S02]  /*09c0*/  FMUL.FTZ R146, R157, R176.reuse ;  /* 0x000000b09d927220 */ /* 0x080fe40000410000 */
        /* <DEDUP_REMOVED lines=37> */
[----:B------:R-:W-:Y:S02]  /*0c20*/  PRMT R155, RZ, 0x7610, R180 ;  /* 0x00007610ff9b7816 */ /* 0x000fe400000000b4 */
[--C-:B-1----:R-:W-:Y:S02]  /*0c30*/  PRMT R157, RZ, 0x5410, R181.reuse ;  /* 0x00005410ff9d7816 */ /* 0x102fe400000000b5 */
[----:B------:R-:W-:-:S02]  /*0c40*/  PRMT R159, RZ, 0x7610, R181 ;  /* 0x00007610ff9f7816 */ /* 0x000fc400000000b5 */
[--C-:B------:R-:W-:Y:S01]  /*0c50*/  PRMT R169, RZ, 0x7610, R182.reuse ;  /* 0x00007610ffa97816 */ /* 0x100fe200000000b6 */
[-C--:B------:R-:W-:Y:S01]  /*0c60*/  FMUL.FTZ R153, R153, R176.reuse ;  /* 0x000000b099997220 */ /* 0x080fe20000410000 */
        /* <DEDUP_REMOVED lines=42> */
[----:B------:R-:W-:-:S04]  /*0f10*/  IMAD.WIDE.U32 R182, R175, R178, c[0x0][0x188] ;  /* 0x00006200afb67625 */ /* 0x000fc800078e00b2 */
[----:B------:R-:W-:Y:S01]  /*0f20*/  @P1 IMAD.WIDE.U32 R188, R175, R180, c[0x0][0x180] ;  /* 0x00006000afbc1625 */ /* 0x000fe200078e00b4 */
[--C-:B0-----:R-:W-:Y:S02]  /*0f30*/  PRMT R165, RZ, 0x5410, R184.reuse ;  /* 0x00005410ffa57816 */ /* 0x101fe400000000b8 */
[----:B------:R-:W-:Y:S02]  /*0f40*/  PRMT R167, RZ, 0x7610, R184 ;  /* 0x00007610ffa77816 */ /* 0x000fe400000000b8 */
[--C-:B-1----:R-:W-:Y:S02]  /*0f50*/  PRMT R169, RZ, 0x5410, R185.reuse ;  /* 0x00005410ffa97816 */ /* 0x102fe400000000b9 */
[----:B------:R-:W-:Y:S02]  /*0f60*/  PRMT R171, RZ, 0x7610, R185 ;  /* 0x00007610ffab7816 */ /* 0x000fe400000000b9 */
[--C-:B------:R-:W-:Y:S02]  /*0f70*/  PRMT R181, RZ, 0x7610, R186.reuse ;  /* 0x00007610ffb57816 */ /* 0x100fe400000000ba */
[----:B------:R-:W-:Y:S01]  /*0f80*/  PRMT R185, RZ, 0x5410, R187 ;  /* 0x00005410ffb97816 */ /* 0x000fe200000000bb */
[----:B------:R-:W-:Y:S01]  /*0f90*/  FMUL.FTZ R165, R165, R176 ;  /* 0x000000b0a5a57220 */ /* 0x000fe20000410000 */
[----:B------:R-:W-:-:S02]  /*0fa0*/  PRMT R179, RZ, 0x5410, R186 ;  /* 0x00005410ffb37816 */ /* 0x000fc400000000ba */
[----:B------:R-:W-:Y:S01]  /*0fb0*/  PRMT R187, RZ, 0x7610, R187 ;  /* 0x00007610ffbb7816 */ /* 0x000fe200000000bb */
[-C--:B------:R-:W-:Y:S02]  /*0fc0*/  FMUL.FTZ R166, R167, R176.reuse ;  /* 0x000000b0a7a67220 */ /* 0x080fe40000410000 */
[-C--:B------:R-:W-:Y:S02]  /*0fd0*/  FMUL.FTZ R169, R169, R176.reuse ;  /* 0x000000b0a9a97220 */ /* 0x080fe40000410000 */
[-C--:B------:R-:W-:Y:S02]  /*0fe0*/  FMUL.FTZ R168, R171, R176.reuse ;  /* 0x000000b0aba87220 */ /* 0x080fe40000410000 */
[-C--:B------:R-:W-:Y:S02]  /*0ff0*/  FMUL.FTZ R170, R181, R176.reuse ;  /* 0x000000b0b5aa7220 */ /* 0x080fe40000410000 */
[-C--:B------:R-:W-:Y:S02]  /*1000*/  FMUL.FTZ R179, R179, R176.reuse ;  /* 0x000000b0b3b37220 */ /* 0x080fe40000410000 */
[----:B------:R-:W-:-:S02]  /*1010*/  FMUL.FTZ R185, R185, R176 ;  /* 0x000000b0b9b97220 */ /* 0x000fc40000410000 */
[----:B------:R-:W-:Y:S02]  /*1020*/  FMUL.FTZ R184, R187, R176 ;  /* 0x000000b0bbb87220 */ /* 0x000fe40000410000 */
        /* <DEDUP_REMOVED lines=8> */
[----:B--2---:R-:W-:Y:S02]  /*10b0*/  @P0 FADD.FTZ R164, R160, R164 ;  /* 0x000000a4a0a40221 */ /* 0x004fe40000010000 */
[----:B------:R-:W-:Y:S02]  /*10c0*/  @P0 FADD.FTZ R165, R161, R165 ;  /* 0x000000a5a1a50221 */ /* 0x000fe40000010000 */
[----:B------:R-:W-:-:S02]  /*10d0*/  @P0 FADD.FTZ R166, R162, R166 ;  /* 0x000000a6a2a60221 */ /* 0x000fc40000010000 */
[----:B------:R-:W-:Y:S02]  /*10e0*/  @P0 FADD.FTZ R167, R163, R167 ;  /* 0x000000a7a3a70221 */ /* 0x000fe40000010000 */
[----:B---3--:R-:W-:Y:S02]  /*10f0*/  @P0 FADD.FTZ R168, R148, R168 ;  /* 0x000000a894a80221 */ /* 0x008fe40000010000 */
[----:B------:R-:W-:Y:S02]  /*1100*/  @P0 FADD.FTZ R169, R149, R169 ;  /* 0x000000a995a90221 */ /* 0x000fe40000010000 */
[----:B------:R-:W-:Y:S02]  /*1110*/  @P0 FADD.FTZ R170, R150, R170 ;  /* 0x000000aa96aa0221 */ /* 0x000fe40000010000 */
[----:B------:R-:W-:Y:S02]  /*1120*/  @P0 FADD.FTZ R171, R151, R171 ;  /* 0x000000ab97ab0221 */ /* 0x000fe40000010000 */
[----:B------:R-:W-:Y:S01]  /*1130*/  IMAD.WIDE.U32 R184, R180, R177, c[0x0][0x170] ;  /* 0x00005c00b4b87625 */ /* 0x000fe200078e00b1 */
[----:B------:R-:W-:Y:S01]  /*1140*/  STG.E.128 [R182.64], R164 ;  /* 0x000000a4b6007986 */ /* 0x000fe2000c101d04 */
[----:B------:R-:W-:-:S03]  /*1150*/  @P1 MOV R124, R160 ;  /* 0x000000a0007c1202 */ /* 0x000fc60000000f00 */
[----:B------:R0:W-:Y:S01]  /*1160*/  STG.E.128 [R182.64+0x10], R168 ;  /* 0x000010a8b6007986 */ /* 0x0001e2000c101d04 */
[----:B------:R-:W-:-:S03]  /*1170*/  @P1 MOV R125, R161 ;  /* 0x000000a1007d1202 */ /* 0x000fc60000000f00 */
[----:B------:R-:W2:Y:S01]  /*1180*/  LDG.E.128 R184, [R184.64] ;  /* 0x00000004b8b87981 */ /* 0x000ea2000c1e1d00 */
        /* <DEDUP_REMOVED lines=32> */
[----:B--2---:R-:W-:Y:S02]  /*1390*/  PRMT R177, RZ, 0x5410, R184 ;  /* 0x00005410ffb17816 */ /* 0x004fe400000000b8 */
[--C-:B------:R-:W-:Y:S02]  /*13a0*/  PRMT R183, RZ, 0x5410, R186.reuse ;  /* 0x00005410ffb77816 */ /* 0x100fe400000000ba */
[----:B-1----:R-:W-:Y:S01]  /*13b0*/  PRMT R189, RZ, 0x7610, R186 ;  /* 0x00007610ffbd7816 */ /* 0x002fe200000000ba */
[----:B------:R-:W-:Y:S02]  /*13c0*/  FMUL.FTZ R177, R177, R176 ;  /* 0x000000b0b1b17220 */ /* 0x000fe40000410000 */
[----:B------:R-:W-:Y:S01]  /*13d0*/  FADD.FTZ R186, R164, R193 ;  /* 0x000000c1a4ba7221 */ /* 0x000fe20000010000 */
[----:B------:R-:W-:Y:S01]  /*13e0*/  PRMT R179, RZ, 0x7610, R184 ;  /* 0x00007610ffb37816 */ /* 0x000fe200000000b8 */
[----:B------:R-:W-:Y:S01]  /*13f0*/  FMUL.FTZ R184, R116, R177 ;  /* 0x000000b174b87220 */ /* 0x000fe20000410000 */
[----:B---3--:R-:W-:Y:S01]  /*1400*/  @P1 MOV R160, R124 ;  /* 0x0000007c00a01202 */ /* 0x008fe20000000f00 */
[----:B------:R-:W-:Y:S01]  /*1410*/  FADD.FTZ R177, R165, R186 ;  /* 0x000000baa5b17221 */ /* 0x000fe20000010000 */
[----:B------:R-:W-:-:S03]  /*1420*/  PRMT R181, RZ, 0x5410, R185 ;  /* 0x00005410ffb57816 */ /* 0x000fc600000000b9 */
[----:B------:R-:W-:Y:S01]  /*1430*/  @P0 FADD.FTZ R184, R184, R160 ;  /* 0x000000a0b8b80221 */ /* 0x000fe20000010000 */
[----:B------:R-:W-:Y:S01]  /*1440*/  PRMT R185, RZ, 0x7610, R185 ;  /* 0x00007610ffb97816 */ /* 0x000fe200000000b9 */
[----:B------:R-:W-:Y:S02]  /*1450*/  FADD.FTZ R160, R166, R177 ;  /* 0x000000b1a6a07221 */ /* 0x000fe40000010000 */
[-C--:B------:R-:W-:Y:S02]  /*1460*/  FMUL.FTZ R182, R179, R176.reuse ;  /* 0x000000b0b3b67220 */ /* 0x080fe40000410000 */
[----:B------:R-:W-:Y:S01]  /*1470*/  FADD.FTZ R177, R167, R160 ;  /* 0x000000a0a7b17221 */ /* 0x000fe20000010000 */
[----:B------:R-:W-:Y:S01]  /*1480*/  @P1 MOV R161, R125 ;  /* 0x0000007d00a11202 */ /* 0x000fe20000000f00 */
[-C--:B------:R-:W-:Y:S01]  /*1490*/  FMUL.FTZ R188, R185, R176.reuse ;  /* 0x000000b0b9bc7220 */ /* 0x080fe20000410000 */
[----:B------:R-:W-:Y:S01]  /*14a0*/  PRMT R191, RZ, 0x5410, R187 ;  /* 0x00005410ffbf7816 */ /* 0x000fe200000000bb */
[----:B------:R-:W-:-:S02]  /*14b0*/  FMUL.FTZ R181, R181, R176 ;  /* 0x000000b0b5b57220 */ /* 0x000fc40000410000 */
[----:B------:R-:W-:Y:S01]  /*14c0*/  FMUL.FTZ R185, R117, R182 ;  /* 0x000000b675b97220 */ /* 0x000fe20000410000 */
[----:B------:R-:W-:Y:S01]  /*14d0*/  PRMT R187, RZ, 0x7610, R187 ;  /* 0x00007610ffbb7816 */ /* 0x000fe200000000bb */
[----:B------:R-:W-:Y:S01]  /*14e0*/  FADD.FTZ R160, R168, R177 ;  /* 0x000000b1a8a07221 */ /* 0x000fe20000010000 */
[----:B------:R-:W-:Y:S01]  /*14f0*/  @P1 MOV R162, R126 ;  /* 0x0000007e00a21202 */ /* 0x000fe20000000f00 */
[----:B------:R-:W-:Y:S02]  /*1500*/  FMUL.FTZ R186, R118, R181 ;  /* 0x000000b576ba7220 */ /* 0x000fe40000410000 */
[----:B------:R-:W-:Y:S02]  /*1510*/  @P0 FADD.FTZ R185, R185, R161 ;  /* 0x000000a1b9b90221 */ /* 0x000fe40000010000 */
[----:B------:R-:W-:Y:S01]  /*1520*/  FADD.FTZ R161, R169, R160 ;  /* 0x000000a0a9a17221 */ /* 0x000fe20000010000 */
[----:B------:R-:W-:Y:S01]  /*1530*/  @P1 MOV R163, R127 ;  /* 0x0000007f00a31202 */ /* 0x000fe20000000f00 */
[----:B------:R-:W-:-:S02]  /*1540*/  FMUL.FTZ R192, R187, R176 ;  /* 0x000000b0bbc07220 */ /* 0x000fc40000410000 */
[----:B------:R-:W-:Y:S02]  /*1550*/  FMUL.FTZ R183, R183, R176 ;  /* 0x000000b0b7b77220 */ /* 0x000fe40000410000 */
[----:B------:R-:W-:Y:S02]  /*1560*/  FMUL.FTZ R187, R119, R188 ;  /* 0x000000bc77bb7220 */ /* 0x000fe40000410000 */
[----:B------:R-:W-:Y:S02]  /*1570*/  @P0 FADD.FTZ R186, R186, R162 ;  /* 0x000000a2baba0221 */ /* 0x000fe40000010000 */
[----:B------:R-:W-:Y:S01]  /*1580*/  FADD.FTZ R162, R170, R161 ;  /* 0x000000a1aaa27221 */ /* 0x000fe20000010000 */
[----:B----4-:R-:W-:Y:S01]  /*1590*/  @P1 MOV R148, R128 ;  /* 0x0000008000941202 */ /* 0x010fe20000000f00 */
[----:B------:R-:W-:Y:S02]  /*15a0*/  @P0 FADD.FTZ R187, R187, R163 ;  /* 0x000000a3bbbb0221 */ /* 0x000fe40000010000 */
[----:B------:R-:W-:-:S02]  /*15b0*/  FMUL.FTZ R160, R120, R183 ;  /* 0x000000b778a07220 */ /* 0x000fc40000410000 */
[-C--:B------:R-:W-:Y:S02]  /*15c0*/  FMUL.FTZ R190, R189, R176.reuse ;  /* 0x000000b0bdbe7220 */ /* 0x080fe40000410000 */
[----:B------:R-:W-:Y:S02]  /*15d0*/  FADD.FTZ R163, R171, R162 ;  /* 0x000000a2aba37221 */ /* 0x000fe40000010000 */
[----:B------:R-:W-:Y:S01]  /*15e0*/  FMUL.FTZ R191, R191, R176 ;  /* 0x000000b0bfbf7220 */ /* 0x000fe20000410000 */
[----:B------:R-:W-:Y:S01]  /*15f0*/  @P1 MOV R149, R129 ;  /* 0x0000008100951202 */ /* 0x000fe20000000f00 */
[----:B------:R-:W0:Y:S01]  /*1600*/  S2R R176, SR_TID.X ;  /* 0x0000000000b07919 */ /* 0x000e220000002100 */
[----:B------:R-:W-:Y:S01]  /*1610*/  @P0 FADD.FTZ R160, R160, R148 ;  /* 0x00000094a0a00221 */ /* 0x000fe20000010000 */
[----:B------:R-:W-:Y:S01]  /*1620*/  @P1 MOV R150, R130 ;  /* 0x0000008200961202 */ /* 0x000fe20000000f00 */
[----:B------:R-:W-:Y:S01]  /*1630*/  FMUL.FTZ R161, R121, R190 ;  /* 0x000000be79a17220 */ /* 0x000fe20000410000 */
[----:B------:R-:W-:Y:S01]  /*1640*/  @P1 MOV R151, R131 ;  /* 0x0000008300971202 */ /* 0x000fe20000000f00 */
[----:B------:R-:W-:-:S02]  /*1650*/  FADD.FTZ R148, R184, R163 ;  /* 0x000000a3b8947221 */ /* 0x000fc40000010000 */
[----:B------:R-:W-:Y:S02]  /*1660*/  FMUL.FTZ R162, R122, R191 ;  /* 0x000000bf7aa27220 */ /* 0x000fe40000410000 */
[----:B------:R-:W-:Y:S02]  /*1670*/  FMUL.FTZ R163, R123, R192 ;  /* 0x000000c07ba37220 */ /* 0x000fe40000410000 */
[----:B------:R-:W-:Y:S02]  /*1680*/  @P0 FADD.FTZ R161, R161, R149 ;  /* 0x00000095a1a10221 */ /* 0x000fe40000010000 */
[----:B------:R-:W-:Y:S02]  /*1690*/  FADD.FTZ R177, R185, R148 ;  /* 0x00000094b9b17221 */ /* 0x000fe40000010000 */
[----:B------:R-:W-:Y:S02]  /*16a0*/  @P0 FADD.FTZ R162, R162, R150 ;  /* 0x00000096a2a20221 */ /* 0x000fe40000010000 */
        /* <DEDUP_REMOVED lines=17> */
.L_x_15075:
        /* <DEDUP_REMOVED lines=100> */
.L_x_15076:
[----:B------:R-:W2:Y:S01]  /*1e00*/  S2R R191, SR_TID.X ;  /* 0x0000000000bf7919 */ /* 0x000ea20000002100 */
[----:B------:R-:W-:Y:S01]  /*1e10*/  @!P0 SHF.R.U32.HI R175, RZ, 0x5, R176 ;  /* 0x00000005ffaf8819 */ /* 0x000fe200000116b0 */
[----:B-1----:R-:W-:Y:S01]  /*1e20*/  FADD.FTZ R149, R190, R151 ;  /* 0x00000097be957221 */ /* 0x002fe20000010000 */
[----:B------:R-:W-:Y:S01]  /*1e30*/  WARPSYNC 0xffffffff ;  /* 0xffffffff00007948 */ /* 0x000fe20003800000 */
[----:B------:R-:W-:Y:S01]  /*1e40*/  HFMA2.MMA R176, -RZ, RZ, 0, 0 ;  /* 0x00000000ffb07435 */ /* 0x000fe200000001ff */
[----:B------:R-:W-:-:S04]  /*1e50*/  @!P0 LOP3.LUT R175, R175, 0x3, RZ, 0xc0, !PT ;  /* 0x00000003afaf8812 */ /* 0x000fc800078ec0ff */
[----:B------:R-:W-:-:S05]  /*1e60*/  @!P0 IADD3 R175, R150, R175, RZ ;  /* 0x000000af96af8210 */ /* 0x000fca0007ffe0ff */
[----:B------:R-:W-:Y:S01]  /*1e70*/  @!P0 STS.64 [R175.X8], R148 ;  /* 0x00000094af008388 */ /* 0x000fe20000008a00 */
[----:B--2---:R-:W-:-:S03]  /*1e80*/  LOP3.LUT R177, R191, 0x1f, RZ, 0xc0, !PT ;  /* 0x0000001fbfb17812 */ /* 0x004fc600078ec0ff */
[----:B------:R-:W-:Y:S01]  /*1e90*/  BAR.SYNC.DEFER_BLOCKING 0x0 ;  /* 0x0000000000007b1d */ /* 0x000fe20000010000 */
[----:B------:R-:W-:-:S13]  /*1ea0*/  ISETP.GT.U32.AND P1, PT, R177, 0x3, PT ;  /* 0x00000003b100780c */ /* 0x000fda0003f24070 */
[----:B------:R-:W-:Y:S02]  /*1eb0*/  @!P1 IADD3 R177, R150, R177, RZ ;  /* 0x000000b196b19210 */ /* 0x000fe40007ffe0ff */
[----:B0-----:R-:W-:Y:S01]  /*1ec0*/  CS2R R150, SRZ ;  /* 0x0000000000967805 */ /* 0x001fe2000001ff00 */
[----:B------:R-:W-:-:S04]  /*1ed0*/  @!P1 MOV R176, 0x500 ;  /* 0x0000050000b09802 */ /* 0x000fc80000000f00 */
[----:B------:R-:W-:Y:S01]  /*1ee0*/  I2F R189, R176 ;  /* 0x000000b000bd7306 */ /* 0x000fe20000201400 */
[----:B------:R-:W-:Y:S01]  /*1ef0*/  @!P1 LDS.64 R150, [R177.X8] ;  /* 0x00000000b1969984 */ /* 0x000fe20000008a00 */
[----:B------:R-:W-:-:S03]  /*1f00*/  ISETP.NE.AND P1, PT, RZ, UR6, PT ;  /* 0x00000006ff007c0c */ /* 0x000fc6000bf25270 */
[----:B------:R-:W0:Y:S02]  /*1f10*/  SHFL.DOWN PT, R179, R176, 0x2, 0x1f ;  /* 0x08401f00b0b37f89 */ /* 0x000e2400000e0000 */
[----:B0-----:R-:W-:Y:S02]  /*1f20*/  IADD3 R182, R179, R176, RZ ;  /* 0x000000b0b3b67210 */ /* 0x001fe40007ffe0ff */
[----:B------:R-:W-:Y:S03]  /*1f30*/  I2F R179, R179 ;  /* 0x000000b300b37306 */ /* 0x000fe60000201400 */
[----:B------:R-:W0:Y:S05]  /*1f40*/  SHFL.DOWN PT, R175, R182, 0x1, 0x1f ;  /* 0x08201f00b6af7f89 */ /* 0x000e2a00000e0000 */
[----:B------:R-:W1:Y:S01]  /*1f50*/  I2F R183, R182 ;  /* 0x000000b600b77306 */ /* 0x000e620000201400 */
[----:B------:R-:W2:Y:S07]  /*1f60*/  SHFL.DOWN PT, R181, R150, 0x2, 0x1f ;  /* 0x08401f0096b57f89 */ /* 0x000eae00000e0000 */
[----:B-1----:R-:W1:Y:S01]  /*1f70*/  MUFU.RCP R149, R183 ;  /* 0x000000b700957308 */ /* 0x002e620000001000 */
[----:B0-----:R-:W-:-:S07]  /*1f80*/  IADD3 R190, R182, R175, RZ ;  /* 0x000000afb6be7210 */ /* 0x001fce0007ffe0ff */
[----:B------:R-:W-:Y:S01]  /*1f90*/  I2F R175, R175 ;  /* 0x000000af00af7306 */ /* 0x000fe20000201400 */
[----:B--2---:R-:W-:-:S04]  /*1fa0*/  FMUL.FTZ R148, R181, R179 ;  /* 0x000000b3b5947220 */ /* 0x004fc80000410000 */
[----:B------:R-:W-:Y:S02]  /*1fb0*/  FFMA.FTZ R188, R189, R150, R148 ;  /* 0x00000096bdbc7223 */ /* 0x000fe40000010094 */
[----:B------:R-:W0:Y:S01]  /*1fc0*/  SHFL.DOWN PT, R148, R151, 0x2, 0x1f ;  /* 0x08401f0097947f89 */ /* 0x000e2200000e0000 */
[----:B------:R-:W-:Y:S01]  /*1fd0*/  FADD.FTZ R150, -R181, R150 ;  /* 0x00000096b5967221 */ /* 0x000fe20000010100 */
[----:B------:R-:W2:Y:S01]  /*1fe0*/  I2F R190, R190 ;  /* 0x000000be00be7306 */ /* 0x000ea20000201400 */
[----:B-1----:R-:W-:Y:S02]  /*1ff0*/  FMUL.FTZ R188, R149, R188 ;  /* 0x000000bc95bc7220 */ /* 0x002fe40000410000 */
[----:B------:R-:W-:-:S03]  /*2000*/  FMUL.FTZ R150, R150, R150 ;  /* 0x0000009696967220 */ /* 0x000fc60000410000 */
[----:B------:R-:W1:Y:S01]  /*2010*/  SHFL.DOWN PT, R177, R188, 0x1, 0x1f ;  /* 0x08201f00bcb17f89 */ /* 0x000e6200000e0000 */
[----:B------:R-:W-:-:S04]  /*2020*/  FMUL.FTZ R150, R150, R189 ;  /* 0x000000bd96967220 */ /* 0x000fc80000410000 */
[----:B------:R-:W-:Y:S01]  /*2030*/  FMUL.FTZ R150, R150, R179 ;  /* 0x000000b396967220 */ /* 0x000fe20000410000 */
[----:B--2---:R-:W2:Y:S01]  /*2040*/  MUFU.RCP R176, R190 ;  /* 0x000000be00b07308 */ /* 0x004ea20000001000 */
[----:B0-----:R-:W-:-:S04]  /*2050*/  FADD.FTZ R148, R148, R151 ;  /* 0x0000009794947221 */ /* 0x001fc80000010000 */
[----:B------:R-:W-:Y:S01]  /*2060*/  FFMA.FTZ R148, R149, R150, R148 ;  /* 0x0000009695947223 */ /* 0x000fe20000010094 */
[----:B------:R-:W-:Y:S01]  /*2070*/  SHF.R.U32.HI R150, RZ, 0x5, R191 ;  /* 0x00000005ff967819 */ /* 0x000fe200000116bf */
[----:B-1----:R-:W-:-:S03]  /*2080*/  FMUL.FTZ R149, R177, R175 ;  /* 0x000000afb1957220 */ /* 0x002fc60000410000 */
[----:B------:R-:W-:Y:S01]  /*2090*/  LOP3.LUT R150, R150, 0x3, RZ, 0xc0, !PT ;  /* 0x0000000396967812 */ /* 0x000fe200078ec0ff */
[----:B------:R-:W-:Y:S02]  /*20a0*/  FADD.FTZ R177, R188, -R177 ;  /* 0x800000b1bcb17221 */ /* 0x000fe40000010000 */
[----:B------:R-:W-:Y:S01]  /*20b0*/  FFMA.FTZ R151, R183, R188, R149 ;  /* 0x000000bcb7977223 */ /* 0x000fe20000010095 */
[----:B------:R-:W-:Y:S01]  /*20c0*/  LOP3.LUT P0, RZ, R150, 0x1f, R191, 0xf8, !PT ;  /* 0x0000001f96ff7812 */ /* 0x000fe2000780f8bf */
[----:B------:R-:W0:Y:S01]  /*20d0*/  SHFL.DOWN PT, R149, R148, 0x1, 0x1f ;  /* 0x08201f0094957f89 */ /* 0x000e2200000e0000 */
[----:B------:R-:W-:Y:S02]  /*20e0*/  FMUL.FTZ R150, R177, R177 ;  /* 0x000000b1b1967220 */ /* 0x000fe40000410000 */
[----:B--2---:R-:W-:Y:S02]  /*20f0*/  FMUL.FTZ R151, R176, R151 ;  /* 0x00000097b0977220 */ /* 0x004fe40000410000 */
[----:B------:R-:W-:-:S03]  /*2100*/  FMUL.FTZ R150, R183, R150 ;  /* 0x00000096b7967220 */ /* 0x000fc60000410000 */
[----:B------:R-:W1:Y:S01]  /*2110*/  SHFL.IDX PT, R189, R151, RZ, 0x1f ;  /* 0x00001fff97bd7589 */ /* 0x000e6200000e0000 */
[----:B------:R-:W-:Y:S02]  /*2120*/  FMUL.FTZ R150, R150, R175 ;  /* 0x000000af96967220 */ /* 0x000fe40000410000 */
[----:B0-----:R-:W-:Y:S01]  /*2130*/  FADD.FTZ R149, R148, R149 ;  /* 0x0000009594957221 */ /* 0x001fe20000010000 */
[----:B------:R-:W-:-:S03]  /*2140*/  @!P0 MOV R148, 0x4 ;  /* 0x0000000400948802 */ /* 0x000fc60000000f00 */
[----:B------:R-:W-:Y:S02]  /*2150*/  FFMA.FTZ R150, R176, R150, R149 ;  /* 0x00000096b0967223 */ /* 0x000fe40000010095 */
[----:B------:R-:W-:Y:S01]  /*2160*/  @!P0 IMAD.WIDE R148, R3, R148, c[0x0][0x1a0] ;  /* 0x0000680003948625 */ /* 0x000fe200078e0294 */
[----:B-1----:R-:W-:Y:S02]  /*2170*/  FSEL R151, R189, RZ, !P1 ;  /* 0x000000ffbd977208 */ /* 0x002fe40004800000 */
[----:B------:R0:W1:Y:S03]  /*2180*/  SHFL.IDX PT, R183, R150, RZ, 0x1f ;  /* 0x00001fff96b77589 */ /* 0x00006600000e0000 */
[--C-:B------:R-:W-:Y:S01]  /*2190*/  FADD.FTZ R176, R133, -R151.reuse ;  /* 0x8000009785b07221 */ /* 0x100fe20000010000 */
[----:B------:R2:W-:Y:S01]  /*21a0*/  @!P0 STG.E [R148.64], R189 ;  /* 0x000000bd94008986 */ /* 0x0005e2000c101904 */
[----:B------:R-:W-:Y:S01]  /*21b0*/  FADD.FTZ R175, R132, -R151 ;  /* 0x8000009784af7221 */ /* 0x000fe20000010000 */
[----:B------:R-:W-:Y:S01]  /*21c0*/  MOV R132, c[0x0][0x1e0] ;  /* 0x0000780000847a02 */ /* 0x000fe20000000f00 */
[----:B------:R-:W-:-:S02]  /*21d0*/  FMUL.FTZ R133, R189, R189 ;  /* 0x000000bdbd857220 */ /* 0x000fc40000410000 */
[--C-:B------:R-:W-:Y:S02]  /*21e0*/  FADD.FTZ R136, R136, -R151.reuse ;  /* 0x8000009788887221 */ /* 0x100fe40000010000 */
[--C-:B------:R-:W-:Y:S01]  /*21f0*/  FADD.FTZ R177, R138, -R151.reuse ;  /* 0x800000978ab17221 */ /* 0x100fe20000010000 */
[----:B------:R-:W-:Y:S01]  /*2200*/  FSEL R133, R133, RZ, P1 ;  /* 0x000000ff85857208 */ /* 0x000fe20000800000 */
[--C-:B------:R-:W-:Y:S01]  /*2210*/  FADD.FTZ R179, R139, -R151.reuse ;  /* 0x800000978bb37221 */ /* 0x100fe20000010000 */
[----:B------:R-:W-:Y:S01]  /*2220*/  @!P0 MOV R138, 0x4 ;  /* 0x00000004008a8802 */ /* 0x000fe20000000f00 */
[--C-:B------:R-:W-:Y:S01]  /*2230*/  FADD.FTZ R134, R134, -R151.reuse ;  /* 0x8000009786867221 */ /* 0x100fe20000010000 */
[----:B------:R-:W-:Y:S01]  /*2240*/  LOP3.LUT P1, RZ, R2, 0xff, RZ, 0xc0, !PT ;  /* 0x000000ff02ff7812 */ /* 0x000fe2000782c0ff */
[--C-:B0-----:R-:W-:Y:S02]  /*2250*/  FADD.FTZ R150, R141, -R151.reuse ;  /* 0x800000978d967221 */ /* 0x101fe40000010000 */
[--C-:B------:R-:W-:Y:S01]  /*2260*/  FADD.FTZ R135, R135, -R151.reuse ;  /* 0x8000009787877221 */ /* 0x100fe20000010000 */
[----:B------:R-:W-:Y:S01]  /*2270*/  SEL R2, RZ, 0x1, P1 ;  /* 0x00000001ff027807 */ /* 0x000fe20000800000 */
[----:B------:R-:W-:-:S02]  /*2280*/  FADD.FTZ R140, R140, -R151 ;  /* 0x800000978c8c7221 */ /* 0x000fc40000010000 */
[----:B-1----:R-:W-:Y:S02]  /*2290*/  FFMA.FTZ R132, R183, R132, c[0x0][0x228] ;  /* 0x00008a00b7847623 */ /* 0x002fe40000010084 */
[----:B------:R-:W-:Y:S02]  /*22a0*/  FADD.FTZ R137, R137, -R151 ;  /* 0x8000009789897221 */ /* 0x000fe40000010000 */
[----:B------:R-:W-:Y:S02]  /*22b0*/  FADD.FTZ R132, R132, R133 ;  /* 0x0000008584847221 */ /* 0x000fe40000010000 */
[--C-:B------:R-:W-:Y:S02]  /*22c0*/  FADD.FTZ R142, R142, -R151.reuse ;  /* 0x800000978e8e7221 */ /* 0x100fe40000010000 */
[----:B------:R0:W1:Y:S01]  /*22d0*/  MUFU.RSQ R191, R132 ;  /* 0x0000008400bf7308 */ /* 0x0000620000001400 */
[--C-:B--2---:R-:W-:Y:S02]  /*22e0*/  FADD.FTZ R149, R145, -R151.reuse ;  /* 0x8000009791957221 */ /* 0x104fe40000010000 */
[----:B------:R-:W-:-:S02]  /*22f0*/  FADD.FTZ R146, R146, -R151 ;  /* 0x8000009792927221 */ /* 0x000fc40000010000 */
[--C-:B------:R-:W-:Y:S02]  /*2300*/  FADD.FTZ R181, R147, -R151.reuse ;  /* 0x8000009793b57221 */ /* 0x100fe40000010000 */
[----:B------:R-:W-:Y:S02]  /*2310*/  FADD.FTZ R148, R143, -R151 ;  /* 0x800000978f947221 */ /* 0x000fe40000010000 */
[C---:B0-----:R-:W-:Y:S01]  /*2320*/  @!P0 IMAD.WIDE R132, R3.reuse, R138, c[0x0][0x1a8] ;  /* 0x00006a0003848625 */ /* 0x041fe200078e028a */
[----:B------:R-:W-:-:S03]  /*2330*/  IADD3 R3, R3, c[0x0][0x160], RZ ;  /* 0x0000580003037a10 */ /* 0x000fc60007ffe0ff */
[--C-:B------:R-:W-:Y:S02]  /*2340*/  FADD.FTZ R144, R144, -R151.reuse ;  /* 0x8000009790907221 */ /* 0x100fe40000010000 */
[----:B------:R-:W-:Y:S01]  /*2350*/  FADD.FTZ R152, R152, -R151 ;  /* 0x8000009798987221 */ /* 0x000fe20000010000 */
[----:B-1----:R0:W-:Y:S01]  /*2360*/  @!P0 STG.E [R132.64], R191 ;  /* 0x000000bf84008986 */ /* 0x0021e2000c101904 */
[----:B------:R-:W-:Y:S01]  /*2370*/  FMUL.FTZ R141, R191, R136 ;  /* 0x00000088bf8d7220 */ /* 0x000fe20000410000 */
[----:B------:R-:W-:Y:S01]  /*2380*/  ISETP.GE.AND P0, PT, R3, c[0x0][0x164], PT ;  /* 0x0000590003007a0c */ /* 0x000fe20003f06270 */
[C---:B------:R-:W-:Y:S02]  /*2390*/  FMUL.FTZ R177, R191.reuse, R177 ;  /* 0x000000b1bfb17220 */ /* 0x040fe40000410000 */
[C---:B------:R-:W-:Y:S02]  /*23a0*/  FMUL.FTZ R136, R191.reuse, R179 ;  /* 0x000000b3bf887220 */ /* 0x040fe40000410000 */
[----:B------:R-:W-:-:S02]  /*23b0*/  FMUL.FTZ R139, R191, R134 ;  /* 0x00000086bf8b7220 */ /* 0x000fc40000410000 */
[----:B------:R-:W-:Y:S02]  /*23c0*/  FMUL.FTZ R134, R191, R135 ;  /* 0x00000087bf867220 */ /* 0x000fe40000410000 */
[----:B------:R-:W-:Y:S02]  /*23d0*/  FFMA.FTZ R135, R50, R177, R10 ;  /* 0x000000b132877223 */ /* 0x000fe4000001000a */
[----:B------:R-:W-:Y:S02]  /*23e0*/  FFMA.FTZ R136, R51, R136, R11 ;  /* 0x0000008833887223 */ /* 0x000fe4000001000b */
[C---:B------:R-:W-:Y:S02]  /*23f0*/  FMUL.FTZ R143, R191.reuse, R140 ;  /* 0x0000008cbf8f7220 */ /* 0x040fe40000410000 */
[C---:B------:R-:W-:Y:S01]  /*2400*/  FMUL.FTZ R175, R191.reuse, R175 ;  /* 0x000000afbfaf7220 */ /* 0x040fe20000410000 */
[----:B------:R-:W-:Y:S01]  /*2410*/  F2FP.BF16.PACK_AB R135, R136, R135 ;  /* 0x000000878887723e */ /* 0x000fe200000010ff */
[----:B------:R-:W-:-:S02]  /*2420*/  FMUL.FTZ R176, R191, R176 ;  /* 0x000000b0bfb07220 */ /* 0x000fc40000410000 */
[C---:B------:R-:W-:Y:S02]  /*2430*/  FMUL.FTZ R138, R191.reuse, R137 ;  /* 0x00000089bf8a7220 */ /* 0x040fe40000410000 */
[C---:B------:R-:W-:Y:S02]  /*2440*/  FMUL.FTZ R145, R191.reuse, R142 ;  /* 0x0000008ebf917220 */ /* 0x040fe40000410000 */
[C---:B------:R-:W-:Y:S02]  /*2450*/  FMUL.FTZ R140, R191.reuse, R149 ;  /* 0x00000095bf8c7220 */ /* 0x040fe40000410000 */
[C---:B------:R-:W-:Y:S02]  /*2460*/  FMUL.FTZ R149, R191.reuse, R146 ;  /* 0x00000092bf957220 */ /* 0x040fe40000410000 */
[----:B------:R-:W-:Y:S01]  /*2470*/  FMUL.FTZ R142, R191, R181 ;  /* 0x000000b5bf8e7220 */ /* 0x000fe20000410000 */
[----:B------:R-:W-:Y:S01]  /*2480*/  HFMA2.MMA R181, -RZ, RZ, 0, 9.5367431640625e-07 ;  /* 0x00000010ffb57435 */ /* 0x000fe200000001ff */
[----:B------:R-:W-:-:S02]  /*2490*/  FADD.FTZ R155, R155, -R151 ;  /* 0x800000979b9b7221 */ /* 0x000fc40000010000 */
[----:B------:R-:W-:Y:S02]  /*24a0*/  FMUL.FTZ R147, R191, R144 ;  /* 0x00000090bf937220 */ /* 0x000fe40000410000 */
[--C-:B------:R-:W-:Y:S02]  /*24b0*/  FADD.FTZ R156, R156, -R151.reuse ;  /* 0x800000979c9c7221 */ /* 0x100fe40000010000 */
[----:B------:R-:W-:Y:S02]  /*24c0*/  FADD.FTZ R157, R157, -R151 ;  /* 0x800000979d9d7221 */ /* 0x000fe40000010000 */
[----:B0-----:R-:W-:Y:S02]  /*24d0*/  FFMA.FTZ R133, R46, R139, R6 ;  /* 0x0000008b2e857223 */ /* 0x001fe40000010006 */
[----:B------:R-:W-:Y:S02]  /*24e0*/  FFMA.FTZ R136, R47, R134, R7 ;  /* 0x000000862f887223 */ /* 0x000fe40000010007 */
[----:B------:R-:W-:-:S02]  /*24f0*/  FADD.FTZ R153, R153, -R151 ;  /* 0x8000009799997221 */ /* 0x000fc40000010000 */
[----:B------:R-:W-:Y:S01]  /*2500*/  FFMA.FTZ R132, R44, R175, R4 ;  /* 0x000000af2c847223 */ /* 0x000fe20000010004 */
[----:B------:R-:W-:Y:S01]  /*2510*/  F2FP.BF16.PACK_AB R133, R136, R133 ;  /* 0x000000858885723e */ /* 0x000fe200000010ff */
[----:B------:R-:W-:Y:S02]  /*2520*/  FFMA.FTZ R137, R45, R176, R5 ;  /* 0x000000b02d897223 */ /* 0x000fe40000010005 */
[----:B------:R-:W-:Y:S02]  /*2530*/  FFMA.FTZ R134, R48, R141, R8 ;  /* 0x0000008d30867223 */ /* 0x000fe40000010008 */
[----:B------:R-:W-:Y:S01]  /*2540*/  FFMA.FTZ R139, R49, R138, R9 ;  /* 0x0000008a318b7223 */ /* 0x000fe20000010009 */
[----:B------:R-:W-:Y:S01]  /*2550*/  F2FP.BF16.PACK_AB R132, R137, R132 ;  /* 0x000000848984723e */ /* 0x000fe200000010ff */
[--C-:B------:R-:W-:Y:S02]  /*2560*/  FADD.FTZ R154, R154, -R151.reuse ;  /* 0x800000979a9a7221 */ /* 0x100fe40000010000 */
[--C-:B------:R-:W-:Y:S01]  /*2570*/  FADD.FTZ R158, R158, -R151.reuse ;  /* 0x800000979e9e7221 */ /* 0x100fe20000010000 */
[----:B------:R-:W-:Y:S01]  /*2580*/  F2FP.BF16.PACK_AB R134, R139, R134 ;  /* 0x000000868b86723e */ /* 0x000fe200000010ff */
        /* <DEDUP_REMOVED lines=16> */
[----:B------:R-:W-:Y:S02]  /*2690*/  FADD.FTZ R189, R163, -R151 ;  /* 0x80000097a3bd7221 */ /* 0x000fe40000010000 */
[----:B------:R-:W-:Y:S02]  /*26a0*/  FFMA.FTZ R149, R58, R149, R18 ;  /* 0x000000953a957223 */ /* 0x000fe40000010012 */
[----:B------:R-:W-:-:S02]  /*26b0*/  FFMA.FTZ R142, R59, R142, R19 ;  /* 0x0000008e3b8e7223 */ /* 0x000fc40000010013 */
[C---:B------:R-:W-:Y:S02]  /*26c0*/  FMUL.FTZ R151, R191.reuse, R152 ;  /* 0x00000098bf977220 */ /* 0x040fe40000410000 */
[----:B------:R-:W-:Y:S01]  /*26d0*/  FMUL.FTZ R146, R191, R155 ;  /* 0x0000009bbf927220 */ /* 0x000fe20000410000 */
[----:B------:R-:W-:Y:S01]  /*26e0*/  F2FP.BF16.PACK_AB R139, R142, R149 ;  /* 0x000000958e8b723e */ /* 0x000fe200000010ff */
[----:B------:R-:W-:Y:S02]  /*26f0*/  FFMA.FTZ R138, R56, R147, R16 ;  /* 0x00000093388a7223 */ /* 0x000fe40000010010 */
[----:B------:R-:W-:Y:S02]  /*2700*/  FFMA.FTZ R141, R57, R140, R17 ;  /* 0x0000008c398d7223 */ /* 0x000fe40000010011 */
[C---:B------:R-:W-:Y:S02]  /*2710*/  FMUL.FTZ R155, R191.reuse, R156 ;  /* 0x0000009cbf9b7220 */ /* 0x040fe40000410000 */
[----:B------:R-:W-:Y:S01]  /*2720*/  FMUL.FTZ R152, R191, R157 ;  /* 0x0000009dbf987220 */ /* 0x000fe20000410000 */
[----:B------:R-:W-:Y:S01]  /*2730*/  F2FP.BF16.PACK_AB R138, R141, R138 ;  /* 0x0000008a8d8a723e */ /* 0x000fe200000010ff */
[----:B------:R-:W-:-:S02]  /*2740*/  FMUL.FTZ R150, R191, R150 ;  /* 0x00000096bf967220 */ /* 0x000fc40000410000 */
[C---:B------:R-:W-:Y:S02]  /*2750*/  FMUL.FTZ R144, R191.reuse, R153 ;  /* 0x00000099bf907220 */ /* 0x040fe40000410000 */
[----:B------:R-:W-:Y:S02]  /*2760*/  FMUL.FTZ R153, R191, R154 ;  /* 0x0000009abf997220 */ /* 0x000fe40000410000 */
[----:B------:R-:W-:Y:S02]  /*2770*/  FFMA.FTZ R137, R54, R145, R14 ;  /* 0x0000009136897223 */ /* 0x000fe4000001000e */
[----:B------:R-:W-:Y:S02]  /*2780*/  FFMA.FTZ R142, R64, R155, R24 ;  /* 0x0000009b408e7223 */ /* 0x000fe40000010018 */
[----:B------:R-:W-:Y:S02]  /*2790*/  FFMA.FTZ R145, R65, R152, R25 ;  /* 0x0000009841917223 */ /* 0x000fe40000010019 */
[----:B------:R-:W-:-:S02]  /*27a0*/  FFMA.FTZ R136, R52, R143, R12 ;  /* 0x0000008f34887223 */ /* 0x000fc4000001000c */
[----:B------:R-:W-:Y:S01]  /*27b0*/  FFMA.FTZ R141, R53, R150, R13 ;  /* 0x00000096358d7223 */ /* 0x000fe2000001000d */
[----:B------:R-:W-:Y:S01]  /*27c0*/  F2FP.BF16.PACK_AB R142, R145, R142 ;  /* 0x0000008e918e723e */ /* 0x000fe200000010ff */
[----:B------:R-:W-:Y:S02]  /*27d0*/  FMUL.FTZ R154, R191, R159 ;  /* 0x0000009fbf9a7220 */ /* 0x000fe40000410000 */
[----:B------:R-:W-:Y:S01]  /*27e0*/  FFMA.FTZ R153, R62, R153, R22 ;  /* 0x000000993e997223 */ /* 0x000fe20000010016 */
[----:B------:R-:W-:Y:S01]  /*27f0*/  F2FP.BF16.PACK_AB R136, R141, R136 ;  /* 0x000000888d88723e */ /* 0x000fe200000010ff */
[----:B------:R-:W-:Y:S02]  /*2800*/  FFMA.FTZ R146, R63, R146, R23 ;  /* 0x000000923f927223 */ /* 0x000fe40000010017 */
[C---:B------:R-:W-:Y:S02]  /*2810*/  FMUL.FTZ R148, R191.reuse, R148 ;  /* 0x00000094bf947220 */ /* 0x040fe40000410000 */
[C---:B------:R-:W-:Y:S01]  /*2820*/  FMUL.FTZ R159, R191.reuse, R164 ;  /* 0x000000a4bf9f7220 */ /* 0x040fe20000410000 */
[----:B------:R-:W-:Y:S01]  /*2830*/  F2FP.BF16.PACK_AB R141, R146, R153 ;  /* 0x00000099928d723e */ /* 0x000fe200000010ff */
[----:B------:R-:W-:-:S02]  /*2840*/  FMUL.FTZ R156, R191, R165 ;  /* 0x000000a5bf9c7220 */ /* 0x000fc40000410000 */
[C---:B------:R-:W-:Y:S02]  /*2850*/  FMUL.FTZ R163, R191.reuse, R168 ;  /* 0x000000a8bfa37220 */ /* 0x040fe40000410000 */
[C---:B------:R-:W-:Y:S02]  /*2860*/  FMUL.FTZ R160, R191.reuse, R169 ;  /* 0x000000a9bfa07220 */ /* 0x040fe40000410000 */
[----:B------:R-:W-:Y:S02]  /*2870*/  FMUL.FTZ R157, R191, R158 ;  /* 0x0000009ebf9d7220 */ /* 0x000fe40000410000 */
[----:B------:R-:W-:Y:S02]  /*2880*/  FFMA.FTZ R145, R61, R144, R21 ;  /* 0x000000903d917223 */ /* 0x000fe40000010015 */
[C---:B------:R-:W-:Y:S02]  /*2890*/  FMUL.FTZ R161, R191.reuse, R166 ;  /* 0x000000a6bfa17220 */ /* 0x040fe40000410000 */
[----:B------:R-:W-:-:S02]  /*28a0*/  FMUL.FTZ R158, R191, R167 ;  /* 0x000000a7bf9e7220 */ /* 0x000fc40000410000 */
[C---:B------:R-:W-:Y:S02]  /*28b0*/  FMUL.FTZ R165, R191.reuse, R170 ;  /* 0x000000aabfa57220 */ /* 0x040fe40000410000 */
[----:B------:R-:W-:Y:S02]  /*28c0*/  FMUL.FTZ R162, R191, R171 ;  /* 0x000000abbfa27220 */ /* 0x000fe40000410000 */
[----:B------:R-:W-:Y:S02]  /*28d0*/  FFMA.FTZ R148, R55, R148, R15 ;  /* 0x0000009437947223 */ /* 0x000fe4000001000f */
[----:B------:R-:W-:Y:S02]  /*28e0*/  FFMA.FTZ R140, R60, R151, R20 ;  /* 0x000000973c8c7223 */ /* 0x000fe40000010014 */
[----:B------:R-:W-:Y:S01]  /*28f0*/  FFMA.FTZ R144, R68, R159, R28 ;  /* 0x0000009f44907223 */ /* 0x000fe2000001001c */
[----:B------:R-:W-:Y:S01]  /*2900*/  F2FP.BF16.PACK_AB R137, R148, R137 ;  /* 0x000000899489723e */ /* 0x000fe200000010ff */
        /* <DEDUP_REMOVED lines=47> */
.L_x_15073:
[----:B------:R-:W-:Y:S05]  /*2c00*/  EXIT ;  /* 0x000000000000794d */ /* 0x000fea0003800000 */
.L_x_15071:
[----:B-1----:R-:W-:Y:S01]  /*2c10*/  HFMA2.MMA R149, -RZ, RZ, 0, 1.847743988037109375e-06 ;  /* 0x0000001fff957435 */ /* 0x002fe200000001ff */
[----:B------:R-:W-:-:S02]  /*2c20*/  MOV R190, 0x1 ;  /* 0x0000000100be7802 */ /* 0x000fc40000000f00 */
[----:B------:R-:W-:Y:S02]  /*2c30*/  MOV R188, 0xffffffff ;  /* 0xffffffff00bc7802 */ /* 0x000fe40000000f00 */
[----:B------:R-:W-:Y:S02]  /*2c40*/  MOV R182, 0x2c60 ;  /* 0x00002c6000b67802 */ /* 0x000fe40000000f00 */
[----:B------:R-:W-:Y:S05]  /*2c50*/  CALL.REL.NOINC `($__internal_69_$__cuda_sm70_shflsync_bfly_p) ;  /* 0x0000089000007944 */ /* 0x000fea0003c00000 */
[----:B-1----:R-:W-:Y:S01]  /*2c60*/  MOV R148, R190 ;  /* 0x000000be00947202 */ /* 0x002fe20000000f00 */
[----:B0-----:R-:W-:Y:S05]  /*2c70*/  BRA `(.L_x_15075) ;  /* 0xffffeb4000007947 */ /* 0x001fea000383ffff */
.L_x_15072:
[----:B------:R-:W-:Y:S01]  /*2c80*/  HFMA2.MMA R190, -RZ, RZ, 0, 1.1920928955078125e-07 ;  /* 0x00000002ffbe7435 */ /* 0x000fe200000001ff */
[----:B------:R-:W-:Y:S02]  /*2c90*/  MOV R149, 0x1f ;  /* 0x0000001f00957802 */ /* 0x000fe40000000f00 */
[----:B------:R-:W-:Y:S02]  /*2ca0*/  MOV R188, 0xffffffff ;  /* 0xffffffff00bc7802 */ /* 0x000fe40000000f00 */
[----:B------:R-:W-:Y:S02]  /*2cb0*/  MOV R182, 0x2cd0 ;  /* 0x00002cd000b67802 */ /* 0x000fe40000000f00 */
[----:B------:R-:W-:Y:S05]  /*2cc0*/  CALL.REL.NOINC `($__internal_69_$__cuda_sm70_shflsync_bfly_p) ;  /* 0x0000082000007944 */ /* 0x000fea0003c00000 */
[----:B01----:R-:W-:Y:S01]  /*2cd0*/  FADD.FTZ R151, R151, R190 ;  /* 0x000000be97977221 */ /* 0x003fe20000010000 */
[----:B------:R-:W-:Y:S01]  /*2ce0*/  HFMA2.MMA R190, -RZ, RZ, 0, 2.384185791015625e-07 ;  /* 0x00000004ffbe7435 */ /* 0x000fe200000001ff */
[----:B------:R-:W-:-:S02]  /*2cf0*/  MOV R149, 0x1f ;  /* 0x0000001f00957802 */ /* 0x000fc40000000f00 */
[----:B------:R-:W-:Y:S02]  /*2d00*/  MOV R188, 0xffffffff ;  /* 0xffffffff00bc7802 */ /* 0x000fe40000000f00 */
[----:B------:R-:W-:Y:S02]  /*2d10*/  MOV R182, 0x2d30 ;  /* 0x00002d3000b67802 */ /* 0x000fe40000000f00 */
[----:B------:R-:W-:Y:S05]  /*2d20*/  CALL.REL.NOINC `($__internal_69_$__cuda_sm70_shflsync_bfly_p) ;  /* 0x000007c000007944 */ /* 0x000fea0003c00000 */
[----:B01----:R-:W-:Y:S01]  /*2d30*/  FADD.FTZ R151, R151, R190 ;  /* 0x000000be97977221 */ /* 0x003fe20000010000 */
[----:B------:R-:W-:Y:S01]  /*2d40*/  HFMA2.MMA R190, -RZ, RZ, 0, 4.76837158203125e-07 ;  /* 0x00000008ffbe7435 */ /* 0x000fe200000001ff */
[----:B------:R-:W-:Y:S02]  /*2d50*/  MOV R149, 0x1f ;  /* 0x0000001f00957802 */ /* 0x000fe40000000f00 */
[----:B------:R-:W-:Y:S02]  /*2d60*/  MOV R188, 0xffffffff ;  /* 0xffffffff00bc7802 */ /* 0x000fe40000000f00 */
[----:B------:R-:W-:Y:S02]  /*2d70*/  MOV R182, 0x2d90 ;  /* 0x00002d9000b67802 */ /* 0x000fe40000000f00 */
[----:B------:R-:W-:Y:S05]  /*2d80*/  CALL.REL.NOINC `($__internal_69_$__cuda_sm70_shflsync_bfly_p) ;  /* 0x0000076000007944 */ /* 0x000fea0003c00000 */
[----:B01----:R-:W-:Y:S01]  /*2d90*/  FADD.FTZ R151, R151, R190 ;  /* 0x000000be97977221 */ /* 0x003fe20000010000 */
[----:B------:R-:W-:Y:S01]  /*2da0*/  HFMA2.MMA R190, -RZ, RZ, 0, 9.5367431640625e-07 ;  /* 0x00000010ffbe7435 */ /* 0x000fe200000001ff */
[----:B------:R-:W-:-:S02]  /*2db0*/  MOV R149, 0x1f ;  /* 0x0000001f00957802 */ /* 0x000fc40000000f00 */
[----:B------:R-:W-:Y:S02]  /*2dc0*/  MOV R188, 0xffffffff ;  /* 0xffffffff00bc7802 */ /* 0x000fe40000000f00 */
[----:B------:R-:W-:Y:S02]  /*2dd0*/  MOV R182, 0x2df0 ;  /* 0x00002df000b67802 */ /* 0x000fe40000000f00 */
[----:B------:R-:W-:Y:S05]  /*2de0*/  CALL.REL.NOINC `($__internal_69_$__cuda_sm70_shflsync_bfly_p) ;  /* 0x0000070000007944 */ /* 0x000fea0003c00000 */
        /* <DEDUP_REMOVED lines=86> */
[----:B------:R-:W-:Y:S05]  /*3350*/  CALL.REL.NOINC `($__internal_69_$__cuda_sm70_shflsync_bfly_p) ;  /* 0x0000019000007944 */ /* 0x000fea0003c00000 */
[----:B01----:R-:W-:Y:S01]  /*3360*/  FADD.FTZ R151, R151, R190 ;  /* 0x000000be97977221 */ /* 0x003fe20000010000 */
        /* <DEDUP_REMOVED lines=23> */
[----:B01----:R-:W-:Y:S05]  /*34e0*/  BRA `(.L_x_15076) ;  /* 0xffffe91000007947 */ /* 0x003fea000383ffff */
        .weak           $__internal_69_$__cuda_sm70_shflsync_bfly_p
        .type           $__internal_69_$__cuda_sm70_shflsync_bfly_p,@function
        .size           $__internal_69_$__cuda_sm70_shflsync_bfly_p,(.L_x_36109 - $__internal_69_$__cuda_sm70_shflsync_bfly_p)
$__internal_69_$__cuda_sm70_shflsync_bfly_p:
[----:B------:R-:W-:Y:S01]  /*34f0*/  HFMA2.MMA R183, -RZ, RZ, 0, 0 ;  /* 0x00000000ffb77435 */ /* 0x000fe200000001ff */
[----:B------:R-:W-:Y:S04]  /*3500*/  WARPSYNC R188 ;  /* 0x000000bc00007348 */ /* 0x000fe80003800000 */
[----:B------:R0:W1:Y:S01]  /*3510*/  SHFL.BFLY PT, R190, R151, R190, R149 ;  /* 0x0c0000be97be7389 */ /* 0x00006200000e0095 */
[----:B------:R-:W-:Y:S05]  /*3520*/  RET.REL.NODEC R182 `(_ZN10layer_norm13ln_fwd_kernelINS_13Kernel_traitsIf13__nv_bfloat16fS2_fjLj5120ELj1ELj1ELj4ELj16ENS_18Kernel_traits_baseILj5120EfS2_fS2_fjLj128EEEEELb0ELb1ELb0ELb1EEEvNS_9FwdParamsE) ;  /* 0xffffcad0b6007950 */ /* 0x000fea0003c3ffff */
.L_x_15077:
        /* <DEDUP_REMOVED lines=13> */
.L_x_36109:


//--------------------- .text._ZN10layer_norm13ln_fwd_kernelINS_13Kernel_traitsIf13__nv_bfloat16fS2_fjLj5120ELj1ELj1ELj4ELj16ENS_18Kernel_traits_baseILj5120EfS2_fS2_fjLj128EEEEELb0ELb1ELb1ELb0EEEvNS_9FwdParamsE --------------------------
	.section	.text._ZN10layer_norm13ln_fwd_kernelINS_13Kernel_traitsIf13__nv_bfloat16fS2_fjLj5120ELj1ELj1ELj4ELj16ENS_18Kernel_traits_baseILj5120EfS2_fS2_fjLj128EEEEELb0ELb1ELb1ELb0EEEvNS_9FwdParamsE,"ax",@progbits
	.sectioninfo	@"SHI_REGISTERS=200"
	.align	128
        .global         _ZN10layer_norm13ln_fwd_kernelINS_13Kernel_traitsIf13__nv_bfloat16fS2_fjLj5120ELj1ELj1ELj4ELj16ENS_18Kernel_traits_baseILj5120EfS2_fS2_fjLj128EEEEELb0ELb1ELb1ELb0EEEvNS_9FwdParamsE
        .type           _ZN10layer_norm13ln_fwd_kernelINS_13Kernel_traitsIf13__nv_bfloat16fS2_fjLj5120ELj1ELj1ELj4ELj16ENS_18Kernel_traits_baseILj5120EfS2_fS2_fjLj128EEEEELb0ELb1ELb1ELb0EEEvNS_9FwdParamsE,@function
        .size           _ZN10layer_norm13ln_fwd_kernelINS_13Kernel_traitsIf13__nv_bfloat16fS2_fjLj5120ELj1ELj1ELj4ELj16ENS_18Kernel_traits_baseILj5120EfS2_fS2_fjLj128EEEEELb0ELb1ELb1ELb0EEEvNS_9FwdParamsE,(.L_x_36110 - _ZN10layer_norm13ln_fwd_kernelINS_13Kernel_traitsIf13__nv_bfloat16fS2_fjLj5120ELj1ELj1ELj4ELj16ENS_18Kernel_traits_baseILj5120EfS2_fS2_fjLj128EEEEELb0ELb1ELb1ELb0EEEvNS_9FwdParamsE)
        .other          _ZN10layer_norm13ln_fwd_kernelINS_13Kernel_traitsIf13__nv_bfloat16fS2_fjLj5120ELj1ELj1ELj4ELj16ENS_18Kernel_traits_baseILj5120EfS2_fS2_fjLj128EEEEELb0ELb1ELb1ELb0EEEvNS_9FwdParamsE,@"STO_CUDA_ENTRY STV_DEFAULT"
_ZN10layer_norm13ln_fwd_kernelINS_13Kernel_traitsIf13__nv_bfloat16fS2_fjLj5120ELj1ELj1ELj4ELj16ENS_18Kernel_traits_baseILj5120EfS2_fS2_fjLj128EEEEELb0ELb1ELb1ELb0EEEvNS_9FwdParamsE:
.text._ZN10layer_norm13ln_fwd_kernelINS_13Kernel_traitsIf13__nv_bfloat16fS2_fjLj5120ELj1ELj1ELj4ELj16ENS_18Kernel_traits_baseILj5120EfS2_fS2_fjLj128EEEEELb0ELb1ELb1ELb0EEEvNS_9FwdParamsE:
        /* <DEDUP_REMOVED lines=37> */
.L_x_15079:
[----:B------:R-:W-:Y:S05]  /*0250*/  BSYNC B0 ;  /* 0x0000000000007941 */ /* 0x000fea0003800000 */
.L_x_15078:
        /* <DEDUP_REMOVED lines=21> */
.L_x_15081:
[----:B------:R-:W-:Y:S05]  /*03b0*/  BSYNC B0 ;  /* 0x0000000000007941 */ /* 0x000fea0003800000 */
.L_x_15080:
        /* <DEDUP_REMOVED lines=21> */
.L_x_15083:
[----:B------:R-:W-:Y:S05]  /*0510*/  BSYNC B0 ;  /* 0x0000000000007941 */ /* 0x000fea0003800000 */
.L_x_15082:
        /* <DEDUP_REMOVED lines=21> */
.L_x_15085:
[----:B------:R-:W-:Y:S05]  /*0670*/  BSYNC B0 ;  /* 0x0000000000007941 */ /* 0x000fea0003800000 */
.L_x_15084:
        /* <DEDUP_REMOVED lines=18> */
[----:B------:R0:W5:Y:S04]  /*07a0*/  LDG.E.128 R116, [R124.64+0x10] ;  /* 0x000010047c747981 */ /* 0x000168000c1e1d00 */
[----:B------:R0:W5:Y:S02]  /*07b0*/  LDG.E.128 R128, [R124.64] ;  /* 0x000000047c807981 */ /* 0x000164000c1e1d00 */
.L_x_15087:
[----:B------:R-:W-:Y:S05]  /*07c0*/  BSYNC B0 ;  /* 0x0000000000007941 */ /* 0x000fea0003800000 */
.L_x_15086:
        /* <DEDUP_REMOVED lines=25> */
.L_x_15191:
        /* <DEDUP_REMOVED lines=20> */
[----:B---3--:R-:W-:-:S04]  /*0aa0*/  ISETP.NE.U32.AND P4, PT, RZ, c[0x0][0x180], PT ;  /* 0x00006000ff007a0c */ /* 0x008fc80003f85070 */
[----:B------:R-:W-:-:S13]  /*0ab0*/  ISETP.NE.AND.EX P4, PT, RZ, c[0x0][0x184], PT, P4 ;  /* 0x00006100ff007a0c */ /* 0x000fda0003f85340 */
[----:B------:R-:W-:-:S05]  /*0ac0*/  @P4 MOV R185, 0x20 ;  /* 0x0000002000b94802 */ /* 0x000fca0000000f00 */
[----:B------:R-:W-:-:S05]  /*0ad0*/  @P4 IMAD.WIDE.U32 R184, R182, R185, c[0x0][0x180] ;  /* 0x00006000b6b84625 */ /* 0x000fca00078e00b9 */
[----:B------:R1:W2:Y:S01]  /*0ae0*/  @P4 LDG.E.128 R124, [R184.64] ;  /* 0x00000004b87c4981 */ /* 0x0002a2000c1e1d00 */
[----:B------:R-:W-:-:S03]  /*0af0*/  ISETP.GT.AND P5, PT, R180, RZ, PT ;  /* 0x000000ffb400720c */ /* 0x000fc60003fa4270 */
[----:B------:R1:W3:Y:S02]  /*0b00*/  @P4 LDG.E.128 R132, [R184.64+0x10] ;  /* 0x00001004b8844981 */ /* 0x0002e4000c1e1d00 */
[----:B-1----:R-:W-:-:S08]  /*0b10*/  @P3 MOV R184, 0x10 ;  /* 0x0000001000b83802 */ /* 0x002fd00000000f00 */
[----:B------:R-:W-:Y:S01]  /*0b20*/  @!P5 ISETP.NE.U32.AND P6, PT, RZ, c[0x0][0x180], PT ;  /* 0x00006000ff00da0c */ /* 0x000fe20003fc5070 */
[----:B------:R-:W-:-:S03]  /*0b30*/  @P3 IMAD.WIDE.U32 R184, R183, R184, c[0x0][0x170] ;  /* 0x00005c00b7b83625 */ /* 0x000fc600078e00b8 */
[----:B------:R-:W-:Y:S02]  /*0b40*/  @!P5 ISETP.NE.AND.EX P6, PT, RZ, c[0x0][0x184], PT, P6 ;  /* 0x00006100ff00da0c */ /* 0x000fe40003fc5360 */
[----:B------:R1:W5:Y:S01]  /*0b50*/  @P3 LDG.E.128 R140, [R184.64] ;  /* 0x00000004b88c3981 */ /* 0x000362000c1e1d00 */
[----:B------:R-:W-:Y:S01]  /*0b60*/  MOV R187, 0x20 ;  /* 0x0000002000bb7802 */ /* 0x000fe20000000f00 */
[----:B------:R-:W-:Y:S04]  /*0b70*/  BSSY B1, `(.L_x_15090) ;  /* 0x000001d000017945 */ /* 0x000fe80003800000 */
[----:B------:R-:W-:Y:S01]  /*0b80*/  IMAD.WIDE.U32 R186, R182, R187, c[0x0][0x188] ;  /* 0x00006200b6ba7625 */ /* 0x000fe200078e00bb */
[----:B--2---:R-:W-:Y:S02]  /*0b90*/  @!P5 FSEL R120, R124, RZ, P6 ;  /* 0x000000ff7c78d208 */ /* 0x004fe40003000000 */
        /* <DEDUP_REMOVED lines=26> */
.L_x_15091:
[----:B-1----:R-:W-:Y:S05]  /*0d40*/  BSYNC B1 ;  /* 0x0000000000017941 */ /* 0x002fea0003800000 */
.L_x_15090:
[----:B------:R-:W-:Y:S01]  /*0d50*/  BSSY B1, `(.L_x_15092) ;  /* 0x0000006000017945 */ /* 0x000fe20003800000 */
[----:B------:R-:W-:Y:S05]  /*0d60*/  @!P5 BRA `(.L_x_15093) ;  /* 0x000000400000d947 */ /* 0x000fea0003800000 */
[----:B-----5:R-:W-:-:S05]  /*0d70*/  PRMT R121, RZ, 0x7610, R140 ;  /* 0x00007610ff797816 */ /* 0x020fca000000008c */
[----:B------:R-:W-:-:S04]  /*0d80*/  FMUL.FTZ R184, R121, c[0x0][0x1ec] ;  /* 0x00007b0079b87a20 */ /* 0x000fc80000410000 */
[----:B------:R-:W-:-:S04]  /*0d90*/  FMUL.FTZ R121, R25, R184 ;  /* 0x000000b819797220 */ /* 0x000fc80000410000 */
[----:B------:R-:W-:Y:S02]  /*0da0*/  @P4 FADD.FTZ R121, R125, R121 ;  /* 0x000000797d794221 */ /* 0x000fe40000010000 */
.L_x_15093:
[----:B------:R-:W-:Y:S05]  /*0db0*/  BSYNC B1 ;  /* 0x0000000000017941 */ /* 0x000fea0003800000 */
.L_x_15092:
[----:B------:R-:W-:Y:S01]  /*0dc0*/  BSSY B1, `(.L_x_15094) ;  /* 0x0000006000017945 */ /* 0x000fe20003800000 */
[----:B------:R-:W-:Y:S05]  /*0dd0*/  @!P5 BRA `(.L_x_15095) ;  /* 0x000000400000d947 */ /* 0x000fea0003800000 */
[----:B-----5:R-:W-:-:S05]  /*0de0*/  PRMT R122, RZ, 0x5410, R141 ;  /* 0x00005410ff7a7816 */ /* 0x020fca000000008d */
[----:B------:R-:W-:-:S04]  /*0df0*/  FMUL.FTZ R185, R122, c[0x0][0x1ec] ;  /* 0x00007b007ab97a20 */ /* 0x000fc80000410000 */
[----:B------:R-:W-:-:S04]  /*0e00*/  FMUL.FTZ R122, R26, R185 ;  /* 0x000000b91a7a7220 */ /* 0x000fc80000410000 */
[----:B------:R-:W-:Y:S02]  /*0e10*/  @P4 FADD.FTZ R122, R126, R122 ;  /* 0x0000007a7e7a4221 */ /* 0x000fe40000010000 */
.L_x_15095:
[----:B------:R-:W-:Y:S05]  /*0e20*/  BSYNC B1 ;  /* 0x0000000000017941 */ /* 0x000fea0003800000 */
.L_x_15094:
[----:B------:R-:W-:Y:S01]  /*0e30*/  BSSY B1, `(.L_x_15096) ;  /* 0x0000006000017945 */ /* 0x000fe20003800000 */
[----:B------:R-:W-:Y:S05]  /*0e40*/  @!P5 BRA `(.L_x_15097) ;  /* 0x000000400000d947 */ /* 0x000fea0003800000 */
[----:B-----5:R-:W-:-:S05]  /*0e50*/  PRMT R123, RZ, 0x7610, R141 ;  /* 0x00007610ff7b7816 */ /* 0x020fca000000008d */
[----:B------:R-:W-:-:S04]  /*0e60*/  FMUL.FTZ R184, R123, c[0x0][0x1ec] ;  /* 0x00007b007bb87a20 */ /* 0x000fc80000410000 */
[----:B------:R-:W-:-:S04]  /*0e70*/  FMUL.FTZ R123, R27, R184 ;  /* 0x000000b81b7b7220 */ /* 0x000fc80000410000 */
[----:B------:R-:W-:Y:S02]  /*0e80*/  @P4 FADD.FTZ R123, R127, R123 ;  /* 0x0000007b7f7b4221 */ /* 0x000fe40000010000 */
.L_x_15097:
[----:B------:R-:W-:Y:S05]  /*0e90*/  BSYNC B1 ;  /* 0x0000000000017941 */ /* 0x000fea0003800000 */
.L_x_15096:
[----:B------:R-:W-:Y:S01]  /*0ea0*/  BSSY B1, `(.L_x_15098) ;  /* 0x0000006000017945 */ /* 0x000fe20003800000 */
[----:B------:R-:W-:Y:S05]  /*0eb0*/  @!P5 BRA `(.L_x_15099) ;  /* 0x000000400000d947 */ /* 0x000fea0003800000 */
[----:B-----5:R-:W-:-:S05]  /*0ec0*/  PRMT R172, RZ, 0x5410, R142 ;  /* 0x00005410ffac7816 */ /* 0x020fca000000008e */
[----:B------:R-:W-:-:S04]  /*0ed0*/  FMUL.FTZ R185, R172, c[0x0][0x1ec] ;  /* 0x00007b00acb97a20 */ /* 0x000fc80000410000 */
[----:B------:R-:W-:-:S04]  /*0ee0*/  FMUL.FTZ R172, R20, R185 ;  /* 0x000000b914ac7220 */ /* 0x000fc80000410000 */
[----:B------:R-:W-:Y:S02]  /*0ef0*/  @P4 FADD.FTZ R172, R132, R172 ;  /* 0x000000ac84ac4221 */ /* 0x000fe40000010000 */
.L_x_15099:
[----:B------:R-:W-:Y:S05]  /*0f00*/  BSYNC B1 ;  /* 0x0000000000017941 */ /* 0x000fea0003800000 */
.L_x_15098:
[----:B------:R-:W-:Y:S01]  /*0f10*/  BSSY B1, `(.L_x_15100) ;  /* 0x0000006000017945 */ /* 0x000fe20003800000 */
[----:B------:R-:W-:Y:S05]  /*0f20*/  @!P5 BRA `(.L_x_15101) ;  /* 0x000000400000d947 */ /* 0x000fea0003800000 */
[----:B-----5:R-:W-:-:S05]  /*0f30*/  PRMT R173, RZ, 0x7610, R142 ;  /* 0x00007610ffad7816 */ /* 0x020fca000000008e */
[----:B------:R-:W-:-:S04]  /*0f40*/  FMUL.FTZ R184, R173, c[0x0][0x1ec] ;  /* 0x00007b00adb87a20 */ /* 0x000fc80000410000 */
[----:B------:R-:W-:-:S04]  /*0f50*/  FMUL.FTZ R173, R21, R184 ;  /* 0x000000b815ad7220 */ /* 0x000fc80000410000 */
[----:B------:R-:W-:Y:S02]  /*0f60*/  @P4 FADD.FTZ R173, R133, R173 ;  /* 0x000000ad85ad4221 */ /* 0x000fe40000010000 */
.L_x_15101:
[----:B------:R-:W-:Y:S05]  /*0f70*/  BSYNC B1 ;  /* 0x0000000000017941 */ /* 0x000fea0003800000 */
.L_x_15100:
[----:B------:R-:W-:Y:S01]  /*0f80*/  BSSY B1, `(.L_x_15102) ;  /* 0x0000006000017945 */ /* 0x000fe20003800000 */
[----:B------:R-:W-:Y:S05]  /*0f90*/  @!P5 BRA `(.L_x_15103) ;  /* 0x000000400000d947 */ /* 0x000fea0003800000 */
[----:B-----5:R-:W-:-:S05]  /*0fa0*/  PRMT R174, RZ, 0x5410, R143 ;  /* 0x00005410ffae7816 */ /* 0x020fca000000008f */
[----:B------:R-:W-:-:S04]  /*0fb0*/  FMUL.FTZ R185, R174, c[0x0][0x1ec] ;  /* 0x00007b00aeb97a20 */ /* 0x000fc80000410000 */
[----:B------:R-:W-:-:S04]  /*0fc0*/  FMUL.FTZ R174, R22, R185 ;  /* 0x000000b916ae7220 */ /* 0x000fc80000410000 */
[----:B------:R-:W-:Y:S02]  /*0fd0*/  @P4 FADD.FTZ R174, R134, R174 ;  /* 0x000000ae86ae4221 */ /* 0x000fe40000010000 */
.L_x_15103:
[----:B------:R-:W-:Y:S05]  /*0fe0*/  BSYNC B1 ;  /* 0x0000000000017941 */ /* 0x000fea0003800000 */
.L_x_15102:
[----:B------:R-:W-:Y:S01]  /*0ff0*/  BSSY B1, `(.L_x_15104) ;  /* 0x0000006000017945 */ /* 0x000fe20003800000 */
[----:B------:R-:W-:Y:S05]  /*1000*/  @!P5 BRA `(.L_x_15105) ;  /* 0x000000400000d947 */ /* 0x000fea0003800000 */
[----:B-----5:R-:W-:-:S05]  /*1010*/  PRMT R175, RZ, 0x7610, R143 ;  /* 0x00007610ffaf7816 */ /* 0x020fca000000008f */
[----:B------:R-:W-:-:S04]  /*1020*/  FMUL.FTZ R184, R175, c[0x0][0x1ec] ;  /* 0x00007b00afb87a20 */ /* 0x000fc80000410000 */
[----:B------:R-:W-:-:S04]  /*1030*/  FMUL.FTZ R175, R23, R184 ;  /* 0x000000b817af7220 */ /* 0x000fc80000410000 */
[----:B------:R-:W-:Y:S02]  /*1040*/  @P4 FADD.FTZ R175, R135, R175 ;  /* 0x000000af87af4221 */ /* 0x000fe40000010000 */
.L_x_15105:
[----:B------:R-:W-:Y:S05]  /*1050*/  BSYNC B1 ;  /* 0x0000000000017941 */ /* 0x000fea0003800000 */
.L_x_15104:
[----:B------:R1:W-:Y:S01]  /*1060*/  STG.E.128 [R186.64], R120 ;  /* 0x00000078ba007986 */ /* 0x0003e2000c101d04 */
[----:B------:R-:W-:Y:S02]  /*1070*/  IADD3 R183, R183, 0x80, RZ ;  /* 0x00000080b7b77810 */ /* 0x000fe40007ffe0ff */
[----:B------:R-:W-:Y:S01]  /*1080*/  IADD3 R182, R182, 0x80, RZ ;  /* 0x00000080b6b67810 */ /* 0x000fe20007ffe0ff */
[----:B------:R1:W-:Y:S04]  /*1090*/  STG.E.128 [R186.64+0x10], R172 ;  /* 0x000010acba007986 */ /* 0x0003e8000c101d04 */
.L_x_15089:
[----:B---3--:R-:W-:Y:S05]  /*10a0*/  BSYNC B0 ;  /* 0x0000000000007941 */ /* 0x008fea0003800000 */
.L_x_15088:
[----:B------:R-:W-:Y:S01]  /*10b0*/  ISETP.GE.U32.AND P4, PT, R2, 0x100, PT ;  /* 0x000001000200780c */ /* 0x000fe20003f86070 */
[----:B------:R-:W-:-:S12]  /*10c0*/  BSSY B0, `(.L_x_15106) ;  /* 0x0000062000007945 */ /* 0x000fd80003800000 */
[----:B------:R-:W-:Y:S05]  /*10d0*/  @!P4 BRA `(.L_x_15107) ;  /* 0x000006000000c947 */ /* 0x000fea0003800000 */
[----:B------:R-:W-:-:S04]  /*10e0*/  ISETP.NE.U32.AND P4, PT, RZ, c[0x0][0x180], PT ;  /* 0x00006000ff007a0c */ /* 0x000fc80003f85070 */
[----:B------:R-:W-:-:S13]  /*10f0*/  ISETP.NE.AND.EX P4, PT, RZ, c[0x0][0x184], PT, P4 ;  /* 0x00006100ff007a0c */ /* 0x000fda0003f85340 */
[----:B------:R-:W-:-:S05]  /*1100*/  @P4 MOV R185, 0x20 ;  /* 0x0000002000b94802 */ /* 0x000fca0000000f00 */
[----:B------:R-:W-:-:S05]  /*1110*/  @P4 IMAD.WIDE.U32 R184, R182, R185, c[0x0][0x180] ;  /* 0x00006000b6b84625 */ /* 0x000fca00078e00b9 */
[----:B------:R2:W3:Y:S01]  /*1120*/  @P4 LDG.E.128 R124, [R184.64] ;  /* 0x00000004b87c4981 */ /* 0x0004e2000c1e1d00 */
[----:B------:R-:W-:-:S03]  /*1130*/  ISETP.GT.AND P5, PT, R180, RZ, PT ;  /* 0x000000ffb400720c */ /* 0x000fc60003fa4270 */
[----:B------:R2:W4:Y:S02]  /*1140*/  @P4 LDG.E.128 R132, [R184.64+0x10] ;  /* 0x00001004b8844981 */ /* 0x000524000c1e1d00 */
[----:B--2---:R-:W-:-:S08]  /*1150*/  @P3 MOV R184, 0x10 ;  /* 0x0000001000b83802 */ /* 0x004fd00000000f00 */
[----:B------:R-:W-:Y:S01]  /*1160*/  @!P5 ISETP.NE.U32.AND P6, PT, RZ, c[0x0][0x180], PT ;  /* 0x00006000ff00da0c */ /* 0x000fe20003fc5070 */
[----:B------:R-:W-:-:S03]  /*1170*/  @P3 IMAD.WIDE.U32 R184, R183, R184, c[0x0][0x170] ;  /* 0x00005c00b7b83625 */ /* 0x000fc600078e00b8 */
[----:B------:R-:W-:Y:S02]  /*1180*/  @!P5 ISETP.NE.AND.EX P6, PT, RZ, c[0x0][0x184], PT, P6 ;  /* 0x00006100ff00da0c */ /* 0x000fe40003fc5360 */
[----:B-----5:R2:W5:Y:S01]  /*1190*/  @P3 LDG.E.128 R140, [R184.64] ;  /* 0x00000004b88c3981 */ /* 0x020562000c1e1d00 */
[----:B-1----:R-:W-:Y:S01]  /*11a0*/  HFMA2.MMA R187, -RZ, RZ, 0, 1.9073486328125e-06 ;  /* 0x00000020ffbb7435 */ /* 0x002fe200000001ff */
[----:B------:R-:W-:Y:S09]  /*11b0*/  BSSY B1, `(.L_x_15108) ;  /* 0x000001d000017945 */ /* 0x000ff20003800000 */
[----:B------:R-:W-:Y:S01]  /*11c0*/  IMAD.WIDE.U32 R186, R182, R187, c[0x0][0x188] ;  /* 0x00006200b6ba7625 */ /* 0x000fe200078e00bb */
[----:B---3--:R-:W-:-:S02]  /*11d0*/  @!P5 FSEL R148, R124, RZ, P6 ;  /* 0x000000ff7c94d208 */ /* 0x008fc40003000000 */
        /* <DEDUP_REMOVED lines=11> */
[----:B----4-:R-:W-:Y:S02]  /*1290*/  @!P5 FSEL R152, R132, RZ, P6 ;  /* 0x000000ff8498d208 */ /* 0x010fe40003000000 */
        /* <DEDUP_REMOVED lines=10> */
[----:B--2--5:R-:W-:-:S05]  /*1340*/  PRMT R148, RZ, 0x5410, R140 ;  /* 0x00005410ff947816 */ /* 0x024fca000000008c */
[----:B------:R-:W-:-:S04]  /*1350*/  FMUL.FTZ R185, R148, c[0x0][0x1ec] ;  /* 0x00007b0094b97a20 */ /* 0x000fc80000410000 */
[----:B------:R-:W-:-:S04]  /*1360*/  FMUL.FTZ R148, R48, R185 ;  /* 0x000000b930947220 */ /* 0x000fc80000410000 */
[----:B------:R-:W-:Y:S02]  /*1370*/  @P4 FADD.FTZ R148, R124, R148 ;  /* 0x000000947c944221 */ /* 0x000fe40000010000 */
.L_x_15109:
[----:B--2---:R-:W-:Y:S05]  /*1380*/  BSYNC B1 ;  /* 0x0000000000017941 */ /* 0x004fea0003800000 */
.L_x_15108:
[----:B------:R-:W-:Y:S01]  /*1390*/  BSSY B1, `(.L_x_15110) ;  /* 0x0000006000017945 */ /* 0x000fe20003800000 */
[----:B------:R-:W-:Y:S05]  /*13a0*/  @!P5 BRA `(.L_x_15111) ;  /* 0x000000400000d947 */ /* 0x000fea0003800000 */
[----:B-----5:R-:W-:-:S05]  /*13b0*/  PRMT R149, RZ, 0x7610, R140 ;  /* 0x00007610ff957816 */ /* 0x020fca000000008c */
[----:B------:R-:W-:-:S04]  /*13c0*/  FMUL.FTZ R184, R149, c[0x0][0x1ec] ;  /* 0x00007b0095b87a20 */ /* 0x000fc80000410000 */
[----:B------:R-:W-:-:S04]  /*13d0*/  FMUL.FTZ R149, R49, R184 ;  /* 0x000000b831957220 */ /* 0x000fc80000410000 */
[----:B------:R-:W-:Y:S02]  /*13e0*/  @P4 FADD.FTZ R149, R125, R149 ;  /* 0x000000957d954221 */ /* 0x000fe40000010000 */
.L_x_15111:
[----:B------:R-:W-:Y:S05]  /*13f0*/  BSYNC B1 ;  /* 0x0000000000017941 */ /* 0x000fea0003800000 */
.L_x_15110:
[----:B------:R-:W-:Y:S01]  /*1400*/  BSSY B1, `(.L_x_15112) ;  /* 0x0000006000017945 */ /* 0x000fe20003800000 */
[----:B------:R-:W-:Y:S05]  /*1410*/  @!P5 BRA `(.L_x_15113) ;  /* 0x000000400000d947 */ /* 0x000fea0003800000 */
[----:B-----5:R-:W-:-:S05]  /*1420*/  PRMT R150, RZ, 0x5410, R141 ;  /* 0x00005410ff967816 */ /* 0x020fca000000008d */
[----:B------:R-:W-:-:S04]  /*1430*/  FMUL.FTZ R185, R150, c[0x0][0x1ec] ;  /* 0x00007b0096b97a20 */ /* 0x000fc80000410000 */
[----:B------:R-:W-:-:S04]  /*1440*/  FMUL.FTZ R150, R50, R185 ;  /* 0x000000b932967220 */ /* 0x000fc80000410000 */
[----:B------:R-:W-:Y:S02]  /*1450*/  @P4 FADD.FTZ R150, R126, R150 ;  /* 0x000000967e964221 */ /* 0x000fe40000010000 */
.L_x_15113:
[----:B------:R-:W-:Y:S05]  /*1460*/  BSYNC B1 ;  /* 0x0000000000017941 */ /* 0x000fea0003800000 */
.L_x_15112:
[----:B------:R-:W-:Y:S01]  /*1470*/  BSSY B1, `(.L_x_15114) ;  /* 0x0000006000017945 */ /* 0x000fe20003800000 */
[----:B------:R-:W-:Y:S05]  /*1480*/  @!P5 BRA `(.L_x_15115) ;  /* 0x000000400000d947 */ /* 0x000fea0003800000 */
[----:B-----5:R-:W-:-:S05]  /*1490*/  PRMT R151, RZ, 0x7610, R141 ;  /* 0x00007610ff977816 */ /* 0x020fca000000008d */
[----:B------:R-:W-:-:S04]  /*14a0*/  FMUL.FTZ R184, R151, c[0x0][0x1ec] ;  /* 0x00007b0097b87a20 */ /* 0x000fc80000410000 */
[----:B------:R-:W-:-:S04]  /*14b0*/  FMUL.FTZ R151, R51, R184 ;  /* 0x000000b833977220 */ /* 0x000fc80000410000 */
[----:B------:R-:W-:Y:S02]  /*14c0*/  @P4 FADD.FTZ R151, R127, R151 ;  /* 0x000000977f974221 */ /* 0x000fe40000010000 */
.L_x_15115:
[----:B------:R-:W-:Y:S05]  /*14d0*/  BSYNC B1 ;  /* 0x0000000000017941 */ /* 0x000fea0003800000 */
.L_x_15114:
[----:B------:R-:W-:Y:S01]  /*14e0*/  BSSY B1, `(.L_x_15116) ;  /* 0x0000006000017945 */ /* 0x000fe20003800000 */
[----:B------:R-:W-:Y:S05]  /*14f0*/  @!P5 BRA `(.L_x_15117) ;  /* 0x000000400000d947 */ /* 0x000fea0003800000 */
[----:B-----5:R-:W-:-:S05]  /*1500*/  PRMT R152, RZ, 0x5410, R142 ;  /* 0x00005410ff987816 */ /* 0x020fca000000008e */
[----:B------:R-:W-:-:S04]  /*1510*/  FMUL.FTZ R185, R152, c[0x0][0x1ec] ;  /* 0x00007b0098b97a20 */ /* 0x000fc80000410000 */
[----:B------:R-:W-:-:S04]  /*1520*/  FMUL.FTZ R152, R44, R185 ;  /* 0x000000b92c987220 */ /* 0x000fc80000410000 */
[----:B------:R-:W-:Y:S02]  /*1530*/  @P4 FADD.FTZ R152, R132, R152 ;  /* 0x0000009884984221 */ /* 0x000fe40000010000 */
.L_x_15117:
[----:B------:R-:W-:Y:S05]  /*1540*/  BSYNC B1 ;  /* 0x0000000000017941 */ /* 0x000fea0003800000 */
.L_x_15116:
[----:B------:R-:W-:Y:S01]  /*1550*/  BSSY B1, `(.L_x_15118) ;  /* 0x0000006000017945 */ /* 0x000fe20003800000 */
[----:B------:R-:W-:Y:S05]  /*1560*/  @!P5 BRA `(.L_x_15119) ;  /* 0x000000400000d947 */ /* 0x000fea0003800000 */
[----:B-----5:R-:W-:-:S05]  /*1570*/  PRMT R153, RZ, 0x7610, R142 ;  /* 0x00007610ff997816 */ /* 0x020fca000000008e */
[----:B------:R-:W-:-:S04]  /*1580*/  FMUL.FTZ R184, R153, c[0x0][0x1ec] ;  /* 0x00007b0099b87a20 */ /* 0x000fc80000410000 */
[----:B------:R-:W-:-:S04]  /*1590*/  FMUL.FTZ R153, R45, R184 ;  /* 0x000000b82d997220 */ /* 0x000fc80000410000 */
[----:B------:R-:W-:Y:S02]  /*15a0*/  @P4 FADD.FTZ R153, R133, R153 ;  /* 0x0000009985994221 */ /* 0x000fe40000010000 */
.L_x_15119:
[----:B------:R-:W-:Y:S05]  /*15b0*/  BSYNC B1 ;  /* 0x0000000000017941 */ /* 0x000fea0003800000 */
.L_x_15118:
[----:B------:R-:W-:Y:S01]  /*15c0*/  BSSY B1, `(.L_x_15120) ;  /* 0x0000006000017945 */ /* 0x000fe20003800000 */
[----:B------:R-:W-:Y:S05]  /*15d0*/  @!P5 BRA `(.L_x_15121) ;  /* 0x000000400000d947 */ /* 0x000fea0003800000 */
[----:B-----5:R-:W-:-:S05]  /*15e0*/  PRMT R154, RZ, 0x5410, R143 ;  /* 0x00005410ff9a7816 */ /* 0x020fca000000008f */
[----:B------:R-:W-:-:S04]  /*15f0*/  FMUL.FTZ R185, R154, c[0x0][0x1ec] ;  /* 0x00007b009ab97a20 */ /* 0x000fc80000410000 */
[----:B------:R-:W-:-:S04]  /*1600*/  FMUL.FTZ R154, R46, R185 ;  /* 0x000000b92e9a7220 */ /* 0x000fc80000410000 */
[----:B------:R-:W-:Y:S02]  /*1610*/  @P4 FADD.FTZ R154, R134, R154 ;  /* 0x0000009a869a4221 */ /* 0x000fe40000010000 */
.L_x_15121:
[----:B------:R-:W-:Y:S05]  /*1620*/  BSYNC B1 ;  /* 0x0000000000017941 */ /* 0x000fea0003800000 */
.L_x_15120:
[----:B------:R-:W-:Y:S01]  /*1630*/  BSSY B1, `(.L_x_15122) ;  /* 0x0000006000017945 */ /* 0x000fe20003800000 */
[----:B------:R-:W-:Y:S05]  /*1640*/  @!P5 BRA `(.L_x_15123) ;  /* 0x000000400000d947 */ /* 0x000fea0003800000 */
[----:B-----5:R-:W-:-:S05]  /*1650*/  PRMT R155, RZ, 0x7610, R143 ;  /* 0x00007610ff9b7816 */ /* 0x020fca000000008f */
[----:B------:R-:W-:-:S04]  /*1660*/  FMUL.FTZ R184, R155, c[0x0][0x1ec] ;  /* 0x00007b009bb87a20 */ /* 0x000fc80000410000 */
[----:B------:R-:W-:-:S04]  /*1670*/  FMUL.FTZ R155, R47, R184 ;  /* 0x000000b82f9b7220 */ /* 0x000fc80000410000 */
[----:B------:R-:W-:Y:S02]  /*1680*/  @P4 FADD.FTZ R155, R135, R155 ;  /* 0x0000009b879b4221 */ /* 0x000fe40000010000 */
.L_x_15123:
[----:B------:R-:W-:Y:S05]  /*1690*/  BSYNC B1 ;  /* 0x0000000000017941 */ /* 0x000fea0003800000 */
.L_x_15122:
[----:B------:R1:W-:Y:S01]  /*16a0*/  STG.E.128 [R186.64], R148 ;  /* 0x00000094ba007986 */ /* 0x0003e2000c101d04 */
[----:B------:R-:W-:Y:S02]  /*16b0*/  IADD3 R183, R183, 0x80, RZ ;  /* 0x00000080b7b77810 */ /* 0x000fe40007ffe0ff */
[----:B------:R-:W-:Y:S01]  /*16c0*/  IADD3 R182, R182, 0x80, RZ ;  /* 0x00000080b6b67810 */ /* 0x000fe20007ffe0ff */
[----:B------:R1:W-:Y:S04]  /*16d0*/  STG.E.128 [R186.64+0x10], R152 ;  /* 0x00001098ba007986 */ /* 0x0003e8000c101d04 */
.L_x_15107:
[----:B------:R-:W-:Y:S05]  /*16e0*/  BSYNC B0 ;  /* 0x0000000000007941 */ /* 0x000fea0003800000 */
.L_x_15106:
        /* <DEDUP_REMOVED lines=45> */
.L_x_15127:
[----:B--2---:R-:W-:Y:S05]  /*19c0*/  BSYNC B1 ;  /* 0x0000000000017941 */ /* 0x004fea0003800000 */
.L_x_15126:
[----:B------:R-:W-:Y:S01]  /*19d0*/  BSSY B1, `(.L_x_15128) ;  /* 0x0000006000017945 */ /* 0x000fe20003800000 */
[----:B------:R-:W-:Y:S05]  /*19e0*/  @!P5 BRA `(.L_x_15129) ;  /* 0x000000400000d947 */ /* 0x000fea0003800000 */
[----:B-----5:R-:W-:-:S05]  /*19f0*/  PRMT R157, RZ, 0x7610, R140 ;  /* 0x00007610ff9d7816 */ /* 0x020fca000000008c */
[----:B------:R-:W-:-:S04]  /*1a00*/  FMUL.FTZ R184, R157, c[0x0][0x1ec] ;  /* 0x00007b009db87a20 */ /* 0x000fc80000410000 */
[----:B------:R-:W-:-:S04]  /*1a10*/  FMUL.FTZ R157, R73, R184 ;  /* 0x000000b8499d7220 */ /* 0x000fc80000410000 */
[----:B------:R-:W-:Y:S02]  /*1a20*/  @P4 FADD.FTZ R157, R125, R157 ;  /* 0x0000009d7d9d4221 */ /* 0x000fe40000010000 */
.L_x_15129:
[----:B------:R-:W-:Y:S05]  /*1a30*/  BSYNC B1 ;  /* 0x0000000000017941 */ /* 0x000fea0003800000 */
.L_x_15128:
[----:B------:R-:W-:Y:S01]  /*1a40*/  BSSY B1, `(.L_x_15130) ;  /* 0x0000006000017945 */ /* 0x000fe20003800000 */
[----:B------:R-:W-:Y:S05]  /*1a50*/  @!P5 BRA `(.L_x_15131) ;  /* 0x000000400000d947 */ /* 0x000fea0003800000 */
[----:B-----5:R-:W-:-:S05]  /*1a60*/  PRMT R158, RZ, 0x5410, R141 ;  /* 0x00005410ff9e7816 */ /* 0x020fca000000008d */
[----:B------:R-:W-:-:S04]  /*1a70*/  FMUL.FTZ R185, R158, c[0x0][0x1ec] ;  /* 0x00007b009eb97a20 */ /* 0x000fc80000410000 */
[----:B------:R-:W-:-:S04]  /*1a80*/  FMUL.FTZ R158, R74, R185 ;  /* 0x000000b94a9e7220 */ /* 0x000fc80000410000 */
[----:B------:R-:W-:Y:S02]  /*1a90*/  @P4 FADD.FTZ R158, R126, R158 ;  /* 0x0000009e7e9e4221 */ /* 0x000fe40000010000 */
.L_x_15131:
[----:B------:R-:W-:Y:S05]  /*1aa0*/  BSYNC B1 ;  /* 0x0000000000017941 */ /* 0x000fea0003800000 */
.L_x_15130:
[----:B------:R-:W-:Y:S01]  /*1ab0*/  BSSY B1, `(.L_x_15132) ;  /* 0x0000006000017945 */ /* 0x000fe20003800000 */
[----:B------:R-:W-:Y:S05]  /*1ac0*/  @!P5 BRA `(.L_x_15133) ;  /* 0x000000400000d947 */ /* 0x000fea0003800000 */
[----:B-----5:R-:W-:-:S05]  /*1ad0*/  PRMT R159, RZ, 0x7610, R141 ;  /* 0x00007610ff9f7816 */ /* 0x020fca000000008d */
[----:B------:R-:W-:-:S04]  /*1ae0*/  FMUL.FTZ R184, R159, c[0x0][0x1ec] ;  /* 0x00007b009fb87a20 */ /* 0x000fc80000410000 */
[----:B------:R-:W-:-:S04]  /*1af0*/  FMUL.FTZ R159, R75, R184 ;  /* 0x000000b84b9f7220 */ /* 0x000fc80000410000 */
[----:B------:R-:W-:Y:S02]  /*1b00*/  @P4 FADD.FTZ R159, R127, R159 ;  /* 0x0000009f7f9f4221 */ /* 0x000fe40000010000 */
.L_x_15133:
[----:B------:R-:W-:Y:S05]  /*1b10*/  BSYNC B1 ;  /* 0x0000000000017941 */ /* 0x000fea0003800000 */
.L_x_15132:
[----:B------:R-:W-:Y:S01]  /*1b20*/  BSSY B1, `(.L_x_15134) ;  /* 0x0000006000017945 */ /* 0x000fe20003800000 */
[----:B------:R-:W-:Y:S05]  /*1b30*/  @!P5 BRA `(.L_x_15135) ;  /* 0x000000400000d947 */ /* 0x000fea0003800000 */
[----:B-----5:R-:W-:-:S05]  /*1b40*/  PRMT R160, RZ, 0x5410, R142 ;  /* 0x00005410ffa07816 */ /* 0x020fca000000008e */
[----:B------:R-:W-:-:S04]  /*1b50*/  FMUL.FTZ R185, R160, c[0x0][0x1ec] ;  /* 0x00007b00a0b97a20 */ /* 0x000fc80000410000 */
[----:B------:R-:W-:-:S04]  /*1b60*/  FMUL.FTZ R160, R68, R185 ;  /* 0x000000b944a07220 */ /* 0x000fc80000410000 */
[----:B------:R-:W-:Y:S02]  /*1b70*/  @P4 FADD.FTZ R160, R132, R160 ;  /* 0x000000a084a04221 */ /* 0x000fe40000010000 */
.L_x_15135:
[----:B------:R-:W-:Y:S05]  /*1b80*/  BSYNC B1 ;  /* 0x0000000000017941 */ /* 0x000fea0003800000 */
.L_x_15134:
[----:B------:R-:W-:Y:S01]  /*1b90*/  BSSY B1, `(.L_x_15136) ;  /* 0x0000006000017945 */ /* 0x000fe20003800000 */
[----:B------:R-:W-:Y:S05]  /*1ba0*/  @!P5 BRA `(.L_x_15137) ;  /* 0x000000400000d947 */ /* 0x000fea0003800000 */
[----:B-----5:R-:W-:-:S05]  /*1bb0*/  PRMT R161, RZ, 0x7610, R142 ;  /* 0x00007610ffa17816 */ /* 0x020fca000000008e */
[----:B------:R-:W-:-:S04]  /*1bc0*/  FMUL.FTZ R184, R161, c[0x0][0x1ec] ;  /* 0x00007b00a1b87a20 */ /* 0x000fc80000410000 */
[----:B------:R-:W-:-:S04]  /*1bd0*/  FMUL.FTZ R161, R69, R184 ;  /* 0x000000b845a17220 */ /* 0x000fc80000410000 */
[----:B------:R-:W-:Y:S02]  /*1be0*/  @P4 FADD.FTZ R161, R133, R161 ;  /* 0x000000a185a14221 */ /* 0x000fe40000010000 */
.L_x_15137:
[----:B------:R-:W-:Y:S05]  /*1bf0*/  BSYNC B1 ;  /* 0x0000000000017941 */ /* 0x000fea0003800000 */
.L_x_15136:
[----:B------:R-:W-:Y:S01]  /*1c00*/  BSSY B1, `(.L_x_15138) ;  /* 0x0000006000017945 */ /* 0x000fe20003800000 */
[----:B------:R-:W-:Y:S05]  /*1c10*/  @!P5 BRA `(.L_x_15139) ;  /* 0x000000400000d947 */ /* 0x000fea0003800000 */
[----:B-----5:R-:W-:-:S05]  /*1c20*/  PRMT R162, RZ, 0x5410, R143 ;  /* 0x00005410ffa27816 */ /* 0x020fca000000008f */
[----:B------:R-:W-:-:S04]  /*1c30*/  FMUL.FTZ R185, R162, c[0x0][0x1ec] ;  /* 0x00007b00a2b97a20 */ /* 0x000fc80000410000 */
[----:B------:R-:W-:-:S04]  /*1c40*/  FMUL.FTZ R162, R70, R185 ;  /* 0x000000b946a27220 */ /* 0x000fc80000410000 */
[----:B------:R-:W-:Y:S02]  /*1c50*/  @P4 FADD.FTZ R162, R134, R162 ;  /* 0x000000a286a24221 */ /* 0x000fe40000010000 */
.L_x_15139:
[----:B------:R-:W-:Y:S05]  /*1c60*/  BSYNC B1 ;  /* 0x0000000000017941 */ /* 0x000fea0003800000 */
.L_x_15138:
[----:B------:R-:W-:Y:S01]  /*1c70*/  BSSY B1, `(.L_x_15140) ;  /* 0x0000006000017945 */ /* 0x000fe20003800000 */
[----:B------:R-:W-:Y:S05]  /*1c80*/  @!P5 BRA `(.L_x_15141) ;  /* 0x000000400000d947 */ /* 0x000fea0003800000 */
[----:B-----5:R-:W-:-:S05]  /*1c90*/  PRMT R163, RZ, 0x7610, R143 ;  /* 0x00007610ffa37816 */ /* 0x020fca000000008f */
[----:B------:R-:W-:-:S04]  /*1ca0*/  FMUL.FTZ R184, R163, c[0x0][0x1ec] ;  /* 0x00007b00a3b87a20 */ /* 0x000fc80000410000 */
[----:B------:R-:W-:-:S04]  /*1cb0*/  FMUL.FTZ R163, R71, R184 ;  /* 0x000000b847a37220 */ /* 0x000fc80000410000 */
[----:B------:R-:W-:Y:S02]  /*1cc0*/  @P4 FADD.FTZ R163, R135, R163 ;  /* 0x000000a387a34221 */ /* 0x000fe40000010000 */
.L_x_15141:
[----:B------:R-:W-:Y:S05]  /*1cd0*/  BSYNC B1 ;  /* 0x0000000000017941 */ /* 0x000fea0003800000 */
.L_x_15140:
[----:B------:R1:W-:Y:S01]  /*1ce0*/  STG.E.128 [R186.64], R156 ;  /* 0x0000009cba007986 */ /* 0x0003e2000c101d04 */
[----:B------:R-:W-:Y:S02]  /*1cf0*/  IADD3 R183, R183, 0x80, RZ ;  /* 0x00000080b7b77810 */ /* 0x000fe40007ffe0ff */
[----:B------:R-:W-:Y:S01]  /*1d00*/  IADD3 R182, R182, 0x80, RZ ;  /* 0x00000080b6b67810 */ /* 0x000fe20007ffe0ff */
[----:B------:R1:W-:Y:S04]  /*1d10*/  STG.E.128 [R186.64+0x10], R160 ;  /* 0x000010a0ba007986 */ /* 0x0003e8000c101d04 */
.L_x_15125:
[----:B------:R-:W-:Y:S05]  /*1d20*/  BSYNC B0 ;  /* 0x0000000000007941 */ /* 0x000fea0003800000 */
.L_x_15124:
[----:B------:R-:W-:Y:S01]  /*1d30*/  BSSY B0, `(.L_x_15142) ;  /* 0x0000062000007945 */ /* 0x000fe20003800000 */
        /* <DEDUP_REMOVED lines=43> */
.L_x_15145:
[----:B--2---:R-:W-:Y:S05]  /*1ff0*/  BSYNC B1 ;  /* 0x0000000000017941 */ /* 0x004fea0003800000 */
.L_x_15144:
[----:B------:R-:W-:Y:S01]  /*2000*/  BSSY B1, `(.L_x_15146) ;  /* 0x0000006000017945 */ /* 0x000fe20003800000 */
[----:B------:R-:W-:Y:S05]  /*2010*/  @!P5 BRA `(.L_x_15147) ;  /* 0x000000400000d947 */ /* 0x000fea0003800000 */
[----:B-----5:R-:W-:-:S05]  /*2020*/  PRMT R165, RZ, 0x7610, R140 ;  /* 0x00007610ffa57816 */ /* 0x020fca000000008c */
[----:B------:R-:W-:-:S04]  /*2030*/  FMUL.FTZ R184, R165, c[0x0][0x1ec] ;  /* 0x00007b00a5b87a20 */ /* 0x000fc80000410000 */
[----:B------:R-:W-:-:S04]  /*2040*/  FMUL.FTZ R165, R97, R184 ;  /* 0x000000b861a57220 */ /* 0x000fc80000410000 */
[----:B------:R-:W-:Y:S02]  /*2050*/  @P4 FADD.FTZ R165, R125, R165 ;  /* 0x000000a57da54221 */ /* 0x000fe40000010000 */
.L_x_15147:
[----:B------:R-:W-:Y:S05]  /*2060*/  BSYNC B1 ;  /* 0x0000000000017941 */ /* 0x000fea0003800000 */
.L_x_15146:
[----:B------:R-:W-:Y:S01]  /*2070*/  BSSY B1, `(.L_x_15148) ;  /* 0x0000006000017945 */ /* 0x000fe20003800000 */
[----:B------:R-:W-:Y:S05]  /*2080*/  @!P5 BRA `(.L_x_15149) ;  /* 0x000000400000d947 */ /* 0x000fea0003800000 */
[----:B-----5:R-:W-:-:S05]  /*2090*/  PRMT R166, RZ, 0x5410, R141 ;  /* 0x00005410ffa67816 */ /* 0x020fca000000008d */
[----:B------:R-:W-:-:S04]  /*20a0*/  FMUL.FTZ R185, R166, c[0x0][0x1ec] ;  /* 0x00007b00a6b97a20 */ /* 0x000fc80000410000 */
[----:B------:R-:W-:-:S04]  /*20b0*/  FMUL.FTZ R166, R98, R185 ;  /* 0x000000b962a67220 */ /* 0x000fc80000410000 */
[----:B------:R-:W-:Y:S02]  /*20c0*/  @P4 FADD.FTZ R166, R126, R166 ;  /* 0x000000a67ea64221 */ /* 0x000fe40000010000 */
.L_x_15149:
[----:B------:R-:W-:Y:S05]  /*20d0*/  BSYNC B1 ;  /* 0x0000000000017941 */ /* 0x000fea0003800000 */
.L_x_15148:
[----:B------:R-:W-:Y:S01]  /*20e0*/  BSSY B1, `(.L_x_15150) ;  /* 0x0000006000017945 */ /* 0x000fe20003800000 */
[----:B------:R-:W-:Y:S05]  /*20f0*/  @!P5 BRA `(.L_x_15151) ;  /* 0x000000400000d947 */ /* 0x000fea0003800000 */
[----:B-----5:R-:W-:-:S05]  /*2100*/  PRMT R167, RZ, 0x7610, R141 ;  /* 0x00007610ffa77816 */ /* 0x020fca000000008d */
[----:B------:R-:W-:-:S04]  /*2110*/  FMUL.FTZ R184, R167, c[0x0][0x1ec] ;  /* 0x00007b00a7b87a20 */ /* 0x000fc80000410000 */
[----:B------:R-:W-:-:S04]  /*2120*/  FMUL.FTZ R167, R99, R184 ;  /* 0x000000b863a77220 */ /* 0x000fc80000410000 */
[----:B------:R-:W-:Y:S02]  /*2130*/  @P4 FADD.FTZ R167, R127, R167 ;  /* 0x000000a77fa74221 */ /* 0x000fe40000010000 */
.L_x_15151:
[----:B------:R-:W-:Y:S05]  /*2140*/  BSYNC B1 ;  /* 0x0000000000017941 */ /* 0x000fea0003800000 */
.L_x_15150:
[----:B------:R-:W-:Y:S01]  /*2150*/  BSSY B1, `(.L_x_15152) ;  /* 0x0000006000017945 */ /* 0x000fe20003800000 */
[----:B------:R-:W-:Y:S05]  /*2160*/  @!P5 BRA `(.L_x_15153) ;  /* 0x000000400000d947 */ /* 0x000fea0003800000 */
[----:B-----5:R-:W-:-:S05]  /*2170*/  PRMT R168, RZ, 0x5410, R142 ;  /* 0x00005410ffa87816 */ /* 0x020fca000000008e */
[----:B------:R-:W-:-:S04]  /*2180*/  FMUL.FTZ R185, R168, c[0x0][0x1ec] ;  /* 0x00007b00a8b97a20 */ /* 0x000fc80000410000 */
[----:B------:R-:W-:-:S04]  /*2190*/  FMUL.FTZ R168, R92, R185 ;  /* 0x000000b95ca87220 */ /* 0x000fc80000410000 */
[----:B------:R-:W-:Y:S02]  /*21a0*/  @P4 FADD.FTZ R168, R132, R168 ;  /* 0x000000a884a84221 */ /* 0x000fe40000010000 */
.L_x_15153:
[----:B------:R-:W-:Y:S05]  /*21b0*/  BSYNC B1 ;  /* 0x0000000000017941 */ /* 0x000fea0003800000 */
.L_x_15152:
[----:B------:R-:W-:Y:S01]  /*21c0*/  BSSY B1, `(.L_x_15154) ;  /* 0x0000006000017945 */ /* 0x000fe20003800000 */
[----:B------:R-:W-:Y:S05]  /*21d0*/  @!P5 BRA `(.L_x_15155) ;  /* 0x000000400000d947 */ /* 0x000fea0003800000 */
[----:B-----5:R-:W-:-:S05]  /*21e0*/  PRMT R169, RZ, 0x7610, R142 ;  /* 0x00007610ffa97816 */ /* 0x020fca000000008e */
[----:B------:R-:W-:-:S04]  /*21f0*/  FMUL.FTZ R184, R169, c[0x0][0x1ec] ;  /* 0x00007b00a9b87a20 */ /* 0x000fc80000410000 */
[----:B------:R-:W-:-:S04]  /*2200*/  FMUL.FTZ R169, R93, R184 ;  /* 0x000000b85da97220 */ /* 0x000fc80000410000 */
[----:B------:R-:W-:Y:S02]  /*2210*/  @P4 FADD.FTZ R169, R133, R169 ;  /* 0x000000a985a94221 */ /* 0x000fe40000010000 */
.L_x_15155:
[----:B------:R-:W-:Y:S05]  /*2220*/  BSYNC B1 ;  /* 0x0000000000017941 */ /* 0x000fea0003800000 */
.L_x_15154:
[----:B------:R-:W-:Y:S01]  /*2230*/  BSSY B1, `(.L_x_15156) ;  /* 0x0000006000017945 */ /* 0x000fe20003800000 */
[----:B------:R-:W-:Y:S05]  /*2240*/  @!P5 BRA `(.L_x_15157) ;  /* 0x000000400000d947 */ /* 0x000fea0003800000 */
[----:B-----5:R-:W-:-:S05]  /*2250*/  PRMT R170, RZ, 0x5410, R143 ;  /* 0x00005410ffaa7816 */ /* 0x020fca000000008f */
[----:B------:R-:W-:-:S04]  /*2260*/  FMUL.FTZ R185, R170, c[0x0][0x1ec] ;  /* 0x00007b00aab97a20 */ /* 0x000fc80000410000 */
[----:B------:R-:W-:-:S04]  /*2270*/  FMUL.FTZ R170, R94, R185 ;  /* 0x000000b95eaa7220 */ /* 0x000fc80000410000 */
[----:B------:R-:W-:Y:S02]  /*2280*/  @P4 FADD.FTZ R170, R134, R170 ;  /* 0x000000aa86aa4221 */ /* 0x000fe40000010000 */
.L_x_15157:
[----:B------:R-:W-:Y:S05]  /*2290*/  BSYNC B1 ;  /* 0x0000000000017941 */ /* 0x000fea0003800000 */
.L_x_15156:
[----:B------:R-:W-:Y:S01]  /*22a0*/  BSSY B1, `(.L_x_15158) ;  /* 0x0000006000017945 */ /* 0x000fe20003800000 */
[----:B------:R-:W-:Y:S05]  /*22b0*/  @!P5 BRA `(.L_x_15159) ;  /* 0x000000400000d947 */ /* 0x000fea0003800000 */
[----:B-----5:R-:W-:-:S05]  /*22c0*/  PRMT R171, RZ, 0x7610, R143 ;  /* 0x00007610ffab7816 */ /* 0x020fca000000008f */
[----:B------:R-:W-:-:S04]  /*22d0*/  FMUL.FTZ R184, R171, c[0x0][0x1ec] ;  /* 0x00007b00abb87a20 */ /* 0x000fc80000410000 */
[----:B------:R-:W-:-:S04]  /*22e0*/  FMUL.FTZ R171, R95, R184 ;  /* 0x000000b85fab7220 */ /* 0x000fc80000410000 */
[----:B------:R-:W-:Y:S02]  /*22f0*/  @P4 FADD.FTZ R171, R135, R171 ;  /* 0x000000ab87ab4221 */ /* 0x000fe40000010000 */
.L_x_15159:
[----:B------:R-:W-:Y:S05]  /*2300*/  BSYNC B1 ;  /* 0x0000000000017941 */ /* 0x000fea0003800000 */
.L_x_15158:
[----:B------:R1:W-:Y:S01]  /*2310*/  STG.E.128 [R186.64], R164 ;  /* 0x000000a4ba007986 */ /* 0x0003e2000c101d04 */
[----:B------:R-:W-:Y:S02]  /*2320*/  IADD3 R183, R183, 0x80, RZ ;  /* 0x00000080b7b77810 */ /* 0x000fe40007ffe0ff */
[----:B------:R-:W-:Y:S01]  /*2330*/  IADD3 R182, R182, 0x80, RZ ;  /* 0x00000080b6b67810 */ /* 0x000fe20007ffe0ff */
[----:B------:R1:W-:Y:S04]  /*2340*/  STG.E.128 [R186.64+0x10], R168 ;  /* 0x000010a8ba007986 */ /* 0x0003e8000c101d04 */
.L_x_15143:
[----:B------:R-:W-:Y:S05]  /*2350*/  BSYNC B0 ;  /* 0x0000000000007941 */ /* 0x000fea0003800000 */
.L_x_15142:
[----:B------:R-:W-:Y:S01]  /*2360*/  BSSY B0, `(.L_x_15160) ;  /* 0x0000060000007945 */ /* 0x000fe20003800000 */
[----:B------:R-:W-:Y:S05]  /*2370*/  @!P0 BRA `(.L_x_15161) ;  /* 0x000005e000008947 */ /* 0x000fea0003800000 */
[----:B------:R-:W-:-:S04]  /*2380*/  ISETP.NE.U32.AND P4, PT, RZ, c[0x0][0x180], PT ;  /* 0x00006000ff007a0c */ /* 0x000fc80003f85070 */
[----:B------:R-:W-:-:S13]  /*2390*/  ISETP.NE.AND.EX P4, PT, RZ, c[0x0][0x184], PT, P4 ;  /* 0x00006100ff007a0c */ /* 0x000fda0003f85340 */
[----:B------:R-:W-:-:S05]  /*23a0*/  @P4 MOV R185, 0x20 ;  /* 0x0000002000b94802 */ /* 0x000fca0000000f00 */
[----:B------:R-:W-:-:S05]  /*23b0*/  @P4 IMAD.WIDE.U32 R184, R182, R185, c[0x0][0x180] ;  /* 0x00006000b6b84625 */ /* 0x000fca00078e00b9 */
[----:B------:R-:W2:Y:S01]  /*23c0*/  @P4 LDG.E.128 R124, [R184.64] ;  /* 0x00000004b87c4981 */ /* 0x000ea2000c1e1d00 */
[----:B------:R-:W-:-:S03]  /*23d0*/  @P3 MOV R144, 0x10 ;  /* 0x0000001000903802 */ /* 0x000fc60000000f00 */
[----:B------:R-:W3:Y:S01]  /*23e0*/  @P4 LDG.E.128 R132, [R184.64+0x10] ;  /* 0x00001004b8844981 */ /* 0x000ee2000c1e1d00 */
[----:B------:R-:W-:Y:S01]  /*23f0*/  ISETP.GT.AND P5, PT, R180, RZ, PT ;  /* 0x000000ffb400720c */ /* 0x000fe20003fa4270 */
[----:B------:R-:W-:-:S05]  /*2400*/  @P3 IMAD.WIDE.U32 R144, R183, R144, c[0x0][0x170] ;  /* 0x00005c00b7903625 */ /* 0x000fca00078e0090 */
[----:B-----5:R3:W5:Y:S07]  /*2410*/  @P3 LDG.E.128 R140, [R144.64] ;  /* 0x00000004908c3981 */ /* 0x02076e000c1e1d00 */
[----:B------:R-:W-:-:S04]  /*2420*/  @!P5 ISETP.NE.U32.AND P3, PT, RZ, c[0x0][0x180], PT ;  /* 0x00006000ff00da0c */ /* 0x000fc80003f65070 */
[----:B------:R-:W-:Y:S01]  /*2430*/  @!P5 ISETP.NE.AND.EX P3, PT, RZ, c[0x0][0x184], PT, P3 ;  /* 0x00006100ff00da0c */ /* 0x000fe20003f65330 */
[----:B------:R-:W-:Y:S01]  /*2440*/  HFMA2.MMA R183, -RZ, RZ, 0, 1.9073486328125e-06 ;  /* 0x00000020ffb77435 */ /* 0x000fe200000001ff */
        /* <DEDUP_REMOVED lines=29> */
.L_x_15163:
[----:B------:R-:W-:Y:S05]  /*2620*/  BSYNC B1 ;  /* 0x0000000000017941 */ /* 0x000fea0003800000 */
.L_x_15162:
[----:B------:R-:W-:Y:S01]  /*2630*/  BSSY B1, `(.L_x_15164) ;  /* 0x0000006000017945 */ /* 0x000fe20003800000 */
[----:B------:R-:W-:Y:S05]  /*2640*/  @!P5 BRA `(.L_x_15165) ;  /* 0x000000400000d947 */ /* 0x000fea0003800000 */
[----:B-----5:R-:W-:-:S05]  /*2650*/  PRMT R137, RZ, 0x7610, R140 ;  /* 0x00007610ff897816 */ /* 0x020fca000000008c */
[----:B------:R-:W-:-:S04]  /*2660*/  FMUL.FTZ R180, R137, c[0x0][0x1ec] ;  /* 0x00007b0089b47a20 */ /* 0x000fc80000410000 */
[----:B------:R-:W-:-:S04]  /*2670*/  FMUL.FTZ R137, R129, R180 ;  /* 0x000000b481897220 */ /* 0x000fc80000410000 */
[----:B------:R-:W-:Y:S02]  /*2680*/  @P4 FADD.FTZ R137, R125, R137 ;  /* 0x000000897d894221 */ /* 0x000fe40000010000 */
.L_x_15165:
[----:B------:R-:W-:Y:S05]  /*2690*/  BSYNC B1 ;  /* 0x0000000000017941 */ /* 0x000fea0003800000 */
.L_x_15164:
[----:B------:R-:W-:Y:S01]  /*26a0*/  BSSY B1, `(.L_x_15166) ;  /* 0x0000006000017945 */ /* 0x000fe20003800000 */
[----:B------:R-:W-:Y:S05]  /*26b0*/  @!P5 BRA `(.L_x_15167) ;  /* 0x000000400000d947 */ /* 0x000fea0003800000 */
[----:B-----5:R-:W-:-:S05]  /*26c0*/  PRMT R138, RZ, 0x5410, R141 ;  /* 0x00005410ff8a7816 */ /* 0x020fca000000008d */
[----:B------:R-:W-:-:S04]  /*26d0*/  FMUL.FTZ R185, R138, c[0x0][0x1ec] ;  /* 0x00007b008ab97a20 */ /* 0x000fc80000410000 */
[----:B------:R-:W-:-:S04]  /*26e0*/  FMUL.FTZ R138, R130, R185 ;  /* 0x000000b9828a7220 */ /* 0x000fc80000410000 */
[----:B------:R-:W-:Y:S02]  /*26f0*/  @P4 FADD.FTZ R138, R126, R138 ;  /* 0x0000008a7e8a4221 */ /* 0x000fe40000010000 */
.L_x_15167:
[----:B------:R-:W-:Y:S05]  /*2700*/  BSYNC B1 ;  /* 0x0000000000017941 */ /* 0x000fea0003800000 */
.L_x_15166:
[----:B------:R-:W-:Y:S01]  /*2710*/  BSSY B1, `(.L_x_15168) ;  /* 0x0000006000017945 */ /* 0x000fe20003800000 */
[----:B------:R-:W-:Y:S05]  /*2720*/  @!P5 BRA `(.L_x_15169) ;  /* 0x000000400000d947 */ /* 0x000fea0003800000 */
[----:B-----5:R-:W-:-:S05]  /*2730*/  PRMT R139, RZ, 0x7610, R141 ;  /* 0x00007610ff8b7816 */ /* 0x020fca000000008d */
[----:B------:R-:W-:-:S04]  /*2740*/  FMUL.FTZ R180, R139, c[0x0][0x1ec] ;  /* 0x00007b008bb47a20 */ /* 0x000fc80000410000 */
[----:B------:R-:W-:-:S04]  /*2750*/  FMUL.FTZ R139, R131, R180 ;  /* 0x000000b4838b7220 */ /* 0x000fc80000410000 */
[----:B------:R-:W-:Y:S02]  /*2760*/  @P4 FADD.FTZ R139, R127, R139 ;  /* 0x0000008b7f8b4221 */ /* 0x000fe40000010000 */
.L_x_15169:
[----:B------:R-:W-:Y:S05]  /*2770*/  BSYNC B1 ;  /* 0x0000000000017941 */ /* 0x000fea0003800000 */
.L_x_15168:
[----:B------:R-:W-:Y:S01]  /*2780*/  BSSY B1, `(.L_x_15170) ;  /* 0x0000006000017945 */ /* 0x000fe20003800000 */
[----:B------:R-:W-:Y:S05]  /*2790*/  @!P5 BRA `(.L_x_15171) ;  /* 0x000000400000d947 */ /* 0x000fea0003800000 */
[----:B-----5:R-:W-:-:S05]  /*27a0*/  PRMT R144, RZ, 0x5410, R142 ;  /* 0x00005410ff907816 */ /* 0x020fca000000008e */
[----:B------:R-:W-:-:S04]  /*27b0*/  FMUL.FTZ R185, R144, c[0x0][0x1ec] ;  /* 0x00007b0090b97a20 */ /* 0x000fc80000410000 */
[----:B------:R-:W-:-:S04]  /*27c0*/  FMUL.FTZ R144, R116, R185 ;  /* 0x000000b974907220 */ /* 0x000fc80000410000 */
[----:B------:R-:W-:Y:S02]  /*27d0*/  @P4 FADD.FTZ R144, R132, R144 ;  /* 0x0000009084904221 */ /* 0x000fe40000010000 */
.L_x_15171:
[----:B------:R-:W-:Y:S05]  /*27e0*/  BSYNC B1 ;  /* 0x0000000000017941 */ /* 0x000fea0003800000 */
.L_x_15170:
[----:B------:R-:W-:Y:S01]  /*27f0*/  BSSY B1, `(.L_x_15172) ;  /* 0x0000006000017945 */ /* 0x000fe20003800000 */
[----:B------:R-:W-:Y:S05]  /*2800*/  @!P5 BRA `(.L_x_15173) ;  /* 0x000000400000d947 */ /* 0x000fea0003800000 */
[----:B-----5:R-:W-:-:S05]  /*2810*/  PRMT R145, RZ, 0x7610, R142 ;  /* 0x00007610ff917816 */ /* 0x020fca000000008e */
[----:B------:R-:W-:-:S04]  /*2820*/  FMUL.FTZ R180, R145, c[0x0][0x1ec] ;  /* 0x00007b0091b47a20 */ /* 0x000fc80000410000 */
[----:B------:R-:W-:-:S04]  /*2830*/  FMUL.FTZ R145, R117, R180 ;  /* 0x000000b475917220 */ /* 0x000fc80000410000 */
[----:B------:R-:W-:Y:S02]  /*2840*/  @P4 FADD.FTZ R145, R133, R145 ;  /* 0x0000009185914221 */ /* 0x000fe40000010000 */
.L_x_15173:
[----:B------:R-:W-:Y:S05]  /*2850*/  BSYNC B1 ;  /* 0x0000000000017941 */ /* 0x000fea0003800000 */
.L_x_15172:
[----:B------:R-:W-:Y:S01]  /*2860*/  BSSY B1, `(.L_x_15174) ;  /* 0x0000006000017945 */ /* 0x000fe20003800000 */
[----:B------:R-:W-:Y:S05]  /*2870*/  @!P5 BRA `(.L_x_15175) ;  /* 0x000000400000d947 */ /* 0x000fea0003800000 */
[----:B-----5:R-:W-:-:S05]  /*2880*/  PRMT R146, RZ, 0x5410, R143 ;  /* 0x00005410ff927816 */ /* 0x020fca000000008f */
[----:B------:R-:W-:-:S04]  /*2890*/  FMUL.FTZ R185, R146, c[0x0][0x1ec] ;  /* 0x00007b0092b97a20 */ /* 0x000fc80000410000 */
[----:B------:R-:W-:-:S04]  /*28a0*/  FMUL.FTZ R146, R118, R185 ;  /* 0x000000b976927220 */ /* 0x000fc80000410000 */
[----:B------:R-:W-:Y:S02]  /*28b0*/  @P4 FADD.FTZ R146, R134, R146 ;  /* 0x0000009286924221 */ /* 0x000fe40000010000 */
.L_x_15175:
[----:B------:R-:W-:Y:S05]  /*28c0*/  BSYNC B1 ;  /* 0x0000000000017941 */ /* 0x000fea0003800000 */
.L_x_15174:
[----:B------:R-:W-:Y:S01]  /*28d0*/  BSSY B1, `(.L_x_15176) ;  /* 0x0000006000017945 */ /* 0x000fe20003800000 */
[----:B------:R-:W-:Y:S05]  /*28e0*/  @!P5 BRA `(.L_x_15177) ;  /* 0x000000400000d947 */ /* 0x000fea0003800000 */
[----:B-----5:R-:W-:-:S05]  /*28f0*/  PRMT R147, RZ, 0x7610, R143 ;  /* 0x00007610ff937816 */ /* 0x020fca000000008f */
[----:B------:R-:W-:-:S04]  /*2900*/  FMUL.FTZ R180, R147, c[0x0][0x1ec] ;  /* 0x00007b0093b47a20 */ /* 0x000fc80000410000 */
[----:B------:R-:W-:-:S04]  /*2910*/  FMUL.FTZ R147, R119, R180 ;  /* 0x000000b477937220 */ /* 0x000fc80000410000 */
[----:B------:R-:W-:Y:S02]  /*2920*/  @P4 FADD.FTZ R147, R135, R147 ;  /* 0x0000009387934221 */ /* 0x000fe40000010000 */
.L_x_15177:
[----:B------:R-:W-:Y:S05]  /*2930*/  BSYNC B1 ;  /* 0x0000000000017941 */ /* 0x000fea0003800000 */
.L_x_15176:
[----:B------:R2:W-:Y:S04]  /*2940*/  STG.E.128 [R182.64], R136 ;  /* 0x00000088b6007986 */ /* 0x0005e8000c101d04 */
[----:B------:R2:W-:Y:S02]  /*2950*/  STG.E.128 [R182.64+0x10], R144 ;  /* 0x00001090b6007986 */ /* 0x0005e4000c101d04 */
.L_x_15161:
[----:B------:R-:W-:Y:S05]  /*2960*/  BSYNC B0 ;  /* 0x0000000000007941 */ /* 0x000fea0003800000 */
.L_x_15160:
[----:B------:R-:W-:Y:S01]  /*2970*/  FADD.FTZ R180, RZ, R120 ;  /* 0x00000078ffb47221 */ /* 0x000fe20000010000 */
[C---:B------:R-:W-:Y:S02]  /*2980*/  ISETP.GT.U32.AND P3, PT, R2.reuse, 0xff, PT ;  /* 0x000000ff0200780c */ /* 0x040fe40003f64070 */
[----:B------:R-:W-:Y:S01]  /*2990*/  LOP3.LUT P4, RZ, R177, 0xff, RZ, 0xc0, !PT ;  /* 0x000000ffb1ff7812 */ /* 0x000fe2000788c0ff */
[----:B--2---:R-:W-:Y:S01]  /*29a0*/  FADD.FTZ R183, R121, R180 ;  /* 0x000000b479b77221 */ /* 0x004fe20000010000 */
        /* <DEDUP_REMOVED lines=46> */
[----:B------:R2:W3:Y:S02]  /*2c90*/  SHFL.BFLY PT, R182, R183, 0x1, 0x1f ;  /* 0x0c201f00b7b67f89 */ /* 0x0004e400000e0000 */
.L_x_15192:
[----:B--23--:R-:W-:Y:S01]  /*2ca0*/  FADD.FTZ R183, R183, R182 ;  /* 0x000000b6b7b77221 */ /* 0x00cfe20000010000 */
[----:B------:R-:W-:Y:S05]  /*2cb0*/  BRA.DIV ~URZ, `(.L_x_15179) ;  /* 0x000016a27f007947 */ /* 0x000fea000b800000 */
[----:B------:R-:W2:Y:S02]  /*2cc0*/  SHFL.BFLY PT, R182, R183, 0x2, 0x1f ;  /* 0x0c401f00b7b67f89 */ /* 0x000ea400000e0000 */
[----:B--2---:R-:W-:-:S05]  /*2cd0*/  FADD.FTZ R183, R183, R182 ;  /* 0x000000b6b7b77221 */ /* 0x004fca0000010000 */
[----:B------:R-:W2:Y:S02]  /*2ce0*/  SHFL.BFLY PT, R182, R183, 0x4, 0x1f ;  /* 0x0c801f00b7b67f89 */ /* 0x000ea400000e0000 */
[----:B--2---:R-:W-:-:S05]  /*2cf0*/  FADD.FTZ R184, R183, R182 ;  /* 0x000000b6b7b87221 */ /* 0x004fca0000010000 */
[----:B------:R-:W2:Y:S02]  /*2d00*/  SHFL.BFLY PT, R185, R184, 0x8, 0x1f ;  /* 0x0d001f00b8b97f89 */ /* 0x000ea400000e0000 */
[----:B--2---:R-:W-:-:S05]  /*2d10*/  FADD.FTZ R185, R184, R185 ;  /* 0x000000b9b8b97221 */ /* 0x004fca0000010000 */
[----:B------:R-:W2:Y:S02]  /*2d20*/  SHFL.BFLY PT, R182, R185, 0x10, 0x1f ;  /* 0x0e001f00b9b67f89 */ /* 0x000ea400000e0000 */
[----:B--2---:R-:W-:-:S04]  /*2d30*/  FADD.FTZ R182, R185, R182 ;  /* 0x000000b6b9b67221 */ /* 0x004fc80000010000 */
[----:B0-----:R-:W-:-:S04]  /*2d40*/  FMUL.FTZ R182, R3, R182 ;  /* 0x000000b603b67220 */ /* 0x001fc80000410000 */
[--C-:B-1----:R-:W-:Y:S02]  /*2d50*/  FADD.FTZ R186, R120, -R182.reuse ;  /* 0x800000b678ba7221 */ /* 0x102fe40000010000 */
        /* <DEDUP_REMOVED lines=89> */
.L_x_15193:
        /* <DEDUP_REMOVED lines=22> */
[----:B0-----:R-:W2:Y:S08]  /*3450*/  I2F R188, R186 ;  /* 0x000000ba00bc7306 */ /* 0x001eb00000201400 */
[----:B--2---:R-:W0:Y:S01]  /*3460*/  MUFU.RCP R187, R188 ;  /* 0x000000bc00bb7308 */ /* 0x004e220000001000 */
[----:B---3--:R-:W1:Y:S04]  /*3470*/  SHFL.DOWN PT, R191, R182, 0x2, 0x1f ;  /* 0x08401f00b6bf7f89 */ /* 0x008e6800000e0000 */
        /* <DEDUP_REMOVED lines=15> */
[----:B-1----:R1:W3:Y:S01]  /*3570*/  MUFU.RCP R186, R182 ;  /* 0x000000b600ba7308 */ /* 0x0022e20000001000 */
[----:B0-----:R-:W-:Y:S02]  /*3580*/  FADD.FTZ R187, R193, -R180 ;  /* 0x800000b4c1bb7221 */ /* 0x001fe40000010000 */
[----:B------:R-:W-:Y:S01]  /*3590*/  FMUL.FTZ R180, R180, R195 ;  /* 0x000000c3b4b47220 */ /* 0x000fe20000410000 */
[----:B-1----:R-:W-:Y:S01]  /*35a0*/  @!P4 LEA R182, P3, R176, c[0x0][0x1a0], 0x2 ;  /* 0x00006800b0b6ca11 */ /* 0x002fe200078610ff */
[----:B------:R-:W-:Y:S02]  /*35b0*/  FMUL.FTZ R187, R187, R187 ;  /* 0x000000bbbbbb7220 */ /* 0x000fe40000410000 */
[C---:B------:R-:W-:Y:S02]  /*35c0*/  FFMA.FTZ R189, R188.reuse, R193, R180 ;  /* 0x000000c1bcbd7223 */ /* 0x040fe400000100b4 */
[----:B------:R-:W-:-:S02]  /*35d0*/  FMUL.FTZ R187, R188, R187 ;  /* 0x000000bbbcbb7220 */ /* 0x000fc40000410000 */
[----:B---3--:R-:W-:Y:S02]  /*35e0*/  FMUL.FTZ R189, R186, R189 ;  /* 0x000000bdbabd7220 */ /* 0x008fe40000410000 */
[----:B--2---:R-:W-:Y:S02]  /*35f0*/  FADD.FTZ R183, R184, R183 ;  /* 0x000000b7b8b77221 */ /* 0x004fe40000010000 */
[----:B------:R-:W-:Y:S02]  /*3600*/  FMUL.FTZ R187, R187, R195 ;  /* 0x000000c3bbbb7220 */ /* 0x000fe40000410000 */
[----:B------:R-:W0:Y:S02]  /*3610*/  SHFL.IDX PT, R189, R189, RZ, 0x1f ;  /* 0x00001fffbdbd7589 */ /* 0x000e2400000e0000 */
[----:B------:R-:W-:Y:S01]  /*3620*/  FFMA.FTZ R187, R186, R187, R183 ;  /* 0x000000bbbabb7223 */ /* 0x000fe200000100b7 */
[C---:B------:R-:W-:Y:S02]  /*3630*/  @!P4 LEA.HI.X R183, R176.reuse, c[0x0][0x1a4], R181, 0x2, P3 ;  /* 0x00006900b0b7ca11 */ /* 0x040fe400018f14b5 */
[----:B------:R-:W-:-:S02]  /*3640*/  @!P4 LEA R184, P3, R176, c[0x0][0x1a8], 0x2 ;  /* 0x00006a00b0b8ca11 */ /* 0x000fc400078610ff */
[----:B------:R-:W-:Y:S01]  /*3650*/  MOV R186, c[0x0][0x1e0] ;  /* 0x0000780000ba7a02 */ /* 0x000fe20000000f00 */
[----:B------:R-:W1:Y:S01]  /*3660*/  SHFL.IDX PT, R187, R187, RZ, 0x1f ;  /* 0x00001fffbbbb7589 */ /* 0x000e6200000e0000 */
[----:B------:R-:W-:Y:S02]  /*3670*/  @!P4 LEA.HI.X R185, R176, c[0x0][0x1ac], R181, 0x2, P3 ;  /* 0x00006b00b0b9ca11 */ /* 0x000fe400018f14b5 */
        /* <DEDUP_REMOVED lines=12> */
[----:B------:R-:W-:-:S03]  /*3740*/  LOP3.LUT R181, R0, 0x7f, RZ, 0xc0, !PT ;  /* 0x0000007f00b57812 */ /* 0x000fc600078ec0ff */
[----:B------:R-:W-:-:S05]  /*3750*/  IMAD R179, R179, c[0x0][0x168], RZ ;  /* 0x00005a00b3b37a24 */ /* 0x000fca00078e02ff */
[----:B------:R-:W-:-:S04]  /*3760*/  SHF.R.S32.HI R182, RZ, 0x1f, R179 ;  /* 0x0000001fffb67819 */ /* 0x000fc800000114b3 */
[----:B------:R-:W-:Y:S02]  /*3770*/  LEA.HI R182, R182, R179, RZ, 0x3 ;  /* 0x000000b3b6b67211 */ /* 0x000fe400078f18ff */
[----:B------:R-:W-:Y:S02]  /*3780*/  FSEL R179, R189, RZ, !P3 ;  /* 0x000000ffbdb37208 */ /* 0x000fe40005800000 */
[----:B------:R-:W-:Y:S01]  /*3790*/  LEA.HI.SX32 R181, R182, R181, 0x1d ;  /* 0x000000b5b6b57211 */ /* 0x000fe200078feaff */
[----:B------:R-:W-:Y:S05]  /*37a0*/  @!P2 BRA `(.L_x_15183) ;  /* 0x000002000000a947 */ /* 0x000fea0003800000 */
[--C-:B------:R-:W-:Y:S01]  /*37b0*/  FADD.FTZ R183, R120, -R179.reuse ;  /* 0x800000b378b77221 */ /* 0x100fe20000010000 */
[----:B------:R-:W-:Y:S01]  /*37c0*/  HFMA2.MMA R190, -RZ, RZ, 0, 9.5367431640625e-07 ;  /* 0x00000010ffbe7435 */ /* 0x000fe200000001ff */
        /* <DEDUP_REMOVED lines=30> */
.L_x_15183:
[----:B------:R-:W-:Y:S05]  /*39b0*/  BSYNC B1 ;  /* 0x0000000000017941 */ /* 0x000fea0003800000 */
.L_x_15182:
        /* <DEDUP_REMOVED lines=35> */
.L_x_15185:
[----:B------:R-:W-:Y:S05]  /*3bf0*/  BSYNC B1 ;  /* 0x0000000000017941 */ /* 0x000fea0003800000 */
.L_x_15184:
        /* <DEDUP_REMOVED lines=35> */
.L_x_15187:
[----:B------:R-:W-:Y:S05]  /*3e30*/  BSYNC B1 ;  /* 0x0000000000017941 */ /* 0x000fea0003800000 */
.L_x_15186:
        /* <DEDUP_REMOVED lines=34> */
.L_x_15189:
[----:B------:R-:W-:Y:S05]  /*4060*/  BSYNC B1 ;  /* 0x0000000000017941 */ /* 0x000fea0003800000 */
.L_x_15188:
        /* <DEDUP_REMOVED lines=32> */
.L_x_15181:
[----:B0-----:R-:W-:Y:S05]  /*4270*/  BSYNC B0 ;  /* 0x0000000000007941 */ /* 0x001fea0003800000 */
.L_x_15180:
[----:B------:R-:W-:Y:S02]  /*4280*/  IADD3 R176, R176, c[0x0][0x160], RZ ;  /* 0x00005800b0b07a10 */ /* 0x000fe40007ffe0ff */
[----:B------:R-:W-:Y:S02]  /*4290*/  LOP3.LUT P4, RZ, R177, 0xff, RZ, 0xc0, !PT ;  /* 0x000000ffb1ff7812 */ /* 0x000fe4000788c0ff */
[----:B------:R-:W-:Y:S02]  /*42a0*/  ISETP.GE.AND P3, PT, R176, c[0x0][0x164], PT ;  /* 0x00005900b0007a0c */ /* 0x000fe40003f66270 */
[----:B------:R-:W-:-:S11]  /*42b0*/  SEL R177, RZ, 0x1, P4 ;  /* 0x00000001ffb17807 */ /* 0x000fd60002000000 */
[----:B------:R-:W-:Y:S01]  /*42c0*/  @P3 CALL.REL.NOINC `(.L_x_15190) ;  /* 0x0000001000003944 */ /* 0x000fe20003c00000 */
[----:B------:R-:W-:Y:S05]  /*42d0*/  BRA `(.L_x_15191) ;  /* 0xffffc68000007947 */ /* 0x000fea000383ffff */
.L_x_15190:
[----:B------:R-:W-:Y:S05]  /*42e0*/  EXIT ;  /* 0x000000000000794d */ /* 0x000fea0003800000 */
.L_x_15178:
[----:B-1----:R-:W-:Y:S01]  /*42f0*/  HFMA2.MMA R187, -RZ, RZ, 0, 1.847743988037109375e-06 ;  /* 0x0000001fffbb7435 */ /* 0x002fe200000001ff */
[----:B------:R-:W-:Y:S02]  /*4300*/  MOV R190, 0x1 ;  /* 0x0000000100be7802 */ /* 0x000fe40000000f00 */
[----:B------:R-:W-:Y:S02]  /*4310*/  MOV R192, 0xffffffff ;  /* 0xffffffff00c07802 */ /* 0x000fe40000000f00 */
[----:B------:R-:W-:Y:S02]  /*4320*/  MOV R184, 0x4340 ;  /* 0x0000434000b87802 */ /* 0x000fe40000000f00 */
[----:B0----5:R-:W-:Y:S05]  /*4330*/  CALL.REL.NOINC `($__internal_70_$__cuda_sm70_shflsync_bfly_p) ;  /* 0x000008c000007944 */ /* 0x021fea0003c00000 */
[----:B-1----:R-:W-:Y:S01]  /*4340*/  MOV R182, R187 ;  /* 0x000000bb00b67202 */ /* 0x002fe20000000f00 */
[----:B0-----:R-:W-:Y:S05]  /*4350*/  BRA `(.L_x_15192) ;  /* 0xffffe94000007947 */ /* 0x001fea000383ffff */
.L_x_15179:
[----:B------:R-:W-:Y:S01]  /*4360*/  HFMA2.MMA R190, -RZ, RZ, 0, 1.1920928955078125e-07 ;  /* 0x00000002ffbe7435 */ /* 0x000fe200000001ff */
[----:B-1----:R-:W-:Y:S02]  /*4370*/  MOV R187, 0x1f ;  /* 0x0000001f00bb7802 */ /* 0x002fe40000000f00 */
[----:B------:R-:W-:Y:S02]  /*4380*/  MOV R192, 0xffffffff ;  /* 0xffffffff00c07802 */ /* 0x000fe40000000f00 */
[----:B------:R-:W-:-:S02]  /*4390*/  MOV R184, 0x43b0 ;  /* 0x000043b000b87802 */ /* 0x000fc40000000f00 */
[----:B0----5:R-:W-:Y:S05]  /*43a0*/  CALL.REL.NOINC `($__internal_70_$__cuda_sm70_shflsync_bfly_p) ;  /* 0x0000085000007944 */ /* 0x021fea0003c00000 */
[----:B0-----:R-:W-:Y:S01]  /*43b0*/  HFMA2.MMA R190, -RZ, RZ, 0, 2.384185791015625e-07 ;  /* 0x00000004ffbe7435 */ /* 0x001fe200000001ff */
[----:B-1----:R-:W-:Y:S01]  /*43c0*/  FADD.FTZ R183, R183, R187 ;  /* 0x000000bbb7b77221 */ /* 0x002fe20000010000 */
[----:B------:R-:W-:-:S02]  /*43d0*/  MOV R187, 0x1f ;  /* 0x0000001f00bb7802 */ /* 0x000fc40000000f00 */
[----:B------:R-:W-:Y:S02]  /*43e0*/  MOV R192, 0xffffffff ;  /* 0xffffffff00c07802 */ /* 0x000fe40000000f00 */
[----:B------:R-:W-:Y:S02]  /*43f0*/  MOV R184, 0x4410 ;  /* 0x0000441000b87802 */ /* 0x000fe40000000f00 */
[----:B------:R-:W-:Y:S05]  /*4400*/  CALL.REL.NOINC `($__internal_70_$__cuda_sm70_shflsync_bfly_p) ;  /* 0x000007f000007944 */ /* 0x000fea0003c00000 */
[----:B0-----:R-:W-:Y:S01]  /*4410*/  HFMA2.MMA R190, -RZ, RZ, 0, 4.76837158203125e-07 ;  /* 0x00000008ffbe7435 */ /* 0x001fe200000001ff */
[----:B-1----:R-:W-:Y:S01]  /*4420*/  FADD.FTZ R183, R183, R187 ;  /* 0x000000bbb7b77221 */ /* 0x002fe20000010000 */
[----:B------:R-:W-:Y:S02]  /*4430*/  MOV R187, 0x1f ;  /* 0x0000001f00bb7802 */ /* 0x000fe40000000f00 */
[----:B------:R-:W-:Y:S02]  /*4440*/  MOV R192, 0xffffffff ;  /* 0xffffffff00c07802 */ /* 0x000fe40000000f00 */
[----:B------:R-:W-:Y:S02]  /*4450*/  MOV R184, 0x4470 ;  /* 0x0000447000b87802 */ /* 0x000fe40000000f00 */
[----:B------:R-:W-:Y:S05]  /*4460*/  CALL.REL.NOINC `($__internal_70_$__cuda_sm70_shflsync_bfly_p) ;  /* 0x0000079000007944 */ /* 0x000fea0003c00000 */
[----:B0-----:R-:W-:Y:S01]  /*4470*/  HFMA2.MMA R190, -RZ, RZ, 0, 9.5367431640625e-07 ;  /* 0x00000010ffbe7435 */ /* 0x001fe200000001ff */
[----:B-1----:R-:W-:Y:S01]  /*4480*/  FADD.FTZ R183, R183, R187 ;  /* 0x000000bbb7b77221 */ /* 0x002fe20000010000 */
[----:B------:R-:W-:-:S02]  /*4490*/  MOV R187, 0x1f ;  /* 0x0000001f00bb7802 */ /* 0x000fc40000000f00 */
[----:B------:R-:W-:Y:S02]  /*44a0*/  MOV R192, 0xffffffff ;  /* 0xffffffff00c07802 */ /* 0x000fe40000000f00 */
[----:B------:R-:W-:Y:S02]  /*44b0*/  MOV R184, 0x44d0 ;  /* 0x000044d000b87802 */ /* 0x000fe40000000f00 */
[----:B------:R-:W-:Y:S05]  /*44c0*/  CALL.REL.NOINC `($__internal_70_$__cuda_sm70_shflsync_bfly_p) ;  /* 0x0000073000007944 */ /* 0x000fea0003c00000 */
[----:B-1----:R-:W-:Y:S01]  /*44d0*/  FADD.FTZ R182, R183, R187 ;  /* 0x000000bbb7b67221 */ /* 0x002fe20000010000 */
[----:B0-----:R-:W-:Y:S01]  /*44e0*/  HFMA2.MMA R190, -RZ, RZ, 0, 5.9604644775390625e-08 ;  /* 0x00000001ffbe7435 */ /* 0x001fe200000001ff */
[----:B------:R-:W-:Y:S02]  /*44f0*/  MOV R187, 0x1f ;  /* 0x0000001f00bb7802 */ /* 0x000fe40000000f00 */
        /* <DEDUP_REMOVED lines=85> */
[----:B------:R-:W-:Y:S05]  /*4a50*/  CALL.REL.NOINC `($__internal_70_$__cuda_sm70_shflsync_bfly_p) ;  /* 0x000001a000007944 */ /* 0x000fea0003c00000 */
[----:B0-----:R-:W-:Y:S01]  /*4a60*/  HFMA2.MMA R190, -RZ, RZ, 0, 1.1920928955078125e-07 ;  /* 0x00000002ffbe7435 */ /* 0x001fe200000001ff */
[----:B-1----:R-:W-:Y:S01]  /*4a70*/  FADD.FTZ R183, R186, R187 ;  /* 0x000000bbbab77221 */ /* 0x002fe20000010000 */
[----:B------:R-:W-:Y:S02]  /*4a80*/  MOV R187, 0x1f ;  /* 0x0000001f00bb7802 */ /* 0x000fe40000000f00 */
[----:B------:R-:W-:Y:S02]  /*4a90*/  MOV R192, 0xffffffff ;  /* 0xffffffff00c07802 */ /* 0x000fe40000000f00 */
[----:B------:R-:W-:Y:S02]  /*4aa0*/  MOV R184, 0x4ac0 ;  /* 0x00004ac000b87802 */ /* 0x000fe40000000f00 */
[----:B------:R-:W-:Y:S05]  /*4ab0*/  CALL.REL.NOINC `($__internal_70_$__cuda_sm70_shflsync_bfly_p) ;  /* 0x0000014000007944 */ /* 0x000fea0003c00000 */
[----:B0-----:R-:W-:Y:S01]  /*4ac0*/  HFMA2.MMA R190, -RZ, RZ, 0, 2.384185791015625e-07 ;  /* 0x00000004ffbe7435 */ /* 0x001fe200000001ff */
[----:B-1----:R-:W-:Y:S01]  /*4ad0*/  FADD.FTZ R183, R183, R187 ;  /* 0x000000bbb7b77221 */ /* 0x002fe20000010000 */
[----:B------:R-:W-:Y:S02]  /*4ae0*/  MOV R187, 0x1f ;  /* 0x0000001f00bb7802 */ /* 0x000fe40000000f00 */
[----:B------:R-:W-:-:S02]  /*4af0*/  MOV R192, 0xffffffff ;  /* 0xffffffff00c07802 */ /* 0x000fc40000000f00 */
        /* <DEDUP_REMOVED lines=8> */
[----:B-1----:R-:W-:Y:S01]  /*4b80*/  FADD.FTZ R188, R183, R187 ;  /* 0x000000bbb7bc7221 */ /* 0x002fe20000010000 */
[----:B0-----:R-:W-:Y:S01]  /*4b90*/  HFMA2.MMA R190, -RZ, RZ, 0, 9.5367431640625e-07 ;  /* 0x00000010ffbe7435 */ /* 0x001fe200000001ff */
[----:B------:R-:W-:Y:S02]  /*4ba0*/  MOV R187, 0x1f ;  /* 0x0000001f00bb7802 */ /* 0x000fe40000000f00 */
[----:B------:R-:W-:-:S02]  /*4bb0*/  MOV R192, 0xffffffff ;  /* 0xffffffff00c07802 */ /* 0x000fc40000000f00 */
[----:B------:R-:W-:Y:S02]  /*4bc0*/  MOV R183, R188 ;  /* 0x000000bc00b77202 */ /* 0x000fe40000000f00 */
[----:B------:R-:W-:Y:S02]  /*4bd0*/  MOV R184, 0x4bf0 ;  /* 0x00004bf000b87802 */ /* 0x000fe40000000f00 */
[----:B------:R-:W-:Y:S05]  /*4be0*/  CALL.REL.NOINC `($__internal_70_$__cuda_sm70_shflsync_bfly_p) ;  /* 0x0000001000007944 */ /* 0x000fea0003c00000 */
[----:B01----:R-:W-:Y:S05]  /*4bf0*/  BRA `(.L_x_15193) ;  /* 0xffffe6f000007947 */ /* 0x003fea000383ffff */
        .weak           $__internal_70_$__cuda_sm70_shflsync_bfly_p
        .type           $__internal_70_$__cuda_sm70_shflsync_bfly_p,@function
        .size           $__internal_70_$__cuda_sm70_shflsync_bfly_p,(.L_x_36110 - $__internal_70_$__cuda_sm70_shflsync_bfly_p)
$__internal_70_$__cuda_sm70_shflsync_bfly_p:
[----:B------:R-:W-:Y:S01]  /*4c00*/  HFMA2.MMA R185, -RZ, RZ, 0, 0 ;  /* 0x00000000ffb97435 */ /* 0x000fe200000001ff */
[----:B------:R-:W-:Y:S04]  /*4c10*/  WARPSYNC R192 ;  /* 0x000000c000007348 */ /* 0x000fe80003800000 */
[----:B------:R0:W1:Y:S01]  /*4c20*/  SHFL.BFLY PT, R187, R183, R190, R187 ;  /* 0x0c0000beb7bb7389 */ /* 0x00006200000e00bb */
[----:B------:R-:W-:Y:S05]  /*4c30*/  RET.REL.NODEC R184 `(_ZN10layer_norm13ln_fwd_kernelINS_13Kernel_traitsIf13__nv_bfloat16fS2_fjLj5120ELj1ELj1ELj4ELj16ENS_18Kernel_traits_baseILj5120EfS2_fS2_fjLj128EEEEELb0ELb1ELb1ELb0EEEvNS_9FwdParamsE) ;  /* 0xffffb3c0b8007950 */ /* 0x000fea0003c3ffff */
.L_x_15194:
        /* <DEDUP_REMOVED lines=12> */
.L_x_36110:


//--------------------- .text._ZN10layer_norm13ln_fwd_kernelINS_13Kernel_traitsIf13__nv_bfloat16fS2_fjLj5120ELj1ELj1ELj4ELj16ENS_18Kernel_traits_baseILj5120EfS2_fS2_fjLj128EEEEELb0ELb1ELb1ELb1EEEvNS_9FwdParamsE --------------------------
	.section	.text._ZN10layer_norm13ln_fwd_kernelINS_13Kernel_traitsIf13__nv_bfloat16fS2_fjLj5120ELj1ELj1ELj4ELj16ENS_18Kernel_traits_baseILj5120EfS2_fS2_fjLj128EEEEELb0ELb1ELb1ELb1EEEvNS_9FwdParamsE,"ax",@progbits
	.sectioninfo	@"SHI_REGISTERS=226"
	.align	128
        .global         _ZN10layer_norm13ln_fwd_kernelINS_13Kernel_traitsIf13__nv_bfloat16fS2_fjLj5120ELj1ELj1ELj4ELj16ENS_18Kernel_traits_baseILj5120EfS2_fS2_fjLj128EEEEELb0ELb1ELb1ELb1EEEvNS_9FwdParamsE
        .type           _ZN10layer_norm13ln_fwd_kernelINS_13Kernel_traitsIf13__nv_bfloat16fS2_fjLj5120ELj1ELj1ELj4ELj16ENS_18Kernel_traits_baseILj5120EfS2_fS2_fjLj128EEEEELb0ELb1ELb1ELb1EEEvNS_9FwdParamsE,@function
        .size           _ZN10layer_norm13ln_fwd_kernelINS_13Kernel_traitsIf13__nv_bfloat16fS2_fjLj5120ELj1ELj1ELj4ELj16ENS_18Kernel_traits_baseILj5120EfS2_fS2_fjLj128EEEEELb0ELb1ELb1ELb1EEEvNS_9FwdParamsE,(.L_x_36111 - _ZN10layer_norm13ln_fwd_kernelINS_13Kernel_traitsIf13__nv_bfloat16fS2_fjLj5120ELj1ELj1ELj4ELj16ENS_18Kernel_traits_baseILj5120EfS2_fS2_fjLj128EEEEELb0ELb1ELb1ELb1EEEvNS_9FwdParamsE)
        .other          _ZN10layer_norm13ln_fwd_kernelINS_13Kernel_traitsIf13__nv_bfloat16fS2_fjLj5120ELj1ELj1ELj4ELj16ENS_18Kernel_traits_baseILj5120EfS2_fS2_fjLj128EEEEELb0ELb1ELb1ELb1EEEvNS_9FwdParamsE,@"STO_CUDA_ENTRY STV_DEFAULT"
_ZN10layer_norm13ln_fwd_kernelINS_13Kernel_traitsIf13__nv_bfloat16fS2_fjLj5120ELj1ELj1ELj4ELj16ENS_18Kernel_traits_baseILj5120EfS2_fS2_fjLj128EEEEELb0ELb1ELb1ELb1EEEvNS_9FwdParamsE:
.text._ZN10layer_norm13ln_fwd_kernelINS_13Kernel_traitsIf13__nv_bfloat16fS2_fjLj5120ELj1ELj1ELj4ELj16ENS_18Kernel_traits_baseILj5120EfS2_fS2_fjLj128EEEEELb0ELb1ELb1ELb1EEEvNS_9FwdParamsE:
        /* <DEDUP_REMOVED lines=76> */
.L_x_15280:
[----:B------:R-:W-:-:S05]  /*04c0*/  MOV R141, 0x4 ;  /* 0x00000004008d7802 */ /* 0x000fca0000000f00 */
[----:B------:R-:W-:-:S05]  /*04d0*/  IMAD.WIDE R136, R168, R141, c[0x0][0x1d0] ;  /* 0x00007400a8887625 */ /* 0x000fca00078e028d */
[----:B------:R2:W3:Y:S01]  /*04e0*/  LDG.E R142, [R136.64] ;  /* 0x00000004888e7981 */ /* 0x0004e2000c1e1900 */
        /* <DEDUP_REMOVED lines=8> */
[----:B0-----:R0:W4:Y:S04]  /*0570*/  @P0 LDG.E.128 R8, [R138.64] ;  /* 0x000000048a080981 */ /* 0x001128000c1e1d00 */
[----:B-1----:R0:W4:Y:S01]  /*0580*/  @P0 LDG.E.128 R4, [R138.64+0x10] ;  /* 0x000010048a040981 */ /* 0x002122000c1e1d00 */
[----:B--2---:R-:W-:Y:S01]  /*0590*/  IMAD.WIDE R136, R168, R141, c[0x0][0x1d8] ;  /* 0x00007600a8887625 */ /* 0x004fe200078e028d */
[----:B------:R-:W-:-:S04]  /*05a0*/  MOV R175, RZ ;  /* 0x000000ff00af7202 */ /* 0x000fc80000000f00 */
[----:B-----5:R1:W5:Y:S01]  /*05b0*/  LDG.E R173, [R136.64] ;  /* 0x0000000488ad7981 */ /* 0x020362000c1e1900 */
[----:B------:R-:W-:Y:S02]  /*05c0*/  MOV R174, 0x20 ;  /* 0x0000002000ae7802 */ /* 0x000fe40000000f00 */
[C---:B------:R-:W-:Y:S01]  /*05d0*/  IADD3 R153, R161.reuse, 0x80, RZ ;  /* 0x00000080a1997810 */ /* 0x040fe20007ffe0ff */
[----:B------:R-:W-:Y:S02]  /*05e0*/  BSSY B0, `(.L_x_15195) ;  /* 0x000002a000007945 */ /* 0x000fe40003800000 */
[----:B------:R-:W-:-:S04]  /*05f0*/  IMAD.WIDE.U32 R144, R161, R174, c[0x0][0x188] ;  /* 0x00006200a1907625 */ /* 0x000fc800078e00ae */
[----:B------:R-:W-:Y:S01]  /*0600*/  @P0 IMAD.WIDE.U32 R148, R153, R174, c[0x0][0x180] ;  /* 0x0000600099940625 */ /* 0x000fe200078e00ae */
[C---:B---3--:R-:W-:Y:S02]  /*0610*/  ISETP.GE.AND P5, PT, R142.reuse, 0x1, PT ;  /* 0x000000018e00780c */ /* 0x048fe40003fa6270 */
        /* <DEDUP_REMOVED lines=15> */
[----:B----4-:R-:W-:-:S02]  /*0710*/  @!P6 FSEL R141, R9, RZ, P1 ;  /* 0x000000ff098de208 */ /* 0x010fc40000800000 */
[----:B------:R-:W-:Y:S01]  /*0720*/  @!P6 FSEL R142, R10, RZ, P2 ;  /* 0x000000ff0a8ee208 */ /* 0x000fe20001000000 */
[----:B------:R-:W-:Y:S01]  /*0730*/  @P5 IMAD.WIDE.U32 R138, R175, R138, c[0x0][0x170] ;  /* 0x00005c00af8a5625 */ /* 0x000fe200078e008a */
[----:B------:R-:W-:Y:S02]  /*0740*/  @!P6 FSEL R143, R11, RZ, P4 ;  /* 0x000000ff0b8fe208 */ /* 0x000fe40002000000 */
[----:B-1----:R-:W-:Y:S02]  /*0750*/  @!P6 FSEL R136, R4, RZ, P3 ;  /* 0x000000ff0488e208 */ /* 0x002fe40001800000 */
        /* <DEDUP_REMOVED lines=16> */
[----:B------:R-:W-:-:S04]  /*0860*/  FMUL.FTZ R140, R48, R147 ;  /* 0x00000093308c7220 */ /* 0x000fc80000410000 */
[----:B------:R-:W-:Y:S02]  /*0870*/  @P0 FADD.FTZ R140, R8, R140 ;  /* 0x0000008c088c0221 */ /* 0x000fe40000010000 */
.L_x_15196:
[----:B------:R-:W-:Y:S05]  /*0880*/  BSYNC B0 ;  /* 0x0000000000007941 */ /* 0x000fea0003800000 */
.L_x_15195:
[----:B------:R-:W-:Y:S01]  /*0890*/  BSSY B0, `(.L_x_15197) ;  /* 0x0000006000007945 */ /* 0x000fe20003800000 */
[----:B------:R-:W-:Y:S05]  /*08a0*/  @!P6 BRA `(.L_x_15198) ;  /* 0x000000400000e947 */ /* 0x000fea0003800000 */
[----:B-----5:R-:W-:-:S05]  /*08b0*/  PRMT R141, RZ, 0x7610, R132 ;  /* 0x00007610ff8d7816 */ /* 0x020fca0000000084 */
[----:B------:R-:W-:-:S04]  /*08c0*/  FMUL.FTZ R146, R141, c[0x0][0x1ec] ;  /* 0x00007b008d927a20 */ /* 0x000fc80000410000 */
[----:B------:R-:W-:-:S04]  /*08d0*/  FMUL.FTZ R141, R49, R146 ;  /* 0x00000092318d7220 */ /* 0x000fc80000410000 */
[----:B------:R-:W-:Y:S02]  /*08e0*/  @P0 FADD.FTZ R141, R9, R141 ;  /* 0x0000008d098d0221 */ /* 0x000fe40000010000 */
.L_x_15198:
[----:B------:R-:W-:Y:S05]  /*08f0*/  BSYNC B0 ;  /* 0x0000000000007941 */ /* 0x000fea0003800000 */
.L_x_15197:
[----:B------:R-:W-:Y:S01]  /*0900*/  BSSY B0, `(.L_x_15199) ;  /* 0x0000006000007945 */ /* 0x000fe20003800000 */
[----:B------:R-:W-:Y:S05]  /*0910*/  @!P6 BRA `(.L_x_15200) ;  /* 0x000000400000e947 */ /* 0x000fea0003800000 */
[----:B-----5:R-:W-:-:S05]  /*0920*/  PRMT R142, RZ, 0x5410, R133 ;  /* 0x00005410ff8e7816 */ /* 0x020fca0000000085 */
[----:B------:R-:W-:-:S04]  /*0930*/  FMUL.FTZ R147, R142, c[0x0][0x1ec] ;  /* 0x00007b008e937a20 */ /* 0x000fc80000410000 */
[----:B------:R-:W-:-:S04]  /*0940*/  FMUL.FTZ R142, R50, R147 ;  /* 0x00000093328e7220 */ /* 0x000fc80000410000 */
[----:B------:R-:W-:Y:S02]  /*0950*/  @P0 FADD.FTZ R142, R10, R142 ;  /* 0x0000008e0a8e0221 */ /* 0x000fe40000010000 */
.L_x_15200:
[----:B------:R-:W-:Y:S05]  /*0960*/  BSYNC B0 ;  /* 0x0000000000007941 */ /* 0x000fea0003800000 */
.L_x_15199:
[----:B------:R-:W-:Y:S01]  /*0970*/  BSSY B0, `(.L_x_15201) ;  /* 0x0000006000007945 */ /* 0x000fe20003800000 */
[----:B------:R-:W-:Y:S05]  /*0980*/  @!P6 BRA `(.L_x_15202) ;  /* 0x000000400000e947 */ /* 0x000fea0003800000 */
[----:B-----5:R-:W-:-:S05]  /*0990*/  PRMT R143, RZ, 0x7610, R133 ;  /* 0x00007610ff8f7816 */ /* 0x020fca0000000085 */
[----:B------:R-:W-:-:S04]  /*09a0*/  FMUL.FTZ R146, R143, c[0x0][0x1ec] ;  /* 0x00007b008f927a20 */ /* 0x000fc80000410000 */
[----:B------:R-:W-:-:S04]  /*09b0*/  FMUL.FTZ R143, R51, R146 ;  /* 0x00000092338f7220 */ /* 0x000fc80000410000 */
[----:B------:R-:W-:Y:S02]  /*09c0*/  @P0 FADD.FTZ R143, R11, R143 ;  /* 0x0000008f0b8f0221 */ /* 0x000fe40000010000 */
.L_x_15202:
[----:B------:R-:W-:Y:S05]  /*09d0*/  BSYNC B0 ;  /* 0x0000000000007941 */ /* 0x000fea0003800000 */
.L_x_15201:
[----:B------:R-:W-:Y:S01]  /*09e0*/  BSSY B0, `(.L_x_15203) ;  /* 0x0000006000007945 */ /* 0x000fe20003800000 */
[----:B------:R-:W-:Y:S05]  /*09f0*/  @!P6 BRA `(.L_x_15204) ;  /* 0x000000400000e947 */ /* 0x000fea0003800000 */
[----:B-----5:R-:W-:-:S05]  /*0a00*/  PRMT R136, RZ, 0x5410, R134 ;  /* 0x00005410ff887816 */ /* 0x020fca0000000086 */
[----:B------:R-:W-:-:S04]  /*0a10*/  FMUL.FTZ R147, R136, c[0x0][0x1ec] ;  /* 0x00007b0088937a20 */ /* 0x000fc80000410000 */
[----:B------:R-:W-:-:S04]  /*0a20*/  FMUL.FTZ R136, R44, R147 ;  /* 0x000000932c887220 */ /* 0x000fc80000410000 */
[----:B------:R-:W-:Y:S02]  /*0a30*/  @P0 FADD.FTZ R136, R4, R136 ;  /* 0x0000008804880221 */ /* 0x000fe40000010000 */
.L_x_15204:
[----:B------:R-:W-:Y:S05]  /*0a40*/  BSYNC B0 ;  /* 0x0000000000007941 */ /* 0x000fea0003800000 */
.L_x_15203:
[----:B------:R-:W-:Y:S01]  /*0a50*/  BSSY B0, `(.L_x_15205) ;  /* 0x0000006000007945 */ /* 0x000fe20003800000 */
[----:B------:R-:W-:Y:S05]  /*0a60*/  @!P6 BRA `(.L_x_15206) ;  /* 0x000000400000e947 */ /* 0x000fea0003800000 */
[----:B-----5:R-:W-:-:S05]  /*0a70*/  PRMT R137, RZ, 0x7610, R134 ;  /* 0x00007610ff897816 */ /* 0x020fca0000000086 */
[----:B------:R-:W-:-:S04]  /*0a80*/  FMUL.FTZ R146, R137, c[0x0][0x1ec] ;  /* 0x00007b0089927a20 */ /* 0x000fc80000410000 */
[----:B------:R-:W-:-:S04]  /*0a90*/  FMUL.FTZ R137, R45, R146 ;  /* 0x000000922d897220 */ /* 0x000fc80000410000 */
[----:B------:R-:W-:Y:S02]  /*0aa0*/  @P0 FADD.FTZ R137, R5, R137 ;  /* 0x0000008905890221 */ /* 0x000fe40000010000 */
.L_x_15206:
[----:B------:R-:W-:Y:S05]  /*0ab0*/  BSYNC B0 ;  /* 0x0000000000007941 */ /* 0x000fea0003800000 */
.L_x_15205:
[----:B------:R-:W-:Y:S01]  /*0ac0*/  BSSY B0, `(.L_x_15207) ;  /* 0x0000006000007945 */ /* 0x000fe20003800000 */
[----:B------:R-:W-:Y:S05]  /*0ad0*/  @!P6 BRA `(.L_x_15208) ;  /* 0x000000400000e947 */ /* 0x000fea0003800000 */
[----:B-----5:R-:W-:-:S05]  /*0ae0*/  PRMT R138, RZ, 0x5410, R135 ;  /* 0x00005410ff8a7816 */ /* 0x020fca0000000087 */
[----:B------:R-:W-:-:S04]  /*0af0*/  FMUL.FTZ R147, R138, c[0x0][0x1ec] ;  /* 0x00007b008a937a20 */ /* 0x000fc80000410000 */
[----:B------:R-:W-:-:S04]  /*0b00*/  FMUL.FTZ R138, R46, R147 ;  /* 0x000000932e8a7220 */ /* 0x000fc80000410000 */
[----:B------:R-:W-:Y:S02]  /*0b10*/  @P0 FADD.FTZ R138, R6, R138 ;  /* 0x0000008a068a0221 */ /* 0x000fe40000010000 */
.L_x_15208:
[----:B------:R-:W-:Y:S05]  /*0b20*/  BSYNC B0 ;  /* 0x0000000000007941 */ /* 0x000fea0003800000 */
.L_x_15207:
[----:B------:R-:W-:Y:S01]  /*0b30*/  BSSY B0, `(.L_x_15209) ;  /* 0x0000006000007945 */ /* 0x000fe20003800000 */
[----:B------:R-:W-:Y:S05]  /*0b40*/  @!P6 BRA `(.L_x_15210) ;  /* 0x000000400000e947 */ /* 0x000fea0003800000 */
[----:B-----5:R-:W-:-:S05]  /*0b50*/  PRMT R139, RZ, 0x7610, R135 ;  /* 0x00007610ff8b7816 */ /* 0x020fca0000000087 */
[----:B------:R-:W-:-:S04]  /*0b60*/  FMUL.FTZ R146, R139, c[0x0][0x1ec] ;  /* 0x00007b008b927a20 */ /* 0x000fc80000410000 */
[----:B------:R-:W-:-:S04]  /*0b70*/  FMUL.FTZ R139, R47, R146 ;  /* 0x000000922f8b7220 */ /* 0x000fc80000410000 */
[----:B------:R-:W-:Y:S02]  /*0b80*/  @P0 FADD.FTZ R139, R7, R139 ;  /* 0x0000008b078b0221 */ /* 0x000fe40000010000 */
.L_x_15210:
[----:B------:R-:W-:Y:S05]  /*0b90*/  BSYNC B0 ;  /* 0x0000000000007941 */ /* 0x000fea0003800000 */
.L_x_15209:
        /* <DEDUP_REMOVED lines=39> */
[----:B------:R-:W-:-:S04]  /*0e10*/  FMUL.FTZ R148, R40, R155 ;  /* 0x0000009b28947220 */ /* 0x000fc80000410000 */
[----:B------:R-:W-:Y:S02]  /*0e20*/  @P0 FADD.FTZ R148, R8, R148 ;  /* 0x0000009408940221 */ /* 0x000fe40000010000 */
.L_x_15212:
[----:B------:R-:W-:Y:S05]  /*0e30*/  BSYNC B0 ;  /* 0x0000000000007941 */ /* 0x000fea0003800000 */
.L_x_15211:
[----:B------:R-:W-:Y:S01]  /*0e40*/  BSSY B0, `(.L_x_15213) ;  /* 0x0000006000007945 */ /* 0x000fe20003800000 */
[----:B------:R-:W-:Y:S05]  /*0e50*/  @!P6 BRA `(.L_x_15214) ;  /* 0x000000400000e947 */ /* 0x000fea0003800000 */
[----:B-----5:R-:W-:-:S05]  /*0e60*/  PRMT R149, RZ, 0x7610, R132 ;  /* 0x00007610ff957816 */ /* 0x020fca0000000084 */
[----:B------:R-:W-:-:S04]  /*0e70*/  FMUL.FTZ R154, R149, c[0x0][0x1ec] ;  /* 0x00007b00959a7a20 */ /* 0x000fc80000410000 */
[----:B------:R-:W-:-:S04]  /*0e80*/  FMUL.FTZ R149, R41, R154 ;  /* 0x0000009a29957220 */ /* 0x000fc80000410000 */
[----:B------:R-:W-:Y:S02]  /*0e90*/  @P0 FADD.FTZ R149, R9, R149 ;  /* 0x0000009509950221 */ /* 0x000fe40000010000 */
.L_x_15214:
[----:B------:R-:W-:Y:S05]  /*0ea0*/  BSYNC B0 ;  /* 0x0000000000007941 */ /* 0x000fea0003800000 */
.L_x_15213:
[----:B------:R-:W-:Y:S01]  /*0eb0*/  BSSY B0, `(.L_x_15215) ;  /* 0x0000006000007945 */ /* 0x000fe20003800000 */
[----:B------:R-:W-:Y:S05]  /*0ec0*/  @!P6 BRA `(.L_x_15216) ;  /* 0x000000400000e947 */ /* 0x000fea0003800000 */
[----:B-----5:R-:W-:-:S05]  /*0ed0*/  PRMT R150, RZ, 0x5410, R133 ;  /* 0x00005410ff967816 */ /* 0x020fca0000000085 */
[----:B------:R-:W-:-:S04]  /*0ee0*/  FMUL.FTZ R155, R150, c[0x0][0x1ec] ;  /* 0x00007b00969b7a20 */ /* 0x000fc80000410000 */
[----:B------:R-:W-:-:S04]  /*0ef0*/  FMUL.FTZ R150, R42, R155 ;  /* 0x0000009b2a967220 */ /* 0x000fc80000410000 */
[----:B------:R-:W-:Y:S02]  /*0f00*/  @P0 FADD.FTZ R150, R10, R150 ;  /* 0x000000960a960221 */ /* 0x000fe40000010000 */
.L_x_15216:
[----:B------:R-:W-:Y:S05]  /*0f10*/  BSYNC B0 ;  /* 0x0000000000007941 */ /* 0x000fea0003800000 */
.L_x_15215:
[----:B------:R-:W-:Y:S01]  /*0f20*/  BSSY B0, `(.L_x_15217) ;  /* 0x0000006000007945 */ /* 0x000fe20003800000 */
[----:B------:R-:W-:Y:S05]  /*0f30*/  @!P6 BRA `(.L_x_15218) ;  /* 0x000000400000e947 */ /* 0x000fea0003800000 */
[----:B-----5:R-:W-:-:S05]  /*0f40*/  PRMT R151, RZ, 0x7610, R133 ;  /* 0x00007610ff977816 */ /* 0x020fca0000000085 */
[----:B------:R-:W-:-:S04]  /*0f50*/  FMUL.FTZ R154, R151, c[0x0][0x1ec] ;  /* 0x00007b00979a7a20 */ /* 0x000fc80000410000 */
[----:B------:R-:W-:-:S04]  /*0f60*/  FMUL.FTZ R151, R43, R154 ;  /* 0x0000009a2b977220 */ /* 0x000fc80000410000 */
[----:B------:R-:W-:Y:S02]  /*0f70*/  @P0 FADD.FTZ R151, R11, R151 ;  /* 0x000000970b970221 */ /* 0x000fe40000010000 */
.L_x_15218:
[----:B------:R-:W-:Y:S05]  /*0f80*/  BSYNC B0 ;  /* 0x0000000000007941 */ /* 0x000fea0003800000 */
.L_x_15217:
[----:B------:R-:W-:Y:S01]  /*0f90*/  BSSY B0, `(.L_x_15219) ;  /* 0x0000006000007945 */ /* 0x000fe20003800000 */
[----:B------:R-:W-:Y:S05]  /*0fa0*/  @!P6 BRA `(.L_x_15220) ;  /* 0x000000400000e947 */ /* 0x000fea0003800000 */
[----:B-----5:R-:W-:-:S05]  /*0fb0*/  PRMT R144, RZ, 0x5410, R134 ;  /* 0x00005410ff907816 */ /* 0x020fca0000000086 */
[----:B------:R-:W-:-:S04]  /*0fc0*/  FMUL.FTZ R155, R144, c[0x0][0x1ec] ;  /* 0x00007b00909b7a20 */ /* 0x000fc80000410000 */
[----:B------:R-:W-:-:S04]  /*0fd0*/  FMUL.FTZ R144, R36, R155 ;  /* 0x0000009b24907220 */ /* 0x000fc80000410000 */
[----:B------:R-:W-:Y:S02]  /*0fe0*/  @P0 FADD.FTZ R144, R4, R144 ;  /* 0x0000009004900221 */ /* 0x000fe40000010000 */
.L_x_15220:
[----:B------:R-:W-:Y:S05]  /*0ff0*/  BSYNC B0 ;  /* 0x0000000000007941 */ /* 0x000fea0003800000 */
.L_x_15219:
[----:B------:R-:W-:Y:S01]  /*1000*/  BSSY B0, `(.L_x_15221) ;  /* 0x0000006000007945 */ /* 0x000fe20003800000 */
[----:B------:R-:W-:Y:S05]  /*1010*/  @!P6 BRA `(.L_x_15222) ;  /* 0x000000400000e947 */ /* 0x000fea0003800000 */
[----:B-----5:R-:W-:-:S05]  /*1020*/  PRMT R145, RZ, 0x7610, R134 ;  /* 0x00007610ff917816 */ /* 0x020fca0000000086 */
[----:B------:R-:W-:-:S04]  /*1030*/  FMUL.FTZ R154, R145, c[0x0][0x1ec] ;  /* 0x00007b00919a7a20 */ /* 0x000fc80000410000 */
[----:B------:R-:W-:-:S04]  /*1040*/  FMUL.FTZ R145, R37, R154 ;  /* 0x0000009a25917220 */ /* 0x000fc80000410000 */
[----:B------:R-:W-:Y:S02]  /*1050*/  @P0 FADD.FTZ R145, R5, R145 ;  /* 0x0000009105910221 */ /* 0x000fe40000010000 */
.L_x_15222:
[----:B------:R-:W-:Y:S05]  /*1060*/  BSYNC B0 ;  /* 0x0000000000007941 */ /* 0x000fea0003800000 */
.L_x_15221:
[----:B------:R-:W-:Y:S01]  /*1070*/  BSSY B0, `(.L_x_15223) ;  /* 0x0000006000007945 */ /* 0x000fe20003800000 */
[----:B------:R-:W-:Y:S05]  /*1080*/  @!P6 BRA `(.L_x_15224) ;  /* 0x000000400000e947 */ /* 0x000fea0003800000 */
[----:B-----5:R-:W-:-:S05]  /*1090*/  PRMT R146, RZ, 0x5410, R135 ;  /* 0x00005410ff927816 */ /* 0x020fca0000000087 */
[----:B------:R-:W-:-:S04]  /*10a0*/  FMUL.FTZ R155, R146, c[0x0][0x1ec] ;  /* 0x00007b00929b7a20 */ /* 0x000fc80000410000 */
[----:B------:R-:W-:-:S04]  /*10b0*/  FMUL.FTZ R146, R38, R155 ;  /* 0x0000009b26927220 */ /* 0x000fc80000410000 */
[----:B------:R-:W-:Y:S02]  /*10c0*/  @P0 FADD.FTZ R146, R6, R146 ;  /* 0x0000009206920221 */ /* 0x000fe40000010000 */
.L_x_15224:
[----:B------:R-:W-:Y:S05]  /*10d0*/  BSYNC B0 ;  /* 0x0000000000007941 */ /* 0x000fea0003800000 */
.L_x_15223:
[----:B------:R-:W-:Y:S01]  /*10e0*/  BSSY B0, `(.L_x_15225) ;  /* 0x0000006000007945 */ /* 0x000fe20003800000 */
[----:B------:R-:W-:Y:S05]  /*10f0*/  @!P6 BRA `(.L_x_15226) ;  /* 0x000000400000e947 */ /* 0x000fea0003800000 */
[----:B-----5:R-:W-:-:S05]  /*1100*/  PRMT R147, RZ, 0x7610, R135 ;  /* 0x00007610ff937816 */ /* 0x020fca0000000087 */
[----:B------:R-:W-:-:S04]  /*1110*/  FMUL.FTZ R154, R147, c[0x0][0x1ec] ;  /* 0x00007b00939a7a20 */ /* 0x000fc80000410000 */
[----:B------:R-:W-:-:S04]  /*1120*/  FMUL.FTZ R147, R39, R154 ;  /* 0x0000009a27937220 */ /* 0x000fc80000410000 */
[----:B------:R-:W-:Y:S02]  /*1130*/  @P0 FADD.FTZ R147, R7, R147 ;  /* 0x0000009307930221 */ /* 0x000fe40000010000 */
.L_x_15226:
[----:B------:R-:W-:Y:S05]  /*1140*/  BSYNC B0 ;  /* 0x0000000000007941 */ /* 0x000fea0003800000 */
.L_x_15225:
        /* <DEDUP_REMOVED lines=41> */
.L_x_15228:
[----:B------:R-:W-:Y:S05]  /*13e0*/  BSYNC B0 ;  /* 0x0000000000007941 */ /* 0x000fea0003800000 */
.L_x_15227:
[----:B------:R-:W-:Y:S01]  /*13f0*/  BSSY B0, `(.L_x_15229) ;  /* 0x0000006000007945 */ /* 0x000fe20003800000 */
[----:B------:R-:W-:Y:S05]  /*1400*/  @!P6 BRA `(.L_x_15230) ;  /* 0x000000400000e947 */ /* 0x000fea0003800000 */
[----:B-----5:R-:W-:-:S05]  /*1410*/  PRMT R157, RZ, 0x7610, R132 ;  /* 0x00007610ff9d7816 */ /* 0x020fca0000000084 */
[----:B------:R-:W-:-:S04]  /*1420*/  FMUL.FTZ R160, R157, c[0x0][0x1ec] ;  /* 0x00007b009da07a20 */ /* 0x000fc80000410000 */
[----:B------:R-:W-:-:S04]  /*1430*/  FMUL.FTZ R157, R33, R160 ;  /* 0x000000a0219d7220 */ /* 0x000fc80000410000 */
[----:B------:R-:W-:Y:S02]  /*1440*/  @P0 FADD.FTZ R157, R9, R157 ;  /* 0x0000009d099d0221 */ /* 0x000fe40000010000 */
.L_x_15230:
[----:B------:R-:W-:Y:S05]  /*1450*/  BSYNC B0 ;  /* 0x0000000000007941 */ /* 0x000fea0003800000 */
.L_x_15229:
[----:B------:R-:W-:Y:S01]  /*1460*/  BSSY B0, `(.L_x_15231) ;  /* 0x0000006000007945 */ /* 0x000fe20003800000 */
[----:B------:R-:W-:Y:S05]  /*1470*/  @!P6 BRA `(.L_x_15232) ;  /* 0x000000400000e947 */ /* 0x000fea0003800000 */
[----:B-----5:R-:W-:-:S05]  /*1480*/  PRMT R158, RZ, 0x5410, R133 ;  /* 0x00005410ff9e7816 */ /* 0x020fca0000000085 */
[----:B------:R-:W-:-:S04]  /*1490*/  FMUL.FTZ R167, R158, c[0x0][0x1ec] ;  /* 0x00007b009ea77a20 */ /* 0x000fc80000410000 */
[----:B------:R-:W-:-:S04]  /*14a0*/  FMUL.FTZ R158, R34, R167 ;  /* 0x000000a7229e7220 */ /* 0x000fc80000410000 */
[----:B------:R-:W-:Y:S02]  /*14b0*/  @P0 FADD.FTZ R158, R10, R158 ;  /* 0x0000009e0a9e0221 */ /* 0x000fe40000010000 */
.L_x_15232:
[----:B------:R-:W-:Y:S05]  /*14c0*/  BSYNC B0 ;  /* 0x0000000000007941 */ /* 0x000fea0003800000 */
.L_x_15231:
[----:B------:R-:W-:Y:S01]  /*14d0*/  BSSY B0, `(.L_x_15233) ;  /* 0x0000006000007945 */ /* 0x000fe20003800000 */
[----:B------:R-:W-:Y:S05]  /*14e0*/  @!P6 BRA `(.L_x_15234) ;  /* 0x000000400000e947 */ /* 0x000fea0003800000 */
[----:B-----5:R-:W-:-:S05]  /*14f0*/  PRMT R159, RZ, 0x7610, R133 ;  /* 0x00007610ff9f7816 */ /* 0x020fca0000000085 */
[----:B------:R-:W-:-:S04]  /*1500*/  FMUL.FTZ R160, R159, c[0x0][0x1ec] ;  /* 0x00007b009fa07a20 */ /* 0x000fc80000410000 */
[----:B------:R-:W-:-:S04]  /*1510*/  FMUL.FTZ R159, R35, R160 ;  /* 0x000000a0239f7220 */ /* 0x000fc80000410000 */
[----:B------:R-:W-:Y:S02]  /*1520*/  @P0 FADD.FTZ R159, R11, R159 ;  /* 0x0000009f0b9f0221 */ /* 0x000fe40000010000 */
.L_x_15234:
[----:B------:R-:W-:Y:S05]  /*1530*/  BSYNC B0 ;  /* 0x0000000000007941 */ /* 0x000fea0003800000 */
.L_x_15233:
[----:B------:R-:W-:Y:S01]  /*1540*/  BSSY B0, `(.L_x_15235) ;  /* 0x0000006000007945 */ /* 0x000fe20003800000 */
[----:B------:R-:W-:Y:S05]  /*1550*/  @!P6 BRA `(.L_x_15236) ;  /* 0x000000400000e947 */ /* 0x000fea0003800000 */
[----:B-----5:R-:W-:-:S05]  /*1560*/  PRMT R152, RZ, 0x5410, R134 ;  /* 0x00005410ff987816 */ /* 0x020fca0000000086 */
[----:B------:R-:W-:-:S04]  /*1570*/  FMUL.FTZ R167, R152, c[0x0][0x1ec] ;  /* 0x00007b0098a77a20 */ /* 0x000fc80000410000 */
[----:B------:R-:W-:-:S04]  /*1580*/  FMUL.FTZ R152, R28, R167 ;  /* 0x000000a71c987220 */ /* 0x000fc80000410000 */
[----:B------:R-:W-:Y:S02]  /*1590*/  @P0 FADD.FTZ R152, R4, R152 ;  /* 0x0000009804980221 */ /* 0x000fe40000010000 */
.L_x_15236:
[----:B------:R-:W-:Y:S05]  /*15a0*/  BSYNC B0 ;  /* 0x0000000000007941 */ /* 0x000fea0003800000 */
.L_x_15235:
[----:B------:R-:W-:Y:S01]  /*15b0*/  BSSY B0, `(.L_x_15237) ;  /* 0x0000006000007945 */ /* 0x000fe20003800000 */
[----:B------:R-:W-:Y:S05]  /*15c0*/  @!P6 BRA `(.L_x_15238) ;  /* 0x000000400000e947 */ /* 0x000fea0003800000 */
[----:B-----5:R-:W-:-:S05]  /*15d0*/  PRMT R153, RZ, 0x7610, R134 ;  /* 0x00007610ff997816 */ /* 0x020fca0000000086 */
[----:B------:R-:W-:-:S04]  /*15e0*/  FMUL.FTZ R160, R153, c[0x0][0x1ec] ;  /* 0x00007b0099a07a20 */ /* 0x000fc80000410000 */
[----:B------:R-:W-:-:S04]  /*15f0*/  FMUL.FTZ R153, R29, R160 ;  /* 0x000000a01d997220 */ /* 0x000fc80000410000 */
[----:B------:R-:W-:Y:S02]  /*1600*/  @P0 FADD.FTZ R153, R5, R153 ;  /* 0x0000009905990221 */ /* 0x000fe40000010000 */
.L_x_15238:
[----:B------:R-:W-:Y:S05]  /*1610*/  BSYNC B0 ;  /* 0x0000000000007941 */ /* 0x000fea0003800000 */
.L_x_15237:
[----:B------:R-:W-:Y:S01]  /*1620*/  BSSY B0, `(.L_x_15239) ;  /* 0x0000006000007945 */ /* 0x000fe20003800000 */
[----:B------:R-:W-:Y:S05]  /*1630*/  @!P6 BRA `(.L_x_15240) ;  /* 0x000000400000e947 */ /* 0x000fea0003800000 */
[----:B-----5:R-:W-:-:S05]  /*1640*/  PRMT R154, RZ, 0x5410, R135 ;  /* 0x00005410ff9a7816 */ /* 0x020fca0000000087 */
[----:B------:R-:W-:-:S04]  /*1650*/  FMUL.FTZ R167, R154, c[0x0][0x1ec] ;  /* 0x00007b009aa77a20 */ /* 0x000fc80000410000 */
[----:B------:R-:W-:-:S04]  /*1660*/  FMUL.FTZ R154, R30, R167 ;  /* 0x000000a71e9a7220 */ /* 0x000fc80000410000 */
[----:B------:R-:W-:Y:S02]  /*1670*/  @P0 FADD.FTZ R154, R6, R154 ;  /* 0x0000009a069a0221 */ /* 0x000fe40000010000 */
.L_x_15240:
[----:B------:R-:W-:Y:S05]  /*1680*/  BSYNC B0 ;  /* 0x0000000000007941 */ /* 0x000fea0003800000 */
.L_x_15239:
[----:B------:R-:W-:Y:S01]  /*1690*/  BSSY B0, `(.L_x_15241) ;  /* 0x0000006000007945 */ /* 0x000fe20003800000 */
[----:B------:R-:W-:Y:S05]  /*16a0*/  @!P6 BRA `(.L_x_15242) ;  /* 0x000000400000e947 */ /* 0x000fea0003800000 */
[----:B-----5:R-:W-:-:S05]  /*16b0*/  PRMT R155, RZ, 0x7610, R135 ;  /* 0x00007610ff9b7816 */ /* 0x020fca0000000087 */
[----:B------:R-:W-:-:S04]  /*16c0*/  FMUL.FTZ R160, R155, c[0x0][0x1ec] ;  /* 0x00007b009ba07a20 */ /* 0x000fc80000410000 */
[----:B------:R-:W-:-:S04]  /*16d0*/  FMUL.FTZ R155, R31, R160 ;  /* 0x000000a01f9b7220 */ /* 0x000fc80000410000 */
[----:B------:R-:W-:Y:S02]  /*16e0*/  @P0 FADD.FTZ R155, R7, R155 ;  /* 0x0000009b079b0221 */ /* 0x000fe40000010000 */
.L_x_15242:
[----:B------:R-:W-:Y:S05]  /*16f0*/  BSYNC B0 ;  /* 0x0000000000007941 */ /* 0x000fea0003800000 */
.L_x_15241:
        /* <DEDUP_REMOVED lines=41> */
.L_x_15244:
[----:B------:R-:W-:Y:S05]  /*1990*/  BSYNC B0 ;  /* 0x0000000000007941 */ /* 0x000fea0003800000 */
.L_x_15243:
[----:B------:R-:W-:Y:S01]  /*19a0*/  BSSY B0, `(.L_x_15245) ;  /* 0x0000006000007945 */ /* 0x000fe20003800000 */
[----:B------:R-:W-:Y:S05]  /*19b0*/  @!P6 BRA `(.L_x_15246) ;  /* 0x000000400000e947 */ /* 0x000fea0003800000 */
[----:B-----5:R-:W-:-:S05]  /*19c0*/  PRMT R165, RZ, 0x7610, R132 ;  /* 0x00007610ffa57816 */ /* 0x020fca0000000084 */
[----:B------:R-:W-:-:S04]  /*19d0*/  FMUL.FTZ R178, R165, c[0x0][0x1ec] ;  /* 0x00007b00a5b27a20 */ /* 0x000fc80000410000 */
[----:B------:R-:W-:-:S04]  /*19e0*/  FMUL.FTZ R165, R25, R178 ;  /* 0x000000b219a57220 */ /* 0x000fc80000410000 */
[----:B------:R-:W-:Y:S02]  /*19f0*/  @P0 FADD.FTZ R165, R9, R165 ;  /* 0x000000a509a50221 */ /* 0x000fe40000010000 */
.L_x_15246:
[----:B------:R-:W-:Y:S05]  /*1a00*/  BSYNC B0 ;  /* 0x0000000000007941 */ /* 0x000fea0003800000 */
.L_x_15245:
[----:B------:R-:W-:Y:S01]  /*1a10*/  BSSY B0, `(.L_x_15247) ;  /* 0x0000006000007945 */ /* 0x000fe20003800000 */
[----:B------:R-:W-:Y:S05]  /*1a20*/  @!P6 BRA `(.L_x_15248) ;  /* 0x000000400000e947 */ /* 0x000fea0003800000 */
[----:B-----5:R-:W-:-:S05]  /*1a30*/  PRMT R166, RZ, 0x5410, R133 ;  /* 0x00005410ffa67816 */ /* 0x020fca0000000085 */
[----:B------:R-:W-:-:S04]  /*1a40*/  FMUL.FTZ R179, R166, c[0x0][0x1ec] ;  /* 0x00007b00a6b37a20 */ /* 0x000fc80000410000 */
[----:B------:R-:W-:-:S04]  /*1a50*/  FMUL.FTZ R166, R26, R179 ;  /* 0x000000b31aa67220 */ /* 0x000fc80000410000 */
[----:B------:R-:W-:Y:S02]  /*1a60*/  @P0 FADD.FTZ R166, R10, R166 ;  /* 0x000000a60aa60221 */ /* 0x000fe40000010000 */
.L_x_15248:
[----:B------:R-:W-:Y:S05]  /*1a70*/  BSYNC B0 ;  /* 0x0000000000007941 */ /* 0x000fea0003800000 */
.L_x_15247:
[----:B------:R-:W-:Y:S01]  /*1a80*/  BSSY B0, `(.L_x_15249) ;  /* 0x0000006000007945 */ /* 0x000fe20003800000 */
[----:B------:R-:W-:Y:S05]  /*1a90*/  @!P6 BRA `(.L_x_15250) ;  /* 0x000000400000e947 */ /* 0x000fea0003800000 */
[----:B-----5:R-:W-:-:S05]  /*1aa0*/  PRMT R167, RZ, 0x7610, R133 ;  /* 0x00007610ffa77816 */ /* 0x020fca0000000085 */
[----:B------:R-:W-:-:S04]  /*1ab0*/  FMUL.FTZ R178, R167, c[0x0][0x1ec] ;  /* 0x00007b00a7b27a20 */ /* 0x000fc80000410000 */
[----:B------:R-:W-:-:S04]  /*1ac0*/  FMUL.FTZ R167, R27, R178 ;  /* 0x000000b21ba77220 */ /* 0x000fc80000410000 */
[----:B------:R-:W-:Y:S02]  /*1ad0*/  @P0 FADD.FTZ R167, R11, R167 ;  /* 0x000000a70ba70221 */ /* 0x000fe40000010000 */
.L_x_15250:
[----:B------:R-:W-:Y:S05]  /*1ae0*/  BSYNC B0 ;  /* 0x0000000000007941 */ /* 0x000fea0003800000 */
.L_x_15249:
[----:B------:R-:W-:Y:S01]  /*1af0*/  BSSY B0, `(.L_x_15251) ;  /* 0x0000006000007945 */ /* 0x000fe20003800000 */
[----:B------:R-:W-:Y:S05]  /*1b00*/  @!P6 BRA `(.L_x_15252) ;  /* 0x000000400000e947 */ /* 0x000fea0003800000 */
[----:B-----5:R-:W-:-:S05]  /*1b10*/  PRMT R160, RZ, 0x5410, R134 ;  /* 0x00005410ffa07816 */ /* 0x020fca0000000086 */
[----:B------:R-:W-:-:S04]  /*1b20*/  FMUL.FTZ R179, R160, c[0x0][0x1ec] ;  /* 0x00007b00a0b37a20 */ /* 0x000fc80000410000 */
[----:B------:R-:W-:-:S04]  /*1b30*/  FMUL.FTZ R160, R20, R179 ;  /* 0x000000b314a07220 */ /* 0x000fc80000410000 */
[----:B------:R-:W-:Y:S02]  /*1b40*/  @P0 FADD.FTZ R160, R4, R160 ;  /* 0x000000a004a00221 */ /* 0x000fe40000010000 */
.L_x_15252:
[----:B------:R-:W-:Y:S05]  /*1b50*/  BSYNC B0 ;  /* 0x0000000000007941 */ /* 0x000fea0003800000 */
.L_x_15251:
[----:B------:R-:W-:Y:S01]  /*1b60*/  BSSY B0, `(.L_x_15253) ;  /* 0x0000006000007945 */ /* 0x000fe20003800000 */
[----:B------:R-:W-:Y:S05]  /*1b70*/  @!P6 BRA `(.L_x_15254) ;  /* 0x000000400000e947 */ /* 0x000fea0003800000 */
[----:B-----5:R-:W-:-:S05]  /*1b80*/  PRMT R161, RZ, 0x7610, R134 ;  /* 0x00007610ffa17816 */ /* 0x020fca0000000086 */
[----:B------:R-:W-:-:S04]  /*1b90*/  FMUL.FTZ R178, R161, c[0x0][0x1ec] ;  /* 0x00007b00a1b27a20 */ /* 0x000fc80000410000 */
[----:B------:R-:W-:-:S04]  /*1ba0*/  FMUL.FTZ R161, R21, R178 ;  /* 0x000000b215a17220 */ /* 0x000fc80000410000 */
[----:B------:R-:W-:Y:S02]  /*1bb0*/  @P0 FADD.FTZ R161, R5, R161 ;  /* 0x000000a105a10221 */ /* 0x000fe40000010000 */
.L_x_15254:
[----:B------:R-:W-:Y:S05]  /*1bc0*/  BSYNC B0 ;  /* 0x0000000000007941 */ /* 0x000fea0003800000 */
.L_x_15253:
[----:B------:R-:W-:Y:S01]  /*1bd0*/  BSSY B0, `(.L_x_15255) ;  /* 0x0000006000007945 */ /* 0x000fe20003800000 */
[----:B------:R-:W-:Y:S05]  /*1be0*/  @!P6 BRA `(.L_x_15256) ;  /* 0x000000400000e947 */ /* 0x000fea0003800000 */
[----:B-----5:R-:W-:-:S05]  /*1bf0*/  PRMT R162, RZ, 0x5410, R135 ;  /* 0x00005410ffa27816 */ /* 0x020fca0000000087 */
[----:B------:R-:W-:-:S04]  /*1c00*/  FMUL.FTZ R179, R162, c[0x0][0x1ec] ;  /* 0x00007b00a2b37a20 */ /* 0x000fc80000410000 */
[----:B------:R-:W-:-:S04]  /*1c10*/  FMUL.FTZ R162, R22, R179 ;  /* 0x000000b316a27220 */ /* 0x000fc80000410000 */
[----:B------:R-:W-:Y:S02]  /*1c20*/  @P0 FADD.FTZ R162, R6, R162 ;  /* 0x000000a206a20221 */ /* 0x000fe40000010000 */
.L_x_15256:
[----:B------:R-:W-:Y:S05]  /*1c30*/  BSYNC B0 ;  /* 0x0000000000007941 */ /* 0x000fea0003800000 */
.L_x_15255:
[----:B------:R-:W-:Y:S01]  /*1c40*/  BSSY B0, `(.L_x_15257) ;  /* 0x0000006000007945 */ /* 0x000fe20003800000 */
[----:B------:R-:W-:Y:S05]  /*1c50*/  @!P6 BRA `(.L_x_15258) ;  /* 0x000000400000e947 */ /* 0x000fea0003800000 */
[----:B-----5:R-:W-:-:S05]  /*1c60*/  PRMT R163, RZ, 0x7610, R135 ;  /* 0x00007610ffa37816 */ /* 0x020fca0000000087 */
[----:B------:R-:W-:-:S04]  /*1c70*/  FMUL.FTZ R178, R163, c[0x0][0x1ec] ;  /* 0x00007b00a3b27a20 */ /* 0x000fc80000410000 */
[----:B------:R-:W-:-:S04]  /*1c80*/  FMUL.FTZ R163, R23, R178 ;  /* 0x000000b217a37220 */ /* 0x000fc80000410000 */
[----:B------:R-:W-:Y:S02]  /*1c90*/  @P0 FADD.FTZ R163, R7, R163 ;  /* 0x000000a307a30221 */ /* 0x000fe40000010000 */
.L_x_15258:
[----:B------:R-:W-:Y:S05]  /*1ca0*/  BSYNC B0 ;  /* 0x0000000000007941 */ /* 0x000fea0003800000 */
.L_x_15257:
[----:B------:R-:W-:Y:S04]  /*1cb0*/  STG.E.128 [R176.64], R164 ;  /* 0x000000a4b0007986 */ /* 0x000fe8000c101d04 */
[----:B------:R0:W-:Y:S04]  /*1cc0*/  STG.E.128 [R176.64+0x10], R160 ;  /* 0x000010a0b0007986 */ /* 0x0001e8000c101d04 */
[----:B------:R-:W2:Y:S04]  /*1cd0*/  @P0 LDG.E.128 R8, [R180.64] ;  /* 0x00000004b4080981 */ /* 0x000ea8000c1e1d00 */
[----:B------:R2:W0:Y:S01]  /*1ce0*/  @P0 LDG.E.128 R4, [R180.64+0x10] ;  /* 0x00001004b4040981 */ /* 0x000422000c1e1d00 */
        /* <DEDUP_REMOVED lines=24> */
[----:B0-----:R-:W-:Y:S02]  /*1e70*/  @!P6 FSEL R176, R4, RZ, P1 ;  /* 0x000000ff04b0e208 */ /* 0x001fe40000800000 */
[----:B------:R-:W-:Y:S02]  /*1e80*/  @!P6 FSEL R177, R5, RZ, P2 ;  /* 0x000000ff05b1e208 */ /* 0x000fe40001000000 */
[----:B-1----:R-:W-:Y:S02]  /*1e90*/  @!P6 FSEL R178, R6, RZ, P3 ;  /* 0x000000ff06b2e208 */ /* 0x002fe40001800000 */
[----:B------:R-:W-:-:S02]  /*1ea0*/  @!P6 FSEL R179, R7, RZ, P5 ;  /* 0x000000ff07b3e208 */ /* 0x000fc40002800000 */
[----:B------:R-:W-:Y:S01]  /*1eb0*/  @!P6 FSEL R180, R8, RZ, P4 ;  /* 0x000000ff08b4e208 */ /* 0x000fe20002000000 */
[----:B------:R-:W-:Y:S05]  /*1ec0*/  @!P6 BRA `(.L_x_15260) ;  /* 0x000000400000e947 */ /* 0x000fea0003800000 */
[----:B-----5:R-:W-:-:S05]  /*1ed0*/  PRMT R175, RZ, 0x5410, R132 ;  /* 0x00005410ffaf7816 */ /* 0x020fca0000000084 */
[----:B------:R-:W-:-:S04]  /*1ee0*/  FMUL.FTZ R175, R175, c[0x0][0x1ec] ;  /* 0x00007b00afaf7a20 */ /* 0x000fc80000410000 */
[----:B------:R-:W-:-:S04]  /*1ef0*/  FMUL.FTZ R180, R16, R175 ;  /* 0x000000af10b47220 */ /* 0x000fc80000410000 */
[----:B------:R-:W-:Y:S02]  /*1f00*/  @P0 FADD.FTZ R180, R8, R180 ;  /* 0x000000b408b40221 */ /* 0x000fe40000010000 */
.L_x_15260:
[----:B------:R-:W-:Y:S05]  /*1f10*/  BSYNC B0 ;  /* 0x0000000000007941 */ /* 0x000fea0003800000 */
.L_x_15259:
[----:B------:R-:W-:Y:S01]  /*1f20*/  BSSY B0, `(.L_x_15261) ;  /* 0x0000006000007945 */ /* 0x000fe20003800000 */
[----:B------:R-:W-:Y:S05]  /*1f30*/  @!P6 BRA `(.L_x_15262) ;  /* 0x000000400000e947 */ /* 0x000fea0003800000 */
[----:B-----5:R-:W-:-:S05]  /*1f40*/  PRMT R175, RZ, 0x7610, R132 ;  /* 0x00007610ffaf7816 */ /* 0x020fca0000000084 */
[----:B------:R-:W-:-:S04]  /*1f50*/  FMUL.FTZ R184, R175, c[0x0][0x1ec] ;  /* 0x00007b00afb87a20 */ /* 0x000fc80000410000 */
[----:B------:R-:W-:-:S04]  /*1f60*/  FMUL.FTZ R181, R17, R184 ;  /* 0x000000b811b57220 */ /* 0x000fc80000410000 */
[----:B------:R-:W-:Y:S02]  /*1f70*/  @P0 FADD.FTZ R181, R9, R181 ;  /* 0x000000b509b50221 */ /* 0x000fe40000010000 */
.L_x_15262:
[----:B------:R-:W-:Y:S05]  /*1f80*/  BSYNC B0 ;  /* 0x0000000000007941 */ /* 0x000fea0003800000 */
.L_x_15261:
[----:B------:R-:W-:Y:S01]  /*1f90*/  BSSY B0, `(.L_x_15263) ;  /* 0x0000006000007945 */ /* 0x000fe20003800000 */
[----:B------:R-:W-:Y:S05]  /*1fa0*/  @!P6 BRA `(.L_x_15264) ;  /* 0x000000400000e947 */ /* 0x000fea0003800000 */
[----:B-----5:R-:W-:-:S05]  /*1fb0*/  PRMT R175, RZ, 0x5410, R133 ;  /* 0x00005410ffaf7816 */ /* 0x020fca0000000085 */
[----:B------:R-:W-:-:S04]  /*1fc0*/  FMUL.FTZ R175, R175, c[0x0][0x1ec] ;  /* 0x00007b00afaf7a20 */ /* 0x000fc80000410000 */
[----:B------:R-:W-:-:S04]  /*1fd0*/  FMUL.FTZ R182, R18, R175 ;  /* 0x000000af12b67220 */ /* 0x000fc80000410000 */
[----:B------:R-:W-:Y:S02]  /*1fe0*/  @P0 FADD.FTZ R182, R10, R182 ;  /* 0x000000b60ab60221 */ /* 0x000fe40000010000 */
.L_x_15264:
[----:B------:R-:W-:Y:S05]  /*1ff0*/  BSYNC B0 ;  /* 0x0000000000007941 */ /* 0x000fea0003800000 */
.L_x_15263:
[----:B------:R-:W-:Y:S01]  /*2000*/  BSSY B0, `(.L_x_15265) ;  /* 0x0000006000007945 */ /* 0x000fe20003800000 */
[----:B------:R-:W-:Y:S05]  /*2010*/  @!P6 BRA `(.L_x_15266) ;  /* 0x000000400000e947 */ /* 0x000fea0003800000 */
[----:B-----5:R-:W-:-:S05]  /*2020*/  PRMT R175, RZ, 0x7610, R133 ;  /* 0x00007610ffaf7816 */ /* 0x020fca0000000085 */
[----:B------:R-:W-:-:S04]  /*2030*/  FMUL.FTZ R184, R175, c[0x0][0x1ec] ;  /* 0x00007b00afb87a20 */ /* 0x000fc80000410000 */
[----:B------:R-:W-:-:S04]  /*2040*/  FMUL.FTZ R183, R19, R184 ;  /* 0x000000b813b77220 */ /* 0x000fc80000410000 */
[----:B------:R-:W-:Y:S02]  /*2050*/  @P0 FADD.FTZ R183, R11, R183 ;  /* 0x000000b70bb70221 */ /* 0x000fe40000010000 */
.L_x_15266:
[----:B------:R-:W-:Y:S05]  /*2060*/  BSYNC B0 ;  /* 0x0000000000007941 */ /* 0x000fea0003800000 */
.L_x_15265:
[----:B------:R-:W-:Y:S01]  /*2070*/  BSSY B0, `(.L_x_15267) ;  /* 0x0000006000007945 */ /* 0x000fe20003800000 */
[----:B------:R-:W-:Y:S05]  /*2080*/  @!P6 BRA `(.L_x_15268) ;  /* 0x000000400000e947 */ /* 0x000fea0003800000 */
[----:B-----5:R-:W-:-:S05]  /*2090*/  PRMT R175, RZ, 0x5410, R134 ;  /* 0x00005410ffaf7816 */ /* 0x020fca0000000086 */
[----:B------:R-:W-:-:S04]  /*20a0*/  FMUL.FTZ R175, R175, c[0x0][0x1ec] ;  /* 0x00007b00afaf7a20 */ /* 0x000fc80000410000 */
[----:B------:R-:W-:-:S04]  /*20b0*/  FMUL.FTZ R176, R12, R175 ;  /* 0x000000af0cb07220 */ /* 0x000fc80000410000 */
[----:B------:R-:W-:Y:S02]  /*20c0*/  @P0 FADD.FTZ R176, R4, R176 ;  /* 0x000000b004b00221 */ /* 0x000fe40000010000 */
.L_x_15268:
[----:B------:R-:W-:Y:S05]  /*20d0*/  BSYNC B0 ;  /* 0x0000000000007941 */ /* 0x000fea0003800000 */
.L_x_15267:
[----:B------:R-:W-:Y:S01]  /*20e0*/  BSSY B0, `(.L_x_15269) ;  /* 0x0000006000007945 */ /* 0x000fe20003800000 */
[----:B------:R-:W-:Y:S05]  /*20f0*/  @!P6 BRA `(.L_x_15270) ;  /* 0x000000400000e947 */ /* 0x000fea0003800000 */
[----:B-----5:R-:W-:-:S05]  /*2100*/  PRMT R175, RZ, 0x7610, R134 ;  /* 0x00007610ffaf7816 */ /* 0x020fca0000000086 */
[----:B------:R-:W-:-:S04]  /*2110*/  FMUL.FTZ R184, R175, c[0x0][0x1ec] ;  /* 0x00007b00afb87a20 */ /* 0x000fc80000410000 */
[----:B------:R-:W-:-:S04]  /*2120*/  FMUL.FTZ R177, R13, R184 ;  /* 0x000000b80db17220 */ /* 0x000fc80000410000 */
[----:B------:R-:W-:Y:S02]  /*2130*/  @P0 FADD.FTZ R177, R5, R177 ;  /* 0x000000b105b10221 */ /* 0x000fe40000010000 */
.L_x_15270:
[----:B------:R-:W-:Y:S05]  /*2140*/  BSYNC B0 ;  /* 0x0000000000007941 */ /* 0x000fea0003800000 */
.L_x_15269:
[----:B------:R-:W-:Y:S01]  /*2150*/  BSSY B0, `(.L_x_15271) ;  /* 0x0000006000007945 */ /* 0x000fe20003800000 */
[----:B------:R-:W-:Y:S05]  /*2160*/  @!P6 BRA `(.L_x_15272) ;  /* 0x000000400000e947 */ /* 0x000fea0003800000 */
[----:B-----5:R-:W-:-:S05]  /*2170*/  PRMT R175, RZ, 0x5410, R135 ;  /* 0x00005410ffaf7816 */ /* 0x020fca0000000087 */
[----:B------:R-:W-:-:S04]  /*2180*/  FMUL.FTZ R175, R175, c[0x0][0x1ec] ;  /* 0x00007b00afaf7a20 */ /* 0x000fc80000410000 */
[----:B------:R-:W-:-:S04]  /*2190*/  FMUL.FTZ R178, R14, R175 ;  /* 0x000000af0eb27220 */ /* 0x000fc80000410000 */
[----:B------:R-:W-:Y:S02]  /*21a0*/  @P0 FADD.FTZ R178, R6, R178 ;  /* 0x000000b206b20221 */ /* 0x000fe40000010000 */
.L_x_15272:
[----:B------:R-:W-:Y:S05]  /*21b0*/  BSYNC B0 ;  /* 0x0000000000007941 */ /* 0x000fea0003800000 */
.L_x_15271:
[----:B------:R-:W-:Y:S01]  /*21c0*/  BSSY B0, `(.L_x_15273) ;  /* 0x0000006000007945 */ /* 0x000fe20003800000 */
[----:B------:R-:W-:Y:S05]  /*21d0*/  @!P6 BRA `(.L_x_15274) ;  /* 0x000000400000e947 */ /* 0x000fea0003800000 */
[----:B-----5:R-:W-:-:S05]  /*21e0*/  PRMT R175, RZ, 0x7610, R135 ;  /* 0x00007610ffaf7816 */ /* 0x020fca0000000087 */
[----:B------:R-:W-:-:S04]  /*21f0*/  FMUL.FTZ R184, R175, c[0x0][0x1ec] ;  /* 0x00007b00afb87a20 */ /* 0x000fc80000410000 */
[----:B------:R-:W-:-:S04]  /*2200*/  FMUL.FTZ R179, R15, R184 ;  /* 0x000000b80fb37220 */ /* 0x000fc80000410000 */
[----:B------:R-:W-:Y:S02]  /*2210*/  @P0 FADD.FTZ R179, R7, R179 ;  /* 0x000000b307b30221 */ /* 0x000fe40000010000 */
.L_x_15274:
[----:B------:R-:W-:Y:S05]  /*2220*/  BSYNC B0 ;  /* 0x0000000000007941 */ /* 0x000fea0003800000 */
.L_x_15273:
[----:B------:R-:W-:Y:S01]  /*2230*/  FADD.FTZ R184, RZ, R140 ;  /* 0x0000008cffb87221 */ /* 0x000fe20000010000 */
        /* <DEDUP_REMOVED lines=40> */
[----:B------:R-:W-:Y:S01]  /*24c0*/  FADD.FTZ R185, R184, R177 ;  /* 0x000000b1b8b97221 */ /* 0x000fe20000010000 */
[----:B------:R-:W-:-:S03]  /*24d0*/  SEL R184, R172, R3, !P0 ;  /* 0x00000003acb87207 */ /* 0x000fc60004000000 */
[----:B------:R-:W-:Y:S01]  /*24e0*/  FADD.FTZ R186, R185, R178 ;  /* 0x000000b2b9ba7221 */ /* 0x000fe20000010000 */
[----:B------:R-:W-:-:S03]  /*24f0*/  SHF.R.S32.HI R185, RZ, 0x1f, R168 ;  /* 0x0000001fffb97819 */ /* 0x000fc600000114a8 */
[----:B------:R-:W-:Y:S01]  /*2500*/  FADD.FTZ R190, R186, R179 ;  /* 0x000000b3babe7221 */ /* 0x000fe20000010000 */
[----:B------:R-:W-:Y:S05]  /*2510*/  BRA.DIV ~URZ, `(.L_x_15275) ;  /* 0x000014e27f007947 */ /* 0x000fea000b800000 */
[----:B0-----:R0:W1:Y:S02]  /*2520*/  SHFL.BFLY PT, R174, R190, 0x1, 0x1f ;  /* 0x0c201f00beae7f89 */ /* 0x00106400000e0000 */
.L_x_15281:
        /* <DEDUP_REMOVED lines=100> */
.L_x_15282:
        /* <DEDUP_REMOVED lines=48> */
[----:B------:R-:W-:Y:S01]  /*2e70*/  FFMA.FTZ R175, R175, R186, R174 ;  /* 0x000000baafaf7223 */ /* 0x000fe200000100ae */
[----:B------:R-:W-:Y:S02]  /*2e80*/  @!P0 LEA R186, P2, R168, c[0x0][0x1a0], 0x2 ;  /* 0x00006800a8ba8a11 */ /* 0x000fe400078410ff */
[----:B------:R-:W0:Y:S04]  /*2e90*/  SHFL.IDX PT, R189, R188, RZ, 0x1f ;  /* 0x00001fffbcbd7589 */ /* 0x000e2800000e0000 */
[----:B------:R-:W1:Y:S01]  /*2ea0*/  SHFL.IDX PT, R175, R175, RZ, 0x1f ;  /* 0x00001fffafaf7589 */ /* 0x000e6200000e0000 */
[----:B0-----:R-:W-:-:S05]  /*2eb0*/  FMUL.FTZ R174, R189, R189 ;  /* 0x000000bdbdae7220 */ /* 0x001fca0000410000 */
[----:B------:R-:W-:Y:S01]  /*2ec0*/  FSEL R187, R174, RZ, P1 ;  /* 0x000000ffaebb7208 */ /* 0x000fe20000800000 */
[----:B-1----:R-:W-:Y:S01]  /*2ed0*/  FFMA.FTZ R174, R175, R184, c[0x0][0x228] ;  /* 0x00008a00afae7623 */ /* 0x002fe200000100b8 */
[----:B------:R-:W-:-:S03]  /*2ee0*/  @!P0 LEA R184, P3, R168, c[0x0][0x1a8], 0x2 ;  /* 0x00006a00a8b88a11 */ /* 0x000fc600078610ff */
[----:B------:R-:W-:Y:S01]  /*2ef0*/  FADD.FTZ R174, R174, R187 ;  /* 0x000000bbaeae7221 */ /* 0x000fe20000010000 */
[C-C-:B------:R-:W-:Y:S02]  /*2f00*/  @!P0 LEA.HI.X R187, R168.reuse, c[0x0][0x1a4], R185.reuse, 0x2, P2 ;  /* 0x00006900a8bb8a11 */ /* 0x140fe400010f14b9 */
[----:B------:R-:W-:-:S03]  /*2f10*/  @!P0 LEA.HI.X R185, R168, c[0x0][0x1ac], R185, 0x2, P3 ;  /* 0x00006b00a8b98a11 */ /* 0x000fc600018f14b9 */
        /* <DEDUP_REMOVED lines=9> */
[----:B------:R-:W-:Y:S02]  /*2fb0*/  FADD.FTZ R145, -R175, R145 ;  /* 0x00000091af917221 */ /* 0x000fe40000010100 */
[----:B------:R-:W-:Y:S02]  /*2fc0*/  IMAD R173, R173, c[0x0][0x168], RZ ;  /* 0x00005a00adad7a24 */ /* 0x000fe400078e02ff */
[C---:B------:R-:W-:Y:S02]  /*2fd0*/  FADD.FTZ R185, -R175.reuse, R140 ;  /* 0x0000008cafb97221 */ /* 0x040fe40000010100 */
[----:B------:R-:W-:-:S02]  /*2fe0*/  FADD.FTZ R141, -R175, R141 ;  /* 0x0000008daf8d7221 */ /* 0x000fc40000010100 */
[C---:B------:R-:W-:Y:S02]  /*2ff0*/  FADD.FTZ R187, -R175.reuse, R142 ;  /* 0x0000008eafbb7221 */ /* 0x040fe40000010100 */
[C---:B------:R-:W-:Y:S02]  /*3000*/  FADD.FTZ R143, -R175.reuse, R143 ;  /* 0x0000008faf8f7221 */ /* 0x040fe40000010100 */
[C---:B------:R-:W-:Y:S02]  /*3010*/  FADD.FTZ R195, -R175.reuse, R150 ;  /* 0x00000096afc37221 */ /* 0x040fe40000010100 */
[C---:B------:R-:W-:Y:S02]  /*3020*/  FMUL.FTZ R142, R174.reuse, R137 ;  /* 0x00000089ae8e7220 */ /* 0x040fe40000410000 */
[----:B------:R-:W-:Y:S01]  /*3030*/  FADD.FTZ R189, -R175, R136 ;  /* 0x00000088afbd7221 */ /* 0x000fe20000010100 */
[----:B------:R-:W-:Y:S01]  /*3040*/  SHF.R.S32.HI R136, RZ, 0x1f, R173 ;  /* 0x0000001fff887819 */ /* 0x000fe200000114ad */
[----:B------:R-:W-:-:S02]  /*3050*/  FMUL.FTZ R197, R174, R197 ;  /* 0x000000c5aec57220 */ /* 0x000fc40000410000 */
[----:B------:R-:W-:Y:S01]  /*3060*/  FMUL.FTZ R150, R174, R145 ;  /* 0x00000091ae967220 */ /* 0x000fe20000410000 */
[----:B------:R-:W-:Y:S01]  /*3070*/  LEA.HI R173, R136, R173, RZ, 0x3 ;  /* 0x000000ad88ad7211 */ /* 0x000fe200078f18ff */
[C---:B------:R-:W-:Y:S02]  /*3080*/  FADD.FTZ R191, -R175.reuse, R138 ;  /* 0x0000008aafbf7221 */ /* 0x040fe40000010100 */
[----:B------:R-:W-:Y:S01]  /*3090*/  FADD.FTZ R149, -R175, R149 ;  /* 0x00000095af957221 */ /* 0x000fe20000010100 */
[----:B------:R-:W-:Y:S01]  /*30a0*/  LEA.HI.SX32 R173, R173, R2, 0x1d ;  /* 0x00000002adad7211 */ /* 0x000fe200078feaff */
[C---:B------:R-:W-:Y:S02]  /*30b0*/  FMUL.FTZ R185, R174.reuse, R185 ;  /* 0x000000b9aeb97220 */ /* 0x040fe40000410000 */
[C---:B------:R-:W-:Y:S02]  /*30c0*/  FMUL.FTZ R138, R174.reuse, R141 ;  /* 0x0000008dae8a7220 */ /* 0x040fe40000410000 */
[----:B------:R-:W-:-:S02]  /*30d0*/  FMUL.FTZ R140, R174, R143 ;  /* 0x0000008fae8c7220 */ /* 0x000fc40000410000 */
[C---:B------:R-:W-:Y:S02]  /*30e0*/  FADD.FTZ R139, -R175.reuse, R139 ;  /* 0x0000008baf8b7221 */ /* 0x040fe40000010100 */
[C---:B------:R-:W-:Y:S02]  /*30f0*/  FADD.FTZ R205, -R175.reuse, R152 ;  /* 0x00000098afcd7221 */ /* 0x040fe40000010100 */
[----:B------:R-:W-:Y:S02]  /*3100*/  FADD.FTZ R153, -R175, R153 ;  /* 0x00000099af997221 */ /* 0x000fe40000010100 */
[----:B------:R-:W-:Y:S02]  /*3110*/  FFMA.FTZ R143, R85, R142, R125 ;  /* 0x0000008e558f7223 */ /* 0x000fe4000001007d */
[----:B------:R-:W-:Y:S02]  /*3120*/  FADD.FTZ R151, -R175, R151 ;  /* 0x00000097af977221 */ /* 0x000fe40000010100 */
[----:B------:R-:W-:-:S02]  /*3130*/  FFMA.FTZ R142, R76, R197, R116 ;  /* 0x000000c54c8e7223 */ /* 0x000fc40000010074 */
[----:B------:R-:W-:Y:S02]  /*3140*/  FFMA.FTZ R145, R77, R150, R117 ;  /* 0x000000964d917223 */ /* 0x000fe40000010075 */
[C---:B------:R-:W-:Y:S02]  /*3150*/  FADD.FTZ R199, -R175.reuse, R146 ;  /* 0x00000092afc77221 */ /* 0x040fe40000010100 */
[----:B------:R-:W-:Y:S01]  /*3160*/  FADD.FTZ R147, -R175, R147 ;  /* 0x00000093af937221 */ /* 0x000fe20000010100 */
[----:B------:R-:W-:Y:S01]  /*3170*/  F2FP.BF16.PACK_AB R142, R145, R142 ;  /* 0x0000008e918e723e */ /* 0x000fe200000010ff */
[----:B------:R-:W-:Y:S02]  /*3180*/  FADD.FTZ R203, -R175, R158 ;  /* 0x0000009eafcb7221 */ /* 0x000fe40000010100 */
[----:B------:R-:W-:Y:S02]  /*3190*/  FMUL.FTZ R146, R174, R149 ;  /* 0x00000095ae927220 */ /* 0x000fe40000410000 */
[----:B------:R-:W-:-:S02]  /*31a0*/  FFMA.FTZ R136, R88, R185, R128 ;  /* 0x000000b958887223 */ /* 0x000fc40000010080 */
[----:B------:R-:W-:Y:S02]  /*31b0*/  FFMA.FTZ R141, R89, R138, R129 ;  /* 0x0000008a598d7223 */ /* 0x000fe40000010081 */
[----:B------:R-:W-:Y:S02]  /*31c0*/  FADD.FTZ R193, -R175, R148 ;  /* 0x00000094afc17221 */ /* 0x000fe40000010100 */
[C---:B------:R-:W-:Y:S01]  /*31d0*/  FMUL.FTZ R191, R174.reuse, R191 ;  /* 0x000000bfaebf7220 */ /* 0x040fe20000410000 */
[----:B------:R-:W-:Y:S01]  /*31e0*/  F2FP.BF16.PACK_AB R136, R141, R136 ;  /* 0x000000888d88723e */ /* 0x000fe200000010ff */
[C---:B------:R-:W-:Y:S02]  /*31f0*/  FMUL.FTZ R144, R174.reuse, R139 ;  /* 0x0000008bae907220 */ /* 0x040fe40000410000 */
[C---:B------:R-:W-:Y:S02]  /*3200*/  FMUL.FTZ R205, R174.reuse, R205 ;  /* 0x000000cdaecd7220 */ /* 0x040fe40000410000 */
[----:B------:R-:W-:-:S02]  /*3210*/  FMUL.FTZ R158, R174, R153 ;  /* 0x00000099ae9e7220 */ /* 0x000fc40000410000 */
[C---:B------:R-:W-:Y:S02]  /*3220*/  FADD.FTZ R207, -R175.reuse, R154 ;  /* 0x0000009aafcf7221 */ /* 0x040fe40000010100 */
[----:B------:R-:W-:Y:S02]  /*3230*/  FADD.FTZ R155, -R175, R155 ;  /* 0x0000009baf9b7221 */ /* 0x000fe40000010100 */
[C---:B------:R-:W-:Y:S02]  /*3240*/  FMUL.FTZ R187, R174.reuse, R187 ;  /* 0x000000bbaebb7220 */ /* 0x040fe40000410000 */
[C---:B------:R-:W-:Y:S02]  /*3250*/  FMUL.FTZ R189, R174.reuse, R189 ;  /* 0x000000bdaebd7220 */ /* 0x040fe40000410000 */
[C---:B------:R-:W-:Y:S02]  /*3260*/  FMUL.FTZ R195, R174.reuse, R195 ;  /* 0x000000c3aec37220 */ /* 0x040fe40000410000 */
[----:B------:R-:W-:-:S02]  /*3270*/  FMUL.FTZ R148, R174, R151 ;  /* 0x00000097ae947220 */ /* 0x000fc40000410000 */
[C---:B------:R-:W-:Y:S02]  /*3280*/  FADD.FTZ R201, -R175.reuse, R156 ;  /* 0x0000009cafc97221 */ /* 0x040fe40000010100 */
[C---:B------:R-:W-:Y:S02]  /*3290*/  FADD.FTZ R157, -R175.reuse, R157 ;  /* 0x0000009daf9d7221 */ /* 0x040fe40000010100 */
[C---:B------:R-:W-:Y:S02]  /*32a0*/  FMUL.FTZ R199, R174.reuse, R199 ;  /* 0x000000c7aec77220 */ /* 0x040fe40000410000 */
[----:B------:R-:W-:Y:S02]  /*32b0*/  FMUL.FTZ R152, R174, R147 ;  /* 0x00000093ae987220 */ /* 0x000fe40000410000 */
[C---:B------:R-:W-:Y:S02]  /*32c0*/  FADD.FTZ R209, -R175.reuse, R164 ;  /* 0x000000a4afd17221 */ /* 0x040fe40000010100 */
[----:B------:R-:W-:-:S02]  /*32d0*/  FADD.FTZ R165, -R175, R165 ;  /* 0x000000a5afa57221 */ /* 0x000fc40000010100 */
[C---:B------:R-:W-:Y:S02]  /*32e0*/  FADD.FTZ R211, -R175.reuse, R166 ;  /* 0x000000a6afd37221 */ /* 0x040fe40000010100 */
[C---:B------:R-:W-:Y:S02]  /*32f0*/  FADD.FTZ R167, -R175.reuse, R167 ;  /* 0x000000a7afa77221 */ /* 0x040fe40000010100 */
[C---:B------:R-:W-:Y:S02]  /*3300*/  FADD.FTZ R213, -R175.reuse, R160 ;  /* 0x000000a0afd57221 */ /* 0x040fe40000010100 */
[----:B------:R-:W-:Y:S02]  /*3310*/  FADD.FTZ R161, -R175, R161 ;  /* 0x000000a1afa17221 */ /* 0x000fe40000010100 */
[----:B------:R-:W-:Y:S02]  /*3320*/  FFMA.FTZ R145, R81, R146, R121 ;  /* 0x0000009251917223 */ /* 0x000fe40000010079 */
[----:B------:R-:W-:-:S02]  /*3330*/  FADD.FTZ R159, -R175, R159 ;  /* 0x0000009faf9f7221 */ /* 0x000fc40000010100 */
[C---:B------:R-:W-:Y:S02]  /*3340*/  FADD.FTZ R217, -R175.reuse, R180 ;  /* 0x000000b4afd97221 */ /* 0x040fe40000010100 */
[----:B------:R-:W-:Y:S02]  /*3350*/  FADD.FTZ R181, -R175, R181 ;  /* 0x000000b5afb57221 */ /* 0x000fe40000010100 */
[----:B------:R-:W-:Y:S02]  /*3360*/  FFMA.FTZ R139, R86, R191, R126 ;  /* 0x000000bf568b7223 */ /* 0x000fe4000001007e */
[----:B------:R-:W-:Y:S02]  /*3370*/  FFMA.FTZ R144, R87, R144, R127 ;  /* 0x0000009057907223 */ /* 0x000fe4000001007f */
[----:B------:R-:W-:Y:S02]  /*3380*/  FFMA.FTZ R146, R68, R205, R108 ;  /* 0x000000cd44927223 */ /* 0x000fe4000001006c */
[----:B------:R-:W-:Y:S01]  /*3390*/  FFMA.FTZ R149, R69, R158, R109 ;  /* 0x0000009e45957223 */ /* 0x000fe2000001006d */
[----:B------:R-:W-:Y:S01]  /*33a0*/  F2FP.BF16.PACK_AB R139, R144, R139 ;  /* 0x0000008b908b723e */ /* 0x000fe200000010ff */
[----:B------:R-:W-:Y:S01]  /*33b0*/  FADD.FTZ R221, -R175, R176 ;  /* 0x000000b0afdd7221 */ /* 0x000fe20000010100 */
[----:B------:R-:W-:Y:S01]  /*33c0*/  IADD3 R158, R173, 0x80, RZ ;  /* 0x00000080ad9e7810 */ /* 0x000fe20007ffe0ff */
[----:B------:R-:W-:Y:S01]  /*33d0*/  FADD.FTZ R177, -R175, R177 ;  /* 0x000000b1afb17221 */ /* 0x000fe20000010100 */
[----:B------:R-:W-:Y:S01]  /*33e0*/  F2FP.BF16.PACK_AB R146, R149, R146 ;  /* 0x000000929592723e */ /* 0x000fe200000010ff */
[----:B------:R-:W-:-:S02]  /*33f0*/  FMUL.FTZ R207, R174, R207 ;  /* 0x000000cfaecf7220 */ /* 0x000fc40000410000 */
[----:B------:R-:W-:Y:S02]  /*3400*/  FMUL.FTZ R160, R174, R155 ;  /* 0x0000009baea07220 */ /* 0x000fe40000410000 */
[----:B------:R-:W-:Y:S02]  /*3410*/  FFMA.FTZ R137, R90, R187, R130 ;  /* 0x000000bb5a897223 */ /* 0x000fe40000010082 */
[----:B------:R-:W-:Y:S02]  /*3420*/  FFMA.FTZ R140, R91, R140, R131 ;  /* 0x0000008c5b8c7223 */ /* 0x000fe40000010083 */
[----:B------:R-:W-:Y:S02]  /*3430*/  FFMA.FTZ R138, R84, R189, R124 ;  /* 0x000000bd548a7223 */ /* 0x000fe4000001007c */
[----:B------:R-:W-:Y:S01]  /*3440*/  FFMA.FTZ R141, R82, R195, R122 ;  /* 0x000000c3528d7223 */ /* 0x000fe2000001007a */
[----:B------:R-:W-:Y:S01]  /*3450*/  F2FP.BF16.PACK_AB R137, R140, R137 ;  /* 0x000000898c89723e */ /* 0x000fe200000010ff */
[----:B------:R-:W-:Y:S01]  /*3460*/  FFMA.FTZ R148, R83, R148, R123 ;  /* 0x0000009453947223 */ /* 0x000fe2000001007b */
[----:B------:R-:W-:Y:S01]  /*3470*/  F2FP.BF16.PACK_AB R138, R143, R138 ;  /* 0x0000008a8f8a723e */ /* 0x000fe200000010ff */
[----:B------:R-:W-:-:S02]  /*3480*/  FADD.FTZ R215, -R175, R162 ;  /* 0x000000a2afd77221 */ /* 0x000fc40000010100 */
[----:B------:R-:W-:Y:S01]  /*3490*/  FMUL.FTZ R201, R174, R201 ;  /* 0x000000c9aec97220 */ /* 0x000fe20000410000 */
[----:B------:R-:W-:Y:S01]  /*34a0*/  F2FP.BF16.PACK_AB R141, R148, R141 ;  /* 0x0000008d948d723e */ /* 0x000fe200000010ff */
[----:B------:R-:W-:Y:S02]  /*34b0*/  FMUL.FTZ R154, R174, R157 ;  /* 0x0000009dae9a7220 */ /* 0x000fe40000410000 */
[----:B------:R-:W-:Y:S02]  /*34c0*/  FFMA.FTZ R199, R78, R199, R118 ;  /* 0x000000c74ec77223 */ /* 0x000fe40000010076 */
[----:B------:R-:W-:Y:S02]  /*34d0*/  FFMA.FTZ R152, R79, R152, R119 ;  /* 0x000000984f987223 */ /* 0x000fe40000010077 */
[----:B------:R-:W-:Y:S02]  /*34e0*/  FADD.FTZ R223, -R175, R178 ;  /* 0x000000b2afdf7221 */ /* 0x000fe40000010100 */
[----:B------:R-:W-:Y:S01]  /*34f0*/  FMUL.FTZ R193, R174, R193 ;  /* 0x000000c1aec17220 */ /* 0x000fe20000410000 */
[----:B------:R-:W-:Y:S01]  /*3500*/  F2FP.BF16.PACK_AB R143, R152, R199 ;  /* 0x000000c7988f723e */ /* 0x000fe200000010ff */
[----:B------:R-:W-:-:S02]  /*3510*/  FMUL.FTZ R209, R174, R209 ;  /* 0x000000d1aed17220 */ /* 0x000fc40000410000 */
[C---:B------:R-:W-:Y:S01]  /*3520*/  FMUL.FTZ R162, R174.reuse, R165 ;  /* 0x000000a5aea27220 */ /* 0x040fe20000410000 */
[----:B------:R-:W-:Y:S01]  /*3530*/  MOV R165, 0x10 ;  /* 0x0000001000a57802 */ /* 0x000fe20000000f00 */
[C---:B------:R-:W-:Y:S02]  /*3540*/  FMUL.FTZ R211, R174.reuse, R211 ;  /* 0x000000d3aed37220 */ /* 0x040fe40000410000 */
[C---:B------:R-:W-:Y:S02]  /*3550*/  FMUL.FTZ R164, R174.reuse, R167 ;  /* 0x000000a7aea47220 */ /* 0x040fe40000410000 */
[C---:B------:R-:W-:Y:S02]  /*3560*/  FMUL.FTZ R213, R174.reuse, R213 ;  /* 0x000000d5aed57220 */ /* 0x040fe40000410000 */
[----:B------:R-:W-:Y:S02]  /*3570*/  FMUL.FTZ R166, R174, R161 ;  /* 0x000000a1aea67220 */ /* 0x000fe40000410000 */
[----:B------:R-:W-:-:S02]  /*3580*/  FADD.FTZ R163, -R175, R163 ;  /* 0x000000a3afa37221 */ /* 0x000fc40000010100 */
[C---:B------:R-:W-:Y:S02]  /*3590*/  FADD.FTZ R219, -R175.reuse, R182 ;  /* 0x000000b6afdb7221 */ /* 0x040fe40000010100 */
[----:B------:R-:W-:Y:S02]  /*35a0*/  FADD.FTZ R183, -R175, R183 ;  /* 0x000000b7afb77221 */ /* 0x000fe40000010100 */
[C---:B------:R-:W-:Y:S02]  /*35b0*/  FMUL.FTZ R203, R174.reuse, R203 ;  /* 0x000000cbaecb7220 */ /* 0x040fe40000410000 */
[C---:B------:R-:W-:Y:S02]  /*35c0*/  FMUL.FTZ R156, R174.reuse, R159 ;  /* 0x0000009fae9c7220 */ /* 0x040fe40000410000 */
[C---:B------:R-:W-:Y:S02]  /*35d0*/  FMUL.FTZ R217, R174.reuse, R217 ;  /* 0x000000d9aed97220 */ /* 0x040fe40000410000 */
[----:B------:R-:W-:-:S02]  /*35e0*/  FMUL.FTZ R178, R174, R181 ;  /* 0x000000b5aeb27220 */ /* 0x000fc40000410000 */
[----:B------:R-:W-:Y:S02]  /*35f0*/  FADD.FTZ R175, -R175, R179 ;  /* 0x000000b3afaf7221 */ /* 0x000fe40000010100 */
        /* <DEDUP_REMOVED lines=13> */
[----:B------:R-:W-:Y:S02]  /*36d0*/  FFMA.FTZ R150, R60, R213, R100 ;  /* 0x000000d53c967223 */ /* 0x000fe40000010064 */
[----:B------:R-:W-:-:S02]  /*36e0*/  FFMA.FTZ R155, R61, R166, R101 ;  /* 0x000000a63d9b7223 */ /* 0x000fc40000010065 */
[----:B------:R-:W-:Y:S02]  /*36f0*/  FFMA.FTZ R164, R67, R164, R107 ;  /* 0x000000a443a47223 */ /* 0x000fe4000001006b */
[----:B------:R-:W-:Y:S01]  /*3700*/  FFMA.FTZ R153, R65, R162, R105 ;  /* 0x000000a241997223 */ /* 0x000fe20000010069 */
[----:B------:R-:W-:Y:S01]  /*3710*/  F2FP.BF16.PACK_AB R150, R155, R150 ;  /* 0x000000969b96723e */ /* 0x000fe200000010ff */
[----:B------:R-:W-:Y:S01]  /*3720*/  FMUL.FTZ R215, R174, R215 ;  /* 0x000000d7aed77220 */ /* 0x000fe20000410000 */
[----:B------:R-:W-:Y:S01]  /*3730*/  F2FP.BF16.PACK_AB R149, R164, R211 ;  /* 0x000000d3a495723e */ /* 0x000fe200000010ff */
[C---:B------:R-:W-:Y:S01]  /*3740*/  FMUL.FTZ R176, R174.reuse, R163 ;  /* 0x000000a3aeb07220 */ /* 0x040fe20000410000 */
[----:B------:R-:W-:Y:S01]  /*3750*/  F2FP.BF16.PACK_AB R148, R153, R148 ;  /* 0x000000949994723e */ /* 0x000fe200000010ff */
[C---:B------:R-:W-:Y:S01]  /*3760*/  FMUL.FTZ R219, R174.reuse, R219 ;  /* 0x000000dbaedb7220 */ /* 0x040fe20000410000 */
[C---:B------:R-:W-:Y:S01]  /*3770*/  IADD3 R162, R173.reuse, 0x180, RZ ;  /* 0x00000180ada27810 */ /* 0x040fe20007ffe0ff */
[C---:B------:R-:W-:Y:S01]  /*3780*/  FMUL.FTZ R180, R174.reuse, R183 ;  /* 0x000000b7aeb47220 */ /* 0x040fe20000410000 */
[----:B------:R-:W-:Y:S01]  /*3790*/  IADD3 R164, R173, 0x200, RZ ;  /* 0x00000200ada47810 */ /* 0x000fe20007ffe0ff */
[----:B------:R-:W-:-:S02]  /*37a0*/  FMUL.FTZ R223, R174, R223 ;  /* 0x000000dfaedf7220 */ /* 0x000fc40000410000 */
[----:B------:R-:W-:Y:S02]  /*37b0*/  FFMA.FTZ R203, R74, R203, R114 ;  /* 0x000000cb4acb7223 */ /* 0x000fe40000010072 */
[----:B------:R-:W-:Y:S02]  /*37c0*/  FFMA.FTZ R156, R75, R156, R115 ;  /* 0x0000009c4b9c7223 */ /* 0x000fe40000010073 */
[----:B------:R-:W-:Y:S02]  /*37d0*/  FFMA.FTZ R152, R56, R217, R96 ;  /* 0x000000d938987223 */ /* 0x000fe40000010060 */
[----:B------:R-:W-:Y:S01]  /*37e0*/  FFMA.FTZ R157, R57, R178, R97 ;  /* 0x000000b2399d7223 */ /* 0x000fe20000010061 */
[----:B------:R-:W-:Y:S01]  /*37f0*/  F2FP.BF16.PACK_AB R145, R156, R203 ;  /* 0x000000cb9c91723e */ /* 0x000fe200000010ff */
[----:B------:R-:W-:Y:S02]  /*3800*/  FMUL.FTZ R174, R174, R175 ;  /* 0x000000afaeae7220 */ /* 0x000fe40000410000 */
[----:B------:R-:W-:Y:S01]  /*3810*/  FFMA.FTZ R154, R52, R221, R92 ;  /* 0x000000dd349a7223 */ /* 0x000fe2000001005c */
[----:B------:R-:W-:Y:S01]  /*3820*/  F2FP.BF16.PACK_AB R152, R157, R152 ;  /* 0x000000989d98723e */ /* 0x000fe200000010ff */
        /* <DEDUP_REMOVED lines=21> */
.L_x_15278:
[----:B-1----:R-:W-:Y:S05]  /*3980*/  BSYNC B0 ;  /* 0x0000000000007941 */ /* 0x002fea0003800000 */
.L_x_15277:
[----:B------:R-:W-:Y:S02]  /*3990*/  IADD3 R168, R168, c[0x0][0x160], RZ ;  /* 0x00005800a8a87a10 */ /* 0x000fe40007ffe0ff */
[----:B------:R-:W-:-:S02]  /*39a0*/  LOP3.LUT P1, RZ, R170, 0xff, RZ, 0xc0, !PT ;  /* 0x000000ffaaff7812 */ /* 0x000fc4000782c0ff */
[----:B------:R-:W-:Y:S02]  /*39b0*/  ISETP.GE.AND P0, PT, R168, c[0x0][0x164], PT ;  /* 0x00005900a8007a0c */ /* 0x000fe40003f06270 */
[----:B------:R-:W-:-:S11]  /*39c0*/  SEL R170, RZ, 0x1, P1 ;  /* 0x00000001ffaa7807 */ /* 0x000fd60000800000 */
[----:B0----5:R-:W-:Y:S01]  /*39d0*/  @P0 CALL.REL.NOINC `(.L_x_15279) ;  /* 0x0000001000000944 */ /* 0x021fe20003c00000 */
[----:B------:R-:W-:Y:S05]  /*39e0*/  BRA `(.L_x_15280) ;  /* 0xffffcad000007947 */ /* 0x000fea000383ffff */
.L_x_15279:
[----:B------:R-:W-:Y:S05]  /*39f0*/  EXIT ;  /* 0x000000000000794d */ /* 0x000fea0003800000 */
.L_x_15275:
[----:B0-----:R-:W-:Y:S01]  /*3a00*/  HFMA2.MMA R189, -RZ, RZ, 0, 5.9604644775390625e-08 ;  /* 0x00000001ffbd7435 */ /* 0x001fe200000001ff */
[----:B------:R-:W-:Y:S02]  /*3a10*/  MOV R175, 0x1f ;  /* 0x0000001f00af7802 */ /* 0x000fe40000000f00 */
[----:B------:R-:W-:Y:S02]  /*3a20*/  MOV R188, 0xffffffff ;  /* 0xffffffff00bc7802 */ /* 0x000fe40000000f00 */
[----:B------:R-:W-:Y:S02]  /*3a30*/  MOV R186, 0x3a50 ;  /* 0x00003a5000ba7802 */ /* 0x000fe40000000f00 */
[----:B-----5:R-:W-:Y:S05]  /*3a40*/  CALL.REL.NOINC `($__internal_71_$__cuda_sm70_shflsync_bfly_p) ;  /* 0x0000089000007944 */ /* 0x020fea0003c00000 */
[----:B-1----:R-:W-:Y:S01]  /*3a50*/  MOV R174, R189 ;  /* 0x000000bd00ae7202 */ /* 0x002fe20000000f00 */
[----:B0-----:R-:W-:Y:S05]  /*3a60*/  BRA `(.L_x_15281) ;  /* 0xffffeac000007947 */ /* 0x001fea000383ffff */
.L_x_15276:
[----:B------:R-:W-:Y:S01]  /*3a70*/  HFMA2.MMA R189, -RZ, RZ, 0, 1.1920928955078125e-07 ;  /* 0x00000002ffbd7435 */ /* 0x000fe200000001ff */
[----:B------:R-:W-:Y:S02]  /*3a80*/  MOV R175, 0x1f ;  /* 0x0000001f00af7802 */ /* 0x000fe40000000f00 */
[----:B------:R-:W-:Y:S02]  /*3a90*/  MOV R188, 0xffffffff ;  /* 0xffffffff00bc7802 */ /* 0x000fe40000000f00 */
[----:B------:R-:W-:-:S02]  /*3aa0*/  MOV R186, 0x3ac0 ;  /* 0x00003ac000ba7802 */ /* 0x000fc40000000f00 */
[----:B-----5:R-:W-:Y:S05]  /*3ab0*/  CALL.REL.NOINC `($__internal_71_$__cuda_sm70_shflsync_bfly_p) ;  /* 0x0000082000007944 */ /* 0x020fea0003c00000 */
[----:B01----:R-:W-:Y:S01]  /*3ac0*/  FADD.FTZ R190, R190, R189 ;  /* 0x000000bdbebe7221 */ /* 0x003fe20000010000 */
[----:B------:R-:W-:Y:S01]  /*3ad0*/  HFMA2.MMA R189, -RZ, RZ, 0, 2.384185791015625e-07 ;  /* 0x00000004ffbd7435 */ /* 0x000fe200000001ff */
[----:B------:R-:W-:-:S02]  /*3ae0*/  MOV R175, 0x1f ;  /* 0x0000001f00af7802 */ /* 0x000fc40000000f00 */
[----:B------:R-:W-:Y:S02]  /*3af0*/  MOV R188, 0xffffffff ;  /* 0xffffffff00bc7802 */ /* 0x000fe40000000f00 */
[----:B------:R-:W-:Y:S02]  /*3b00*/  MOV R186, 0x3b20 ;  /* 0x00003b2000ba7802 */ /* 0x000fe40000000f00 */
[----:B------:R-:W-:Y:S05]  /*3b10*/  CALL.REL.NOINC `($__internal_71_$__cuda_sm70_shflsync_bfly_p) ;  /* 0x000007c000007944 */ /* 0x000fea0003c00000 */
[----:B01----:R-:W-:Y:S01]  /*3b20*/  FADD.FTZ R190, R190, R189 ;  /* 0x000000bdbebe7221 */ /* 0x003fe20000010000 */
[----:B------:R-:W-:Y:S01]  /*3b30*/  HFMA2.MMA R189, -RZ, RZ, 0, 4.76837158203125e-07 ;  /* 0x00000008ffbd7435 */ /* 0x000fe200000001ff */
[----:B------:R-:W-:Y:S02]  /*3b40*/  MOV R175, 0x1f ;  /* 0x0000001f00af7802 */ /* 0x000fe40000000f00 */
[----:B------:R-:W-:Y:S02]  /*3b50*/  MOV R188, 0xffffffff ;  /* 0xffffffff00bc7802 */ /* 0x000fe40000000f00 */
[----:B------:R-:W-:Y:S02]  /*3b60*/  MOV R186, 0x3b80 ;  /* 0x00003b8000ba7802 */ /* 0x000fe40000000f00 */
[----:B------:R-:W-:Y:S05]  /*3b70*/  CALL.REL.NOINC `($__internal_71_$__cuda_sm70_shflsync_bfly_p) ;  /* 0x0000076000007944 */ /* 0x000fea0003c00000 */
[----:B01----:R-:W-:Y:S01]  /*3b80*/  FADD.FTZ R190, R190, R189 ;  /* 0x000000bdbebe7221 */ /* 0x003fe20000010000 */
[----:B------:R-:W-:Y:S01]  /*3b90*/  HFMA2.MMA R189, -RZ, RZ, 0, 9.5367431640625e-07 ;  /* 0x00000010ffbd7435 */ /* 0x000fe200000001ff */
[----:B------:R-:W-:-:S02]  /*3ba0*/  MOV R175, 0x1f ;  /* 0x0000001f00af7802 */ /* 0x000fc40000000f00 */
[----:B------:R-:W-:Y:S02]  /*3bb0*/  MOV R188, 0xffffffff ;  /* 0xffffffff00bc7802 */ /* 0x000fe40000000f00 */
[----:B------:R-:W-:Y:S02]  /*3bc0*/  MOV R186, 0x3be0 ;  /* 0x00003be000ba7802 */ /* 0x000fe40000000f00 */
[----:B------:R-:W-:Y:S05]  /*3bd0*/  CALL.REL.NOINC `($__internal_71_$__cuda_sm70_shflsync_bfly_p) ;  /* 0x0000070000007944 */ /* 0x000fea0003c00000 */
        /* <DEDUP_REMOVED lines=86> */
[----:B------:R-:W-:Y:S05]  /*4140*/  CALL.REL.NOINC `($__internal_71_$__cuda_sm70_shflsync_bfly_p) ;  /* 0x0000019000007944 */ /* 0x000fea0003c00000 */
[----:B01----:R-:W-:Y:S01]  /*4150*/  FADD.FTZ R190, R190, R189 ;  /* 0x000000bdbebe7221 */ /* 0x003fe20000010000 */
[----:B------:R-:W-:Y:S01]  /*4160*/  HFMA2.MMA R189, -RZ, RZ, 0, 1.1920928955078125e-07 ;  /* 0x00000002ffbd7435 */ /* 0x000fe200000001ff */
[----:B------:R-:W-:Y:S02]  /*4170*/  MOV R175, 0x1f ;  /* 0x0000001f00af7802 */ /* 0x000fe40000000f00 */
[----:B------:R-:W-:Y:S02]  /*4180*/  MOV R188, 0xffffffff ;  /* 0xffffffff00bc7802 */ /* 0x000fe40000000f00 */
[----:B------:R-:W-:Y:S02]  /*4190*/  MOV R186, 0x41b0 ;  /* 0x000041b000ba7802 */ /* 0x000fe40000000f00 */
[----:B------:R-:W-:Y:S05]  /*41a0*/  CALL.REL.NOINC `($__internal_71_$__cuda_sm70_shflsync_bfly_p) ;  /* 0x0000013000007944 */ /* 0x000fea0003c00000 */
        /* <DEDUP_REMOVED lines=18> */
[----:B01----:R-:W-:Y:S05]  /*42d0*/  BRA `(.L_x_15282) ;  /* 0xffffe89000007947 */ /* 0x003fea000383ffff */
        .weak           $__internal_71_$__cuda_sm70_shflsync_bfly_p
        .type           $__internal_71_$__cuda_sm70_shflsync_bfly_p,@function
        .size           $__internal_71_$__cuda_sm70_shflsync_bfly_p,(.L_x_36111 - $__internal_71_$__cuda_sm70_shflsync_bfly_p)
$__internal_71_$__cuda_sm70_shflsync_bfly_p:
[----:B------:R-:W-:Y:S01]  /*42e0*/  HFMA2.MMA R187, -RZ, RZ, 0, 0 ;  /* 0x00000000ffbb7435 */ /* 0x000fe200000001ff */
[----:B------:R-:W-:Y:S04]  /*42f0*/  WARPSYNC R188 ;  /* 0x000000bc00007348 */ /* 0x000fe80003800000 */
[----:B------:R0:W1:Y:S01]  /*4300*/  SHFL.BFLY PT, R189, R190, R189, R175 ;  /* 0x0c0000bdbebd7389 */ /* 0x00006200000e00af */
[----:B------:R-:W-:Y:S05]  /*4310*/  RET.REL.NODEC R186 `(_ZN10layer_norm13ln_fwd_kernelINS_13Kernel_traitsIf13__nv_bfloat16fS2_fjLj5120ELj1ELj1ELj4ELj16ENS_18Kernel_traits_baseILj5120EfS2_fS2_fjLj128EEEEELb0ELb1ELb1ELb1EEEvNS_9FwdParamsE) ;  /* 0xffffbce0ba007950 */ /* 0x000fea0003c3ffff */
.L_x_15283:
        /* <DEDUP_REMOVED lines=14> */
.L_x_36111:


//--------------------- .text._ZN10layer_norm13ln_fwd_kernelINS_13Kernel_traitsIf13__nv_bfloat16fS2_fjLj5120ELj1ELj1ELj4ELj16ENS_18Kernel_traits_baseILj5120EfS2_fS2_fjLj128EEEEELb1ELb0ELb0ELb0EEEvNS_9FwdParamsE --------------------------
	.section	.text._ZN10layer_norm13ln_fwd_kernelINS_13Kernel_traitsIf13__nv_bfloat16fS2_fjLj5120ELj1ELj1ELj4ELj16ENS_18Kernel_traits_baseILj5120EfS2_fS2_fjLj128EEEEELb1ELb0ELb0ELb0EEEvNS_9FwdParamsE,"ax",@progbits
	.sectioninfo	@"SHI_REGISTERS=163"
	.align	128
        .global         _ZN10layer_norm13ln_fwd_kernelINS_13Kernel_traitsIf13__nv_bfloat16fS2_fjLj5120ELj1ELj1ELj4ELj16ENS_18Kernel_traits_baseILj5120EfS2_fS2_fjLj128EEEEELb1ELb0ELb0ELb0EEEvNS_9FwdParamsE
        .type           _ZN10layer_norm13ln_fwd_kernelINS_13Kernel_traitsIf13__nv_bfloat16fS2_fjLj5120ELj1ELj1ELj4ELj16ENS_18Kernel_traits_baseILj5120EfS2_fS2_fjLj128EEEEELb1ELb0ELb0ELb0EEEvNS_9FwdParamsE,@function
        .size           _ZN10layer_norm13ln_fwd_kernelINS_13Kernel_traitsIf13__nv_bfloat16fS2_fjLj5120ELj1ELj1ELj4ELj16ENS_18Kernel_traits_baseILj5120EfS2_fS2_fjLj128EEEEELb1ELb0ELb0ELb0EEEvNS_9FwdParamsE,(.L_x_36112 - _ZN10layer_norm13ln_fwd_kernelINS_13Kernel_traitsIf13__nv_bfloat16fS2_fjLj5120ELj1ELj1ELj4ELj16ENS_18Kernel_traits_baseILj5120EfS2_fS2_fjLj128EEEEELb1ELb0ELb0ELb0EEEvNS_9FwdParamsE)
        .other          _ZN10layer_norm13ln_fwd_kernelINS_13Kernel_traitsIf13__nv_bfloat16fS2_fjLj5120ELj1ELj1ELj4ELj16ENS_18Kernel_traits_baseILj5120EfS2_fS2_fjLj128EEEEELb1ELb0ELb0ELb0EEEvNS_9FwdParamsE,@"STO_CUDA_ENTRY STV_DEFAULT"
_ZN10layer_norm13ln_fwd_kernelINS_13Kernel_traitsIf13__nv_bfloat16fS2_fjLj5120ELj1ELj1ELj4ELj16ENS_18Kernel_traits_baseILj5120EfS2_fS2_fjLj128EEEEELb1ELb0ELb0ELb0EEEvNS_9FwdParamsE:
.text._ZN10layer_norm13ln_fwd_kernelINS_13Kernel_traitsIf13__nv_bfloat16fS2_fjLj5120ELj1ELj1ELj4ELj16ENS_18Kernel_traits_baseILj5120EfS2_fS2_fjLj128EEEEELb1ELb0ELb0ELb0EEEvNS_9FwdParamsE:
        /* <DEDUP_REMOVED lines=9> */
[----:B------:R-:W2:Y:S04]  /*0090*/  @P0 LDG.E.64 R2, [R2.64] ;  /* 0x0000000602020981 */ /* 0x000ea8000c1e1b00 */
[----:B------:R-:W3:Y:S01]  /*00a0*/  @P0 LDG.E.64 R6, [R4.64] ;  /* 0x0000000604060981 */ /* 0x000ee2000c1e1b00 */
[----:B------:R-:W-:Y:S01]  /*00b0*/  LOP3.LUT R149, R149, 0xfffffff7, RZ, 0xc0, !PT ;  /* 0xfffffff795957812 */ /* 0x000fe200078ec0ff */
[----:B------:R-:W-:Y:S02]  /*00c0*/  BSSY B0, `(.L_x_15284) ;  /* 0x0000063000007945 */ /* 0x000fe40003800000 */
[----:B------:R-:W0:Y:S04]  /*00d0*/  S2R R140, SR_TID.X ;  /* 0x00000000008c7919 */ /* 0x000e280000002100 */
[----:B------:R-:W0:Y:S02]  /*00e0*/  S2R R13, SR_CTAID.X ;  /* 0x00000000000d7919 */ /* 0x000e240000002500 */
[----:B0-----:R-:W-:Y:S01]  /*00f0*/  IMAD R147, R13, c[0x0][0x0], R140 ;  /* 0x000000000d937a24 */ /* 0x001fe200078e028c */
[----:B------:R-:W-:-:S03]  /*0100*/  LEA.HI R148, R140, R13, RZ, 0x19 ;  /* 0x0000000d8c947211 */ /* 0x000fc600078fc8ff */
        /* <DEDUP_REMOVED lines=49> */
[----:B------:R-:W-:Y:S01]  /*0420*/  LOP3.LUT R6, R11, UR17, R8, 0x96, !PT ;  /* 0x000000110b067c12 */ /* 0x000fe2000f8e9608 */
[----:B------:R-:W-:Y:S01]  /*0430*/  IMAD.WIDE.U32 R8, R9, -0x326172a9, RZ ;  /* 0xcd9e8d5709087825 */ /* 0x000fe200078e00ff */
[----:B------:R-:W-:Y:S02]  /*0440*/  LOP3.LUT R0, R140, 0x7f, RZ, 0xc0, !PT ;  /* 0x0000007f8c007812 */ /* 0x000fe400078ec0ff */
[----:B------:R-:W-:Y:S01]  /*0450*/  LEA.HI R94, R3, c[0x0][0x168], RZ, 0x3 ;  /* 0x00005a00035e7a11 */ /* 0x000fe200078f18ff */
[----:B------:R-:W-:Y:S01]  /*0460*/  IMAD.WIDE.U32 R6, R6, -0x2daee0ad, RZ ;  /* 0xd2511f5306067825 */ /* 0x000fe200078e00ff */
[----:B------:R-:W-:-:S02]  /*0470*/  LOP3.LUT R3, R0, 0x7f, RZ, 0x3c, !PT ;  /* 0x0000007f00037812 */ /* 0x000fc400078e3cff */
[----:B------:R-:W-:Y:S02]  /*0480*/  LOP3.LUT R90, R9, UR19, R10, 0x96, !PT ;  /* 0x00000013095a7c12 */ /* 0x000fe4000f8e960a */
[----:B------:R-:W-:Y:S02]  /*0490*/  LOP3.LUT R92, R7, UR20, R2, 0x96, !PT ;  /* 0x00000014075c7c12 */ /* 0x000fe4000f8e9602 */
[----:B------:R-:W-:Y:S01]  /*04a0*/  LEA.HI.SX32 R7, R94, R3, 0x1d ;  /* 0x000000035e077211 */ /* 0x000fe200078feaff */
[----:B------:R-:W-:-:S03]  /*04b0*/  IMAD.WIDE.U32 R90, R90, -0x2daee0ad, RZ ;  /* 0xd2511f535a5a7825 */ /* 0x000fc600078e00ff */
[C---:B------:R-:W-:Y:S01]  /*04c0*/  LOP3.LUT P6, RZ, R7.reuse, 0xffffff80, RZ, 0xc0, !PT ;  /* 0xffffff8007ff7812 */ /* 0x040fe200078cc0ff */
[----:B------:R-:W-:Y:S01]  /*04d0*/  IMAD.WIDE.U32 R92, R92, -0x326172a9, RZ ;  /* 0xcd9e8d575c5c7825 */ /* 0x000fe200078e00ff */
[C---:B------:R-:W-:Y:S02]  /*04e0*/  ISETP.GE.U32.AND P5, PT, R7.reuse, 0x100, PT ;  /* 0x000001000700780c */ /* 0x040fe40003fa6070 */
[C---:B------:R-:W-:Y:S02]  /*04f0*/  ISETP.GE.U32.AND P4, PT, R7.reuse, 0x180, PT ;  /* 0x000001800700780c */ /* 0x040fe40003f86070 */
[C---:B------:R-:W-:Y:S02]  /*0500*/  ISETP.GE.U32.AND P3, PT, R7.reuse, 0x200, PT ;  /* 0x000002000700780c */ /* 0x040fe40003f66070 */
[----:B------:R-:W-:Y:S02]  /*0510*/  ISETP.GE.U32.AND P2, PT, R7, 0x280, PT ;  /* 0x000002800700780c */ /* 0x000fe40003f46070 */
[----:B------:R-:W-:-:S02]  /*0520*/  LOP3.LUT R6, R91, UR22, R6, 0x96, !PT ;  /* 0x000000165b067c12 */ /* 0x000fc4000f8e9606 */
[----:B------:R-:W-:Y:S02]  /*0530*/  LOP3.LUT R96, R93, UR21, R8, 0x96, !PT ;  /* 0x000000155d607c12 */ /* 0x000fe4000f8e9608 */
[----:B------:R-:W-:Y:S01]  /*0540*/  @P6 LOP3.LUT R149, R149, 0x8, RZ, 0xfc, !PT ;  /* 0x0000000895956812 */ /* 0x000fe200078efcff */
[----:B------:R-:W-:-:S03]  /*0550*/  IMAD.HI.U32 R95, R6, -0x326172a9, RZ ;  /* 0xcd9e8d57065f7827 */ /* 0x000fc600078e00ff */
        /* <DEDUP_REMOVED lines=25> */
.L_x_15285:
[----:B------:R-:W-:Y:S05]  /*06f0*/  BSYNC B0 ;  /* 0x0000000000007941 */ /* 0x000fea0003800000 */
.L_x_15284:
[----:B------:R-:W-:Y:S01]  /*0700*/  BSSY B0, `(.L_x_15286) ;  /* 0x0000011000007945 */ /* 0x000fe20003800000 */
[----:B------:R-:W-:Y:S05]  /*0710*/  @!P5 BRA `(.L_x_15287) ;  /* 0x000000f00000d947 */ /* 0x000fea0003800000 */
[----:B------:R-:W-:Y:S01]  /*0720*/  ISETP.NE.U32.AND P0, PT, RZ, c[0x0][0x218], PT ;  /* 0x00008600ff007a0c */ /* 0x000fe20003f05070 */
[----:B------:R-:W-:Y:S01]  /*0730*/  IMAD.MOV.U32 R41, RZ, RZ, 0x20 ;  /* 0x00000020ff297424 */ /* 0x000fe200078e00ff */
[----:B------:R-:W-:Y:S01]  /*0740*/  CS2R R26, SRZ ;  /* 0x00000000001a7805 */ /* 0x000fe2000001ff00 */
[----:B0-----:R-:W-:Y:S01]  /*0750*/  CS2R R24, SRZ ;  /* 0x0000000000187805 */ /* 0x001fe2000001ff00 */
        /* <DEDUP_REMOVED lines=11> */
.L_x_15287:
[----:B------:R-:W-:Y:S05]  /*0810*/  BSYNC B0 ;  /* 0x0000000000007941 */ /* 0x000fea0003800000 */
.L_x_15286:
[----:B------:R-:W-:Y:S01]  /*0820*/  BSSY B0, `(.L_x_15288) ;  /* 0x0000011000007945 */ /* 0x000fe20003800000 */
[----:B------:R-:W-:Y:S05]  /*0830*/  @!P4 BRA `(.L_x_15289) ;  /* 0x000000f00000c947 */ /* 0x000fea0003800000 */
[----:B------:R-:W-:Y:S01]  /*0840*/  ISETP.NE.U32.AND P0, PT, RZ, c[0x0][0x218], PT ;  /* 0x00008600ff007a0c */ /* 0x000fe20003f05070 */
[----:B------:R-:W-:Y:S01]  /*0850*/  HFMA2.MMA R57, -RZ, RZ, 0, 1.9073486328125e-06 ;  /* 0x00000020ff397435 */ /* 0x000fe200000001ff */
[----:B------:R-:W-:Y:S01]  /*0860*/  CS2R R42, SRZ ;  /* 0x00000000002a7805 */ /* 0x000fe2000001ff00 */
[----:B0-----:R-:W-:Y:S01]  /*0870*/  CS2R R40, SRZ ;  /* 0x0000000000287805 */ /* 0x001fe2000001ff00 */
        /* <DEDUP_REMOVED lines=11> */
.L_x_15289:
[----:B------:R-:W-:Y:S05]  /*0930*/  BSYNC B0 ;  /* 0x0000000000007941 */ /* 0x000fea0003800000 */
.L_x_15288:
        /* <DEDUP_REMOVED lines=17> */
.L_x_15291:
[----:B------:R-:W-:Y:S05]  /*0a50*/  BSYNC B0 ;  /* 0x0000000000007941 */ /* 0x000fea0003800000 */
.L_x_15290:
        /* <DEDUP_REMOVED lines=16> */
.L_x_15293:
[----:B------:R-:W-:Y:S05]  /*0b60*/  BSYNC B0 ;  /* 0x0000000000007941 */ /* 0x000fea0003800000 */
.L_x_15292:
[----:B------:R-:W-:Y:S02]  /*0b70*/  ISETP.GE.AND P0, PT, R148, c[0x0][0x164], PT ;  /* 0x0000590094007a0c */ /* 0x000fe40003f06270 */
[----:B------:R-:W-:Y:S02]  /*0b80*/  LOP3.LUT R95, R95, UR23, R92, 0x96, !PT ;  /* 0x000000175f5f7c12 */ /* 0x000fe4000f8e965c */
[----:B------:R-:W-:-:S09]  /*0b90*/  LOP3.LUT R90, R5, UR24, R90, 0x96, !PT ;  /* 0x00000018055a7c12 */ /* 0x000fd2000f8e965a */
[----:B------:R-:W-:Y:S05]  /*0ba0*/  @P0 EXIT ;  /* 0x000000000000094d */ /* 0x000fea0003800000 */
[----:B------:R-:W-:Y:S01]  /*0bb0*/  SHF.R.S32.HI R94, RZ, 0x3, R94 ;  /* 0x00000003ff5e7819 */ /* 0x000fe2000001145e */
[C---:B0-----:R-:W-:Y:S01]  /*0bc0*/  IMAD.SHL.U32 R2, R140.reuse, 0x20, RZ ;  /* 0x000000208c027824 */ /* 0x041fe200078e00ff */
[----:B------:R-:W-:Y:S01]  /*0bd0*/  LOP3.LUT R3, R140, 0x60, RZ, 0xc0, !PT ;  /* 0x000000608c037812 */ /* 0x000fe200078ec0ff */
[----:B------:R-:W-:Y:S01]  /*0be0*/  IMAD R93, R6, -0x326172a9, RZ ;  /* 0xcd9e8d57065d7824 */ /* 0x000fe200078e02ff */
[----:B------:R-:W-:Y:S01]  /*0bf0*/  LOP3.LUT R0, R94, 0x7f, RZ, 0xc0, !PT ;  /* 0x0000007f5e007812 */ /* 0x000fe200078ec0ff */
[----:B------:R-:W-:Y:S01]  /*0c00*/  IMAD.HI.U32 R6, R90, -0x326172a9, RZ ;  /* 0xcd9e8d575a067827 */ /* 0x000fe200078e00ff */
[----:B------:R-:W-:Y:S01]  /*0c10*/  SHF.R.U32.HI R94, RZ, 0x2, R94 ;  /* 0x00000002ff5e7819 */ /* 0x000fe2000001165e */
[----:B------:R-:W-:Y:S01]  /*0c20*/  ULDC.U8 UR8, c[0x0][0x1f0] ;  /* 0x00007c0000087ab9 */ /* 0x000fe20000000000 */
[----:B------:R-:W-:Y:S01]  /*0c30*/  LOP3.LUT R5, R2, 0x3e0, RZ, 0xc0, !PT ;  /* 0x000003e002057812 */ /* 0x000fe200078ec0ff */
[----:B------:R-:W-:Y:S01]  /*0c40*/  IMAD.IADD R3, R0, 0x1, -R3 ;  /* 0x0000000100037824 */ /* 0x000fe200078e0a03 */
[----:B------:R-:W-:Y:S01]  /*0c50*/  LOP3.LUT R94, R94, 0x3fffffe0, RZ, 0xc0, !PT ;  /* 0x3fffffe05e5e7812 */ /* 0x000fe200078ec0ff */
[----:B------:R-:W-:Y:S01]  /*0c60*/  IMAD R91, R96, -0x2daee0ad, RZ ;  /* 0xd2511f53605b7824 */ /* 0x000fe200078e02ff */
[----:B------:R-:W-:Y:S01]  /*0c70*/  LOP3.LUT R6, R6, UR25, R93, 0x96, !PT ;  /* 0x0000001906067c12 */ /* 0x000fe2000f8e965d */
[----:B------:R-:W-:Y:S01]  /*0c80*/  IMAD.IADD R5, R0, 0x1, -R5 ;  /* 0x0000000100057824 */ /* 0x000fe200078e0a05 */
[----:B------:R-:W-:Y:S01]  /*0c90*/  IMNMX R3, RZ, R3, !PT ;  /* 0x00000003ff037217 */ /* 0x000fe20007800200 */
[----:B------:R-:W-:Y:S01]  /*0ca0*/  IMAD.HI.U32 R0, R95, -0x2daee0ad, RZ ;  /* 0xd2511f535f007827 */ /* 0x000fe200078e00ff */
[----:B------:R-:W-:-:S02]  /*0cb0*/  LOP3.LUT R4, R4, 0x3, RZ, 0xc0, !PT ;  /* 0x0000000304047812 */ /* 0x000fc400078ec0ff */
[----:B------:R-:W-:Y:S01]  /*0cc0*/  IMNMX R3, R3, 0x20, PT ;  /* 0x0000002003037817 */ /* 0x000fe20003800200 */
[----:B------:R-:W-:Y:S01]  /*0cd0*/  IMAD.MOV.U32 R2, RZ, RZ, 0x1 ;  /* 0x00000001ff027424 */ /* 0x000fe200078e00ff */
[----:B------:R-:W-:Y:S01]  /*0ce0*/  IMNMX R5, RZ, R5, !PT ;  /* 0x00000005ff057217 */ /* 0x000fe20007800200 */
[----:B------:R-:W-:Y:S02]  /*0cf0*/  IMAD R144, R90, -0x326172a9, RZ ;  /* 0xcd9e8d575a907824 */ /* 0x000fe400078e02ff */
[----:B------:R-:W-:Y:S01]  /*0d00*/  IMAD.IADD R3, R3, 0x1, R94 ;  /* 0x0000000103037824 */ /* 0x000fe200078e025e */
[----:B------:R-:W-:Y:S01]  /*0d10*/  IMNMX R89, R5, 0x20, PT ;  /* 0x0000002005597817 */ /* 0x000fe20003800200 */
[----:B------:R-:W-:Y:S01]  /*0d20*/  IMAD R142, R95, -0x2daee0ad, RZ ;  /* 0xd2511f535f8e7824 */ /* 0x000fe200078e02ff */
[----:B------:R-:W-:Y:S02]  /*0d30*/  LOP3.LUT R5, R0, UR26, R91, 0x96, !PT ;  /* 0x0000001a00057c12 */ /* 0x000fe4000f8e965b */
[----:B------:R-:W-:Y:S01]  /*0d40*/  SHF.L.U32 R3, R3, 0x3, RZ ;  /* 0x0000000303037819 */ /* 0x000fe200000006ff */
[----:B------:R-:W-:-:S03]  /*0d50*/  IMAD.IADD R89, R94, 0x1, R89 ;  /* 0x000000015e597824 */ /* 0x000fc600078e0259 */
[----:B------:R0:W1:Y:S01]  /*0d60*/  I2F.U32 R143, R3 ;  /* 0x00000003008f7306 */ /* 0x0000620000201000 */
[----:B------:R-:W-:Y:S01]  /*0d70*/  IMAD.SHL.U32 R141, R89, 0x8, RZ ;  /* 0x00000008598d7824 */ /* 0x000fe200078e00ff */
[----:B0-----:R-:W-:-:S06]  /*0d80*/  MOV R3, RZ ;  /* 0x000000ff00037202 */ /* 0x001fcc0000000f00 */
[----:B-1----:R-:W0:Y:S02]  /*0d90*/  MUFU.RCP R143, R143 ;  /* 0x0000008f008f7308 */ /* 0x002e240000001000 */
.L_x_15597:
        /* <DEDUP_REMOVED lines=37> */
.L_x_15297:
[----:B-1----:R-:W-:Y:S02]  /*0ff0*/  IMAD.MOV.U32 R97, RZ, RZ, R144 ;  /* 0x000000ffff617224 */ /* 0x002fe400078e0090 */
.L_x_15298:
[----:B------:R-:W-:Y:S05]  /*1000*/  BSYNC B1 ;  /* 0x0000000000017941 */ /* 0x000fea0003800000 */
.L_x_15296:
        /* <DEDUP_REMOVED lines=16> */
.L_x_15302:
[----:B------:R-:W-:Y:S05]  /*1110*/  BSYNC B2 ;  /* 0x0000000000027941 */ /* 0x000fea0003800000 */
.L_x_15301:
        /* <DEDUP_REMOVED lines=44> */
.L_x_15300:
[----:B------:R-:W-:Y:S05]  /*13e0*/  BSYNC B1 ;  /* 0x0000000000017941 */ /* 0x000fea0003800000 */
.L_x_15299:
[----:B------:R1:W2:Y:S01]  /*13f0*/  I2F.U32 R4, R97 ;  /* 0x0000006100047306 */ /* 0x0002a20000201000 */
[----:B------:R-:W-:Y:S01]  /*1400*/  IMAD.MOV.U32 R137, RZ, RZ, 0x2f800000 ;  /* 0x2f800000ff897424 */ /* 0x000fe200078e00ff */
[----:B------:R-:W-:Y:S01]  /*1410*/  LOP3.LUT R149, R149, 0xfffffffb, RZ, 0xc0, !PT ;  /* 0xfffffffb95957812 */ /* 0x000fe200078ec0ff */
[----:B------:R-:W-:Y:S01]  /*1420*/  BSSY B1, `(.L_x_15303) ;  /* 0x0000017000017945 */ /* 0x000fe20003800000 */
[----:B------:R-:W-:-:S04]  /*1430*/  ISETP.NE.U32.AND P0, PT, RZ, c[0x0][0x180], PT ;  /* 0x00006000ff007a0c */ /* 0x000fc80003f05070 */
[----:B------:R-:W-:Y:S02]  /*1440*/  ISETP.NE.AND.EX P0, PT, RZ, c[0x0][0x184], PT, P0 ;  /* 0x00006100ff007a0c */ /* 0x000fe40003f05300 */
[----:B-1---5:R-:W-:-:S05]  /*1450*/  PRMT R97, RZ, 0x5410, R100 ;  /* 0x00005410ff617816 */ /* 0x022fca0000000064 */
        /* <DEDUP_REMOVED lines=18> */
.L_x_15304:
[----:B------:R-:W-:Y:S02]  /*1580*/  MOV R152, R144 ;  /* 0x0000009000987202 */ /* 0x000fe40000000f00 */
.L_x_15305:
[----:B------:R-:W-:Y:S05]  /*1590*/  BSYNC B1 ;  /* 0x0000000000017941 */ /* 0x000fea0003800000 */
.L_x_15303:
        /* <DEDUP_REMOVED lines=16> */
.L_x_15309:
[----:B------:R-:W-:Y:S05]  /*16a0*/  BSYNC B2 ;  /* 0x0000000000027941 */ /* 0x000fea0003800000 */
.L_x_15308:
        /* <DEDUP_REMOVED lines=44> */
.L_x_15307:
[----:B------:R-:W-:Y:S05]  /*1970*/  BSYNC B1 ;  /* 0x0000000000017941 */ /* 0x000fea0003800000 */
.L_x_15306:
        /* <DEDUP_REMOVED lines=22> */
.L_x_15311:
[----:B------:R-:W-:Y:S02]  /*1ae0*/  MOV R100, R144 ;  /* 0x0000009000647202 */ /* 0x000fe40000000f00 */
.L_x_15312:
[----:B------:R-:W-:Y:S05]  /*1af0*/  BSYNC B1 ;  /* 0x0000000000017941 */ /* 0x000fea0003800000 */
.L_x_15310:
        /* <DEDUP_REMOVED lines=16> */
.L_x_15316:
[----:B------:R-:W-:Y:S05]  /*1c00*/  BSYNC B2 ;  /* 0x0000000000027941 */ /* 0x000fea0003800000 */
.L_x_15315:
        /* <DEDUP_REMOVED lines=44> */
.L_x_15314:
[----:B------:R-:W-:Y:S05]  /*1ed0*/  BSYNC B1 ;  /* 0x0000000000017941 */ /* 0x000fea0003800000 */
.L_x_15313:
        /* <DEDUP_REMOVED lines=20> */
.L_x_15318:
[----:B------:R-:W-:Y:S02]  /*2020*/  MOV R100, R144 ;  /* 0x0000009000647202 */ /* 0x000fe40000000f00 */
.L_x_15319:
[----:B------:R-:W-:Y:S05]  /*2030*/  BSYNC B1 ;  /* 0x0000000000017941 */ /* 0x000fea0003800000 */
.L_x_15317:
        /* <DEDUP_REMOVED lines=16> */
.L_x_15323:
[----:B------:R-:W-:Y:S05]  /*2140*/  BSYNC B2 ;  /* 0x0000000000027941 */ /* 0x000fea0003800000 */
.L_x_15322:
        /* <DEDUP_REMOVED lines=44> */
.L_x_15321:
[----:B------:R-:W-:Y:S05]  /*2410*/  BSYNC B1 ;  /* 0x0000000000017941 */ /* 0x000fea0003800000 */
.L_x_15320:
[----:B------:R-:W1:Y:S01]  /*2420*/  I2F.U32 R100, R100 ;  /* 0x0000006400647306 */ /* 0x000e620000201000 */
[----:B------:R-:W-:Y:S01]  /*2430*/  PRMT R101, RZ, 0x7610, R101 ;  /* 0x00007610ff657816 */ /* 0x000fe20000000065 */
[----:B------:R-:W-:Y:S01]  /*2440*/  BSSY B1, `(.L_x_15324) ;  /* 0x0000013000017945 */ /* 0x000fe20003800000 */
[----:B------:R-:W-:-:S03]  /*2450*/  ISETP.NE.AND P3, PT, R4, 0x1, PT ;  /* 0x000000010400780c */ /* 0x000fc60003f65270 */
[----:B------:R-:W-:-:S04]  /*2460*/  FMUL.FTZ R101, R101, R136 ;  /* 0x0000008865657220 */ /* 0x000fc80000410000 */
        /* <DEDUP_REMOVED lines=15> */
.L_x_15325:
[----:B------:R-:W-:Y:S02]  /*2560*/  MOV R152, R144 ;  /* 0x0000009000987202 */ /* 0x000fe40000000f00 */
.L_x_15326:
[----:B------:R-:W-:Y:S05]  /*2570*/  BSYNC B1 ;  /* 0x0000000000017941 */ /* 0x000fea0003800000 */
.L_x_15324:
        /* <DEDUP_REMOVED lines=16> */
.L_x_15330:
[----:B------:R-:W-:Y:S05]  /*2680*/  BSYNC B2 ;  /* 0x0000000000027941 */ /* 0x000fea0003800000 */
.L_x_15329:
        /* <DEDUP_REMOVED lines=44> */
.L_x_15328:
[----:B------:R-:W-:Y:S05]  /*2950*/  BSYNC B1 ;  /* 0x0000000000017941 */ /* 0x000fea0003800000 */
.L_x_15327:
        /* <DEDUP_REMOVED lines=20> */
.L_x_15332:
[----:B------:R-:W-:Y:S02]  /*2aa0*/  MOV R154, R144 ;  /* 0x00000090009a7202 */ /* 0x000fe40000000f00 */
.L_x_15333:
[----:B------:R-:W-:Y:S05]  /*2ab0*/  BSYNC B1 ;  /* 0x0000000000017941 */ /* 0x000fea0003800000 */
.L_x_15331:
        /* <DEDUP_REMOVED lines=16> */
.L_x_15337:
[----:B------:R-:W-:Y:S05]  /*2bc0*/  BSYNC B2 ;  /* 0x0000000000027941 */ /* 0x000fea0003800000 */
.L_x_15336:
        /* <DEDUP_REMOVED lines=44> */
.L_x_15335:
[----:B------:R-:W-:Y:S05]  /*2e90*/  BSYNC B1 ;  /* 0x0000000000017941 */ /* 0x000fea0003800000 */
.L_x_15334:
        /* <DEDUP_REMOVED lines=20> */
.L_x_15339:
[----:B------:R-:W-:Y:S02]  /*2fe0*/  MOV R154, R144 ;  /* 0x00000090009a7202 */ /* 0x000fe40000000f00 */
.L_x_15340:
[----:B------:R-:W-:Y:S05]  /*2ff0*/  BSYNC B1 ;  /* 0x0000000000017941 */ /* 0x000fea0003800000 */
.L_x_15338:
        /* <DEDUP_REMOVED lines=16> */
.L_x_15344:
[----:B------:R-:W-:Y:S05]  /*3100*/  BSYNC B2 ;  /* 0x0000000000027941 */ /* 0x000fea0003800000 */
.L_x_15343:
        /* <DEDUP_REMOVED lines=44> */
.L_x_15342:
[----:B------:R-:W-:Y:S05]  /*33d0*/  BSYNC B1 ;  /* 0x0000000000017941 */ /* 0x000fea0003800000 */
.L_x_15341:
        /* <DEDUP_REMOVED lines=20> */
.L_x_15346:
[----:B------:R-:W-:Y:S02]  /*3520*/  MOV R154, R144 ;  /* 0x00000090009a7202 */ /* 0x000fe40000000f00 */
.L_x_15347:
[----:B------:R-:W-:Y:S05]  /*3530*/  BSYNC B1 ;  /* 0x0000000000017941 */ /* 0x000fea0003800000 */
.L_x_15345:
        /* <DEDUP_REMOVED lines=18> */
.L_x_15351:
[----:B------:R-:W-:Y:S05]  /*3660*/  BSYNC B2 ;  /* 0x0000000000027941 */ /* 0x000fea0003800000 */
.L_x_15350:
        /* <DEDUP_REMOVED lines=44> */
.L_x_15349:
[----:B------:R-:W-:Y:S05]  /*3930*/  BSYNC B1 ;  /* 0x0000000000017941 */ /* 0x000fea0003800000 */
.L_x_15348:
[----:B------:R-:W1:Y:S01]  /*3940*/  I2F.U32 R138, R154 ;  /* 0x0000009a008a7306 */ /* 0x000e620000201000 */
[----:B------:R-:W-:Y:S02]  /*3950*/  SEL R152, RZ, 0x1, P2 ;  /* 0x00000001ff987807 */ /* 0x000fe40001000000 */
[----:B------:R-:W-:Y:S02]  /*3960*/  SEL R156, RZ, 0x10000, P5 ;  /* 0x00010000ff9c7807 */ /* 0x000fe40002800000 */
[----:B------:R-:W-:Y:S01]  /*3970*/  LOP3.LUT P5, RZ, R149, 0x2, RZ, 0xc0, !PT ;  /* 0x0000000295ff7812 */ /* 0x000fe200078ac0ff */
[----:B------:R-:W-:Y:S01]  /*3980*/  IMAD.WIDE.U32 R152, R152, 0x1000000, RZ ;  /* 0x0100000098987825 */ /* 0x000fe200078e00ff */
[----:B------:R-:W-:-:S02]  /*3990*/  SEL R139, RZ, 0x100, P4 ;  /* 0x00000100ff8b7807 */ /* 0x000fc40002000000 */
[----:B------:R-:W-:Y:S02]  /*39a0*/  PRMT R103, RZ, 0x7610, R103 ;  /* 0x00007610ff677816 */ /* 0x000fe40000000067 */
[----:B------:R-:W-:Y:S02]  /*39b0*/  SEL R150, RZ, 0x1, P1 ;  /* 0x00000001ff967807 */ /* 0x000fe40000800000 */
[----:B------:R-:W-:Y:S01]  /*39c0*/  LOP3.LUT P6, RZ, R149, 0x4, RZ, 0xc0, !PT ;  /* 0x0000000495ff7812 */ /* 0x000fe200078cc0ff */
[----:B------:R-:W-:Y:S02]  /*39d0*/  FMUL.FTZ R103, R103, R136 ;  /* 0x0000008867677220 */ /* 0x000fe40000410000 */
[----:B-1----:R-:W-:Y:S01]  /*39e0*/  FFMA.FTZ R138, R138, R137, 1.1641532182693481445e-10 ;  /* 0x2f0000008a8a7423 */ /* 0x002fe20000010089 */
[----:B------:R-:W-:Y:S01]  /*39f0*/  SEL R137, RZ, 0x1, P3 ;  /* 0x00000001ff897807 */ /* 0x000fe20001800000 */
[----:B------:R-:W-:-:S03]  /*3a00*/  FMUL.FTZ R103, R103, c[0x0][0x1e8] ;  /* 0x00007a0067677a20 */ /* 0x000fc60000410000 */
        /* <DEDUP_REMOVED lines=10> */
[----:B------:R-:W-:Y:S02]  /*3ab0*/  SEL R138, RZ, 0x1, P6 ;  /* 0x00000001ff8a7807 */ /* 0x000fe40003000000 */
[C---:B------:R-:W-:Y:S02]  /*3ac0*/  LEA R152, P1, R0.reuse, c[0x0][0x188], 0x5 ;  /* 0x0000620000987a11 */ /* 0x040fe400078228ff */
        /* <DEDUP_REMOVED lines=9> */
.L_x_15295:
[----:B------:R-:W-:Y:S05]  /*3b60*/  BSYNC B0 ;  /* 0x0000000000007941 */ /* 0x000fea0003800000 */
.L_x_15294:
        /* <DEDUP_REMOVED lines=16> */
[----:B--2---:R-:W-:Y:S01]  /*3c70*/  ISETP.NE.AND P0, PT, R4, 0x2, PT ;  /* 0x000000020400780c */ /* 0x004fe20003f05270 */
[----:B-1----:R-:W-:-:S12]  /*3c80*/  IMAD.MOV.U32 R150, RZ, RZ, R5 ;  /* 0x000000ffff967224 */ /* 0x002fd800078e0005 */
[----:B------:R-:W-:Y:S05]  /*3c90*/  @!P0 BRA `(.L_x_15356) ;  /* 0x0000006000008947 */ /* 0x000fea0003800000 */
[----:B------:R-:W-:Y:S01]  /*3ca0*/  ISETP.NE.AND P0, PT, R4, 0x3, PT ;  /* 0x000000030400780c */ /* 0x000fe20003f05270 */
[----:B------:R-:W-:-:S12]  /*3cb0*/  IMAD.MOV.U32 R150, RZ, RZ, R6 ;  /* 0x000000ffff967224 */ /* 0x000fd800078e0006 */
[----:B------:R-:W-:Y:S05]  /*3cc0*/  @P0 BRA `(.L_x_15356) ;  /* 0x0000003000000947 */ /* 0x000fea0003800000 */
[----:B------:R-:W-:Y:S01]  /*3cd0*/  MOV R150, R142 ;  /* 0x0000008e00967202 */ /* 0x000fe20000000f00 */
[----:B------:R-:W-:Y:S05]  /*3ce0*/  BRA `(.L_x_15356) ;  /* 0x0000001000007947 */ /* 0x000fea0003800000 */
.L_x_15355:
[----:B-12---:R-:W-:Y:S02]  /*3cf0*/  IMAD.MOV.U32 R150, RZ, RZ, R144 ;  /* 0x000000ffff967224 */ /* 0x006fe400078e0090 */
.L_x_15356:
[----:B------:R-:W-:Y:S05]  /*3d00*/  BSYNC B1 ;  /* 0x0000000000017941 */ /* 0x000fea0003800000 */
.L_x_15354:
        /* <DEDUP_REMOVED lines=16> */
.L_x_15360:
[----:B------:R-:W-:Y:S05]  /*3e10*/  BSYNC B2 ;  /* 0x0000000000027941 */ /* 0x000fea0003800000 */
.L_x_15359:
        /* <DEDUP_REMOVED lines=44> */
.L_x_15358:
[----:B------:R-:W-:Y:S05]  /*40e0*/  BSYNC B1 ;  /* 0x0000000000017941 */ /* 0x000fea0003800000 */
.L_x_15357:
        /* <DEDUP_REMOVED lines=25> */
.L_x_15362:
[----:B------:R-:W-:Y:S02]  /*4280*/  IMAD.MOV.U32 R152, RZ, RZ, R144 ;  /* 0x000000ffff987224 */ /* 0x000fe400078e0090 */
.L_x_15363:
[----:B------:R-:W-:Y:S05]  /*4290*/  BSYNC B1 ;  /* 0x0000000000017941 */ /* 0x000fea0003800000 */
.L_x_15361:
        /* <DEDUP_REMOVED lines=16> */
.L_x_15367:
[----:B------:R-:W-:Y:S05]  /*43a0*/  BSYNC B2 ;  /* 0x0000000000027941 */ /* 0x000fea0003800000 */
.L_x_15366:
        /* <DEDUP_REMOVED lines=44> */
.L_x_15365:
[----:B------:R-:W-:Y:S05]  /*4670*/  BSYNC B1 ;  /* 0x0000000000017941 */ /* 0x000fea0003800000 */
.L_x_15364:
        /* <DEDUP_REMOVED lines=22> */
.L_x_15369:
[----:B------:R-:W-:Y:S02]  /*47e0*/  IMAD.MOV.U32 R108, RZ, RZ, R144 ;  /* 0x000000ffff6c7224 */ /* 0x000fe400078e0090 */
.L_x_15370:
[----:B------:R-:W-:Y:S05]  /*47f0*/  BSYNC B1 ;  /* 0x0000000000017941 */ /* 0x000fea0003800000 */
.L_x_15368:
        /* <DEDUP_REMOVED lines=16> */
.L_x_15374:
[----:B------:R-:W-:Y:S05]  /*4900*/  BSYNC B2 ;  /* 0x0000000000027941 */ /* 0x000fea0003800000 */
.L_x_15373:
        /* <DEDUP_REMOVED lines=44> */
.L_x_15372:
[----:B------:R-:W-:Y:S05]  /*4bd0*/  BSYNC B1 ;  /* 0x0000000000017941 */ /* 0x000fea0003800000 */
.L_x_15371:
        /* <DEDUP_REMOVED lines=20> */
.L_x_15376:
[----:B------:R-:W-:Y:S02]  /*4d20*/  IMAD.MOV.U32 R108, RZ, RZ, R144 ;  /* 0x000000ffff6c7224 */ /* 0x000fe400078e0090 */
.L_x_15377:
[----:B------:R-:W-:Y:S05]  /*4d30*/  BSYNC B1 ;  /* 0x0000000000017941 */ /* 0x000fea0003800000 */
.L_x_15375:
        /* <DEDUP_REMOVED lines=16> */
.L_x_15381:
[----:B------:R-:W-:Y:S05]  /*4e40*/  BSYNC B2 ;  /* 0x0000000000027941 */ /* 0x000fea0003800000 */
.L_x_15380:
        /* <DEDUP_REMOVED lines=44> */
.L_x_15379:
[----:B------:R-:W-:Y:S05]  /*5110*/  BSYNC B1 ;  /* 0x0000000000017941 */ /* 0x000fea0003800000 */
.L_x_15378:
        /* <DEDUP_REMOVED lines=20> */
.L_x_15383:
[----:B------:R-:W-:Y:S02]  /*5260*/  IMAD.MOV.U32 R152, RZ, RZ, R144 ;  /* 0x000000ffff987224 */ /* 0x000fe400078e0090 */
.L_x_15384:
[----:B------:R-:W-:Y:S05]  /*5270*/  BSYNC B1 ;  /* 0x0000000000017941 */ /* 0x000fea0003800000 */
.L_x_15382:
        /* <DEDUP_REMOVED lines=16> */
.L_x_15388:
[----:B------:R-:W-:Y:S05]  /*5380*/  BSYNC B2 ;  /* 0x0000000000027941 */ /* 0x000fea0003800000 */
.L_x_15387:
        /* <DEDUP_REMOVED lines=44> */
.L_x_15386:
[----:B------:R-:W-:Y:S05]  /*5650*/  BSYNC B1 ;  /* 0x0000000000017941 */ /* 0x000fea0003800000 */
.L_x_15385:
        /* <DEDUP_REMOVED lines=20> */
.L_x_15390:
[----:B------:R-:W-:Y:S02]  /*57a0*/  IMAD.MOV.U32 R155, RZ, RZ, R144 ;  /* 0x000000ffff9b7224 */ /* 0x000fe400078e0090 */
.L_x_15391:
[----:B------:R-:W-:Y:S05]  /*57b0*/  BSYNC B1 ;  /* 0x0000000000017941 */ /* 0x000fea0003800000 */
.L_x_15389:
        /* <DEDUP_REMOVED lines=16> */
.L_x_15395:
[----:B------:R-:W-:Y:S05]  /*58c0*/  BSYNC B2 ;  /* 0x0000000000027941 */ /* 0x000fea0003800000 */
.L_x_15394:
        /* <DEDUP_REMOVED lines=44> */
.L_x_15393:
[----:B------:R-:W-:Y:S05]  /*5b90*/  BSYNC B1 ;  /* 0x0000000000017941 */ /* 0x000fea0003800000 */
.L_x_15392:
        /* <DEDUP_REMOVED lines=20> */
.L_x_15397:
[----:B------:R-:W-:Y:S02]  /*5ce0*/  IMAD.MOV.U32 R155, RZ, RZ, R144 ;  /* 0x000000ffff9b7224 */ /* 0x000fe400078e0090 */
.L_x_15398:
[----:B------:R-:W-:Y:S05]  /*5cf0*/  BSYNC B1 ;  /* 0x0000000000017941 */ /* 0x000fea0003800000 */
.L_x_15396:
        /* <DEDUP_REMOVED lines=16> */
.L_x_15402:
[----:B------:R-:W-:Y:S05]  /*5e00*/  BSYNC B2 ;  /* 0x0000000000027941 */ /* 0x000fea0003800000 */
.L_x_15401:
        /* <DEDUP_REMOVED lines=44> */
.L_x_15400:
[----:B------:R-:W-:Y:S05]  /*60d0*/  BSYNC B1 ;  /* 0x0000000000017941 */ /* 0x000fea0003800000 */
.L_x_15399:
        /* <DEDUP_REMOVED lines=20> */
.L_x_15404:
[----:B------:R-:W-:Y:S02]  /*6220*/  IMAD.MOV.U32 R155, RZ, RZ, R144 ;  /* 0x000000ffff9b7224 */ /* 0x000fe400078e0090 */
.L_x_15405:
[----:B------:R-:W-:Y:S05]  /*6230*/  BSYNC B1 ;  /* 0x0000000000017941 */ /* 0x000fea0003800000 */
.L_x_15403:
        /* <DEDUP_REMOVED lines=18> */
.L_x_15409:
[----:B------:R-:W-:Y:S05]  /*6360*/  BSYNC B2 ;  /* 0x0000000000027941 */ /* 0x000fea0003800000 */
.L_x_15408:
        /* <DEDUP_REMOVED lines=44> */
.L_x_15407:
[----:B------:R-:W-:Y:S05]  /*6630*/  BSYNC B1 ;  /* 0x0000000000017941 */ /* 0x000fea0003800000 */
.L_x_15406:
[----:B------:R-:W1:Y:S01]  /*6640*/  I2F.U32 R139, R155 ;  /* 0x0000009b008b7306 */ /* 0x000e620000201000 */
[----:B------:R-:W-:Y:S02]  /*6650*/  SEL R152, RZ, 0x1, P2 ;  /* 0x00000001ff987807 */ /* 0x000fe40001000000 */
        /* <DEDUP_REMOVED lines=8> */
[----:B------:R-:W-:Y:S01]  /*66e0*/  LOP3.LUT P6, RZ, R149, 0x4, RZ, 0xc0, !PT ;  /* 0x0000000495ff7812 */ /* 0x000fe200078cc0ff */
[----:B-1----:R-:W-:-:S05]  /*66f0*/  FFMA.FTZ R139, R139, R154, 1.1641532182693481445e-10 ;  /* 0x2f0000008b8b7423 */ /* 0x002fca000001009a */
[----:B------:R-:W-:Y:S02]  /*6700*/  FSETP.GTU.FTZ.AND P2, PT, R139, c[0x0][0x1e4], PT ;  /* 0x000079008b007a0b */ /* 0x000fe40003f5c000 */
[----:B------:R-:W-:Y:S02]  /*6710*/  SEL R139, RZ, 0x1, P3 ;  /* 0x00000001ff8b7807 */ /* 0x000fe40001800000 */
[----:B------:R-:W-:Y:S02]  /*6720*/  SEL R153, RZ, 0x1000000, P2 ;  /* 0x01000000ff997807 */ /* 0x000fe40001000000 */
[----:B------:R-:W-:Y:S02]  /*6730*/  FSEL R111, R111, RZ, !P2 ;  /* 0x000000ff6f6f7208 */ /* 0x000fe40005000000 */
[----:B------:R-:W-:Y:S01]  /*6740*/  LOP3.LUT R151, R151, R153, R156, 0xfe, !PT ;  /* 0x0000009997977212 */ /* 0x000fe200078efe9c */
[----:B------:R-:W-:-:S04]  /*6750*/  IMAD.WIDE.U32 R152, R152, 0x1000000, RZ ;  /* 0x0100000098987825 */ /* 0x000fc800078e00ff */
[----:B------:R-:W-:Y:S01]  /*6760*/  @P0 FADD.FTZ R111, R95, R111 ;  /* 0x0000006f5f6f0221 */ /* 0x000fe20000010000 */
[----:B------:R-:W-:Y:S01]  /*6770*/  LOP3.LUT R153, R153, R151, R139, 0xfe, !PT ;  /* 0x0000009799997212 */ /* 0x000fe200078efe8b */
[----:B------:R-:W-:-:S04]  /*6780*/  IMAD.WIDE.U32 R150, R150, 0x10000, RZ ;  /* 0x0001000096967825 */ /* 0x000fc800078e00ff */
[----:B------:R-:W-:-:S05]  /*6790*/  IMAD.WIDE.U32 R138, R138, 0x100, RZ ;  /* 0x000001008a8a7825 */ /* 0x000fca00078e00ff */
[----:B------:R-:W-:Y:S02]  /*67a0*/  LOP3.LUT R150, R138, R152, R150, 0xfe, !PT ;  /* 0x000000988a967212 */ /* 0x000fe400078efe96 */
[----:B------:R-:W-:Y:S02]  /*67b0*/  LEA R152, P0, R137, c[0x0][0x188], 0x5 ;  /* 0x0000620089987a11 */ /* 0x000fe400078028ff */
[----:B------:R-:W-:Y:S02]  /*67c0*/  LOP3.LUT R151, R139, R153, R151, 0xfe, !PT ;  /* 0x000000998b977212 */ /* 0x000fe400078efe97 */
[C---:B------:R-:W-:Y:S02]  /*67d0*/  LEA.HI.X R153, R137.reuse, c[0x0][0x18c], RZ, 0x5, P0 ;  /* 0x0000630089997a11 */ /* 0x040fe400000f2cff */
[----:B------:R-:W-:Y:S02]  /*67e0*/  SEL R139, RZ, 0x1, P6 ;  /* 0x00000001ff8b7807 */ /* 0x000fe40003000000 */
[----:B------:R-:W-:Y:S01]  /*67f0*/  LEA R138, P0, R137, c[0x0][0x190], 0x3 ;  /* 0x00006400898a7a11 */ /* 0x000fe200078018ff */
[----:B------:R1:W-:Y:S01]  /*6800*/  STG.E.128 [R152.64], R104 ;  /* 0x0000006898007986 */ /* 0x0003e2000c101d06 */
[----:B------:R-:W-:-:S02]  /*6810*/  LOP3.LUT R150, R150, R139, RZ, 0xfc, !PT ;  /* 0x0000008b96967212 */ /* 0x000fc400078efcff */
[C---:B------:R-:W-:Y:S01]  /*6820*/  LEA.HI.X R139, R137.reuse, c[0x0][0x194], RZ, 0x3, P0 ;  /* 0x00006500898b7a11 */ /* 0x040fe200000f1cff */
[----:B------:R1:W-:Y:S01]  /*6830*/  STG.E.128 [R152.64+0x10], R108 ;  /* 0x0000106c98007986 */ /* 0x0003e2000c101d06 */
[----:B------:R-:W-:-:S03]  /*6840*/  IADD3 R137, R137, 0x80, RZ ;  /* 0x0000008089897810 */ /* 0x000fc60007ffe0ff */
[----:B------:R1:W-:Y:S04]  /*6850*/  STG.E.64 [R138.64], R150 ;  /* 0x000000968a007986 */ /* 0x0003e8000c101b06 */
.L_x_15353:
[----:B------:R-:W-:Y:S05]  /*6860*/  BSYNC B0 ;  /* 0x0000000000007941 */ /* 0x000fea0003800000 */
.L_x_15352:
        /* <DEDUP_REMOVED lines=19> */
[----:B------:R-:W-:Y:S02]  /*69a0*/  ISETP.NE.AND P0, PT, R4, 0x3, PT ;  /* 0x000000030400780c */ /* 0x000fe40003f05270 */
[----:B------:R-:W-:-:S11]  /*69b0*/  MOV R150, R6 ;  /* 0x0000000600967202 */ /* 0x000fd60000000f00 */
[----:B------:R-:W-:Y:S05]  /*69c0*/  @P0 BRA `(.L_x_15414) ;  /* 0x0000003000000947 */ /* 0x000fea0003800000 */
[----:B------:R-:W-:Y:S01]  /*69d0*/  IMAD.MOV.U32 R150, RZ, RZ, R142 ;  /* 0x000000ffff967224 */ /* 0x000fe200078e008e */
[----:B------:R-:W-:Y:S05]  /*69e0*/  BRA `(.L_x_15414) ;  /* 0x0000001000007947 */ /* 0x000fea0003800000 */
.L_x_15413:
[----:B-12---:R-:W-:Y:S02]  /*69f0*/  IMAD.MOV.U32 R150, RZ, RZ, R144 ;  /* 0x000000ffff967224 */ /* 0x006fe400078e0090 */
.L_x_15414:
[----:B------:R-:W-:Y:S05]  /*6a00*/  BSYNC B1 ;  /* 0x0000000000017941 */ /* 0x000fea0003800000 */
.L_x_15412:
        /* <DEDUP_REMOVED lines=16> */
.L_x_15418:
[----:B------:R-:W-:Y:S05]  /*6b10*/  BSYNC B2 ;  /* 0x0000000000027941 */ /* 0x000fea0003800000 */
.L_x_15417:
        /* <DEDUP_REMOVED lines=44> */
.L_x_15416:
[----:B------:R-:W-:Y:S05]  /*6de0*/  BSYNC B1 ;  /* 0x0000000000017941 */ /* 0x000fea0003800000 */
.L_x_15415:
        /* <DEDUP_REMOVED lines=25> */
.L_x_15420:
[----:B------:R-:W-:Y:S02]  /*6f80*/  IMAD.MOV.U32 R152, RZ, RZ, R144 ;  /* 0x000000ffff987224 */ /* 0x000fe400078e0090 */
.L_x_15421:
[----:B------:R-:W-:Y:S05]  /*6f90*/  BSYNC B1 ;  /* 0x0000000000017941 */ /* 0x000fea0003800000 */
.L_x_15419:
        /* <DEDUP_REMOVED lines=16> */
.L_x_15425:
[----:B------:R-:W-:Y:S05]  /*70a0*/  BSYNC B2 ;  /* 0x0000000000027941 */ /* 0x000fea0003800000 */
.L_x_15424:
        /* <DEDUP_REMOVED lines=44> */
.L_x_15423:
[----:B------:R-:W-:Y:S05]  /*7370*/  BSYNC B1 ;  /* 0x0000000000017941 */ /* 0x000fea0003800000 */
.L_x_15422:
        /* <DEDUP_REMOVED lines=22> */
.L_x_15427:
[----:B------:R-:W-:Y:S02]  /*74e0*/  IMAD.MOV.U32 R116, RZ, RZ, R144 ;  /* 0x000000ffff747224 */ /* 0x000fe400078e0090 */
.L_x_15428:
[----:B------:R-:W-:Y:S05]  /*74f0*/  BSYNC B1 ;  /* 0x0000000000017941 */ /* 0x000fea0003800000 */
.L_x_15426:
        /* <DEDUP_REMOVED lines=16> */
.L_x_15432:
[----:B------:R-:W-:Y:S05]  /*7600*/  BSYNC B2 ;  /* 0x0000000000027941 */ /* 0x000fea0003800000 */
.L_x_15431:
        /* <DEDUP_REMOVED lines=44> */
.L_x_15430:
[----:B------:R-:W-:Y:S05]  /*78d0*/  BSYNC B1 ;  /* 0x0000000000017941 */ /* 0x000fea0003800000 */
.L_x_15429:
        /* <DEDUP_REMOVED lines=20> */
.L_x_15434:
[----:B------:R-:W-:Y:S02]  /*7a20*/  IMAD.MOV.U32 R116, RZ, RZ, R144 ;  /* 0x000000ffff747224 */ /* 0x000fe400078e0090 */
.L_x_15435:
[----:B------:R-:W-:Y:S05]  /*7a30*/  BSYNC B1 ;  /* 0x0000000000017941 */ /* 0x000fea0003800000 */
.L_x_15433:
        /* <DEDUP_REMOVED lines=16> */
.L_x_15439:
[----:B------:R-:W-:Y:S05]  /*7b40*/  BSYNC B2 ;  /* 0x0000000000027941 */ /* 0x000fea0003800000 */
.L_x_15438:
        /* <DEDUP_REMOVED lines=44> */
.L_x_15437:
[----:B------:R-:W-:Y:S05]  /*7e10*/  BSYNC B1 ;  /* 0x0000000000017941 */ /* 0x000fea0003800000 */
.L_x_15436:
        /* <DEDUP_REMOVED lines=20> */
.L_x_15441:
[----:B------:R-:W-:Y:S02]  /*7f60*/  IMAD.MOV.U32 R152, RZ, RZ, R144 ;  /* 0x000000ffff987224 */ /* 0x000fe400078e0090 */
.L_x_15442:
[----:B------:R-:W-:Y:S05]  /*7f70*/  BSYNC B1 ;  /* 0x0000000000017941 */ /* 0x000fea0003800000 */
.L_x_15440:
        /* <DEDUP_REMOVED lines=16> */
.L_x_15446:
[----:B------:R-:W-:Y:S05]  /*8080*/  BSYNC B2 ;  /* 0x0000000000027941 */ /* 0x000fea0003800000 */
.L_x_15445:
        /* <DEDUP_REMOVED lines=44> */
.L_x_15444:
[----:B------:R-:W-:Y:S05]  /*8350*/  BSYNC B1 ;  /* 0x0000000000017941 */ /* 0x000fea0003800000 */
.L_x_15443:
        /* <DEDUP_REMOVED lines=20> */
.L_x_15448:
[----:B------:R-:W-:Y:S02]  /*84a0*/  IMAD.MOV.U32 R155, RZ, RZ, R144 ;  /* 0x000000ffff9b7224 */ /* 0x000fe400078e0090 */
.L_x_15449:
[----:B------:R-:W-:Y:S05]  /*84b0*/  BSYNC B1 ;  /* 0x0000000000017941 */ /* 0x000fea0003800000 */
.L_x_15447:
        /* <DEDUP_REMOVED lines=16> */
.L_x_15453:
[----:B------:R-:W-:Y:S05]  /*85c0*/  BSYNC B2 ;  /* 0x0000000000027941 */ /* 0x000fea0003800000 */
.L_x_15452:
        /* <DEDUP_REMOVED lines=44> */
.L_x_15451:
[----:B------:R-:W-:Y:S05]  /*8890*/  BSYNC B1 ;  /* 0x0000000000017941 */ /* 0x000fea0003800000 */
.L_x_15450:
        /* <DEDUP_REMOVED lines=20> */
.L_x_15455:
[----:B------:R-:W-:Y:S02]  /*89e0*/  IMAD.MOV.U32 R155, RZ, RZ, R144 ;  /* 0x000000ffff9b7224 */ /* 0x000fe400078e0090 */
.L_x_15456:
[----:B------:R-:W-:Y:S05]  /*89f0*/  BSYNC B1 ;  /* 0x0000000000017941 */ /* 0x000fea0003800000 */
.L_x_15454:
        /* <DEDUP_REMOVED lines=16> */
.L_x_15460:
[----:B------:R-:W-:Y:S05]  /*8b00*/  BSYNC B2 ;  /* 0x0000000000027941 */ /* 0x000fea0003800000 */
.L_x_15459:
        /* <DEDUP_REMOVED lines=44> */
.L_x_15458:
[----:B------:R-:W-:Y:S05]  /*8dd0*/  BSYNC B1 ;  /* 0x0000000000017941 */ /* 0x000fea0003800000 */
.L_x_15457:
        /* <DEDUP_REMOVED lines=20> */
.L_x_15462:
[----:B------:R-:W-:Y:S02]  /*8f20*/  IMAD.MOV.U32 R155, RZ, RZ, R144 ;  /* 0x000000ffff9b7224 */ /* 0x000fe400078e0090 */
.L_x_15463:
[----:B------:R-:W-:Y:S05]  /*8f30*/  BSYNC B1 ;  /* 0x0000000000017941 */ /* 0x000fea0003800000 */
.L_x_15461:
        /* <DEDUP_REMOVED lines=18> */
.L_x_15467:
[----:B------:R-:W-:Y:S05]  /*9060*/  BSYNC B2 ;  /* 0x0000000000027941 */ /* 0x000fea0003800000 */
.L_x_15466:
        /* <DEDUP_REMOVED lines=44> */
.L_x_15465:
[----:B------:R-:W-:Y:S05]  /*9330*/  BSYNC B1 ;  /* 0x0000000000017941 */ /* 0x000fea0003800000 */
.L_x_15464:
        /* <DEDUP_REMOVED lines=34> */
.L_x_15411:
[----:B------:R-:W-:Y:S05]  /*9560*/  BSYNC B0 ;  /* 0x0000000000007941 */ /* 0x000fea0003800000 */
.L_x_15410:
        /* <DEDUP_REMOVED lines=22> */
[----:B------:R-:W-:Y:S01]  /*96d0*/  IMAD.MOV.U32 R150, RZ, RZ, R142 ;  /* 0x000000ffff967224 */ /* 0x000fe200078e008e */
[----:B------:R-:W-:Y:S05]  /*96e0*/  BRA `(.L_x_15472) ;  /* 0x0000001000007947 */ /* 0x000fea0003800000 */
.L_x_15471:
[----:B-12---:R-:W-:Y:S02]  /*96f0*/  MOV R150, R144 ;  /* 0x0000009000967202 */ /* 0x006fe40000000f00 */
.L_x_15472:
[----:B------:R-:W-:Y:S05]  /*9700*/  BSYNC B1 ;  /* 0x0000000000017941 */ /* 0x000fea0003800000 */
.L_x_15470:
        /* <DEDUP_REMOVED lines=16> */
.L_x_15476:
[----:B------:R-:W-:Y:S05]  /*9810*/  BSYNC B2 ;  /* 0x0000000000027941 */ /* 0x000fea0003800000 */
.L_x_15475:
        /* <DEDUP_REMOVED lines=44> */
.L_x_15474:
[----:B------:R-:W-:Y:S05]  /*9ae0*/  BSYNC B1 ;  /* 0x0000000000017941 */ /* 0x000fea0003800000 */
.L_x_15473:
        /* <DEDUP_REMOVED lines=25> */
.L_x_15478:
[----:B------:R-:W-:Y:S02]  /*9c80*/  IMAD.MOV.U32 R152, RZ, RZ, R144 ;  /* 0x000000ffff987224 */ /* 0x000fe400078e0090 */
.L_x_15479:
[----:B------:R-:W-:Y:S05]  /*9c90*/  BSYNC B1 ;  /* 0x0000000000017941 */ /* 0x000fea0003800000 */
.L_x_15477:
        /* <DEDUP_REMOVED lines=16> */
.L_x_15483:
[----:B------:R-:W-:Y:S05]  /*9da0*/  BSYNC B2 ;  /* 0x0000000000027941 */ /* 0x000fea0003800000 */
.L_x_15482:
        /* <DEDUP_REMOVED lines=44> */
.L_x_15481:
[----:B------:R-:W-:Y:S05]  /*a070*/  BSYNC B1 ;  /* 0x0000000000017941 */ /* 0x000fea0003800000 */
.L_x_15480:
        /* <DEDUP_REMOVED lines=22> */
.L_x_15485:
[----:B------:R-:W-:Y:S02]  /*a1e0*/  IMAD.MOV.U32 R124, RZ, RZ, R144 ;  /* 0x000000ffff7c7224 */ /* 0x000fe400078e0090 */
.L_x_15486:
[----:B------:R-:W-:Y:S05]  /*a1f0*/  BSYNC B1 ;  /* 0x0000000000017941 */ /* 0x000fea0003800000 */
.L_x_15484:
        /* <DEDUP_REMOVED lines=16> */
.L_x_15490:
[----:B------:R-:W-:Y:S05]  /*a300*/  BSYNC B2 ;  /* 0x0000000000027941 */ /* 0x000fea0003800000 */
.L_x_15489:
        /* <DEDUP_REMOVED lines=44> */
.L_x_15488:
[----:B------:R-:W-:Y:S05]  /*a5d0*/  BSYNC B1 ;  /* 0x0000000000017941 */ /* 0x000fea0003800000 */
.L_x_15487:
        /* <DEDUP_REMOVED lines=20> */
.L_x_15492:
[----:B------:R-:W-:Y:S02]  /*a720*/  IMAD.MOV.U32 R124, RZ, RZ, R144 ;  /* 0x000000ffff7c7224 */ /* 0x000fe400078e0090 */
.L_x_15493:
[----:B------:R-:W-:Y:S05]  /*a730*/  BSYNC B1 ;  /* 0x0000000000017941 */ /* 0x000fea0003800000 */
.L_x_15491:
        /* <DEDUP_REMOVED lines=16> */
.L_x_15497:
[----:B------:R-:W-:Y:S05]  /*a840*/  BSYNC B2 ;  /* 0x0000000000027941 */ /* 0x000fea0003800000 */
.L_x_15496:
        /* <DEDUP_REMOVED lines=44> */
.L_x_15495:
[----:B------:R-:W-:Y:S05]  /*ab10*/  BSYNC B1 ;  /* 0x0000000000017941 */ /* 0x000fea0003800000 */
.L_x_15494:
        /* <DEDUP_REMOVED lines=20> */
.L_x_15499:
[----:B------:R-:W-:Y:S02]  /*ac60*/  IMAD.MOV.U32 R152, RZ, RZ, R144 ;  /* 0x000000ffff987224 */ /* 0x000fe400078e0090 */
.L_x_15500:
[----:B------:R-:W-:Y:S05]  /*ac70*/  BSYNC B1 ;  /* 0x0000000000017941 */ /* 0x000fea0003800000 */
.L_x_15498:
        /* <DEDUP_REMOVED lines=16> */
.L_x_15504:
[----:B------:R-:W-:Y:S05]  /*ad80*/  BSYNC B2 ;  /* 0x0000000000027941 */ /* 0x000fea0003800000 */
.L_x_15503:
        /* <DEDUP_REMOVED lines=44> */
.L_x_15502:
[----:B------:R-:W-:Y:S05]  /*b050*/  BSYNC B1 ;  /* 0x0000000000017941 */ /* 0x000fea0003800000 */
.L_x_15501:
        /* <DEDUP_REMOVED lines=20> */
.L_x_15506:
[----:B------:R-:W-:Y:S02]  /*b1a0*/  IMAD.MOV.U32 R155, RZ, RZ, R144 ;  /* 0x000000ffff9b7224 */ /* 0x000fe400078e0090 */
.L_x_15507:
[----:B------:R-:W-:Y:S05]  /*b1b0*/  BSYNC B1 ;  /* 0x0000000000017941 */ /* 0x000fea0003800000 */
.L_x_15505:
        /* <DEDUP_REMOVED lines=16> */
.L_x_15511:
[----:B------:R-:W-:Y:S05]  /*b2c0*/  BSYNC B2 ;  /* 0x0000000000027941 */ /* 0x000fea0003800000 */
.L_x_15510:
        /* <DEDUP_REMOVED lines=44> */
.L_x_15509:
[----:B------:R-:W-:Y:S05]  /*b590*/  BSYNC B1 ;  /* 0x0000000000017941 */ /* 0x000fea0003800000 */
.L_x_15508:
        /* <DEDUP_REMOVED lines=20> */
.L_x_15513:
[----:B------:R-:W-:Y:S02]  /*b6e0*/  IMAD.MOV.U32 R155, RZ, RZ, R144 ;  /* 0x000000ffff9b7224 */ /* 0x000fe400078e0090 */
.L_x_15514:
[----:B------:R-:W-:Y:S05]  /*b6f0*/  BSYNC B1 ;  /* 0x0000000000017941 */ /* 0x000fea0003800000 */
.L_x_15512:
        /* <DEDUP_REMOVED lines=16> */
.L_x_15518:
[----:B------:R-:W-:Y:S05]  /*b800*/  BSYNC B2 ;  /* 0x0000000000027941 */ /* 0x000fea0003800000 */
.L_x_15517:
        /* <DEDUP_REMOVED lines=44> */
.L_x_15516:
[----:B------:R-:W-:Y:S05]  /*bad0*/  BSYNC B1 ;  /* 0x0000000000017941 */ /* 0x000fea0003800000 */
.L_x_15515:
        /* <DEDUP_REMOVED lines=20> */
.L_x_15520:
[----:B------:R-:W-:Y:S02]  /*bc20*/  IMAD.MOV.U32 R155, RZ, RZ, R144 ;  /* 0x000000ffff9b7224 */ /* 0x000fe400078e0090 */
.L_x_15521:
[----:B------:R-:W-:Y:S05]  /*bc30*/  BSYNC B1 ;  /* 0x0000000000017941 */ /* 0x000fea0003800000 */
.L_x_15519:
        /* <DEDUP_REMOVED lines=18> */
.L_x_15525:
[----:B------:R-:W-:Y:S05]  /*bd60*/  BSYNC B2 ;  /* 0x0000000000027941 */ /* 0x000fea0003800000 */
.L_x_15524:
        /* <DEDUP_REMOVED lines=44> */
.L_x_15523:
[----:B------:R-:W-:Y:S05]  /*c030*/  BSYNC B1 ;  /* 0x0000000000017941 */ /* 0x000fea0003800000 */
.L_x_15522:
        /* <DEDUP_REMOVED lines=34> */
.L_x_15469:
[----:B------:R-:W-:Y:S05]  /*c260*/  BSYNC B0 ;  /* 0x0000000000007941 */ /* 0x000fea0003800000 */
.L_x_15468:
        /* <DEDUP_REMOVED lines=24> */
.L_x_15529:
[----:B-12---:R-:W-:Y:S02]  /*c3f0*/  IMAD.MOV.U32 R150, RZ, RZ, R144 ;  /* 0x000000ffff967224 */ /* 0x006fe400078e0090 */
.L_x_15530:
[----:B------:R-:W-:Y:S05]  /*c400*/  BSYNC B1 ;  /* 0x0000000000017941 */ /* 0x000fea0003800000 */
.L_x_15528:
        /* <DEDUP_REMOVED lines=16> */
.L_x_15534:
[----:B------:R-:W-:Y:S05]  /*c510*/  BSYNC B2 ;  /* 0x0000000000027941 */ /* 0x000fea0003800000 */
.L_x_15533:
        /* <DEDUP_REMOVED lines=44> */
.L_x_15532:
[----:B------:R-:W-:Y:S05]  /*c7e0*/  BSYNC B1 ;  /* 0x0000000000017941 */ /* 0x000fea0003800000 */
.L_x_15531:
        /* <DEDUP_REMOVED lines=25> */
.L_x_15536:
[----:B------:R-:W-:Y:S02]  /*c980*/  IMAD.MOV.U32 R152, RZ, RZ, R144 ;  /* 0x000000ffff987224 */ /* 0x000fe400078e0090 */
.L_x_15537:
[----:B------:R-:W-:Y:S05]  /*c990*/  BSYNC B1 ;  /* 0x0000000000017941 */ /* 0x000fea0003800000 */
.L_x_15535:
        /* <DEDUP_REMOVED lines=16> */
.L_x_15541:
[----:B------:R-:W-:Y:S05]  /*caa0*/  BSYNC B2 ;  /* 0x0000000000027941 */ /* 0x000fea0003800000 */
.L_x_15540:
        /* <DEDUP_REMOVED lines=44> */
.L_x_15539:
[----:B------:R-:W-:Y:S05]  /*cd70*/  BSYNC B1 ;  /* 0x0000000000017941 */ /* 0x000fea0003800000 */
.L_x_15538:
        /* <DEDUP_REMOVED lines=22> */
.L_x_15543:
[----:B------:R-:W-:Y:S02]  /*cee0*/  IMAD.MOV.U32 R132, RZ, RZ, R144 ;  /* 0x000000ffff847224 */ /* 0x000fe400078e0090 */
.L_x_15544:
[----:B------:R-:W-:Y:S05]  /*cef0*/  BSYNC B1 ;  /* 0x0000000000017941 */ /* 0x000fea0003800000 */
.L_x_15542:
        /* <DEDUP_REMOVED lines=16> */
.L_x_15548:
[----:B------:R-:W-:Y:S05]  /*d000*/  BSYNC B2 ;  /* 0x0000000000027941 */ /* 0x000fea0003800000 */
.L_x_15547:
        /* <DEDUP_REMOVED lines=44> */
.L_x_15546:
[----:B------:R-:W-:Y:S05]  /*d2d0*/  BSYNC B1 ;  /* 0x0000000000017941 */ /* 0x000fea0003800000 */
.L_x_15545:
        /* <DEDUP_REMOVED lines=20> */
.L_x_15550:
[----:B------:R-:W-:Y:S02]  /*d420*/  IMAD.MOV.U32 R132, RZ, RZ, R144 ;  /* 0x000000ffff847224 */ /* 0x000fe400078e0090 */
.L_x_15551:
[----:B------:R-:W-:Y:S05]  /*d430*/  BSYNC B1 ;  /* 0x0000000000017941 */ /* 0x000fea0003800000 */
.L_x_15549:
        /* <DEDUP_REMOVED lines=16> */
.L_x_15555:
[----:B------:R-:W-:Y:S05]  /*d540*/  BSYNC B2 ;  /* 0x0000000000027941 */ /* 0x000fea0003800000 */
.L_x_15554:
        /* <DEDUP_REMOVED lines=44> */
.L_x_15553:
[----:B------:R-:W-:Y:S05]  /*d810*/  BSYNC B1 ;  /* 0x0000000000017941 */ /* 0x000fea0003800000 */
.L_x_15552:
        /* <DEDUP_REMOVED lines=20> */
.L_x_15557:
[----:B------:R-:W-:Y:S02]  /*d960*/  IMAD.MOV.U32 R152, RZ, RZ, R144 ;  /* 0x000000ffff987224 */ /* 0x000fe400078e0090 */
.L_x_15558:
[----:B------:R-:W-:Y:S05]  /*d970*/  BSYNC B1 ;  /* 0x0000000000017941 */ /* 0x000fea0003800000 */
.L_x_15556:
        /* <DEDUP_REMOVED lines=16> */
.L_x_15562:
[----:B------:R-:W-:Y:S05]  /*da80*/  BSYNC B2 ;  /* 0x0000000000027941 */ /* 0x000fea0003800000 */
.L_x_15561:
        /* <DEDUP_REMOVED lines=44> */
.L_x_15560:
[----:B------:R-:W-:Y:S05]  /*dd50*/  BSYNC B1 ;  /* 0x0000000000017941 */ /* 0x000fea0003800000 */
.L_x_15559:
        /* <DEDUP_REMOVED lines=20> */
.L_x_15564:
[----:B------:R-:W-:Y:S02]  /*dea0*/  IMAD.MOV.U32 R155, RZ, RZ, R144 ;  /* 0x000000ffff9b7224 */ /* 0x000fe400078e0090 */
.L_x_15565:
[----:B------:R-:W-:Y:S05]  /*deb0*/  BSYNC B1 ;  /* 0x0000000000017941 */ /* 0x000fea0003800000 */
.L_x_15563:
        /* <DEDUP_REMOVED lines=16> */
.L_x_15569:
[----:B------:R-:W-:Y:S05]  /*dfc0*/  BSYNC B2 ;  /* 0x0000000000027941 */ /* 0x000fea0003800000 */
.L_x_15568:
        /* <DEDUP_REMOVED lines=44> */
.L_x_15567:
[----:B------:R-:W-:Y:S05]  /*e290*/  BSYNC B1 ;  /* 0x0000000000017941 */ /* 0x000fea0003800000 */
.L_x_15566:
        /* <DEDUP_REMOVED lines=20> */
.L_x_15571:
[----:B------:R-:W-:Y:S02]  /*e3e0*/  IMAD.MOV.U32 R155, RZ, RZ, R144 ;  /* 0x000000ffff9b7224 */ /* 0x000fe400078e0090 */
.L_x_15572:
[----:B------:R-:W-:Y:S05]  /*e3f0*/  BSYNC B1 ;  /* 0x0000000000017941 */ /* 0x000fea0003800000 */
.L_x_15570:
        /* <DEDUP_REMOVED lines=16> */
.L_x_15576:
[----:B------:R-:W-:Y:S05]  /*e500*/  BSYNC B2 ;  /* 0x0000000000027941 */ /* 0x000fea0003800000 */
.L_x_15575:
        /* <DEDUP_REMOVED lines=44> */
.L_x_15574:
[----:B------:R-:W-:Y:S05]  /*e7d0*/  BSYNC B1 ;  /* 0x0000000000017941 */ /* 0x000fea0003800000 */
.L_x_15573:
        /* <DEDUP_REMOVED lines=20> */
.L_x_15578:
[----:B------:R-:W-:Y:S02]  /*e920*/  IMAD.MOV.U32 R155, RZ, RZ, R144 ;  /* 0x000000ffff9b7224 */ /* 0x000fe400078e0090 */
.L_x_15579:
[----:B------:R-:W-:Y:S05]  /*e930*/  BSYNC B1 ;  /* 0x0000000000017941 */ /* 0x000fea0003800000 */
.L_x_15577:
        /* <DEDUP_REMOVED lines=18> */
.L_x_15583:
[----:B------:R-:W-:Y:S05]  /*ea60*/  BSYNC B2 ;  /* 0x0000000000027941 */ /* 0x000fea0003800000 */
.L_x_15582:
        /* <DEDUP_REMOVED lines=44> */
.L_x_15581:
[----:B------:R-:W-:Y:S05]  /*ed30*/  BSYNC B1 ;  /* 0x0000000000017941 */ /* 0x000fea0003800000 */
.L_x_15580:
[----:B------:R-:W1:Y:S01]  /*ed40*/  I2F.U32 R139, R155 ;  /* 0x0000009b008b7306 */ /* 0x000e620000201000 */
        /* <DEDUP_REMOVED lines=22> */
[----:B------:R-:W-:Y:S02]  /*eeb0*/  LOP3.LUT R152, R138, R152, R150, 0xfe, !PT ;  /* 0x000000988a987212 */ /* 0x000fe400078efe96 */
[----:B------:R-:W-:Y:S02]  /*eec0*/  SEL R151, RZ, 0x1, P6 ;  /* 0x00000001ff977807 */ /* 0x000fe40003000000 */
[C---:B------:R-:W-:Y:S02]  /*eed0*/  LEA R150, P1, R137.reuse, c[0x0][0x188], 0x5 ;  /* 0x0000620089967a11 */ /* 0x040fe400078228ff */
[----:B------:R-:W-:Y:S02]  /*eee0*/  LEA R136, P0, R137, c[0x0][0x190], 0x3 ;  /* 0x0000640089887a11 */ /* 0x000fe400078018ff */
[----:B------:R-:W-:-:S02]  /*eef0*/  LOP3.LUT R138, R152, R151, RZ, 0xfc, !PT ;  /* 0x00000097988a7212 */ /* 0x000fc400078efcff */
[C---:B------:R-:W-:Y:S02]  /*ef00*/  LEA.HI.X R151, R137.reuse, c[0x0][0x18c], RZ, 0x5, P1 ;  /* 0x0000630089977a11 */ /* 0x040fe400008f2cff */
[----:B------:R-:W-:-:S03]  /*ef10*/  LEA.HI.X R137, R137, c[0x0][0x194], RZ, 0x3, P0 ;  /* 0x0000650089897a11 */ /* 0x000fc600000f1cff */
[----:B------:R1:W-:Y:S04]  /*ef20*/  STG.E.128 [R150.64], R128 ;  /* 0x0000008096007986 */ /* 0x0003e8000c101d06 */
[----:B------:R1:W-:Y:S04]  /*ef30*/  STG.E.128 [R150.64+0x10], R132 ;  /* 0x0000108496007986 */ /* 0x0003e8000c101d06 */
[----:B------:R1:W-:Y:S02]  /*ef40*/  STG.E.64 [R136.64], R138 ;  /* 0x0000008a88007986 */ /* 0x0003e4000c101b06 */
.L_x_15527:
[----:B------:R-:W-:Y:S05]  /*ef50*/  BSYNC B0 ;  /* 0x0000000000007941 */ /* 0x000fea0003800000 */
.L_x_15526:
[----:B-1----:R-:W-:Y:S01]  /*ef60*/  FADD.FTZ R136, RZ, R96 ;  /* 0x00000060ff887221 */ /* 0x002fe20000010000 */
[----:B------:R-:W-:Y:S02]  /*ef70*/  LOP3.LUT P0, RZ, R149, 0x8, RZ, 0xc0, !PT ;  /* 0x0000000895ff7812 */ /* 0x000fe4000780c0ff */
[----:B------:R-:W-:Y:S01]  /*ef80*/  LOP3.LUT P1, RZ, R2, 0xff, RZ, 0xc0, !PT ;  /* 0x000000ff02ff7812 */ /* 0x000fe2000782c0ff */
[----:B------:R-:W-:Y:S01]  /*ef90*/  FADD.FTZ R137, R97, R136 ;  /* 0x0000008861897221 */ /* 0x000fe20000010000 */
[----:B------:R-:W-:-:S02]  /*efa0*/  SHF.R.U32.HI R150, RZ, 0x5, R140 ;  /* 0x00000005ff967819 */ /* 0x000fc4000001168c */
        /* <DEDUP_REMOVED lines=47> */
.L_x_15598:
        /* <DEDUP_REMOVED lines=102> */
.L_x_15599:
        /* <DEDUP_REMOVED lines=19> */
[----:B------:R-:W1:Y:S01]  /*fa30*/  @!P0 LDS.64 R136, [R152.X8] ;  /* 0x0000000098888984 */ /* 0x000e620000008a00 */
[----:B------:R-:W-:-:S02]  /*fa40*/  LOP3.LUT P0, RZ, R139, 0x1f, R140, 0xf8, !PT ;  /* 0x0000001f8bff7812 */ /* 0x000fc4000780f88c */
[----:B0-----:R-:W-:Y:S02]  /*fa50*/  IADD3 R157, R155, R154, RZ ;  /* 0x0000009a9b9d7210 */ /* 0x001fe40007ffe0ff */
[----:B------:R-:W-:Y:S09]  /*fa60*/  I2F R155, R155 ;  /* 0x0000009b009b7306 */ /* 0x000ff20000201400 */
[----:B------:R-:W-:Y:S01]  /*fa70*/  @!P0 IMAD.MOV.U32 R139, RZ, RZ, 0x4 ;  /* 0x00000004ff8b8424 */ /* 0x000fe200078e00ff */
[----:B------:R-:W0:Y:S01]  /*fa80*/  SHFL.DOWN PT, R150, R157, 0x1, 0x1f ;  /* 0x08201f009d967f89 */ /* 0x000e2200000e0000 */
[----:B------:R-:W2:Y:S08]  /*fa90*/  I2F R138, R157 ;  /* 0x0000009d008a7306 */ /* 0x000eb00000201400 */
[----:B--2---:R-:W2:Y:S01]  /*faa0*/  MUFU.RCP R151, R138 ;  /* 0x0000008a00977308 */ /* 0x004ea20000001000 */
[----:B-1----:R-:W1:Y:S01]  /*fab0*/  SHFL.DOWN PT, R153, R136, 0x2, 0x1f ;  /* 0x08401f0088997f89 */ /* 0x002e6200000e0000 */
[----:B0-----:R-:W-:-:S03]  /*fac0*/  IMAD.IADD R154, R157, 0x1, R150 ;  /* 0x000000019d9a7824 */ /* 0x001fc600078e0296 */
[----:B------:R-:W0:Y:S03]  /*fad0*/  SHFL.DOWN PT, R152, R137, 0x2, 0x1f ;  /* 0x08401f0089987f89 */ /* 0x000e2600000e0000 */
[----:B------:R-:W-:Y:S08]  /*fae0*/  I2F R150, R150 ;  /* 0x0000009600967306 */ /* 0x000ff00000201400 */
[----:B------:R-:W3:Y:S01]  /*faf0*/  I2F R154, R154 ;  /* 0x0000009a009a7306 */ /* 0x000ee20000201400 */
[----:B-1----:R-:W-:-:S02]  /*fb00*/  FMUL.FTZ R159, R153, R155 ;  /* 0x0000009b999f7220 */ /* 0x002fc40000410000 */
[----:B------:R-:W-:Y:S02]  /*fb10*/  FADD.FTZ R153, -R153, R136 ;  /* 0x0000008899997221 */ /* 0x000fe40000010100 */
[----:B------:R-:W-:Y:S02]  /*fb20*/  FFMA.FTZ R158, R156, R136, R159 ;  /* 0x000000889c9e7223 */ /* 0x000fe4000001009f */
[----:B------:R-:W-:Y:S02]  /*fb30*/  FMUL.FTZ R153, R153, R153 ;  /* 0x0000009999997220 */ /* 0x000fe40000410000 */
[----:B0-----:R-:W-:Y:S02]  /*fb40*/  FADD.FTZ R152, R152, R137 ;  /* 0x0000008998987221 */ /* 0x001fe40000010000 */
[----:B------:R-:W-:Y:S02]  /*fb50*/  FMUL.FTZ R156, R153, R156 ;  /* 0x0000009c999c7220 */ /* 0x000fe40000410000 */
[----:B--2---:R-:W-:-:S02]  /*fb60*/  FMUL.FTZ R153, R151, R158 ;  /* 0x0000009e97997220 */ /* 0x004fc40000410000 */
[----:B------:R-:W-:-:S03]  /*fb70*/  FMUL.FTZ R156, R156, R155 ;  /* 0x0000009b9c9c7220 */ /* 0x000fc60000410000 */
[----:B------:R-:W0:Y:S01]  /*fb80*/  SHFL.DOWN PT, R136, R153, 0x1, 0x1f ;  /* 0x08201f0099887f89 */ /* 0x000e2200000e0000 */
        /* <DEDUP_REMOVED lines=9> */
[----:B------:R-:W-:Y:S02]  /*fc20*/  FMUL.FTZ R155, R155, R150 ;  /* 0x000000969b9b7220 */ /* 0x000fe40000410000 */
[----:B--2---:R-:W-:Y:S01]  /*fc30*/  FADD.FTZ R136, R152, R137 ;  /* 0x0000008998887221 */ /* 0x004fe20000010000 */
[----:B------:R0:W1:Y:S03]  /*fc40*/  SHFL.IDX PT, R157, R138, RZ, 0x1f ;  /* 0x00001fff8a9d7589 */ /* 0x00006600000e0000 */
[----:B------:R-:W-:-:S02]  /*fc50*/  FFMA.FTZ R136, R151, R155, R136 ;  /* 0x0000009b97887223 */ /* 0x000fc40000010088 */
[----:B------:R-:W-:Y:S02]  /*fc60*/  IMAD.MOV.U32 R151, RZ, RZ, c[0x0][0x1e0] ;  /* 0x00007800ff977624 */ /* 0x000fe400078e00ff */
[----:B0-----:R-:W-:Y:S02]  /*fc70*/  @!P0 IMAD.WIDE R138, R148, R139, c[0x0][0x1a0] ;  /* 0x00006800948a8625 */ /* 0x001fe400078e028b */
[----:B------:R-:W0:Y:S02]  /*fc80*/  SHFL.IDX PT, R136, R136, RZ, 0x1f ;  /* 0x00001fff88887589 */ /* 0x000e2400000e0000 */
[C---:B-1----:R-:W-:Y:S02]  /*fc90*/  FMUL.FTZ R137, R157.reuse, R157 ;  /* 0x0000009d9d897220 */ /* 0x042fe40000410000 */
        /* <DEDUP_REMOVED lines=23> */
[C---:B------:R-:W-:Y:S02]  /*fe10*/  FMUL.FTZ R139, R153.reuse, R154 ;  /* 0x0000009a998b7220 */ /* 0x040fe40000410000 */
[----:B------:R-:W-:Y:S02]  /*fe20*/  FMUL.FTZ R154, R153, R138 ;  /* 0x0000008a999a7220 */ /* 0x000fe40000410000 */
[----:B------:R-:W-:Y:S02]  /*fe30*/  FADD.FTZ R150, R99, -R152 ;  /* 0x8000009863967221 */ /* 0x000fe40000010000 */
[C---:B------:R-:W-:Y:S02]  /*fe40*/  FMUL.FTZ R151, R153.reuse, R156 ;  /* 0x0000009c99977220 */ /* 0x040fe40000410000 */
[----:B------:R-:W-:Y:S02]  /*fe50*/  FMUL.FTZ R158, R153, R158 ;  /* 0x0000009e999e7220 */ /* 0x000fe40000410000 */
[----:B------:R-:W-:-:S02]  /*fe60*/  FFMA.FTZ R138, R20, R139, R12 ;  /* 0x0000008b148a7223 */ /* 0x000fc4000001000c */
[----:B------:R-:W-:Y:S02]  /*fe70*/  FFMA.FTZ R139, R21, R154, R13 ;  /* 0x0000009a158b7223 */ /* 0x000fe4000001000d */
[----:B------:R-:W-:Y:S02]  /*fe80*/  FMUL.FTZ R150, R153, R150 ;  /* 0x0000009699967220 */ /* 0x000fe40000410000 */
[----:B------:R-:W-:Y:S01]  /*fe90*/  FFMA.FTZ R151, R22, R151, R14 ;  /* 0x0000009716977223 */ /* 0x000fe2000001000e */
[----:B------:R-:W-:Y:S01]  /*fea0*/  F2FP.BF16.PACK_AB R138, R139, R138 ;  /* 0x0000008a8b8a723e */ /* 0x000fe200000010ff */
        /* <DEDUP_REMOVED lines=9> */
.L_x_15587:
[----:B------:R-:W-:Y:S05]  /*ff40*/  BSYNC B0 ;  /* 0x0000000000007941 */ /* 0x000fea0003800000 */
.L_x_15586:
[----:B------:R-:W-:Y:S01]  /*ff50*/  LOP3.LUT P0, RZ, R149, 0x80, RZ, 0xc0, !PT ;  /* 0x0000008095ff7812 */ /* 0x000fe2000780c0ff */
[----:B------:R-:W-:-:S12]  /*ff60*/  BSSY B0, `(.L_x_15588) ;  /* 0x0000022000007945 */ /* 0x000fd80003800000 */
[----:B------:R-:W-:Y:S05]  /*ff70*/  @!P0 BRA `(.L_x_15589) ;  /* 0x0000020000008947 */ /* 0x000fea0003800000 */
[--C-:B01----:R-:W-:Y:S02]  /*ff80*/  FADD.FTZ R136, R104, -R152.reuse ;  /* 0x8000009868887221 */ /* 0x103fe40000010000 */
        /* <DEDUP_REMOVED lines=31> */
.L_x_15589:
[----:B------:R-:W-:Y:S05]  /*10180*/  BSYNC B0 ;  /* 0x0000000000007941 */ /* 0x000fea0003800000 */
.L_x_15588:
        /* <DEDUP_REMOVED lines=35> */
.L_x_15591:
[----:B------:R-:W-:Y:S05]  /*103c0*/  BSYNC B0 ;  /* 0x0000000000007941 */ /* 0x000fea0003800000 */
.L_x_15590:
        /* <DEDUP_REMOVED lines=25> */
[----:B------:R-:W-:Y:S02]  /*10560*/  FADD.FTZ R150, R123, -R152 ;  /* 0x800000987b967221 */ /* 0x000fe40000010000 */
[----:B------:R-:W-:Y:S01]  /*10570*/  FFMA.FTZ R137, R66, R137, R58 ;  /* 0x0000008942897223 */ /* 0x000fe2000001003a */
[----:B------:R-:W-:Y:S01]  /*10580*/  F2FP.BF16.PACK_AB R139, R158, R151 ;  /* 0x000000979e8b723e */ /* 0x000fe200000010ff */
[----:B------:R-:W-:Y:S01]  /*10590*/  FMUL.FTZ R150, R153, R150 ;  /* 0x0000009699967220 */ /* 0x000fe20000410000 */
[----:B------:R-:W-:-:S03]  /*105a0*/  HFMA2.MMA R151, -RZ, RZ, 0, 9.5367431640625e-07 ;  /* 0x00000010ff977435 */ /* 0x000fc600000001ff */
[----:B------:R-:W-:-:S05]  /*105b0*/  FFMA.FTZ R150, R67, R150, R59 ;  /* 0x0000009643967223 */ /* 0x000fca000001003b */
[----:B------:R-:W-:Y:S02]  /*105c0*/  F2FP.BF16.PACK_AB R137, R150, R137 ;  /* 0x000000899689723e */ /* 0x000fe400000010ff */
[C---:B------:R-:W-:Y:S01]  /*105d0*/  IMAD.WIDE.U32 R150, R0.reuse, R151, c[0x0][0x208] ;  /* 0x0000820000967625 */ /* 0x040fe200078e0097 */
[----:B------:R-:W-:-:S04]  /*105e0*/  IADD3 R0, R0, 0x80, RZ ;  /* 0x0000008000007810 */ /* 0x000fc80007ffe0ff */
[----:B------:R0:W-:Y:S03]  /*105f0*/  STG.E.128 [R150.64], R136 ;  /* 0x0000008896007986 */ /* 0x0001e6000c101d06 */
.L_x_15593:
[----:B------:R-:W-:Y:S05]  /*10600*/  BSYNC B0 ;  /* 0x0000000000007941 */ /* 0x000fea0003800000 */
.L_x_15592:
[----:B------:R-:W-:Y:S01]  /*10610*/  LOP3.LUT P0, RZ, R149, 0x10, RZ, 0xc0, !PT ;  /* 0x0000001095ff7812 */ /* 0x000fe2000780c0ff */
[----:B------:R-:W-:-:S12]  /*10620*/  BSSY B0, `(.L_x_15594) ;  /* 0x0000021000007945 */ /* 0x000fd80003800000 */
[----:B------:R-:W-:Y:S05]  /*10630*/  @!P0 BRA `(.L_x_15595) ;  /* 0x000001f000008947 */ /* 0x000fea0003800000 */
[--C-:B------:R-:W-:Y:S02]  /*10640*/  FADD.FTZ R156, R132, -R152.reuse ;  /* 0x80000098849c7221 */ /* 0x100fe40000010000 */
[--C-:B------:R-:W-:Y:S02]  /*10650*/  FADD.FTZ R158, R133, -R152.reuse ;  /* 0x80000098859e7221 */ /* 0x100fe40000010000 */
[--C-:B01----:R-:W-:Y:S02]  /*10660*/  FADD.FTZ R136, R128, -R152.reuse ;  /* 0x8000009880887221 */ /* 0x103fe40000010000 */
        /* <DEDUP_REMOVED lines=22> */
[----:B------:R-:W-:-:S02]  /*107d0*/  FFMA.FTZ R154, R83, R154, R75 ;  /* 0x0000009a539a7223 */ /* 0x000fc4000001004b */
[----:B------:R-:W-:Y:S01]  /*107e0*/  IMAD.MOV.U32 R153, RZ, RZ, 0x10 ;  /* 0x00000010ff997424 */ /* 0x000fe200078e00ff */
[----:B------:R-:W-:Y:S02]  /*107f0*/  F2FP.BF16.PACK_AB R139, R152, R139 ;  /* 0x0000008b988b723e */ /* 0x000fe400000010ff */
[----:B------:R-:W-:Y:S01]  /*10800*/  F2FP.BF16.PACK_AB R137, R154, R137 ;  /* 0x000000899a89723e */ /* 0x000fe200000010ff */
[----:B------:R-:W-:-:S05]  /*10810*/  IMAD.WIDE.U32 R150, R0, R153, c[0x0][0x208] ;  /* 0x0000820000967625 */ /* 0x000fca00078e0099 */
[----:B------:R0:W-:Y:S02]  /*10820*/  STG.E.128 [R150.64], R136 ;  /* 0x0000008896007986 */ /* 0x0001e4000c101d06 */
.L_x_15595:
[----:B------:R-:W-:Y:S05]  /*10830*/  BSYNC B0 ;  /* 0x0000000000007941 */ /* 0x000fea0003800000 */
.L_x_15594:
[----:B------:R-:W-:Y:S02]  /*10840*/  IADD3 R148, R148, c[0x0][0x160], RZ ;  /* 0x0000580094947a10 */ /* 0x000fe40007ffe0ff */
[----:B------:R-:W-:Y:S02]  /*10850*/  LOP3.LUT P1, RZ, R2, 0xff, RZ, 0xc0, !PT ;  /* 0x000000ff02ff7812 */ /* 0x000fe4000782c0ff */
[----:B------:R-:W-:Y:S02]  /*10860*/  ISETP.GE.AND P0, PT, R148, c[0x0][0x164], PT ;  /* 0x0000590094007a0c */ /* 0x000fe40003f06270 */
[----:B------:R-:W-:-:S11]  /*10870*/  SEL R2, RZ, 0x1, P1 ;  /* 0x00000001ff027807 */ /* 0x000fd60000800000 */
[----:B01---5:R-:W-:Y:S01]  /*10880*/  @P0 CALL.REL.NOINC `(.L_x_15596) ;  /* 0x0000001000000944 */ /* 0x023fe20003c00000 */
[----:B------:R-:W-:Y:S05]  /*10890*/  BRA `(.L_x_15597) ;  /* 0xffff050000007947 */ /* 0x000fea000383ffff */
.L_x_15596:
[----:B------:R-:W-:Y:S05]  /*108a0*/  EXIT ;  /* 0x000000000000794d */ /* 0x000fea0003800000 */
.L_x_15584:
[----:B------:R-:W-:Y:S01]  /*108b0*/  IMAD.MOV.U32 R154, RZ, RZ, 0x1 ;  /* 0x00000001ff9a7424 */ /* 0x000fe200078e00ff */
[----:B------:R-:W-:Y:S01]  /*108c0*/  MOV R153, 0xffffffff ;  /* 0xffffffff00997802 */ /* 0x000fe20000000f00 */
[----:B------:R-:W-:Y:S01]  /*108d0*/  IMAD.MOV.U32 R152, RZ, RZ, 0x1f ;  /* 0x0000001fff987424 */ /* 0x000fe200078e00ff */
[----:B------:R-:W-:Y:S02]  /*108e0*/  MOV R138, 0x10900 ;  /* 0x00010900008a7802 */ /* 0x000fe40000000f00 */
[----:B0----5:R-:W-:Y:S05]  /*108f0*/  CALL.REL.NOINC `($__internal_72_$__cuda_sm70_shflsync_bfly_p) ;  /* 0x000008c000007944 */ /* 0x021fea0003c00000 */
[----:B-1----:R-:W-:Y:S01]  /*10900*/  IMAD.MOV.U32 R136, RZ, RZ, R154 ;  /* 0x000000ffff887224 */ /* 0x002fe200078e009a */
[----:B0-----:R-:W-:Y:S05]  /*10910*/  BRA `(.L_x_15598) ;  /* 0xffffe98000007947 */ /* 0x001fea000383ffff */
.L_x_15585:
[----:B------:R-:W-:Y:S01]  /*10920*/  IMAD.MOV.U32 R154, RZ, RZ, 0x2 ;  /* 0x00000002ff9a7424 */ /* 0x000fe200078e00ff */
[----:B------:R-:W-:Y:S01]  /*10930*/  MOV R153, 0xffffffff ;  /* 0xffffffff00997802 */ /* 0x000fe20000000f00 */
[----:B------:R-:W-:Y:S01]  /*10940*/  IMAD.MOV.U32 R152, RZ, RZ, 0x1f ;  /* 0x0000001fff987424 */ /* 0x000fe200078e00ff */
[----:B------:R-:W-:Y:S02]  /*10950*/  MOV R138, 0x10970 ;  /* 0x00010970008a7802 */ /* 0x000fe40000000f00 */
[----:B0----5:R-:W-:Y:S05]  /*10960*/  CALL.REL.NOINC `($__internal_72_$__cuda_sm70_shflsync_bfly_p) ;  /* 0x0000085000007944 */ /* 0x021fea0003c00000 */
[----:B01----:R-:W-:Y:S01]  /*10970*/  FADD.FTZ R137, R137, R154 ;  /* 0x0000009a89897221 */ /* 0x003fe20000010000 */
[----:B------:R-:W-:Y:S01]  /*10980*/  MOV R138, 0x109d0 ;  /* 0x000109d0008a7802 */ /* 0x000fe20000000f00 */
[----:B------:R-:W-:Y:S02]  /*10990*/  IMAD.MOV.U32 R154, RZ, RZ, 0x4 ;  /* 0x00000004ff9a7424 */ /* 0x000fe400078e00ff */
[----:B------:R-:W-:-:S02]  /*109a0*/  IMAD.MOV.U32 R152, RZ, RZ, 0x1f ;  /* 0x0000001fff987424 */ /* 0x000fc400078e00ff */
[----:B------:R-:W-:Y:S02]  /*109b0*/  IMAD.MOV.U32 R153, RZ, RZ, -0x1 ;  /* 0xffffffffff997424 */ /* 0x000fe400078e00ff */
[----:B------:R-:W-:Y:S05]  /*109c0*/  CALL.REL.NOINC `($__internal_72_$__cuda_sm70_shflsync_bfly_p) ;  /* 0x000007f000007944 */ /* 0x000fea0003c00000 */
[----:B01----:R-:W-:Y:S01]  /*109d0*/  FADD.FTZ R137, R137, R154 ;  /* 0x0000009a89897221 */ /* 0x003fe20000010000 */
[----:B------:R-:W-:Y:S01]  /*109e0*/  HFMA2.MMA R154, -RZ, RZ, 0, 4.76837158203125e-07 ;  /* 0x00000008ff9a7435 */ /* 0x000fe200000001ff */
[----:B------:R-:W-:Y:S01]  /*109f0*/  IMAD.MOV.U32 R152, RZ, RZ, 0x1f ;  /* 0x0000001fff987424 */ /* 0x000fe200078e00ff */
[----:B------:R-:W-:Y:S01]  /*10a00*/  MOV R138, 0x10a30 ;  /* 0x00010a30008a7802 */ /* 0x000fe20000000f00 */
[----:B------:R-:W-:-:S03]  /*10a10*/  IMAD.MOV.U32 R153, RZ, RZ, -0x1 ;  /* 0xffffffffff997424 */ /* 0x000fc600078e00ff */
[----:B------:R-:W-:Y:S05]  /*10a20*/  CALL.REL.NOINC `($__internal_72_$__cuda_sm70_shflsync_bfly_p) ;  /* 0x0000079000007944 */ /* 0x000fea0003c00000 */
[----:B01----:R-:W-:Y:S01]  /*10a30*/  FADD.FTZ R137, R137, R154 ;  /* 0x0000009a89897221 */ /* 0x003fe20000010000 */
[----:B------:R-:W-:Y:S01]  /*10a40*/  MOV R152, 0x1f ;  /* 0x0000001f00987802 */ /* 0x000fe20000000f00 */
[----:B------:R-:W-:Y:S01]  /*10a50*/  IMAD.MOV.U32 R154, RZ, RZ, 0x10 ;  /* 0x00000010ff9a7424 */ /* 0x000fe200078e00ff */
[----:B------:R-:W-:Y:S01]  /*10a60*/  MOV R138, 0x10a90 ;  /* 0x00010a90008a7802 */ /* 0x000fe20000000f00 */
[----:B------:R-:W-:Y:S02]  /*10a70*/  IMAD.MOV.U32 R153, RZ, RZ, -0x1 ;  /* 0xffffffffff997424 */ /* 0x000fe400078e00ff */
[----:B------:R-:W-:Y:S05]  /*10a80*/  CALL.REL.NOINC `($__internal_72_$__cuda_sm70_shflsync_bfly_p) ;  /* 0x0000073000007944 */ /* 0x000fea0003c00000 */
[----:B-1----:R-:W-:Y:S01]  /*10a90*/  FADD.FTZ R136, R137, R154 ;  /* 0x0000009a89887221 */ /* 0x002fe20000010000 */
[----:B------:R-:W-:Y:S01]  /*10aa0*/  LOP3.LUT P4, RZ, R149, 0x8, RZ, 0xc0, !PT ;  /* 0x0000000895ff7812 */ /* 0x000fe2000788c0ff */
[----:B------:R-:W-:Y:S01]  /*10ab0*/  IMAD.MOV.U32 R154, RZ, RZ, 0x1 ;  /* 0x00000001ff9a7424 */ /* 0x000fe200078e00ff */
[----:B0-----:R-:W-:Y:S01]  /*10ac0*/  MOV R153, 0xffffffff ;  /* 0xffffffff00997802 */ /* 0x001fe20000000f00 */
        /* <DEDUP_REMOVED lines=84> */
[----:B------:R-:W-:Y:S05]  /*11010*/  CALL.REL.NOINC `($__internal_72_$__cuda_sm70_shflsync_bfly_p) ;  /* 0x000001a000007944 */ /* 0x000fea0003c00000 */
[----:B01----:R-:W-:Y:S01]  /*11020*/  FADD.FTZ R137, R137, R154 ;  /* 0x0000009a89897221 */ /* 0x003fe20000010000 */
[----:B------:R-:W-:Y:S01]  /*11030*/  MOV R138, 0x11080 ;  /* 0x00011080008a7802 */ /* 0x000fe20000000f00 */
[----:B------:R-:W-:Y:S02]  /*11040*/  IMAD.MOV.U32 R154, RZ, RZ, 0x2 ;  /* 0x00000002ff9a7424 */ /* 0x000fe400078e00ff */
[----:B------:R-:W-:Y:S02]  /*11050*/  IMAD.MOV.U32 R152, RZ, RZ, 0x1f ;  /* 0x0000001fff987424 */ /* 0x000fe400078e00ff */
[----:B------:R-:W-:Y:S02]  /*11060*/  IMAD.MOV.U32 R153, RZ, RZ, -0x1 ;  /* 0xffffffffff997424 */ /* 0x000fe400078e00ff */
[----:B------:R-:W-:Y:S05]  /*11070*/  CALL.REL.NOINC `($__internal_72_$__cuda_sm70_shflsync_bfly_p) ;  /* 0x0000014000007944 */ /* 0x000fea0003c00000 */
[----:B01----:R-:W-:Y:S01]  /*11080*/  FADD.FTZ R137, R137, R154 ;  /* 0x0000009a89897221 */ /* 0x003fe20000010000 */
[----:B------:R-:W-:Y:S01]  /*11090*/  HFMA2.MMA R154, -RZ, RZ, 0, 2.384185791015625e-07 ;  /* 0x00000004ff9a7435 */ /* 0x000fe200000001ff */
        /* <DEDUP_REMOVED lines=8> */
[----:B------:R-:W-:-:S02]  /*11120*/  IMAD.MOV.U32 R153, RZ, RZ, -0x1 ;  /* 0xffffffffff997424 */ /* 0x000fc400078e00ff */
[----:B------:R-:W-:Y:S05]  /*11130*/  CALL.REL.NOINC `($__internal_72_$__cuda_sm70_shflsync_bfly_p) ;  /* 0x0000008000007944 */ /* 0x000fea0003c00000 */
[----:B-1----:R-:W-:Y:S01]  /*11140*/  FADD.FTZ R151, R137, R154 ;  /* 0x0000009a89977221 */ /* 0x002fe20000010000 */
[----:B0-----:R-:W-:Y:S01]  /*11150*/  MOV R153, 0xffffffff ;  /* 0xffffffff00997802 */ /* 0x001fe20000000f00 */
[----:B------:R-:W-:Y:S01]  /*11160*/  IMAD.MOV.U32 R154, RZ, RZ, 0x10 ;  /* 0x00000010ff9a7424 */ /* 0x000fe200078e00ff */
[----:B------:R-:W-:Y:S01]  /*11170*/  MOV R138, 0x111b0 ;  /* 0x000111b0008a7802 */ /* 0x000fe20000000f00 */
[----:B------:R-:W-:-:S02]  /*11180*/  IMAD.MOV.U32 R152, RZ, RZ, 0x1f ;  /* 0x0000001fff987424 */ /* 0x000fc400078e00ff */
[----:B------:R-:W-:Y:S02]  /*11190*/  IMAD.MOV.U32 R137, RZ, RZ, R151 ;  /* 0x000000ffff897224 */ /* 0x000fe400078e0097 */
[----:B------:R-:W-:Y:S05]  /*111a0*/  CALL.REL.NOINC `($__internal_72_$__cuda_sm70_shflsync_bfly_p) ;  /* 0x0000001000007944 */ /* 0x000fea0003c00000 */
[----:B01----:R-:W-:Y:S05]  /*111b0*/  BRA `(.L_x_15599) ;  /* 0xffffe74000007947 */ /* 0x003fea000383ffff */
        .weak           $__internal_72_$__cuda_sm70_shflsync_bfly_p
        .type           $__internal_72_$__cuda_sm70_shflsync_bfly_p,@function
        .size           $__internal_72_$__cuda_sm70_shflsync_bfly_p,(.L_x_36112 - $__internal_72_$__cuda_sm70_shflsync_bfly_p)
$__internal_72_$__cuda_sm70_shflsync_bfly_p:
[----:B------:R-:W-:Y:S01]  /*111c0*/  IMAD.MOV.U32 R139, RZ, RZ, 0x0 ;  /* 0x00000000ff8b7424 */ /* 0x000fe200078e00ff */
[----:B------:R-:W-:Y:S04]  /*111d0*/  WARPSYNC R153 ;  /* 0x0000009900007348 */ /* 0x000fe80003800000 */
[----:B------:R0:W1:Y:S01]  /*111e0*/  SHFL.BFLY PT, R154, R137, R154, R152 ;  /* 0x0c00009a899a7389 */ /* 0x00006200000e0098 */
[----:B------:R-:W-:Y:S05]  /*111f0*/  RET.REL.NODEC R138 `(_ZN10layer_norm13ln_fwd_kernelINS_13Kernel_traitsIf13__nv_bfloat16fS2_fjLj5120ELj1ELj1ELj4ELj16ENS_18Kernel_traits_baseILj5120EfS2_fS2_fjLj128EEEEELb1ELb0ELb0ELb0EEEvNS_9FwdParamsE) ;  /* 0xfffeee008a007950 */ /* 0x000fea0003c3ffff */
.L_x_15600:
        /* <DEDUP_REMOVED lines=16> */
.L_x_36112:


//--------------------- .text._ZN10layer_norm13ln_fwd_kernelINS_13Kernel_traitsIf13__nv_bfloat16fS2_fjLj5120ELj1ELj1ELj4ELj16ENS_18Kernel_traits_baseILj5120EfS2_fS2_fjLj128EEEEELb1ELb0ELb0ELb1EEEvNS_9FwdParamsE --------------------------
	.section	.text._ZN10layer_norm13ln_fwd_kernelINS_13Kernel_traitsIf13__nv_bfloat16fS2_fjLj5120ELj1ELj1ELj4ELj16ENS_18Kernel_traits_baseILj5120EfS2_fS2_fjLj128EEEEELb1ELb0ELb0ELb1EEEvNS_9FwdParamsE,"ax",@progbits
	.sectioninfo	@"SHI_REGISTERS=167"
	.align	128
        .global         _ZN10layer_norm13ln_fwd_kernelINS_13Kernel_traitsIf13__nv_bfloat16fS2_fjLj5120ELj1ELj1ELj4ELj16ENS_18Kernel_traits_baseILj5120EfS2_fS2_fjLj128EEEEELb1ELb0ELb0ELb1EEEvNS_9FwdParamsE
        .type           _ZN10layer_norm13ln_fwd_kernelINS_13Kernel_traitsIf13__nv_bfloat16fS2_fjLj5120ELj1ELj1ELj4ELj16ENS_18Kernel_traits_baseILj5120EfS2_fS2_fjLj128EEEEELb1ELb0ELb0ELb1EEEvNS_9FwdParamsE,@function
        .size           _ZN10layer_norm13ln_fwd_kernelINS_13Kernel_traitsIf13__nv_bfloat16fS2_fjLj5120ELj1ELj1ELj4ELj16ENS_18Kernel_traits_baseILj5120EfS2_fS2_fjLj128EEEEELb1ELb0ELb0ELb1EEEvNS_9FwdParamsE,(.L_x_36113 - _ZN10layer_norm13ln_fwd_kernelINS_13Kernel_traitsIf13__nv_bfloat16fS2_fjLj5120ELj1ELj1ELj4ELj16ENS_18Kernel_traits_baseILj5120EfS2_fS2_fjLj128EEEEELb1ELb0ELb0ELb1EEEvNS_9FwdParamsE)
        .other          _ZN10layer_norm13ln_fwd_kernelINS_13Kernel_traitsIf13__nv_bfloat16fS2_fjLj5120ELj1ELj1ELj4ELj16ENS_18Kernel_traits_baseILj5120EfS2_fS2_fjLj128EEEEELb1ELb0ELb0ELb1EEEvNS_9FwdParamsE,@"STO_CUDA_ENTRY STV_DEFAULT"
_ZN10layer_norm13ln_fwd_kernelINS_13Kernel_traitsIf13__nv_bfloat16fS2_fjLj5120ELj1ELj1ELj4ELj16ENS_18Kernel_traits_baseILj5120EfS2_fS2_fjLj128EEEEELb1ELb0ELb0ELb1EEEvNS_9FwdParamsE:
.text._ZN10layer_norm13ln_fwd_kernelINS_13Kernel_traitsIf13__nv_bfloat16fS2_fjLj5120ELj1ELj1ELj4ELj16ENS_18Kernel_traits_baseILj5120EfS2_fS2_fjLj128EEEEELb1ELb0ELb0ELb1EEEvNS_9FwdParamsE:
        /* <DEDUP_REMOVED lines=118> */
[----:B------:R-:W-:Y:S01]  /*0760*/  IMAD.HI.U32 R146, R142, -0x326172a9, RZ ;  /* 0xcd9e8d578e927827 */ /* 0x000fe200078e00ff */
[----:B------:R0:W5:Y:S03]  /*0770*/  LDG.E.128 R92, [R4.64] ;  /* 0x00000006045c7981 */ /* 0x000166000c1e1d00 */
[----:B------:R-:W-:Y:S01]  /*0780*/  IMAD R3, R9, -0x2daee0ad, RZ ;  /* 0xd2511f5309037824 */ /* 0x000fe200078e02ff */
[----:B------:R0:W5:Y:S01]  /*0790*/  LDG.E.128 R88, [R4.64+0x10] ;  /* 0x0000100604587981 */ /* 0x000162000c1e1d00 */
[----:B------:R-:W-:Y:S01]  /*07a0*/  IMAD.WIDE.U32 R144, R144, -0x2daee0ad, RZ ;  /* 0xd2511f5390907825 */ /* 0x000fe200078e00ff */
[----:B------:R-:W-:Y:S01]  /*07b0*/  LOP3.LUT R146, R146, UR25, R7, 0x96, !PT ;  /* 0x0000001992927c12 */ /* 0x000fe2000f8e9607 */
[----:B------:R-:W-:Y:S01]  /*07c0*/  HFMA2.MMA R7, -RZ, RZ, 0, 5.9604644775390625e-08 ;  /* 0x00000001ff077435 */ /* 0x000fe200000001ff */
[----:B------:R0:W5:Y:S01]  /*07d0*/  LDG.E.128 R84, [R4.64+0x1000] ;  /* 0x0010000604547981 */ /* 0x000162000c1e1d00 */
[----:B------:R-:W-:Y:S01]  /*07e0*/  LOP3.LUT R143, R143, 0x3, RZ, 0xc0, !PT ;  /* 0x000000038f8f7812 */ /* 0x000fe200078ec0ff */
[----:B------:R-:W-:Y:S01]  /*07f0*/  IMAD R142, R142, -0x326172a9, RZ ;  /* 0xcd9e8d578e8e7824 */ /* 0x000fe200078e02ff */
[----:B------:R-:W-:Y:S01]  /*0800*/  LOP3.LUT R148, R145, UR26, R3, 0x96, !PT ;  /* 0x0000001a91947c12 */ /* 0x000fe2000f8e9603 */
[----:B------:R0:W5:Y:S01]  /*0810*/  LDG.E.128 R80, [R4.64+0x1010] ;  /* 0x0010100604507981 */ /* 0x000162000c1e1d00 */
[----:B------:R-:W-:Y:S01]  /*0820*/  MOV R3, R10 ;  /* 0x0000000a00037202 */ /* 0x000fe20000000f00 */
[----:B------:R-:W-:-:S02]  /*0830*/  IMAD.MOV.U32 R6, RZ, RZ, RZ ;  /* 0x000000ffff067224 */ /* 0x000fc400078e00ff */
        /* <DEDUP_REMOVED lines=9> */
.L_x_15884:
[----:B------:R-:W-:Y:S01]  /*08d0*/  ISETP.NE.U32.AND P0, PT, RZ, c[0x0][0x1c0], PT ;  /* 0x00007000ff007a0c */ /* 0x000fe20003f05070 */
[----:B------:R-:W-:Y:S01]  /*08e0*/  IMAD R8, R2, c[0x0][0x168], RZ ;  /* 0x00005a0002087a24 */ /* 0x000fe200078e02ff */
[----:B------:R-:W-:Y:S01]  /*08f0*/  ISETP.NE.U32.AND P1, PT, RZ, c[0x0][0x180], PT ;  /* 0x00006000ff007a0c */ /* 0x000fe20003f25070 */
[----:B------:R-:W-:Y:S01]  /*0900*/  IMAD.MOV.U32 R137, RZ, RZ, 0x10 ;  /* 0x00000010ff897424 */ /* 0x000fe200078e00ff */
[----:B------:R-:W-:Y:S02]  /*0910*/  ISETP.NE.AND.EX P0, PT, RZ, c[0x0][0x1c4], PT, P0 ;  /* 0x00007100ff007a0c */ /* 0x000fe40003f05300 */
[----:B------:R-:W-:Y:S02]  /*0920*/  ISETP.NE.AND.EX P2, PT, RZ, c[0x0][0x184], PT, P1 ;  /* 0x00006100ff007a0c */ /* 0x000fe40003f45310 */
[----:B------:R-:W-:-:S09]  /*0930*/  SHF.R.S32.HI R9, RZ, 0x1f, R8 ;  /* 0x0000001fff097819 */ /* 0x000fd20000011408 */
[----:B------:R-:W-:Y:S01]  /*0940*/  @P0 IMAD.MOV.U32 R17, RZ, RZ, 0x2 ;  /* 0x00000002ff110424 */ /* 0x000fe200078e00ff */
[----:B------:R-:W-:Y:S02]  /*0950*/  LEA.HI R8, R9, R8, RZ, 0x3 ;  /* 0x0000000809087211 */ /* 0x000fe400078f18ff */
[----:B------:R-:W-:Y:S01]  /*0960*/  LOP3.LUT R9, R0, 0x7f, RZ, 0xc0, !PT ;  /* 0x0000007f00097812 */ /* 0x000fe200078ec0ff */
[----:B------:R-:W-:Y:S01]  /*0970*/  @P0 IMAD.WIDE R16, R2, R17, c[0x0][0x1c0] ;  /* 0x0000700002100625 */ /* 0x000fe200078e0211 */
[----:B------:R-:W-:Y:S02]  /*0980*/  @P2 MOV R21, 0x20 ;  /* 0x0000002000152802 */ /* 0x000fe40000000f00 */
[----:B------:R-:W-:Y:S02]  /*0990*/  LEA.HI.SX32 R8, R8, R9, 0x1d ;  /* 0x0000000908087211 */ /* 0x000fe400078feaff */
[----:B------:R-:W-:Y:S01]  /*09a0*/  ISETP.NE.AND P1, PT, R143, 0x1, PT ;  /* 0x000000018f00780c */ /* 0x000fe20003f25270 */
[----:B------:R-:W2:Y:S01]  /*09b0*/  @P0 LDG.E.U16 R16, [R16.64] ;  /* 0x0000000610100981 */ /* 0x000ea2000c1e1500 */
[----:B------:R-:W-:Y:S01]  /*09c0*/  BSSY B0, `(.L_x_15601) ;  /* 0x0000014000007945 */ /* 0x000fe20003800000 */
[----:B------:R-:W-:Y:S01]  /*09d0*/  IMAD.WIDE.U32 R12, R8, R137, c[0x0][0x170] ;  /* 0x00005c00080c7625 */ /* 0x000fe200078e0089 */
[----:B------:R-:W-:-:S03]  /*09e0*/  P2R R19, PR, RZ, 0x4 ;  /* 0x00000004ff137803 */ /* 0x000fc60000000000 */
        /* <DEDUP_REMOVED lines=16> */
.L_x_15602:
[----:B0-----:R-:W-:Y:S02]  /*0af0*/  MOV R9, R142 ;  /* 0x0000008e00097202 */ /* 0x001fe40000000f00 */
.L_x_15603:
[----:B------:R-:W-:Y:S05]  /*0b00*/  BSYNC B0 ;  /* 0x0000000000007941 */ /* 0x000fea0003800000 */
.L_x_15601:
        /* <DEDUP_REMOVED lines=16> */
.L_x_15607:
[----:B------:R-:W-:Y:S05]  /*0c10*/  BSYNC B1 ;  /* 0x0000000000017941 */ /* 0x000fea0003800000 */
.L_x_15606:
        /* <DEDUP_REMOVED lines=42> */
.L_x_15605:
[----:B------:R-:W-:Y:S05]  /*0ec0*/  BSYNC B0 ;  /* 0x0000000000007941 */ /* 0x000fea0003800000 */
.L_x_15604:
[----:B------:R-:W0:Y:S01]  /*0ed0*/  I2F.U32 R9, R9 ;  /* 0x0000000900097306 */ /* 0x000e220000201000 */
[----:B------:R-:W-:Y:S01]  /*0ee0*/  ISETP.NE.U32.AND P0, PT, RZ, c[0x0][0x180], PT ;  /* 0x00006000ff007a0c */ /* 0x000fe20003f05070 */
[----:B------:R-:W-:Y:S01]  /*0ef0*/  IMAD.MOV.U32 R140, RZ, RZ, 0x2f800000 ;  /* 0x2f800000ff8c7424 */ /* 0x000fe200078e00ff */
[----:B-----5:R-:W-:Y:S01]  /*0f00*/  PRMT R17, RZ, 0x5410, R12 ;  /* 0x00005410ff117816 */ /* 0x020fe2000000000c */
[----:B------:R-:W-:Y:S01]  /*0f10*/  BSSY B0, `(.L_x_15608) ;  /* 0x0000016000007945 */ /* 0x000fe20003800000 */
[----:B------:R-:W-:Y:S02]  /*0f20*/  ISETP.NE.AND.EX P6, PT, RZ, c[0x0][0x184], PT, P0 ;  /* 0x00006100ff007a0c */ /* 0x000fe40003fc5300 */
[C---:B------:R-:W-:Y:S01]  /*0f30*/  ISETP.NE.AND P0, PT, R18.reuse, 0x1, PT ;  /* 0x000000011200780c */ /* 0x040fe20003f05270 */
[----:B------:R-:W-:Y:S01]  /*0f40*/  FMUL.FTZ R17, R17, R10 ;  /* 0x0000000a11117220 */ /* 0x000fe20000410000 */
[----:B------:R-:W-:Y:S02]  /*0f50*/  P2R R141, PR, RZ, 0x40 ;  /* 0x00000040ff8d7803 */ /* 0x000fe40000000000 */
[----:B------:R-:W-:Y:S01]  /*0f60*/  IADD3 R16, R18, 0x1, RZ ;  /* 0x0000000112107810 */ /* 0x000fe20007ffe0ff */
[----:B------:R-:W-:-:S02]  /*0f70*/  FMUL.FTZ R17, R17, c[0x0][0x1e8] ;  /* 0x00007a0011117a20 */ /* 0x000fc40000410000 */
        /* <DEDUP_REMOVED lines=14> */
.L_x_15609:
[----:B------:R-:W-:Y:S02]  /*1060*/  MOV R9, R142 ;  /* 0x0000008e00097202 */ /* 0x000fe40000000f00 */
.L_x_15610:
[----:B------:R-:W-:Y:S05]  /*1070*/  BSYNC B0 ;  /* 0x0000000000007941 */ /* 0x000fea0003800000 */
.L_x_15608:
        /* <DEDUP_REMOVED lines=16> */
.L_x_15614:
[----:B------:R-:W-:Y:S05]  /*1180*/  BSYNC B1 ;  /* 0x0000000000017941 */ /* 0x000fea0003800000 */
.L_x_15613:
        /* <DEDUP_REMOVED lines=42> */
.L_x_15612:
[----:B------:R-:W-:Y:S05]  /*1430*/  BSYNC B0 ;  /* 0x0000000000007941 */ /* 0x000fea0003800000 */
.L_x_15611:
        /* <DEDUP_REMOVED lines=20> */
.L_x_15616:
[----:B------:R-:W-:Y:S02]  /*1580*/  IMAD.MOV.U32 R9, RZ, RZ, R142 ;  /* 0x000000ffff097224 */ /* 0x000fe400078e008e */
.L_x_15617:
[----:B------:R-:W-:Y:S05]  /*1590*/  BSYNC B0 ;  /* 0x0000000000007941 */ /* 0x000fea0003800000 */
.L_x_15615:
        /* <DEDUP_REMOVED lines=16> */
.L_x_15621:
[----:B------:R-:W-:Y:S05]  /*16a0*/  BSYNC B1 ;  /* 0x0000000000017941 */ /* 0x000fea0003800000 */
.L_x_15620:
[----:B------:R-:W-:Y:S01]  /*16b0*/  IMAD.HI.U32 R12, R3, -0x326172a9, RZ ;  /* 0xcd9e8d57030c7827 */ /* 0x000fe200078e00ff */
[----:B------:R-:W-:-:S03]  /*16c0*/  LOP3.LUT R17, R17, UR5, R6, 0x96, !PT ;  /* 0x0000000511117c12 */ /* 0x000fc6000f8e9606 */
[----:B------:R-:W-:Y:S01]  /*16d0*/  IMAD R23, R3, -0x326172a9, RZ ;  /* 0xcd9e8d5703177824 */ /* 0x000fe200078e02ff */
[----:B------:R-:W-:Y:S01]  /*16e0*/  LOP3.LUT R12, R12, UR4, R5, 0x96, !PT ;  /* 0x000000040c0c7c12 */ /* 0x000fe2000f8e9605 */
[----:B------:R-:W-:-:S04]  /*16f0*/  IMAD.WIDE.U32 R20, R17, -0x326172a9, RZ ;  /* 0xcd9e8d5711147825 */ /* 0x000fc800078e00ff */
[----:B------:R-:W-:Y:S01]  /*1700*/  IMAD R25, R4, -0x2daee0ad, RZ ;  /* 0xd2511f5304197824 */ /* 0x000fe200078e02ff */
[----:B------:R-:W-:Y:S01]  /*1710*/  LOP3.LUT R23, R21, UR9, R23, 0x96, !PT ;  /* 0x0000000915177c12 */ /* 0x000fe2000f8e9617 */
[----:B------:R-:W-:Y:S01]  /*1720*/  IMAD.WIDE.U32 R16, R12, -0x2daee0ad, RZ ;  /* 0xd2511f530c107825 */ /* 0x000fe200078e00ff */
[----:B------:R-:W-:-:S03]  /*1730*/  HFMA2.MMA R12, -RZ, RZ, 0, 0 ;  /* 0x00000000ff0c7435 */ /* 0x000fc600000001ff */
        /* <DEDUP_REMOVED lines=33> */
.L_x_15619:
[----:B------:R-:W-:Y:S05]  /*1950*/  BSYNC B0 ;  /* 0x0000000000007941 */ /* 0x000fea0003800000 */
.L_x_15618:
        /* <DEDUP_REMOVED lines=20> */
.L_x_15623:
[----:B------:R-:W-:Y:S02]  /*1aa0*/  IMAD.MOV.U32 R9, RZ, RZ, R142 ;  /* 0x000000ffff097224 */ /* 0x000fe400078e008e */
.L_x_15624:
[----:B------:R-:W-:Y:S05]  /*1ab0*/  BSYNC B0 ;  /* 0x0000000000007941 */ /* 0x000fea0003800000 */
.L_x_15622:
        /* <DEDUP_REMOVED lines=16> */
.L_x_15628:
[----:B------:R-:W-:Y:S05]  /*1bc0*/  BSYNC B1 ;  /* 0x0000000000017941 */ /* 0x000fea0003800000 */
.L_x_15627:
        /* <DEDUP_REMOVED lines=42> */
.L_x_15626:
[----:B------:R-:W-:Y:S05]  /*1e70*/  BSYNC B0 ;  /* 0x0000000000007941 */ /* 0x000fea0003800000 */
.L_x_15625:
        /* <DEDUP_REMOVED lines=20> */
.L_x_15630:
[----:B------:R-:W-:Y:S02]  /*1fc0*/  MOV R9, R142 ;  /* 0x0000008e00097202 */ /* 0x000fe40000000f00 */
.L_x_15631:
[----:B------:R-:W-:Y:S05]  /*1fd0*/  BSYNC B0 ;  /* 0x0000000000007941 */ /* 0x000fea0003800000 */
.L_x_15629:
        /* <DEDUP_REMOVED lines=16> */
.L_x_15635:
[----:B------:R-:W-:Y:S05]  /*20e0*/  BSYNC B1 ;  /* 0x0000000000017941 */ /* 0x000fea0003800000 */
.L_x_15634:
        /* <DEDUP_REMOVED lines=42> */
.L_x_15633:
[----:B------:R-:W-:Y:S05]  /*2390*/  BSYNC B0 ;  /* 0x0000000000007941 */ /* 0x000fea0003800000 */
.L_x_15632:
        /* <DEDUP_REMOVED lines=20> */
.L_x_15637:
[----:B------:R-:W-:Y:S02]  /*24e0*/  IMAD.MOV.U32 R9, RZ, RZ, R142 ;  /* 0x000000ffff097224 */ /* 0x000fe400078e008e */
.L_x_15638:
[----:B------:R-:W-:Y:S05]  /*24f0*/  BSYNC B0 ;  /* 0x0000000000007941 */ /* 0x000fea0003800000 */
.L_x_15636:
        /* <DEDUP_REMOVED lines=16> */
.L_x_15642:
[----:B------:R-:W-:Y:S05]  /*2600*/  BSYNC B1 ;  /* 0x0000000000017941 */ /* 0x000fea0003800000 */
.L_x_15641:
        /* <DEDUP_REMOVED lines=37> */
[----:B------:R-:W-:Y:S01]  /*2860*/  LOP3.LUT R144, R147, UR23, R16, 0x96, !PT ;  /* 0x0000001793907c12 */ /* 0x000fe2000f8e9610 */
[----:B------:R-:W-:-:S04]  /*2870*/  IMAD.WIDE.U32 R142, R142, -0x326172a9, RZ ;  /* 0xcd9e8d578e8e7825 */ /* 0x000fc800078e00ff */
[----:B------:R-:W-:Y:S01]  /*2880*/  IMAD.WIDE.U32 R144, R144, -0x2daee0ad, RZ ;  /* 0xd2511f5390907825 */ /* 0x000fe200078e00ff */
[----:B------:R-:W-:-:S04]  /*2890*/  LOP3.LUT R146, R143, UR25, R146, 0x96, !PT ;  /* 0x000000198f927c12 */ /* 0x000fc8000f8e9692 */
[----:B------:R-:W-:Y:S02]  /*28a0*/  LOP3.LUT R148, R145, UR26, R148, 0x96, !PT ;  /* 0x0000001a91947c12 */ /* 0x000fe4000f8e9694 */
.L_x_15640:
[----:B------:R-:W-:Y:S05]  /*28b0*/  BSYNC B0 ;  /* 0x0000000000007941 */ /* 0x000fea0003800000 */
.L_x_15639:
        /* <DEDUP_REMOVED lines=20> */
.L_x_15644:
[----:B------:R-:W-:Y:S02]  /*2a00*/  IMAD.MOV.U32 R9, RZ, RZ, R142 ;  /* 0x000000ffff097224 */ /* 0x000fe400078e008e */
.L_x_15645:
[----:B------:R-:W-:Y:S05]  /*2a10*/  BSYNC B0 ;  /* 0x0000000000007941 */ /* 0x000fea0003800000 */
.L_x_15643:
        /* <DEDUP_REMOVED lines=16> */
.L_x_15649:
[----:B------:R-:W-:Y:S05]  /*2b20*/  BSYNC B1 ;  /* 0x0000000000017941 */ /* 0x000fea0003800000 */
.L_x_15648:
        /* <DEDUP_REMOVED lines=42> */
.L_x_15647:
[----:B------:R-:W-:Y:S05]  /*2dd0*/  BSYNC B0 ;  /* 0x0000000000007941 */ /* 0x000fea0003800000 */
.L_x_15646:
        /* <DEDUP_REMOVED lines=21> */
.L_x_15651:
[----:B------:R-:W-:Y:S02]  /*2f30*/  MOV R9, R142 ;  /* 0x0000008e00097202 */ /* 0x000fe40000000f00 */
.L_x_15652:
[----:B------:R-:W-:Y:S05]  /*2f40*/  BSYNC B0 ;  /* 0x0000000000007941 */ /* 0x000fea0003800000 */
.L_x_15650:
        /* <DEDUP_REMOVED lines=18> */
.L_x_15656:
[----:B------:R-:W-:Y:S05]  /*3070*/  BSYNC B1 ;  /* 0x0000000000017941 */ /* 0x000fea0003800000 */
.L_x_15655:
        /* <DEDUP_REMOVED lines=42> */
.L_x_15654:
[----:B------:R-:W-:Y:S05]  /*3320*/  BSYNC B0 ;  /* 0x0000000000007941 */ /* 0x000fea0003800000 */
.L_x_15653:
[----:B------:R-:W0:Y:S01]  /*3330*/  I2F.U32 R9, R9 ;  /* 0x0000000900097306 */ /* 0x000e220000201000 */
[----:B------:R-:W-:Y:S02]  /*3340*/  SEL R12, RZ, 0x1, P1 ;  /* 0x00000001ff0c7807 */ /* 0x000fe40000800000 */
[----:B------:R-:W-:Y:S02]  /*3350*/  ISETP.NE.AND P1, PT, R11, RZ, PT ;  /* 0x000000ff0b00720c */ /* 0x000fe40003f25270 */
[----:B------:R-:W-:Y:S01]  /*3360*/  SEL R14, RZ, 0x1, P0 ;  /* 0x00000001ff0e7807 */ /* 0x000fe20000000000 */
[----:B------:R-:W-:Y:S01]  /*3370*/  IMAD.WIDE.U32 R12, R12, 0x10000, RZ ;  /* 0x000100000c0c7825 */ /* 0x000fe200078e00ff */
[----:B------:R-:W-:Y:S02]  /*3380*/  SEL R16, RZ, 0x1, P2 ;  /* 0x00000001ff107807 */ /* 0x000fe40001000000 */
[----:B------:R-:W-:Y:S02]  /*3390*/  ISETP.NE.AND P6, PT, R141, RZ, PT ;  /* 0x000000ff8d00720c */ /* 0x000fe40003fc5270 */
        /* <DEDUP_REMOVED lines=9> */
[----:B------:R-:W-:Y:S01]  /*3430*/  FMUL.FTZ R11, R9, R10 ;  /* 0x0000000a090b7220 */ /* 0x000fe20000410000 */
[----:B------:R-:W-:Y:S02]  /*3440*/  LOP3.LUT R24, R14, R16, R12, 0xfe, !PT ;  /* 0x000000100e187212 */ /* 0x000fe400078efe0c */
[----:B------:R-:W-:Y:S01]  /*3450*/  SEL R9, RZ, 0x1000000, P0 ;  /* 0x01000000ff097807 */ /* 0x000fe20000000000 */
[----:B------:R-:W-:Y:S01]  /*3460*/  FMUL.FTZ R11, R11, c[0x0][0x1e8] ;  /* 0x00007a000b0b7a20 */ /* 0x000fe20000410000 */
[----:B------:R-:W-:-:S02]  /*3470*/  LOP3.LUT R24, R24, R25, RZ, 0xfc, !PT ;  /* 0x0000001918187212 */ /* 0x000fc400078efcff */
[----:B------:R-:W-:Y:S01]  /*3480*/  LOP3.LUT R16, R18, R9, R21, 0xfe, !PT ;  /* 0x0000000912107212 */ /* 0x000fe200078efe15 */
[----:B------:R-:W-:Y:S01]  /*3490*/  IMAD.MOV.U32 R9, RZ, RZ, 0x20 ;  /* 0x00000020ff097424 */ /* 0x000fe200078e00ff */
[----:B------:R-:W-:Y:S01]  /*34a0*/  FSEL R43, R11, RZ, !P0 ;  /* 0x000000ff0b2b7208 */ /* 0x000fe20004000000 */
[----:B------:R-:W-:Y:S01]  /*34b0*/  HFMA2.MMA R11, -RZ, RZ, 0, 4.76837158203125e-07 ;  /* 0x00000008ff0b7435 */ /* 0x000fe200000001ff */
[----:B------:R-:W-:Y:S02]  /*34c0*/  SEL R21, RZ, 0x1, P3 ;  /* 0x00000001ff157807 */ /* 0x000fe40001800000 */
[C---:B------:R-:W-:Y:S01]  /*34d0*/  IADD3 R18, R8.reuse, 0x80, RZ ;  /* 0x0000008008127810 */ /* 0x040fe20007ffe0ff */
[----:B------:R-:W-:Y:S01]  /*34e0*/  @P6 FADD.FTZ R43, R51, R43 ;  /* 0x0000002b332b6221 */ /* 0x000fe20000010000 */
[----:B------:R-:W-:Y:S01]  /*34f0*/  LOP3.LUT R21, R17, R16, R21, 0xfe, !PT ;  /* 0x0000001011157212 */ /* 0x000fe200078efe15 */
[----:B------:R-:W-:-:S03]  /*3500*/  IMAD.WIDE.U32 R16, R8, R9, c[0x0][0x188] ;  /* 0x0000620008107625 */ /* 0x000fc600078e0009 */
[----:B------:R-:W-:Y:S01]  /*3510*/  LOP3.LUT R25, R15, R21, R13, 0xfe, !PT ;  /* 0x000000150f197212 */ /* 0x000fe200078efe0d */
[----:B------:R-:W-:Y:S01]  /*3520*/  IMAD.WIDE.U32 R20, R8, R11, c[0x0][0x190] ;  /* 0x0000640008147625 */ /* 0x000fe200078e000b */
[----:B------:R0:W-:Y:S03]  /*3530*/  STG.E.128 [R16.64], R44 ;  /* 0x0000002c10007986 */ /* 0x0001e6000c101d06 */
[C---:B------:R-:W-:Y:S01]  /*3540*/  IMAD.WIDE.U32 R12, R18.reuse, R137, c[0x0][0x170] ;  /* 0x00005c00120c7625 */ /* 0x040fe200078e0089 */
[----:B------:R0:W-:Y:S03]  /*3550*/  STG.E.128 [R16.64+0x10], R40 ;  /* 0x0000102810007986 */ /* 0x0001e6000c101d06 */
        /* <DEDUP_REMOVED lines=17> */
.L_x_15658:
[----:B0-----:R-:W-:Y:S02]  /*3670*/  IMAD.MOV.U32 R16, RZ, RZ, R142 ;  /* 0x000000ffff107224 */ /* 0x001fe400078e008e */
.L_x_15659:
[----:B------:R-:W-:Y:S05]  /*3680*/  BSYNC B0 ;  /* 0x0000000000007941 */ /* 0x000fea0003800000 */
.L_x_15657:
        /* <DEDUP_REMOVED lines=16> */
.L_x_15663:
[----:B------:R-:W-:Y:S05]  /*3790*/  BSYNC B1 ;  /* 0x0000000000017941 */ /* 0x000fea0003800000 */
.L_x_15662:
        /* <DEDUP_REMOVED lines=42> */
.L_x_15661:
[----:B------:R-:W-:Y:S05]  /*3a40*/  BSYNC B0 ;  /* 0x0000000000007941 */ /* 0x000fea0003800000 */
.L_x_15660:
        /* <DEDUP_REMOVED lines=21> */
.L_x_15665:
[----:B------:R-:W-:Y:S02]  /*3ba0*/  MOV R16, R142 ;  /* 0x0000008e00107202 */ /* 0x000fe40000000f00 */
.L_x_15666:
[----:B------:R-:W-:Y:S05]  /*3bb0*/  BSYNC B0 ;  /* 0x0000000000007941 */ /* 0x000fea0003800000 */
.L_x_15664:
        /* <DEDUP_REMOVED lines=16> */
.L_x_15670:
[----:B------:R-:W-:Y:S05]  /*3cc0*/  BSYNC B1 ;  /* 0x0000000000017941 */ /* 0x000fea0003800000 */
.L_x_15669:
        /* <DEDUP_REMOVED lines=42> */
.L_x_15668:
[----:B------:R-:W-:Y:S05]  /*3f70*/  BSYNC B0 ;  /* 0x0000000000007941 */ /* 0x000fea0003800000 */
.L_x_15667:
        /* <DEDUP_REMOVED lines=20> */
.L_x_15672:
[----:B------:R-:W-:Y:S02]  /*40c0*/  IMAD.MOV.U32 R12, RZ, RZ, R142 ;  /* 0x000000ffff0c7224 */ /* 0x000fe400078e008e */
.L_x_15673:
[----:B------:R-:W-:Y:S05]  /*40d0*/  BSYNC B0 ;  /* 0x0000000000007941 */ /* 0x000fea0003800000 */
.L_x_15671:
        /* <DEDUP_REMOVED lines=16> */
.L_x_15677:
[----:B------:R-:W-:Y:S05]  /*41e0*/  BSYNC B1 ;  /* 0x0000000000017941 */ /* 0x000fea0003800000 */
.L_x_15676:
        /* <DEDUP_REMOVED lines=42> */
.L_x_15675:
[----:B------:R-:W-:Y:S05]  /*4490*/  BSYNC B0 ;  /* 0x0000000000007941 */ /* 0x000fea0003800000 */
.L_x_15674:
        /* <DEDUP_REMOVED lines=20> */
.L_x_15679:
[----:B------:R-:W-:Y:S02]  /*45e0*/  IMAD.MOV.U32 R12, RZ, RZ, R142 ;  /* 0x000000ffff0c7224 */ /* 0x000fe400078e008e */
.L_x_15680:
[----:B------:R-:W-:Y:S05]  /*45f0*/  BSYNC B0 ;  /* 0x0000000000007941 */ /* 0x000fea0003800000 */
.L_x_15678:
        /* <DEDUP_REMOVED lines=16> */
.L_x_15684:
[----:B------:R-:W-:Y:S05]  /*4700*/  BSYNC B1 ;  /* 0x0000000000017941 */ /* 0x000fea0003800000 */
.L_x_15683:
        /* <DEDUP_REMOVED lines=42> */
.L_x_15682:
[----:B------:R-:W-:Y:S05]  /*49b0*/  BSYNC B0 ;  /* 0x0000000000007941 */ /* 0x000fea0003800000 */
.L_x_15681:
        /* <DEDUP_REMOVED lines=20> */
.L_x_15686:
[----:B------:R-:W-:Y:S02]  /*4b00*/  MOV R12, R142 ;  /* 0x0000008e000c7202 */ /* 0x000fe40000000f00 */
.L_x_15687:
[----:B------:R-:W-:Y:S05]  /*4b10*/  BSYNC B0 ;  /* 0x0000000000007941 */ /* 0x000fea0003800000 */
.L_x_15685:
        /* <DEDUP_REMOVED lines=16> */
.L_x_15691:
[----:B------:R-:W-:Y:S05]  /*4c20*/  BSYNC B1 ;  /* 0x0000000000017941 */ /* 0x000fea0003800000 */
.L_x_15690:
        /* <DEDUP_REMOVED lines=42> */
.L_x_15689:
[----:B------:R-:W-:Y:S05]  /*4ed0*/  BSYNC B0 ;  /* 0x0000000000007941 */ /* 0x000fea0003800000 */
.L_x_15688:
        /* <DEDUP_REMOVED lines=20> */
.L_x_15693:
[----:B------:R-:W-:Y:S02]  /*5020*/  IMAD.MOV.U32 R12, RZ, RZ, R142 ;  /* 0x000000ffff0c7224 */ /* 0x000fe400078e008e */
.L_x_15694:
[----:B------:R-:W-:Y:S05]  /*5030*/  BSYNC B0 ;  /* 0x0000000000007941 */ /* 0x000fea0003800000 */
.L_x_15692:
        /* <DEDUP_REMOVED lines=16> */
.L_x_15698:
[----:B------:R-:W-:Y:S05]  /*5140*/  BSYNC B1 ;  /* 0x0000000000017941 */ /* 0x000fea0003800000 */
.L_x_15697:
        /* <DEDUP_REMOVED lines=42> */
.L_x_15696:
[----:B------:R-:W-:Y:S05]  /*53f0*/  BSYNC B0 ;  /* 0x0000000000007941 */ /* 0x000fea0003800000 */
.L_x_15695:
        /* <DEDUP_REMOVED lines=20> */
.L_x_15700:
[----:B------:R-:W-:Y:S02]  /*5540*/  IMAD.MOV.U32 R12, RZ, RZ, R142 ;  /* 0x000000ffff0c7224 */ /* 0x000fe400078e008e */
.L_x_15701:
[----:B------:R-:W-:Y:S05]  /*5550*/  BSYNC B0 ;  /* 0x0000000000007941 */ /* 0x000fea0003800000 */
.L_x_15699:
        /* <DEDUP_REMOVED lines=16> */
.L_x_15705:
[----:B------:R-:W-:Y:S05]  /*5660*/  BSYNC B1 ;  /* 0x0000000000017941 */ /* 0x000fea0003800000 */
.L_x_15704:
        /* <DEDUP_REMOVED lines=42> */
.L_x_15703:
[----:B------:R-:W-:Y:S05]  /*5910*/  BSYNC B0 ;  /* 0x0000000000007941 */ /* 0x000fea0003800000 */
.L_x_15702:
        /* <DEDUP_REMOVED lines=21> */
.L_x_15707:
[----:B------:R-:W-:Y:S02]  /*5a70*/  MOV R14, R142 ;  /* 0x0000008e000e7202 */ /* 0x000fe40000000f00 */
.L_x_15708:
[----:B------:R-:W-:Y:S05]  /*5a80*/  BSYNC B0 ;  /* 0x0000000000007941 */ /* 0x000fea0003800000 */
.L_x_15706:
        /* <DEDUP_REMOVED lines=18> */
.L_x_15712:
[----:B------:R-:W-:Y:S05]  /*5bb0*/  BSYNC B1 ;  /* 0x0000000000017941 */ /* 0x000fea0003800000 */
.L_x_15711:
        /* <DEDUP_REMOVED lines=42> */
.L_x_15710:
[----:B------:R-:W-:Y:S05]  /*5e60*/  BSYNC B0 ;  /* 0x0000000000007941 */ /* 0x000fea0003800000 */
.L_x_15709:
[----:B------:R-:W0:Y:S01]  /*5e70*/  I2F.U32 R13, R14 ;  /* 0x0000000e000d7306 */ /* 0x000e220000201000 */
[----:B------:R-:W-:Y:S02]  /*5e80*/  PRMT R15, RZ, 0x7610, R15 ;  /* 0x00007610ff0f7816 */ /* 0x000fe4000000000f */
[----:B------:R-:W-:Y:S02]  /*5e90*/  SEL R16, RZ, 0x1, P2 ;  /* 0x00000001ff107807 */ /* 0x000fe40001000000 */
[----:B------:R-:W-:Y:S01]  /*5ea0*/  SEL R12, RZ, 0x1, P1 ;  /* 0x00000001ff0c7807 */ /* 0x000fe20000800000 */
[----:B------:R-:W-:Y:S01]  /*5eb0*/  FMUL.FTZ R21, R15, R10 ;  /* 0x0000000a0f157220 */ /* 0x000fe20000410000 */
[----:B------:R-:W-:Y:S02]  /*5ec0*/  SEL R22, RZ, 0x1, P0 ;  /* 0x00000001ff167807 */ /* 0x000fe40000000000 */
[----:B------:R-:W-:Y:S01]  /*5ed0*/  SEL R23, RZ, 0x100, P4 ;  /* 0x00000100ff177807 */ /* 0x000fe20002000000 */
[----:B------:R-:W-:Y:S01]  /*5ee0*/  FMUL.FTZ R21, R21, c[0x0][0x1e8] ;  /* 0x00007a0015157a20 */ /* 0x000fe20000410000 */
[----:B------:R-:W-:Y:S01]  /*5ef0*/  ISETP.NE.AND P4, PT, R17, RZ, PT ;  /* 0x000000ff1100720c */ /* 0x000fe20003f85270 */
[----:B------:R-:W-:Y:S01]  /*5f00*/  IMAD.WIDE.U32 R16, R16, 0x1000000, RZ ;  /* 0x0100000010107825 */ /* 0x000fe200078e00ff */
[----:B------:R-:W-:-:S02]  /*5f10*/  ISETP.NE.AND P6, PT, R141, RZ, PT ;  /* 0x000000ff8d00720c */ /* 0x000fc40003fc5270 */
[----:B------:R-:W-:Y:S01]  /*5f20*/  SEL R24, RZ, 0x10000, P5 ;  /* 0x00010000ff187807 */ /* 0x000fe20002800000 */
[----:B0-----:R-:W-:Y:S01]  /*5f30*/  FFMA.FTZ R13, R13, R140, 1.1641532182693481445e-10 ;  /* 0x2f0000000d0d7423 */ /* 0x001fe2000001008c */
[----:B------:R-:W-:Y:S01]  /*5f40*/  ISETP.NE.AND P5, PT, R19, RZ, PT ;  /* 0x000000ff1300720c */ /* 0x000fe20003fa5270 */
[----:B------:R-:W-:Y:S01]  /*5f50*/  IMAD.WIDE.U32 R14, R22, 0x100, RZ ;  /* 0x00000100160e7825 */ /* 0x000fe200078e00ff */
[----:B------:R-:W-:Y:S02]  /*5f60*/  SEL R29, RZ, 0x1, P4 ;  /* 0x00000001ff1d7807 */ /* 0x000fe40002000000 */
[----:B------:R-:W-:Y:S01]  /*5f70*/  FSETP.GTU.FTZ.AND P2, PT, R13, c[0x0][0x1e4], PT ;  /* 0x000079000d007a0b */ /* 0x000fe20003f5c000 */
[----:B------:R-:W-:-:S03]  /*5f80*/  IMAD.WIDE.U32 R12, R12, 0x10000, RZ ;  /* 0x000100000c0c7825 */ /* 0x000fc600078e00ff */
[----:B------:R-:W-:Y:S02]  /*5f90*/  SEL R25, RZ, 0x1000000, P2 ;  /* 0x01000000ff197807 */ /* 0x000fe40001000000 */
[----:B------:R-:W-:Y:S02]  /*5fa0*/  LOP3.LUT R28, R14, R16, R12, 0xfe, !PT ;  /* 0x000000100e1c7212 */ /* 0x000fe400078efe0c */
[----:B------:R-:W-:Y:S01]  /*5fb0*/  LOP3.LUT R23, R23, R25, R24, 0xfe, !PT ;  /* 0x0000001917177212 */ /* 0x000fe200078efe18 */
[C---:B------:R-:W-:Y:S01]  /*5fc0*/  IMAD.WIDE.U32 R24, R18.reuse, R11, c[0x0][0x190] ;  /* 0x0000640012187625 */ /* 0x040fe200078e000b */
[----:B------:R-:W-:Y:S02]  /*5fd0*/  SEL R16, RZ, 0x1, P3 ;  /* 0x00000001ff107807 */ /* 0x000fe40001800000 */
[----:B------:R-:W-:Y:S02]  /*5fe0*/  FSEL R35, R21, RZ, !P2 ;  /* 0x000000ff15237208 */ /* 0x000fe40005000000 */
[----:B------:R-:W-:Y:S01]  /*5ff0*/  LOP3.LUT R17, R17, R23, R16, 0xfe, !PT ;  /* 0x0000001711117212 */ /* 0x000fe200078efe10 */
[----:B------:R-:W-:Y:S01]  /*6000*/  IMAD.WIDE.U32 R22, R18, R9, c[0x0][0x188] ;  /* 0x0000620012167625 */ /* 0x000fe200078e0009 */
[----:B------:R-:W-:-:S02]  /*6010*/  IADD3 R16, R8, 0x100, RZ ;  /* 0x0000010008107810 */ /* 0x000fc40007ffe0ff */
[----:B------:R-:W-:Y:S01]  /*6020*/  LOP3.LUT R28, R28, R29, RZ, 0xfc, !PT ;  /* 0x0000001d1c1c7212 */ /* 0x000fe200078efcff */
[----:B------:R-:W-:Y:S01]  /*6030*/  @P6 FADD.FTZ R35, R51, R35 ;  /* 0x0000002333236221 */ /* 0x000fe20000010000 */
[----:B------:R-:W-:Y:S01]  /*6040*/  LOP3.LUT R29, R15, R17, R13, 0xfe, !PT ;  /* 0x000000110f1d7212 */ /* 0x000fe200078efe0d */
[C---:B------:R-:W-:Y:S01]  /*6050*/  IMAD.WIDE.U32 R12, R16.reuse, R137, c[0x0][0x170] ;  /* 0x00005c00100c7625 */ /* 0x040fe200078e0089 */
[----:B------:R0:W-:Y:S03]  /*6060*/  STG.E.128 [R22.64], R36 ;  /* 0x0000002416007986 */ /* 0x0001e6000c101d06 */
[----:B------:R-:W-:Y:S01]  /*6070*/  @P5 IMAD.WIDE.U32 R26, R16, R9, c[0x0][0x180] ;  /* 0x00006000101a5625 */ /* 0x000fe200078e0009 */
[----:B------:R0:W-:Y:S04]  /*6080*/  STG.E.128 [R22.64+0x10], R32 ;  /* 0x0000102016007986 */ /* 0x0001e8000c101d06 */
        /* <DEDUP_REMOVED lines=16> */
.L_x_15714:
[----:B0-----:R-:W-:Y:S02]  /*6190*/  IMAD.MOV.U32 R17, RZ, RZ, R142 ;  /* 0x000000ffff117224 */ /* 0x001fe400078e008e */
.L_x_15715:
[----:B------:R-:W-:Y:S05]  /*61a0*/  BSYNC B0 ;  /* 0x0000000000007941 */ /* 0x000fea0003800000 */
.L_x_15713:
        /* <DEDUP_REMOVED lines=16> */
.L_x_15719:
[----:B------:R-:W-:Y:S05]  /*62b0*/  BSYNC B1 ;  /* 0x0000000000017941 */ /* 0x000fea0003800000 */
.L_x_15718:
        /* <DEDUP_REMOVED lines=42> */
.L_x_15717:
[----:B------:R-:W-:Y:S05]  /*6560*/  BSYNC B0 ;  /* 0x0000000000007941 */ /* 0x000fea0003800000 */
.L_x_15716:
        /* <DEDUP_REMOVED lines=21> */
.L_x_15721:
[----:B------:R-:W-:Y:S02]  /*66c0*/  IMAD.MOV.U32 R17, RZ, RZ, R142 ;  /* 0x000000ffff117224 */ /* 0x000fe400078e008e */
.L_x_15722:
[----:B------:R-:W-:Y:S05]  /*66d0*/  BSYNC B0 ;  /* 0x0000000000007941 */ /* 0x000fea0003800000 */
.L_x_15720:
        /* <DEDUP_REMOVED lines=16> */
.L_x_15726:
[----:B------:R-:W-:Y:S05]  /*67e0*/  BSYNC B1 ;  /* 0x0000000000017941 */ /* 0x000fea0003800000 */
.L_x_15725:
        /* <DEDUP_REMOVED lines=42> */
.L_x_15724:
[----:B------:R-:W-:Y:S05]  /*6a90*/  BSYNC B0 ;  /* 0x0000000000007941 */ /* 0x000fea0003800000 */
.L_x_15723:
        /* <DEDUP_REMOVED lines=20> */
.L_x_15728:
[----:B------:R-:W-:Y:S02]  /*6be0*/  MOV R12, R142 ;  /* 0x0000008e000c7202 */ /* 0x000fe40000000f00 */
.L_x_15729:
[----:B------:R-:W-:Y:S05]  /*6bf0*/  BSYNC B0 ;  /* 0x0000000000007941 */ /* 0x000fea0003800000 */
.L_x_15727:
        /* <DEDUP_REMOVED lines=16> */
.L_x_15733:
[----:B------:R-:W-:Y:S05]  /*6d00*/  BSYNC B1 ;  /* 0x0000000000017941 */ /* 0x000fea0003800000 */
.L_x_15732:
        /* <DEDUP_REMOVED lines=42> */
.L_x_15731:
[----:B------:R-:W-:Y:S05]  /*6fb0*/  BSYNC B0 ;  /* 0x0000000000007941 */ /* 0x000fea0003800000 */
.L_x_15730:
        /* <DEDUP_REMOVED lines=20> */
.L_x_15735:
[----:B------:R-:W-:Y:S02]  /*7100*/  IMAD.MOV.U32 R12, RZ, RZ, R142 ;  /* 0x000000ffff0c7224 */ /* 0x000fe400078e008e */
.L_x_15736:
[----:B------:R-:W-:Y:S05]  /*7110*/  BSYNC B0 ;  /* 0x0000000000007941 */ /* 0x000fea0003800000 */
.L_x_15734:
        /* <DEDUP_REMOVED lines=16> */
.L_x_15740:
[----:B------:R-:W-:Y:S05]  /*7220*/  BSYNC B1 ;  /* 0x0000000000017941 */ /* 0x000fea0003800000 */
.L_x_15739:
        /* <DEDUP_REMOVED lines=42> */
.L_x_15738:
[----:B------:R-:W-:Y:S05]  /*74d0*/  BSYNC B0 ;  /* 0x0000000000007941 */ /* 0x000fea0003800000 */
.L_x_15737:
        /* <DEDUP_REMOVED lines=20> */
.L_x_15742:
[----:B------:R-:W-:Y:S02]  /*7620*/  IMAD.MOV.U32 R12, RZ, RZ, R142 ;  /* 0x000000ffff0c7224 */ /* 0x000fe400078e008e */
.L_x_15743:
[----:B------:R-:W-:Y:S05]  /*7630*/  BSYNC B0 ;  /* 0x0000000000007941 */ /* 0x000fea0003800000 */
.L_x_15741:
        /* <DEDUP_REMOVED lines=16> */
.L_x_15747:
[----:B------:R-:W-:Y:S05]  /*7740*/  BSYNC B1 ;  /* 0x0000000000017941 */ /* 0x000fea0003800000 */
.L_x_15746:
        /* <DEDUP_REMOVED lines=42> */
.L_x_15745:
[----:B------:R-:W-:Y:S05]  /*79f0*/  BSYNC B0 ;  /* 0x0000000000007941 */ /* 0x000fea0003800000 */
.L_x_15744:
        /* <DEDUP_REMOVED lines=20> */
.L_x_15749:
[----:B------:R-:W-:Y:S02]  /*7b40*/  MOV R12, R142 ;  /* 0x0000008e000c7202 */ /* 0x000fe40000000f00 */
.L_x_15750:
[----:B------:R-:W-:Y:S05]  /*7b50*/  BSYNC B0 ;  /* 0x0000000000007941 */ /* 0x000fea0003800000 */
.L_x_15748:
        /* <DEDUP_REMOVED lines=16> */
.L_x_15754:
[----:B------:R-:W-:Y:S05]  /*7c60*/  BSYNC B1 ;  /* 0x0000000000017941 */ /* 0x000fea0003800000 */
.L_x_15753:
        /* <DEDUP_REMOVED lines=42> */
.L_x_15752:
[----:B------:R-:W-:Y:S05]  /*7f10*/  BSYNC B0 ;  /* 0x0000000000007941 */ /* 0x000fea0003800000 */
.L_x_15751:
        /* <DEDUP_REMOVED lines=20> */
.L_x_15756:
[----:B------:R-:W-:Y:S02]  /*8060*/  IMAD.MOV.U32 R12, RZ, RZ, R142 ;  /* 0x000000ffff0c7224 */ /* 0x000fe400078e008e */
.L_x_15757:
[----:B------:R-:W-:Y:S05]  /*8070*/  BSYNC B0 ;  /* 0x0000000000007941 */ /* 0x000fea0003800000 */
.L_x_15755:
        /* <DEDUP_REMOVED lines=16> */
.L_x_15761:
[----:B------:R-:W-:Y:S05]  /*8180*/  BSYNC B1 ;  /* 0x0000000000017941 */ /* 0x000fea0003800000 */
.L_x_15760:
        /* <DEDUP_REMOVED lines=42> */
.L_x_15759:
[----:B------:R-:W-:Y:S05]  /*8430*/  BSYNC B0 ;  /* 0x0000000000007941 */ /* 0x000fea0003800000 */
.L_x_15758:
        /* <DEDUP_REMOVED lines=21> */
.L_x_15763:
[----:B------:R-:W-:Y:S02]  /*8590*/  IMAD.MOV.U32 R12, RZ, RZ, R142 ;  /* 0x000000ffff0c7224 */ /* 0x000fe400078e008e */
.L_x_15764:
[----:B------:R-:W-:Y:S05]  /*85a0*/  BSYNC B0 ;  /* 0x0000000000007941 */ /* 0x000fea0003800000 */
.L_x_15762:
        /* <DEDUP_REMOVED lines=18> */
.L_x_15768:
[----:B------:R-:W-:Y:S05]  /*86d0*/  BSYNC B1 ;  /* 0x0000000000017941 */ /* 0x000fea0003800000 */
.L_x_15767:
        /* <DEDUP_REMOVED lines=42> */
.L_x_15766:
[----:B------:R-:W-:Y:S05]  /*8980*/  BSYNC B0 ;  /* 0x0000000000007941 */ /* 0x000fea0003800000 */
.L_x_15765:
        /* <DEDUP_REMOVED lines=8> */
[----:B------:R-:W-:Y:S01]  /*8a10*/  SEL R22, RZ, 0x10000, P5 ;  /* 0x00010000ff167807 */ /* 0x000fe20002800000 */
[----:B------:R-:W-:Y:S01]  /*8a20*/  IMAD.WIDE.U32 R14, R14, 0x10000, RZ ;  /* 0x000100000e0e7825 */ /* 0x000fe200078e00ff */
[----:B------:R-:W-:-:S02]  /*8a30*/  ISETP.NE.AND P6, PT, R141, RZ, PT ;  /* 0x000000ff8d00720c */ /* 0x000fc40003fc5270 */
[----:B------:R-:W-:Y:S01]  /*8a40*/  ISETP.NE.AND P5, PT, R19, RZ, PT ;  /* 0x000000ff1300720c */ /* 0x000fe20003fa5270 */
[----:B0-----:R-:W-:Y:S01]  /*8a50*/  FFMA.FTZ R13, R13, R140, 1.1641532182693481445e-10 ;  /* 0x2f0000000d0d7423 */ /* 0x001fe2000001008c */
[----:B------:R-:W-:Y:S01]  /*8a60*/  IADD3 R136, R8, 0x180, RZ ;  /* 0x0000018008887810 */ /* 0x000fe20007ffe0ff */
[----:B------:R-:W-:-:S03]  /*8a70*/  FMUL.FTZ R18, R18, c[0x0][0x1e8] ;  /* 0x00007a0012127a20 */ /* 0x000fc60000410000 */
        /* <DEDUP_REMOVED lines=8> */
[----:B------:R-:W-:Y:S01]  /*8b00*/  LOP3.LUT R22, R12, R20, R14, 0xfe, !PT ;  /* 0x000000140c167212 */ /* 0x000fe200078efe0e */
[----:B------:R-:W-:Y:S01]  /*8b10*/  @P5 IMAD.WIDE.U32 R150, R136, R9, c[0x0][0x180] ;  /* 0x0000600088965625 */ /* 0x000fe200078e0009 */
[----:B------:R-:W-:-:S02]  /*8b20*/  SEL R20, RZ, 0x1, P3 ;  /* 0x00000001ff147807 */ /* 0x000fc40001800000 */
[----:B------:R-:W-:Y:S02]  /*8b30*/  LOP3.LUT R22, R22, R23, RZ, 0xfc, !PT ;  /* 0x0000001716167212 */ /* 0x000fe400078efcff */
[----:B------:R-:W-:Y:S01]  /*8b40*/  LOP3.LUT R23, R21, R139, R20, 0xfe, !PT ;  /* 0x0000008b15177212 */ /* 0x000fe200078efe14 */
[----:B------:R-:W-:-:S03]  /*8b50*/  IMAD.WIDE.U32 R20, R16, R9, c[0x0][0x188] ;  /* 0x0000620010147625 */ /* 0x000fc600078e0009 */
[----:B------:R-:W-:Y:S01]  /*8b60*/  LOP3.LUT R23, R13, R23, R15, 0xfe, !PT ;  /* 0x000000170d177212 */ /* 0x000fe200078efe0f */
[----:B------:R-:W-:Y:S01]  /*8b70*/  IMAD.WIDE.U32 R138, R16, R11, c[0x0][0x190] ;  /* 0x00006400108a7625 */ /* 0x000fe200078e000b */
[----:B------:R0:W-:Y:S03]  /*8b80*/  STG.E.128 [R20.64], R28 ;  /* 0x0000001c14007986 */ /* 0x0001e6000c101d06 */
[----:B------:R-:W-:Y:S01]  /*8b90*/  IMAD.WIDE.U32 R12, R136, R137, c[0x0][0x170] ;  /* 0x00005c00880c7625 */ /* 0x000fe200078e0089 */
        /* <DEDUP_REMOVED lines=17> */
.L_x_15770:
[----:B0-----:R-:W-:Y:S02]  /*8cb0*/  MOV R16, R142 ;  /* 0x0000008e00107202 */ /* 0x001fe40000000f00 */
.L_x_15771:
[----:B------:R-:W-:Y:S05]  /*8cc0*/  BSYNC B0 ;  /* 0x0000000000007941 */ /* 0x000fea0003800000 */
.L_x_15769:
        /* <DEDUP_REMOVED lines=16> */
.L_x_15775:
[----:B------:R-:W-:Y:S05]  /*8dd0*/  BSYNC B1 ;  /* 0x0000000000017941 */ /* 0x000fea0003800000 */
.L_x_15774:
        /* <DEDUP_REMOVED lines=42> */
.L_x_15773:
[----:B------:R-:W-:Y:S05]  /*9080*/  BSYNC B0 ;  /* 0x0000000000007941 */ /* 0x000fea0003800000 */
.L_x_15772:
        /* <DEDUP_REMOVED lines=21> */
.L_x_15777:
[----:B------:R-:W-:Y:S02]  /*91e0*/  IMAD.MOV.U32 R18, RZ, RZ, R142 ;  /* 0x000000ffff127224 */ /* 0x000fe400078e008e */
.L_x_15778:
[----:B------:R-:W-:Y:S05]  /*91f0*/  BSYNC B0 ;  /* 0x0000000000007941 */ /* 0x000fea0003800000 */
.L_x_15776:
        /* <DEDUP_REMOVED lines=16> */
.L_x_15782:
[----:B------:R-:W-:Y:S05]  /*9300*/  BSYNC B1 ;  /* 0x0000000000017941 */ /* 0x000fea0003800000 */
.L_x_15781:
        /* <DEDUP_REMOVED lines=42> */
.L_x_15780:
[----:B------:R-:W-:Y:S05]  /*95b0*/  BSYNC B0 ;  /* 0x0000000000007941 */ /* 0x000fea0003800000 */
.L_x_15779:
        /* <DEDUP_REMOVED lines=20> */
.L_x_15784:
[----:B------:R-:W-:Y:S02]  /*9700*/  IMAD.MOV.U32 R12, RZ, RZ, R142 ;  /* 0x000000ffff0c7224 */ /* 0x000fe400078e008e */
.L_x_15785:
[----:B------:R-:W-:Y:S05]  /*9710*/  BSYNC B0 ;  /* 0x0000000000007941 */ /* 0x000fea0003800000 */
.L_x_15783:
        /* <DEDUP_REMOVED lines=16> */
.L_x_15789:
[----:B------:R-:W-:Y:S05]  /*9820*/  BSYNC B1 ;  /* 0x0000000000017941 */ /* 0x000fea0003800000 */
.L_x_15788:
        /* <DEDUP_REMOVED lines=42> */
.L_x_15787:
[----:B------:R-:W-:Y:S05]  /*9ad0*/  BSYNC B0 ;  /* 0x0000000000007941 */ /* 0x000fea0003800000 */
.L_x_15786:
        /* <DEDUP_REMOVED lines=20> */
.L_x_15791:
[----:B------:R-:W-:Y:S02]  /*9c20*/  MOV R12, R142 ;  /* 0x0000008e000c7202 */ /* 0x000fe40000000f00 */
.L_x_15792:
[----:B------:R-:W-:Y:S05]  /*9c30*/  BSYNC B0 ;  /* 0x0000000000007941 */ /* 0x000fea0003800000 */
.L_x_15790:
        /* <DEDUP_REMOVED lines=16> */
.L_x_15796:
[----:B------:R-:W-:Y:S05]  /*9d40*/  BSYNC B1 ;  /* 0x0000000000017941 */ /* 0x000fea0003800000 */
.L_x_15795:
        /* <DEDUP_REMOVED lines=42> */
.L_x_15794:
[----:B------:R-:W-:Y:S05]  /*9ff0*/  BSYNC B0 ;  /* 0x0000000000007941 */ /* 0x000fea0003800000 */
.L_x_15793:
        /* <DEDUP_REMOVED lines=20> */
.L_x_15798:
[----:B------:R-:W-:Y:S02]  /*a140*/  IMAD.MOV.U32 R18, RZ, RZ, R142 ;  /* 0x000000ffff127224 */ /* 0x000fe400078e008e */
.L_x_15799:
[----:B------:R-:W-:Y:S05]  /*a150*/  BSYNC B0 ;  /* 0x0000000000007941 */ /* 0x000fea0003800000 */
.L_x_15797:
        /* <DEDUP_REMOVED lines=16> */
.L_x_15803:
[----:B------:R-:W-:Y:S05]  /*a260*/  BSYNC B1 ;  /* 0x0000000000017941 */ /* 0x000fea0003800000 */
.L_x_15802:
        /* <DEDUP_REMOVED lines=42> */
.L_x_15801:
[----:B------:R-:W-:Y:S05]  /*a510*/  BSYNC B0 ;  /* 0x0000000000007941 */ /* 0x000fea0003800000 */
.L_x_15800:
        /* <DEDUP_REMOVED lines=20> */
.L_x_15805:
[----:B------:R-:W-:Y:S02]  /*a660*/  IMAD.MOV.U32 R18, RZ, RZ, R142 ;  /* 0x000000ffff127224 */ /* 0x000fe400078e008e */
.L_x_15806:
[----:B------:R-:W-:Y:S05]  /*a670*/  BSYNC B0 ;  /* 0x0000000000007941 */ /* 0x000fea0003800000 */
.L_x_15804:
        /* <DEDUP_REMOVED lines=16> */
.L_x_15810:
[----:B------:R-:W-:Y:S05]  /*a780*/  BSYNC B1 ;  /* 0x0000000000017941 */ /* 0x000fea0003800000 */
.L_x_15809:
        /* <DEDUP_REMOVED lines=42> */
.L_x_15808:
[----:B------:R-:W-:Y:S05]  /*aa30*/  BSYNC B0 ;  /* 0x0000000000007941 */ /* 0x000fea0003800000 */
.L_x_15807:
        /* <DEDUP_REMOVED lines=20> */
.L_x_15812:
[----:B------:R-:W-:Y:S02]  /*ab80*/  MOV R14, R142 ;  /* 0x0000008e000e7202 */ /* 0x000fe40000000f00 */
.L_x_15813:
[----:B------:R-:W-:Y:S05]  /*ab90*/  BSYNC B0 ;  /* 0x0000000000007941 */ /* 0x000fea0003800000 */
.L_x_15811:
        /* <DEDUP_REMOVED lines=16> */
.L_x_15817:
[----:B------:R-:W-:Y:S05]  /*aca0*/  BSYNC B1 ;  /* 0x0000000000017941 */ /* 0x000fea0003800000 */
.L_x_15816:
        /* <DEDUP_REMOVED lines=42> */
.L_x_15815:
[----:B------:R-:W-:Y:S05]  /*af50*/  BSYNC B0 ;  /* 0x0000000000007941 */ /* 0x000fea0003800000 */
.L_x_15814:
[----:B------:R-:W0:Y:S01]  /*af60*/  I2F.U32 R139, R14 ;  /* 0x0000000e008b7306 */ /* 0x000e220000201000 */
[----:B------:R-:W-:Y:S01]  /*af70*/  PRMT R143, RZ, 0x5410, R15 ;  /* 0x00005410ff8f7816 */ /* 0x000fe2000000000f */
[----:B------:R-:W-:Y:S01]  /*af80*/  BSSY B0, `(.L_x_15818) ;  /* 0x0000014000007945 */ /* 0x000fe20003800000 */
[----:B------:R-:W-:-:S03]  /*af90*/  ISETP.NE.AND P6, PT, R141, RZ, PT ;  /* 0x000000ff8d00720c */ /* 0x000fc60003fc5270 */
[----:B------:R-:W-:-:S04]  /*afa0*/  FMUL.FTZ R143, R143, R10 ;  /* 0x0000000a8f8f7220 */ /* 0x000fc80000410000 */
[----:B------:R-:W-:Y:S02]  /*afb0*/  FMUL.FTZ R143, R143, c[0x0][0x1e8] ;  /* 0x00007a008f8f7a20 */ /* 0x000fe40000410000 */
[----:B0-----:R-:W-:-:S05]  /*afc0*/  FFMA.FTZ R139, R139, R140, 1.1641532182693481445e-10 ;  /* 0x2f0000008b8b7423 */ /* 0x001fca000001008c */
[----:B------:R-:W-:-:S04]  /*afd0*/  FSETP.GTU.FTZ.AND P5, PT, R139, c[0x0][0x1e4], PT ;  /* 0x000079008b007a0b */ /* 0x000fc80003fbc000 */
[----:B------:R-:W-:Y:S02]  /*afe0*/  FSEL R18, R143, RZ, !P5 ;  /* 0x000000ff8f127208 */ /* 0x000fe40006800000 */
[----:B------:R-:W-:-:S03]  /*aff0*/  IADD3 R143, R13, 0x1, RZ ;  /* 0x000000010d8f7810 */ /* 0x000fc60007ffe0ff */
        /* <DEDUP_REMOVED lines=11> */
.L_x_15819:
[----:B------:R-:W-:Y:S02]  /*b0b0*/  IMAD.MOV.U32 R14, RZ, RZ, R142 ;  /* 0x000000ffff0e7224 */ /* 0x000fe400078e008e */
.L_x_15820:
[----:B------:R-:W-:Y:S05]  /*b0c0*/  BSYNC B0 ;  /* 0x0000000000007941 */ /* 0x000fea0003800000 */
.L_x_15818:
        /* <DEDUP_REMOVED lines=18> */
.L_x_15824:
[----:B------:R-:W-:Y:S05]  /*b1f0*/  BSYNC B1 ;  /* 0x0000000000017941 */ /* 0x000fea0003800000 */
.L_x_15823:
        /* <DEDUP_REMOVED lines=41> */
[----:B------:R-:W-:-:S03]  /*b490*/  LOP3.LUT R148, R145, UR26, R148, 0x96, !PT ;  /* 0x0000001a91947c12 */ /* 0x000fc6000f8e9694 */
.L_x_15822:
[----:B------:R-:W-:Y:S05]  /*b4a0*/  BSYNC B0 ;  /* 0x0000000000007941 */ /* 0x000fea0003800000 */
.L_x_15821:
[----:B------:R-:W0:Y:S01]  /*b4b0*/  I2F.U32 R13, R14 ;  /* 0x0000000e000d7306 */ /* 0x000e220000201000 */
[----:B------:R-:W-:Y:S01]  /*b4c0*/  SEL R152, RZ, 0x10000, P5 ;  /* 0x00010000ff987807 */ /* 0x000fe20002800000 */
[----:B------:R-:W-:Y:S01]  /*b4d0*/  IMAD.WIDE.U32 R154, R136, R11, c[0x0][0x190] ;  /* 0x00006400889a7625 */ /* 0x000fe200078e000b */
[----:B------:R-:W-:Y:S02]  /*b4e0*/  PRMT R15, RZ, 0x7610, R15 ;  /* 0x00007610ff0f7816 */ /* 0x000fe4000000000f */
[----:B------:R-:W-:Y:S02]  /*b4f0*/  ISETP.NE.AND P5, PT, R19, RZ, PT ;  /* 0x000000ff1300720c */ /* 0x000fe40003fa5270 */
[----:B------:R-:W-:Y:S01]  /*b500*/  SEL R19, RZ, 0x100, P4 ;  /* 0x00000100ff137807 */ /* 0x000fe20002000000 */
[----:B------:R-:W-:Y:S01]  /*b510*/  FMUL.FTZ R15, R15, R10 ;  /* 0x0000000a0f0f7220 */ /* 0x000fe20000410000 */
[----:B------:R-:W-:Y:S02]  /*b520*/  ISETP.NE.AND P4, PT, R138, RZ, PT ;  /* 0x000000ff8a00720c */ /* 0x000fe40003f85270 */
[----:B------:R-:W-:Y:S01]  /*b530*/  SEL R150, RZ, 0x1, P2 ;  /* 0x00000001ff967807 */ /* 0x000fe20001000000 */
[----:B------:R-:W-:Y:S01]  /*b540*/  FMUL.FTZ R15, R15, c[0x0][0x1e8] ;  /* 0x00007a000f0f7a20 */ /* 0x000fe20000410000 */
[----:B------:R-:W-:-:S02]  /*b550*/  SEL R138, RZ, 0x1, P1 ;  /* 0x00000001ff8a7807 */ /* 0x000fc40000800000 */
[----:B------:R-:W-:Y:S01]  /*b560*/  SEL R12, RZ, 0x1, P0 ;  /* 0x00000001ff0c7807 */ /* 0x000fe20000000000 */
[----:B0-----:R-:W-:Y:S01]  /*b570*/  FFMA.FTZ R13, R13, R140, 1.1641532182693481445e-10 ;  /* 0x2f0000000d0d7423 */ /* 0x001fe2000001008c */
[----:B------:R-:W-:Y:S01]  /*b580*/  ISETP.NE.AND P6, PT, R141, RZ, PT ;  /* 0x000000ff8d00720c */ /* 0x000fe20003fc5270 */
[----:B------:R-:W-:Y:S01]  /*b590*/  IMAD.WIDE.U32 R150, R150, 0x1000000, RZ ;  /* 0x0100000096967825 */ /* 0x000fe200078e00ff */
[----:B------:R-:W-:Y:S02]  /*b5a0*/  SEL R147, RZ, 0x1, P3 ;  /* 0x00000001ff937807 */ /* 0x000fe40001800000 */
[----:B------:R-:W-:Y:S01]  /*b5b0*/  FSETP.GTU.FTZ.AND P2, PT, R13, c[0x0][0x1e4], PT ;  /* 0x000079000d007a0b */ /* 0x000fe20003f5c000 */
[----:B------:R-:W-:-:S03]  /*b5c0*/  IMAD.WIDE.U32 R138, R138, 0x10000, RZ ;  /* 0x000100008a8a7825 */ /* 0x000fc600078e00ff */
[----:B------:R-:W-:Y:S01]  /*b5d0*/  SEL R145, RZ, 0x1000000, P2 ;  /* 0x01000000ff917807 */ /* 0x000fe20001000000 */
[----:B------:R-:W-:-:S03]  /*b5e0*/  IMAD.WIDE.U32 R12, R12, 0x100, RZ ;  /* 0x000001000c0c7825 */ /* 0x000fc600078e00ff */
[----:B------:R-:W-:Y:S02]  /*b5f0*/  LOP3.LUT R14, R19, R145, R152, 0xfe, !PT ;  /* 0x00000091130e7212 */ /* 0x000fe400078efe98 */
[----:B------:R-:W-:Y:S02]  /*b600*/  LOP3.LUT R12, R12, R150, R138, 0xfe, !PT ;  /* 0x000000960c0c7212 */ /* 0x000fe400078efe8a */
[----:B------:R-:W-:Y:S02]  /*b610*/  FSEL R19, R15, RZ, !P2 ;  /* 0x000000ff0f137208 */ /* 0x000fe40005000000 */
[----:B------:R-:W-:Y:S02]  /*b620*/  IADD3 R150, R8, 0x200, RZ ;  /* 0x0000020008967810 */ /* 0x000fe40007ffe0ff */
[----:B------:R-:W-:Y:S01]  /*b630*/  SEL R145, RZ, 0x1, P4 ;  /* 0x00000001ff917807 */ /* 0x000fe20002000000 */
[----:B------:R-:W-:Y:S01]  /*b640*/  @P6 FADD.FTZ R19, R51, R19 ;  /* 0x0000001333136221 */ /* 0x000fe20000010000 */
[----:B------:R-:W-:Y:S01]  /*b650*/  LOP3.LUT R151, R151, R14, R147, 0xfe, !PT ;  /* 0x0000000e97977212 */ /* 0x000fe200078efe93 */
[----:B------:R-:W-:Y:S01]  /*b660*/  IMAD.WIDE.U32 R14, R136, R9, c[0x0][0x188] ;  /* 0x00006200880e7625 */ /* 0x000fe200078e0009 */
[----:B------:R-:W-:-:S02]  /*b670*/  LOP3.LUT R12, R12, R145, RZ, 0xfc, !PT ;  /* 0x000000910c0c7212 */ /* 0x000fc400078efcff */
[----:B------:R-:W-:Y:S01]  /*b680*/  LOP3.LUT R13, R13, R151, R139, 0xfe, !PT ;  /* 0x000000970d0d7212 */ /* 0x000fe200078efe8b */
[----:B------:R-:W-:Y:S01]  /*b690*/  IMAD.WIDE.U32 R136, R150, R137, c[0x0][0x170] ;  /* 0x00005c0096887625 */ /* 0x000fe200078e0089 */
        /* <DEDUP_REMOVED lines=19> */
.L_x_15826:
[----:B0-----:R-:W-:Y:S02]  /*b7d0*/  IMAD.MOV.U32 R147, RZ, RZ, R142 ;  /* 0x000000ffff937224 */ /* 0x001fe400078e008e */
.L_x_15827:
[----:B------:R-:W-:Y:S05]  /*b7e0*/  BSYNC B0 ;  /* 0x0000000000007941 */ /* 0x000fea0003800000 */
.L_x_15825:
        /* <DEDUP_REMOVED lines=16> */
.L_x_15831:
[----:B------:R-:W-:Y:S05]  /*b8f0*/  BSYNC B1 ;  /* 0x0000000000017941 */ /* 0x000fea0003800000 */
.L_x_15830:
        /* <DEDUP_REMOVED lines=43> */
.L_x_15829:
[----:B------:R-:W-:Y:S05]  /*bbb0*/  BSYNC B0 ;  /* 0x0000000000007941 */ /* 0x000fea0003800000 */
.L_x_15828:
        /* <DEDUP_REMOVED lines=21> */
.L_x_15833:
[----:B------:R-:W-:Y:S02]  /*bd10*/  IMAD.MOV.U32 R152, RZ, RZ, R142 ;  /* 0x000000ffff987224 */ /* 0x000fe400078e008e */
.L_x_15834:
[----:B------:R-:W-:Y:S05]  /*bd20*/  BSYNC B0 ;  /* 0x0000000000007941 */ /* 0x000fea0003800000 */
.L_x_15832:
        /* <DEDUP_REMOVED lines=16> */
.L_x_15838:
[----:B------:R-:W-:Y:S05]  /*be30*/  BSYNC B1 ;  /* 0x0000000000017941 */ /* 0x000fea0003800000 */
.L_x_15837:
        /* <DEDUP_REMOVED lines=42> */
.L_x_15836:
[----:B------:R-:W-:Y:S05]  /*c0e0*/  BSYNC B0 ;  /* 0x0000000000007941 */ /* 0x000fea0003800000 */
.L_x_15835:
        /* <DEDUP_REMOVED lines=20> */
.L_x_15840:
[----:B------:R-:W-:Y:S02]  /*c230*/  MOV R136, R142 ;  /* 0x0000008e00887202 */ /* 0x000fe40000000f00 */
.L_x_15841:
[----:B------:R-:W-:Y:S05]  /*c240*/  BSYNC B0 ;  /* 0x0000000000007941 */ /* 0x000fea0003800000 */
.L_x_15839:
        /* <DEDUP_REMOVED lines=16> */
.L_x_15845:
[----:B------:R-:W-:Y:S05]  /*c350*/  BSYNC B1 ;  /* 0x0000000000017941 */ /* 0x000fea0003800000 */
.L_x_15844:
        /* <DEDUP_REMOVED lines=42> */
.L_x_15843:
[----:B------:R-:W-:Y:S05]  /*c600*/  BSYNC B0 ;  /* 0x0000000000007941 */ /* 0x000fea0003800000 */
.L_x_15842:
        /* <DEDUP_REMOVED lines=20> */
.L_x_15847:
[----:B------:R-:W-:Y:S02]  /*c750*/  IMAD.MOV.U32 R136, RZ, RZ, R142 ;  /* 0x000000ffff887224 */ /* 0x000fe400078e008e */
.L_x_15848:
[----:B------:R-:W-:Y:S05]  /*c760*/  BSYNC B0 ;  /* 0x0000000000007941 */ /* 0x000fea0003800000 */
.L_x_15846:
        /* <DEDUP_REMOVED lines=16> */
.L_x_15852:
[----:B------:R-:W-:Y:S05]  /*c870*/  BSYNC B1 ;  /* 0x0000000000017941 */ /* 0x000fea0003800000 */
.L_x_15851:
        /* <DEDUP_REMOVED lines=42> */
.L_x_15850:
[----:B------:R-:W-:Y:S05]  /*cb20*/  BSYNC B0 ;  /* 0x0000000000007941 */ /* 0x000fea0003800000 */
.L_x_15849:
        /* <DEDUP_REMOVED lines=20> */
.L_x_15854:
[----:B------:R-:W-:Y:S02]  /*cc70*/  IMAD.MOV.U32 R152, RZ, RZ, R142 ;  /* 0x000000ffff987224 */ /* 0x000fe400078e008e */
.L_x_15855:
[----:B------:R-:W-:Y:S05]  /*cc80*/  BSYNC B0 ;  /* 0x0000000000007941 */ /* 0x000fea0003800000 */
.L_x_15853:
        /* <DEDUP_REMOVED lines=16> */
.L_x_15859:
[----:B------:R-:W-:Y:S05]  /*cd90*/  BSYNC B1 ;  /* 0x0000000000017941 */ /* 0x000fea0003800000 */
.L_x_15858:
        /* <DEDUP_REMOVED lines=42> */
.L_x_15857:
[----:B------:R-:W-:Y:S05]  /*d040*/  BSYNC B0 ;  /* 0x0000000000007941 */ /* 0x000fea0003800000 */
.L_x_15856:
        /* <DEDUP_REMOVED lines=20> */
.L_x_15861:
[----:B------:R-:W-:Y:S02]  /*d190*/  MOV R152, R142 ;  /* 0x0000008e00987202 */ /* 0x000fe40000000f00 */
.L_x_15862:
[----:B------:R-:W-:Y:S05]  /*d1a0*/  BSYNC B0 ;  /* 0x0000000000007941 */ /* 0x000fea0003800000 */
.L_x_15860:
        /* <DEDUP_REMOVED lines=16> */
.L_x_15866:
[----:B------:R-:W-:Y:S05]  /*d2b0*/  BSYNC B1 ;  /* 0x0000000000017941 */ /* 0x000fea0003800000 */
.L_x_15865:
        /* <DEDUP_REMOVED lines=42> */
.L_x_15864:
[----:B------:R-:W-:Y:S05]  /*d560*/  BSYNC B0 ;  /* 0x0000000000007941 */ /* 0x000fea0003800000 */
.L_x_15863:
        /* <DEDUP_REMOVED lines=20> */
.L_x_15868:
[----:B------:R-:W-:Y:S02]  /*d6b0*/  IMAD.MOV.U32 R152, RZ, RZ, R142 ;  /* 0x000000ffff987224 */ /* 0x000fe400078e008e */
.L_x_15869:
[----:B------:R-:W-:Y:S05]  /*d6c0*/  BSYNC B0 ;  /* 0x0000000000007941 */ /* 0x000fea0003800000 */
.L_x_15867:
        /* <DEDUP_REMOVED lines=16> */
.L_x_15873:
[----:B------:R-:W-:Y:S05]  /*d7d0*/  BSYNC B1 ;  /* 0x0000000000017941 */ /* 0x000fea0003800000 */
.L_x_15872:
        /* <DEDUP_REMOVED lines=42> */
.L_x_15871:
[----:B------:R-:W-:Y:S05]  /*da80*/  BSYNC B0 ;  /* 0x0000000000007941 */ /* 0x000fea0003800000 */
.L_x_15870:
        /* <DEDUP_REMOVED lines=21> */
.L_x_15875:
[----:B------:R-:W-:Y:S02]  /*dbe0*/  IMAD.MOV.U32 R152, RZ, RZ, R142 ;  /* 0x000000ffff987224 */ /* 0x000fe400078e008e */
.L_x_15876:
[----:B------:R-:W-:Y:S05]  /*dbf0*/  BSYNC B0 ;  /* 0x0000000000007941 */ /* 0x000fea0003800000 */
.L_x_15874:
        /* <DEDUP_REMOVED lines=18> */
.L_x_15880:
[----:B------:R-:W-:Y:S05]  /*dd20*/  BSYNC B1 ;  /* 0x0000000000017941 */ /* 0x000fea0003800000 */
.L_x_15879:
        /* <DEDUP_REMOVED lines=42> */
.L_x_15878:
[----:B------:R-:W-:Y:S05]  /*dfd0*/  BSYNC B0 ;  /* 0x0000000000007941 */ /* 0x000fea0003800000 */
.L_x_15877:
[----:B------:R-:W-:Y:S02]  /*dfe0*/  ISETP.NE.AND P6, PT, R141, RZ, PT ;  /* 0x000000ff8d00720c */ /* 0x000fe40003fc5270 */
[----:B------:R0:W1:Y:S01]  /*dff0*/  I2F.U32 R141, R152 ;  /* 0x00000098008d7306 */ /* 0x0000620000201000 */
[----:B------:R-:W-:Y:S02]  /*e000*/  SEL R154, RZ, 0x1, P2 ;  /* 0x00000001ff9a7807 */ /* 0x000fe40001000000 */
[----:B------:R-:W-:Y:S02]  /*e010*/  SEL R145, RZ, 0x10000, P5 ;  /* 0x00010000ff917807 */ /* 0x000fe40002800000 */
[----:B------:R-:W-:Y:S01]  /*e020*/  SEL R153, RZ, 0x1, P1 ;  /* 0x00000001ff997807 */ /* 0x000fe20000800000 */
[----:B------:R-:W-:Y:S01]  /*e030*/  IMAD.WIDE.U32 R154, R154, 0x1000000, RZ ;  /* 0x010000009a9a7825 */ /* 0x000fe200078e00ff */
[----:B------:R-:W-:-:S02]  /*e040*/  PRMT R139, RZ, 0x7610, R139 ;  /* 0x00007610ff8b7816 */ /* 0x000fc4000000008b */
[----:B------:R-:W-:Y:S01]  /*e050*/  ISETP.NE.AND P5, PT, R151, RZ, PT ;  /* 0x000000ff9700720c */ /* 0x000fe20003fa5270 */
[----:B0-----:R-:W-:Y:S01]  /*e060*/  IMAD.WIDE.U32 R152, R153, 0x10000, RZ ;  /* 0x0001000099987825 */ /* 0x001fe200078e00ff */
[----:B------:R-:W-:-:S03]  /*e070*/  LOP3.LUT P1, RZ, R7, 0xff, RZ, 0xc0, !PT ;  /* 0x000000ff07ff7812 */ /* 0x000fc6000782c0ff */
[----:B------:R-:W-:Y:S02]  /*e080*/  FMUL.FTZ R139, R139, R10 ;  /* 0x0000000a8b8b7220 */ /* 0x000fe40000410000 */
[----:B-1----:R-:W-:Y:S01]  /*e090*/  FFMA.FTZ R141, R141, R140, 1.1641532182693481445e-10 ;  /* 0x2f0000008d8d7423 */ /* 0x002fe2000001008c */
[----:B------:R-:W-:Y:S01]  /*e0a0*/  SEL R140, RZ, 0x100, P4 ;  /* 0x00000100ff8c7807 */ /* 0x000fe20002000000 */
[----:B------:R-:W-:-:S03]  /*e0b0*/  FMUL.FTZ R139, R139, c[0x0][0x1e8] ;  /* 0x00007a008b8b7a20 */ /* 0x000fc60000410000 */
[----:B------:R-:W-:-:S04]  /*e0c0*/  FSETP.GTU.FTZ.AND P4, PT, R141, c[0x0][0x1e4], PT ;  /* 0x000079008d007a0b */ /* 0x000fc80003f9c000 */
[----:B------:R-:W-:Y:S02]  /*e0d0*/  SEL R141, RZ, 0x1000000, P4 ;  /* 0x01000000ff8d7807 */ /* 0x000fe40002000000 */
[----:B------:R-:W-:Y:S02]  /*e0e0*/  FSEL R139, R139, RZ, !P4 ;  /* 0x000000ff8b8b7208 */ /* 0x000fe40006000000 */
[----:B------:R-:W-:Y:S02]  /*e0f0*/  LOP3.LUT R141, R140, R141, R145, 0xfe, !PT ;  /* 0x0000008d8c8d7212 */ /* 0x000fe400078efe91 */
[----:B------:R-:W-:Y:S01]  /*e100*/  SEL R145, RZ, 0x1, P3 ;  /* 0x00000001ff917807 */ /* 0x000fe20001800000 */
[----:B------:R-:W-:Y:S01]  /*e110*/  @P6 FADD.FTZ R139, R51, R139 ;  /* 0x0000008b338b6221 */ /* 0x000fe20000010000 */
[----:B------:R-:W-:Y:S02]  /*e120*/  SEL R140, RZ, 0x1, P0 ;  /* 0x00000001ff8c7807 */ /* 0x000fe40000000000 */
[----:B------:R-:W-:-:S02]  /*e130*/  LOP3.LUT R145, R155, R141, R145, 0xfe, !PT ;  /* 0x0000008d9b917212 */ /* 0x000fc400078efe91 */
[----:B------:R-:W-:Y:S01]  /*e140*/  LOP3.LUT P0, RZ, R0, 0x1f, RZ, 0xc0, !PT ;  /* 0x0000001f00ff7812 */ /* 0x000fe2000780c0ff */
[----:B------:R-:W-:-:S05]  /*e150*/  IMAD.WIDE.U32 R140, R140, 0x100, RZ ;  /* 0x000001008c8c7825 */ /* 0x000fca00078e00ff */
[----:B------:R-:W-:Y:S01]  /*e160*/  LOP3.LUT R154, R140, R154, R152, 0xfe, !PT ;  /* 0x0000009a8c9a7212 */ /* 0x000fe200078efe98 */
[----:B------:R-:W-:Y:S01]  /*e170*/  FADD.FTZ R140, RZ, R44 ;  /* 0x0000002cff8c7221 */ /* 0x000fe20000010000 */
[----:B------:R-:W-:Y:S01]  /*e180*/  LOP3.LUT R141, R141, R145, R153, 0xfe, !PT ;  /* 0x000000918d8d7212 */ /* 0x000fe200078efe99 */
        /* <DEDUP_REMOVED lines=36> */
[----:B------:R-:W-:Y:S01]  /*e3d0*/  FADD.FTZ R9, R13, R10 ;  /* 0x0000000a0d097221 */ /* 0x000fe20000010000 */
[----:B------:R-:W-:Y:S01]  /*e3e0*/  LOP3.LUT R140, R154, R145, RZ, 0xfc, !PT ;  /* 0x000000919a8c7212 */ /* 0x000fe200078efcff */
[----:B------:R-:W-:-:S04]  /*e3f0*/  IMAD.WIDE.U32 R10, R150, R11, c[0x0][0x190] ;  /* 0x00006400960a7625 */ /* 0x000fc800078e000b */
        /* <DEDUP_REMOVED lines=12> */
.L_x_15885:
        /* <DEDUP_REMOVED lines=100> */
.L_x_15886:
[----:B------:R-:W-:Y:S01]  /*eb00*/  SHF.R.U32.HI R145, RZ, 0x5, R0 ;  /* 0x00000005ff917819 */ /* 0x000fe20000011600 */
[----:B01----:R-:W-:Y:S01]  /*eb10*/  FADD.FTZ R141, R154, R141 ;  /* 0x0000008d9a8d7221 */ /* 0x003fe20000010000 */
[----:B------:R-:W-:Y:S01]  /*eb20*/  WARPSYNC 0xffffffff ;  /* 0xffffffff00007948 */ /* 0x000fe20003800000 */
[----:B------:R-:W-:Y:S01]  /*eb30*/  LOP3.LUT R10, R0, 0x1f, RZ, 0xc0, !PT ;  /* 0x0000001f000a7812 */ /* 0x000fe200078ec0ff */
[----:B------:R-:W-:Y:S01]  /*eb40*/  IMAD.MOV.U32 R149, RZ, RZ, RZ ;  /* 0x000000ffff957224 */ /* 0x000fe200078e00ff */
[----:B------:R-:W-:Y:S02]  /*eb50*/  LOP3.LUT R145, R145, 0x3, RZ, 0xc0, !PT ;  /* 0x0000000391917812 */ /* 0x000fe400078ec0ff */
[----:B------:R-:W-:Y:S02]  /*eb60*/  ISETP.GT.U32.AND P1, PT, R10, 0x3, PT ;  /* 0x000000030a00780c */ /* 0x000fe40003f24070 */
[----:B------:R-:W-:-:S05]  /*eb70*/  @!P0 IADD3 R147, R9, R145, RZ ;  /* 0x0000009109938210 */ /* 0x000fca0007ffe0ff */
[----:B------:R-:W-:Y:S04]  /*eb80*/  @!P0 STS.64 [R147.X8], R140 ;  /* 0x0000008c93008388 */ /* 0x000fe80000008a00 */
[----:B------:R-:W-:Y:S01]  /*eb90*/  BAR.SYNC.DEFER_BLOCKING 0x0 ;  /* 0x0000000000007b1d */ /* 0x000fe20000010000 */
[----:B------:R-:W-:Y:S01]  /*eba0*/  LOP3.LUT P0, RZ, R145, 0x1f, R0, 0xf8, !PT ;  /* 0x0000001f91ff7812 */ /* 0x000fe2000780f800 */
[----:B------:R-:W-:Y:S01]  /*ebb0*/  @!P1 IMAD.IADD R151, R9, 0x1, R10 ;  /* 0x0000000109979824 */ /* 0x000fe200078e020a */
[----:B------:R-:W-:Y:S01]  /*ebc0*/  @!P1 MOV R149, 0x500 ;  /* 0x0000050000959802 */ /* 0x000fe20000000f00 */
[----:B------:R-:W-:-:S03]  /*ebd0*/  CS2R R10, SRZ ;  /* 0x00000000000a7805 */ /* 0x000fc6000001ff00 */
[----:B------:R-:W-:Y:S01]  /*ebe0*/  I2F R157, R149 ;  /* 0x00000095009d7306 */ /* 0x000fe20000201400 */
[----:B------:R-:W0:Y:S04]  /*ebf0*/  SHFL.DOWN PT, R154, R149, 0x2, 0x1f ;  /* 0x08401f00959a7f89 */ /* 0x000e2800000e0000 */
[----:B------:R-:W-:Y:S01]  /*ec00*/  @!P1 LDS.64 R10, [R151.X8] ;  /* 0x00000000970a9984 */ /* 0x000fe20000008a00 */
[----:B------:R-:W-:Y:S01]  /*ec10*/  ISETP.NE.AND P1, PT, RZ, UR8, PT ;  /* 0x00000008ff007c0c */ /* 0x000fe2000bf25270 */
[----:B0-----:R-:W-:Y:S02]  /*ec20*/  IMAD.IADD R155, R154, 0x1, R149 ;  /* 0x000000019a9b7824 */ /* 0x001fe400078e0295 */
[----:B------:R-:W-:Y:S03]  /*ec30*/  I2F R154, R154 ;  /* 0x0000009a009a7306 */ /* 0x000fe60000201400 */
[----:B------:R-:W0:Y:S05]  /*ec40*/  SHFL.DOWN PT, R158, R155, 0x1, 0x1f ;  /* 0x08201f009b9e7f89 */ /* 0x000e2a00000e0000 */
[----:B------:R-:W1:Y:S08]  /*ec50*/  I2F R9, R155 ;  /* 0x0000009b00097306 */ /* 0x000e700000201400 */
[----:B-1----:R-:W-:Y:S01]  /*ec60*/  MUFU.RCP R140, R9 ;  /* 0x00000009008c7308 */ /* 0x002fe20000001000 */
[----:B0-----:R-:W-:Y:S01]  /*ec70*/  IMAD.IADD R151, R155, 0x1, R158 ;  /* 0x000000019b977824 */ /* 0x001fe200078e029e */
[----:B------:R-:W0:Y:S06]  /*ec80*/  SHFL.DOWN PT, R153, R10, 0x2, 0x1f ;  /* 0x08401f000a997f89 */ /* 0x000e2c00000e0000 */
[----:B------:R-:W1:Y:S01]  /*ec90*/  I2F R151, R151 ;  /* 0x0000009700977306 */ /* 0x000e620000201400 */
[----:B------:R-:W2:Y:S07]  /*eca0*/  SHFL.DOWN PT, R156, R11, 0x2, 0x1f ;  /* 0x08401f000b9c7f89 */ /* 0x000eae00000e0000 */
[----:B-1----:R-:W-:Y:S01]  /*ecb0*/  MUFU.RCP R149, R151 ;  /* 0x0000009700957308 */ /* 0x002fe20000001000 */
[----:B0-----:R-:W-:-:S02]  /*ecc0*/  FMUL.FTZ R141, R153, R154 ;  /* 0x0000009a998d7220 */ /* 0x001fc40000410000 */
[----:B------:R-:W-:Y:S02]  /*ecd0*/  FADD.FTZ R153, -R153, R10 ;  /* 0x0000000a99997221 */ /* 0x000fe40000010100 */
[----:B------:R-:W-:-:S03]  /*ece0*/  FFMA.FTZ R141, R157, R10, R141 ;  /* 0x0000000a9d8d7223 */ /* 0x000fc6000001008d */
[----:B------:R-:W0:Y:S01]  /*ecf0*/  I2F R10, R158 ;  /* 0x0000009e000a7306 */ /* 0x000e220000201400 */
[----:B------:R-:W-:Y:S02]  /*ed00*/  FMUL.FTZ R153, R153, R153 ;  /* 0x0000009999997220 */ /* 0x000fe40000410000 */
[----:B------:R-:W-:Y:S02]  /*ed10*/  FMUL.FTZ R152, R140, R141 ;  /* 0x0000008d8c987220 */ /* 0x000fe40000410000 */
[----:B------:R-:W-:Y:S02]  /*ed20*/  FMUL.FTZ R153, R153, R157 ;  /* 0x0000009d99997220 */ /* 0x000fe40000410000 */
[----:B--2---:R-:W-:Y:S01]  /*ed30*/  FADD.FTZ R147, R156, R11 ;  /* 0x0000000b9c937221 */ /* 0x004fe20000010000 */
[----:B------:R-:W0:Y:S01]  /*ed40*/  SHFL.DOWN PT, R141, R152, 0x1, 0x1f ;  /* 0x08201f00988d7f89 */ /* 0x000e2200000e0000 */
[----:B------:R-:W-:-:S04]  /*ed50*/  FMUL.FTZ R153, R153, R154 ;  /* 0x0000009a99997220 */ /* 0x000fc80000410000 */
[----:B------:R-:W-:Y:S02]  /*ed60*/  FFMA.FTZ R147, R140, R153, R147 ;  /* 0x000000998c937223 */ /* 0x000fe40000010093 */
[----:B0-----:R-:W-:Y:S02]  /*ed70*/  FMUL.FTZ R140, R141, R10 ;  /* 0x0000000a8d8c7220 */ /* 0x001fe40000410000 */
[----:B------:R-:W-:Y:S02]  /*ed80*/  FADD.FTZ R141, R152, -R141 ;  /* 0x8000008d988d7221 */ /* 0x000fe40000010000 */
[----:B------:R-:W-:Y:S02]  /*ed90*/  FFMA.FTZ R154, R9, R152, R140 ;  /* 0x00000098099a7223 */ /* 0x000fe4000001008c */
[----:B------:R-:W0:Y:S01]  /*eda0*/  SHFL.DOWN PT, R140, R147, 0x1, 0x1f ;  /* 0x08201f00938c7f89 */ /* 0x000e2200000e0000 */
[----:B------:R-:W-:Y:S01]  /*edb0*/  FMUL.FTZ R152, R141, R141 ;  /* 0x0000008d8d987220 */ /* 0x000fe20000410000 */
[----:B------:R-:W-:Y:S01]  /*edc0*/  @!P0 MOV R141, 0x4 ;  /* 0x00000004008d8802 */ /* 0x000fe20000000f00 */
[----:B------:R-:W-:-:S02]  /*edd0*/  FMUL.FTZ R11, R149, R154 ;  /* 0x0000009a950b7220 */ /* 0x000fc40000410000 */
[----:B------:R-:W-:-:S04]  /*ede0*/  FMUL.FTZ R9, R9, R152 ;  /* 0x0000009809097220 */ /* 0x000fc80000410000 */
[----:B------:R-:W-:Y:S01]  /*edf0*/  FMUL.FTZ R9, R9, R10 ;  /* 0x0000000a09097220 */ /* 0x000fe20000410000 */
[----:B------:R-:W1:Y:S01]  /*ee00*/  SHFL.IDX PT, R11, R11, RZ, 0x1f ;  /* 0x00001fff0b0b7589 */ /* 0x000e6200000e0000 */
[----:B0-----:R-:W-:-:S04]  /*ee10*/  FADD.FTZ R140, R147, R140 ;  /* 0x0000008c938c7221 */ /* 0x001fc80000010000 */
[----:B------:R-:W-:Y:S02]  /*ee20*/  FFMA.FTZ R10, R149, R9, R140 ;  /* 0x00000009950a7223 */ /* 0x000fe4000001008c */
[----:B------:R-:W-:-:S04]  /*ee30*/  @!P0 IMAD.WIDE R140, R2, R141, c[0x0][0x1a0] ;  /* 0x00006800028c8625 */ /* 0x000fc800078e028d */
[----:B------:R-:W0:Y:S01]  /*ee40*/  SHFL.IDX PT, R10, R10, RZ, 0x1f ;  /* 0x00001fff0a0a7589 */ /* 0x000e2200000e0000 */
[----:B-1----:R-:W-:-:S03]  /*ee50*/  FSEL R9, R11, RZ, !P1 ;  /* 0x000000ff0b097208 */ /* 0x002fc60004800000 */
[----:B------:R1:W-:Y:S02]  /*ee60*/  @!P0 STG.E [R140.64], R11 ;  /* 0x0000000b8c008986 */ /* 0x0003e4000c101906 */
[--C-:B------:R-:W-:Y:S02]  /*ee70*/  FADD.FTZ R40, R40, -R9.reuse ;  /* 0x8000000928287221 */ /* 0x100fe40000010000 */
[--C-:B------:R-:W-:Y:S02]  /*ee80*/  FADD.FTZ R41, R41, -R9.reuse ;  /* 0x8000000929297221 */ /* 0x100fe40000010000 */
[--C-:B------:R-:W-:Y:S02]  /*ee90*/  FADD.FTZ R152, R17, -R9.reuse ;  /* 0x8000000911987221 */ /* 0x100fe40000010000 */
[--C-:B------:R-:W-:Y:S02]  /*eea0*/  FADD.FTZ R44, R44, -R9.reuse ;  /* 0x800000092c2c7221 */ /* 0x100fe40000010000 */
[----:B------:R-:W-:-:S02]  /*eeb0*/  FADD.FTZ R45, R45, -R9 ;  /* 0x800000092d2d7221 */ /* 0x000fc40000010000 */
[----:B-1----:R-:W-:Y:S02]  /*eec0*/  FMUL.FTZ R11, R11, R11 ;  /* 0x0000000b0b0b7220 */ /* 0x002fe40000410000 */
[----:B------:R-:W-:Y:S02]  /*eed0*/  IMAD.MOV.U32 R141, RZ, RZ, c[0x0][0x1e0] ;  /* 0x00007800ff8d7624 */ /* 0x000fe400078e00ff */
[--C-:B------:R-:W-:Y:S01]  /*eee0*/  FADD.FTZ R46, R46, -R9.reuse ;  /* 0x800000092e2e7221 */ /* 0x100fe20000010000 */
[----:B------:R-:W-:Y:S01]  /*eef0*/  FSEL R11, R11, RZ, P1 ;  /* 0x000000ff0b0b7208 */ /* 0x000fe20000800000 */
[--C-:B------:R-:W-:Y:S01]  /*ef00*/  FADD.FTZ R42, R42, -R9.reuse ;  /* 0x800000092a2a7221 */ /* 0x100fe20000010000 */
[----:B------:R-:W-:Y:S01]  /*ef10*/  LOP3.LUT P1, RZ, R7, 0xff, RZ, 0xc0, !PT ;  /* 0x000000ff07ff7812 */ /* 0x000fe2000782c0ff */
[----:B0-----:R-:W-:Y:S02]  /*ef20*/  FFMA.FTZ R10, R10, R141, c[0x0][0x228] ;  /* 0x00008a000a0a7623 */ /* 0x001fe4000001008d */
[----:B------:R-:W-:Y:S01]  /*ef30*/  FADD.FTZ R47, R47, -R9 ;  /* 0x800000092f2f7221 */ /* 0x000fe20000010000 */
[----:B------:R-:W-:Y:S01]  /*ef40*/  SEL R7, RZ, 0x1, P1 ;  /* 0x00000001ff077807 */ /* 0x000fe20000800000 */
[----:B------:R-:W-:-:S02]  /*ef50*/  FADD.FTZ R10, R10, R11 ;  /* 0x0000000b0a0a7221 */ /* 0x000fc40000010000 */
[----:B------:R-:W-:Y:S02]  /*ef60*/  @!P0 IMAD.MOV.U32 R11, RZ, RZ, 0x4 ;  /* 0x00000004ff0b8424 */ /* 0x000fe400078e00ff */
[----:B------:R0:W1:Y:S01]  /*ef70*/  MUFU.RSQ R141, R10 ;  /* 0x0000000a008d7308 */ /* 0x0000620000001400 */
[--C-:B------:R-:W-:Y:S02]  /*ef80*/  FADD.FTZ R43, R43, -R9.reuse ;  /* 0x800000092b2b7221 */ /* 0x100fe40000010000 */
[--C-:B------:R-:W-:Y:S02]  /*ef90*/  FADD.FTZ R158, R13, -R9.reuse ;  /* 0x800000090d9e7221 */ /* 0x100fe40000010000 */
[--C-:B------:R-:W-:Y:S02]  /*efa0*/  FADD.FTZ R154, R19, -R9.reuse ;  /* 0x80000009139a7221 */ /* 0x100fe40000010000 */
[----:B------:R-:W-:Y:S02]  /*efb0*/  FADD.FTZ R160, R14, -R9 ;  /* 0x800000090ea07221 */ /* 0x000fe40000010000 */
[C---:B0-----:R-:W-:Y:S01]  /*efc0*/  @!P0 IMAD.WIDE R10, R2.reuse, R11, c[0x0][0x1a8] ;  /* 0x00006a00020a8625 */ /* 0x041fe200078e020b */
[----:B------:R-:W-:-:S03]  /*efd0*/  IADD3 R2, R2, c[0x0][0x160], RZ ;  /* 0x0000580002027a10 */ /* 0x000fc60007ffe0ff */
[--C-:B------:R-:W-:Y:S02]  /*efe0*/  FADD.FTZ R162, R15, -R9.reuse ;  /* 0x800000090fa27221 */ /* 0x100fe40000010000 */
[----:B------:R-:W-:Y:S01]  /*eff0*/  FADD.FTZ R36, R36, -R9 ;  /* 0x8000000924247221 */ /* 0x000fe20000010000 */
[----:B-1----:R0:W-:Y:S01]  /*f000*/  @!P0 STG.E [R10.64], R141 ;  /* 0x0000008d0a008986 */ /* 0x0021e2000c101906 */
[C---:B------:R-:W-:Y:S02]  /*f010*/  FMUL.FTZ R17, R141.reuse, R40 ;  /* 0x000000288d117220 */ /* 0x040fe40000410000 */
[C---:B------:R-:W-:Y:S02]  /*f020*/  FMUL.FTZ R40, R141.reuse, R41 ;  /* 0x000000298d287220 */ /* 0x040fe40000410000 */
[C---:B------:R-:W-:Y:S02]  /*f030*/  FMUL.FTZ R13, R141.reuse, R44 ;  /* 0x0000002c8d0d7220 */ /* 0x040fe40000410000 */
[----:B------:R-:W-:-:S02]  /*f040*/  FMUL.FTZ R14, R141, R45 ;  /* 0x0000002d8d0e7220 */ /* 0x000fc40000410000 */
[C---:B------:R-:W-:Y:S02]  /*f050*/  FMUL.FTZ R15, R141.reuse, R46 ;  /* 0x0000002e8d0f7220 */ /* 0x040fe40000410000 */
[----:B------:R-:W-:Y:S01]  /*f060*/  FMUL.FTZ R19, R141, R42 ;  /* 0x0000002a8d137220 */ /* 0x000fe20000410000 */
[----:B0-----:R-:W-:Y:S01]  /*f070*/  LEA R10, P0, R8, c[0x0][0x208], 0x4 ;  /* 0x00008200080a7a11 */ /* 0x001fe200078020ff */
[----:B------:R-:W-:Y:S02]  /*f080*/  FFMA.FTZ R17, R88, R17, R128 ;  /* 0x0000001158117223 */ /* 0x000fe40000010080 */
[----:B------:R-:W-:Y:S02]  /*f090*/  FFMA.FTZ R40, R89, R40, R129 ;  /* 0x0000002859287223 */ /* 0x000fe40000010081 */
[C---:B------:R-:W-:Y:S02]  /*f0a0*/  FMUL.FTZ R44, R141.reuse, R47 ;  /* 0x0000002f8d2c7220 */ /* 0x040fe40000410000 */
[----:B------:R-:W-:-:S02]  /*f0b0*/  FMUL.FTZ R42, R141, R43 ;  /* 0x0000002b8d2a7220 */ /* 0x000fc40000410000 */
[--C-:B------:R-:W-:Y:S02]  /*f0c0*/  FADD.FTZ R156, R12, -R9.reuse ;  /* 0x800000090c9c7221 */ /* 0x100fe40000010000 */
[----:B------:R-:W-:Y:S02]  /*f0d0*/  FADD.FTZ R37, R37, -R9 ;  /* 0x8000000925257221 */ /* 0x000fe40000010000 */
[----:B------:R-:W-:Y:S02]  /*f0e0*/  FFMA.FTZ R12, R92, R13, R132 ;  /* 0x0000000d5c0c7223 */ /* 0x000fe40000010084 */
[----:B------:R-:W-:Y:S02]  /*f0f0*/  FFMA.FTZ R13, R94, R15, R134 ;  /* 0x0000000f5e0d7223 */ /* 0x000fe40000010086 */
[----:B------:R-:W-:Y:S01]  /*f100*/  FFMA.FTZ R11, R93, R14, R133 ;  /* 0x0000000e5d0b7223 */ /* 0x000fe20000010085 */
[----:B------:R-:W-:Y:S01]  /*f110*/  F2FP.BF16.PACK_AB R14, R40, R17 ;  /* 0x00000011280e723e */ /* 0x000fe200000010ff */
[----:B------:R-:W-:-:S02]  /*f120*/  FADD.FTZ R28, R28, -R9 ;  /* 0x800000091c1c7221 */ /* 0x000fc40000010000 */
[----:B------:R-:W-:Y:S01]  /*f130*/  FFMA.FTZ R15, R90, R19, R130 ;  /* 0x000000135a0f7223 */ /* 0x000fe20000010082 */
[----:B------:R-:W-:Y:S01]  /*f140*/  F2FP.BF16.PACK_AB R12, R11, R12 ;  /* 0x0000000c0b0c723e */ /* 0x000fe200000010ff */
[----:B------:R-:W-:Y:S01]  /*f150*/  FFMA.FTZ R42, R91, R42, R131 ;  /* 0x0000002a5b2a7223 */ /* 0x000fe20000010083 */
[----:B------:R-:W-:Y:S01]  /*f160*/  LEA.HI.X R11, R8, c[0x0][0x20c], RZ, 0x4, P0 ;  /* 0x00008300080b7a11 */ /* 0x000fe200000f24ff */
[----:B------:R-:W-:Y:S02]  /*f170*/  FFMA.FTZ R44, R95, R44, R135 ;  /* 0x0000002c5f2c7223 */ /* 0x000fe40000010087 */
[--C-:B------:R-:W-:Y:S01]  /*f180*/  FADD.FTZ R29, R29, -R9.reuse ;  /* 0x800000091d1d7221 */ /* 0x100fe20000010000 */
[----:B------:R-:W-:Y:S01]  /*f190*/  F2FP.BF16.PACK_AB R15, R42, R15 ;  /* 0x0000000f2a0f723e */ /* 0x000fe200000010ff */
[----:B------:R-:W-:Y:S01]  /*f1a0*/  FMUL.FTZ R17, R141, R36 ;  /* 0x000000248d117220 */ /* 0x000fe20000410000 */
[----:B------:R-:W-:Y:S01]  /*f1b0*/  F2FP.BF16.PACK_AB R13, R44, R13 ;  /* 0x0000000d2c0d723e */ /* 0x000fe200000010ff */
[----:B------:R-:W-:-:S02]  /*f1c0*/  FADD.FTZ R30, R30, -R9 ;  /* 0x800000091e1e7221 */ /* 0x000fc40000010000 */
[----:B------:R-:W-:Y:S02]  /*f1d0*/  FMUL.FTZ R36, R141, R37 ;  /* 0x000000258d247220 */ /* 0x000fe40000410000 */
[--C-:B------:R-:W-:Y:S01]  /*f1e0*/  FADD.FTZ R38, R38, -R9.reuse ;  /* 0x8000000926267221 */ /* 0x100fe20000010000 */
[----:B------:R0:W-:Y:S01]  /*f1f0*/  STG.E.128 [R10.64], R12 ;  /* 0x0000000c0a007986 */ /* 0x0001e2000c101d06 */
[--C-:B------:R-:W-:Y:S02]  /*f200*/  FADD.FTZ R31, R31, -R9.reuse ;  /* 0x800000091f1f7221 */ /* 0x100fe40000010000 */
[--C-:B------:R-:W-:Y:S02]  /*f210*/  FADD.FTZ R140, R23, -R9.reuse ;  /* 0x80000009178c7221 */ /* 0x100fe40000010000 */
[--C-:B------:R-:W-:Y:S02]  /*f220*/  FADD.FTZ R39, R39, -R9.reuse ;  /* 0x8000000927277221 */ /* 0x100fe40000010000 */
[----:B------:R-:W-:-:S02]  /*f230*/  FADD.FTZ R24, R24, -R9 ;  /* 0x8000000918187221 */ /* 0x000fc40000010000 */
[----:B------:R-:W-:Y:S02]  /*f240*/  FMUL.FTZ R23, R141, R28 ;  /* 0x0000001c8d177220 */ /* 0x000fe40000410000 */
[--C-:B------:R-:W-:Y:S02]  /*f250*/  FADD.FTZ R25, R25, -R9.reuse ;  /* 0x8000000919197221 */ /* 0x100fe40000010000 */
[--C-:B------:R-:W-:Y:S02]  /*f260*/  FADD.FTZ R16, R16, -R9.reuse ;  /* 0x8000000910107221 */ /* 0x100fe40000010000 */
[C---:B------:R-:W-:Y:S02]  /*f270*/  FMUL.FTZ R28, R141.reuse, R29 ;  /* 0x0000001d8d1c7220 */ /* 0x040fe40000410000 */
[----:B------:R-:W-:Y:S02]  /*f280*/  FADD.FTZ R20, R20, -R9 ;  /* 0x8000000914147221 */ /* 0x000fe40000010000 */
[----:B------:R-:W-:-:S02]  /*f290*/  FMUL.FTZ R29, R141, R30 ;  /* 0x0000001e8d1d7220 */ /* 0x000fc40000410000 */
[----:B------:R-:W-:Y:S02]  /*f2a0*/  FFMA.FTZ R17, R84, R17, R124 ;  /* 0x0000001154117223 */ /* 0x000fe4000001007c */
[----:B------:R-:W-:Y:S02]  /*f2b0*/  FFMA.FTZ R36, R85, R36, R125 ;  /* 0x0000002455247223 */ /* 0x000fe4000001007d */
[--C-:B------:R-:W-:Y:S02]  /*f2c0*/  FADD.FTZ R21, R21, -R9.reuse ;  /* 0x8000000915157221 */ /* 0x100fe40000010000 */
[C---:B------:R-:W-:Y:S01]  /*f2d0*/  FMUL.FTZ R19, R141.reuse, R38 ;  /* 0x000000268d137220 */ /* 0x040fe20000410000 */
[----:B0-----:R-:W-:Y:S01]  /*f2e0*/  F2FP.BF16.PACK_AB R12, R36, R17 ;  /* 0x00000011240c723e */ /* 0x001fe200000010ff */
[----:B------:R-:W-:Y:S02]  /*f2f0*/  FMUL.FTZ R30, R141, R31 ;  /* 0x0000001f8d1e7220 */ /* 0x000fe40000410000 */
[----:B------:R-:W-:-:S02]  /*f300*/  FADD.FTZ R22, R22, -R9 ;  /* 0x8000000916167221 */ /* 0x000fc40000010000 */
[C---:B------:R-:W-:Y:S02]  /*f310*/  FMUL.FTZ R38, R141.reuse, R39 ;  /* 0x000000278d267220 */ /* 0x040fe40000410000 */
[C---:B------:R-:W-:Y:S02]  /*f320*/  FMUL.FTZ R31, R141.reuse, R24 ;  /* 0x000000188d1f7220 */ /* 0x040fe40000410000 */
[C---:B------:R-:W-:Y:S02]  /*f330*/  FMUL.FTZ R24, R141.reuse, R25 ;  /* 0x000000198d187220 */ /* 0x040fe40000410000 */
[C---:B------:R-:W-:Y:S02]  /*f340*/  FMUL.FTZ R39, R141.reuse, R16 ;  /* 0x000000108d277220 */ /* 0x040fe40000410000 */
[C---:B------:R-:W-:Y:S02]  /*f350*/  FMUL.FTZ R152, R141.reuse, R152 ;  /* 0x000000988d987220 */ /* 0x040fe40000410000 */
[----:B------:R-:W-:-:S02]  /*f360*/  FMUL.FTZ R25, R141, R20 ;  /* 0x000000148d197220 */ /* 0x000fc40000410000 */
[--C-:B------:R-:W-:Y:S02]  /*f370*/  FADD.FTZ R136, R136, -R9.reuse ;  /* 0x8000000988887221 */ /* 0x100fe40000010000 */
[--C-:B------:R-:W-:Y:S02]  /*f380*/  FADD.FTZ R164, R137, -R9.reuse ;  /* 0x8000000989a47221 */ /* 0x100fe40000010000 */
[C---:B------:R-:W-:Y:S02]  /*f390*/  FMUL.FTZ R20, R141.reuse, R21 ;  /* 0x000000158d147220 */ /* 0x040fe40000410000 */
[----:B------:R-:W-:Y:S02]  /*f3a0*/  FADD.FTZ R32, R32, -R9 ;  /* 0x8000000920207221 */ /* 0x000fe40000010000 */
[----:B------:R-:W-:Y:S02]  /*f3b0*/  FMUL.FTZ R21, R141, R22 ;  /* 0x000000168d157220 */ /* 0x000fe40000410000 */
[----:B------:R-:W-:-:S02]  /*f3c0*/  FFMA.FTZ R17, R78, R29, R118 ;  /* 0x0000001d4e117223 */ /* 0x000fc40000010076 */
[----:B------:R-:W-:Y:S02]  /*f3d0*/  FADD.FTZ R33, R33, -R9 ;  /* 0x8000000921217221 */ /* 0x000fe40000010000 */
[----:B------:R-:W-:Y:S02]  /*f3e0*/  FFMA.FTZ R22, R64, R39, R104 ;  /* 0x0000002740167223 */ /* 0x000fe40000010068 */
[----:B------:R-:W-:Y:S02]  /*f3f0*/  FFMA.FTZ R29, R65, R152, R105 ;  /* 0x00000098411d7223 */ /* 0x000fe40000010069 */
[--C-:B------:R-:W-:Y:S02]  /*f400*/  FADD.FTZ R34, R34, -R9.reuse ;  /* 0x8000000922227221 */ /* 0x100fe40000010000 */
[----:B------:R-:W-:Y:S01]  /*f410*/  FADD.FTZ R35, R35, -R9 ;  /* 0x8000000923237221 */ /* 0x000fe20000010000 */
[----:B------:R-:W-:Y:S01]  /*f420*/  F2FP.BF16.PACK_AB R22, R29, R22 ;  /* 0x000000161d16723e */ /* 0x000fe200000010ff */
[----:B------:R-:W-:-:S02]  /*f430*/  FMUL.FTZ R45, R141, R136 ;  /* 0x000000888d2d7220 */ /* 0x000fc40000410000 */
[C---:B------:R-:W-:Y:S02]  /*f440*/  FMUL.FTZ R164, R141.reuse, R164 ;  /* 0x000000a48da47220 */ /* 0x040fe40000410000 */
[--C-:B------:R-:W-:Y:S02]  /*f450*/  FADD.FTZ R26, R26, -R9.reuse ;  /* 0x800000091a1a7221 */ /* 0x100fe40000010000 */
[----:B------:R-:W-:Y:S02]  /*f460*/  FMUL.FTZ R37, R141, R32 ;  /* 0x000000208d257220 */ /* 0x000fe40000410000 */
[----:B------:R-:W-:Y:S02]  /*f470*/  FADD.FTZ R27, R27, -R9 ;  /* 0x800000091b1b7221 */ /* 0x000fe40000010000 */
[C---:B------:R-:W-:Y:S02]  /*f480*/  FMUL.FTZ R32, R141.reuse, R33 ;  /* 0x000000218d207220 */ /* 0x040fe40000410000 */
[----:B------:R-:W-:-:S02]  /*f490*/  FMUL.FTZ R33, R141, R34 ;  /* 0x000000228d217220 */ /* 0x000fc40000410000 */
[----:B------:R-:W-:Y:S02]  /*f4a0*/  FMUL.FTZ R34, R141, R35 ;  /* 0x000000238d227220 */ /* 0x000fe40000410000 */
[----:B------:R-:W-:Y:S02]  /*f4b0*/  FFMA.FTZ R10, R56, R45, R96 ;  /* 0x0000002d380a7223 */ /* 0x000fe40000010060 */
[----:B------:R-:W-:Y:S02]  /*f4c0*/  FFMA.FTZ R29, R57, R164, R97 ;  /* 0x000000a4391d7223 */ /* 0x000fe40000010061 */
[----:B------:R-:W-:Y:S02]  /*f4d0*/  FMUL.FTZ R35, R141, R26 ;  /* 0x0000001a8d237220 */ /* 0x000fe40000410000 */
[--C-:B------:R-:W-:Y:S01]  /*f4e0*/  FADD.FTZ R18, R18, -R9.reuse ;  /* 0x8000000912127221 */ /* 0x100fe20000010000 */
[----:B------:R-:W-:Y:S01]  /*f4f0*/  F2FP.BF16.PACK_AB R10, R29, R10 ;  /* 0x0000000a1d0a723e */ /* 0x000fe200000010ff */
[----:B------:R-:W-:Y:S01]  /*f500*/  FADD.FTZ R138, R138, -R9 ;  /* 0x800000098a8a7221 */ /* 0x000fe20000010000 */
[----:B------:R-:W-:Y:S01]  /*f510*/  HFMA2.MMA R29, -RZ, RZ, 0, 9.5367431640625e-07 ;  /* 0x00000010ff1d7435 */ /* 0x000fe200000001ff */
[----:B------:R-:W-:-:S02]  /*f520*/  FMUL.FTZ R26, R141, R27 ;  /* 0x0000001b8d1a7220 */ /* 0x000fc40000410000 */
[----:B------:R-:W-:Y:S02]  /*f530*/  FADD.FTZ R9, R139, -R9 ;  /* 0x800000098b097221 */ /* 0x000fe40000010000 */
[----:B------:R-:W-:Y:S02]  /*f540*/  FFMA.FTZ R19, R86, R19, R126 ;  /* 0x0000001356137223 */ /* 0x000fe4000001007e */
[----:B------:R-:W-:Y:S02]  /*f550*/  FFMA.FTZ R38, R87, R38, R127 ;  /* 0x0000002657267223 */ /* 0x000fe4000001007f */
[----:B------:R-:W-:Y:S02]  /*f560*/  FFMA.FTZ R35, R74, R35, R114 ;  /* 0x000000234a237223 */ /* 0x000fe40000010072 */
[----:B------:R-:W-:Y:S01]  /*f570*/  FFMA.FTZ R26, R75, R26, R115 ;  /* 0x0000001a4b1a7223 */ /* 0x000fe20000010073 */
[----:B------:R-:W-:Y:S01]  /*f580*/  F2FP.BF16.PACK_AB R13, R38, R19 ;  /* 0x00000013260d723e */ /* 0x000fe200000010ff */
[----:B------:R-:W-:-:S02]  /*f590*/  FMUL.FTZ R43, R141, R18 ;  /* 0x000000128d2b7220 */ /* 0x000fc40000410000 */
[----:B------:R-:W-:Y:S01]  /*f5a0*/  FMUL.FTZ R40, R141, R9 ;  /* 0x000000098d287220 */ /* 0x000fe20000410000 */
        /* <DEDUP_REMOVED lines=8> */
[C---:B------:R-:W-:Y:S01]  /*f630*/  IADD3 R28, R8.reuse, 0x180, RZ ;  /* 0x00000180081c7810 */ /* 0x040fe20007ffe0ff */
[----:B------:R-:W-:Y:S01]  /*f640*/  FFMA.FTZ R11, R73, R24, R113 ;  /* 0x00000018490b7223 */ /* 0x000fe20000010071 */
[----:B------:R-:W-:Y:S01]  /*f650*/  IADD3 R24, R8, 0x80, RZ ;  /* 0x0000008008187810 */ /* 0x000fe20007ffe0ff */
[----:B------:R-:W-:Y:S01]  /*f660*/  FMUL.FTZ R140, R141, R140 ;  /* 0x0000008c8d8c7220 */ /* 0x000fe20000410000 */
[----:B------:R-:W-:Y:S01]  /*f670*/  F2FP.BF16.PACK_AB R16, R9, R16 ;  /* 0x000000100910723e */ /* 0x000fe200000010ff */
[----:B------:R-:W-:Y:S01]  /*f680*/  FMUL.FTZ R154, R141, R154 ;  /* 0x0000009a8d9a7220 */ /* 0x000fe20000410000 */
[----:B------:R-:W-:Y:S01]  /*f690*/  F2FP.BF16.PACK_AB R18, R11, R18 ;  /* 0x000000120b12723e */ /* 0x000fe200000010ff */
[----:B------:R-:W-:-:S02]  /*f6a0*/  FFMA.FTZ R30, R79, R30, R119 ;  /* 0x0000001e4f1e7223 */ /* 0x000fc40000010077 */
[C---:B------:R-:W-:Y:S02]  /*f6b0*/  FMUL.FTZ R27, R141.reuse, R156 ;  /* 0x0000009c8d1b7220 */ /* 0x040fe40000410000 */
[C---:B------:R-:W-:Y:S01]  /*f6c0*/  FMUL.FTZ R158, R141.reuse, R158 ;  /* 0x0000009e8d9e7220 */ /* 0x040fe20000410000 */
[----:B------:R-:W-:Y:S01]  /*f6d0*/  F2FP.BF16.PACK_AB R17, R30, R17 ;  /* 0x000000111e11723e */ /* 0x000fe200000010ff */
[C---:B------:R-:W-:Y:S01]  /*f6e0*/  FMUL.FTZ R41, R141.reuse, R160 ;  /* 0x000000a08d297220 */ /* 0x040fe20000410000 */
[C---:B------:R-:W-:Y:S01]  /*f6f0*/  LEA R30, P0, R150.reuse, c[0x0][0x208], 0x4 ;  /* 0x00008200961e7a11 */ /* 0x040fe200078020ff */
[C---:B------:R-:W-:Y:S02]  /*f700*/  FMUL.FTZ R162, R141.reuse, R162 ;  /* 0x000000a28da27220 */ /* 0x040fe40000410000 */
[----:B------:R-:W-:Y:S01]  /*f710*/  FMUL.FTZ R47, R141, R138 ;  /* 0x0000008a8d2f7220 */ /* 0x000fe20000410000 */
[----:B------:R-:W-:Y:S01]  /*f720*/  LEA.HI.X R31, R150, c[0x0][0x20c], RZ, 0x4, P0 ;  /* 0x00008300961f7a11 */ /* 0x000fe200000f24ff */
[----:B------:R-:W-:Y:S01]  /*f730*/  FFMA.FTZ R25, R68, R25, R108 ;  /* 0x0000001944197223 */ /* 0x000fe2000001006c */
[----:B------:R-:W-:Y:S01]  /*f740*/  ISETP.GE.AND P0, PT, R2, c[0x0][0x164], PT ;  /* 0x0000590002007a0c */ /* 0x000fe20003f06270 */
        /* <DEDUP_REMOVED lines=29> */
.L_x_15883:
[----:B------:R-:W-:Y:S05]  /*f920*/  EXIT ;  /* 0x000000000000794d */ /* 0x000fea0003800000 */
.L_x_15881:
[----:B0-----:R-:W-:Y:S01]  /*f930*/  IMAD.MOV.U32 R141, RZ, RZ, R147 ;  /* 0x000000ffff8d7224 */ /* 0x001fe200078e0093 */
[----:B------:R-:W-:Y:S01]  /*f940*/  MOV R145, 0x1f ;  /* 0x0000001f00917802 */ /* 0x000fe20000000f00 */
[----:B------:R-:W-:Y:S01]  /*f950*/  IMAD.MOV.U32 R154, RZ, RZ, 0x1 ;  /* 0x00000001ff9a7424 */ /* 0x000fe200078e00ff */
[----:B------:R-:W-:Y:S01]  /*f960*/  MOV R10, 0xf990 ;  /* 0x0000f990000a7802 */ /* 0x000fe20000000f00 */
[----:B------:R-:W-:-:S02]  /*f970*/  IMAD.MOV.U32 R152, RZ, RZ, -0x1 ;  /* 0xffffffffff987424 */ /* 0x000fc400078e00ff */
[----:B------:R-:W-:Y:S05]  /*f980*/  CALL.REL.NOINC `($__internal_73_$__cuda_sm70_shflsync_bfly_p) ;  /* 0x000008a000007944 */ /* 0x000fea0003c00000 */
[----:B-1----:R-:W-:Y:S01]  /*f990*/  IMAD.MOV.U32 R10, RZ, RZ, R154 ;  /* 0x000000ffff0a7224 */ /* 0x002fe200078e009a */
[----:B0-----:R-:W-:Y:S05]  /*f9a0*/  BRA `(.L_x_15885) ;  /* 0xffffeb1000007947 */ /* 0x001fea000383ffff */
.L_x_15882:
[----:B------:R-:W-:Y:S01]  /*f9b0*/  MOV R141, R147 ;  /* 0x00000093008d7202 */ /* 0x000fe20000000f00 */
[----:B------:R-:W-:Y:S01]  /*f9c0*/  IMAD.MOV.U32 R154, RZ, RZ, 0x2 ;  /* 0x00000002ff9a7424 */ /* 0x000fe200078e00ff */
[----:B------:R-:W-:Y:S01]  /*f9d0*/  MOV R152, 0xffffffff ;  /* 0xffffffff00987802 */ /* 0x000fe20000000f00 */
[----:B------:R-:W-:Y:S01]  /*f9e0*/  IMAD.MOV.U32 R145, RZ, RZ, 0x1f ;  /* 0x0000001fff917424 */ /* 0x000fe200078e00ff */
[----:B------:R-:W-:-:S02]  /*f9f0*/  MOV R10, 0xfa10 ;  /* 0x0000fa10000a7802 */ /* 0x000fc40000000f00 */
[----:B------:R-:W-:Y:S05]  /*fa00*/  CALL.REL.NOINC `($__internal_73_$__cuda_sm70_shflsync_bfly_p) ;  /* 0x0000082000007944 */ /* 0x000fea0003c00000 */
[----:B01----:R-:W-:Y:S01]  /*fa10*/  FADD.FTZ R141, R147, R154 ;  /* 0x0000009a938d7221 */ /* 0x003fe20000010000 */
[----:B------:R-:W-:Y:S01]  /*fa20*/  MOV R152, 0xffffffff ;  /* 0xffffffff00987802 */ /* 0x000fe20000000f00 */
[----:B------:R-:W-:Y:S01]  /*fa30*/  IMAD.MOV.U32 R154, RZ, RZ, 0x4 ;  /* 0x00000004ff9a7424 */ /* 0x000fe200078e00ff */
[----:B------:R-:W-:Y:S01]  /*fa40*/  MOV R10, 0xfa70 ;  /* 0x0000fa70000a7802 */ /* 0x000fe20000000f00 */
[----:B------:R-:W-:-:S02]  /*fa50*/  IMAD.MOV.U32 R145, RZ, RZ, 0x1f ;  /* 0x0000001fff917424 */ /* 0x000fc400078e00ff */
        /* <DEDUP_REMOVED lines=13> */
[----:B-1----:R-:W-:Y:S01]  /*fb30*/  FADD.FTZ R140, R141, R154 ;  /* 0x0000009a8d8c7221 */ /* 0x002fe20000010000 */
[----:B0-----:R-:W-:Y:S01]  /*fb40*/  MOV R152, 0xffffffff ;  /* 0xffffffff00987802 */ /* 0x001fe20000000f00 */
[----:B------:R-:W-:-:S02]  /*fb50*/  IMAD.MOV.U32 R154, RZ, RZ, 0x1 ;  /* 0x00000001ff9a7424 */ /* 0x000fc400078e00ff */
[----:B------:R-:W-:Y:S02]  /*fb60*/  FMUL.FTZ R140, R140, 0.00078125001164153218269 ;  /* 0x3a4ccccd8c8c7820 */ /* 0x000fe40000410000 */
[----:B------:R-:W-:Y:S02]  /*fb70*/  IMAD.MOV.U32 R145, RZ, RZ, 0x1f ;  /* 0x0000001fff917424 */ /* 0x000fe400078e00ff */
[--C-:B------:R-:W-:Y:S02]  /*fb80*/  FADD.FTZ R10, R44, -R140.reuse ;  /* 0x8000008c2c0a7221 */ /* 0x100fe40000010000 */
[--C-:B------:R-:W-:Y:S02]  /*fb90*/  FADD.FTZ R11, R45, -R140.reuse ;  /* 0x8000008c2d0b7221 */ /* 0x100fe40000010000 */
[----:B------:R-:W-:Y:S02]  /*fba0*/  FFMA.FTZ R10, R10, R10, RZ ;  /* 0x0000000a0a0a7223 */ /* 0x000fe400000100ff */
        /* <DEDUP_REMOVED lines=75> */
[----:B------:R-:W-:-:S04]  /*10060*/  FFMA.FTZ R10, R141, R141, R10 ;  /* 0x0000008d8d0a7223 */ /* 0x000fc8000001000a */
[----:B------:R-:W-:Y:S01]  /*10070*/  FFMA.FTZ R141, R11, R11, R10 ;  /* 0x0000000b0b8d7223 */ /* 0x000fe2000001000a */
[----:B------:R-:W-:Y:S02]  /*10080*/  MOV R10, 0x100a0 ;  /* 0x000100a0000a7802 */ /* 0x000fe40000000f00 */
[----:B------:R-:W-:Y:S05]  /*10090*/  CALL.REL.NOINC `($__internal_73_$__cuda_sm70_shflsync_bfly_p) ;  /* 0x0000019000007944 */ /* 0x000fea0003c00000 */
[----:B01----:R-:W-:Y:S01]  /*100a0*/  FADD.FTZ R141, R141, R154 ;  /* 0x0000009a8d8d7221 */ /* 0x003fe20000010000 */
[----:B------:R-:W-:Y:S01]  /*100b0*/  MOV R152, 0xffffffff ;  /* 0xffffffff00987802 */ /* 0x000fe20000000f00 */
[----:B------:R-:W-:Y:S01]  /*100c0*/  IMAD.MOV.U32 R154, RZ, RZ, 0x2 ;  /* 0x00000002ff9a7424 */ /* 0x000fe200078e00ff */
[----:B------:R-:W-:Y:S01]  /*100d0*/  MOV R10, 0x10100 ;  /* 0x00010100000a7802 */ /* 0x000fe20000000f00 */
[----:B------:R-:W-:Y:S02]  /*100e0*/  IMAD.MOV.U32 R145, RZ, RZ, 0x1f ;  /* 0x0000001fff917424 */ /* 0x000fe400078e00ff */
        /* <DEDUP_REMOVED lines=19> */
[----:B01----:R-:W-:Y:S05]  /*10220*/  BRA `(.L_x_15886) ;  /* 0xffffe8d000007947 */ /* 0x003fea000383ffff */
        .weak           $__internal_73_$__cuda_sm70_shflsync_bfly_p
        .type           $__internal_73_$__cuda_sm70_shflsync_bfly_p,@function
        .size           $__internal_73_$__cuda_sm70_shflsync_bfly_p,(.L_x_36113 - $__internal_73_$__cuda_sm70_shflsync_bfly_p)
$__internal_73_$__cuda_sm70_shflsync_bfly_p:
[----:B------:R-:W-:Y:S01]  /*10230*/  IMAD.MOV.U32 R11, RZ, RZ, 0x0 ;  /* 0x00000000ff0b7424 */ /* 0x000fe200078e00ff */
[----:B------:R-:W-:Y:S04]  /*10240*/  WARPSYNC R152 ;  /* 0x0000009800007348 */ /* 0x000fe80003800000 */
[----:B------:R0:W1:Y:S01]  /*10250*/  SHFL.BFLY PT, R154, R141, R154, R145 ;  /* 0x0c00009a8d9a7389 */ /* 0x00006200000e0091 */
[----:B------:R-:W-:Y:S05]  /*10260*/  RET.REL.NODEC R10 `(_ZN10layer_norm13ln_fwd_kernelINS_13Kernel_traitsIf13__nv_bfloat16fS2_fjLj5120ELj1ELj1ELj4ELj16ENS_18Kernel_traits_baseILj5120EfS2_fS2_fjLj128EEEEELb1ELb0ELb0ELb1EEEvNS_9FwdParamsE) ;  /* 0xfffefd900a007950 */ /* 0x000fea0003c3ffff */
.L_x_15887:
        /* <DEDUP_REMOVED lines=9> */
.L_x_36113:


//--------------------- .text._ZN10layer_norm13ln_fwd_kernelINS_13Kernel_traitsIf13__nv_bfloat16fS2_fjLj5120ELj1ELj1ELj4ELj16ENS_18Kernel_traits_baseILj5120EfS2_fS2_fjLj128EEEEELb1ELb0ELb1ELb0EEEvNS_9FwdParamsE --------------------------
	.section	.text._ZN10layer_norm13ln_fwd_kernelINS_13Kernel_traitsIf13__nv_bfloat16fS2_fjLj5120ELj1ELj1ELj4ELj16ENS_18Kernel_traits_baseILj5120EfS2_fS2_fjLj128EEEEELb1ELb0ELb1ELb0EEEvNS_9FwdParamsE,"ax",@progbits
	.sectioninfo	@"SHI_REGISTERS=181"
	.align	128
        .global         _ZN10layer_norm13ln_fwd_kernelINS_13Kernel_traitsIf13__nv_bfloat16fS2_fjLj5120ELj1ELj1ELj4ELj16ENS_18Kernel_traits_baseILj5120EfS2_fS2_fjLj128EEEEELb1ELb0ELb1ELb0EEEvNS_9FwdParamsE
        .type           _ZN10layer_norm13ln_fwd_kernelINS_13Kernel_traitsIf13__nv_bfloat16fS2_fjLj5120ELj1ELj1ELj4ELj16ENS_18Kernel_traits_baseILj5120EfS2_fS2_fjLj128EEEEELb1ELb0ELb1ELb0EEEvNS_9FwdParamsE,@function
        .size           _ZN10layer_norm13ln_fwd_kernelINS_13Kernel_traitsIf13__nv_bfloat16fS2_fjLj5120ELj1ELj1ELj4ELj16ENS_18Kernel_traits_baseILj5120EfS2_fS2_fjLj128EEEEELb1ELb0ELb1ELb0EEEvNS_9FwdParamsE,(.L_x_36114 - _ZN10layer_norm13ln_fwd_kernelINS_13Kernel_traitsIf13__nv_bfloat16fS2_fjLj5120ELj1ELj1ELj4ELj16ENS_18Kernel_traits_baseILj5120EfS2_fS2_fjLj128EEEEELb1ELb0ELb1ELb0EEEvNS_9FwdParamsE)
        .other          _ZN10layer_norm13ln_fwd_kernelINS_13Kernel_traitsIf13__nv_bfloat16fS2_fjLj5120ELj1ELj1ELj4ELj16ENS_18Kernel_traits_baseILj5120EfS2_fS2_fjLj128EEEEELb1ELb0ELb1ELb0EEEvNS_9FwdParamsE,@"STO_CUDA_ENTRY STV_DEFAULT"
_ZN10layer_norm13ln_fwd_kernelINS_13Kernel_traitsIf13__nv_bfloat16fS2_fjLj5120ELj1ELj1ELj4ELj16ENS_18Kernel_traits_baseILj5120EfS2_fS2_fjLj128EEEEELb1ELb0ELb1ELb0EEEvNS_9FwdParamsE:
.text._ZN10layer_norm13ln_fwd_kernelINS_13Kernel_traitsIf13__nv_bfloat16fS2_fjLj5120ELj1ELj1ELj4ELj16ENS_18Kernel_traits_baseILj5120EfS2_fS2_fjLj128EEEEELb1ELb0ELb1ELb0EEEvNS_9FwdParamsE:
        /* <DEDUP_REMOVED lines=10> */
[----:B------:R-:W-:Y:S01]  /*00a0*/  @P0 MOV R10, R159 ;  /* 0x0000009f000a0202 */ /* 0x000fe20000000f00 */
[----:B------:R-:W-:-:S05]  /*00b0*/  @P0 IMAD.MOV.U32 R11, RZ, RZ, R136 ;  /* 0x000000ffff0b0224 */ /* 0x000fca00078e0088 */
[----:B------:R-:W3:Y:S01]  /*00c0*/  @P0 LDG.E.64 R2, [R10.64] ;  /* 0x000000060a020981 */ /* 0x000ee2000c1e1b00 */
[----:B------:R-:W-:Y:S03]  /*00d0*/  BSSY B0, `(.L_x_15888) ;  /* 0x000005d000007945 */ /* 0x000fe60003800000 */
[----:B------:R-:W0:Y:S04]  /*00e0*/  S2R R0, SR_TID.X ;  /* 0x0000000000007919 */ /* 0x000e280000002100 */
[----:B------:R-:W0:Y:S02]  /*00f0*/  S2R R13, SR_CTAID.X ;  /* 0x00000000000d7919 */ /* 0x000e240000002500 */
[----:B0-----:R-:W-:Y:S01]  /*0100*/  LEA.HI R138, R0, R13, RZ, 0x19 ;  /* 0x0000000d008a7211 */ /* 0x001fe200078fc8ff */
[----:B--2---:R-:W0:Y:S01]  /*0110*/  @P0 R2UR UR4, R4 ;  /* 0x00000000040403c2 */ /* 0x004e2200000e0000 */
[----:B---3--:R-:W-:-:S07]  /*0120*/  @P0 IADD3 R159, P1, R2, c[0x0][0x240], RZ ;  /* 0x00009000029f0a10 */ /* 0x008fce0007f3e0ff */
[----:B------:R1:W2:Y:S01]  /*0130*/  @P0 R2UR UR5, R5 ;  /* 0x00000000050503c2 */ /* 0x0002a200000e0000 */
[----:B------:R-:W-:Y:S02]  /*0140*/  IMAD R2, R13, c[0x0][0x0], R0 ;  /* 0x000000000d027a24 */ /* 0x000fe400078e0200 */
        /* <DEDUP_REMOVED lines=11> */
[----:B------:R-:W-:Y:S02]  /*0200*/  UIADD3 UR10, UR5, -0x4498517b, URZ ;  /* 0xbb67ae85050a7890 */ /* 0x000fe4000fffe03f */
        /* <DEDUP_REMOVED lines=34> */
[----:B------:R-:W-:Y:S01]  /*0430*/  IMAD.WIDE.U32 R8, R9, -0x326172a9, RZ ;  /* 0xcd9e8d5709087825 */ /* 0x000fe200078e00ff */
[----:B------:R-:W-:Y:S02]  /*0440*/  LOP3.LUT R11, R0, 0x7f, RZ, 0xc0, !PT ;  /* 0x0000007f000b7812 */ /* 0x000fe400078ec0ff */
[----:B------:R-:W-:Y:S01]  /*0450*/  SHF.R.S32.HI R5, RZ, 0x1f, R7 ;  /* 0x0000001fff057819 */ /* 0x000fe20000011407 */
[----:B------:R-:W-:Y:S01]  /*0460*/  IMAD.WIDE.U32 R6, R6, -0x2daee0ad, RZ ;  /* 0xd2511f5306067825 */ /* 0x000fe200078e00ff */
[----:B------:R-:W-:Y:S02]  /*0470*/  LOP3.LUT R137, R11, 0x7f, RZ, 0x3c, !PT ;  /* 0x0000007f0b897812 */ /* 0x000fe400078e3cff */
[----:B------:R-:W-:Y:S02]  /*0480*/  LEA.HI R92, R5, c[0x0][0x168], RZ, 0x3 ;  /* 0x00005a00055c7a11 */ /* 0x000fe400078f18ff */
[----:B------:R-:W-:-:S02]  /*0490*/  LOP3.LUT R88, R9, UR19, R10, 0x96, !PT ;  /* 0x0000001309587c12 */ /* 0x000fc4000f8e960a */
[----:B------:R-:W-:Y:S02]  /*04a0*/  LEA.HI.SX32 R137, R92, R137, 0x1d ;  /* 0x000000895c897211 */ /* 0x000fe400078feaff */
[----:B------:R-:W-:Y:S01]  /*04b0*/  LOP3.LUT R90, R7, UR20, R4, 0x96, !PT ;  /* 0x00000014075a7c12 */ /* 0x000fe2000f8e9604 */
[----:B------:R-:W-:Y:S01]  /*04c0*/  IMAD.WIDE.U32 R88, R88, -0x2daee0ad, RZ ;  /* 0xd2511f5358587825 */ /* 0x000fe200078e00ff */
[C---:B------:R-:W-:Y:S02]  /*04d0*/  LOP3.LUT P0, RZ, R137.reuse, 0xffffff80, RZ, 0xc0, !PT ;  /* 0xffffff8089ff7812 */ /* 0x040fe4000780c0ff */
[----:B------:R-:W-:Y:S01]  /*04e0*/  ISETP.GE.U32.AND P6, PT, R137, 0x100, PT ;  /* 0x000001008900780c */ /* 0x000fe20003fc6070 */
[----:B------:R-:W-:Y:S01]  /*04f0*/  IMAD.WIDE.U32 R90, R90, -0x326172a9, RZ ;  /* 0xcd9e8d575a5a7825 */ /* 0x000fe200078e00ff */
[----:B------:R-:W-:Y:S02]  /*0500*/  LOP3.LUT R96, R89, UR22, R6, 0x96, !PT ;  /* 0x0000001659607c12 */ /* 0x000fe4000f8e9606 */
[----:B------:R-:W-:-:S02]  /*0510*/  ISETP.GE.U32.AND P5, PT, R137, 0x180, PT ;  /* 0x000001808900780c */ /* 0x000fc40003fa6070 */
[----:B------:R-:W-:Y:S01]  /*0520*/  LOP3.LUT R94, R91, UR21, R8, 0x96, !PT ;  /* 0x000000155b5e7c12 */ /* 0x000fe2000f8e9608 */
[----:B------:R-:W-:Y:S01]  /*0530*/  IMAD.HI.U32 R95, R96, -0x326172a9, RZ ;  /* 0xcd9e8d57605f7827 */ /* 0x000fe200078e00ff */
[C---:B------:R-:W-:Y:S02]  /*0540*/  ISETP.GE.U32.AND P4, PT, R137.reuse, 0x200, PT ;  /* 0x000002008900780c */ /* 0x040fe40003f86070 */
[----:B------:R-:W-:Y:S01]  /*0550*/  P2R R168, PR, RZ, 0x40 ;  /* 0x00000040ffa87803 */ /* 0x000fe20000000000 */
[----:B------:R-:W-:Y:S01]  /*0560*/  IMAD.HI.U32 R93, R94, -0x2daee0ad, RZ ;  /* 0xd2511f535e5d7827 */ /* 0x000fe200078e00ff */
        /* <DEDUP_REMOVED lines=19> */
.L_x_15889:
[----:B------:R-:W-:Y:S05]  /*06a0*/  BSYNC B0 ;  /* 0x0000000000007941 */ /* 0x000fea0003800000 */
.L_x_15888:
        /* <DEDUP_REMOVED lines=17> */
.L_x_15891:
[----:B------:R-:W-:Y:S05]  /*07c0*/  BSYNC B0 ;  /* 0x0000000000007941 */ /* 0x000fea0003800000 */
.L_x_15890:
        /* <DEDUP_REMOVED lines=17> */
.L_x_15893:
[----:B------:R-:W-:Y:S05]  /*08e0*/  BSYNC B0 ;  /* 0x0000000000007941 */ /* 0x000fea0003800000 */
.L_x_15892:
        /* <DEDUP_REMOVED lines=17> */
.L_x_15895:
[----:B------:R-:W-:Y:S05]  /*0a00*/  BSYNC B0 ;  /* 0x0000000000007941 */ /* 0x000fea0003800000 */
.L_x_15894:
[----:B------:R-:W-:Y:S01]  /*0a10*/  BSSY B0, `(.L_x_15896) ;  /* 0x0000010000007945 */ /* 0x000fe20003800000 */
        /* <DEDUP_REMOVED lines=9> */
[----:B0-----:R0:W5:Y:S05]  /*0ab0*/  LDG.E.128 R4, [R84.64+0x10] ;  /* 0x0000100654047981 */ /* 0x00116a000c1e1d00 */
[----:B------:R-:W-:-:S04]  /*0ac0*/  @P2 LEA R86, P3, R11, c[0x0][0x218], 0x5 ;  /* 0x000086000b562a11 */ /* 0x000fc800078628ff */
[----:B------:R-:W-:Y:S02]  /*0ad0*/  @P2 LEA.HI.X R87, R11, c[0x0][0x21c], RZ, 0x5, P3 ;  /* 0x000087000b572a11 */ /* 0x000fe400018f2cff */
[----:B------:R0:W5:Y:S04]  /*0ae0*/  LDG.E.128 R8, [R84.64] ;  /* 0x0000000654087981 */ /* 0x000168000c1e1d00 */
[----:B------:R0:W5:Y:S04]  /*0af0*/  @P2 LDG.E.128 R16, [R86.64] ;  /* 0x0000000656102981 */ /* 0x000168000c1e1d00 */
[----:B------:R0:W5:Y:S02]  /*0b00*/  @P2 LDG.E.128 R12, [R86.64+0x10] ;  /* 0x00001006560c2981 */ /* 0x000164000c1e1d00 */
.L_x_15897:
[----:B------:R-:W-:Y:S05]  /*0b10*/  BSYNC B0 ;  /* 0x0000000000007941 */ /* 0x000fea0003800000 */
.L_x_15896:
[----:B------:R-:W-:Y:S02]  /*0b20*/  ISETP.GE.AND P2, PT, R138, c[0x0][0x164], PT ;  /* 0x000059008a007a0c */ /* 0x000fe40003f46270 */
[----:B------:R-:W-:-:S02]  /*0b30*/  LOP3.LUT R95, R95, UR23, R90, 0x96, !PT ;  /* 0x000000175f5f7c12 */ /* 0x000fc4000f8e965a */
[----:B------:R-:W-:-:S09]  /*0b40*/  LOP3.LUT R93, R93, UR24, R88, 0x96, !PT ;  /* 0x000000185d5d7c12 */ /* 0x000fd2000f8e9658 */
[----:B------:R-:W-:Y:S05]  /*0b50*/  @P2 EXIT ;  /* 0x000000000000294d */ /* 0x000fea0003800000 */
[----:B------:R-:W-:Y:S01]  /*0b60*/  SHF.R.S32.HI R92, RZ, 0x3, R92 ;  /* 0x00000003ff5c7819 */ /* 0x000fe2000001145c */
[----:B------:R-:W-:Y:S01]  /*0b70*/  IMAD R89, R96, -0x326172a9, RZ ;  /* 0xcd9e8d5760597824 */ /* 0x000fe200078e02ff */
[----:B0-----:R-:W-:Y:S01]  /*0b80*/  LOP3.LUT R85, R0, 0x60, RZ, 0xc0, !PT ;  /* 0x0000006000557812 */ /* 0x001fe200078ec0ff */
[----:B------:R-:W-:Y:S01]  /*0b90*/  IMAD.HI.U32 R156, R93, -0x326172a9, RZ ;  /* 0xcd9e8d575d9c7827 */ /* 0x000fe200078e00ff */
[----:B------:R-:W-:Y:S01]  /*0ba0*/  LOP3.LUT R84, R92, 0x7f, RZ, 0xc0, !PT ;  /* 0x0000007f5c547812 */ /* 0x000fe200078ec0ff */
[----:B------:R-:W-:Y:S01]  /*0bb0*/  ULDC.U8 UR8, c[0x0][0x1f0] ;  /* 0x00007c0000087ab9 */ /* 0x000fe20000000000 */
[----:B------:R-:W-:Y:S01]  /*0bc0*/  SHF.R.U32.HI R92, RZ, 0x2, R92 ;  /* 0x00000002ff5c7819 */ /* 0x000fe2000001165c */
[----:B------:R-:W-:Y:S01]  /*0bd0*/  IMAD.HI.U32 R157, R95, -0x2daee0ad, RZ ;  /* 0xd2511f535f9d7827 */ /* 0x000fe200078e00ff */
[----:B------:R-:W-:Y:S02]  /*0be0*/  SHF.L.U32 R86, R0, 0x5, RZ ;  /* 0x0000000500567819 */ /* 0x000fe400000006ff */
[----:B------:R-:W-:Y:S01]  /*0bf0*/  LOP3.LUT R92, R92, 0x3fffffe0, RZ, 0xc0, !PT ;  /* 0x3fffffe05c5c7812 */ /* 0x000fe200078ec0ff */
[----:B------:R-:W-:Y:S01]  /*0c00*/  IMAD.IADD R85, R84, 0x1, -R85 ;  /* 0x0000000154557824 */ /* 0x000fe200078e0a55 */
[----:B------:R-:W-:Y:S01]  /*0c10*/  LOP3.LUT R87, R86, 0x3e0, RZ, 0xc0, !PT ;  /* 0x000003e056577812 */ /* 0x000fe200078ec0ff */
[----:B------:R-:W-:Y:S01]  /*0c20*/  IMAD.MOV.U32 R145, RZ, RZ, 0x1 ;  /* 0x00000001ff917424 */ /* 0x000fe200078e00ff */
[----:B------:R-:W-:Y:S01]  /*0c30*/  LOP3.LUT R156, R156, UR25, R89, 0x96, !PT ;  /* 0x000000199c9c7c12 */ /* 0x000fe2000f8e9659 */
[----:B------:R-:W-:Y:S01]  /*0c40*/  IMAD R158, R93, -0x326172a9, RZ ;  /* 0xcd9e8d575d9e7824 */ /* 0x000fe200078e02ff */
[----:B------:R-:W-:Y:S01]  /*0c50*/  IMNMX R85, RZ, R85, !PT ;  /* 0x00000055ff557217 */ /* 0x000fe20007800200 */
[----:B------:R-:W-:Y:S01]  /*0c60*/  IMAD.IADD R87, R84, 0x1, -R87 ;  /* 0x0000000154577824 */ /* 0x000fe200078e0a57 */
[----:B------:R-:W-:Y:S01]  /*0c70*/  LOP3.LUT R159, R159, 0x3, RZ, 0xc0, !PT ;  /* 0x000000039f9f7812 */ /* 0x000fe200078ec0ff */
[----:B------:R-:W-:Y:S01]  /*0c80*/  IMAD R84, R94, -0x2daee0ad, RZ ;  /* 0xd2511f535e547824 */ /* 0x000fe200078e02ff */
[----:B------:R-:W-:Y:S01]  /*0c90*/  IMNMX R85, R85, 0x20, PT ;  /* 0x0000002055557817 */ /* 0x000fe20003800200 */
[----:B------:R-:W-:Y:S01]  /*0ca0*/  IMAD R160, R95, -0x2daee0ad, RZ ;  /* 0xd2511f535fa07824 */ /* 0x000fe200078e02ff */
[----:B------:R-:W-:Y:S01]  /*0cb0*/  IMNMX R87, RZ, R87, !PT ;  /* 0x00000057ff577217 */ /* 0x000fe20007800200 */
[----:B------:R-:W-:Y:S01]  /*0cc0*/  IMAD.MOV.U32 R144, RZ, RZ, RZ ;  /* 0x000000ffff907224 */ /* 0x000fe200078e00ff */
[----:B------:R-:W-:Y:S01]  /*0cd0*/  LOP3.LUT R157, R157, UR26, R84, 0x96, !PT ;  /* 0x0000001a9d9d7c12 */ /* 0x000fe2000f8e9654 */
[----:B------:R-:W-:Y:S01]  /*0ce0*/  IMAD.IADD R85, R85, 0x1, R92 ;  /* 0x0000000155557824 */ /* 0x000fe200078e025c */
[----:B------:R-:W-:-:S03]  /*0cf0*/  IMNMX R87, R87, 0x20, PT ;  /* 0x0000002057577817 */ /* 0x000fc60003800200 */
[----:B------:R-:W-:Y:S02]  /*0d00*/  IMAD.SHL.U32 R85, R85, 0x8, RZ ;  /* 0x0000000855557824 */ /* 0x000fe400078e00ff */
[----:B------:R-:W-:-:S04]  /*0d10*/  IMAD.IADD R87, R92, 0x1, R87 ;  /* 0x000000015c577824 */ /* 0x000fc800078e0257 */
[----:B------:R-:W0:Y:S01]  /*0d20*/  I2F.U32 R85, R85 ;  /* 0x0000005500557306 */ /* 0x000e220000201000 */
[----:B------:R-:W-:-:S07]  /*0d30*/  IMAD.SHL.U32 R146, R87, 0x8, RZ ;  /* 0x0000000857927824 */ /* 0x000fce00078e00ff */
[----:B0-----:R0:W1:Y:S02]  /*0d40*/  MUFU.RCP R139, R85 ;  /* 0x00000055008b7308 */ /* 0x0010640000001000 */
.L_x_16289:
[----:B------:R-:W-:-:S10]  /*0d50*/  HFMA2.MMA R141, -RZ, RZ, 0, 2.384185791015625e-07 ;  /* 0x00000004ff8d7435 */ /* 0x000fd400000001ff */
[----:B------:R-:W-:-:S06]  /*0d60*/  IMAD.WIDE R142, R138, R141, c[0x0][0x1d0] ;  /* 0x000074008a8e7625 */ /* 0x000fcc00078e028d */
[----:B------:R2:W3:Y:S01]  /*0d70*/  LDG.E R143, [R142.64] ;  /* 0x000000068e8f7981 */ /* 0x0004e2000c1e1900 */
[C---:B------:R-:W-:Y:S02]  /*0d80*/  IMAD R155, R138.reuse, c[0x0][0x168], RZ ;  /* 0x00005a008a9b7a24 */ /* 0x040fe400078e02ff */
[----:B------:R-:W-:-:S03]  /*0d90*/  IMAD.WIDE R140, R138, R141, c[0x0][0x1d8] ;  /* 0x000076008a8c7625 */ /* 0x000fc600078e028d */
[----:B------:R-:W-:Y:S01]  /*0da0*/  SHF.R.S32.HI R162, RZ, 0x1f, R155 ;  /* 0x0000001fffa27819 */ /* 0x000fe2000001149b */
[----:B------:R-:W-:Y:S02]  /*0db0*/  BSSY B0, `(.L_x_15898) ;  /* 0x0000314000007945 */ /* 0x000fe40003800000 */
[----:B-----5:R4:W5:Y:S01]  /*0dc0*/  LDG.E R140, [R140.64] ;  /* 0x000000068c8c7981 */ /* 0x020962000c1e1900 */
[----:B------:R-:W-:Y:S01]  /*0dd0*/  LEA.HI R155, R162, R155, RZ, 0x3 ;  /* 0x0000009ba29b7211 */ /* 0x000fe200078f18ff */
[----:B--2---:R-:W-:Y:S01]  /*0de0*/  IMAD.MOV.U32 R142, RZ, RZ, RZ ;  /* 0x000000ffff8e7224 */ /* 0x004fe200078e00ff */
[----:B----4-:R-:W-:Y:S02]  /*0df0*/  SHF.R.S32.HI R141, RZ, 0x1f, R138 ;  /* 0x0000001fff8d7819 */ /* 0x010fe4000001148a */
[----:B---3--:R-:W-:-:S13]  /*0e00*/  ISETP.GE.AND P2, PT, R143, 0x1, PT ;  /* 0x000000018f00780c */ /* 0x008fda0003f46270 */
[----:B------:R-:W-:-:S05]  /*0e10*/  @P2 IADD3 R161, R143, -0x1, RZ ;  /* 0xffffffff8fa12810 */ /* 0x000fca0007ffe0ff */
[----:B------:R-:W-:-:S05]  /*0e20*/  @P2 IMAD R161, R161, c[0x0][0x168], RZ ;  /* 0x00005a00a1a12a24 */ /* 0x000fca00078e02ff */
[----:B------:R-:W-:-:S04]  /*0e30*/  @P2 SHF.R.S32.HI R164, RZ, 0x1f, R161 ;  /* 0x0000001fffa42819 */ /* 0x000fc800000114a1 */
[----:B------:R-:W-:Y:S02]  /*0e40*/  @P2 LEA.HI R164, R164, R161, RZ, 0x3 ;  /* 0x000000a1a4a42211 */ /* 0x000fe400078f18ff */
[----:B------:R-:W-:-:S04]  /*0e50*/  LOP3.LUT R161, R0, 0x7f, RZ, 0xc0, !PT ;  /* 0x0000007f00a17812 */ /* 0x000fc800078ec0ff */
[-C--:B------:R-:W-:Y:S02]  /*0e60*/  LEA.HI.SX32 R155, R155, R161.reuse, 0x1d ;  /* 0x000000a19b9b7211 */ /* 0x080fe400078feaff */
[----:B------:R-:W-:Y:S01]  /*0e70*/  @P2 LEA.HI.SX32 R142, R164, R161, 0x1d ;  /* 0x000000a1a48e2211 */ /* 0x000fe200078feaff */
        /* <DEDUP_REMOVED lines=8> */
[----:B0-----:R-:W3:Y:S01]  /*0f00*/  @P3 LDG.E.128 R84, [R100.64] ;  /* 0x0000000664543981 */ /* 0x001ee2000c1e1d00 */
[----:B------:R-:W-:-:S03]  /*0f10*/  ISETP.GT.AND P4, PT, R143, RZ, PT ;  /* 0x000000ff8f00720c */ /* 0x000fc60003f84270 */
[----:B------:R2:W5:Y:S01]  /*0f20*/  @P3 LDG.E.128 R92, [R100.64+0x10] ;  /* 0x00001006645c3981 */ /* 0x000562000c1e1d00 */
[----:B------:R-:W-:Y:S09]  /*0f30*/  BSSY B1, `(.L_x_15900) ;  /* 0x000005a000017945 */ /* 0x000ff20003800000 */
[----:B------:R-:W-:-:S04]  /*0f40*/  @!P4 ISETP.NE.U32.AND P5, PT, RZ, c[0x0][0x180], PT ;  /* 0x00006000ff00ca0c */ /* 0x000fc80003fa5070 */
[----:B------:R-:W-:Y:S01]  /*0f50*/  @!P4 ISETP.NE.AND.EX P5, PT, RZ, c[0x0][0x184], PT, P5 ;  /* 0x00006100ff00ca0c */ /* 0x000fe20003fa5350 */
[----:B------:R-:W-:-:S03]  /*0f60*/  @!P4 IMAD.MOV.U32 R102, RZ, RZ, R159 ;  /* 0x000000ffff66c224 */ /* 0x000fc600078e009f */
[----:B---3--:R-:W-:Y:S01]  /*0f70*/  @!P4 FSEL R96, R84, RZ, P5 ;  /* 0x000000ff5460c208 */ /* 0x008fe20002800000 */
[----:B------:R-:W-:Y:S05]  /*0f80*/  @!P4 BRA `(.L_x_15901) ;  /* 0x000005400000c947 */ /* 0x000fea0003800000 */
[C---:B--2---:R-:W-:Y:S01]  /*0f90*/  ISETP.NE.AND P5, PT, R159.reuse, 0x1, PT ;  /* 0x000000019f00780c */ /* 0x044fe20003fa5270 */
        /* <DEDUP_REMOVED lines=11> */
.L_x_15903:
[----:B------:R-:W-:Y:S02]  /*1050*/  IMAD.MOV.U32 R162, RZ, RZ, R158 ;  /* 0x000000ffffa27224 */ /* 0x000fe400078e009e */
.L_x_15904:
[----:B------:R-:W-:Y:S05]  /*1060*/  BSYNC B2 ;  /* 0x0000000000027941 */ /* 0x000fea0003800000 */
.L_x_15902:
        /* <DEDUP_REMOVED lines=16> */
.L_x_15908:
[----:B------:R-:W-:Y:S05]  /*1170*/  BSYNC B3 ;  /* 0x0000000000037941 */ /* 0x000fea0003800000 */
.L_x_15907:
        /* <DEDUP_REMOVED lines=42> */
.L_x_15906:
[----:B------:R-:W-:Y:S05]  /*1420*/  BSYNC B2 ;  /* 0x0000000000027941 */ /* 0x000fea0003800000 */
.L_x_15905:
        /* <DEDUP_REMOVED lines=10> */
.L_x_15901:
[----:B--2---:R-:W-:Y:S05]  /*14d0*/  BSYNC B1 ;  /* 0x0000000000017941 */ /* 0x004fea0003800000 */
.L_x_15900:
        /* <DEDUP_REMOVED lines=18> */
.L_x_15912:
[----:B------:R-:W-:Y:S02]  /*1600*/  MOV R162, R158 ;  /* 0x0000009e00a27202 */ /* 0x000fe40000000f00 */
.L_x_15913:
[----:B------:R-:W-:Y:S05]  /*1610*/  BSYNC B2 ;  /* 0x0000000000027941 */ /* 0x000fea0003800000 */
.L_x_15911:
        /* <DEDUP_REMOVED lines=16> */
.L_x_15917:
[----:B------:R-:W-:Y:S05]  /*1720*/  BSYNC B3 ;  /* 0x0000000000037941 */ /* 0x000fea0003800000 */
.L_x_15916:
        /* <DEDUP_REMOVED lines=42> */
.L_x_15915:
[----:B------:R-:W-:Y:S05]  /*19d0*/  BSYNC B2 ;  /* 0x0000000000027941 */ /* 0x000fea0003800000 */
.L_x_15914:
        /* <DEDUP_REMOVED lines=10> */
.L_x_15910:
[----:B------:R-:W-:Y:S05]  /*1a80*/  BSYNC B1 ;  /* 0x0000000000017941 */ /* 0x000fea0003800000 */
.L_x_15909:
        /* <DEDUP_REMOVED lines=18> */
.L_x_15921:
[----:B------:R-:W-:Y:S02]  /*1bb0*/  IMAD.MOV.U32 R162, RZ, RZ, R158 ;  /* 0x000000ffffa27224 */ /* 0x000fe400078e009e */
.L_x_15922:
[----:B------:R-:W-:Y:S05]  /*1bc0*/  BSYNC B2 ;  /* 0x0000000000027941 */ /* 0x000fea0003800000 */
.L_x_15920:
        /* <DEDUP_REMOVED lines=16> */
.L_x_15926:
[----:B------:R-:W-:Y:S05]  /*1cd0*/  BSYNC B3 ;  /* 0x0000000000037941 */ /* 0x000fea0003800000 */
.L_x_15925:
        /* <DEDUP_REMOVED lines=42> */
.L_x_15924:
[----:B------:R-:W-:Y:S05]  /*1f80*/  BSYNC B2 ;  /* 0x0000000000027941 */ /* 0x000fea0003800000 */
.L_x_15923:
        /* <DEDUP_REMOVED lines=10> */
.L_x_15919:
[----:B------:R-:W-:Y:S05]  /*2030*/  BSYNC B1 ;  /* 0x0000000000017941 */ /* 0x000fea0003800000 */
.L_x_15918:
        /* <DEDUP_REMOVED lines=18> */
.L_x_15930:
[----:B------:R-:W-:Y:S02]  /*2160*/  IMAD.MOV.U32 R162, RZ, RZ, R158 ;  /* 0x000000ffffa27224 */ /* 0x000fe400078e009e */
.L_x_15931:
[----:B------:R-:W-:Y:S05]  /*2170*/  BSYNC B2 ;  /* 0x0000000000027941 */ /* 0x000fea0003800000 */
.L_x_15929:
        /* <DEDUP_REMOVED lines=16> */
.L_x_15935:
[----:B------:R-:W-:Y:S05]  /*2280*/  BSYNC B3 ;  /* 0x0000000000037941 */ /* 0x000fea0003800000 */
.L_x_15934:
        /* <DEDUP_REMOVED lines=43> */
.L_x_15933:
[----:B------:R-:W-:Y:S05]  /*2540*/  BSYNC B2 ;  /* 0x0000000000027941 */ /* 0x000fea0003800000 */
.L_x_15932:
        /* <DEDUP_REMOVED lines=10> */
.L_x_15928:
[----:B------:R-:W-:Y:S05]  /*25f0*/  BSYNC B1 ;  /* 0x0000000000017941 */ /* 0x000fea0003800000 */
.L_x_15927:
        /* <DEDUP_REMOVED lines=18> */
.L_x_15939:
[----:B------:R-:W-:Y:S02]  /*2720*/  IMAD.MOV.U32 R162, RZ, RZ, R158 ;  /* 0x000000ffffa27224 */ /* 0x000fe400078e009e */
.L_x_15940:
[----:B------:R-:W-:Y:S05]  /*2730*/  BSYNC B2 ;  /* 0x0000000000027941 */ /* 0x000fea0003800000 */
.L_x_15938:
        /* <DEDUP_REMOVED lines=16> */
.L_x_15944:
[----:B------:R-:W-:Y:S05]  /*2840*/  BSYNC B3 ;  /* 0x0000000000037941 */ /* 0x000fea0003800000 */
.L_x_15943:
        /* <DEDUP_REMOVED lines=42> */
[----:B------:R-:W-:Y:S02]  /*2af0*/  IMAD.MOV.U32 R160, RZ, RZ, R100 ;  /* 0x000000ffffa07224 */ /* 0x000fe400078e0064 */
.L_x_15942:
[----:B------:R-:W-:Y:S05]  /*2b00*/  BSYNC B2 ;  /* 0x0000000000027941 */ /* 0x000fea0003800000 */
.L_x_15941:
        /* <DEDUP_REMOVED lines=10> */
.L_x_15937:
[----:B------:R-:W-:Y:S05]  /*2bb0*/  BSYNC B1 ;  /* 0x0000000000017941 */ /* 0x000fea0003800000 */
.L_x_15936:
        /* <DEDUP_REMOVED lines=18> */
.L_x_15948:
[----:B------:R-:W-:Y:S02]  /*2ce0*/  MOV R164, R158 ;  /* 0x0000009e00a47202 */ /* 0x000fe40000000f00 */
.L_x_15949:
[----:B------:R-:W-:Y:S05]  /*2cf0*/  BSYNC B2 ;  /* 0x0000000000027941 */ /* 0x000fea0003800000 */
.L_x_15947:
        /* <DEDUP_REMOVED lines=16> */
.L_x_15953:
[----:B------:R-:W-:Y:S05]  /*2e00*/  BSYNC B3 ;  /* 0x0000000000037941 */ /* 0x000fea0003800000 */
.L_x_15952:
        /* <DEDUP_REMOVED lines=44> */
.L_x_15951:
[----:B------:R-:W-:Y:S05]  /*30d0*/  BSYNC B2 ;  /* 0x0000000000027941 */ /* 0x000fea0003800000 */
.L_x_15950:
        /* <DEDUP_REMOVED lines=10> */
.L_x_15946:
[----:B------:R-:W-:Y:S05]  /*3180*/  BSYNC B1 ;  /* 0x0000000000017941 */ /* 0x000fea0003800000 */
.L_x_15945:
        /* <DEDUP_REMOVED lines=18> */
.L_x_15957:
[----:B------:R-:W-:Y:S02]  /*32b0*/  MOV R164, R158 ;  /* 0x0000009e00a47202 */ /* 0x000fe40000000f00 */
.L_x_15958:
[----:B------:R-:W-:Y:S05]  /*32c0*/  BSYNC B2 ;  /* 0x0000000000027941 */ /* 0x000fea0003800000 */
.L_x_15956:
        /* <DEDUP_REMOVED lines=16> */
.L_x_15962:
[----:B------:R-:W-:Y:S05]  /*33d0*/  BSYNC B3 ;  /* 0x0000000000037941 */ /* 0x000fea0003800000 */
.L_x_15961:
        /* <DEDUP_REMOVED lines=44> */
.L_x_15960:
[----:B------:R-:W-:Y:S05]  /*36a0*/  BSYNC B2 ;  /* 0x0000000000027941 */ /* 0x000fea0003800000 */
.L_x_15959:
        /* <DEDUP_REMOVED lines=10> */
.L_x_15955:
[----:B------:R-:W-:Y:S05]  /*3750*/  BSYNC B1 ;  /* 0x0000000000017941 */ /* 0x000fea0003800000 */
.L_x_15954:
        /* <DEDUP_REMOVED lines=18> */
.L_x_15966:
[----:B------:R-:W-:Y:S02]  /*3880*/  MOV R166, R158 ;  /* 0x0000009e00a67202 */ /* 0x000fe40000000f00 */
.L_x_15967:
[----:B------:R-:W-:Y:S05]  /*3890*/  BSYNC B2 ;  /* 0x0000000000027941 */ /* 0x000fea0003800000 */
.L_x_15965:
        /* <DEDUP_REMOVED lines=16> */
.L_x_15971:
[----:B------:R-:W-:Y:S05]  /*39a0*/  BSYNC B3 ;  /* 0x0000000000037941 */ /* 0x000fea0003800000 */
.L_x_15970:
        /* <DEDUP_REMOVED lines=42> */
[----:B------:R-:W-:Y:S02]  /*3c50*/  IMAD.MOV.U32 R160, RZ, RZ, R164 ;  /* 0x000000ffffa07224 */ /* 0x000fe400078e00a4 */
.L_x_15969:
[----:B------:R-:W-:Y:S05]  /*3c60*/  BSYNC B2 ;  /* 0x0000000000027941 */ /* 0x000fea0003800000 */
.L_x_15968:
        /* <DEDUP_REMOVED lines=10> */
.L_x_15964:
[----:B------:R-:W-:Y:S05]  /*3d10*/  BSYNC B1 ;  /* 0x0000000000017941 */ /* 0x000fea0003800000 */
.L_x_15963:
        /* <DEDUP_REMOVED lines=21> */
[----:B------:R-:W-:Y:S02]  /*3e70*/  LOP3.LUT R161, R166, R162, R164, 0xfe, !PT ;  /* 0x000000a2a6a17212 */ /* 0x000fe400078efea4 */
[----:B------:R-:W-:Y:S01]  /*3e80*/  LOP3.LUT R165, R163, R167, RZ, 0xfc, !PT ;  /* 0x000000a7a3a57212 */ /* 0x000fe200078efcff */
[----:B------:R-:W-:Y:S01]  /*3e90*/  IMAD.WIDE.U32 R162, R142, R173, c[0x0][0x190] ;  /* 0x000064008ea27625 */ /* 0x000fe200078e00ad */
[----:B------:R-:W-:-:S05]  /*3ea0*/  LOP3.LUT R164, R161, 0xff, R154, 0xf8, !PT ;  /* 0x000000ffa1a47812 */ /* 0x000fca00078ef89a */
[----:B------:R0:W-:Y:S02]  /*3eb0*/  STG.E.64 [R162.64], R164 ;  /* 0x000000a4a2007986 */ /* 0x0001e4000c101b06 */
.L_x_15973:
[----:B------:R-:W-:Y:S05]  /*3ec0*/  BSYNC B1 ;  /* 0x0000000000017941 */ /* 0x000fea0003800000 */
.L_x_15972:
[----:B------:R-:W-:Y:S02]  /*3ed0*/  IADD3 R155, R155, 0x80, RZ ;  /* 0x000000809b9b7810 */ /* 0x000fe40007ffe0ff */
[----:B------:R-:W-:Y:S02]  /*3ee0*/  IADD3 R142, R142, 0x80, RZ ;  /* 0x000000808e8e7810 */ /* 0x000fe40007ffe0ff */
.L_x_15899:
[----:B------:R-:W-:Y:S05]  /*3ef0*/  BSYNC B0 ;  /* 0x0000000000007941 */ /* 0x000fea0003800000 */
.L_x_15898:
        /* <DEDUP_REMOVED lines=15> */
[----:B------:R-:W-:Y:S02]  /*3ff0*/  @!P4 ISETP.NE.AND.EX P5, PT, RZ, c[0x0][0x184], PT, P5 ;  /* 0x00006100ff00ca0c */ /* 0x000fe40003fa5350 */
[----:B------:R-:W-:Y:S02]  /*4000*/  @!P4 MOV R110, R159 ;  /* 0x0000009f006ec202 */ /* 0x000fe40000000f00 */
        /* <DEDUP_REMOVED lines=14> */
.L_x_15979:
[----:B------:R-:W-:Y:S02]  /*40f0*/  IMAD.MOV.U32 R162, RZ, RZ, R158 ;  /* 0x000000ffffa27224 */ /* 0x000fe400078e009e */
.L_x_15980:
[----:B------:R-:W-:Y:S05]  /*4100*/  BSYNC B2 ;  /* 0x0000000000027941 */ /* 0x000fea0003800000 */
.L_x_15978:
        /* <DEDUP_REMOVED lines=16> */
.L_x_15984:
[----:B------:R-:W-:Y:S05]  /*4210*/  BSYNC B3 ;  /* 0x0000000000037941 */ /* 0x000fea0003800000 */
.L_x_15983:
        /* <DEDUP_REMOVED lines=42> */
.L_x_15982:
[----:B------:R-:W-:Y:S05]  /*44c0*/  BSYNC B2 ;  /* 0x0000000000027941 */ /* 0x000fea0003800000 */
.L_x_15981:
        /* <DEDUP_REMOVED lines=10> */
.L_x_15977:
[----:B--2---:R-:W-:Y:S05]  /*4570*/  BSYNC B1 ;  /* 0x0000000000017941 */ /* 0x004fea0003800000 */
.L_x_15976:
        /* <DEDUP_REMOVED lines=18> */
.L_x_15988:
[----:B------:R-:W-:Y:S02]  /*46a0*/  IMAD.MOV.U32 R162, RZ, RZ, R158 ;  /* 0x000000ffffa27224 */ /* 0x000fe400078e009e */
.L_x_15989:
[----:B------:R-:W-:Y:S05]  /*46b0*/  BSYNC B2 ;  /* 0x0000000000027941 */ /* 0x000fea0003800000 */
.L_x_15987:
        /* <DEDUP_REMOVED lines=16> */
.L_x_15993:
[----:B------:R-:W-:Y:S05]  /*47c0*/  BSYNC B3 ;  /* 0x0000000000037941 */ /* 0x000fea0003800000 */
.L_x_15992:
        /* <DEDUP_REMOVED lines=42> */
.L_x_15991:
[----:B------:R-:W-:Y:S05]  /*4a70*/  BSYNC B2 ;  /* 0x0000000000027941 */ /* 0x000fea0003800000 */
.L_x_15990:
        /* <DEDUP_REMOVED lines=10> */
.L_x_15986:
[----:B------:R-:W-:Y:S05]  /*4b20*/  BSYNC B1 ;  /* 0x0000000000017941 */ /* 0x000fea0003800000 */
.L_x_15985:
        /* <DEDUP_REMOVED lines=18> */
.L_x_15997:
[----:B------:R-:W-:Y:S02]  /*4c50*/  IMAD.MOV.U32 R162, RZ, RZ, R158 ;  /* 0x000000ffffa27224 */ /* 0x000fe400078e009e */
.L_x_15998:
[----:B------:R-:W-:Y:S05]  /*4c60*/  BSYNC B2 ;  /* 0x0000000000027941 */ /* 0x000fea0003800000 */
.L_x_15996:
        /* <DEDUP_REMOVED lines=16> */
.L_x_16002:
[----:B------:R-:W-:Y:S05]  /*4d70*/  BSYNC B3 ;  /* 0x0000000000037941 */ /* 0x000fea0003800000 */
.L_x_16001:
        /* <DEDUP_REMOVED lines=42> */
.L_x_16000:
[----:B------:R-:W-:Y:S05]  /*5020*/  BSYNC B2 ;  /* 0x0000000000027941 */ /* 0x000fea0003800000 */
.L_x_15999:
        /* <DEDUP_REMOVED lines=10> */
.L_x_15995:
[----:B------:R-:W-:Y:S05]  /*50d0*/  BSYNC B1 ;  /* 0x0000000000017941 */ /* 0x000fea0003800000 */
.L_x_15994:
        /* <DEDUP_REMOVED lines=18> */
.L_x_16006:
[----:B------:R-:W-:Y:S02]  /*5200*/  IMAD.MOV.U32 R162, RZ, RZ, R158 ;  /* 0x000000ffffa27224 */ /* 0x000fe400078e009e */
.L_x_16007:
[----:B------:R-:W-:Y:S05]  /*5210*/  BSYNC B2 ;  /* 0x0000000000027941 */ /* 0x000fea0003800000 */
.L_x_16005:
        /* <DEDUP_REMOVED lines=16> */
.L_x_16011:
[----:B------:R-:W-:Y:S05]  /*5320*/  BSYNC B3 ;  /* 0x0000000000037941 */ /* 0x000fea0003800000 */
.L_x_16010:
        /* <DEDUP_REMOVED lines=41> */
[----:B------:R-:W-:Y:S02]  /*55c0*/  IMAD.MOV.U32 R160, RZ, RZ, R108 ;  /* 0x000000ffffa07224 */ /* 0x000fe400078e006c */
[----:B------:R-:W-:Y:S02]  /*55d0*/  IMAD.MOV.U32 R109, RZ, RZ, RZ ;  /* 0x000000ffff6d7224 */ /* 0x000fe400078e00ff */
.L_x_16009:
[----:B------:R-:W-:Y:S05]  /*55e0*/  BSYNC B2 ;  /* 0x0000000000027941 */ /* 0x000fea0003800000 */
.L_x_16008:
        /* <DEDUP_REMOVED lines=10> */
.L_x_16004:
[----:B------:R-:W-:Y:S05]  /*5690*/  BSYNC B1 ;  /* 0x0000000000017941 */ /* 0x000fea0003800000 */
.L_x_16003:
        /* <DEDUP_REMOVED lines=18> */
.L_x_16015:
[----:B------:R-:W-:Y:S02]  /*57c0*/  IMAD.MOV.U32 R162, RZ, RZ, R158 ;  /* 0x000000ffffa27224 */ /* 0x000fe400078e009e */
.L_x_16016:
[----:B------:R-:W-:Y:S05]  /*57d0*/  BSYNC B2 ;  /* 0x0000000000027941 */ /* 0x000fea0003800000 */
.L_x_16014:
        /* <DEDUP_REMOVED lines=16> */
.L_x_16020:
[----:B------:R-:W-:Y:S05]  /*58e0*/  BSYNC B3 ;  /* 0x0000000000037941 */ /* 0x000fea0003800000 */
.L_x_16019:
        /* <DEDUP_REMOVED lines=43> */
.L_x_16018:
[----:B------:R-:W-:Y:S05]  /*5ba0*/  BSYNC B2 ;  /* 0x0000000000027941 */ /* 0x000fea0003800000 */
.L_x_16017:
        /* <DEDUP_REMOVED lines=10> */
.L_x_16013:
[----:B------:R-:W-:Y:S05]  /*5c50*/  BSYNC B1 ;  /* 0x0000000000017941 */ /* 0x000fea0003800000 */
.L_x_16012:
        /* <DEDUP_REMOVED lines=18> */
.L_x_16024:
[----:B------:R-:W-:Y:S02]  /*5d80*/  IMAD.MOV.U32 R164, RZ, RZ, R158 ;  /* 0x000000ffffa47224 */ /* 0x000fe400078e009e */
.L_x_16025:
[----:B------:R-:W-:Y:S05]  /*5d90*/  BSYNC B2 ;  /* 0x0000000000027941 */ /* 0x000fea0003800000 */
.L_x_16023:
        /* <DEDUP_REMOVED lines=16> */
.L_x_16029:
[----:B------:R-:W-:Y:S05]  /*5ea0*/  BSYNC B3 ;  /* 0x0000000000037941 */ /* 0x000fea0003800000 */
.L_x_16028:
        /* <DEDUP_REMOVED lines=44> */
.L_x_16027:
[----:B------:R-:W-:Y:S05]  /*6170*/  BSYNC B2 ;  /* 0x0000000000027941 */ /* 0x000fea0003800000 */
.L_x_16026:
[----:B------:R-:W0:Y:S01]  /*6180*/  I2F.U32 R109, R164 ;  /* 0x000000a4006d7306 */ /* 0x000e220000201000 */
[----:B------:R-:W-:Y:S01]  /*6190*/  PRMT R151, RZ, 0x7610, R90 ;  /* 0x00007610ff977816 */ /* 0x000fe2000000005a */
[----:B------:R-:W-:-:S04]  /*61a0*/  IMAD.MOV.U32 R110, RZ, RZ, 0x2f800000 ;  /* 0x2f800000ff6e7424 */ /* 0x000fc800078e00ff */
[----:B------:R-:W-:Y:S02]  /*61b0*/  FMUL.FTZ R151, R151, c[0x0][0x1ec] ;  /* 0x00007b0097977a20 */ /* 0x000fe40000410000 */
[----:B0-----:R-:W-:Y:S02]  /*61c0*/  FFMA.FTZ R109, R109, R110, 1.1641532182693481445e-10 ;  /* 0x2f0000006d6d7423 */ /* 0x001fe4000001006e */
[----:B------:R-:W-:-:S03]  /*61d0*/  FMUL.FTZ R110, R151, c[0x0][0x1e8] ;  /* 0x00007a00976e7a20 */ /* 0x000fc60000410000 */
[----:B------:R-:W-:-:S04]  /*61e0*/  FSETP.GTU.FTZ.AND P5, PT, R109, c[0x0][0x1e4], PT ;  /* 0x000079006d007a0b */ /* 0x000fc80003fbc000 */
[----:B------:R-:W-:Y:S02]  /*61f0*/  FSEL R109, R110, RZ, !P5 ;  /* 0x000000ff6e6d7208 */ /* 0x000fe40006800000 */
[----:B------:R-:W-:-:S03]  /*6200*/  SEL R151, RZ, 0x1, P5 ;  /* 0x00000001ff977807 */ /* 0x000fc60002800000 */
[----:B------:R-:W-:Y:S02]  /*6210*/  @P3 FADD.FTZ R109, R93, R109 ;  /* 0x0000006d5d6d3221 */ /* 0x000fe40000010000 */
.L_x_16022:
[----:B------:R-:W-:Y:S05]  /*6220*/  BSYNC B1 ;  /* 0x0000000000017941 */ /* 0x000fea0003800000 */
.L_x_16021:
        /* <DEDUP_REMOVED lines=18> */
.L_x_16033:
[----:B------:R-:W-:Y:S02]  /*6350*/  IMAD.MOV.U32 R164, RZ, RZ, R158 ;  /* 0x000000ffffa47224 */ /* 0x000fe400078e009e */
.L_x_16034:
[----:B------:R-:W-:Y:S05]  /*6360*/  BSYNC B2 ;  /* 0x0000000000027941 */ /* 0x000fea0003800000 */
.L_x_16032:
        /* <DEDUP_REMOVED lines=16> */
.L_x_16038:
[----:B------:R-:W-:Y:S05]  /*6470*/  BSYNC B3 ;  /* 0x0000000000037941 */ /* 0x000fea0003800000 */
.L_x_16037:
        /* <DEDUP_REMOVED lines=42> */
[----:B------:R-:W-:Y:S01]  /*6720*/  LOP3.LUT R157, R111, UR26, R160, 0x96, !PT ;  /* 0x0000001a6f9d7c12 */ /* 0x000fe2000f8e96a0 */
[----:B------:R-:W-:Y:S02]  /*6730*/  IMAD.MOV.U32 R160, RZ, RZ, R110 ;  /* 0x000000ffffa07224 */ /* 0x000fe400078e006e */
.L_x_16036:
[----:B------:R-:W-:Y:S05]  /*6740*/  BSYNC B2 ;  /* 0x0000000000027941 */ /* 0x000fea0003800000 */
.L_x_16035:
        /* <DEDUP_REMOVED lines=10> */
.L_x_16031:
[----:B------:R-:W-:Y:S05]  /*67f0*/  BSYNC B1 ;  /* 0x0000000000017941 */ /* 0x000fea0003800000 */
.L_x_16030:
        /* <DEDUP_REMOVED lines=18> */
.L_x_16042:
[----:B------:R-:W-:Y:S02]  /*6920*/  IMAD.MOV.U32 R166, RZ, RZ, R158 ;  /* 0x000000ffffa67224 */ /* 0x000fe400078e009e */
.L_x_16043:
[----:B------:R-:W-:Y:S05]  /*6930*/  BSYNC B2 ;  /* 0x0000000000027941 */ /* 0x000fea0003800000 */
.L_x_16041:
        /* <DEDUP_REMOVED lines=16> */
.L_x_16047:
[----:B------:R-:W-:Y:S05]  /*6a40*/  BSYNC B3 ;  /* 0x0000000000037941 */ /* 0x000fea0003800000 */
.L_x_16046:
        /* <DEDUP_REMOVED lines=43> */
.L_x_16045:
[----:B------:R-:W-:Y:S05]  /*6d00*/  BSYNC B2 ;  /* 0x0000000000027941 */ /* 0x000fea0003800000 */
.L_x_16044:
        /* <DEDUP_REMOVED lines=10> */
.L_x_16040:
[----:B------:R-:W-:Y:S05]  /*6db0*/  BSYNC B1 ;  /* 0x0000000000017941 */ /* 0x000fea0003800000 */
.L_x_16039:
[----:B------:R-:W-:Y:S01]  /*6dc0*/  HFMA2.MMA R162, -RZ, RZ, 0, 1.9073486328125e-06 ;  /* 0x00000020ffa27435 */ /* 0x000fe200000001ff */
[----:B------:R-:W-:Y:S09]  /*6dd0*/  BSSY B1, `(.L_x_16048) ;  /* 0x0000019000017945 */ /* 0x000ff20003800000 */
        /* <DEDUP_REMOVED lines=24> */
.L_x_16049:
[----:B------:R-:W-:Y:S05]  /*6f60*/  BSYNC B1 ;  /* 0x0000000000017941 */ /* 0x000fea0003800000 */
.L_x_16048:
[----:B------:R-:W-:Y:S02]  /*6f70*/  IADD3 R155, R155, 0x80, RZ ;  /* 0x000000809b9b7810 */ /* 0x000fe40007ffe0ff */
[----:B------:R-:W-:Y:S02]  /*6f80*/  IADD3 R142, R142, 0x80, RZ ;  /* 0x000000808e8e7810 */ /* 0x000fe40007ffe0ff */
.L_x_15975:
[----:B------:R-:W-:Y:S05]  /*6f90*/  BSYNC B0 ;  /* 0x0000000000007941 */ /* 0x000fea0003800000 */
.L_x_15974:
        /* <DEDUP_REMOVED lines=31> */
.L_x_16055:
[----:B------:R-:W-:Y:S02]  /*7190*/  IMAD.MOV.U32 R162, RZ, RZ, R158 ;  /* 0x000000ffffa27224 */ /* 0x000fe400078e009e */
.L_x_16056:
[----:B------:R-:W-:Y:S05]  /*71a0*/  BSYNC B2 ;  /* 0x0000000000027941 */ /* 0x000fea0003800000 */
.L_x_16054:
        /* <DEDUP_REMOVED lines=16> */
.L_x_16060:
[----:B------:R-:W-:Y:S05]  /*72b0*/  BSYNC B3 ;  /* 0x0000000000037941 */ /* 0x000fea0003800000 */
.L_x_16059:
        /* <DEDUP_REMOVED lines=42> */
.L_x_16058:
[----:B------:R-:W-:Y:S05]  /*7560*/  BSYNC B2 ;  /* 0x0000000000027941 */ /* 0x000fea0003800000 */
.L_x_16057:
        /* <DEDUP_REMOVED lines=10> */
.L_x_16053:
[----:B--2---:R-:W-:Y:S05]  /*7610*/  BSYNC B1 ;  /* 0x0000000000017941 */ /* 0x004fea0003800000 */
.L_x_16052:
        /* <DEDUP_REMOVED lines=18> */
.L_x_16064:
[----:B------:R-:W-:Y:S02]  /*7740*/  IMAD.MOV.U32 R162, RZ, RZ, R158 ;  /* 0x000000ffffa27224 */ /* 0x000fe400078e009e */
.L_x_16065:
[----:B------:R-:W-:Y:S05]  /*7750*/  BSYNC B2 ;  /* 0x0000000000027941 */ /* 0x000fea0003800000 */
.L_x_16063:
        /* <DEDUP_REMOVED lines=16> */
.L_x_16069:
[----:B------:R-:W-:Y:S05]  /*7860*/  BSYNC B3 ;  /* 0x0000000000037941 */ /* 0x000fea0003800000 */
.L_x_16068:
        /* <DEDUP_REMOVED lines=42> */
.L_x_16067:
[----:B------:R-:W-:Y:S05]  /*7b10*/  BSYNC B2 ;  /* 0x0000000000027941 */ /* 0x000fea0003800000 */
.L_x_16066:
        /* <DEDUP_REMOVED lines=10> */
.L_x_16062:
[----:B------:R-:W-:Y:S05]  /*7bc0*/  BSYNC B1 ;  /* 0x0000000000017941 */ /* 0x000fea0003800000 */
.L_x_16061:
        /* <DEDUP_REMOVED lines=18> */
.L_x_16073:
[----:B------:R-:W-:Y:S02]  /*7cf0*/  IMAD.MOV.U32 R162, RZ, RZ, R158 ;  /* 0x000000ffffa27224 */ /* 0x000fe400078e009e */
.L_x_16074:
[----:B------:R-:W-:Y:S05]  /*7d00*/  BSYNC B2 ;  /* 0x0000000000027941 */ /* 0x000fea0003800000 */
.L_x_16072:
        /* <DEDUP_REMOVED lines=16> */
.L_x_16078:
[----:B------:R-:W-:Y:S05]  /*7e10*/  BSYNC B3 ;  /* 0x0000000000037941 */ /* 0x000fea0003800000 */
.L_x_16077:
        /* <DEDUP_REMOVED lines=42> */
.L_x_16076:
[----:B------:R-:W-:Y:S05]  /*80c0*/  BSYNC B2 ;  /* 0x0000000000027941 */ /* 0x000fea0003800000 */
.L_x_16075:
        /* <DEDUP_REMOVED lines=10> */
.L_x_16071:
[----:B------:R-:W-:Y:S05]  /*8170*/  BSYNC B1 ;  /* 0x0000000000017941 */ /* 0x000fea0003800000 */
.L_x_16070:
        /* <DEDUP_REMOVED lines=18> */
.L_x_16082:
[----:B------:R-:W-:Y:S02]  /*82a0*/  IMAD.MOV.U32 R162, RZ, RZ, R158 ;  /* 0x000000ffffa27224 */ /* 0x000fe400078e009e */
.L_x_16083:
[----:B------:R-:W-:Y:S05]  /*82b0*/  BSYNC B2 ;  /* 0x0000000000027941 */ /* 0x000fea0003800000 */
.L_x_16081:
        /* <DEDUP_REMOVED lines=16> */
.L_x_16087:
[----:B------:R-:W-:Y:S05]  /*83c0*/  BSYNC B3 ;  /* 0x0000000000037941 */ /* 0x000fea0003800000 */
.L_x_16086:
        /* <DEDUP_REMOVED lines=43> */
.L_x_16085:
[----:B------:R-:W-:Y:S05]  /*8680*/  BSYNC B2 ;  /* 0x0000000000027941 */ /* 0x000fea0003800000 */
.L_x_16084:
        /* <DEDUP_REMOVED lines=10> */
.L_x_16080:
[----:B------:R-:W-:Y:S05]  /*8730*/  BSYNC B1 ;  /* 0x0000000000017941 */ /* 0x000fea0003800000 */
.L_x_16079:
        /* <DEDUP_REMOVED lines=18> */
.L_x_16091:
[----:B------:R-:W-:Y:S02]  /*8860*/  MOV R162, R158 ;  /* 0x0000009e00a27202 */ /* 0x000fe40000000f00 */
.L_x_16092:
[----:B------:R-:W-:Y:S05]  /*8870*/  BSYNC B2 ;  /* 0x0000000000027941 */ /* 0x000fea0003800000 */
.L_x_16090:
        /* <DEDUP_REMOVED lines=16> */
.L_x_16096:
[----:B------:R-:W-:Y:S05]  /*8980*/  BSYNC B3 ;  /* 0x0000000000037941 */ /* 0x000fea0003800000 */
.L_x_16095:
        /* <DEDUP_REMOVED lines=43> */
.L_x_16094:
[----:B------:R-:W-:Y:S05]  /*8c40*/  BSYNC B2 ;  /* 0x0000000000027941 */ /* 0x000fea0003800000 */
.L_x_16093:
        /* <DEDUP_REMOVED lines=10> */
.L_x_16089:
[----:B------:R-:W-:Y:S05]  /*8cf0*/  BSYNC B1 ;  /* 0x0000000000017941 */ /* 0x000fea0003800000 */
.L_x_16088:
        /* <DEDUP_REMOVED lines=18> */
.L_x_16100:
[----:B------:R-:W-:Y:S02]  /*8e20*/  IMAD.MOV.U32 R164, RZ, RZ, R158 ;  /* 0x000000ffffa47224 */ /* 0x000fe400078e009e */
.L_x_16101:
[----:B------:R-:W-:Y:S05]  /*8e30*/  BSYNC B2 ;  /* 0x0000000000027941 */ /* 0x000fea0003800000 */
.L_x_16099:
        /* <DEDUP_REMOVED lines=16> */
.L_x_16105:
[----:B------:R-:W-:Y:S05]  /*8f40*/  BSYNC B3 ;  /* 0x0000000000037941 */ /* 0x000fea0003800000 */
.L_x_16104:
        /* <DEDUP_REMOVED lines=44> */
.L_x_16103:
[----:B------:R-:W-:Y:S05]  /*9210*/  BSYNC B2 ;  /* 0x0000000000027941 */ /* 0x000fea0003800000 */
.L_x_16102:
        /* <DEDUP_REMOVED lines=10> */
.L_x_16098:
[----:B------:R-:W-:Y:S05]  /*92c0*/  BSYNC B1 ;  /* 0x0000000000017941 */ /* 0x000fea0003800000 */
.L_x_16097:
        /* <DEDUP_REMOVED lines=18> */
.L_x_16109:
[----:B------:R-:W-:Y:S02]  /*93f0*/  IMAD.MOV.U32 R164, RZ, RZ, R158 ;  /* 0x000000ffffa47224 */ /* 0x000fe400078e009e */
.L_x_16110:
[----:B------:R-:W-:Y:S05]  /*9400*/  BSYNC B2 ;  /* 0x0000000000027941 */ /* 0x000fea0003800000 */
.L_x_16108:
        /* <DEDUP_REMOVED lines=16> */
.L_x_16114:
[----:B------:R-:W-:Y:S05]  /*9510*/  BSYNC B3 ;  /* 0x0000000000037941 */ /* 0x000fea0003800000 */
.L_x_16113:
        /* <DEDUP_REMOVED lines=44> */
.L_x_16112:
[----:B------:R-:W-:Y:S05]  /*97e0*/  BSYNC B2 ;  /* 0x0000000000027941 */ /* 0x000fea0003800000 */
.L_x_16111:
[----:B------:R-:W0:Y:S01]  /*97f0*/  I2F.U32 R118, R164 ;  /* 0x000000a400767306 */ /* 0x000e220000201000 */
[----:B------:R-:W-:Y:S01]  /*9800*/  HFMA2.MMA R119, -RZ, RZ, 0.1171875, 0 ;  /* 0x2f800000ff777435 */ /* 0x000fe200000001ff */
[----:B------:R-:W-:-:S05]  /*9810*/  PRMT R152, RZ, 0x5410, R91 ;  /* 0x00005410ff987816 */ /* 0x000fca000000005b */
[----:B------:R-:W-:-:S04]  /*9820*/  FMUL.FTZ R152, R152, c[0x0][0x1ec] ;  /* 0x00007b0098987a20 */ /* 0x000fc80000410000 */
[----:B0-----:R-:W-:Y:S02]  /*9830*/  FFMA.FTZ R118, R118, R119, 1.1641532182693481445e-10 ;  /* 0x2f00000076767423 */ /* 0x001fe40000010077 */
[----:B------:R-:W-:-:S03]  /*9840*/  FMUL.FTZ R119, R152, c[0x0][0x1e8] ;  /* 0x00007a0098777a20 */ /* 0x000fc60000410000 */
[----:B------:R-:W-:-:S04]  /*9850*/  FSETP.GTU.FTZ.AND P5, PT, R118, c[0x0][0x1e4], PT ;  /* 0x0000790076007a0b */ /* 0x000fc80003fbc000 */
[----:B------:R-:W-:Y:S02]  /*9860*/  FSEL R118, R119, RZ, !P5 ;  /* 0x000000ff77767208 */ /* 0x000fe40006800000 */
[----:B------:R-:W-:-:S03]  /*9870*/  SEL R152, RZ, 0x1, P5 ;  /* 0x00000001ff987807 */ /* 0x000fc60002800000 */
[----:B------:R-:W-:Y:S02]  /*9880*/  @P3 FADD.FTZ R118, R94, R118 ;  /* 0x000000765e763221 */ /* 0x000fe40000010000 */
.L_x_16107:
[----:B------:R-:W-:Y:S05]  /*9890*/  BSYNC B1 ;  /* 0x0000000000017941 */ /* 0x000fea0003800000 */
.L_x_16106:
        /* <DEDUP_REMOVED lines=18> */
.L_x_16118:
[----:B------:R-:W-:Y:S02]  /*99c0*/  MOV R166, R158 ;  /* 0x0000009e00a67202 */ /* 0x000fe40000000f00 */
.L_x_16119:
[----:B------:R-:W-:Y:S05]  /*99d0*/  BSYNC B2 ;  /* 0x0000000000027941 */ /* 0x000fea0003800000 */
.L_x_16117:
        /* <DEDUP_REMOVED lines=16> */
.L_x_16123:
[----:B------:R-:W-:Y:S05]  /*9ae0*/  BSYNC B3 ;  /* 0x0000000000037941 */ /* 0x000fea0003800000 */
.L_x_16122:
        /* <DEDUP_REMOVED lines=42> */
[----:B------:R-:W-:Y:S02]  /*9d90*/  IMAD.MOV.U32 R160, RZ, RZ, R164 ;  /* 0x000000ffffa07224 */ /* 0x000fe400078e00a4 */
.L_x_16121:
[----:B------:R-:W-:Y:S05]  /*9da0*/  BSYNC B2 ;  /* 0x0000000000027941 */ /* 0x000fea0003800000 */
.L_x_16120:
        /* <DEDUP_REMOVED lines=10> */
.L_x_16116:
[----:B------:R-:W-:Y:S05]  /*9e50*/  BSYNC B1 ;  /* 0x0000000000017941 */ /* 0x000fea0003800000 */
.L_x_16115:
        /* <DEDUP_REMOVED lines=26> */
.L_x_16125:
[----:B------:R-:W-:Y:S05]  /*a000*/  BSYNC B1 ;  /* 0x0000000000017941 */ /* 0x000fea0003800000 */
.L_x_16124:
[----:B------:R-:W-:Y:S02]  /*a010*/  IADD3 R155, R155, 0x80, RZ ;  /* 0x000000809b9b7810 */ /* 0x000fe40007ffe0ff */
[----:B------:R-:W-:Y:S02]  /*a020*/  IADD3 R142, R142, 0x80, RZ ;  /* 0x000000808e8e7810 */ /* 0x000fe40007ffe0ff */
.L_x_16051:
[----:B------:R-:W-:Y:S05]  /*a030*/  BSYNC B0 ;  /* 0x0000000000007941 */ /* 0x000fea0003800000 */
.L_x_16050:
        /* <DEDUP_REMOVED lines=31> */
.L_x_16131:
[----:B------:R-:W-:Y:S02]  /*a230*/  IMAD.MOV.U32 R162, RZ, RZ, R158 ;  /* 0x000000ffffa27224 */ /* 0x000fe400078e009e */
.L_x_16132:
[----:B------:R-:W-:Y:S05]  /*a240*/  BSYNC B2 ;  /* 0x0000000000027941 */ /* 0x000fea0003800000 */
.L_x_16130:
        /* <DEDUP_REMOVED lines=16> */
.L_x_16136:
[----:B------:R-:W-:Y:S05]  /*a350*/  BSYNC B3 ;  /* 0x0000000000037941 */ /* 0x000fea0003800000 */
.L_x_16135:
        /* <DEDUP_REMOVED lines=42> */
.L_x_16134:
[----:B------:R-:W-:Y:S05]  /*a600*/  BSYNC B2 ;  /* 0x0000000000027941 */ /* 0x000fea0003800000 */
.L_x_16133:
        /* <DEDUP_REMOVED lines=10> */
.L_x_16129:
[----:B--2---:R-:W-:Y:S05]  /*a6b0*/  BSYNC B1 ;  /* 0x0000000000017941 */ /* 0x004fea0003800000 */
.L_x_16128:
        /* <DEDUP_REMOVED lines=18> */
.L_x_16140:
[----:B------:R-:W-:Y:S02]  /*a7e0*/  IMAD.MOV.U32 R162, RZ, RZ, R158 ;  /* 0x000000ffffa27224 */ /* 0x000fe400078e009e */
.L_x_16141:
[----:B------:R-:W-:Y:S05]  /*a7f0*/  BSYNC B2 ;  /* 0x0000000000027941 */ /* 0x000fea0003800000 */
.L_x_16139:
        /* <DEDUP_REMOVED lines=16> */
.L_x_16145:
[----:B------:R-:W-:Y:S05]  /*a900*/  BSYNC B3 ;  /* 0x0000000000037941 */ /* 0x000fea0003800000 */
.L_x_16144:
        /* <DEDUP_REMOVED lines=42> */
.L_x_16143:
[----:B------:R-:W-:Y:S05]  /*abb0*/  BSYNC B2 ;  /* 0x0000000000027941 */ /* 0x000fea0003800000 */
.L_x_16142:
        /* <DEDUP_REMOVED lines=10> */
.L_x_16138:
[----:B------:R-:W-:Y:S05]  /*ac60*/  BSYNC B1 ;  /* 0x0000000000017941 */ /* 0x000fea0003800000 */
.L_x_16137:
        /* <DEDUP_REMOVED lines=18> */
.L_x_16149:
[----:B------:R-:W-:Y:S02]  /*ad90*/  IMAD.MOV.U32 R162, RZ, RZ, R158 ;  /* 0x000000ffffa27224 */ /* 0x000fe400078e009e */
.L_x_16150:
[----:B------:R-:W-:Y:S05]  /*ada0*/  BSYNC B2 ;  /* 0x0000000000027941 */ /* 0x000fea0003800000 */
.L_x_16148:
        /* <DEDUP_REMOVED lines=16> */
.L_x_16154:
[----:B------:R-:W-:Y:S05]  /*aeb0*/  BSYNC B3 ;  /* 0x0000000000037941 */ /* 0x000fea0003800000 */
.L_x_16153:
        /* <DEDUP_REMOVED lines=42> */
.L_x_16152:
[----:B------:R-:W-:Y:S05]  /*b160*/  BSYNC B2 ;  /* 0x0000000000027941 */ /* 0x000fea0003800000 */
.L_x_16151:
        /* <DEDUP_REMOVED lines=10> */
.L_x_16147:
[----:B------:R-:W-:Y:S05]  /*b210*/  BSYNC B1 ;  /* 0x0000000000017941 */ /* 0x000fea0003800000 */
.L_x_16146:
        /* <DEDUP_REMOVED lines=18> */
.L_x_16158:
[----:B------:R-:W-:Y:S02]  /*b340*/  IMAD.MOV.U32 R162, RZ, RZ, R158 ;  /* 0x000000ffffa27224 */ /* 0x000fe400078e009e */
.L_x_16159:
[----:B------:R-:W-:Y:S05]  /*b350*/  BSYNC B2 ;  /* 0x0000000000027941 */ /* 0x000fea0003800000 */
.L_x_16157:
        /* <DEDUP_REMOVED lines=16> */
.L_x_16163:
[----:B------:R-:W-:Y:S05]  /*b460*/  BSYNC B3 ;  /* 0x0000000000037941 */ /* 0x000fea0003800000 */
.L_x_16162:
        /* <DEDUP_REMOVED lines=43> */
.L_x_16161:
[----:B------:R-:W-:Y:S05]  /*b720*/  BSYNC B2 ;  /* 0x0000000000027941 */ /* 0x000fea0003800000 */
.L_x_16160:
        /* <DEDUP_REMOVED lines=10> */
.L_x_16156:
[----:B------:R-:W-:Y:S05]  /*b7d0*/  BSYNC B1 ;  /* 0x0000000000017941 */ /* 0x000fea0003800000 */
.L_x_16155:
        /* <DEDUP_REMOVED lines=18> */
.L_x_16167:
[----:B------:R-:W-:Y:S02]  /*b900*/  IMAD.MOV.U32 R162, RZ, RZ, R158 ;  /* 0x000000ffffa27224 */ /* 0x000fe400078e009e */
.L_x_16168:
[----:B------:R-:W-:Y:S05]  /*b910*/  BSYNC B2 ;  /* 0x0000000000027941 */ /* 0x000fea0003800000 */
.L_x_16166:
        /* <DEDUP_REMOVED lines=16> */
.L_x_16172:
[----:B------:R-:W-:Y:S05]  /*ba20*/  BSYNC B3 ;  /* 0x0000000000037941 */ /* 0x000fea0003800000 */
.L_x_16171:
        /* <DEDUP_REMOVED lines=43> */
.L_x_16170:
[----:B------:R-:W-:Y:S05]  /*bce0*/  BSYNC B2 ;  /* 0x0000000000027941 */ /* 0x000fea0003800000 */
.L_x_16169:
        /* <DEDUP_REMOVED lines=10> */
.L_x_16165:
[----:B------:R-:W-:Y:S05]  /*bd90*/  BSYNC B1 ;  /* 0x0000000000017941 */ /* 0x000fea0003800000 */
.L_x_16164:
        /* <DEDUP_REMOVED lines=18> */
.L_x_16176:
[----:B------:R-:W-:Y:S02]  /*bec0*/  IMAD.MOV.U32 R164, RZ, RZ, R158 ;  /* 0x000000ffffa47224 */ /* 0x000fe400078e009e */
.L_x_16177:
[----:B------:R-:W-:Y:S05]  /*bed0*/  BSYNC B2 ;  /* 0x0000000000027941 */ /* 0x000fea0003800000 */
.L_x_16175:
        /* <DEDUP_REMOVED lines=16> */
.L_x_16181:
[----:B------:R-:W-:Y:S05]  /*bfe0*/  BSYNC B3 ;  /* 0x0000000000037941 */ /* 0x000fea0003800000 */
.L_x_16180:
        /* <DEDUP_REMOVED lines=44> */
.L_x_16179:
[----:B------:R-:W-:Y:S05]  /*c2b0*/  BSYNC B2 ;  /* 0x0000000000027941 */ /* 0x000fea0003800000 */
.L_x_16178:
        /* <DEDUP_REMOVED lines=10> */
.L_x_16174:
[----:B------:R-:W-:Y:S05]  /*c360*/  BSYNC B1 ;  /* 0x0000000000017941 */ /* 0x000fea0003800000 */
.L_x_16173:
        /* <DEDUP_REMOVED lines=18> */
.L_x_16185:
[----:B------:R-:W-:Y:S02]  /*c490*/  MOV R164, R158 ;  /* 0x0000009e00a47202 */ /* 0x000fe40000000f00 */
.L_x_16186:
[----:B------:R-:W-:Y:S05]  /*c4a0*/  BSYNC B2 ;  /* 0x0000000000027941 */ /* 0x000fea0003800000 */
.L_x_16184:
        /* <DEDUP_REMOVED lines=16> */
.L_x_16190:
[----:B------:R-:W-:Y:S05]  /*c5b0*/  BSYNC B3 ;  /* 0x0000000000037941 */ /* 0x000fea0003800000 */
.L_x_16189:
        /* <DEDUP_REMOVED lines=44> */
.L_x_16188:
[----:B------:R-:W-:Y:S05]  /*c880*/  BSYNC B2 ;  /* 0x0000000000027941 */ /* 0x000fea0003800000 */
.L_x_16187:
        /* <DEDUP_REMOVED lines=10> */
.L_x_16183:
[----:B------:R-:W-:Y:S05]  /*c930*/  BSYNC B1 ;  /* 0x0000000000017941 */ /* 0x000fea0003800000 */
.L_x_16182:
        /* <DEDUP_REMOVED lines=18> */
.L_x_16194:
[----:B------:R-:W-:Y:S02]  /*ca60*/  IMAD.MOV.U32 R166, RZ, RZ, R158 ;  /* 0x000000ffffa67224 */ /* 0x000fe400078e009e */
.L_x_16195:
[----:B------:R-:W-:Y:S05]  /*ca70*/  BSYNC B2 ;  /* 0x0000000000027941 */ /* 0x000fea0003800000 */
.L_x_16193:
        /* <DEDUP_REMOVED lines=16> */
.L_x_16199:
[----:B------:R-:W-:Y:S05]  /*cb80*/  BSYNC B3 ;  /* 0x0000000000037941 */ /* 0x000fea0003800000 */
.L_x_16198:
        /* <DEDUP_REMOVED lines=43> */
.L_x_16197:
[----:B------:R-:W-:Y:S05]  /*ce40*/  BSYNC B2 ;  /* 0x0000000000027941 */ /* 0x000fea0003800000 */
.L_x_16196:
        /* <DEDUP_REMOVED lines=10> */
.L_x_16192:
[----:B------:R-:W-:Y:S05]  /*cef0*/  BSYNC B1 ;  /* 0x0000000000017941 */ /* 0x000fea0003800000 */
.L_x_16191:
[----:B------:R-:W-:Y:S01]  /*cf00*/  IMAD.MOV.U32 R162, RZ, RZ, 0x20 ;  /* 0x00000020ffa27424 */ /* 0x000fe200078e00ff */
[----:B------:R-:W-:Y:S03]  /*cf10*/  BSSY B1, `(.L_x_16200) ;  /* 0x0000019000017945 */ /* 0x000fe60003800000 */
[----:B------:R-:W-:-:S05]  /*cf20*/  IMAD.WIDE.U32 R162, R155, R162, c[0x0][0x188] ;  /* 0x000062009ba27625 */ /* 0x000fca00078e00a2 */
[----:B------:R0:W-:Y:S04]  /*cf30*/  STG.E.128 [R162.64], R120 ;  /* 0x00000078a2007986 */ /* 0x0001e8000c101d06 */
[----:B------:R0:W-:Y:S01]  /*cf40*/  STG.E.128 [R162.64+0x10], R124 ;  /* 0x0000107ca2007986 */ /* 0x0001e2000c101d06 */
[----:B------:R-:W-:Y:S05]  /*cf50*/  @!P2 BRA `(.L_x_16201) ;  /* 0x000001400000a947 */ /* 0x000fea0003800000 */
[----:B0-----:R-:W-:Y:S01]  /*cf60*/  SHF.L.U32 R162, R152, 0x10, RZ ;  /* 0x0000001098a27819 */ /* 0x001fe200000006ff */
[----:B------:R-:W-:Y:S01]  /*cf70*/  IMAD.MOV.U32 R173, RZ, RZ, 0x8 ;  /* 0x00000008ffad7424 */ /* 0x000fe200078e00ff */
[----:B------:R-:W-:Y:S02]  /*cf80*/  LOP3.LUT R161, R153, 0xffff, RZ, 0xc0, !PT ;  /* 0x0000ffff99a17812 */ /* 0x000fe400078ec0ff */
[----:B------:R-:W-:Y:S02]  /*cf90*/  LOP3.LUT R162, R162, 0xff0000, RZ, 0xc0, !PT ;  /* 0x00ff0000a2a27812 */ /* 0x000fe400078ec0ff */
[----:B------:R-:W-:-:S02]  /*cfa0*/  PRMT R164, R151, 0x7104, RZ ;  /* 0x0000710497a47816 */ /* 0x000fc400000000ff */
[----:B------:R-:W-:Y:S02]  /*cfb0*/  PRMT R161, R162, 0x4210, R161 ;  /* 0x00004210a2a17816 */ /* 0x000fe400000000a1 */
[----:B------:R-:W-:Y:S02]  /*cfc0*/  LOP3.LUT R163, R149, 0xff, RZ, 0xc0, !PT ;  /* 0x000000ff95a37812 */ /* 0x000fe400078ec0ff */
        /* <DEDUP_REMOVED lines=13> */
.L_x_16201:
[----:B------:R-:W-:Y:S05]  /*d0a0*/  BSYNC B1 ;  /* 0x0000000000017941 */ /* 0x000fea0003800000 */
.L_x_16200:
[----:B------:R-:W-:Y:S02]  /*d0b0*/  IADD3 R155, R155, 0x80, RZ ;  /* 0x000000809b9b7810 */ /* 0x000fe40007ffe0ff */
[----:B------:R-:W-:Y:S02]  /*d0c0*/  IADD3 R142, R142, 0x80, RZ ;  /* 0x000000808e8e7810 */ /* 0x000fe40007ffe0ff */
.L_x_16127:
[----:B------:R-:W-:Y:S05]  /*d0d0*/  BSYNC B0 ;  /* 0x0000000000007941 */ /* 0x000fea0003800000 */
.L_x_16126:
        /* <DEDUP_REMOVED lines=30> */
.L_x_16207:
[----:B------:R-:W-:Y:S02]  /*d2c0*/  IMAD.MOV.U32 R143, RZ, RZ, R158 ;  /* 0x000000ffff8f7224 */ /* 0x000fe400078e009e */
.L_x_16208:
[----:B------:R-:W-:Y:S05]  /*d2d0*/  BSYNC B2 ;  /* 0x0000000000027941 */ /* 0x000fea0003800000 */
.L_x_16206:
        /* <DEDUP_REMOVED lines=16> */
.L_x_16212:
[----:B------:R-:W-:Y:S05]  /*d3e0*/  BSYNC B3 ;  /* 0x0000000000037941 */ /* 0x000fea0003800000 */
.L_x_16211:
        /* <DEDUP_REMOVED lines=42> */
.L_x_16210:
[----:B------:R-:W-:Y:S05]  /*d690*/  BSYNC B2 ;  /* 0x0000000000027941 */ /* 0x000fea0003800000 */
.L_x_16209:
        /* <DEDUP_REMOVED lines=10> */
.L_x_16205:
[----:B--2---:R-:W-:Y:S05]  /*d740*/  BSYNC B1 ;  /* 0x0000000000017941 */ /* 0x004fea0003800000 */
.L_x_16204:
        /* <DEDUP_REMOVED lines=18> */
.L_x_16216:
[----:B------:R-:W-:Y:S02]  /*d870*/  IMAD.MOV.U32 R143, RZ, RZ, R158 ;  /* 0x000000ffff8f7224 */ /* 0x000fe400078e009e */
.L_x_16217:
[----:B------:R-:W-:Y:S05]  /*d880*/  BSYNC B2 ;  /* 0x0000000000027941 */ /* 0x000fea0003800000 */
.L_x_16215:
        /* <DEDUP_REMOVED lines=16> */
.L_x_16221:
[----:B------:R-:W-:Y:S05]  /*d990*/  BSYNC B3 ;  /* 0x0000000000037941 */ /* 0x000fea0003800000 */
.L_x_16220:
        /* <DEDUP_REMOVED lines=42> */
.L_x_16219:
[----:B------:R-:W-:Y:S05]  /*dc40*/  BSYNC B2 ;  /* 0x0000000000027941 */ /* 0x000fea0003800000 */
.L_x_16218:
        /* <DEDUP_REMOVED lines=10> */
.L_x_16214:
[----:B------:R-:W-:Y:S05]  /*dcf0*/  BSYNC B1 ;  /* 0x0000000000017941 */ /* 0x000fea0003800000 */
.L_x_16213:
        /* <DEDUP_REMOVED lines=18> */
.L_x_16225:
[----:B------:R-:W-:Y:S02]  /*de20*/  IMAD.MOV.U32 R143, RZ, RZ, R158 ;  /* 0x000000ffff8f7224 */ /* 0x000fe400078e009e */
.L_x_16226:
[----:B------:R-:W-:Y:S05]  /*de30*/  BSYNC B2 ;  /* 0x0000000000027941 */ /* 0x000fea0003800000 */
.L_x_16224:
        /* <DEDUP_REMOVED lines=16> */
.L_x_16230:
[----:B------:R-:W-:Y:S05]  /*df40*/  BSYNC B3 ;  /* 0x0000000000037941 */ /* 0x000fea0003800000 */
.L_x_16229:
        /* <DEDUP_REMOVED lines=42> */
.L_x_16228:
[----:B------:R-:W-:Y:S05]  /*e1f0*/  BSYNC B2 ;  /* 0x0000000000027941 */ /* 0x000fea0003800000 */
.L_x_16227:
        /* <DEDUP_REMOVED lines=10> */
.L_x_16223:
[----:B------:R-:W-:Y:S05]  /*e2a0*/  BSYNC B1 ;  /* 0x0000000000017941 */ /* 0x000fea0003800000 */
.L_x_16222:
        /* <DEDUP_REMOVED lines=18> */
.L_x_16234:
[----:B------:R-:W-:Y:S02]  /*e3d0*/  IMAD.MOV.U32 R143, RZ, RZ, R158 ;  /* 0x000000ffff8f7224 */ /* 0x000fe400078e009e */
.L_x_16235:
[----:B------:R-:W-:Y:S05]  /*e3e0*/  BSYNC B2 ;  /* 0x0000000000027941 */ /* 0x000fea0003800000 */
.L_x_16233:
        /* <DEDUP_REMOVED lines=16> */
.L_x_16239:
[----:B------:R-:W-:Y:S05]  /*e4f0*/  BSYNC B3 ;  /* 0x0000000000037941 */ /* 0x000fea0003800000 */
.L_x_16238:
        /* <DEDUP_REMOVED lines=43> */
.L_x_16237:
[----:B------:R-:W-:Y:S05]  /*e7b0*/  BSYNC B2 ;  /* 0x0000000000027941 */ /* 0x000fea0003800000 */
.L_x_16236:
        /* <DEDUP_REMOVED lines=10> */
.L_x_16232:
[----:B------:R-:W-:Y:S05]  /*e860*/  BSYNC B1 ;  /* 0x0000000000017941 */ /* 0x000fea0003800000 */
.L_x_16231:
        /* <DEDUP_REMOVED lines=18> */
.L_x_16243:
[----:B------:R-:W-:Y:S02]  /*e990*/  IMAD.MOV.U32 R143, RZ, RZ, R158 ;  /* 0x000000ffff8f7224 */ /* 0x000fe400078e009e */
.L_x_16244:
[----:B------:R-:W-:Y:S05]  /*e9a0*/  BSYNC B2 ;  /* 0x0000000000027941 */ /* 0x000fea0003800000 */
.L_x_16242:
        /* <DEDUP_REMOVED lines=16> */
.L_x_16248:
[----:B------:R-:W-:Y:S05]  /*eab0*/  BSYNC B3 ;  /* 0x0000000000037941 */ /* 0x000fea0003800000 */
.L_x_16247:
        /* <DEDUP_REMOVED lines=43> */
.L_x_16246:
[----:B------:R-:W-:Y:S05]  /*ed70*/  BSYNC B2 ;  /* 0x0000000000027941 */ /* 0x000fea0003800000 */
.L_x_16245:
        /* <DEDUP_REMOVED lines=10> */
.L_x_16241:
[----:B------:R-:W-:Y:S05]  /*ee20*/  BSYNC B1 ;  /* 0x0000000000017941 */ /* 0x000fea0003800000 */
.L_x_16240:
        /* <DEDUP_REMOVED lines=18> */
.L_x_16252:
[----:B------:R-:W-:Y:S02]  /*ef50*/  MOV R143, R158 ;  /* 0x0000009e008f7202 */ /* 0x000fe40000000f00 */
.L_x_16253:
[----:B------:R-:W-:Y:S05]  /*ef60*/  BSYNC B2 ;  /* 0x0000000000027941 */ /* 0x000fea0003800000 */
.L_x_16251:
        /* <DEDUP_REMOVED lines=16> */
.L_x_16257:
[----:B------:R-:W-:Y:S05]  /*f070*/  BSYNC B3 ;  /* 0x0000000000037941 */ /* 0x000fea0003800000 */
.L_x_16256:
        /* <DEDUP_REMOVED lines=44> */
.L_x_16255:
[----:B------:R-:W-:Y:S05]  /*f340*/  BSYNC B2 ;  /* 0x0000000000027941 */ /* 0x000fea0003800000 */
.L_x_16254:
[----:B------:R0:W2:Y:S01]  /*f350*/  I2F.U32 R133, R143 ;  /* 0x0000008f00857306 */ /* 0x0000a20000201000 */
[----:B------:R-:W-:Y:S01]  /*f360*/  IMAD.MOV.U32 R134, RZ, RZ, 0x2f800000 ;  /* 0x2f800000ff867424 */ /* 0x000fe200078e00ff */
[----:B0-----:R-:W-:-:S03]  /*f370*/  PRMT R143, RZ, 0x7610, R90 ;  /* 0x00007610ff8f7816 */ /* 0x001fc6000000005a */
[----:B--2---:R-:W-:Y:S02]  /*f380*/  FFMA.FTZ R133, R133, R134, 1.1641532182693481445e-10 ;  /* 0x2f00000085857423 */ /* 0x004fe40000010086 */
[----:B------:R-:W-:-:S03]  /*f390*/  FMUL.FTZ R134, R143, c[0x0][0x1ec] ;  /* 0x00007b008f867a20 */ /* 0x000fc60000410000 */
[----:B------:R-:W-:Y:S01]  /*f3a0*/  FSETP.GTU.FTZ.AND P5, PT, R133, c[0x0][0x1e4], PT ;  /* 0x0000790085007a0b */ /* 0x000fe20003fbc000 */
[----:B------:R-:W-:-:S03]  /*f3b0*/  FMUL.FTZ R134, R134, c[0x0][0x1e8] ;  /* 0x00007a0086867a20 */ /* 0x000fc60000410000 */
[----:B------:R-:W-:Y:S02]  /*f3c0*/  SEL R151, RZ, 0x1, P5 ;  /* 0x00000001ff977807 */ /* 0x000fe40002800000 */
[----:B------:R-:W-:-:S05]  /*f3d0*/  FSEL R133, R134, RZ, !P5 ;  /* 0x000000ff86857208 */ /* 0x000fca0006800000 */
[----:B------:R-:W-:Y:S02]  /*f3e0*/  @P3 FADD.FTZ R133, R93, R133 ;  /* 0x000000855d853221 */ /* 0x000fe40000010000 */
.L_x_16250:
[----:B------:R-:W-:Y:S05]  /*f3f0*/  BSYNC B1 ;  /* 0x0000000000017941 */ /* 0x000fea0003800000 */
.L_x_16249:
        /* <DEDUP_REMOVED lines=18> */
.L_x_16261:
[----:B------:R-:W-:Y:S02]  /*f520*/  IMAD.MOV.U32 R164, RZ, RZ, R158 ;  /* 0x000000ffffa47224 */ /* 0x000fe400078e009e */
.L_x_16262:
[----:B------:R-:W-:Y:S05]  /*f530*/  BSYNC B2 ;  /* 0x0000000000027941 */ /* 0x000fea0003800000 */
.L_x_16260:
        /* <DEDUP_REMOVED lines=16> */
.L_x_16266:
[----:B------:R-:W-:Y:S05]  /*f640*/  BSYNC B3 ;  /* 0x0000000000037941 */ /* 0x000fea0003800000 */
.L_x_16265:
        /* <DEDUP_REMOVED lines=44> */
.L_x_16264:
[----:B------:R-:W-:Y:S05]  /*f910*/  BSYNC B2 ;  /* 0x0000000000027941 */ /* 0x000fea0003800000 */
.L_x_16263:
        /* <DEDUP_REMOVED lines=10> */
.L_x_16259:
[----:B------:R-:W-:Y:S05]  /*f9c0*/  BSYNC B1 ;  /* 0x0000000000017941 */ /* 0x000fea0003800000 */
.L_x_16258:
        /* <DEDUP_REMOVED lines=18> */
.L_x_16270:
[----:B------:R-:W-:Y:S02]  /*faf0*/  IMAD.MOV.U32 R166, RZ, RZ, R158 ;  /* 0x000000ffffa67224 */ /* 0x000fe400078e009e */
.L_x_16271:
[----:B------:R-:W-:Y:S05]  /*fb00*/  BSYNC B2 ;  /* 0x0000000000027941 */ /* 0x000fea0003800000 */
.L_x_16269:
        /* <DEDUP_REMOVED lines=16> */
.L_x_16275:
[----:B------:R-:W-:Y:S05]  /*fc10*/  BSYNC B3 ;  /* 0x0000000000037941 */ /* 0x000fea0003800000 */
.L_x_16274:
        /* <DEDUP_REMOVED lines=43> */
.L_x_16273:
[----:B------:R-:W-:Y:S05]  /*fed0*/  BSYNC B2 ;  /* 0x0000000000027941 */ /* 0x000fea0003800000 */
.L_x_16272:
        /* <DEDUP_REMOVED lines=10> */
.L_x_16268:
[----:B------:R-:W-:Y:S05]  /*ff80*/  BSYNC B1 ;  /* 0x0000000000017941 */ /* 0x000fea0003800000 */
.L_x_16267:
[----:B------:R-:W-:-:S04]  /*ff90*/  IMAD.MOV.U32 R162, RZ, RZ, 0x20 ;  /* 0x00000020ffa27424 */ /* 0x000fc800078e00ff */
[----:B------:R-:W-:-:S05]  /*ffa0*/  IMAD.WIDE.U32 R162, R155, R162, c[0x0][0x188] ;  /* 0x000062009ba27625 */ /* 0x000fca00078e00a2 */
[----:B------:R0:W-:Y:S04]  /*ffb0*/  STG.E.128 [R162.64], R128 ;  /* 0x00000080a2007986 */ /* 0x0001e8000c101d06 */
[----:B------:R0:W-:Y:S01]  /*ffc0*/  STG.E.128 [R162.64+0x10], R132 ;  /* 0x00001084a2007986 */ /* 0x0001e2000c101d06 */
[----:B------:R-:W-:Y:S05]  /*ffd0*/  @!P2 BRA `(.L_x_16203) ;  /* 0x000001400000a947 */ /* 0x000fea0003800000 */
[----:B------:R-:W-:Y:S01]  /*ffe0*/  IMAD.U32 R155, R152, 0x10000, RZ ;  /* 0x00010000989b7824 */ /* 0x000fe200078e00ff */
[----:B------:R-:W-:Y:S01]  /*fff0*/  LOP3.LUT R143, R153, 0xffff, RZ, 0xc0, !PT ;  /* 0x0000ffff998f7812 */ /* 0x000fe200078ec0ff */
[----:B------:R-:W-:Y:S01]  /*10000*/  IMAD.MOV.U32 R161, RZ, RZ, 0x8 ;  /* 0x00000008ffa17424 */ /* 0x000fe200078e00ff */
[----:B------:R-:W-:Y:S02]  /*10010*/  PRMT R164, R151, 0x7104, RZ ;  /* 0x0000710497a47816 */ /* 0x000fe400000000ff */
[----:B0-----:R-:W-:-:S02]  /*10020*/  LOP3.LUT R162, R155, 0xff0000, RZ, 0xc0, !PT ;  /* 0x00ff00009ba27812 */ /* 0x001fc400078ec0ff */
        /* <DEDUP_REMOVED lines=15> */
.L_x_16203:
[----:B------:R-:W-:Y:S05]  /*10120*/  BSYNC B0 ;  /* 0x0000000000007941 */ /* 0x000fea0003800000 */
.L_x_16202:
        /* <DEDUP_REMOVED lines=51> */
.L_x_16290:
        /* <DEDUP_REMOVED lines=101> */
.L_x_16291:
[----:B------:R-:W-:Y:S01]  /*10ab0*/  LOP3.LUT P2, RZ, R0, 0x1f, RZ, 0xc0, !PT ;  /* 0x0000001f00ff7812 */ /* 0x000fe2000784c0ff */
[----:B-1----:R-:W-:Y:S01]  /*10ac0*/  FADD.FTZ R143, R166, R161 ;  /* 0x000000a1a68f7221 */ /* 0x002fe20000010000 */
[----:B------:R-:W-:Y:S01]  /*10ad0*/  SHF.R.U32.HI R162, RZ, 0x5, R0 ;  /* 0x00000005ffa27819 */ /* 0x000fe20000011600 */
[----:B------:R-:W-:Y:S01]  /*10ae0*/  WARPSYNC 0xffffffff ;  /* 0xffffffff00007948 */ /* 0x000fe20003800000 */
[----:B------:R-:W-:Y:S02]  /*10af0*/  LOP3.LUT R164, R0, 0x1f, RZ, 0xc0, !PT ;  /* 0x0000001f00a47812 */ /* 0x000fe400078ec0ff */
[----:B------:R-:W-:-:S07]  /*10b00*/  LOP3.LUT R162, R162, 0x3, RZ, 0xc0, !PT ;  /* 0x00000003a2a27812 */ /* 0x000fce00078ec0ff */
[----:B0-----:R-:W-:-:S05]  /*10b10*/  @!P2 IMAD.IADD R161, R155, 0x1, R162 ;  /* 0x000000019ba1a824 */ /* 0x001fca00078e02a2 */
        /* <DEDUP_REMOVED lines=98> */
[C---:B------:R-:W-:Y:S01]  /*11140*/  IMAD.WIDE.U32 R164, R161.reuse, R164, c[0x0][0x208] ;  /* 0x00008200a1a47625 */ /* 0x040fe200078e00a4 */
[----:B------:R-:W-:-:S04]  /*11150*/  IADD3 R161, R161, 0x80, RZ ;  /* 0x00000080a1a17810 */ /* 0x000fc80007ffe0ff */
[----:B------:R0:W-:Y:S03]  /*11160*/  STG.E.128 [R164.64], R140 ;  /* 0x0000008ca4007986 */ /* 0x0001e6000c101d06 */
.L_x_16281:
[----:B------:R-:W-:Y:S05]  /*11170*/  BSYNC B1 ;  /* 0x0000000000017941 */ /* 0x000fea0003800000 */
.L_x_16280:
        /* <DEDUP_REMOVED lines=35> */
.L_x_16283:
[----:B------:R-:W-:Y:S05]  /*113b0*/  BSYNC B1 ;  /* 0x0000000000017941 */ /* 0x000fea0003800000 */
.L_x_16282:
        /* <DEDUP_REMOVED lines=35> */
.L_x_16285:
[----:B------:R-:W-:Y:S05]  /*115f0*/  BSYNC B1 ;  /* 0x0000000000017941 */ /* 0x000fea0003800000 */
.L_x_16284:
        /* <DEDUP_REMOVED lines=35> */
.L_x_16287:
[----:B------:R-:W-:Y:S05]  /*11830*/  BSYNC B1 ;  /* 0x0000000000017941 */ /* 0x000fea0003800000 */
.L_x_16286:
        /* <DEDUP_REMOVED lines=32> */
.L_x_16279:
[----:B0-----:R-:W-:Y:S05]  /*11a40*/  BSYNC B0 ;  /* 0x0000000000007941 */ /* 0x001fea0003800000 */
.L_x_16278:
[----:B------:R-:W-:Y:S02]  /*11a50*/  IADD3 R138, R138, c[0x0][0x160], RZ ;  /* 0x000058008a8a7a10 */ /* 0x000fe40007ffe0ff */
[----:B------:R-:W-:Y:S02]  /*11a60*/  LOP3.LUT P3, RZ, R145, 0xff, RZ, 0xc0, !PT ;  /* 0x000000ff91ff7812 */ /* 0x000fe4000786c0ff */
[----:B------:R-:W-:Y:S02]  /*11a70*/  ISETP.GE.AND P2, PT, R138, c[0x0][0x164], PT ;  /* 0x000059008a007a0c */ /* 0x000fe40003f46270 */
[----:B------:R-:W-:-:S11]  /*11a80*/  SEL R145, RZ, 0x1, P3 ;  /* 0x00000001ff917807 */ /* 0x000fd60001800000 */
[----:B------:R-:W-:Y:S01]  /*11a90*/  @P2 CALL.REL.NOINC `(.L_x_16288) ;  /* 0x0000001000002944 */ /* 0x000fe20003c00000 */
[----:B------:R-:W-:Y:S05]  /*11aa0*/  BRA `(.L_x_16289) ;  /* 0xfffef2a000007947 */ /* 0x000fea000383ffff */
.L_x_16288:
[----:B------:R-:W-:Y:S05]  /*11ab0*/  EXIT ;  /* 0x000000000000794d */ /* 0x000fea0003800000 */
.L_x_16276:
[----:B------:R-:W-:Y:S01]  /*11ac0*/  IMAD.MOV.U32 R166, RZ, RZ, 0x1 ;  /* 0x00000001ffa67424 */ /* 0x000fe200078e00ff */
[----:B------:R-:W-:Y:S01]  /*11ad0*/  MOV R162, 0x11b10 ;  /* 0x00011b1000a27802 */ /* 0x000fe20000000f00 */
[----:B------:R-:W-:Y:S02]  /*11ae0*/  IMAD.MOV.U32 R164, RZ, RZ, 0x1f ;  /* 0x0000001fffa47424 */ /* 0x000fe400078e00ff */
[----:B------:R-:W-:Y:S02]  /*11af0*/  IMAD.MOV.U32 R165, RZ, RZ, -0x1 ;  /* 0xffffffffffa57424 */ /* 0x000fe400078e00ff */
[----:B-1---5:R-:W-:Y:S05]  /*11b00*/  CALL.REL.NOINC `($__internal_74_$__cuda_sm70_shflsync_bfly_p) ;  /* 0x000008b000007944 */ /* 0x022fea0003c00000 */
[----:B-1----:R-:W-:Y:S01]  /*11b10*/  IMAD.MOV.U32 R142, RZ, RZ, R166 ;  /* 0x000000ffff8e7224 */ /* 0x002fe200078e00a6 */
[----:B0-----:R-:W-:Y:S05]  /*11b20*/  BRA `(.L_x_16290) ;  /* 0xffffe93000007947 */ /* 0x001fea000383ffff */
.L_x_16277:
[----:B------:R-:W-:Y:S01]  /*11b30*/  MOV R166, 0x2 ;  /* 0x0000000200a67802 */ /* 0x000fe20000000f00 */
[----:B------:R-:W-:Y:S01]  /*11b40*/  IMAD.MOV.U32 R164, RZ, RZ, 0x1f ;  /* 0x0000001fffa47424 */ /* 0x000fe200078e00ff */
[----:B------:R-:W-:Y:S01]  /*11b50*/  MOV R162, 0x11b80 ;  /* 0x00011b8000a27802 */ /* 0x000fe20000000f00 */
[----:B------:R-:W-:Y:S02]  /*11b60*/  IMAD.MOV.U32 R165, RZ, RZ, -0x1 ;  /* 0xffffffffffa57424 */ /* 0x000fe400078e00ff */
[----:B-1---5:R-:W-:Y:S05]  /*11b70*/  CALL.REL.NOINC `($__internal_74_$__cuda_sm70_shflsync_bfly_p) ;  /* 0x0000084000007944 */ /* 0x022fea0003c00000 */
[----:B01----:R-:W-:Y:S01]  /*11b80*/  FADD.FTZ R143, R143, R166 ;  /* 0x000000a68f8f7221 */ /* 0x003fe20000010000 */
[----:B------:R-:W-:Y:S01]  /*11b90*/  MOV R165, 0xffffffff ;  /* 0xffffffff00a57802 */ /* 0x000fe20000000f00 */
[----:B------:R-:W-:Y:S01]  /*11ba0*/  IMAD.MOV.U32 R166, RZ, RZ, 0x4 ;  /* 0x00000004ffa67424 */ /* 0x000fe200078e00ff */
[----:B------:R-:W-:Y:S01]  /*11bb0*/  MOV R162, 0x11be0 ;  /* 0x00011be000a27802 */ /* 0x000fe20000000f00 */
[----:B------:R-:W-:-:S02]  /*11bc0*/  IMAD.MOV.U32 R164, RZ, RZ, 0x1f ;  /* 0x0000001fffa47424 */ /* 0x000fc400078e00ff */
[----:B------:R-:W-:Y:S05]  /*11bd0*/  CALL.REL.NOINC `($__internal_74_$__cuda_sm70_shflsync_bfly_p) ;  /* 0x000007e000007944 */ /* 0x000fea0003c00000 */
[----:B01----:R-:W-:Y:S01]  /*11be0*/  FADD.FTZ R143, R143, R166 ;  /* 0x000000a68f8f7221 */ /* 0x003fe20000010000 */
[----:B------:R-:W-:Y:S01]  /*11bf0*/  MOV R162, 0x11c40 ;  /* 0x00011c4000a27802 */ /* 0x000fe20000000f00 */
[----:B------:R-:W-:-:S02]  /*11c00*/  IMAD.MOV.U32 R166, RZ, RZ, 0x8 ;  /* 0x00000008ffa67424 */ /* 0x000fc400078e00ff */
[----:B------:R-:W-:Y:S02]  /*11c10*/  IMAD.MOV.U32 R164, RZ, RZ, 0x1f ;  /* 0x0000001fffa47424 */ /* 0x000fe400078e00ff */
[----:B------:R-:W-:Y:S02]  /*11c20*/  IMAD.MOV.U32 R165, RZ, RZ, -0x1 ;  /* 0xffffffffffa57424 */ /* 0x000fe400078e00ff */
[----:B------:R-:W-:Y:S05]  /*11c30*/  CALL.REL.NOINC `($__internal_74_$__cuda_sm70_shflsync_bfly_p) ;  /* 0x0000078000007944 */ /* 0x000fea0003c00000 */
[----:B0-----:R-:W-:Y:S01]  /*11c40*/  HFMA2.MMA R164, -RZ, RZ, 0, 1.847743988037109375e-06 ;  /* 0x0000001fffa47435 */ /* 0x001fe200000001ff */
[----:B-1----:R-:W-:Y:S01]  /*11c50*/  FADD.FTZ R143, R143, R166 ;  /* 0x000000a68f8f7221 */ /* 0x002fe20000010000 */
[----:B------:R-:W-:Y:S01]  /*11c60*/  MOV R162, 0x11ca0 ;  /* 0x00011ca000a27802 */ /* 0x000fe20000000f00 */
[----:B------:R-:W-:Y:S02]  /*11c70*/  IMAD.MOV.U32 R166, RZ, RZ, 0x10 ;  /* 0x00000010ffa67424 */ /* 0x000fe400078e00ff */
[----:B------:R-:W-:Y:S02]  /*11c80*/  IMAD.MOV.U32 R165, RZ, RZ, -0x1 ;  /* 0xffffffffffa57424 */ /* 0x000fe400078e00ff */
[----:B------:R-:W-:Y:S05]  /*11c90*/  CALL.REL.NOINC `($__internal_74_$__cuda_sm70_shflsync_bfly_p) ;  /* 0x0000072000007944 */ /* 0x000fea0003c00000 */
[----:B-1----:R-:W-:Y:S02]  /*11ca0*/  FADD.FTZ R142, R143, R166 ;  /* 0x000000a68f8e7221 */ /* 0x002fe40000010000 */
        /* <DEDUP_REMOVED lines=86> */
[----:B------:R-:W-:Y:S05]  /*12210*/  CALL.REL.NOINC `($__internal_74_$__cuda_sm70_shflsync_bfly_p) ;  /* 0x000001a000007944 */ /* 0x000fea0003c00000 */
[----:B01----:R-:W-:Y:S01]  /*12220*/  FADD.FTZ R143, R143, R166 ;  /* 0x000000a68f8f7221 */ /* 0x003fe20000010000 */
[----:B------:R-:W-:Y:S01]  /*12230*/  MOV R166, 0x2 ;  /* 0x0000000200a67802 */ /* 0x000fe20000000f00 */
[----:B------:R-:W-:Y:S01]  /*12240*/  IMAD.MOV.U32 R164, RZ, RZ, 0x1f ;  /* 0x0000001fffa47424 */ /* 0x000fe200078e00ff */
[----:B------:R-:W-:Y:S01]  /*12250*/  MOV R162, 0x12280 ;  /* 0x0001228000a27802 */ /* 0x000fe20000000f00 */
[----:B------:R-:W-:Y:S02]  /*12260*/  IMAD.MOV.U32 R165, RZ, RZ, -0x1 ;  /* 0xffffffffffa57424 */ /* 0x000fe400078e00ff */
[----:B------:R-:W-:Y:S05]  /*12270*/  CALL.REL.NOINC `($__internal_74_$__cuda_sm70_shflsync_bfly_p) ;  /* 0x0000014000007944 */ /* 0x000fea0003c00000 */
        /* <DEDUP_REMOVED lines=12> */
[----:B-1----:R-:W-:Y:S01]  /*12340*/  FADD.FTZ R161, R143, R166 ;  /* 0x000000a68fa17221 */ /* 0x002fe20000010000 */
[----:B0-----:R-:W-:Y:S01]  /*12350*/  HFMA2.MMA R164, -RZ, RZ, 0, 1.847743988037109375e-06 ;  /* 0x0000001fffa47435 */ /* 0x001fe200000001ff */
[----:B------:R-:W-:Y:S01]  /*12360*/  IMAD.MOV.U32 R166, RZ, RZ, 0x10 ;  /* 0x00000010ffa67424 */ /* 0x000fe200078e00ff */
[----:B------:R-:W-:Y:S01]  /*12370*/  MOV R162, 0x123b0 ;  /* 0x000123b000a27802 */ /* 0x000fe20000000f00 */
[----:B------:R-:W-:Y:S02]  /*12380*/  IMAD.MOV.U32 R165, RZ, RZ, -0x1 ;  /* 0xffffffffffa57424 */ /* 0x000fe400078e00ff */
[----:B------:R-:W-:Y:S02]  /*12390*/  IMAD.MOV.U32 R143, RZ, RZ, R161 ;  /* 0x000000ffff8f7224 */ /* 0x000fe400078e00a1 */
[----:B------:R-:W-:Y:S05]  /*123a0*/  CALL.REL.NOINC `($__internal_74_$__cuda_sm70_shflsync_bfly_p) ;  /* 0x0000001000007944 */ /* 0x000fea0003c00000 */
[----:B01----:R-:W-:Y:S05]  /*123b0*/  BRA `(.L_x_16291) ;  /* 0xffffe6f000007947 */ /* 0x003fea000383ffff */
        .weak           $__internal_74_$__cuda_sm70_shflsync_bfly_p
        .type           $__internal_74_$__cuda_sm70_shflsync_bfly_p,@function
        .size           $__internal_74_$__cuda_sm70_shflsync_bfly_p,(.L_x_36114 - $__internal_74_$__cuda_sm70_shflsync_bfly_p)
$__internal_74_$__cuda_sm70_shflsync_bfly_p:
[----:B------:R-:W-:Y:S01]  /*123c0*/  IMAD.MOV.U32 R163, RZ, RZ, 0x0 ;  /* 0x00000000ffa37424 */ /* 0x000fe200078e00ff */
[----:B------:R-:W-:Y:S04]  /*123d0*/  WARPSYNC R165 ;  /* 0x000000a500007348 */ /* 0x000fe80003800000 */
[----:B------:R0:W1:Y:S01]  /*123e0*/  SHFL.BFLY PT, R166, R143, R166, R164 ;  /* 0x0c0000a68fa67389 */ /* 0x00006200000e00a4 */
[----:B------:R-:W-:Y:S05]  /*123f0*/  RET.REL.NODEC R162 `(_ZN10layer_norm13ln_fwd_kernelINS_13Kernel_traitsIf13__nv_bfloat16fS2_fjLj5120ELj1ELj1ELj4ELj16ENS_18Kernel_traits_baseILj5120EfS2_fS2_fjLj128EEEEELb1ELb0ELb1ELb0EEEvNS_9FwdParamsE) ;  /* 0xfffedc00a2007950 */ /* 0x000fea0003c3ffff */
.L_x_16292:
        /* <DEDUP_REMOVED lines=16> */
.L_x_36114:


//--------------------- .text._ZN10layer_norm13ln_fwd_kernelINS_13Kernel_traitsIf13__nv_bfloat16fS2_fjLj5120ELj1ELj1ELj4ELj16ENS_18Kernel_traits_baseILj5120EfS2_fS2_fjLj128EEEEELb1ELb0ELb1ELb1EEEvNS_9FwdParamsE --------------------------
	.section	.text._ZN10layer_norm13ln_fwd_kernelINS_13Kernel_traitsIf13__nv_bfloat16fS2_fjLj5120ELj1ELj1ELj4ELj16ENS_18Kernel_traits_baseILj5120EfS2_fS2_fjLj128EEEEELb1ELb0ELb1ELb1EEEvNS_9FwdParamsE,"ax",@progbits
	.sectioninfo	@"SHI_REGISTERS=168"
	.align	128
        .global         _ZN10layer_norm13ln_fwd_kernelINS_13Kernel_traitsIf13__nv_bfloat16fS2_fjLj5120ELj1ELj1ELj4ELj16ENS_18Kernel_traits_baseILj5120EfS2_fS2_fjLj128EEEEELb1ELb0ELb1ELb1EEEvNS_9FwdParamsE
        .type           _ZN10layer_norm13ln_fwd_kernelINS_13Kernel_traitsIf13__nv_bfloat16fS2_fjLj5120ELj1ELj1ELj4ELj16ENS_18Kernel_traits_baseILj5120EfS2_fS2_fjLj128EEEEELb1ELb0ELb1ELb1EEEvNS_9FwdParamsE,@function
        .size           _ZN10layer_norm13ln_fwd_kernelINS_13Kernel_traitsIf13__nv_bfloat16fS2_fjLj5120ELj1ELj1ELj4ELj16ENS_18Kernel_traits_baseILj5120EfS2_fS2_fjLj128EEEEELb1ELb0ELb1ELb1EEEvNS_9FwdParamsE,(.L_x_36115 - _ZN10layer_norm13ln_fwd_kernelINS_13Kernel_traitsIf13__nv_bfloat16fS2_fjLj5120ELj1ELj1ELj4ELj16ENS_18Kernel_traits_baseILj5120EfS2_fS2_fjLj128EEEEELb1ELb0ELb1ELb1EEEvNS_9FwdParamsE)
        .other          _ZN10layer_norm13ln_fwd_kernelINS_13Kernel_traitsIf13__nv_bfloat16fS2_fjLj5120ELj1ELj1ELj4ELj16ENS_18Kernel_traits_baseILj5120EfS2_fS2_fjLj128EEEEELb1ELb0ELb1ELb1EEEvNS_9FwdParamsE,@"STO_CUDA_ENTRY STV_DEFAULT"
_ZN10layer_norm13ln_fwd_kernelINS_13Kernel_traitsIf13__nv_bfloat16fS2_fjLj5120ELj1ELj1ELj4ELj16ENS_18Kernel_traits_baseILj5120EfS2_fS2_fjLj128EEEEELb1ELb0ELb1ELb1EEEvNS_9FwdParamsE:
.text._ZN10layer_norm13ln_fwd_kernelINS_13Kernel_traitsIf13__nv_bfloat16fS2_fjLj5120ELj1ELj1ELj4ELj16ENS_18Kernel_traits_baseILj5120EfS2_fS2_fjLj128EEEEELb1ELb0ELb1ELb1EEEvNS_9FwdParamsE:
        /* <DEDUP_REMOVED lines=33> */
[----:B0-----:R-:W-:Y:S01]  /*0210*/  IMAD R153, R154, c[0x0][0x0], R3 ;  /* 0x000000009a997a24 */ /* 0x001fe200078e0203 */
[----:B------:R-:W-:-:S03]  /*0220*/  LEA.HI R154, R3, R154, RZ, 0x19 ;  /* 0x0000009a039a7211 */ /* 0x000fc600078fc8ff */
        /* <DEDUP_REMOVED lines=57> */
[----:B------:R-:W-:Y:S02]  /*05c0*/  IADD3 R6, P1, R0, c[0x0][0x218], RZ ;  /* 0x0000860000067a10 */ /* 0x000fe40007f3e0ff */
[----:B------:R-:W-:Y:S01]  /*05d0*/  LOP3.LUT R2, R11, UR21, R8, 0x96, !PT ;  /* 0x000000150b027c12 */ /* 0x000fe2000f8e9608 */
[----:B------:R-:W-:Y:S01]  /*05e0*/  IMAD.HI.U32 R7, R89, -0x326172a9, RZ ;  /* 0xcd9e8d5759077827 */ /* 0x000fe200078e00ff */
[----:B------:R-:W-:-:S03]  /*05f0*/  CS2R R8, SRZ ;  /* 0x0000000000087805 */ /* 0x000fc6000001ff00 */
[----:B------:R-:W-:Y:S01]  /*0600*/  IMAD.HI.U32 R5, R2, -0x2daee0ad, RZ ;  /* 0xd2511f5302057827 */ /* 0x000fe200078e00ff */
[----:B------:R-:W-:Y:S02]  /*0610*/  LOP3.LUT R148, R7, UR23, R10, 0x96, !PT ;  /* 0x0000001707947c12 */ /* 0x000fe4000f8e960a */
[----:B------:R-:W-:Y:S01]  /*0620*/  CS2R R10, SRZ ;  /* 0x00000000000a7805 */ /* 0x000fe2000001ff00 */
[----:B------:R-:W-:Y:S01]  /*0630*/  IMAD.X R7, RZ, RZ, c[0x0][0x21c], P1 ;  /* 0x00008700ff077624 */ /* 0x000fe200008e06ff */
[----:B------:R-:W-:Y:S02]  /*0640*/  ISETP.GE.AND P1, PT, R154, c[0x0][0x164], PT ;  /* 0x000059009a007a0c */ /* 0x000fe40003f26270 */
[----:B------:R-:W-:Y:S02]  /*0650*/  LOP3.LUT R152, R5, UR24, R4, 0x96, !PT ;  /* 0x0000001805987c12 */ /* 0x000fe4000f8e9604 */
[----:B------:R0:W5:Y:S01]  /*0660*/  @P0 LDG.E.128 R8, [R6.64] ;  /* 0x0000000606080981 */ /* 0x000162000c1e1d00 */
[----:B------:R-:W-:-:S03]  /*0670*/  IADD3 R4, P2, R0, c[0x0][0x1b0], RZ ;  /* 0x00006c0000047a10 */ /* 0x000fc60007f5e0ff */
[----:B------:R0:W5:Y:S02]  /*0680*/  @P0 LDG.E.128 R12, [R6.64+0x10] ;  /* 0x00001006060c0981 */ /* 0x000164000c1e1d00 */
[----:B------:R-:W-:Y:S02]  /*0690*/  IMAD.X R5, RZ, RZ, c[0x0][0x1b4], P2 ;  /* 0x00006d00ff057624 */ /* 0x000fe400010e06ff */
        /* <DEDUP_REMOVED lines=12> */
[----:B------:R-:W-:Y:S01]  /*0760*/  IMAD.WIDE.U32 R148, R148, -0x2daee0ad, RZ ;  /* 0xd2511f5394947825 */ /* 0x000fe200078e00ff */
[----:B------:R0:W5:Y:S03]  /*0770*/  LDG.E.128 R48, [R4.64] ;  /* 0x0000000604307981 */ /* 0x000166000c1e1d00 */
[----:B------:R-:W-:Y:S01]  /*0780*/  IMAD R89, R89, -0x326172a9, RZ ;  /* 0xcd9e8d5759597824 */ /* 0x000fe200078e02ff */
[----:B------:R0:W5:Y:S01]  /*0790*/  LDG.E.128 R52, [R4.64+0x10] ;  /* 0x0000100604347981 */ /* 0x000162000c1e1d00 */
[----:B------:R-:W-:Y:S01]  /*07a0*/  IMAD.HI.U32 R2, R152, -0x326172a9, RZ ;  /* 0xcd9e8d5798027827 */ /* 0x000fe200078e00ff */
[----:B------:R-:W-:-:S02]  /*07b0*/  LOP3.LUT R0, R149, UR26, R7, 0x96, !PT ;  /* 0x0000001a95007c12 */ /* 0x000fc4000f8e9607 */
[----:B------:R0:W5:Y:S01]  /*07c0*/  LDG.E.128 R56, [R4.64+0x1000] ;  /* 0x0010000604387981 */ /* 0x000162000c1e1d00 */
[----:B------:R-:W-:Y:S01]  /*07d0*/  MOV R149, R88 ;  /* 0x0000005800957202 */ /* 0x000fe20000000f00 */
[----:B------:R-:W-:Y:S01]  /*07e0*/  IMAD R152, R152, -0x326172a9, RZ ;  /* 0xcd9e8d5798987824 */ /* 0x000fe200078e02ff */
[----:B------:R-:W-:Y:S01]  /*07f0*/  LOP3.LUT R2, R2, UR25, R89, 0x96, !PT ;  /* 0x0000001902027c12 */ /* 0x000fe2000f8e9659 */
[----:B------:R0:W5:Y:S01]  /*0800*/  LDG.E.128 R60, [R4.64+0x1010] ;  /* 0x00101006043c7981 */ /* 0x000162000c1e1d00 */
[----:B------:R-:W-:-:S03]  /*0810*/  LOP3.LUT R146, R146, 0x3, RZ, 0xc0, !PT ;  /* 0x0000000392927812 */ /* 0x000fc600078ec0ff */
[----:B------:R0:W5:Y:S04]  /*0820*/  LDG.E.128 R64, [R4.64+0x2000] ;  /* 0x0020000604407981 */ /* 0x000168000c1e1d00 */
[----:B------:R0:W5:Y:S04]  /*0830*/  LDG.E.128 R68, [R4.64+0x2010] ;  /* 0x0020100604447981 */ /* 0x000168000c1e1d00 */
[----:B------:R0:W5:Y:S04]  /*0840*/  LDG.E.128 R72, [R4.64+0x3000] ;  /* 0x0030000604487981 */ /* 0x000168000c1e1d00 */
[----:B------:R0:W5:Y:S04]  /*0850*/  LDG.E.128 R76, [R4.64+0x3010] ;  /* 0x00301006044c7981 */ /* 0x000168000c1e1d00 */
[----:B------:R0:W5:Y:S04]  /*0860*/  LDG.E.128 R80, [R4.64+0x4000] ;  /* 0x0040000604507981 */ /* 0x000168000c1e1d00 */
[----:B------:R0:W5:Y:S01]  /*0870*/  LDG.E.128 R84, [R4.64+0x4010] ;  /* 0x0040100604547981 */ /* 0x000162000c1e1d00 */
[----:B------:R-:W-:Y:S01]  /*0880*/  ULDC.U8 UR8, c[0x0][0x1f0] ;  /* 0x00007c0000087ab9 */ /* 0x000fe20000000000 */
[----:B0-----:R-:W-:-:S02]  /*0890*/  IMAD.MOV.U32 R5, RZ, RZ, 0x1 ;  /* 0x00000001ff057424 */ /* 0x001fc400078e00ff */
[----:B------:R-:W-:Y:S02]  /*08a0*/  IMAD.MOV.U32 R4, RZ, RZ, RZ ;  /* 0x000000ffff047224 */ /* 0x000fe400078e00ff */
.L_x_16668:
        /* <DEDUP_REMOVED lines=8> */
[----:B------:R-:W-:Y:S02]  /*0930*/  LEA.HI R103, R103, R102, RZ, 0x3 ;  /* 0x0000006667677211 */ /* 0x000fe400078f18ff */
[----:B------:R-:W-:-:S04]  /*0940*/  LOP3.LUT R102, R3, 0x7f, RZ, 0xc0, !PT ;  /* 0x0000007f03667812 */ /* 0x000fc800078ec0ff */
[----:B------:R-:W-:Y:S02]  /*0950*/  LEA.HI.SX32 R162, R103, R102, 0x1d ;  /* 0x0000006667a27211 */ /* 0x000fe400078feaff */
[----:B------:R-:W-:-:S05]  /*0960*/  @P0 MOV R107, 0x20 ;  /* 0x00000020006b0802 */ /* 0x000fca0000000f00 */
[----:B------:R-:W-:-:S05]  /*0970*/  @P0 IMAD.WIDE.U32 R106, R162, R107, c[0x0][0x180] ;  /* 0x00006000a26a0625 */ /* 0x000fca00078e006b */
[----:B------:R-:W3:Y:S04]  /*0980*/  @P0 LDG.E.128 R96, [R106.64] ;  /* 0x000000066a600981 */ /* 0x000ee8000c1e1d00 */
[----:B-----5:R0:W5:Y:S01]  /*0990*/  @P0 LDG.E.128 R92, [R106.64+0x10] ;  /* 0x000010066a5c0981 */ /* 0x020162000c1e1d00 */
[----:B--2---:R-:W-:-:S13]  /*09a0*/  ISETP.GE.AND P2, PT, R100, 0x1, PT ;  /* 0x000000016400780c */ /* 0x004fda0003f46270 */
[----:B------:R-:W-:Y:S01]  /*09b0*/  @P2 IADD3 R104, R100, -0x1, RZ ;  /* 0xffffffff64682810 */ /* 0x000fe20007ffe0ff */
[----:B------:R-:W-:-:S04]  /*09c0*/  @P2 IMAD.MOV.U32 R101, RZ, RZ, 0x10 ;  /* 0x00000010ff652424 */ /* 0x000fc800078e00ff */
[----:B------:R-:W-:-:S05]  /*09d0*/  @P2 IMAD R104, R104, c[0x0][0x168], RZ ;  /* 0x00005a0068682a24 */ /* 0x000fca00078e02ff */
[----:B------:R-:W-:-:S04]  /*09e0*/  @P2 SHF.R.S32.HI R105, RZ, 0x1f, R104 ;  /* 0x0000001fff692819 */ /* 0x000fc80000011468 */
[----:B------:R-:W-:-:S04]  /*09f0*/  @P2 LEA.HI R105, R105, R104, RZ, 0x3 ;  /* 0x0000006869692211 */ /* 0x000fc800078f18ff */
[----:B------:R-:W-:Y:S01]  /*0a00*/  @P2 LEA.HI.SX32 R160, R105, R102, 0x1d ;  /* 0x0000006669a02211 */ /* 0x000fe200078feaff */
[----:B------:R-:W-:-:S04]  /*0a10*/  IMAD.WIDE R102, R154, R109, c[0x0][0x1d8] ;  /* 0x000076009a667625 */ /* 0x000fc800078e026d */
[----:B------:R-:W-:Y:S01]  /*0a20*/  @P2 IMAD.WIDE.U32 R104, R160, R101, c[0x0][0x170] ;  /* 0x00005c00a0682625 */ /* 0x000fe200078e0065 */
[----:B------:R0:W5:Y:S04]  /*0a30*/  LDG.E R155, [R102.64] ;  /* 0x00000006669b7981 */ /* 0x000168000c1e1900 */
        /* <DEDUP_REMOVED lines=21> */
.L_x_16296:
[----:B------:R-:W-:Y:S02]  /*0b90*/  IMAD.MOV.U32 R101, RZ, RZ, R152 ;  /* 0x000000ffff657224 */ /* 0x000fe400078e0098 */
.L_x_16297:
[----:B------:R-:W-:Y:S05]  /*0ba0*/  BSYNC B1 ;  /* 0x0000000000017941 */ /* 0x000fea0003800000 */
.L_x_16295:
        /* <DEDUP_REMOVED lines=16> */
.L_x_16301:
[----:B------:R-:W-:Y:S05]  /*0cb0*/  BSYNC B2 ;  /* 0x0000000000027941 */ /* 0x000fea0003800000 */
.L_x_16300:
        /* <DEDUP_REMOVED lines=44> */
.L_x_16299:
[----:B------:R-:W-:Y:S05]  /*0f80*/  BSYNC B1 ;  /* 0x0000000000017941 */ /* 0x000fea0003800000 */
.L_x_16298:
        /* <DEDUP_REMOVED lines=10> */
.L_x_16294:
[----:B0-----:R-:W-:Y:S05]  /*1030*/  BSYNC B0 ;  /* 0x0000000000007941 */ /* 0x001fea0003800000 */
.L_x_16293:
        /* <DEDUP_REMOVED lines=18> */
.L_x_16305:
[----:B------:R-:W-:Y:S02]  /*1160*/  IMAD.MOV.U32 R102, RZ, RZ, R152 ;  /* 0x000000ffff667224 */ /* 0x000fe400078e0098 */
.L_x_16306:
[----:B------:R-:W-:Y:S05]  /*1170*/  BSYNC B1 ;  /* 0x0000000000017941 */ /* 0x000fea0003800000 */
.L_x_16304:
        /* <DEDUP_REMOVED lines=16> */
.L_x_16310:
[----:B------:R-:W-:Y:S05]  /*1280*/  BSYNC B2 ;  /* 0x0000000000027941 */ /* 0x000fea0003800000 */
.L_x_16309:
        /* <DEDUP_REMOVED lines=44> */
.L_x_16308:
[----:B------:R-:W-:Y:S05]  /*1550*/  BSYNC B1 ;  /* 0x0000000000017941 */ /* 0x000fea0003800000 */
.L_x_16307:
        /* <DEDUP_REMOVED lines=10> */
.L_x_16303:
[----:B------:R-:W-:Y:S05]  /*1600*/  BSYNC B0 ;  /* 0x0000000000007941 */ /* 0x000fea0003800000 */
.L_x_16302:
        /* <DEDUP_REMOVED lines=18> */
.L_x_16314:
[----:B------:R-:W-:Y:S02]  /*1730*/  IMAD.MOV.U32 R103, RZ, RZ, R152 ;  /* 0x000000ffff677224 */ /* 0x000fe400078e0098 */
.L_x_16315:
[----:B------:R-:W-:Y:S05]  /*1740*/  BSYNC B1 ;  /* 0x0000000000017941 */ /* 0x000fea0003800000 */
.L_x_16313:
        /* <DEDUP_REMOVED lines=16> */
.L_x_16319:
[----:B------:R-:W-:Y:S05]  /*1850*/  BSYNC B2 ;  /* 0x0000000000027941 */ /* 0x000fea0003800000 */
.L_x_16318:
        /* <DEDUP_REMOVED lines=44> */
.L_x_16317:
[----:B------:R-:W-:Y:S05]  /*1b20*/  BSYNC B1 ;  /* 0x0000000000017941 */ /* 0x000fea0003800000 */
.L_x_16316:
        /* <DEDUP_REMOVED lines=8> */
[----:B------:R-:W-:-:S03]  /*1bb0*/  SEL R140, RZ, 0x1, P1 ;  /* 0x00000001ff8c7807 */ /* 0x000fc60000800000 */
[----:B------:R-:W-:Y:S02]  /*1bc0*/  @P0 FADD.FTZ R102, R98, R102 ;  /* 0x0000006662660221 */ /* 0x000fe40000010000 */
.L_x_16312:
[----:B------:R-:W-:Y:S05]  /*1bd0*/  BSYNC B0 ;  /* 0x0000000000007941 */ /* 0x000fea0003800000 */
.L_x_16311:
        /* <DEDUP_REMOVED lines=18> */
.L_x_16323:
[----:B------:R-:W-:Y:S02]  /*1d00*/  IMAD.MOV.U32 R104, RZ, RZ, R152 ;  /* 0x000000ffff687224 */ /* 0x000fe400078e0098 */
.L_x_16324:
[----:B------:R-:W-:Y:S05]  /*1d10*/  BSYNC B1 ;  /* 0x0000000000017941 */ /* 0x000fea0003800000 */
.L_x_16322:
        /* <DEDUP_REMOVED lines=16> */
.L_x_16328:
[----:B------:R-:W-:Y:S05]  /*1e20*/  BSYNC B2 ;  /* 0x0000000000027941 */ /* 0x000fea0003800000 */
.L_x_16327:
        /* <DEDUP_REMOVED lines=44> */
.L_x_16326:
[----:B------:R-:W-:Y:S05]  /*20f0*/  BSYNC B1 ;  /* 0x0000000000017941 */ /* 0x000fea0003800000 */
.L_x_16325:
        /* <DEDUP_REMOVED lines=10> */
.L_x_16321:
[----:B------:R-:W-:Y:S05]  /*21a0*/  BSYNC B0 ;  /* 0x0000000000007941 */ /* 0x000fea0003800000 */
.L_x_16320:
        /* <DEDUP_REMOVED lines=18> */
.L_x_16332:
[----:B------:R-:W-:Y:S02]  /*22d0*/  IMAD.MOV.U32 R105, RZ, RZ, R152 ;  /* 0x000000ffff697224 */ /* 0x000fe400078e0098 */
.L_x_16333:
[----:B------:R-:W-:Y:S05]  /*22e0*/  BSYNC B1 ;  /* 0x0000000000017941 */ /* 0x000fea0003800000 */
.L_x_16331:
        /* <DEDUP_REMOVED lines=16> */
.L_x_16337:
[----:B------:R-:W-:Y:S05]  /*23f0*/  BSYNC B2 ;  /* 0x0000000000027941 */ /* 0x000fea0003800000 */
.L_x_16336:
        /* <DEDUP_REMOVED lines=44> */
.L_x_16335:
[----:B------:R-:W-:Y:S05]  /*26c0*/  BSYNC B1 ;  /* 0x0000000000017941 */ /* 0x000fea0003800000 */
.L_x_16334:
[----:B------:R0:W1:Y:S01]  /*26d0*/  I2F.U32 R104, R105 ;  /* 0x0000006900687306 */ /* 0x0000620000201000 */
[----:B------:R-:W-:Y:S01]  /*26e0*/  IMAD.MOV.U32 R109, RZ, RZ, 0x2f800000 ;  /* 0x2f800000ff6d7424 */ /* 0x000fe200078e00ff */
[----:B0-----:R-:W-:-:S05]  /*26f0*/  PRMT R105, RZ, 0x5410, R90 ;  /* 0x00005410ff697816 */ /* 0x001fca000000005a */
[----:B------:R-:W-:Y:S02]  /*2700*/  FMUL.FTZ R106, R105, c[0x0][0x1ec] ;  /* 0x00007b00696a7a20 */ /* 0x000fe40000410000 */
[----:B-1----:R-:W-:Y:S02]  /*2710*/  FFMA.FTZ R104, R104, R109, 1.1641532182693481445e-10 ;  /* 0x2f00000068687423 */ /* 0x002fe4000001006d */
[----:B------:R-:W-:-:S03]  /*2720*/  FMUL.FTZ R106, R106, c[0x0][0x1e8] ;  /* 0x00007a006a6a7a20 */ /* 0x000fc60000410000 */
[----:B------:R-:W-:-:S04]  /*2730*/  FSETP.GTU.FTZ.AND P1, PT, R104, c[0x0][0x1e4], PT ;  /* 0x0000790068007a0b */ /* 0x000fc80003f3c000 */
[----:B------:R-:W-:Y:S02]  /*2740*/  FSEL R104, R106, RZ, !P1 ;  /* 0x000000ff6a687208 */ /* 0x000fe40004800000 */
[----:B------:R-:W-:-:S03]  /*2750*/  SEL R142, RZ, 0x1, P1 ;  /* 0x00000001ff8e7807 */ /* 0x000fc60000800000 */
[----:B------:R-:W-:Y:S02]  /*2760*/  @P0 FADD.FTZ R104, R92, R104 ;  /* 0x000000685c680221 */ /* 0x000fe40000010000 */
.L_x_16330:
[----:B------:R-:W-:Y:S05]  /*2770*/  BSYNC B0 ;  /* 0x0000000000007941 */ /* 0x000fea0003800000 */
.L_x_16329:
        /* <DEDUP_REMOVED lines=18> */
.L_x_16341:
[----:B------:R-:W-:Y:S02]  /*28a0*/  IMAD.MOV.U32 R106, RZ, RZ, R152 ;  /* 0x000000ffff6a7224 */ /* 0x000fe400078e0098 */
.L_x_16342:
[----:B------:R-:W-:Y:S05]  /*28b0*/  BSYNC B1 ;  /* 0x0000000000017941 */ /* 0x000fea0003800000 */
.L_x_16340:
        /* <DEDUP_REMOVED lines=16> */
.L_x_16346:
[----:B------:R-:W-:Y:S05]  /*29c0*/  BSYNC B2 ;  /* 0x0000000000027941 */ /* 0x000fea0003800000 */
.L_x_16345:
        /* <DEDUP_REMOVED lines=44> */
.L_x_16344:
[----:B------:R-:W-:Y:S05]  /*2c90*/  BSYNC B1 ;  /* 0x0000000000017941 */ /* 0x000fea0003800000 */
.L_x_16343:
        /* <DEDUP_REMOVED lines=10> */
.L_x_16339:
[----:B------:R-:W-:Y:S05]  /*2d40*/  BSYNC B0 ;  /* 0x0000000000007941 */ /* 0x000fea0003800000 */
.L_x_16338:
        /* <DEDUP_REMOVED lines=18> */
.L_x_16350:
[----:B------:R-:W-:Y:S02]  /*2e70*/  IMAD.MOV.U32 R107, RZ, RZ, R152 ;  /* 0x000000ffff6b7224 */ /* 0x000fe400078e0098 */
.L_x_16351:
[----:B------:R-:W-:Y:S05]  /*2e80*/  BSYNC B1 ;  /* 0x0000000000017941 */ /* 0x000fea0003800000 */
.L_x_16349:
        /* <DEDUP_REMOVED lines=16> */
.L_x_16355:
[----:B------:R-:W-:Y:S05]  /*2f90*/  BSYNC B2 ;  /* 0x0000000000027941 */ /* 0x000fea0003800000 */
.L_x_16354:
        /* <DEDUP_REMOVED lines=44> */
.L_x_16353:
[----:B------:R-:W-:Y:S05]  /*3260*/  BSYNC B1 ;  /* 0x0000000000017941 */ /* 0x000fea0003800000 */
.L_x_16352:
        /* <DEDUP_REMOVED lines=10> */
.L_x_16348:
[----:B------:R-:W-:Y:S05]  /*3310*/  BSYNC B0 ;  /* 0x0000000000007941 */ /* 0x000fea0003800000 */
.L_x_16347:
        /* <DEDUP_REMOVED lines=18> */
.L_x_16359:
[----:B------:R-:W-:Y:S02]  /*3440*/  IMAD.MOV.U32 R108, RZ, RZ, R152 ;  /* 0x000000ffff6c7224 */ /* 0x000fe400078e0098 */
.L_x_16360:
[----:B------:R-:W-:Y:S05]  /*3450*/  BSYNC B1 ;  /* 0x0000000000017941 */ /* 0x000fea0003800000 */
.L_x_16358:
        /* <DEDUP_REMOVED lines=16> */
.L_x_16364:
[----:B------:R-:W-:Y:S05]  /*3560*/  BSYNC B2 ;  /* 0x0000000000027941 */ /* 0x000fea0003800000 */
.L_x_16363:
        /* <DEDUP_REMOVED lines=44> */
.L_x_16362:
[----:B------:R-:W-:Y:S05]  /*3830*/  BSYNC B1 ;  /* 0x0000000000017941 */ /* 0x000fea0003800000 */
.L_x_16361:
        /* <DEDUP_REMOVED lines=10> */
.L_x_16357:
[----:B------:R-:W-:Y:S05]  /*38e0*/  BSYNC B0 ;  /* 0x0000000000007941 */ /* 0x000fea0003800000 */
.L_x_16356:
[----:B------:R-:W-:Y:S01]  /*38f0*/  IMAD.MOV.U32 R163, RZ, RZ, 0x20 ;  /* 0x00000020ffa37424 */ /* 0x000fe200078e00ff */
[----:B------:R-:W-:Y:S01]  /*3900*/  IADD3 R116, R162, 0x80, RZ ;  /* 0x00000080a2747810 */ /* 0x000fe20007ffe0ff */
[----:B------:R-:W-:Y:S01]  /*3910*/  BSSY B0, `(.L_x_16365) ;  /* 0x000001c000007945 */ /* 0x000fe20003800000 */
[----:B------:R-:W-:Y:S01]  /*3920*/  IADD3 R124, R160, 0x80, RZ ;  /* 0x00000080a07c7810 */ /* 0x000fe20007ffe0ff */
[----:B------:R-:W-:Y:S01]  /*3930*/  IMAD.WIDE.U32 R108, R162, R163, c[0x0][0x188] ;  /* 0x00006200a26c7625 */ /* 0x000fe200078e00a3 */
[----:B------:R-:W-:-:S03]  /*3940*/  @P2 MOV R125, 0x10 ;  /* 0x00000010007d2802 */ /* 0x000fc60000000f00 */
[----:B------:R-:W-:Y:S01]  /*3950*/  @P0 IMAD.WIDE.U32 R110, R116, R163, c[0x0][0x180] ;  /* 0x00006000746e0625 */ /* 0x000fe200078e00a3 */
        /* <DEDUP_REMOVED lines=23> */
.L_x_16366:
[----:B------:R-:W-:Y:S05]  /*3ad0*/  BSYNC B0 ;  /* 0x0000000000007941 */ /* 0x000fea0003800000 */
.L_x_16365:
        /* <DEDUP_REMOVED lines=22> */
.L_x_16370:
[----:B------:R-:W-:Y:S02]  /*3c40*/  IMAD.MOV.U32 R109, RZ, RZ, R152 ;  /* 0x000000ffff6d7224 */ /* 0x000fe400078e0098 */
.L_x_16371:
[----:B------:R-:W-:Y:S05]  /*3c50*/  BSYNC B1 ;  /* 0x0000000000017941 */ /* 0x000fea0003800000 */
.L_x_16369:
        /* <DEDUP_REMOVED lines=16> */
.L_x_16375:
[----:B------:R-:W-:Y:S05]  /*3d60*/  BSYNC B2 ;  /* 0x0000000000027941 */ /* 0x000fea0003800000 */
.L_x_16374:
        /* <DEDUP_REMOVED lines=44> */
.L_x_16373:
[----:B------:R-:W-:Y:S05]  /*4030*/  BSYNC B1 ;  /* 0x0000000000017941 */ /* 0x000fea0003800000 */
.L_x_16372:
        /* <DEDUP_REMOVED lines=10> */
.L_x_16368:
[----:B0-----:R-:W-:Y:S05]  /*40e0*/  BSYNC B0 ;  /* 0x0000000000007941 */ /* 0x001fea0003800000 */
.L_x_16367:
        /* <DEDUP_REMOVED lines=18> */
.L_x_16379:
[----:B------:R-:W-:Y:S02]  /*4210*/  IMAD.MOV.U32 R110, RZ, RZ, R152 ;  /* 0x000000ffff6e7224 */ /* 0x000fe400078e0098 */
.L_x_16380:
[----:B------:R-:W-:Y:S05]  /*4220*/  BSYNC B1 ;  /* 0x0000000000017941 */ /* 0x000fea0003800000 */
.L_x_16378:
        /* <DEDUP_REMOVED lines=16> */
.L_x_16384:
[----:B------:R-:W-:Y:S05]  /*4330*/  BSYNC B2 ;  /* 0x0000000000027941 */ /* 0x000fea0003800000 */
.L_x_16383:
        /* <DEDUP_REMOVED lines=44> */
.L_x_16382:
[----:B------:R-:W-:Y:S05]  /*4600*/  BSYNC B1 ;  /* 0x0000000000017941 */ /* 0x000fea0003800000 */
.L_x_16381:
        /* <DEDUP_REMOVED lines=10> */
.L_x_16377:
[----:B------:R-:W-:Y:S05]  /*46b0*/  BSYNC B0 ;  /* 0x0000000000007941 */ /* 0x000fea0003800000 */
.L_x_16376:
        /* <DEDUP_REMOVED lines=18> */
.L_x_16388:
[----:B------:R-:W-:Y:S02]  /*47e0*/  IMAD.MOV.U32 R111, RZ, RZ, R152 ;  /* 0x000000ffff6f7224 */ /* 0x000fe400078e0098 */
.L_x_16389:
[----:B------:R-:W-:Y:S05]  /*47f0*/  BSYNC B1 ;  /* 0x0000000000017941 */ /* 0x000fea0003800000 */
.L_x_16387:
        /* <DEDUP_REMOVED lines=16> */
.L_x_16393:
[----:B------:R-:W-:Y:S05]  /*4900*/  BSYNC B2 ;  /* 0x0000000000027941 */ /* 0x000fea0003800000 */
.L_x_16392:
        /* <DEDUP_REMOVED lines=44> */
.L_x_16391:
[----:B------:R-:W-:Y:S05]  /*4bd0*/  BSYNC B1 ;  /* 0x0000000000017941 */ /* 0x000fea0003800000 */
.L_x_16390:
        /* <DEDUP_REMOVED lines=10> */
.L_x_16386:
[----:B------:R-:W-:Y:S05]  /*4c80*/  BSYNC B0 ;  /* 0x0000000000007941 */ /* 0x000fea0003800000 */
.L_x_16385:
        /* <DEDUP_REMOVED lines=18> */
.L_x_16397:
[----:B------:R-:W-:Y:S02]  /*4db0*/  IMAD.MOV.U32 R112, RZ, RZ, R152 ;  /* 0x000000ffff707224 */ /* 0x000fe400078e0098 */
.L_x_16398:
[----:B------:R-:W-:Y:S05]  /*4dc0*/  BSYNC B1 ;  /* 0x0000000000017941 */ /* 0x000fea0003800000 */
.L_x_16396:
        /* <DEDUP_REMOVED lines=16> */
.L_x_16402:
[----:B------:R-:W-:Y:S05]  /*4ed0*/  BSYNC B2 ;  /* 0x0000000000027941 */ /* 0x000fea0003800000 */
.L_x_16401:
        /* <DEDUP_REMOVED lines=44> */
.L_x_16400:
[----:B------:R-:W-:Y:S05]  /*51a0*/  BSYNC B1 ;  /* 0x0000000000017941 */ /* 0x000fea0003800000 */
.L_x_16399:
        /* <DEDUP_REMOVED lines=10> */
.L_x_16395:
[----:B------:R-:W-:Y:S05]  /*5250*/  BSYNC B0 ;  /* 0x0000000000007941 */ /* 0x000fea0003800000 */
.L_x_16394:
        /* <DEDUP_REMOVED lines=18> */
.L_x_16406:
[----:B------:R-:W-:Y:S02]  /*5380*/  IMAD.MOV.U32 R113, RZ, RZ, R152 ;  /* 0x000000ffff717224 */ /* 0x000fe400078e0098 */
.L_x_16407:
[----:B------:R-:W-:Y:S05]  /*5390*/  BSYNC B1 ;  /* 0x0000000000017941 */ /* 0x000fea0003800000 */
.L_x_16405:
        /* <DEDUP_REMOVED lines=16> */
.L_x_16411:
[----:B------:R-:W-:Y:S05]  /*54a0*/  BSYNC B2 ;  /* 0x0000000000027941 */ /* 0x000fea0003800000 */
.L_x_16410:
        /* <DEDUP_REMOVED lines=44> */
.L_x_16409:
[----:B------:R-:W-:Y:S05]  /*5770*/  BSYNC B1 ;  /* 0x0000000000017941 */ /* 0x000fea0003800000 */
.L_x_16408:
        /* <DEDUP_REMOVED lines=10> */
.L_x_16404:
[----:B------:R-:W-:Y:S05]  /*5820*/  BSYNC B0 ;  /* 0x0000000000007941 */ /* 0x000fea0003800000 */
.L_x_16403:
        /* <DEDUP_REMOVED lines=18> */
.L_x_16415:
[----:B------:R-:W-:Y:S02]  /*5950*/  IMAD.MOV.U32 R114, RZ, RZ, R152 ;  /* 0x000000ffff727224 */ /* 0x000fe400078e0098 */
.L_x_16416:
[----:B------:R-:W-:Y:S05]  /*5960*/  BSYNC B1 ;  /* 0x0000000000017941 */ /* 0x000fea0003800000 */
.L_x_16414:
        /* <DEDUP_REMOVED lines=16> */
.L_x_16420:
[----:B------:R-:W-:Y:S05]  /*5a70*/  BSYNC B2 ;  /* 0x0000000000027941 */ /* 0x000fea0003800000 */
.L_x_16419:
        /* <DEDUP_REMOVED lines=44> */
.L_x_16418:
[----:B------:R-:W-:Y:S05]  /*5d40*/  BSYNC B1 ;  /* 0x0000000000017941 */ /* 0x000fea0003800000 */
.L_x_16417:
        /* <DEDUP_REMOVED lines=10> */
.L_x_16413:
[----:B------:R-:W-:Y:S05]  /*5df0*/  BSYNC B0 ;  /* 0x0000000000007941 */ /* 0x000fea0003800000 */
.L_x_16412:
        /* <DEDUP_REMOVED lines=18> */
.L_x_16424:
[----:B------:R-:W-:Y:S02]  /*5f20*/  IMAD.MOV.U32 R115, RZ, RZ, R152 ;  /* 0x000000ffff737224 */ /* 0x000fe400078e0098 */
.L_x_16425:
[----:B------:R-:W-:Y:S05]  /*5f30*/  BSYNC B1 ;  /* 0x0000000000017941 */ /* 0x000fea0003800000 */
.L_x_16423:
        /* <DEDUP_REMOVED lines=16> */
.L_x_16429:
[----:B------:R-:W-:Y:S05]  /*6040*/  BSYNC B2 ;  /* 0x0000000000027941 */ /* 0x000fea0003800000 */
.L_x_16428:
        /* <DEDUP_REMOVED lines=44> */
.L_x_16427:
[----:B------:R-:W-:Y:S05]  /*6310*/  BSYNC B1 ;  /* 0x0000000000017941 */ /* 0x000fea0003800000 */
.L_x_16426:
[----:B------:R0:W1:Y:S01]  /*6320*/  I2F.U32 R114, R115 ;  /* 0x0000007300727306 */ /* 0x0000620000201000 */
[----:B------:R-:W-:Y:S01]  /*6330*/  IMAD.MOV.U32 R117, RZ, RZ, 0x2f800000 ;  /* 0x2f800000ff757424 */ /* 0x000fe200078e00ff */
[----:B0-----:R-:W-:-:S03]  /*6340*/  PRMT R115, RZ, 0x5410, R91 ;  /* 0x00005410ff737816 */ /* 0x001fc6000000005b */
[----:B-1----:R-:W-:Y:S02]  /*6350*/  FFMA.FTZ R114, R114, R117, 1.1641532182693481445e-10 ;  /* 0x2f00000072727423 */ /* 0x002fe40000010075 */
[----:B------:R-:W-:-:S03]  /*6360*/  FMUL.FTZ R117, R115, c[0x0][0x1ec] ;  /* 0x00007b0073757a20 */ /* 0x000fc60000410000 */
[----:B------:R-:W-:Y:S01]  /*6370*/  FSETP.GTU.FTZ.AND P1, PT, R114, c[0x0][0x1e4], PT ;  /* 0x0000790072007a0b */ /* 0x000fe20003f3c000 */
[----:B------:R-:W-:-:S03]  /*6380*/  FMUL.FTZ R117, R117, c[0x0][0x1e8] ;  /* 0x00007a0075757a20 */ /* 0x000fc60000410000 */
[----:B------:R-:W-:Y:S02]  /*6390*/  SEL R144, RZ, 0x1, P1 ;  /* 0x00000001ff907807 */ /* 0x000fe40000800000 */
[----:B------:R-:W-:-:S05]  /*63a0*/  FSEL R114, R117, RZ, !P1 ;  /* 0x000000ff75727208 */ /* 0x000fca0004800000 */
[----:B------:R-:W-:Y:S02]  /*63b0*/  @P0 FADD.FTZ R114, R94, R114 ;  /* 0x000000725e720221 */ /* 0x000fe40000010000 */
.L_x_16422:
[----:B------:R-:W-:Y:S05]  /*63c0*/  BSYNC B0 ;  /* 0x0000000000007941 */ /* 0x000fea0003800000 */
.L_x_16421:
        /* <DEDUP_REMOVED lines=18> */
.L_x_16433:
[----:B------:R-:W-:Y:S02]  /*64f0*/  IMAD.MOV.U32 R117, RZ, RZ, R152 ;  /* 0x000000ffff757224 */ /* 0x000fe400078e0098 */
.L_x_16434:
[----:B------:R-:W-:Y:S05]  /*6500*/  BSYNC B1 ;  /* 0x0000000000017941 */ /* 0x000fea0003800000 */
.L_x_16432:
        /* <DEDUP_REMOVED lines=16> */
.L_x_16438:
[----:B------:R-:W-:Y:S05]  /*6610*/  BSYNC B2 ;  /* 0x0000000000027941 */ /* 0x000fea0003800000 */
.L_x_16437:
        /* <DEDUP_REMOVED lines=44> */
.L_x_16436:
[----:B------:R-:W-:Y:S05]  /*68e0*/  BSYNC B1 ;  /* 0x0000000000017941 */ /* 0x000fea0003800000 */
.L_x_16435:
        /* <DEDUP_REMOVED lines=10> */
.L_x_16431:
[----:B------:R-:W-:Y:S05]  /*6990*/  BSYNC B0 ;  /* 0x0000000000007941 */ /* 0x000fea0003800000 */
.L_x_16430:
        /* <DEDUP_REMOVED lines=24> */
[----:B------:R-:W-:Y:S02]  /*6b20*/  LOP3.LUT R129, R118, R120, R116, 0xfe, !PT ;  /* 0x0000007876817212 */ /* 0x000fe400078efe74 */
[----:B------:R-:W-:Y:S01]  /*6b30*/  LOP3.LUT R117, R127, R119, RZ, 0xfc, !PT ;  /* 0x000000777f757212 */ /* 0x000fe200078efcff */
[----:B------:R-:W-:Y:S01]  /*6b40*/  IMAD.WIDE.U32 R118, R124, R131, c[0x0][0x190] ;  /* 0x000064007c767625 */ /* 0x000fe200078e0083 */
[----:B------:R-:W-:-:S05]  /*6b50*/  LOP3.LUT R116, R129, 0xff, R6, 0xf8, !PT ;  /* 0x000000ff81747812 */ /* 0x000fca00078ef806 */
[----:B------:R0:W-:Y:S02]  /*6b60*/  STG.E.64 [R118.64], R116 ;  /* 0x0000007476007986 */ /* 0x0001e4000c101b06 */
.L_x_16440:
[----:B------:R-:W-:Y:S05]  /*6b70*/  BSYNC B0 ;  /* 0x0000000000007941 */ /* 0x000fea0003800000 */
.L_x_16439:
        /* <DEDUP_REMOVED lines=22> */
.L_x_16444:
[----:B------:R-:W-:Y:S02]  /*6ce0*/  IMAD.MOV.U32 R117, RZ, RZ, R152 ;  /* 0x000000ffff757224 */ /* 0x000fe400078e0098 */
.L_x_16445:
[----:B------:R-:W-:Y:S05]  /*6cf0*/  BSYNC B1 ;  /* 0x0000000000017941 */ /* 0x000fea0003800000 */
.L_x_16443:
        /* <DEDUP_REMOVED lines=16> */
.L_x_16449:
[----:B------:R-:W-:Y:S05]  /*6e00*/  BSYNC B2 ;  /* 0x0000000000027941 */ /* 0x000fea0003800000 */
.L_x_16448:
        /* <DEDUP_REMOVED lines=44> */
.L_x_16447:
[----:B------:R-:W-:Y:S05]  /*70d0*/  BSYNC B1 ;  /* 0x0000000000017941 */ /* 0x000fea0003800000 */
.L_x_16446:
        /* <DEDUP_REMOVED lines=10> */
.L_x_16442:
[----:B0-----:R-:W-:Y:S05]  /*7180*/  BSYNC B0 ;  /* 0x0000000000007941 */ /* 0x001fea0003800000 */
.L_x_16441:
        /* <DEDUP_REMOVED lines=18> */
.L_x_16453:
[----:B------:R-:W-:Y:S02]  /*72b0*/  IMAD.MOV.U32 R126, RZ, RZ, R152 ;  /* 0x000000ffff7e7224 */ /* 0x000fe400078e0098 */
.L_x_16454:
[----:B------:R-:W-:Y:S05]  /*72c0*/  BSYNC B1 ;  /* 0x0000000000017941 */ /* 0x000fea0003800000 */
.L_x_16452:
        /* <DEDUP_REMOVED lines=16> */
.L_x_16458:
[----:B------:R-:W-:Y:S05]  /*73d0*/  BSYNC B2 ;  /* 0x0000000000027941 */ /* 0x000fea0003800000 */
.L_x_16457:
        /* <DEDUP_REMOVED lines=44> */
.L_x_16456:
[----:B------:R-:W-:Y:S05]  /*76a0*/  BSYNC B1 ;  /* 0x0000000000017941 */ /* 0x000fea0003800000 */
.L_x_16455:
        /* <DEDUP_REMOVED lines=10> */
.L_x_16451:
[----:B------:R-:W-:Y:S05]  /*7750*/  BSYNC B0 ;  /* 0x0000000000007941 */ /* 0x000fea0003800000 */
.L_x_16450:
        /* <DEDUP_REMOVED lines=18> */
.L_x_16462:
[----:B------:R-:W-:Y:S02]  /*7880*/  IMAD.MOV.U32 R126, RZ, RZ, R152 ;  /* 0x000000ffff7e7224 */ /* 0x000fe400078e0098 */
.L_x_16463:
[----:B------:R-:W-:Y:S05]  /*7890*/  BSYNC B1 ;  /* 0x0000000000017941 */ /* 0x000fea0003800000 */
.L_x_16461:
        /* <DEDUP_REMOVED lines=16> */
.L_x_16467:
[----:B------:R-:W-:Y:S05]  /*79a0*/  BSYNC B2 ;  /* 0x0000000000027941 */ /* 0x000fea0003800000 */
.L_x_16466:
        /* <DEDUP_REMOVED lines=44> */
.L_x_16465:
[----:B------:R-:W-:Y:S05]  /*7c70*/  BSYNC B1 ;  /* 0x0000000000017941 */ /* 0x000fea0003800000 */
.L_x_16464:
        /* <DEDUP_REMOVED lines=10> */
.L_x_16460:
[----:B------:R-:W-:Y:S05]  /*7d20*/  BSYNC B0 ;  /* 0x0000000000007941 */ /* 0x000fea0003800000 */
.L_x_16459:
        /* <DEDUP_REMOVED lines=18> */
.L_x_16471:
[----:B------:R-:W-:Y:S02]  /*7e50*/  IMAD.MOV.U32 R128, RZ, RZ, R152 ;  /* 0x000000ffff807224 */ /* 0x000fe400078e0098 */
.L_x_16472:
[----:B------:R-:W-:Y:S05]  /*7e60*/  BSYNC B1 ;  /* 0x0000000000017941 */ /* 0x000fea0003800000 */
.L_x_16470:
        /* <DEDUP_REMOVED lines=16> */
.L_x_16476:
[----:B------:R-:W-:Y:S05]  /*7f70*/  BSYNC B2 ;  /* 0x0000000000027941 */ /* 0x000fea0003800000 */
.L_x_16475:
        /* <DEDUP_REMOVED lines=44> */
.L_x_16474:
[----:B------:R-:W-:Y:S05]  /*8240*/  BSYNC B1 ;  /* 0x0000000000017941 */ /* 0x000fea0003800000 */
.L_x_16473:
        /* <DEDUP_REMOVED lines=10> */
.L_x_16469:
[----:B------:R-:W-:Y:S05]  /*82f0*/  BSYNC B0 ;  /* 0x0000000000007941 */ /* 0x000fea0003800000 */
.L_x_16468:
        /* <DEDUP_REMOVED lines=18> */
.L_x_16480:
[----:B------:R-:W-:Y:S02]  /*8420*/  IMAD.MOV.U32 R128, RZ, RZ, R152 ;  /* 0x000000ffff807224 */ /* 0x000fe400078e0098 */
.L_x_16481:
[----:B------:R-:W-:Y:S05]  /*8430*/  BSYNC B1 ;  /* 0x0000000000017941 */ /* 0x000fea0003800000 */
.L_x_16479:
        /* <DEDUP_REMOVED lines=16> */
.L_x_16485:
[----:B------:R-:W-:Y:S05]  /*8540*/  BSYNC B2 ;  /* 0x0000000000027941 */ /* 0x000fea0003800000 */
.L_x_16484:
        /* <DEDUP_REMOVED lines=44> */
.L_x_16483:
[----:B------:R-:W-:Y:S05]  /*8810*/  BSYNC B1 ;  /* 0x0000000000017941 */ /* 0x000fea0003800000 */
.L_x_16482:
        /* <DEDUP_REMOVED lines=10> */
.L_x_16478:
[----:B------:R-:W-:Y:S05]  /*88c0*/  BSYNC B0 ;  /* 0x0000000000007941 */ /* 0x000fea0003800000 */
.L_x_16477:
        /* <DEDUP_REMOVED lines=18> */
.L_x_16489:
[----:B------:R-:W-:Y:S02]  /*89f0*/  IMAD.MOV.U32 R130, RZ, RZ, R152 ;  /* 0x000000ffff827224 */ /* 0x000fe400078e0098 */
.L_x_16490:
[----:B------:R-:W-:Y:S05]  /*8a00*/  BSYNC B1 ;  /* 0x0000000000017941 */ /* 0x000fea0003800000 */
.L_x_16488:
        /* <DEDUP_REMOVED lines=16> */
.L_x_16494:
[----:B------:R-:W-:Y:S05]  /*8b10*/  BSYNC B2 ;  /* 0x0000000000027941 */ /* 0x000fea0003800000 */
.L_x_16493:
        /* <DEDUP_REMOVED lines=44> */
.L_x_16492:
[----:B------:R-:W-:Y:S05]  /*8de0*/  BSYNC B1 ;  /* 0x0000000000017941 */ /* 0x000fea0003800000 */
.L_x_16491:
        /* <DEDUP_REMOVED lines=10> */
.L_x_16487:
[----:B------:R-:W-:Y:S05]  /*8e90*/  BSYNC B0 ;  /* 0x0000000000007941 */ /* 0x000fea0003800000 */
.L_x_16486:
        /* <DEDUP_REMOVED lines=18> */
.L_x_16498:
[----:B------:R-:W-:Y:S02]  /*8fc0*/  IMAD.MOV.U32 R130, RZ, RZ, R152 ;  /* 0x000000ffff827224 */ /* 0x000fe400078e0098 */
.L_x_16499:
[----:B------:R-:W-:Y:S05]  /*8fd0*/  BSYNC B1 ;  /* 0x0000000000017941 */ /* 0x000fea0003800000 */
.L_x_16497:
        /* <DEDUP_REMOVED lines=16> */
.L_x_16503:
[----:B------:R-:W-:Y:S05]  /*90e0*/  BSYNC B2 ;  /* 0x0000000000027941 */ /* 0x000fea0003800000 */
.L_x_16502:
        /* <DEDUP_REMOVED lines=44> */
.L_x_16501:
[----:B------:R-:W-:Y:S05]  /*93b0*/  BSYNC B1 ;  /* 0x0000000000017941 */ /* 0x000fea0003800000 */
.L_x_16500:
        /* <DEDUP_REMOVED lines=10> */
.L_x_16496:
[----:B------:R-:W-:Y:S05]  /*9460*/  BSYNC B0 ;  /* 0x0000000000007941 */ /* 0x000fea0003800000 */
.L_x_16495:
        /* <DEDUP_REMOVED lines=18> */
.L_x_16507:
[----:B------:R-:W-:Y:S02]  /*9590*/  IMAD.MOV.U32 R133, RZ, RZ, R152 ;  /* 0x000000ffff857224 */ /* 0x000fe400078e0098 */
.L_x_16508:
[----:B------:R-:W-:Y:S05]  /*95a0*/  BSYNC B1 ;  /* 0x0000000000017941 */ /* 0x000fea0003800000 */
.L_x_16506:
        /* <DEDUP_REMOVED lines=16> */
.L_x_16512:
[----:B------:R-:W-:Y:S05]  /*96b0*/  BSYNC B2 ;  /* 0x0000000000027941 */ /* 0x000fea0003800000 */
.L_x_16511:
        /* <DEDUP_REMOVED lines=44> */
.L_x_16510:
[----:B------:R-:W-:Y:S05]  /*9980*/  BSYNC B1 ;  /* 0x0000000000017941 */ /* 0x000fea0003800000 */
.L_x_16509:
        /* <DEDUP_REMOVED lines=10> */
.L_x_16505:
[----:B------:R-:W-:Y:S05]  /*9a30*/  BSYNC B0 ;  /* 0x0000000000007941 */ /* 0x000fea0003800000 */
.L_x_16504:
        /* <DEDUP_REMOVED lines=22> */
[----:B------:R-:W-:Y:S02]  /*9ba0*/  LOP3.LUT R133, R127, R133, R129, 0xfe, !PT ;  /* 0x000000857f857212 */ /* 0x000fe400078efe81 */
[----:B------:R-:W-:Y:S02]  /*9bb0*/  MOV R129, 0x8 ;  /* 0x0000000800817802 */ /* 0x000fe40000000f00 */
[----:B------:R-:W-:Y:S02]  /*9bc0*/  LOP3.LUT R127, R124, R128, R126, 0xfe, !PT ;  /* 0x000000807c7f7212 */ /* 0x000fe400078efe7e */
[----:B------:R-:W-:Y:S02]  /*9bd0*/  LOP3.LUT R125, R133, R125, RZ, 0xfc, !PT ;  /* 0x0000007d857d7212 */ /* 0x000fe400078efcff */
[----:B------:R-:W-:Y:S01]  /*9be0*/  LOP3.LUT R124, R127, 0xff, R6, 0xf8, !PT ;  /* 0x000000ff7f7c7812 */ /* 0x000fe200078ef806 */
[----:B------:R-:W-:-:S05]  /*9bf0*/  IMAD.WIDE.U32 R126, R132, R129, c[0x0][0x190] ;  /* 0x00006400847e7625 */ /* 0x000fca00078e0081 */
[----:B------:R0:W-:Y:S02]  /*9c00*/  STG.E.64 [R126.64], R124 ;  /* 0x0000007c7e007986 */ /* 0x0001e4000c101b06 */
.L_x_16514:
[----:B------:R-:W-:Y:S05]  /*9c10*/  BSYNC B0 ;  /* 0x0000000000007941 */ /* 0x000fea0003800000 */
.L_x_16513:
        /* <DEDUP_REMOVED lines=22> */
.L_x_16518:
[----:B------:R-:W-:Y:S02]  /*9d80*/  IMAD.MOV.U32 R132, RZ, RZ, R152 ;  /* 0x000000ffff847224 */ /* 0x000fe400078e0098 */
.L_x_16519:
[----:B------:R-:W-:Y:S05]  /*9d90*/  BSYNC B1 ;  /* 0x0000000000017941 */ /* 0x000fea0003800000 */
.L_x_16517:
        /* <DEDUP_REMOVED lines=16> */
.L_x_16523:
[----:B------:R-:W-:Y:S05]  /*9ea0*/  BSYNC B2 ;  /* 0x0000000000027941 */ /* 0x000fea0003800000 */
.L_x_16522:
        /* <DEDUP_REMOVED lines=44> */
.L_x_16521:
[----:B------:R-:W-:Y:S05]  /*a170*/  BSYNC B1 ;  /* 0x0000000000017941 */ /* 0x000fea0003800000 */
.L_x_16520:
        /* <DEDUP_REMOVED lines=10> */
.L_x_16516:
[----:B0-----:R-:W-:Y:S05]  /*a220*/  BSYNC B0 ;  /* 0x0000000000007941 */ /* 0x001fea0003800000 */
.L_x_16515:
        /* <DEDUP_REMOVED lines=18> */
.L_x_16527:
[----:B------:R-:W-:Y:S02]  /*a350*/  IMAD.MOV.U32 R134, RZ, RZ, R152 ;  /* 0x000000ffff867224 */ /* 0x000fe400078e0098 */
.L_x_16528:
[----:B------:R-:W-:Y:S05]  /*a360*/  BSYNC B1 ;  /* 0x0000000000017941 */ /* 0x000fea0003800000 */
.L_x_16526:
        /* <DEDUP_REMOVED lines=16> */
.L_x_16532:
[----:B------:R-:W-:Y:S05]  /*a470*/  BSYNC B2 ;  /* 0x0000000000027941 */ /* 0x000fea0003800000 */
.L_x_16531:
        /* <DEDUP_REMOVED lines=44> */
.L_x_16530:
[----:B------:R-:W-:Y:S05]  /*a740*/  BSYNC B1 ;  /* 0x0000000000017941 */ /* 0x000fea0003800000 */
.L_x_16529:
        /* <DEDUP_REMOVED lines=10> */
.L_x_16525:
[----:B------:R-:W-:Y:S05]  /*a7f0*/  BSYNC B0 ;  /* 0x0000000000007941 */ /* 0x000fea0003800000 */
.L_x_16524:
        /* <DEDUP_REMOVED lines=18> */
.L_x_16536:
[----:B------:R-:W-:Y:S02]  /*a920*/  IMAD.MOV.U32 R134, RZ, RZ, R152 ;  /* 0x000000ffff867224 */ /* 0x000fe400078e0098 */
.L_x_16537:
[----:B------:R-:W-:Y:S05]  /*a930*/  BSYNC B1 ;  /* 0x0000000000017941 */ /* 0x000fea0003800000 */
.L_x_16535:
        /* <DEDUP_REMOVED lines=16> */
.L_x_16541:
[----:B------:R-:W-:Y:S05]  /*aa40*/  BSYNC B2 ;  /* 0x0000000000027941 */ /* 0x000fea0003800000 */
.L_x_16540:
        /* <DEDUP_REMOVED lines=44> */
.L_x_16539:
[----:B------:R-:W-:Y:S05]  /*ad10*/  BSYNC B1 ;  /* 0x0000000000017941 */ /* 0x000fea0003800000 */
.L_x_16538:
        /* <DEDUP_REMOVED lines=10> */
.L_x_16534:
[----:B------:R-:W-:Y:S05]  /*adc0*/  BSYNC B0 ;  /* 0x0000000000007941 */ /* 0x000fea0003800000 */
.L_x_16533:
        /* <DEDUP_REMOVED lines=18> */
.L_x_16545:
[----:B------:R-:W-:Y:S02]  /*aef0*/  IMAD.MOV.U32 R137, RZ, RZ, R152 ;  /* 0x000000ffff897224 */ /* 0x000fe400078e0098 */
.L_x_16546:
[----:B------:R-:W-:Y:S05]  /*af00*/  BSYNC B1 ;  /* 0x0000000000017941 */ /* 0x000fea0003800000 */
.L_x_16544:
        /* <DEDUP_REMOVED lines=16> */
.L_x_16550:
[----:B------:R-:W-:Y:S05]  /*b010*/  BSYNC B2 ;  /* 0x0000000000027941 */ /* 0x000fea0003800000 */
.L_x_16549:
        /* <DEDUP_REMOVED lines=44> */
.L_x_16548:
[----:B------:R-:W-:Y:S05]  /*b2e0*/  BSYNC B1 ;  /* 0x0000000000017941 */ /* 0x000fea0003800000 */
.L_x_16547:
        /* <DEDUP_REMOVED lines=10> */
.L_x_16543:
[----:B------:R-:W-:Y:S05]  /*b390*/  BSYNC B0 ;  /* 0x0000000000007941 */ /* 0x000fea0003800000 */
.L_x_16542:
        /* <DEDUP_REMOVED lines=18> */
.L_x_16554:
[----:B------:R-:W-:Y:S02]  /*b4c0*/  IMAD.MOV.U32 R137, RZ, RZ, R152 ;  /* 0x000000ffff897224 */ /* 0x000fe400078e0098 */
.L_x_16555:
[----:B------:R-:W-:Y:S05]  /*b4d0*/  BSYNC B1 ;  /* 0x0000000000017941 */ /* 0x000fea0003800000 */
.L_x_16553:
        /* <DEDUP_REMOVED lines=16> */
.L_x_16559:
[----:B------:R-:W-:Y:S05]  /*b5e0*/  BSYNC B2 ;  /* 0x0000000000027941 */ /* 0x000fea0003800000 */
.L_x_16558:
        /* <DEDUP_REMOVED lines=44> */
.L_x_16557:
[----:B------:R-:W-:Y:S05]  /*b8b0*/  BSYNC B1 ;  /* 0x0000000000017941 */ /* 0x000fea0003800000 */
.L_x_16556:
        /* <DEDUP_REMOVED lines=10> */
.L_x_16552:
[----:B------:R-:W-:Y:S05]  /*b960*/  BSYNC B0 ;  /* 0x0000000000007941 */ /* 0x000fea0003800000 */
.L_x_16551:
        /* <DEDUP_REMOVED lines=18> */
.L_x_16563:
[----:B------:R-:W-:Y:S02]  /*ba90*/  IMAD.MOV.U32 R137, RZ, RZ, R152 ;  /* 0x000000ffff897224 */ /* 0x000fe400078e0098 */
.L_x_16564:
[----:B------:R-:W-:Y:S05]  /*baa0*/  BSYNC B1 ;  /* 0x0000000000017941 */ /* 0x000fea0003800000 */
.L_x_16562:
        /* <DEDUP_REMOVED lines=16> */
.L_x_16568:
[----:B------:R-:W-:Y:S05]  /*bbb0*/  BSYNC B2 ;  /* 0x0000000000027941 */ /* 0x000fea0003800000 */
.L_x_16567:
        /* <DEDUP_REMOVED lines=44> */
.L_x_16566:
[----:B------:R-:W-:Y:S05]  /*be80*/  BSYNC B1 ;  /* 0x0000000000017941 */ /* 0x000fea0003800000 */
.L_x_16565:
        /* <DEDUP_REMOVED lines=10> */
.L_x_16561:
[----:B------:R-:W-:Y:S05]  /*bf30*/  BSYNC B0 ;  /* 0x0000000000007941 */ /* 0x000fea0003800000 */
.L_x_16560:
        /* <DEDUP_REMOVED lines=18> */
.L_x_16572:
[----:B------:R-:W-:Y:S02]  /*c060*/  IMAD.MOV.U32 R137, RZ, RZ, R152 ;  /* 0x000000ffff897224 */ /* 0x000fe400078e0098 */
.L_x_16573:
[----:B------:R-:W-:Y:S05]  /*c070*/  BSYNC B1 ;  /* 0x0000000000017941 */ /* 0x000fea0003800000 */
.L_x_16571:
        /* <DEDUP_REMOVED lines=16> */
.L_x_16577:
[----:B------:R-:W-:Y:S05]  /*c180*/  BSYNC B2 ;  /* 0x0000000000027941 */ /* 0x000fea0003800000 */
.L_x_16576:
        /* <DEDUP_REMOVED lines=44> */
.L_x_16575:
[----:B------:R-:W-:Y:S05]  /*c450*/  BSYNC B1 ;  /* 0x0000000000017941 */ /* 0x000fea0003800000 */
.L_x_16574:
        /* <DEDUP_REMOVED lines=10> */
.L_x_16570:
[----:B------:R-:W-:Y:S05]  /*c500*/  BSYNC B0 ;  /* 0x0000000000007941 */ /* 0x000fea0003800000 */
.L_x_16569:
        /* <DEDUP_REMOVED lines=18> */
.L_x_16581:
[----:B------:R-:W-:Y:S02]  /*c630*/  IMAD.MOV.U32 R137, RZ, RZ, R152 ;  /* 0x000000ffff897224 */ /* 0x000fe400078e0098 */
.L_x_16582:
[----:B------:R-:W-:Y:S05]  /*c640*/  BSYNC B1 ;  /* 0x0000000000017941 */ /* 0x000fea0003800000 */
.L_x_16580:
        /* <DEDUP_REMOVED lines=16> */
.L_x_16586:
[----:B------:R-:W-:Y:S05]  /*c750*/  BSYNC B2 ;  /* 0x0000000000027941 */ /* 0x000fea0003800000 */
.L_x_16585:
        /* <DEDUP_REMOVED lines=44> */
.L_x_16584:
[----:B------:R-:W-:Y:S05]  /*ca20*/  BSYNC B1 ;  /* 0x0000000000017941 */ /* 0x000fea0003800000 */
.L_x_16583:
        /* <DEDUP_REMOVED lines=10> */
.L_x_16579:
[----:B------:R-:W-:Y:S05]  /*cad0*/  BSYNC B0 ;  /* 0x0000000000007941 */ /* 0x000fea0003800000 */
.L_x_16578:
        /* <DEDUP_REMOVED lines=26> */
.L_x_16588:
[----:B------:R-:W-:Y:S05]  /*cc80*/  BSYNC B0 ;  /* 0x0000000000007941 */ /* 0x000fea0003800000 */
.L_x_16587:
[----:B------:R-:W-:Y:S01]  /*cc90*/  IADD3 R160, R160, 0x200, RZ ;  /* 0x00000200a0a07810 */ /* 0x000fe20007ffe0ff */
[----:B------:R-:W-:Y:S02]  /*cca0*/  @P2 IMAD.MOV.U32 R137, RZ, RZ, 0x10 ;  /* 0x00000010ff892424 */ /* 0x000fe400078e00ff */
[----:B0-----:R-:W-:-:S04]  /*ccb0*/  @P0 IMAD.WIDE.U32 R134, R162, R163, c[0x0][0x180] ;  /* 0x00006000a2860625 */ /* 0x001fc800078e00a3 */
[----:B------:R-:W-:Y:S01]  /*ccc0*/  @P2 IMAD.WIDE.U32 R136, R160, R137, c[0x0][0x170] ;  /* 0x00005c00a0882625 */ /* 0x000fe200078e0089 */
        /* <DEDUP_REMOVED lines=21> */
.L_x_16592:
[----:B------:R-:W-:Y:S02]  /*ce20*/  MOV R139, R152 ;  /* 0x00000098008b7202 */ /* 0x000fe40000000f00 */
.L_x_16593:
[----:B------:R-:W-:Y:S05]  /*ce30*/  BSYNC B1 ;  /* 0x0000000000017941 */ /* 0x000fea0003800000 */
.L_x_16591:
        /* <DEDUP_REMOVED lines=16> */
.L_x_16597:
[----:B------:R-:W-:Y:S05]  /*cf40*/  BSYNC B2 ;  /* 0x0000000000027941 */ /* 0x000fea0003800000 */
.L_x_16596:
        /* <DEDUP_REMOVED lines=42> */
[----:B------:R-:W-:Y:S01]  /*d1f0*/  IMAD.MOV.U32 R148, RZ, RZ, R132 ;  /* 0x000000ffff947224 */ /* 0x000fe200078e0084 */
[----:B------:R-:W-:Y:S02]  /*d200*/  LOP3.LUT R0, R133, UR26, R134, 0x96, !PT ;  /* 0x0000001a85007c12 */ /* 0x000fe4000f8e9686 */
.L_x_16595:
[----:B------:R-:W-:Y:S05]  /*d210*/  BSYNC B1 ;  /* 0x0000000000017941 */ /* 0x000fea0003800000 */
.L_x_16594:
        /* <DEDUP_REMOVED lines=10> */
.L_x_16590:
[----:B0-----:R-:W-:Y:S05]  /*d2c0*/  BSYNC B0 ;  /* 0x0000000000007941 */ /* 0x001fea0003800000 */
.L_x_16589:
        /* <DEDUP_REMOVED lines=18> */
.L_x_16601:
[----:B------:R-:W-:Y:S02]  /*d3f0*/  MOV R146, R152 ;  /* 0x0000009800927202 */ /* 0x000fe40000000f00 */
.L_x_16602:
[----:B------:R-:W-:Y:S05]  /*d400*/  BSYNC B1 ;  /* 0x0000000000017941 */ /* 0x000fea0003800000 */
.L_x_16600:
        /* <DEDUP_REMOVED lines=16> */
.L_x_16606:
[----:B------:R-:W-:Y:S05]  /*d510*/  BSYNC B2 ;  /* 0x0000000000027941 */ /* 0x000fea0003800000 */
.L_x_16605:
        /* <DEDUP_REMOVED lines=44> */
.L_x_16604:
[----:B------:R-:W-:Y:S05]  /*d7e0*/  BSYNC B1 ;  /* 0x0000000000017941 */ /* 0x000fea0003800000 */
.L_x_16603:
        /* <DEDUP_REMOVED lines=10> */
.L_x_16599:
[----:B------:R-:W-:Y:S05]  /*d890*/  BSYNC B0 ;  /* 0x0000000000007941 */ /* 0x000fea0003800000 */
.L_x_16598:
        /* <DEDUP_REMOVED lines=18> */
.L_x_16610:
[----:B------:R-:W-:Y:S02]  /*d9c0*/  MOV R146, R152 ;  /* 0x0000009800927202 */ /* 0x000fe40000000f00 */
.L_x_16611:
[----:B------:R-:W-:Y:S05]  /*d9d0*/  BSYNC B1 ;  /* 0x0000000000017941 */ /* 0x000fea0003800000 */
.L_x_16609:
        /* <DEDUP_REMOVED lines=16> */
.L_x_16615:
[----:B------:R-:W-:Y:S05]  /*dae0*/  BSYNC B2 ;  /* 0x0000000000027941 */ /* 0x000fea0003800000 */
.L_x_16614:
        /* <DEDUP_REMOVED lines=44> */
.L_x_16613:
[----:B------:R-:W-:Y:S05]  /*ddb0*/  BSYNC B1 ;  /* 0x0000000000017941 */ /* 0x000fea0003800000 */
.L_x_16612:
        /* <DEDUP_REMOVED lines=10> */
.L_x_16608:
[----:B------:R-:W-:Y:S05]  /*de60*/  BSYNC B0 ;  /* 0x0000000000007941 */ /* 0x000fea0003800000 */
.L_x_16607:
        /* <DEDUP_REMOVED lines=18> */
.L_x_16619:
[----:B------:R-:W-:Y:S02]  /*df90*/  MOV R146, R152 ;  /* 0x0000009800927202 */ /* 0x000fe40000000f00 */
.L_x_16620:
[----:B------:R-:W-:Y:S05]  /*dfa0*/  BSYNC B1 ;  /* 0x0000000000017941 */ /* 0x000fea0003800000 */
.L_x_16618:
        /* <DEDUP_REMOVED lines=16> */
.L_x_16624:
[----:B------:R-:W-:Y:S05]  /*e0b0*/  BSYNC B2 ;  /* 0x0000000000027941 */ /* 0x000fea0003800000 */
.L_x_16623:
        /* <DEDUP_REMOVED lines=44> */
.L_x_16622:
[----:B------:R-:W-:Y:S05]  /*e380*/  BSYNC B1 ;  /* 0x0000000000017941 */ /* 0x000fea0003800000 */
.L_x_16621:
        /* <DEDUP_REMOVED lines=10> */
.L_x_16617:
[----:B------:R-:W-:Y:S05]  /*e430*/  BSYNC B0 ;  /* 0x0000000000007941 */ /* 0x000fea0003800000 */
.L_x_16616:
        /* <DEDUP_REMOVED lines=18> */
.L_x_16628:
[----:B------:R-:W-:Y:S02]  /*e560*/  MOV R146, R152 ;  /* 0x0000009800927202 */ /* 0x000fe40000000f00 */
.L_x_16629:
[----:B------:R-:W-:Y:S05]  /*e570*/  BSYNC B1 ;  /* 0x0000000000017941 */ /* 0x000fea0003800000 */
.L_x_16627:
        /* <DEDUP_REMOVED lines=16> */
.L_x_16633:
[----:B------:R-:W-:Y:S05]  /*e680*/  BSYNC B2 ;  /* 0x0000000000027941 */ /* 0x000fea0003800000 */
.L_x_16632:
        /* <DEDUP_REMOVED lines=44> */
.L_x_16631:
[----:B------:R-:W-:Y:S05]  /*e950*/  BSYNC B1 ;  /* 0x0000000000017941 */ /* 0x000fea0003800000 */
.L_x_16630:
        /* <DEDUP_REMOVED lines=10> */
.L_x_16626:
[----:B------:R-:W-:Y:S05]  /*ea00*/  BSYNC B0 ;  /* 0x0000000000007941 */ /* 0x000fea0003800000 */
.L_x_16625:
        /* <DEDUP_REMOVED lines=18> */
.L_x_16637:
[----:B------:R-:W-:Y:S02]  /*eb30*/  MOV R146, R152 ;  /* 0x0000009800927202 */ /* 0x000fe40000000f00 */
.L_x_16638:
[----:B------:R-:W-:Y:S05]  /*eb40*/  BSYNC B1 ;  /* 0x0000000000017941 */ /* 0x000fea0003800000 */
.L_x_16636:
        /* <DEDUP_REMOVED lines=16> */
.L_x_16642:
[----:B------:R-:W-:Y:S05]  /*ec50*/  BSYNC B2 ;  /* 0x0000000000027941 */ /* 0x000fea0003800000 */
.L_x_16641:
        /* <DEDUP_REMOVED lines=44> */
.L_x_16640:
[----:B------:R-:W-:Y:S05]  /*ef20*/  BSYNC B1 ;  /* 0x0000000000017941 */ /* 0x000fea0003800000 */
.L_x_16639:
        /* <DEDUP_REMOVED lines=10> */
.L_x_16635:
[----:B------:R-:W-:Y:S05]  /*efd0*/  BSYNC B0 ;  /* 0x0000000000007941 */ /* 0x000fea0003800000 */
.L_x_16634:
        /* <DEDUP_REMOVED lines=18> */
.L_x_16646:
[----:B------:R-:W-:Y:S02]  /*f100*/  MOV R146, R152 ;  /* 0x0000009800927202 */ /* 0x000fe40000000f00 */
.L_x_16647:
[----:B------:R-:W-:Y:S05]  /*f110*/  BSYNC B1 ;  /* 0x0000000000017941 */ /* 0x000fea0003800000 */
.L_x_16645:
        /* <DEDUP_REMOVED lines=16> */
.L_x_16651:
[----:B------:R-:W-:Y:S05]  /*f220*/  BSYNC B2 ;  /* 0x0000000000027941 */ /* 0x000fea0003800000 */
.L_x_16650:
        /* <DEDUP_REMOVED lines=44> */
.L_x_16649:
[----:B------:R-:W-:Y:S05]  /*f4f0*/  BSYNC B1 ;  /* 0x0000000000017941 */ /* 0x000fea0003800000 */
.L_x_16648:
        /* <DEDUP_REMOVED lines=10> */
.L_x_16644:
[----:B------:R-:W-:Y:S05]  /*f5a0*/  BSYNC B0 ;  /* 0x0000000000007941 */ /* 0x000fea0003800000 */
.L_x_16643:
        /* <DEDUP_REMOVED lines=18> */
.L_x_16655:
[----:B------:R-:W-:Y:S02]  /*f6d0*/  MOV R164, R152 ;  /* 0x0000009800a47202 */ /* 0x000fe40000000f00 */
.L_x_16656:
[----:B------:R-:W-:Y:S05]  /*f6e0*/  BSYNC B1 ;  /* 0x0000000000017941 */ /* 0x000fea0003800000 */
.L_x_16654:
        /* <DEDUP_REMOVED lines=16> */
.L_x_16660:
[----:B------:R-:W-:Y:S05]  /*f7f0*/  BSYNC B2 ;  /* 0x0000000000027941 */ /* 0x000fea0003800000 */
.L_x_16659:
        /* <DEDUP_REMOVED lines=44> */
.L_x_16658:
[----:B------:R-:W-:Y:S05]  /*fac0*/  BSYNC B1 ;  /* 0x0000000000017941 */ /* 0x000fea0003800000 */
.L_x_16657:
        /* <DEDUP_REMOVED lines=10> */
.L_x_16653:
[----:B------:R-:W-:Y:S05]  /*fb70*/  BSYNC B0 ;  /* 0x0000000000007941 */ /* 0x000fea0003800000 */
.L_x_16652:
        /* <DEDUP_REMOVED lines=25> */
.L_x_16662:
[----:B------:R-:W-:Y:S05]  /*fd10*/  BSYNC B0 ;  /* 0x0000000000007941 */ /* 0x000fea0003800000 */
.L_x_16661:
[----:B0-----:R-:W-:Y:S01]  /*fd20*/  FADD.FTZ R150, RZ, R100 ;  /* 0x00000064ff967221 */ /* 0x001fe20000010000 */
[----:B------:R-:W-:Y:S02]  /*fd30*/  LOP3.LUT P1, RZ, R5, 0xff, RZ, 0xc0, !PT ;  /* 0x000000ff05ff7812 */ /* 0x000fe4000782c0ff */
[----:B------:R-:W-:Y:S01]  /*fd40*/  SHF.R.U32.HI R158, RZ, 0x5, R3 ;  /* 0x00000005ff9e7819 */ /* 0x000fe20000011603 */
[----:B------:R-:W-:Y:S01]  /*fd50*/  FADD.FTZ R151, R150, R101 ;  /* 0x0000006596977221 */ /* 0x000fe20000010000 */
[----:B------:R-:W-:Y:S02]  /*fd60*/  LOP3.LUT P0, RZ, R3, 0x1f, RZ, 0xc0, !PT ;  /* 0x0000001f03ff7812 */ /* 0x000fe4000780c0ff */
[----:B------:R-:W-:Y:S01]  /*fd70*/  LOP3.LUT R158, R158, 0x7fffffc, RZ, 0xc0, !PT ;  /* 0x07fffffc9e9e7812 */ /* 0x000fe200078ec0ff */
[----:B------:R-:W-:-:S04]  /*fd80*/  FADD.FTZ R150, R151, R102 ;  /* 0x0000006697967221 */ /* 0x000fc80000010000 */
[----:B------:R-:W-:Y:S02]  /*fd90*/  FADD.FTZ R151, R150, R103 ;  /* 0x0000006796977221 */ /* 0x000fe40000010000 */
[----:B------:R-:W-:Y:S02]  /*fda0*/  @!P1 IADD3 R158, R158, 0x4, RZ ;  /* 0x000000049e9e9810 */ /* 0x000fe40007ffe0ff */
        /* <DEDUP_REMOVED lines=37> */
[----:B------:R0:W1:Y:S02]  /*10000*/  SHFL.BFLY PT, R151, R150, 0x1, 0x1f ;  /* 0x0c201f0096977f89 */ /* 0x00006400000e0000 */
.L_x_16669:
[----:B-1----:R-:W-:Y:S01]  /*10010*/  FADD.FTZ R160, R150, R151 ;  /* 0x0000009796a07221 */ /* 0x002fe20000010000 */
[----:B------:R-:W-:Y:S05]  /*10020*/  BRA.DIV ~URZ, `(.L_x_16664) ;  /* 0x000015527f007947 */ /* 0x000fea000b800000 */
[----:B------:R-:W1:Y:S02]  /*10030*/  SHFL.BFLY PT, R151, R160, 0x2, 0x1f ;  /* 0x0c401f00a0977f89 */ /* 0x000e6400000e0000 */
[----:B-1----:R-:W-:-:S05]  /*10040*/  FADD.FTZ R151, R160, R151 ;  /* 0x00000097a0977221 */ /* 0x002fca0000010000 */
[----:B0-----:R-:W0:Y:S02]  /*10050*/  SHFL.BFLY PT, R150, R151, 0x4, 0x1f ;  /* 0x0c801f0097967f89 */ /* 0x001e2400000e0000 */
        /* <DEDUP_REMOVED lines=95> */
.L_x_16670:
        /* <DEDUP_REMOVED lines=10> */
[----:B------:R-:W-:Y:S01]  /*106f0*/  @!P0 IMAD.IADD R158, R158, 0x1, R159 ;  /* 0x000000019e9e8824 */ /* 0x000fe200078e029f */
[----:B0-----:R-:W-:Y:S01]  /*10700*/  HFMA2.MMA R160, -RZ, RZ, 0, 0 ;  /* 0x00000000ffa07435 */ /* 0x001fe200000001ff */
[----:B------:R-:W-:Y:S02]  /*10710*/  ISETP.NE.AND P1, PT, RZ, UR8, PT ;  /* 0x00000008ff007c0c */ /* 0x000fe4000bf25270 */
[----:B------:R-:W-:Y:S03]  /*10720*/  BSSY B0, `(.L_x_16665) ;  /* 0x00000d7000007945 */ /* 0x000fe60003800000 */
[----:B------:R-:W-:-:S04]  /*10730*/  @!P0 IMAD.MOV.U32 R160, RZ, RZ, 0x500 ;  /* 0x00000500ffa08424 */ /* 0x000fc800078e00ff */
[----:B------:R-:W-:Y:S01]  /*10740*/  I2F R159, R160 ;  /* 0x000000a0009f7306 */ /* 0x000fe20000201400 */
[----:B------:R-:W0:Y:S04]  /*10750*/  SHFL.DOWN PT, R163, R160, 0x2, 0x1f ;  /* 0x08401f00a0a37f89 */ /* 0x000e2800000e0000 */
[----:B------:R-:W1:Y:S01]  /*10760*/  @!P0 LDS.64 R150, [R158.X8] ;  /* 0x000000009e968984 */ /* 0x000e620000008a00 */
[----:B------:R-:W-:Y:S01]  /*10770*/  LOP3.LUT P0, RZ, R156, 0x1f, R3, 0xf8, !PT ;  /* 0x0000001f9cff7812 */ /* 0x000fe2000780f803 */
[----:B0-----:R-:W-:Y:S02]  /*10780*/  IMAD.IADD R156, R163, 0x1, R160 ;  /* 0x00000001a39c7824 */ /* 0x001fe400078e02a0 */
        /* <DEDUP_REMOVED lines=12> */
[----:B-1----:R-:W-:Y:S01]  /*10850*/  FADD.FTZ R162, R162, R151 ;  /* 0x00000097a2a27221 */ /* 0x002fe20000010000 */
[----:B--2---:R-:W-:-:S03]  /*10860*/  IADD3 R159, R156, R163, RZ ;  /* 0x000000a39c9f7210 */ /* 0x004fc60007ffe0ff */
[----:B0-----:R-:W-:-:S03]  /*10870*/  FFMA.FTZ R158, R157, R158, R162 ;  /* 0x0000009e9d9e7223 */ /* 0x001fc600000100a2 */
[----:B------:R-:W0:Y:S01]  /*10880*/  I2F R163, R163 ;  /* 0x000000a300a37306 */ /* 0x000e220000201400 */
[----:B------:R-:W-:Y:S01]  /*10890*/  FMUL.FTZ R157, R157, R164 ;  /* 0x000000a49d9d7220 */ /* 0x000fe20000410000 */
[----:B------:R-:W1:Y:S04]  /*108a0*/  SHFL.DOWN PT, R165, R158, 0x1, 0x1f ;  /* 0x08201f009ea57f89 */ /* 0x000e6800000e0000 */
[----:B------:R-:W2:Y:S02]  /*108b0*/  SHFL.DOWN PT, R160, R157, 0x1, 0x1f ;  /* 0x08201f009da07f89 */ /* 0x000ea400000e0000 */
[----:B------:R-:W3:Y:S01]  /*108c0*/  I2F R159, R159 ;  /* 0x0000009f009f7306 */ /* 0x000ee20000201400 */
[----:B-1----:R-:W-:Y:S01]  /*108d0*/  FADD.FTZ R165, R158, R165 ;  /* 0x000000a59ea57221 */ /* 0x002fe20000010000 */
[----:B------:R-:W-:Y:S01]  /*108e0*/  @!P0 LEA R158, P2, R154, c[0x0][0x1a0], 0x2 ;  /* 0x000068009a9e8a11 */ /* 0x000fe200078410ff */
[----:B--2---:R-:W-:-:S02]  /*108f0*/  FADD.FTZ R162, R157, -R160 ;  /* 0x800000a09da27221 */ /* 0x004fc40000010000 */
[----:B0-----:R-:W-:Y:S02]  /*10900*/  FMUL.FTZ R160, R160, R163 ;  /* 0x000000a3a0a07220 */ /* 0x001fe40000410000 */
[----:B------:R-:W-:Y:S02]  /*10910*/  FMUL.FTZ R151, R162, R162 ;  /* 0x000000a2a2977220 */ /* 0x000fe40000410000 */
[C---:B------:R-:W-:Y:S02]  /*10920*/  FFMA.FTZ R160, R150.reuse, R157, R160 ;  /* 0x0000009d96a07223 */ /* 0x040fe400000100a0 */
[----:B------:R-:W-:Y:S02]  /*10930*/  FMUL.FTZ R151, R150, R151 ;  /* 0x0000009796977220 */ /* 0x000fe40000410000 */
[----:B---3--:R0:W1:Y:S02]  /*10940*/  MUFU.RCP R150, R159 ;  /* 0x0000009f00967308 */ /* 0x0080640000001000 */
[----:B------:R-:W-:Y:S01]  /*10950*/  FMUL.FTZ R151, R151, R163 ;  /* 0x000000a397977220 */ /* 0x000fe20000410000 */
[----:B0-----:R-:W-:Y:S01]  /*10960*/  @!P0 LEA.HI.X R159, R154, c[0x0][0x1a4], R161, 0x2, P2 ;  /* 0x000069009a9f8a11 */ /* 0x001fe200010f14a1 */
[----:B-1----:R-:W-:-:S02]  /*10970*/  FMUL.FTZ R160, R150, R160 ;  /* 0x000000a096a07220 */ /* 0x002fc40000410000 */
[----:B------:R-:W-:Y:S02]  /*10980*/  FFMA.FTZ R165, R150, R151, R165 ;  /* 0x0000009796a57223 */ /* 0x000fe400000100a5 */
[----:B------:R-:W-:Y:S01]  /*10990*/  IMAD.MOV.U32 R150, RZ, RZ, c[0x0][0x1e0] ;  /* 0x00007800ff967624 */ /* 0x000fe200078e00ff */
[----:B------:R-:W0:Y:S04]  /*109a0*/  SHFL.IDX PT, R151, R160, RZ, 0x1f ;  /* 0x00001fffa0977589 */ /* 0x000e2800000e0000 */
[----:B------:R-:W1:Y:S01]  /*109b0*/  SHFL.IDX PT, R165, R165, RZ, 0x1f ;  /* 0x00001fffa5a57589 */ /* 0x000e6200000e0000 */
[----:B0-----:R-:W-:-:S03]  /*109c0*/  FMUL.FTZ R156, R151, R151 ;  /* 0x00000097979c7220 */ /* 0x001fc60000410000 */
[----:B------:R0:W-:Y:S01]  /*109d0*/  @!P0 STG.E [R158.64], R151 ;  /* 0x000000979e008986 */ /* 0x0001e2000c101906 */
[----:B-1----:R-:W-:Y:S01]  /*109e0*/  FFMA.FTZ R150, R165, R150, c[0x0][0x228] ;  /* 0x00008a00a5967623 */ /* 0x002fe20000010096 */
[----:B------:R-:W-:Y:S02]  /*109f0*/  FSEL R157, R156, RZ, P1 ;  /* 0x000000ff9c9d7208 */ /* 0x000fe40000800000 */
[----:B------:R-:W-:-:S03]  /*10a00*/  @!P0 LEA R156, P2, R154, c[0x0][0x1a8], 0x2 ;  /* 0x00006a009a9c8a11 */ /* 0x000fc600078410ff */
[----:B------:R-:W-:Y:S01]  /*10a10*/  FADD.FTZ R150, R150, R157 ;  /* 0x0000009d96967221 */ /* 0x000fe20000010000 */
[----:B------:R-:W-:-:S05]  /*10a20*/  @!P0 LEA.HI.X R157, R154, c[0x0][0x1ac], R161, 0x2, P2 ;  /* 0x00006b009a9d8a11 */ /* 0x000fca00010f14a1 */
[----:B------:R-:W1:Y:S02]  /*10a30*/  MUFU.RSQ R150, R150 ;  /* 0x0000009600967308 */ /* 0x000e640000001400 */
[----:B-1----:R0:W-:Y:S01]  /*10a40*/  @!P0 STG.E [R156.64], R150 ;  /* 0x000000969c008986 */ /* 0x0021e2000c101906 */
[----:B------:R-:W-:-:S13]  /*10a50*/  ISETP.GE.AND P0, PT, R155, 0x1, PT ;  /* 0x000000019b00780c */ /* 0x000fda0003f06270 */
[----:B------:R-:W-:Y:S05]  /*10a60*/  @!P0 BRA `(.L_x_16666) ;  /* 0x00000a2000008947 */ /* 0x000fea0003800000 */
[----:B0-----:R-:W-:Y:S02]  /*10a70*/  FSEL R151, R151, RZ, !P1 ;  /* 0x000000ff97977208 */ /* 0x001fe40004800000 */
[----:B------:R-:W-:-:S03]  /*10a80*/  IADD3 R155, R155, -0x1, RZ ;  /* 0xffffffff9b9b7810 */ /* 0x000fc60007ffe0ff */
[C---:B------:R-:W-:Y:S02]  /*10a90*/  FADD.FTZ R159, -R151.reuse, R102 ;  /* 0x00000066979f7221 */ /* 0x040fe40000010100 */
[C---:B------:R-:W-:Y:S02]  /*10aa0*/  FADD.FTZ R103, -R151.reuse, R103 ;  /* 0x0000006797677221 */ /* 0x040fe40000010100 */
[C---:B------:R-:W-:Y:S02]  /*10ab0*/  FADD.FTZ R101, -R151.reuse, R101 ;  /* 0x0000006597657221 */ /* 0x040fe40000010100 */
[----:B------:R-:W-:Y:S02]  /*10ac0*/  FADD.FTZ R161, -R151, R104 ;  /* 0x0000006897a17221 */ /* 0x000fe40000010100 */
[C---:B------:R-:W-:Y:S02]  /*10ad0*/  FMUL.FTZ R159, R150.reuse, R159 ;  /* 0x0000009f969f7220 */ /* 0x040fe40000410000 */
[----:B------:R-:W-:-:S02]  /*10ae0*/  FMUL.FTZ R104, R150, R103 ;  /* 0x0000006796687220 */ /* 0x000fc40000410000 */
[----:B------:R-:W-:Y:S02]  /*10af0*/  FADD.FTZ R157, -R151, R100 ;  /* 0x00000064979d7221 */ /* 0x000fe40000010100 */
[----:B------:R-:W-:Y:S02]  /*10b00*/  FMUL.FTZ R100, R150, R101 ;  /* 0x0000006596647220 */ /* 0x000fe40000410000 */
[----:B------:R-:W-:Y:S02]  /*10b10*/  FFMA.FTZ R101, R50, R159, R10 ;  /* 0x0000009f32657223 */ /* 0x000fe4000001000a */
[----:B------:R-:W-:Y:S02]  /*10b20*/  FFMA.FTZ R104, R51, R104, R11 ;  /* 0x0000006833687223 */ /* 0x000fe4000001000b */
[----:B------:R-:W-:Y:S02]  /*10b30*/  IMAD R155, R155, c[0x0][0x168], RZ ;  /* 0x00005a009b9b7a24 */ /* 0x000fe400078e02ff */
[C---:B------:R-:W-:Y:S01]  /*10b40*/  FADD.FTZ R105, -R151.reuse, R105 ;  /* 0x0000006997697221 */ /* 0x040fe20000010100 */
[----:B------:R-:W-:Y:S01]  /*10b50*/  F2FP.BF16.PACK_AB R101, R104, R101 ;  /* 0x000000656865723e */ /* 0x000fe200000010ff */
[C---:B------:R-:W-:Y:S01]  /*10b60*/  FADD.FTZ R122, -R151.reuse, R122 ;  /* 0x0000007a977a7221 */ /* 0x040fe20000010100 */
[----:B------:R-:W-:Y:S01]  /*10b70*/  SHF.R.S32.HI R104, RZ, 0x1f, R155 ;  /* 0x0000001fff687819 */ /* 0x000fe2000001149b */
[----:B------:R-:W-:-:S02]  /*10b80*/  FADD.FTZ R110, -R151, R110 ;  /* 0x0000006e976e7221 */ /* 0x000fc40000010100 */
[C---:B------:R-:W-:Y:S01]  /*10b90*/  FADD.FTZ R133, -R151.reuse, R133 ;  /* 0x0000008597857221 */ /* 0x040fe20000010100 */
[----:B------:R-:W-:Y:S01]  /*10ba0*/  LEA.HI R104, R104, R155, RZ, 0x3 ;  /* 0x0000009b68687211 */ /* 0x000fe200078f18ff */
        /* <DEDUP_REMOVED lines=44> */
[----:B------:R-:W-:Y:S01]  /*10e70*/  LEA.HI.SX32 R132, R104, R133, 0x1d ;  /* 0x0000008568847211 */ /* 0x000fe200078feaff */
[----:B------:R-:W-:Y:S02]  /*10e80*/  FMUL.FTZ R115, R150, R120 ;  /* 0x0000007896737220 */ /* 0x000fe40000410000 */
[----:B------:R-:W-:Y:S02]  /*10e90*/  FFMA.FTZ R133, R57, R106, R17 ;  /* 0x0000006a39857223 */ /* 0x000fe40000010011 */
[----:B------:R-:W-:Y:S02]  /*10ea0*/  FFMA.FTZ R106, R60, R111, R20 ;  /* 0x0000006f3c6a7223 */ /* 0x000fe40000010014 */
[----:B------:R-:W-:Y:S02]  /*10eb0*/  FFMA.FTZ R111, R61, R110, R21 ;  /* 0x0000006e3d6f7223 */ /* 0x000fe40000010015 */
[----:B------:R-:W-:-:S02]  /*10ec0*/  FFMA.FTZ R105, R58, R105, R18 ;  /* 0x000000693a697223 */ /* 0x000fc40000010012 */
[----:B------:R-:W-:Y:S01]  /*10ed0*/  FFMA.FTZ R108, R59, R108, R19 ;  /* 0x0000006c3b6c7223 */ /* 0x000fe20000010013 */
[----:B------:R-:W-:Y:S01]  /*10ee0*/  F2FP.BF16.PACK_AB R106, R111, R106 ;  /* 0x0000006a6f6a723e */ /* 0x000fe200000010ff */
[----:B------:R-:W-:Y:S02]  /*10ef0*/  FFMA.FTZ R110, R68, R115, R28 ;  /* 0x00000073446e7223 */ /* 0x000fe4000001001c */
[----:B------:R-:W-:Y:S01]  /*10f00*/  FMUL.FTZ R156, R150, R107 ;  /* 0x0000006b969c7220 */ /* 0x000fe20000410000 */
        /* <DEDUP_REMOVED lines=17> */
[----:B------:R-:W-:-:S02]  /*11020*/  FMUL.FTZ R125, R150, R134 ;  /* 0x00000086967d7220 */ /* 0x000fc40000410000 */
[----:B------:R-:W-:Y:S02]  /*11030*/  FMUL.FTZ R126, R150, R135 ;  /* 0x00000087967e7220 */ /* 0x000fe40000410000 */
        /* <DEDUP_REMOVED lines=13> */
[----:B------:R-:W-:Y:S01]  /*11110*/  FMUL.FTZ R157, R150, R157 ;  /* 0x0000009d969d7220 */ /* 0x000fe20000410000 */
[----:B------:R-:W-:Y:S01]  /*11120*/  F2FP.BF16.PACK_AB R114, R124, R123 ;  /* 0x0000007b7c72723e */ /* 0x000fe200000010ff */
[----:B------:R-:W-:Y:S01]  /*11130*/  FMUL.FTZ R161, R150, R161 ;  /* 0x000000a196a17220 */ /* 0x000fe20000410000 */
[----:B------:R-:W-:Y:S01]  /*11140*/  F2FP.BF16.PACK_AB R113, R120, R113 ;  /* 0x000000717871723e */ /* 0x000fe200000010ff */
[----:B------:R-:W-:Y:S01]  /*11150*/  FMUL.FTZ R163, R150, R163 ;  /* 0x000000a396a37220 */ /* 0x000fe20000410000 */
[----:B------:R-:W-:Y:S01]  /*11160*/  IADD3 R120, R132, 0x80, RZ ;  /* 0x0000008084787810 */ /* 0x000fe20007ffe0ff */
[----:B------:R-:W-:Y:S01]  /*11170*/  FFMA.FTZ R112, R72, R117, R32 ;  /* 0x0000007548707223 */ /* 0x000fe20000010020 */
[----:B------:R-:W-:Y:S01]  /*11180*/  IADD3 R124, R132, 0x180, RZ ;  /* 0x00000180847c7810 */ /* 0x000fe20007ffe0ff */
        /* <DEDUP_REMOVED lines=9> */
[----:B------:R-:W-:Y:S01]  /*11220*/  FFMA.FTZ R116, R80, R121, R40 ;  /* 0x0000007950747223 */ /* 0x000fe20000010028 */
[----:B------:R-:W-:Y:S01]  /*11230*/  IADD3 R126, R132, 0x200, RZ ;  /* 0x00000200847e7810 */ /* 0x000fe20007ffe0ff */
[----:B------:R-:W-:Y:S01]  /*11240*/  FFMA.FTZ R161, R52, R161, R12 ;  /* 0x000000a134a17223 */ /* 0x000fe2000001000c */
[----:B------:R-:W-:Y:S01]  /*11250*/  F2FP.BF16.PACK_AB R104, R133, R104 ;  /* 0x000000688568723e */ /* 0x000fe200000010ff */
[----:B------:R-:W-:-:S02]  /*11260*/  FFMA.FTZ R103, R54, R163, R14 ;  /* 0x000000a336677223 */ /* 0x000fc4000001000e */
[----:B------:R-:W-:Y:S02]  /*11270*/  FFMA.FTZ R156, R55, R156, R15 ;  /* 0x0000009c379c7223 */ /* 0x000fe4000001000f */
[----:B------:R-:W-:Y:S02]  /*11280*/  FFMA.FTZ R102, R53, R102, R13 ;  /* 0x0000006635667223 */ /* 0x000fe4000001000d */
[----:B------:R-:W-:Y:S01]  /*11290*/  FMUL.FTZ R150, R150, R139 ;  /* 0x0000008b96967220 */ /* 0x000fe20000410000 */
[----:B------:R-:W-:Y:S01]  /*112a0*/  F2FP.BF16.PACK_AB R103, R156, R103 ;  /* 0x000000679c67723e */ /* 0x000fe200000010ff */
[----:B------:R-:W-:Y:S01]  /*112b0*/  FFMA.FTZ R157, R48, R157, R8 ;  /* 0x0000009d309d7223 */ /* 0x000fe20000010008 */
[----:B------:R-:W-:Y:S01]  /*112c0*/  F2FP.BF16.PACK_AB R102, R102, R161 ;  /* 0x000000a16666723e */ /* 0x000fe200000010ff */
[----:B------:R-:W-:Y:S02]  /*112d0*/  FFMA.FTZ R100, R49, R100, R9 ;  /* 0x0000006431647223 */ /* 0x000fe40000010009 */
        /* <DEDUP_REMOVED lines=27> */
.L_x_16666:
[----:B0-----:R-:W-:Y:S05]  /*11490*/  BSYNC B0 ;  /* 0x0000000000007941 */ /* 0x001fea0003800000 */
.L_x_16665:
[----:B------:R-:W-:Y:S02]  /*114a0*/  IADD3 R154, R154, c[0x0][0x160], RZ ;  /* 0x000058009a9a7a10 */ /* 0x000fe40007ffe0ff */
[----:B------:R-:W-:-:S02]  /*114b0*/  LOP3.LUT P1, RZ, R5, 0xff, RZ, 0xc0, !PT ;  /* 0x000000ff05ff7812 */ /* 0x000fc4000782c0ff */
[----:B------:R-:W-:Y:S02]  /*114c0*/  ISETP.GE.AND P0, PT, R154, c[0x0][0x164], PT ;  /* 0x000059009a007a0c */ /* 0x000fe40003f06270 */
[----:B------:R-:W-:-:S11]  /*114d0*/  SEL R5, RZ, 0x1, P1 ;  /* 0x00000001ff057807 */ /* 0x000fd60000800000 */
[----:B------:R-:W-:Y:S01]  /*114e0*/  @P0 CALL.REL.NOINC `(.L_x_16667) ;  /* 0x0000001000000944 */ /* 0x000fe20003c00000 */
[----:B------:R-:W-:Y:S05]  /*114f0*/  BRA `(.L_x_16668) ;  /* 0xfffef3b000007947 */ /* 0x000fea000383ffff */
.L_x_16667:
[----:B------:R-:W-:Y:S05]  /*11500*/  EXIT ;  /* 0x000000000000794d */ /* 0x000fea0003800000 */
.L_x_16663:
[----:B------:R-:W-:Y:S01]  /*11510*/  MOV R160, R150 ;  /* 0x0000009600a07202 */ /* 0x000fe20000000f00 */
[----:B------:R-:W-:Y:S01]  /*11520*/  IMAD.MOV.U32 R151, RZ, RZ, 0x1 ;  /* 0x00000001ff977424 */ /* 0x000fe200078e00ff */
[----:B------:R-:W-:Y:S01]  /*11530*/  MOV R159, 0xffffffff ;  /* 0xffffffff009f7802 */ /* 0x000fe20000000f00 */
[----:B------:R-:W-:Y:S01]  /*11540*/  IMAD.MOV.U32 R162, RZ, RZ, 0x1f ;  /* 0x0000001fffa27424 */ /* 0x000fe200078e00ff */
[----:B------:R-:W-:Y:S02]  /*11550*/  MOV R156, 0x11570 ;  /* 0x00011570009c7802 */ /* 0x000fe40000000f00 */
[----:B------:R-:W-:Y:S05]  /*11560*/  CALL.REL.NOINC `($__internal_75_$__cuda_sm70_shflsync_bfly_p) ;  /* 0x0000088000007944 */ /* 0x000fea0003c00000 */
[----:B01----:R-:W-:Y:S05]  /*11570*/  BRA `(.L_x_16669) ;  /* 0xffffea9000007947 */ /* 0x003fea000383ffff */
.L_x_16664:
[----:B------:R-:W-:Y:S01]  /*11580*/  IMAD.MOV.U32 R151, RZ, RZ, 0x2 ;  /* 0x00000002ff977424 */ /* 0x000fe200078e00ff */
[----:B------:R-:W-:Y:S01]  /*11590*/  MOV R159, 0xffffffff ;  /* 0xffffffff009f7802 */ /* 0x000fe20000000f00 */
[----:B------:R-:W-:Y:S01]  /*115a0*/  IMAD.MOV.U32 R162, RZ, RZ, 0x1f ;  /* 0x0000001fffa27424 */ /* 0x000fe200078e00ff */
[----:B------:R-:W-:Y:S02]  /*115b0*/  MOV R156, 0x115d0 ;  /* 0x000115d0009c7802 */ /* 0x000fe40000000f00 */
[----:B0-----:R-:W-:Y:S05]  /*115c0*/  CALL.REL.NOINC `($__internal_75_$__cuda_sm70_shflsync_bfly_p) ;  /* 0x0000082000007944 */ /* 0x001fea0003c00000 */
[----:B01----:R-:W-:Y:S01]  /*115d0*/  FADD.FTZ R160, R160, R151 ;  /* 0x00000097a0a07221 */ /* 0x003fe20000010000 */
[----:B------:R-:W-:Y:S01]  /*115e0*/  MOV R159, 0xffffffff ;  /* 0xffffffff009f7802 */ /* 0x000fe20000000f00 */
[----:B------:R-:W-:Y:S01]  /*115f0*/  IMAD.MOV.U32 R151, RZ, RZ, 0x4 ;  /* 0x00000004ff977424 */ /* 0x000fe200078e00ff */
[----:B------:R-:W-:Y:S01]  /*11600*/  MOV R156, 0x11630 ;  /* 0x00011630009c7802 */ /* 0x000fe20000000f00 */
[----:B------:R-:W-:-:S02]  /*11610*/  IMAD.MOV.U32 R162, RZ, RZ, 0x1f ;  /* 0x0000001fffa27424 */ /* 0x000fc400078e00ff */
[----:B------:R-:W-:Y:S05]  /*11620*/  CALL.REL.NOINC `($__internal_75_$__cuda_sm70_shflsync_bfly_p) ;  /* 0x000007c000007944 */ /* 0x000fea0003c00000 */
        /* <DEDUP_REMOVED lines=12> */
[----:B-1----:R-:W-:Y:S01]  /*116f0*/  FADD.FTZ R150, R160, R151 ;  /* 0x00000097a0967221 */ /* 0x002fe20000010000 */
[----:B0-----:R-:W-:Y:S01]  /*11700*/  MOV R159, 0xffffffff ;  /* 0xffffffff009f7802 */ /* 0x001fe20000000f00 */
[----:B------:R-:W-:-:S02]  /*11710*/  IMAD.MOV.U32 R162, RZ, RZ, 0x1f ;  /* 0x0000001fffa27424 */ /* 0x000fc400078e00ff */
[----:B------:R-:W-:-:S04]  /*11720*/  FMUL.FTZ R150, R150, 0.00078125001164153218269 ;  /* 0x3a4ccccd96967820 */ /* 0x000fc80000410000 */
[C---:B------:R-:W-:Y:S02]  /*11730*/  FADD.FTZ R151, -R150.reuse, R100 ;  /* 0x0000006496977221 */ /* 0x040fe40000010100 */
[C---:B------:R-:W-:Y:S02]  /*11740*/  FADD.FTZ R156, -R150.reuse, R101 ;  /* 0x00000065969c7221 */ /* 0x040fe40000010100 */
[----:B------:R-:W-:Y:S02]  /*11750*/  FFMA.FTZ R151, R151, R151, RZ ;  /* 0x0000009797977223 */ /* 0x000fe400000100ff */
[----:B------:R-:W-:Y:S02]  /*11760*/  FADD.FTZ R160, -R150, R139 ;  /* 0x0000008b96a07221 */ /* 0x000fe40000010100 */
        /* <DEDUP_REMOVED lines=75> */
[----:B------:R-:W-:-:S03]  /*11c20*/  MOV R156, 0x11c60 ;  /* 0x00011c60009c7802 */ /* 0x000fc60000000f00 */
[----:B------:R-:W-:Y:S02]  /*11c30*/  FFMA.FTZ R160, R160, R160, R151 ;  /* 0x000000a0a0a07223 */ /* 0x000fe40000010097 */
[----:B------:R-:W-:Y:S02]  /*11c40*/  IMAD.MOV.U32 R151, RZ, RZ, 0x1 ;  /* 0x00000001ff977424 */ /* 0x000fe400078e00ff */
[----:B------:R-:W-:Y:S05]  /*11c50*/  CALL.REL.NOINC `($__internal_75_$__cuda_sm70_shflsync_bfly_p) ;  /* 0x0000019000007944 */ /* 0x000fea0003c00000 */
[----:B01----:R-:W-:Y:S01]  /*11c60*/  FADD.FTZ R160, R160, R151 ;  /* 0x00000097a0a07221 */ /* 0x003fe20000010000 */
[----:B------:R-:W-:Y:S01]  /*11c70*/  MOV R159, 0xffffffff ;  /* 0xffffffff009f7802 */ /* 0x000fe20000000f00 */
[----:B------:R-:W-:Y:S01]  /*11c80*/  IMAD.MOV.U32 R151, RZ, RZ, 0x2 ;  /* 0x00000002ff977424 */ /* 0x000fe200078e00ff */
[----:B------:R-:W-:Y:S01]  /*11c90*/  MOV R156, 0x11cc0 ;  /* 0x00011cc0009c7802 */ /* 0x000fe20000000f00 */
[----:B------:R-:W-:Y:S02]  /*11ca0*/  IMAD.MOV.U32 R162, RZ, RZ, 0x1f ;  /* 0x0000001fffa27424 */ /* 0x000fe400078e00ff */
        /* <DEDUP_REMOVED lines=19> */
[----:B01----:R-:W-:Y:S05]  /*11de0*/  BRA `(.L_x_16670) ;  /* 0xffffe86000007947 */ /* 0x003fea000383ffff */
        .weak           $__internal_75_$__cuda_sm70_shflsync_bfly_p
        .type           $__internal_75_$__cuda_sm70_shflsync_bfly_p,@function
        .size           $__internal_75_$__cuda_sm70_shflsync_bfly_p,(.L_x_36115 - $__internal_75_$__cuda_sm70_shflsync_bfly_p)
$__internal_75_$__cuda_sm70_shflsync_bfly_p:
[----:B------:R-:W-:Y:S01]  /*11df0*/  IMAD.MOV.U32 R157, RZ, RZ, 0x0 ;  /* 0x00000000ff9d7424 */ /* 0x000fe200078e00ff */
[----:B------:R-:W-:Y:S04]  /*11e00*/  WARPSYNC R159 ;  /* 0x0000009f00007348 */ /* 0x000fe80003800000 */
[----:B------:R0:W1:Y:S01]  /*11e10*/  SHFL.BFLY PT, R151, R160, R151, R162 ;  /* 0x0c000097a0977389 */ /* 0x00006200000e00a2 */
[----:B------:R-:W-:Y:S05]  /*11e20*/  RET.REL.NODEC R156 `(_ZN10layer_norm13ln_fwd_kernelINS_13Kernel_traitsIf13__nv_bfloat16fS2_fjLj5120ELj1ELj1ELj4ELj16ENS_18Kernel_traits_baseILj5120EfS2_fS2_fjLj128EEEEELb1ELb0ELb1ELb1EEEvNS_9FwdParamsE) ;  /* 0xfffee1d09c007950 */ /* 0x000fea0003c3ffff */
.L_x_16671:
        /* <DEDUP_REMOVED lines=13> */
.L_x_36115:


//--------------------- .text._ZN10layer_norm13ln_fwd_kernelINS_13Kernel_traitsIf13__nv_bfloat16fS2_fjLj5120ELj1ELj1ELj4ELj16ENS_18Kernel_traits_baseILj5120EfS2_fS2_fjLj128EEEEELb1ELb1ELb0ELb0EEEvNS_9FwdParamsE --------------------------
	.section	.text._ZN10layer_norm13ln_fwd_kernelINS_13Kernel_traitsIf13__nv_bfloat16fS2_fjLj5120ELj1ELj1ELj4ELj16ENS_18Kernel_traits_baseILj5120EfS2_fS2_fjLj128EEEEELb1ELb1ELb0ELb0EEEvNS_9FwdParamsE,"ax",@progbits
	.sectioninfo	@"SHI_REGISTERS=226"
	.align	128
        .global         _ZN10layer_norm13ln_fwd_kernelINS_13Kernel_traitsIf13__nv_bfloat16fS2_fjLj5120ELj1ELj1ELj4ELj16ENS_18Kernel_traits_baseILj5120EfS2_fS2_fjLj128EEEEELb1ELb1ELb0ELb0EEEvNS_9FwdParamsE
        .type           _ZN10layer_norm13ln_fwd_kernelINS_13Kernel_traitsIf13__nv_bfloat16fS2_fjLj5120ELj1ELj1ELj4ELj16ENS_18Kernel_traits_baseILj5120EfS2_fS2_fjLj128EEEEELb1ELb1ELb0ELb0EEEvNS_9FwdParamsE,@function
        .size           _ZN10layer_norm13ln_fwd_kernelINS_13Kernel_traitsIf13__nv_bfloat16fS2_fjLj5120ELj1ELj1ELj4ELj16ENS_18Kernel_traits_baseILj5120EfS2_fS2_fjLj128EEEEELb1ELb1ELb0ELb0EEEvNS_9FwdParamsE,(.L_x_36116 - _ZN10layer_norm13ln_fwd_kernelINS_13Kernel_traitsIf13__nv_bfloat16fS2_fjLj5120ELj1ELj1ELj4ELj16ENS_18Kernel_traits_baseILj5120EfS2_fS2_fjLj128EEEEELb1ELb1ELb0ELb0EEEvNS_9FwdParamsE)
        .other          _ZN10layer_norm13ln_fwd_kernelINS_13Kernel_traitsIf13__nv_bfloat16fS2_fjLj5120ELj1ELj1ELj4ELj16ENS_18Kernel_traits_baseILj5120EfS2_fS2_fjLj128EEEEELb1ELb1ELb0ELb0EEEvNS_9FwdParamsE,@"STO_CUDA_ENTRY STV_DEFAULT"
_ZN10layer_norm13ln_fwd_kernelINS_13Kernel_traitsIf13__nv_bfloat16fS2_fjLj5120ELj1ELj1ELj4ELj16ENS_18Kernel_traits_baseILj5120EfS2_fS2_fjLj128EEEEELb1ELb1ELb0ELb0EEEvNS_9FwdParamsE:
.text._ZN10layer_norm13ln_fwd_kernelINS_13Kernel_traitsIf13__nv_bfloat16fS2_fjLj5120ELj1ELj1ELj4ELj16ENS_18Kernel_traits_baseILj5120EfS2_fS2_fjLj128EEEEELb1ELb1ELb0ELb0EEEvNS_9FwdParamsE:
        /* <DEDUP_REMOVED lines=26> */
[----:B------:R-:W-:Y:S01]  /*01a0*/  MOV R7, c[0x0][0x168] ;  /* 0x00005a0000077a02 */ /* 0x000fe20000000f00 */
[----:B------:R-:W-:Y:S01]  /*01b0*/  IMAD.WIDE.U32 R4, R178, -0x2daee0ad, RZ ;  /* 0xd2511f53b2047825 */ /* 0x000fe200078e00ff */
[----:B------:R-:W-:Y:S02]  /*01c0*/  IADD3 R180, R2, -0x61c88647, RZ ;  /* 0x9e3779b902b47810 */ /* 0x000fe40007ffe0ff */
[----:B------:R-:W-:Y:S01]  /*01d0*/  SHF.R.S32.HI R7, RZ, 0x1f, R7 ;  /* 0x0000001fff077819 */ /* 0x000fe20000011407 */
[----:B------:R-:W-:Y:S01]  /*01e0*/  IMAD.WIDE.U32 R8, R8, -0x2daee0ad, RZ ;  /* 0xd2511f5308087825 */ /* 0x000fe200078e00ff */
[----:B------:R-:W-:-:S02]  /*01f0*/  LOP3.LUT R5, R5, R3, RZ, 0x3c, !PT ;  /* 0x0000000305057212 */ /* 0x000fc400078e3cff */
[----:B------:R-:W-:Y:S02]  /*0200*/  LEA.HI R136, R7, c[0x0][0x168], RZ, 0x3 ;  /* 0x00005a0007887a11 */ /* 0x000fe400078f18ff */
[----:B------:R-:W-:Y:S02]  /*0210*/  LOP3.LUT R7, R124, 0x7f, RZ, 0x3c, !PT ;  /* 0x0000007f7c077812 */ /* 0x000fe400078e3cff */
[----:B------:R-:W-:Y:S01]  /*0220*/  LOP3.LUT R10, R9, R4, R179, 0x96, !PT ;  /* 0x00000004090a7212 */ /* 0x000fe200078e96b3 */
[----:B------:R-:W-:Y:S01]  /*0230*/  IMAD.WIDE.U32 R4, R5, -0x326172a9, RZ ;  /* 0xcd9e8d5705047825 */ /* 0x000fe200078e00ff */
[----:B------:R-:W-:Y:S02]  /*0240*/  LEA.HI.SX32 R184, R136, R7, 0x1d ;  /* 0x0000000788b87211 */ /* 0x000fe400078feaff */
[----:B------:R-:W-:Y:S01]  /*0250*/  IADD3 R181, R2, 0x3c6ef372, RZ ;  /* 0x3c6ef37202b57810 */ /* 0x000fe20007ffe0ff */
[----:B------:R-:W-:Y:S01]  /*0260*/  IMAD.WIDE.U32 R10, R10, -0x326172a9, RZ ;  /* 0xcd9e8d570a0a7825 */ /* 0x000fe200078e00ff */
[----:B------:R-:W-:-:S02]  /*0270*/  LOP3.LUT P6, RZ, R184, 0xffffff80, RZ, 0xc0, !PT ;  /* 0xffffff80b8ff7812 */ /* 0x000fc400078cc0ff */
[C---:B------:R-:W-:Y:S02]  /*0280*/  ISETP.GE.U32.AND P5, PT, R184.reuse, 0x100, PT ;  /* 0x00000100b800780c */ /* 0x040fe40003fa6070 */
[C---:B------:R-:W-:Y:S02]  /*0290*/  ISETP.GE.U32.AND P4, PT, R184.reuse, 0x180, PT ;  /* 0x00000180b800780c */ /* 0x040fe40003f86070 */
[----:B------:R-:W-:Y:S02]  /*02a0*/  ISETP.GE.U32.AND P3, PT, R184, 0x200, PT ;  /* 0x00000200b800780c */ /* 0x000fe40003f66070 */
[----:B------:R-:W-:Y:S02]  /*02b0*/  LOP3.LUT R5, R5, R180, R6, 0x96, !PT ;  /* 0x000000b405057212 */ /* 0x000fe400078e9606 */
[----:B------:R-:W-:Y:S02]  /*02c0*/  LOP3.LUT R130, R11, R4, R181, 0x96, !PT ;  /* 0x000000040b827212 */ /* 0x000fe400078e96b5 */
[----:B------:R-:W-:Y:S01]  /*02d0*/  IADD3 R182, R3, 0x76cf5d0a, RZ ;  /* 0x76cf5d0a03b67810 */ /* 0x000fe20007ffe0ff */
[----:B------:R-:W-:Y:S01]  /*02e0*/  IMAD.WIDE.U32 R4, R5, -0x2daee0ad, RZ ;  /* 0xd2511f5305047825 */ /* 0x000fe200078e00ff */
[----:B------:R-:W-:-:S02]  /*02f0*/  @P6 LOP3.LUT R207, R207, 0x8, RZ, 0xfc, !PT ;  /* 0x00000008cfcf6812 */ /* 0x000fc400078efcff */
[----:B------:R-:W-:Y:S01]  /*0300*/  IADD3 R183, R3, 0x32370b8f, RZ ;  /* 0x32370b8f03b77810 */ /* 0x000fe20007ffe0ff */
[----:B------:R-:W-:Y:S01]  /*0310*/  IMAD.WIDE.U32 R130, R130, -0x2daee0ad, RZ ;  /* 0xd2511f5382827825 */ /* 0x000fe200078e00ff */
        /* <DEDUP_REMOVED lines=10> */
[----:B------:R-:W-:Y:S02]  /*03c0*/  LOP3.LUT R207, R207, 0xffffffdf, RZ, 0xc0, !PT ;  /* 0xffffffdfcfcf7812 */ /* 0x000fe400078ec0ff */
[----:B------:R-:W-:Y:S02]  /*03d0*/  IADD3 R186, R2, 0x78dde6e4, RZ ;  /* 0x78dde6e402ba7810 */ /* 0x000fe40007ffe0ff */
[----:B------:R-:W-:-:S02]  /*03e0*/  @P3 LOP3.LUT R207, R207, 0x20, RZ, 0xfc, !PT ;  /* 0x00000020cfcf3812 */ /* 0x000fc400078efcff */
[----:B------:R-:W-:Y:S02]  /*03f0*/  LOP3.LUT R134, R5, R10, R185, 0x96, !PT ;  /* 0x0000000a05867212 */ /* 0x000fe400078e96b9 */
[----:B------:R-:W-:Y:S02]  /*0400*/  LOP3.LUT R207, R207, 0xffffffef, RZ, 0xc0, !PT ;  /* 0xffffffefcfcf7812 */ /* 0x000fe400078ec0ff */
[----:B------:R-:W-:Y:S02]  /*0410*/  LOP3.LUT R135, R133, R4, R186, 0x96, !PT ;  /* 0x0000000485877212 */ /* 0x000fe400078e96ba */
        /* <DEDUP_REMOVED lines=21> */
.L_x_16673:
[----:B------:R-:W-:Y:S05]  /*0570*/  BSYNC B0 ;  /* 0x0000000000007941 */ /* 0x000fea0003800000 */
.L_x_16672:
[----:B------:R-:W-:Y:S01]  /*0580*/  BSSY B0, `(.L_x_16674) ;  /* 0x0000015000007945 */ /* 0x000fe20003800000 */
[----:B------:R-:W-:Y:S05]  /*0590*/  @!P5 BRA `(.L_x_16675) ;  /* 0x000001300000d947 */ /* 0x000fea0003800000 */
[----:B------:R-:W-:Y:S01]  /*05a0*/  ISETP.NE.U32.AND P0, PT, RZ, c[0x0][0x218], PT ;  /* 0x00008600ff007a0c */ /* 0x000fe20003f05070 */
[----:B------:R-:W-:Y:S01]  /*05b0*/  IMAD.MOV.U32 R57, RZ, RZ, 0x20 ;  /* 0x00000020ff397424 */ /* 0x000fe200078e00ff */
[----:B0-----:R-:W-:Y:S01]  /*05c0*/  CS2R R30, SRZ ;  /* 0x00000000001e7805 */ /* 0x001fe2000001ff00 */
        /* <DEDUP_REMOVED lines=16> */
.L_x_16675:
[----:B------:R-:W-:Y:S05]  /*06d0*/  BSYNC B0 ;  /* 0x0000000000007941 */ /* 0x000fea0003800000 */
.L_x_16674:
        /* <DEDUP_REMOVED lines=21> */
.L_x_16677:
[----:B------:R-:W-:Y:S05]  /*0830*/  BSYNC B0 ;  /* 0x0000000000007941 */ /* 0x000fea0003800000 */
.L_x_16676:
        /* <DEDUP_REMOVED lines=21> */
.L_x_16679:
[----:B------:R-:W-:Y:S05]  /*0990*/  BSYNC B0 ;  /* 0x0000000000007941 */ /* 0x000fea0003800000 */
.L_x_16678:
        /* <DEDUP_REMOVED lines=20> */
.L_x_16681:
[----:B------:R-:W-:Y:S05]  /*0ae0*/  BSYNC B0 ;  /* 0x0000000000007941 */ /* 0x000fea0003800000 */
.L_x_16680:
        /* <DEDUP_REMOVED lines=14> */
[----:B------:R-:W-:Y:S01]  /*0bd0*/  LOP3.LUT R125, R0, 0x60, RZ, 0xc0, !PT ;  /* 0x00000060007d7812 */ /* 0x000fe200078ec0ff */
[----:B------:R-:W-:Y:S01]  /*0be0*/  IMAD.MOV.U32 R203, RZ, RZ, RZ ;  /* 0x000000ffffcb7224 */ /* 0x000fe200078e00ff */
[----:B------:R-:W-:Y:S01]  /*0bf0*/  LOP3.LUT R132, R136, 0x7f, RZ, 0xc0, !PT ;  /* 0x0000007f88847812 */ /* 0x000fe200078ec0ff */
[----:B------:R-:W-:Y:S01]  /*0c00*/  IMAD.WIDE.U32 R128, R128, -0x2daee0ad, RZ ;  /* 0xd2511f5380807825 */ /* 0x000fe200078e00ff */
[----:B------:R-:W-:-:S02]  /*0c10*/  IADD3 R192, R3, 0x646e171e, RZ ;  /* 0x646e171e03c07810 */ /* 0x000fc40007ffe0ff */
[----:B------:R-:W-:Y:S01]  /*0c20*/  SHF.R.U32.HI R136, RZ, 0x2, R136 ;  /* 0x00000002ff887819 */ /* 0x000fe20000011688 */
[----:B------:R-:W-:Y:S01]  /*0c30*/  IMAD.IADD R125, R132, 0x1, -R125 ;  /* 0x00000001847d7824 */ /* 0x000fe200078e0a7d */
[----:B------:R-:W-:Y:S01]  /*0c40*/  LOP3.LUT R126, R129, R126, R192, 0x96, !PT ;  /* 0x0000007e817e7212 */ /* 0x000fe200078e96c0 */
[----:B------:R-:W-:Y:S01]  /*0c50*/  IMAD.SHL.U32 R129, R0, 0x20, RZ ;  /* 0x0000002000817824 */ /* 0x000fe200078e00ff */
[----:B------:R-:W-:Y:S02]  /*0c60*/  IADD3 R191, R2, -0x4ab325aa, RZ ;  /* 0xb54cda5602bf7810 */ /* 0x000fe40007ffe0ff */
[----:B------:R-:W-:Y:S02]  /*0c70*/  IMNMX R125, RZ, R125, !PT ;  /* 0x0000007dff7d7217 */ /* 0x000fe40007800200 */
[----:B------:R-:W-:Y:S02]  /*0c80*/  LOP3.LUT R136, R136, 0x3fffffe0, RZ, 0xc0, !PT ;  /* 0x3fffffe088887812 */ /* 0x000fe400078ec0ff */
[----:B------:R-:W-:-:S02]  /*0c90*/  IMNMX R127, R125, 0x20, PT ;  /* 0x000000207d7f7817 */ /* 0x000fc40003800200 */
[----:B------:R-:W-:Y:S02]  /*0ca0*/  LOP3.LUT R124, R131, R124, R191, 0x96, !PT ;  /* 0x0000007c837c7212 */ /* 0x000fe400078e96bf */
[----:B------:R-:W-:Y:S02]  /*0cb0*/  LOP3.LUT R131, R129, 0x3e0, RZ, 0xc0, !PT ;  /* 0x000003e081837812 */ /* 0x000fe400078ec0ff */
[----:B------:R-:W-:Y:S01]  /*0cc0*/  IADD3 R129, R127, R136, RZ ;  /* 0x000000887f817210 */ /* 0x000fe20007ffe0ff */
[----:B------:R-:W-:Y:S01]  /*0cd0*/  IMAD.WIDE.U32 R124, R124, -0x2daee0ad, RZ ;  /* 0xd2511f537c7c7825 */ /* 0x000fe200078e00ff */
[----:B------:R-:W-:Y:S02]  /*0ce0*/  IADD3 R193, R3, 0x1fd5c5a3, RZ ;  /* 0x1fd5c5a303c17810 */ /* 0x000fe40007ffe0ff */
[----:B------:R-:W-:Y:S01]  /*0cf0*/  IADD3 R194, R2, 0x5384540f, RZ ;  /* 0x5384540f02c27810 */ /* 0x000fe20007ffe0ff */
[----:B------:R-:W-:Y:S01]  /*0d00*/  IMAD.SHL.U32 R129, R129, 0x8, RZ ;  /* 0x0000000881817824 */ /* 0x000fe200078e00ff */
[----:B------:R-:W-:Y:S01]  /*0d10*/  LOP3.LUT R128, R125, R128, R193, 0x96, !PT ;  /* 0x000000807d807212 */ /* 0x000fe200078e96c1 */
[----:B------:R-:W-:Y:S01]  /*0d20*/  IMAD.WIDE.U32 R126, R126, -0x326172a9, RZ ;  /* 0xcd9e8d577e7e7825 */ /* 0x000fe200078e00ff */
[----:B------:R-:W-:-:S02]  /*0d30*/  IADD3 R195, R2, -0xe443238, RZ ;  /* 0xf1bbcdc802c37810 */ /* 0x000fc40007ffe0ff */
[----:B------:R-:W-:Y:S01]  /*0d40*/  IADD3 R196, R3, -0x24c28bd8, RZ ;  /* 0xdb3d742803c47810 */ /* 0x000fe20007ffe0ff */
[----:B------:R-:W0:Y:S01]  /*0d50*/  I2F.U32 R129, R129 ;  /* 0x0000008100817306 */ /* 0x000e220000201000 */
[----:B------:R-:W-:Y:S01]  /*0d60*/  LOP3.LUT R130, R127, R130, R194, 0x96, !PT ;  /* 0x000000827f827212 */ /* 0x000fe200078e96c2 */
[----:B------:R-:W-:Y:S01]  /*0d70*/  IMAD.IADD R131, R132, 0x1, -R131 ;  /* 0x0000000184837824 */ /* 0x000fe200078e0a83 */
[----:B------:R-:W-:Y:S01]  /*0d80*/  IADD3 R197, R3, -0x695add53, RZ ;  /* 0x96a522ad03c57810 */ /* 0x000fe20007ffe0ff */
[----:B------:R-:W-:Y:S01]  /*0d90*/  IMAD.HI.U32 R127, R128, -0x326172a9, RZ ;  /* 0xcd9e8d57807f7827 */ /* 0x000fe200078e00ff */
[----:B------:R-:W-:Y:S02]  /*0da0*/  IADD3 R198, R2, -0x700cb87f, RZ ;  /* 0x8ff3478102c67810 */ /* 0x000fe40007ffe0ff */
[----:B------:R-:W-:Y:S01]  /*0db0*/  IMNMX R131, RZ, R131, !PT ;  /* 0x00000083ff837217 */ /* 0x000fe20007800200 */
[----:B------:R-:W-:Y:S01]  /*0dc0*/  IMAD.HI.U32 R125, R130, -0x2daee0ad, RZ ;  /* 0xd2511f53827d7827 */ /* 0x000fe200078e00ff */
[----:B------:R-:W-:-:S02]  /*0dd0*/  LOP3.LUT R127, R127, R126, R195, 0x96, !PT ;  /* 0x0000007e7f7f7212 */ /* 0x000fc400078e96c3 */
[----:B------:R-:W-:Y:S02]  /*0de0*/  IMNMX R131, R131, 0x20, PT ;  /* 0x0000002083837817 */ /* 0x000fe40003800200 */
[----:B------:R-:W-:Y:S01]  /*0df0*/  LOP3.LUT R208, R125, R124, R196, 0x96, !PT ;  /* 0x0000007c7dd07212 */ /* 0x000fe200078e96c4 */
[----:B------:R-:W-:Y:S01]  /*0e00*/  IMAD R124, R130, -0x2daee0ad, RZ ;  /* 0xd2511f53827c7824 */ /* 0x000fe200078e02ff */
[----:B------:R-:W-:Y:S01]  /*0e10*/  MOV R204, 0x1 ;  /* 0x0000000100cc7802 */ /* 0x000fe20000000f00 */
[----:B0-----:R0:W1:Y:S01]  /*0e20*/  MUFU.RCP R199, R129 ;  /* 0x0000008100c77308 */ /* 0x0010620000001000 */
[----:B------:R-:W-:Y:S01]  /*0e30*/  IMAD.HI.U32 R200, R127, -0x2daee0ad, RZ ;  /* 0xd2511f537fc87827 */ /* 0x000fe200078e00ff */
[----:B------:R-:W-:-:S03]  /*0e40*/  LOP3.LUT R202, R202, 0x3, RZ, 0xc0, !PT ;  /* 0x00000003caca7812 */ /* 0x000fc600078ec0ff */
[----:B------:R-:W-:Y:S01]  /*0e50*/  IMAD R125, R128, -0x326172a9, RZ ;  /* 0xcd9e8d57807d7824 */ /* 0x000fe200078e02ff */
[----:B------:R-:W-:Y:S01]  /*0e60*/  LOP3.LUT R200, R200, R124, R197, 0x96, !PT ;  /* 0x0000007cc8c87212 */ /* 0x000fe200078e96c5 */
[----:B------:R-:W-:-:S04]  /*0e70*/  IMAD.HI.U32 R201, R208, -0x326172a9, RZ ;  /* 0xcd9e8d57d0c97827 */ /* 0x000fc800078e00ff */
[----:B------:R-:W-:Y:S01]  /*0e80*/  IMAD.IADD R131, R136, 0x1, R131 ;  /* 0x0000000188837824 */ /* 0x000fe200078e0283 */
[----:B------:R-:W-:Y:S01]  /*0e90*/  LOP3.LUT R201, R201, R125, R198, 0x96, !PT ;  /* 0x0000007dc9c97212 */ /* 0x000fe200078e96c6 */
[----:B------:R-:W-:Y:S02]  /*0ea0*/  IMAD R206, R127, -0x2daee0ad, RZ ;  /* 0xd2511f537fce7824 */ /* 0x000fe400078e02ff */
[----:B------:R-:W-:Y:S02]  /*0eb0*/  IMAD.SHL.U32 R205, R131, 0x8, RZ ;  /* 0x0000000883cd7824 */ /* 0x000fe400078e00ff */
[----:B01----:R-:W-:Y:S02]  /*0ec0*/  IMAD R208, R208, -0x326172a9, RZ ;  /* 0xcd9e8d57d0d07824 */ /* 0x003fe400078e02ff */
.L_x_16985:
        /* <DEDUP_REMOVED lines=37> */
.L_x_16685:
[----:B0-----:R-:W-:Y:S02]  /*1120*/  IMAD.MOV.U32 R133, RZ, RZ, R208 ;  /* 0x000000ffff857224 */ /* 0x001fe400078e00d0 */
.L_x_16686:
[----:B------:R-:W-:Y:S05]  /*1130*/  BSYNC B1 ;  /* 0x0000000000017941 */ /* 0x000fea0003800000 */
.L_x_16684:
        /* <DEDUP_REMOVED lines=16> */
.L_x_16690:
[----:B------:R-:W-:Y:S05]  /*1240*/  BSYNC B2 ;  /* 0x0000000000027941 */ /* 0x000fea0003800000 */
.L_x_16689:
        /* <DEDUP_REMOVED lines=44> */
.L_x_16688:
[----:B------:R-:W-:Y:S05]  /*1510*/  BSYNC B1 ;  /* 0x0000000000017941 */ /* 0x000fea0003800000 */
.L_x_16687:
        /* <DEDUP_REMOVED lines=26> */
.L_x_16692:
[----:B------:R-:W-:Y:S02]  /*16c0*/  IMAD.MOV.U32 R175, RZ, RZ, R208 ;  /* 0x000000ffffaf7224 */ /* 0x000fe400078e00d0 */
.L_x_16693:
[----:B------:R-:W-:Y:S05]  /*16d0*/  BSYNC B1 ;  /* 0x0000000000017941 */ /* 0x000fea0003800000 */
.L_x_16691:
        /* <DEDUP_REMOVED lines=16> */
.L_x_16697:
[----:B------:R-:W-:Y:S05]  /*17e0*/  BSYNC B2 ;  /* 0x0000000000027941 */ /* 0x000fea0003800000 */
.L_x_16696:
        /* <DEDUP_REMOVED lines=44> */
.L_x_16695:
[----:B------:R-:W-:Y:S05]  /*1ab0*/  BSYNC B1 ;  /* 0x0000000000017941 */ /* 0x000fea0003800000 */
.L_x_16694:
        /* <DEDUP_REMOVED lines=23> */
.L_x_16699:
[----:B------:R-:W-:Y:S02]  /*1c30*/  IMAD.MOV.U32 R152, RZ, RZ, R208 ;  /* 0x000000ffff987224 */ /* 0x000fe400078e00d0 */
.L_x_16700:
[----:B------:R-:W-:Y:S05]  /*1c40*/  BSYNC B1 ;  /* 0x0000000000017941 */ /* 0x000fea0003800000 */
.L_x_16698:
        /* <DEDUP_REMOVED lines=16> */
.L_x_16704:
[----:B------:R-:W-:Y:S05]  /*1d50*/  BSYNC B2 ;  /* 0x0000000000027941 */ /* 0x000fea0003800000 */
.L_x_16703:
        /* <DEDUP_REMOVED lines=44> */
.L_x_16702:
[----:B------:R-:W-:Y:S05]  /*2020*/  BSYNC B1 ;  /* 0x0000000000017941 */ /* 0x000fea0003800000 */
.L_x_16701:
        /* <DEDUP_REMOVED lines=21> */
.L_x_16706:
[----:B------:R-:W-:Y:S02]  /*2180*/  IMAD.MOV.U32 R152, RZ, RZ, R208 ;  /* 0x000000ffff987224 */ /* 0x000fe400078e00d0 */
.L_x_16707:
[----:B------:R-:W-:Y:S05]  /*2190*/  BSYNC B1 ;  /* 0x0000000000017941 */ /* 0x000fea0003800000 */
.L_x_16705:
        /* <DEDUP_REMOVED lines=16> */
.L_x_16711:
[----:B------:R-:W-:Y:S05]  /*22a0*/  BSYNC B2 ;  /* 0x0000000000027941 */ /* 0x000fea0003800000 */
.L_x_16710:
        /* <DEDUP_REMOVED lines=44> */
.L_x_16709:
[----:B------:R-:W-:Y:S05]  /*2570*/  BSYNC B1 ;  /* 0x0000000000017941 */ /* 0x000fea0003800000 */
.L_x_16708:
        /* <DEDUP_REMOVED lines=21> */
.L_x_16713:
[----:B------:R-:W-:Y:S02]  /*26d0*/  IMAD.MOV.U32 R175, RZ, RZ, R208 ;  /* 0x000000ffffaf7224 */ /* 0x000fe400078e00d0 */
.L_x_16714:
[----:B------:R-:W-:Y:S05]  /*26e0*/  BSYNC B1 ;  /* 0x0000000000017941 */ /* 0x000fea0003800000 */
.L_x_16712:
        /* <DEDUP_REMOVED lines=16> */
.L_x_16718:
[----:B------:R-:W-:Y:S05]  /*27f0*/  BSYNC B2 ;  /* 0x0000000000027941 */ /* 0x000fea0003800000 */
.L_x_16717:
        /* <DEDUP_REMOVED lines=44> */
.L_x_16716:
[----:B------:R-:W-:Y:S05]  /*2ac0*/  BSYNC B1 ;  /* 0x0000000000017941 */ /* 0x000fea0003800000 */
.L_x_16715:
        /* <DEDUP_REMOVED lines=21> */
.L_x_16720:
[----:B------:R-:W-:Y:S02]  /*2c20*/  IMAD.MOV.U32 R175, RZ, RZ, R208 ;  /* 0x000000ffffaf7224 */ /* 0x000fe400078e00d0 */
.L_x_16721:
[----:B------:R-:W-:Y:S05]  /*2c30*/  BSYNC B1 ;  /* 0x0000000000017941 */ /* 0x000fea0003800000 */
.L_x_16719:
        /* <DEDUP_REMOVED lines=16> */
.L_x_16725:
[----:B------:R-:W-:Y:S05]  /*2d40*/  BSYNC B2 ;  /* 0x0000000000027941 */ /* 0x000fea0003800000 */
.L_x_16724:
        /* <DEDUP_REMOVED lines=44> */
.L_x_16723:
[----:B------:R-:W-:Y:S05]  /*3010*/  BSYNC B1 ;  /* 0x0000000000017941 */ /* 0x000fea0003800000 */
.L_x_16722:
        /* <DEDUP_REMOVED lines=21> */
.L_x_16727:
[----:B------:R-:W-:Y:S02]  /*3170*/  IMAD.MOV.U32 R175, RZ, RZ, R208 ;  /* 0x000000ffffaf7224 */ /* 0x000fe400078e00d0 */
.L_x_16728:
[----:B------:R-:W-:Y:S05]  /*3180*/  BSYNC B1 ;  /* 0x0000000000017941 */ /* 0x000fea0003800000 */
.L_x_16726:
        /* <DEDUP_REMOVED lines=16> */
.L_x_16732:
[----:B------:R-:W-:Y:S05]  /*3290*/  BSYNC B2 ;  /* 0x0000000000027941 */ /* 0x000fea0003800000 */
.L_x_16731:
        /* <DEDUP_REMOVED lines=44> */
.L_x_16730:
[----:B------:R-:W-:Y:S05]  /*3560*/  BSYNC B1 ;  /* 0x0000000000017941 */ /* 0x000fea0003800000 */
.L_x_16729:
        /* <DEDUP_REMOVED lines=21> */
.L_x_16734:
[----:B------:R-:W-:Y:S02]  /*36c0*/  IMAD.MOV.U32 R213, RZ, RZ, R208 ;  /* 0x000000ffffd57224 */ /* 0x000fe400078e00d0 */
.L_x_16735:
[----:B------:R-:W-:Y:S05]  /*36d0*/  BSYNC B1 ;  /* 0x0000000000017941 */ /* 0x000fea0003800000 */
.L_x_16733:
        /* <DEDUP_REMOVED lines=18> */
.L_x_16739:
[----:B------:R-:W-:Y:S05]  /*3800*/  BSYNC B2 ;  /* 0x0000000000027941 */ /* 0x000fea0003800000 */
.L_x_16738:
        /* <DEDUP_REMOVED lines=44> */
.L_x_16737:
[----:B------:R-:W-:Y:S05]  /*3ad0*/  BSYNC B1 ;  /* 0x0000000000017941 */ /* 0x000fea0003800000 */
.L_x_16736:
[----:B------:R-:W0:Y:S01]  /*3ae0*/  I2F.U32 R175, R213 ;  /* 0x000000d500af7306 */ /* 0x000e220000201000 */
[----:B------:R-:W-:Y:S02]  /*3af0*/  PRMT R155, RZ, 0x7610, R155 ;  /* 0x00007610ff9b7816 */ /* 0x000fe4000000009b */
[----:B------:R-:W-:Y:S02]  /*3b00*/  SEL R210, RZ, 0x1, P1 ;  /* 0x00000001ffd27807 */ /* 0x000fe40000800000 */
[----:B------:R-:W-:Y:S01]  /*3b10*/  LEA R172, P1, R209, c[0x0][0x188], 0x5 ;  /* 0x00006200d1ac7a11 */ /* 0x000fe200078228ff */
[----:B------:R-:W-:Y:S01]  /*3b20*/  FMUL.FTZ R155, R155, R212 ;  /* 0x000000d49b9b7220 */ /* 0x000fe20000410000 */
[----:B------:R-:W-:Y:S02]  /*3b30*/  SEL R219, RZ, 0x10000, P5 ;  /* 0x00010000ffdb7807 */ /* 0x000fe40002800000 */
[----:B------:R-:W-:Y:S01]  /*3b40*/  LOP3.LUT P5, RZ, R207, 0x2, RZ, 0xc0, !PT ;  /* 0x00000002cfff7812 */ /* 0x000fe200078ac0ff */
[----:B------:R-:W-:Y:S01]  /*3b50*/  FMUL.FTZ R155, R155, c[0x0][0x1e8] ;  /* 0x00007a009b9b7a20 */ /* 0x000fe20000410000 */
[----:B------:R-:W-:-:S02]  /*3b60*/  LEA.HI.X R173, R209, c[0x0][0x18c], RZ, 0x5, P1 ;  /* 0x00006300d1ad7a11 */ /* 0x000fc400008f2cff */
[----:B------:R-:W-:Y:S02]  /*3b70*/  SEL R214, RZ, 0x1, P2 ;  /* 0x00000001ffd67807 */ /* 0x000fe40001000000 */
[----:B------:R-:W-:Y:S01]  /*3b80*/  SEL R211, RZ, 0x1, P5 ;  /* 0x00000001ffd37807 */ /* 0x000fe20002800000 */
[----:B0-----:R-:W-:Y:S01]  /*3b90*/  FFMA.FTZ R175, R175, R174, 1.1641532182693481445e-10 ;  /* 0x2f000000afaf7423 */ /* 0x001fe200000100ae */
[----:B------:R-:W-:Y:S01]  /*3ba0*/  SEL R218, RZ, 0x100, P4 ;  /* 0x00000100ffda7807 */ /* 0x000fe20002000000 */
[----:B------:R-:W-:Y:S01]  /*3bb0*/  IMAD.WIDE.U32 R214, R214, 0x1000000, RZ ;  /* 0x01000000d6d67825 */ /* 0x000fe200078e00ff */
[----:B------:R-:W-:Y:S01]  /*3bc0*/  LOP3.LUT P6, RZ, R207, 0x4, RZ, 0xc0, !PT ;  /* 0x00000004cfff7812 */ /* 0x000fe200078cc0ff */
[----:B------:R0:W-:Y:S01]  /*3bd0*/  STG.E.128 [R172.64], R132 ;  /* 0x00000084ac007986 */ /* 0x0001e2000c101d04 */
[----:B------:R-:W-:Y:S01]  /*3be0*/  FSETP.GTU.FTZ.AND P1, PT, R175, c[0x0][0x1e4], PT ;  /* 0x00007900af007a0b */ /* 0x000fe20003f3c000 */
[----:B------:R-:W-:Y:S01]  /*3bf0*/  IMAD.WIDE.U32 R174, R210, 0x10000, RZ ;  /* 0x00010000d2ae7825 */ /* 0x000fe200078e00ff */
[----:B------:R-:W-:-:S02]  /*3c00*/  SEL R217, RZ, 0x1, P3 ;  /* 0x00000001ffd97807 */ /* 0x000fc40001800000 */
[----:B------:R-:W-:Y:S01]  /*3c10*/  FSEL R216, R155, RZ, !P1 ;  /* 0x000000ff9bd87208 */ /* 0x000fe20004800000 */
[----:B------:R-:W-:Y:S01]  /*3c20*/  IMAD.WIDE.U32 R210, R211, 0x100, RZ ;  /* 0x00000100d3d27825 */ /* 0x000fe200078e00ff */
[----:B------:R-:W-:Y:S02]  /*3c30*/  SEL R220, RZ, 0x1000000, P1 ;  /* 0x01000000ffdc7807 */ /* 0x000fe40000800000 */
[----:B------:R-:W-:Y:S01]  /*3c40*/  SEL R213, RZ, 0x1, P6 ;  /* 0x00000001ffd57807 */ /* 0x000fe20003000000 */
[----:B------:R-:W-:Y:S01]  /*3c50*/  FMUL.FTZ R155, R27, R216 ;  /* 0x000000d81b9b7220 */ /* 0x000fe20000410000 */
[----:B------:R-:W-:Y:S02]  /*3c60*/  LOP3.LUT R216, R218, R220, R219, 0xfe, !PT ;  /* 0x000000dcdad87212 */ /* 0x000fe400078efedb */
[----:B------:R-:W-:Y:S01]  /*3c70*/  LOP3.LUT R174, R210, R214, R174, 0xfe, !PT ;  /* 0x000000d6d2ae7212 */ /* 0x000fe200078efeae */
        /* <DEDUP_REMOVED lines=9> */
.L_x_16683:
[----:B------:R-:W-:Y:S05]  /*3d10*/  BSYNC B0 ;  /* 0x0000000000007941 */ /* 0x000fea0003800000 */
.L_x_16682:
        /* <DEDUP_REMOVED lines=24> */
.L_x_16743:
[----:B01----:R-:W-:Y:S02]  /*3ea0*/  MOV R172, R208 ;  /* 0x000000d000ac7202 */ /* 0x003fe40000000f00 */
.L_x_16744:
[----:B------:R-:W-:Y:S05]  /*3eb0*/  BSYNC B1 ;  /* 0x0000000000017941 */ /* 0x000fea0003800000 */
.L_x_16742:
        /* <DEDUP_REMOVED lines=16> */
.L_x_16748:
[----:B------:R-:W-:Y:S05]  /*3fc0*/  BSYNC B2 ;  /* 0x0000000000027941 */ /* 0x000fea0003800000 */
.L_x_16747:
        /* <DEDUP_REMOVED lines=44> */
.L_x_16746:
[----:B------:R-:W-:Y:S05]  /*4290*/  BSYNC B1 ;  /* 0x0000000000017941 */ /* 0x000fea0003800000 */
.L_x_16745:
[----:B------:R0:W1:Y:S01]  /*42a0*/  I2F.U32 R137, R172 ;  /* 0x000000ac00897306 */ /* 0x0000620000201000 */
[----:B------:R-:W-:Y:S01]  /*42b0*/  IMAD.MOV.U32 R174, RZ, RZ, 0x2f800000 ;  /* 0x2f800000ffae7424 */ /* 0x000fe200078e00ff */
[----:B-----5:R-:W-:Y:S01]  /*42c0*/  PRMT R139, RZ, 0x5410, R156 ;  /* 0x00005410ff8b7816 */ /* 0x020fe2000000009c */
[----:B------:R-:W-:Y:S01]  /*42d0*/  BSSY B1, `(.L_x_16749) ;  /* 0x0000018000017945 */ /* 0x000fe20003800000 */
[----:B------:R-:W-:-:S02]  /*42e0*/  LOP3.LUT R207, R207, 0xfffffffb, RZ, 0xc0, !PT ;  /* 0xfffffffbcfcf7812 */ /* 0x000fc400078ec0ff */
[----:B------:R-:W-:Y:S01]  /*42f0*/  ISETP.NE.U32.AND P0, PT, RZ, c[0x0][0x180], PT ;  /* 0x00006000ff007a0c */ /* 0x000fe20003f05070 */
[----:B------:R-:W-:Y:S01]  /*4300*/  FMUL.FTZ R139, R139, R212 ;  /* 0x000000d48b8b7220 */ /* 0x000fe20000410000 */
[----:B0-----:R-:W-:-:S03]  /*4310*/  IADD3 R172, R138, 0x1, RZ ;  /* 0x000000018aac7810 */ /* 0x001fc60007ffe0ff */
[----:B------:R-:W-:Y:S01]  /*4320*/  FMUL.FTZ R139, R139, c[0x0][0x1e8] ;  /* 0x00007a008b8b7a20 */ /* 0x000fe20000410000 */
[----:B------:R-:W-:Y:S01]  /*4330*/  ISETP.NE.AND.EX P0, PT, RZ, c[0x0][0x184], PT, P0 ;  /* 0x00006100ff007a0c */ /* 0x000fe20003f05300 */
[----:B-1----:R-:W-:-:S05]  /*4340*/  FFMA.FTZ R137, R137, R174, 1.1641532182693481445e-10 ;  /* 0x2f00000089897423 */ /* 0x002fca00000100ae */
        /* <DEDUP_REMOVED lines=15> */
.L_x_16750:
[----:B------:R-:W-:Y:S02]  /*4440*/  IMAD.MOV.U32 R175, RZ, RZ, R208 ;  /* 0x000000ffffaf7224 */ /* 0x000fe400078e00d0 */
.L_x_16751:
[----:B------:R-:W-:Y:S05]  /*4450*/  BSYNC B1 ;  /* 0x0000000000017941 */ /* 0x000fea0003800000 */
.L_x_16749:
        /* <DEDUP_REMOVED lines=16> */
.L_x_16755:
[----:B------:R-:W-:Y:S05]  /*4560*/  BSYNC B2 ;  /* 0x0000000000027941 */ /* 0x000fea0003800000 */
.L_x_16754:
        /* <DEDUP_REMOVED lines=44> */
.L_x_16753:
[----:B------:R-:W-:Y:S05]  /*4830*/  BSYNC B1 ;  /* 0x0000000000017941 */ /* 0x000fea0003800000 */
.L_x_16752:
        /* <DEDUP_REMOVED lines=23> */
.L_x_16757:
[----:B------:R-:W-:Y:S02]  /*49b0*/  IMAD.MOV.U32 R156, RZ, RZ, R208 ;  /* 0x000000ffff9c7224 */ /* 0x000fe400078e00d0 */
.L_x_16758:
[----:B------:R-:W-:Y:S05]  /*49c0*/  BSYNC B1 ;  /* 0x0000000000017941 */ /* 0x000fea0003800000 */
.L_x_16756:
        /* <DEDUP_REMOVED lines=16> */
.L_x_16762:
[----:B------:R-:W-:Y:S05]  /*4ad0*/  BSYNC B2 ;  /* 0x0000000000027941 */ /* 0x000fea0003800000 */
.L_x_16761:
        /* <DEDUP_REMOVED lines=44> */
.L_x_16760:
[----:B------:R-:W-:Y:S05]  /*4da0*/  BSYNC B1 ;  /* 0x0000000000017941 */ /* 0x000fea0003800000 */
.L_x_16759:
        /* <DEDUP_REMOVED lines=21> */
.L_x_16764:
[----:B------:R-:W-:Y:S02]  /*4f00*/  IMAD.MOV.U32 R156, RZ, RZ, R208 ;  /* 0x000000ffff9c7224 */ /* 0x000fe400078e00d0 */
.L_x_16765:
[----:B------:R-:W-:Y:S05]  /*4f10*/  BSYNC B1 ;  /* 0x0000000000017941 */ /* 0x000fea0003800000 */
.L_x_16763:
        /* <DEDUP_REMOVED lines=16> */
.L_x_16769:
[----:B------:R-:W-:Y:S05]  /*5020*/  BSYNC B2 ;  /* 0x0000000000027941 */ /* 0x000fea0003800000 */
.L_x_16768:
        /* <DEDUP_REMOVED lines=44> */
.L_x_16767:
[----:B------:R-:W-:Y:S05]  /*52f0*/  BSYNC B1 ;  /* 0x0000000000017941 */ /* 0x000fea0003800000 */
.L_x_16766:
        /* <DEDUP_REMOVED lines=21> */
.L_x_16771:
[----:B------:R-:W-:Y:S02]  /*5450*/  IMAD.MOV.U32 R175, RZ, RZ, R208 ;  /* 0x000000ffffaf7224 */ /* 0x000fe400078e00d0 */
.L_x_16772:
[----:B------:R-:W-:Y:S05]  /*5460*/  BSYNC B1 ;  /* 0x0000000000017941 */ /* 0x000fea0003800000 */
.L_x_16770:
        /* <DEDUP_REMOVED lines=16> */
.L_x_16776:
[----:B------:R-:W-:Y:S05]  /*5570*/  BSYNC B2 ;  /* 0x0000000000027941 */ /* 0x000fea0003800000 */
.L_x_16775:
        /* <DEDUP_REMOVED lines=44> */
.L_x_16774:
[----:B------:R-:W-:Y:S05]  /*5840*/  BSYNC B1 ;  /* 0x0000000000017941 */ /* 0x000fea0003800000 */
.L_x_16773:
        /* <DEDUP_REMOVED lines=21> */
.L_x_16778:
[----:B------:R-:W-:Y:S02]  /*59a0*/  IMAD.MOV.U32 R175, RZ, RZ, R208 ;  /* 0x000000ffffaf7224 */ /* 0x000fe400078e00d0 */
.L_x_16779:
[----:B------:R-:W-:Y:S05]  /*59b0*/  BSYNC B1 ;  /* 0x0000000000017941 */ /* 0x000fea0003800000 */
.L_x_16777:
        /* <DEDUP_REMOVED lines=16> */
.L_x_16783:
[----:B------:R-:W-:Y:S05]  /*5ac0*/  BSYNC B2 ;  /* 0x0000000000027941 */ /* 0x000fea0003800000 */
.L_x_16782:
        /* <DEDUP_REMOVED lines=44> */
.L_x_16781:
[----:B------:R-:W-:Y:S05]  /*5d90*/  BSYNC B1 ;  /* 0x0000000000017941 */ /* 0x000fea0003800000 */
.L_x_16780:
        /* <DEDUP_REMOVED lines=21> */
.L_x_16785:
[----:B------:R-:W-:Y:S02]  /*5ef0*/  IMAD.MOV.U32 R175, RZ, RZ, R208 ;  /* 0x000000ffffaf7224 */ /* 0x000fe400078e00d0 */
.L_x_16786:
[----:B------:R-:W-:Y:S05]  /*5f00*/  BSYNC B1 ;  /* 0x0000000000017941 */ /* 0x000fea0003800000 */
.L_x_16784:
        /* <DEDUP_REMOVED lines=16> */
.L_x_16790:
[----:B------:R-:W-:Y:S05]  /*6010*/  BSYNC B2 ;  /* 0x0000000000027941 */ /* 0x000fea0003800000 */
.L_x_16789:
        /* <DEDUP_REMOVED lines=44> */
.L_x_16788:
[----:B------:R-:W-:Y:S05]  /*62e0*/  BSYNC B1 ;  /* 0x0000000000017941 */ /* 0x000fea0003800000 */
.L_x_16787:
        /* <DEDUP_REMOVED lines=21> */
.L_x_16792:
[----:B------:R-:W-:Y:S02]  /*6440*/  IMAD.MOV.U32 R218, RZ, RZ, R208 ;  /* 0x000000ffffda7224 */ /* 0x000fe400078e00d0 */
.L_x_16793:
[----:B------:R-:W-:Y:S05]  /*6450*/  BSYNC B1 ;  /* 0x0000000000017941 */ /* 0x000fea0003800000 */
.L_x_16791:
        /* <DEDUP_REMOVED lines=18> */
.L_x_16797:
[----:B------:R-:W-:Y:S05]  /*6580*/  BSYNC B2 ;  /* 0x0000000000027941 */ /* 0x000fea0003800000 */
.L_x_16796:
        /* <DEDUP_REMOVED lines=44> */
.L_x_16795:
[----:B------:R-:W-:Y:S05]  /*6850*/  BSYNC B1 ;  /* 0x0000000000017941 */ /* 0x000fea0003800000 */
.L_x_16794:
[----:B------:R-:W0:Y:S01]  /*6860*/  I2F.U32 R175, R218 ;  /* 0x000000da00af7306 */ /* 0x000e220000201000 */
[----:B------:R-:W-:Y:S02]  /*6870*/  PRMT R159, RZ, 0x7610, R159 ;  /* 0x00007610ff9f7816 */ /* 0x000fe4000000009f */
[----:B------:R-:W-:Y:S02]  /*6880*/  SEL R210, RZ, 0x1, P1 ;  /* 0x00000001ffd27807 */ /* 0x000fe40000800000 */
[----:B------:R-:W-:Y:S01]  /*6890*/  LEA R172, P1, R213, c[0x0][0x188], 0x5 ;  /* 0x00006200d5ac7a11 */ /* 0x000fe200078228ff */
[----:B------:R-:W-:Y:S01]  /*68a0*/  FMUL.FTZ R159, R159, R212 ;  /* 0x000000d49f9f7220 */ /* 0x000fe20000410000 */
[----:B------:R-:W-:-:S02]  /*68b0*/  SEL R220, RZ, 0x10000, P5 ;  /* 0x00010000ffdc7807 */ /* 0x000fc40002800000 */
[----:B------:R-:W-:Y:S01]  /*68c0*/  LOP3.LUT P5, RZ, R207, 0x2, RZ, 0xc0, !PT ;  /* 0x00000002cfff7812 */ /* 0x000fe200078ac0ff */
[----:B------:R-:W-:Y:S01]  /*68d0*/  FMUL.FTZ R159, R159, c[0x0][0x1e8] ;  /* 0x00007a009f9f7a20 */ /* 0x000fe20000410000 */
[----:B------:R-:W-:Y:S02]  /*68e0*/  LEA.HI.X R173, R213, c[0x0][0x18c], RZ, 0x5, P1 ;  /* 0x00006300d5ad7a11 */ /* 0x000fe400008f2cff */
        /* <DEDUP_REMOVED lines=12> */
[----:B------:R-:W-:-:S03]  /*69b0*/  SEL R221, RZ, 0x1000000, P1 ;  /* 0x01000000ffdd7807 */ /* 0x000fc60000800000 */
[----:B------:R-:W-:Y:S01]  /*69c0*/  FMUL.FTZ R159, R51, R216 ;  /* 0x000000d8339f7220 */ /* 0x000fe20000410000 */
[----:B------:R-:W-:Y:S02]  /*69d0*/  LOP3.LUT R216, R217, R221, R220, 0xfe, !PT ;  /* 0x000000ddd9d87212 */ /* 0x000fe400078efedc */
[----:B------:R-:W-:Y:S01]  /*69e0*/  LOP3.LUT R174, R210, R214, R174, 0xfe, !PT ;  /* 0x000000d6d2ae7212 */ /* 0x000fe200078efeae */
[----:B------:R-:W-:Y:S01]  /*69f0*/  @P0 FADD.FTZ R159, R131, R159 ;  /* 0x0000009f839f0221 */ /* 0x000fe20000010000 */
[----:B------:R-:W-:Y:S02]  /*6a00*/  SEL R217, RZ, 0x1, P6 ;  /* 0x00000001ffd97807 */ /* 0x000fe40003000000 */
[----:B------:R-:W-:Y:S02]  /*6a10*/  LEA R214, P0, R213, c[0x0][0x190], 0x3 ;  /* 0x00006400d5d67a11 */ /* 0x000fe400078018ff */
[----:B------:R-:W-:Y:S01]  /*6a20*/  LOP3.LUT R219, R215, R216, R219, 0xfe, !PT ;  /* 0x000000d8d7db7212 */ /* 0x000fe200078efedb */
[----:B------:R0:W-:Y:S01]  /*6a30*/  STG.E.128 [R172.64+0x10], R156 ;  /* 0x0000109cac007986 */ /* 0x0001e2000c101d04 */
[----:B------:R-:W-:-:S02]  /*6a40*/  LOP3.LUT R174, R174, R217, RZ, 0xfc, !PT ;  /* 0x000000d9aeae7212 */ /* 0x000fc400078efcff */
[----:B------:R-:W-:Y:S02]  /*6a50*/  LEA.HI.X R215, R213, c[0x0][0x194], RZ, 0x3, P0 ;  /* 0x00006500d5d77a11 */ /* 0x000fe400000f1cff */
[----:B------:R-:W-:Y:S02]  /*6a60*/  LOP3.LUT R175, R211, R219, R175, 0xfe, !PT ;  /* 0x000000dbd3af7212 */ /* 0x000fe400078efeaf */
[----:B------:R-:W-:-:S03]  /*6a70*/  IADD3 R213, R213, 0x80, RZ ;  /* 0x00000080d5d57810 */ /* 0x000fc60007ffe0ff */
[----:B------:R0:W-:Y:S04]  /*6a80*/  STG.E.64 [R214.64], R174 ;  /* 0x000000aed6007986 */ /* 0x0001e8000c101b04 */
.L_x_16741:
[----:B------:R-:W-:Y:S05]  /*6a90*/  BSYNC B0 ;  /* 0x0000000000007941 */ /* 0x000fea0003800000 */
.L_x_16740:
        /* <DEDUP_REMOVED lines=24> */
.L_x_16801:
[----:B01----:R-:W-:Y:S02]  /*6c20*/  IMAD.MOV.U32 R172, RZ, RZ, R208 ;  /* 0x000000ffffac7224 */ /* 0x003fe400078e00d0 */
.L_x_16802:
[----:B------:R-:W-:Y:S05]  /*6c30*/  BSYNC B1 ;  /* 0x0000000000017941 */ /* 0x000fea0003800000 */
.L_x_16800:
        /* <DEDUP_REMOVED lines=16> */
.L_x_16806:
[----:B------:R-:W-:Y:S05]  /*6d40*/  BSYNC B2 ;  /* 0x0000000000027941 */ /* 0x000fea0003800000 */
.L_x_16805:
        /* <DEDUP_REMOVED lines=40> */
[----:B------:R-:W-:Y:S02]  /*6fd0*/  HFMA2.MMA R142, -RZ, RZ, 0, 0 ;  /* 0x00000000ff8e7435 */ /* 0x000fe400000001ff */
[----:B------:R-:W-:Y:S01]  /*6fe0*/  IMAD.MOV.U32 R208, RZ, RZ, R174 ;  /* 0x000000ffffd07224 */ /* 0x000fe200078e00ae */
[----:B------:R-:W-:Y:S01]  /*6ff0*/  LOP3.LUT R200, R141, R200, R197, 0x96, !PT ;  /* 0x000000c88dc87212 */ /* 0x000fe200078e96c5 */
[----:B------:R-:W-:Y:S02]  /*7000*/  IMAD.MOV.U32 R206, RZ, RZ, R140 ;  /* 0x000000ffffce7224 */ /* 0x000fe400078e008c */
.L_x_16804:
[----:B------:R-:W-:Y:S05]  /*7010*/  BSYNC B1 ;  /* 0x0000000000017941 */ /* 0x000fea0003800000 */
.L_x_16803:
        /* <DEDUP_REMOVED lines=26> */
.L_x_16808:
[----:B------:R-:W-:Y:S02]  /*71c0*/  IMAD.MOV.U32 R175, RZ, RZ, R208 ;  /* 0x000000ffffaf7224 */ /* 0x000fe400078e00d0 */
.L_x_16809:
[----:B------:R-:W-:Y:S05]  /*71d0*/  BSYNC B1 ;  /* 0x0000000000017941 */ /* 0x000fea0003800000 */
.L_x_16807:
        /* <DEDUP_REMOVED lines=16> */
.L_x_16813:
[----:B------:R-:W-:Y:S05]  /*72e0*/  BSYNC B2 ;  /* 0x0000000000027941 */ /* 0x000fea0003800000 */
.L_x_16812:
        /* <DEDUP_REMOVED lines=44> */
.L_x_16811:
[----:B------:R-:W-:Y:S05]  /*75b0*/  BSYNC B1 ;  /* 0x0000000000017941 */ /* 0x000fea0003800000 */
.L_x_16810:
        /* <DEDUP_REMOVED lines=23> */
.L_x_16815:
[----:B------:R-:W-:Y:S02]  /*7730*/  IMAD.MOV.U32 R160, RZ, RZ, R208 ;  /* 0x000000ffffa07224 */ /* 0x000fe400078e00d0 */
.L_x_16816:
[----:B------:R-:W-:Y:S05]  /*7740*/  BSYNC B1 ;  /* 0x0000000000017941 */ /* 0x000fea0003800000 */
.L_x_16814:
        /* <DEDUP_REMOVED lines=16> */
.L_x_16820:
[----:B------:R-:W-:Y:S05]  /*7850*/  BSYNC B2 ;  /* 0x0000000000027941 */ /* 0x000fea0003800000 */
.L_x_16819:
        /* <DEDUP_REMOVED lines=44> */
.L_x_16818:
[----:B------:R-:W-:Y:S05]  /*7b20*/  BSYNC B1 ;  /* 0x0000000000017941 */ /* 0x000fea0003800000 */
.L_x_16817:
        /* <DEDUP_REMOVED lines=21> */
.L_x_16822:
[----:B------:R-:W-:Y:S02]  /*7c80*/  IMAD.MOV.U32 R160, RZ, RZ, R208 ;  /* 0x000000ffffa07224 */ /* 0x000fe400078e00d0 */
.L_x_16823:
[----:B------:R-:W-:Y:S05]  /*7c90*/  BSYNC B1 ;  /* 0x0000000000017941 */ /* 0x000fea0003800000 */
.L_x_16821:
        /* <DEDUP_REMOVED lines=16> */
.L_x_16827:
[----:B------:R-:W-:Y:S05]  /*7da0*/  BSYNC B2 ;  /* 0x0000000000027941 */ /* 0x000fea0003800000 */
.L_x_16826:
        /* <DEDUP_REMOVED lines=44> */
.L_x_16825:
[----:B------:R-:W-:Y:S05]  /*8070*/  BSYNC B1 ;  /* 0x0000000000017941 */ /* 0x000fea0003800000 */
.L_x_16824:
        /* <DEDUP_REMOVED lines=21> */
.L_x_16829:
[----:B------:R-:W-:Y:S02]  /*81d0*/  IMAD.MOV.U32 R175, RZ, RZ, R208 ;  /* 0x000000ffffaf7224 */ /* 0x000fe400078e00d0 */
.L_x_16830:
[----:B------:R-:W-:Y:S05]  /*81e0*/  BSYNC B1 ;  /* 0x0000000000017941 */ /* 0x000fea0003800000 */
.L_x_16828:
        /* <DEDUP_REMOVED lines=16> */
.L_x_16834:
[----:B------:R-:W-:Y:S05]  /*82f0*/  BSYNC B2 ;  /* 0x0000000000027941 */ /* 0x000fea0003800000 */
.L_x_16833:
        /* <DEDUP_REMOVED lines=44> */
.L_x_16832:
[----:B------:R-:W-:Y:S05]  /*85c0*/  BSYNC B1 ;  /* 0x0000000000017941 */ /* 0x000fea0003800000 */
.L_x_16831:
        /* <DEDUP_REMOVED lines=21> */
.L_x_16836:
[----:B------:R-:W-:Y:S02]  /*8720*/  IMAD.MOV.U32 R175, RZ, RZ, R208 ;  /* 0x000000ffffaf7224 */ /* 0x000fe400078e00d0 */
.L_x_16837:
[----:B------:R-:W-:Y:S05]  /*8730*/  BSYNC B1 ;  /* 0x0000000000017941 */ /* 0x000fea0003800000 */
.L_x_16835:
        /* <DEDUP_REMOVED lines=16> */
.L_x_16841:
[----:B------:R-:W-:Y:S05]  /*8840*/  BSYNC B2 ;  /* 0x0000000000027941 */ /* 0x000fea0003800000 */
.L_x_16840:
        /* <DEDUP_REMOVED lines=44> */
.L_x_16839:
[----:B------:R-:W-:Y:S05]  /*8b10*/  BSYNC B1 ;  /* 0x0000000000017941 */ /* 0x000fea0003800000 */
.L_x_16838:
        /* <DEDUP_REMOVED lines=21> */
.L_x_16843:
[----:B------:R-:W-:Y:S02]  /*8c70*/  IMAD.MOV.U32 R175, RZ, RZ, R208 ;  /* 0x000000ffffaf7224 */ /* 0x000fe400078e00d0 */
.L_x_16844:
[----:B------:R-:W-:Y:S05]  /*8c80*/  BSYNC B1 ;  /* 0x0000000000017941 */ /* 0x000fea0003800000 */
.L_x_16842:
        /* <DEDUP_REMOVED lines=16> */
.L_x_16848:
[----:B------:R-:W-:Y:S05]  /*8d90*/  BSYNC B2 ;  /* 0x0000000000027941 */ /* 0x000fea0003800000 */
.L_x_16847:
        /* <DEDUP_REMOVED lines=44> */
.L_x_16846:
[----:B------:R-:W-:Y:S05]  /*9060*/  BSYNC B1 ;  /* 0x0000000000017941 */ /* 0x000fea0003800000 */
.L_x_16845:
        /* <DEDUP_REMOVED lines=21> */
.L_x_16850:
[----:B------:R-:W-:Y:S02]  /*91c0*/  IMAD.MOV.U32 R218, RZ, RZ, R208 ;  /* 0x000000ffffda7224 */ /* 0x000fe400078e00d0 */
.L_x_16851:
[----:B------:R-:W-:Y:S05]  /*91d0*/  BSYNC B1 ;  /* 0x0000000000017941 */ /* 0x000fea0003800000 */
.L_x_16849:
        /* <DEDUP_REMOVED lines=18> */
.L_x_16855:
[----:B------:R-:W-:Y:S05]  /*9300*/  BSYNC B2 ;  /* 0x0000000000027941 */ /* 0x000fea0003800000 */
.L_x_16854:
        /* <DEDUP_REMOVED lines=44> */
.L_x_16853:
[----:B------:R-:W-:Y:S05]  /*95d0*/  BSYNC B1 ;  /* 0x0000000000017941 */ /* 0x000fea0003800000 */
.L_x_16852:
        /* <DEDUP_REMOVED lines=35> */
.L_x_16799:
[----:B------:R-:W-:Y:S05]  /*9810*/  BSYNC B0 ;  /* 0x0000000000007941 */ /* 0x000fea0003800000 */
.L_x_16798:
        /* <DEDUP_REMOVED lines=24> */
.L_x_16859:
[----:B01----:R-:W-:Y:S02]  /*99a0*/  MOV R172, R208 ;  /* 0x000000d000ac7202 */ /* 0x003fe40000000f00 */
.L_x_16860:
[----:B------:R-:W-:Y:S05]  /*99b0*/  BSYNC B1 ;  /* 0x0000000000017941 */ /* 0x000fea0003800000 */
.L_x_16858:
        /* <DEDUP_REMOVED lines=16> */
.L_x_16864:
[----:B------:R-:W-:Y:S05]  /*9ac0*/  BSYNC B2 ;  /* 0x0000000000027941 */ /* 0x000fea0003800000 */
.L_x_16863:
        /* <DEDUP_REMOVED lines=44> */
.L_x_16862:
[----:B------:R-:W-:Y:S05]  /*9d90*/  BSYNC B1 ;  /* 0x0000000000017941 */ /* 0x000fea0003800000 */
.L_x_16861:
        /* <DEDUP_REMOVED lines=26> */
.L_x_16866:
[----:B------:R-:W-:Y:S02]  /*9f40*/  IMAD.MOV.U32 R175, RZ, RZ, R208 ;  /* 0x000000ffffaf7224 */ /* 0x000fe400078e00d0 */
.L_x_16867:
[----:B------:R-:W-:Y:S05]  /*9f50*/  BSYNC B1 ;  /* 0x0000000000017941 */ /* 0x000fea0003800000 */
.L_x_16865:
        /* <DEDUP_REMOVED lines=16> */
.L_x_16871:
[----:B------:R-:W-:Y:S05]  /*a060*/  BSYNC B2 ;  /* 0x0000000000027941 */ /* 0x000fea0003800000 */
.L_x_16870:
        /* <DEDUP_REMOVED lines=44> */
.L_x_16869:
[----:B------:R-:W-:Y:S05]  /*a330*/  BSYNC B1 ;  /* 0x0000000000017941 */ /* 0x000fea0003800000 */
.L_x_16868:
        /* <DEDUP_REMOVED lines=23> */
.L_x_16873:
[----:B------:R-:W-:Y:S02]  /*a4b0*/  IMAD.MOV.U32 R164, RZ, RZ, R208 ;  /* 0x000000ffffa47224 */ /* 0x000fe400078e00d0 */
.L_x_16874:
[----:B------:R-:W-:Y:S05]  /*a4c0*/  BSYNC B1 ;  /* 0x0000000000017941 */ /* 0x000fea0003800000 */
.L_x_16872:
        /* <DEDUP_REMOVED lines=16> */
.L_x_16878:
[----:B------:R-:W-:Y:S05]  /*a5d0*/  BSYNC B2 ;  /* 0x0000000000027941 */ /* 0x000fea0003800000 */
.L_x_16877:
        /* <DEDUP_REMOVED lines=44> */
.L_x_16876:
[----:B------:R-:W-:Y:S05]  /*a8a0*/  BSYNC B1 ;  /* 0x0000000000017941 */ /* 0x000fea0003800000 */
.L_x_16875:
        /* <DEDUP_REMOVED lines=21> */
.L_x_16880:
[----:B------:R-:W-:Y:S02]  /*aa00*/  IMAD.MOV.U32 R164, RZ, RZ, R208 ;  /* 0x000000ffffa47224 */ /* 0x000fe400078e00d0 */
.L_x_16881:
[----:B------:R-:W-:Y:S05]  /*aa10*/  BSYNC B1 ;  /* 0x0000000000017941 */ /* 0x000fea0003800000 */
.L_x_16879:
        /* <DEDUP_REMOVED lines=16> */
.L_x_16885:
[----:B------:R-:W-:Y:S05]  /*ab20*/  BSYNC B2 ;  /* 0x0000000000027941 */ /* 0x000fea0003800000 */
.L_x_16884:
        /* <DEDUP_REMOVED lines=44> */
.L_x_16883:
[----:B------:R-:W-:Y:S05]  /*adf0*/  BSYNC B1 ;  /* 0x0000000000017941 */ /* 0x000fea0003800000 */
.L_x_16882:
        /* <DEDUP_REMOVED lines=21> */
.L_x_16887:
[----:B------:R-:W-:Y:S02]  /*af50*/  IMAD.MOV.U32 R175, RZ, RZ, R208 ;  /* 0x000000ffffaf7224 */ /* 0x000fe400078e00d0 */
.L_x_16888:
[----:B------:R-:W-:Y:S05]  /*af60*/  BSYNC B1 ;  /* 0x0000000000017941 */ /* 0x000fea0003800000 */
.L_x_16886:
        /* <DEDUP_REMOVED lines=16> */
.L_x_16892:
[----:B------:R-:W-:Y:S05]  /*b070*/  BSYNC B2 ;  /* 0x0000000000027941 */ /* 0x000fea0003800000 */
.L_x_16891:
        /* <DEDUP_REMOVED lines=44> */
.L_x_16890:
[----:B------:R-:W-:Y:S05]  /*b340*/  BSYNC B1 ;  /* 0x0000000000017941 */ /* 0x000fea0003800000 */
.L_x_16889:
        /* <DEDUP_REMOVED lines=21> */
.L_x_16894:
[----:B------:R-:W-:Y:S02]  /*b4a0*/  IMAD.MOV.U32 R175, RZ, RZ, R208 ;  /* 0x000000ffffaf7224 */ /* 0x000fe400078e00d0 */
.L_x_16895:
[----:B------:R-:W-:Y:S05]  /*b4b0*/  BSYNC B1 ;  /* 0x0000000000017941 */ /* 0x000fea0003800000 */
.L_x_16893:
        /* <DEDUP_REMOVED lines=16> */
.L_x_16899:
[----:B------:R-:W-:Y:S05]  /*b5c0*/  BSYNC B2 ;  /* 0x0000000000027941 */ /* 0x000fea0003800000 */
.L_x_16898:
        /* <DEDUP_REMOVED lines=44> */
.L_x_16897:
[----:B------:R-:W-:Y:S05]  /*b890*/  BSYNC B1 ;  /* 0x0000000000017941 */ /* 0x000fea0003800000 */
.L_x_16896:
        /* <DEDUP_REMOVED lines=21> */
.L_x_16901:
[----:B------:R-:W-:Y:S02]  /*b9f0*/  IMAD.MOV.U32 R175, RZ, RZ, R208 ;  /* 0x000000ffffaf7224 */ /* 0x000fe400078e00d0 */
.L_x_16902:
[----:B------:R-:W-:Y:S05]  /*ba00*/  BSYNC B1 ;  /* 0x0000000000017941 */ /* 0x000fea0003800000 */
.L_x_16900:
        /* <DEDUP_REMOVED lines=16> */
.L_x_16906:
[----:B------:R-:W-:Y:S05]  /*bb10*/  BSYNC B2 ;  /* 0x0000000000027941 */ /* 0x000fea0003800000 */
.L_x_16905:
        /* <DEDUP_REMOVED lines=44> */
.L_x_16904:
[----:B------:R-:W-:Y:S05]  /*bde0*/  BSYNC B1 ;  /* 0x0000000000017941 */ /* 0x000fea0003800000 */
.L_x_16903:
        /* <DEDUP_REMOVED lines=21> */
.L_x_16908:
[----:B------:R-:W-:Y:S02]  /*bf40*/  IMAD.MOV.U32 R218, RZ, RZ, R208 ;  /* 0x000000ffffda7224 */ /* 0x000fe400078e00d0 */
.L_x_16909:
[----:B------:R-:W-:Y:S05]  /*bf50*/  BSYNC B1 ;  /* 0x0000000000017941 */ /* 0x000fea0003800000 */
.L_x_16907:
        /* <DEDUP_REMOVED lines=18> */
.L_x_16913:
[----:B------:R-:W-:Y:S05]  /*c080*/  BSYNC B2 ;  /* 0x0000000000027941 */ /* 0x000fea0003800000 */
.L_x_16912:
        /* <DEDUP_REMOVED lines=44> */
.L_x_16911:
[----:B------:R-:W-:Y:S05]  /*c350*/  BSYNC B1 ;  /* 0x0000000000017941 */ /* 0x000fea0003800000 */
.L_x_16910:
        /* <DEDUP_REMOVED lines=35> */
.L_x_16857:
[----:B------:R-:W-:Y:S05]  /*c590*/  BSYNC B0 ;  /* 0x0000000000007941 */ /* 0x000fea0003800000 */
.L_x_16856:
        /* <DEDUP_REMOVED lines=24> */
.L_x_16917:
[----:B01----:R-:W-:Y:S02]  /*c720*/  IMAD.MOV.U32 R172, RZ, RZ, R208 ;  /* 0x000000ffffac7224 */ /* 0x003fe400078e00d0 */
.L_x_16918:
[----:B------:R-:W-:Y:S05]  /*c730*/  BSYNC B1 ;  /* 0x0000000000017941 */ /* 0x000fea0003800000 */
.L_x_16916:
        /* <DEDUP_REMOVED lines=16> */
.L_x_16922:
[----:B------:R-:W-:Y:S05]  /*c840*/  BSYNC B2 ;  /* 0x0000000000027941 */ /* 0x000fea0003800000 */
.L_x_16921:
        /* <DEDUP_REMOVED lines=44> */
.L_x_16920:
[----:B------:R-:W-:Y:S05]  /*cb10*/  BSYNC B1 ;  /* 0x0000000000017941 */ /* 0x000fea0003800000 */
.L_x_16919:
        /* <DEDUP_REMOVED lines=26> */
.L_x_16924:
[----:B------:R-:W-:Y:S02]  /*ccc0*/  IMAD.MOV.U32 R175, RZ, RZ, R208 ;  /* 0x000000ffffaf7224 */ /* 0x000fe400078e00d0 */
.L_x_16925:
[----:B------:R-:W-:Y:S05]  /*ccd0*/  BSYNC B1 ;  /* 0x0000000000017941 */ /* 0x000fea0003800000 */
.L_x_16923:
        /* <DEDUP_REMOVED lines=16> */
.L_x_16929:
[----:B------:R-:W-:Y:S05]  /*cde0*/  BSYNC B2 ;  /* 0x0000000000027941 */ /* 0x000fea0003800000 */
.L_x_16928:
        /* <DEDUP_REMOVED lines=44> */
.L_x_16927:
[----:B------:R-:W-:Y:S05]  /*d0b0*/  BSYNC B1 ;  /* 0x0000000000017941 */ /* 0x000fea0003800000 */
.L_x_16926:
        /* <DEDUP_REMOVED lines=23> */
.L_x_16931:
[----:B------:R-:W-:Y:S02]  /*d230*/  IMAD.MOV.U32 R168, RZ, RZ, R208 ;  /* 0x000000ffffa87224 */ /* 0x000fe400078e00d0 */
.L_x_16932:
[----:B------:R-:W-:Y:S05]  /*d240*/  BSYNC B1 ;  /* 0x0000000000017941 */ /* 0x000fea0003800000 */
.L_x_16930:
        /* <DEDUP_REMOVED lines=16> */
.L_x_16936:
[----:B------:R-:W-:Y:S05]  /*d350*/  BSYNC B2 ;  /* 0x0000000000027941 */ /* 0x000fea0003800000 */
.L_x_16935:
        /* <DEDUP_REMOVED lines=44> */
.L_x_16934:
[----:B------:R-:W-:Y:S05]  /*d620*/  BSYNC B1 ;  /* 0x0000000000017941 */ /* 0x000fea0003800000 */
.L_x_16933:
        /* <DEDUP_REMOVED lines=21> */
.L_x_16938:
[----:B------:R-:W-:Y:S02]  /*d780*/  IMAD.MOV.U32 R168, RZ, RZ, R208 ;  /* 0x000000ffffa87224 */ /* 0x000fe400078e00d0 */
.L_x_16939:
[----:B------:R-:W-:Y:S05]  /*d790*/  BSYNC B1 ;  /* 0x0000000000017941 */ /* 0x000fea0003800000 */
.L_x_16937:
        /* <DEDUP_REMOVED lines=16> */
.L_x_16943:
[----:B------:R-:W-:Y:S05]  /*d8a0*/  BSYNC B2 ;  /* 0x0000000000027941 */ /* 0x000fea0003800000 */
.L_x_16942:
        /* <DEDUP_REMOVED lines=44> */
.L_x_16941:
[----:B------:R-:W-:Y:S05]  /*db70*/  BSYNC B1 ;  /* 0x0000000000017941 */ /* 0x000fea0003800000 */
.L_x_16940:
        /* <DEDUP_REMOVED lines=21> */
.L_x_16945:
[----:B------:R-:W-:Y:S02]  /*dcd0*/  IMAD.MOV.U32 R175, RZ, RZ, R208 ;  /* 0x000000ffffaf7224 */ /* 0x000fe400078e00d0 */
.L_x_16946:
[----:B------:R-:W-:Y:S05]  /*dce0*/  BSYNC B1 ;  /* 0x0000000000017941 */ /* 0x000fea0003800000 */
.L_x_16944:
        /* <DEDUP_REMOVED lines=16> */
.L_x_16950:
[----:B------:R-:W-:Y:S05]  /*ddf0*/  BSYNC B2 ;  /* 0x0000000000027941 */ /* 0x000fea0003800000 */
.L_x_16949:
        /* <DEDUP_REMOVED lines=44> */
.L_x_16948:
[----:B------:R-:W-:Y:S05]  /*e0c0*/  BSYNC B1 ;  /* 0x0000000000017941 */ /* 0x000fea0003800000 */
.L_x_16947:
        /* <DEDUP_REMOVED lines=21> */
.L_x_16952:
[----:B------:R-:W-:Y:S02]  /*e220*/  IMAD.MOV.U32 R175, RZ, RZ, R208 ;  /* 0x000000ffffaf7224 */ /* 0x000fe400078e00d0 */
.L_x_16953:
[----:B------:R-:W-:Y:S05]  /*e230*/  BSYNC B1 ;  /* 0x0000000000017941 */ /* 0x000fea0003800000 */
.L_x_16951:
        /* <DEDUP_REMOVED lines=16> */
.L_x_16957:
[----:B------:R-:W-:Y:S05]  /*e340*/  BSYNC B2 ;  /* 0x0000000000027941 */ /* 0x000fea0003800000 */
.L_x_16956:
        /* <DEDUP_REMOVED lines=44> */
.L_x_16955:
[----:B------:R-:W-:Y:S05]  /*e610*/  BSYNC B1 ;  /* 0x0000000000017941 */ /* 0x000fea0003800000 */
.L_x_16954:
        /* <DEDUP_REMOVED lines=21> */
.L_x_16959:
[----:B------:R-:W-:Y:S02]  /*e770*/  IMAD.MOV.U32 R175, RZ, RZ, R208 ;  /* 0x000000ffffaf7224 */ /* 0x000fe400078e00d0 */
.L_x_16960:
[----:B------:R-:W-:Y:S05]  /*e780*/  BSYNC B1 ;  /* 0x0000000000017941 */ /* 0x000fea0003800000 */
.L_x_16958:
        /* <DEDUP_REMOVED lines=16> */
.L_x_16964:
[----:B------:R-:W-:Y:S05]  /*e890*/  BSYNC B2 ;  /* 0x0000000000027941 */ /* 0x000fea0003800000 */
.L_x_16963:
        /* <DEDUP_REMOVED lines=44> */
.L_x_16962:
[----:B------:R-:W-:Y:S05]  /*eb60*/  BSYNC B1 ;  /* 0x0000000000017941 */ /* 0x000fea0003800000 */
.L_x_16961:
        /* <DEDUP_REMOVED lines=21> */
.L_x_16966:
[----:B------:R-:W-:Y:S02]  /*ecc0*/  IMAD.MOV.U32 R218, RZ, RZ, R208 ;  /* 0x000000ffffda7224 */ /* 0x000fe400078e00d0 */
.L_x_16967:
[----:B------:R-:W-:Y:S05]  /*ecd0*/  BSYNC B1 ;  /* 0x0000000000017941 */ /* 0x000fea0003800000 */
.L_x_16965:
        /* <DEDUP_REMOVED lines=18> */
.L_x_16971:
[----:B------:R-:W-:Y:S05]  /*ee00*/  BSYNC B2 ;  /* 0x0000000000027941 */ /* 0x000fea0003800000 */
.L_x_16970:
        /* <DEDUP_REMOVED lines=44> */
.L_x_16969:
[----:B------:R-:W-:Y:S05]  /*f0d0*/  BSYNC B1 ;  /* 0x0000000000017941 */ /* 0x000fea0003800000 */
.L_x_16968:
[----:B------:R-:W0:Y:S01]  /*f0e0*/  I2F.U32 R175, R218 ;  /* 0x000000da00af7306 */ /* 0x000e220000201000 */
[----:B------:R-:W-:Y:S02]  /*f0f0*/  PRMT R171, RZ, 0x7610, R171 ;  /* 0x00007610ffab7816 */ /* 0x000fe400000000ab */
[----:B------:R-:W-:Y:S02]  /*f100*/  SEL R210, RZ, 0x1, P1 ;  /* 0x00000001ffd27807 */ /* 0x000fe40000800000 */
[----:B------:R-:W-:Y:S01]  /*f110*/  LEA R172, P1, R213, c[0x0][0x188], 0x5 ;  /* 0x00006200d5ac7a11 */ /* 0x000fe200078228ff */
[----:B------:R-:W-:Y:S01]  /*f120*/  FMUL.FTZ R171, R171, R212 ;  /* 0x000000d4abab7220 */ /* 0x000fe20000410000 */
[----:B------:R-:W-:Y:S02]  /*f130*/  SEL R217, RZ, 0x10000, P5 ;  /* 0x00010000ffd97807 */ /* 0x000fe40002800000 */
[----:B------:R-:W-:Y:S01]  /*f140*/  LEA.HI.X R173, R213, c[0x0][0x18c], RZ, 0x5, P1 ;  /* 0x00006300d5ad7a11 */ /* 0x000fe200008f2cff */
[----:B------:R-:W-:Y:S01]  /*f150*/  FMUL.FTZ R171, R171, c[0x0][0x1e8] ;  /* 0x00007a00abab7a20 */ /* 0x000fe20000410000 */
[----:B------:R-:W-:-:S02]  /*f160*/  LOP3.LUT P5, RZ, R207, 0x2, RZ, 0xc0, !PT ;  /* 0x00000002cfff7812 */ /* 0x000fc400078ac0ff */
[----:B------:R-:W-:Y:S01]  /*f170*/  SEL R214, RZ, 0x1, P2 ;  /* 0x00000001ffd67807 */ /* 0x000fe20001000000 */
[----:B------:R1:W-:Y:S01]  /*f180*/  STG.E.128 [R172.64], R148 ;  /* 0x00000094ac007986 */ /* 0x0003e2000c101d04 */
[----:B------:R-:W-:Y:S01]  /*f190*/  SEL R211, RZ, 0x1, P5 ;  /* 0x00000001ffd37807 */ /* 0x000fe20002800000 */
[----:B0-----:R-:W-:Y:S01]  /*f1a0*/  FFMA.FTZ R175, R175, R174, 1.1641532182693481445e-10 ;  /* 0x2f000000afaf7423 */ /* 0x001fe200000100ae */
[----:B------:R-:W-:Y:S01]  /*f1b0*/  SEL R216, RZ, 0x100, P4 ;  /* 0x00000100ffd87807 */ /* 0x000fe20002000000 */
[----:B------:R-:W-:Y:S01]  /*f1c0*/  IMAD.WIDE.U32 R214, R214, 0x1000000, RZ ;  /* 0x01000000d6d67825 */ /* 0x000fe200078e00ff */
[----:B------:R-:W-:Y:S02]  /*f1d0*/  LOP3.LUT P6, RZ, R207, 0x4, RZ, 0xc0, !PT ;  /* 0x00000004cfff7812 */ /* 0x000fe400078cc0ff */
        /* <DEDUP_REMOVED lines=8> */
[----:B------:R-:W-:Y:S01]  /*f260*/  SEL R217, RZ, 0x1, P6 ;  /* 0x00000001ffd97807 */ /* 0x000fe20003000000 */
[----:B------:R-:W-:Y:S01]  /*f270*/  @P0 FADD.FTZ R171, R131, R171 ;  /* 0x000000ab83ab0221 */ /* 0x000fe20000010000 */
[----:B------:R-:W-:Y:S02]  /*f280*/  LOP3.LUT R174, R210, R214, R174, 0xfe, !PT ;  /* 0x000000d6d2ae7212 */ /* 0x000fe400078efeae */
[----:B------:R-:W-:Y:S02]  /*f290*/  LEA R212, P0, R213, c[0x0][0x190], 0x3 ;  /* 0x00006400d5d47a11 */ /* 0x000fe400078018ff */
[----:B------:R-:W-:Y:S01]  /*f2a0*/  LOP3.LUT R215, R215, R216, R219, 0xfe, !PT ;  /* 0x000000d8d7d77212 */ /* 0x000fe200078efedb */
[----:B------:R1:W-:Y:S01]  /*f2b0*/  STG.E.128 [R172.64+0x10], R168 ;  /* 0x000010a8ac007986 */ /* 0x0003e2000c101d04 */
[----:B------:R-:W-:-:S02]  /*f2c0*/  LOP3.LUT R174, R174, R217, RZ, 0xfc, !PT ;  /* 0x000000d9aeae7212 */ /* 0x000fc400078efcff */
[----:B------:R-:W-:Y:S02]  /*f2d0*/  LEA.HI.X R213, R213, c[0x0][0x194], RZ, 0x3, P0 ;  /* 0x00006500d5d57a11 */ /* 0x000fe400000f1cff */
[----:B------:R-:W-:-:S05]  /*f2e0*/  LOP3.LUT R175, R211, R215, R175, 0xfe, !PT ;  /* 0x000000d7d3af7212 */ /* 0x000fca00078efeaf */
[----:B------:R1:W-:Y:S02]  /*f2f0*/  STG.E.64 [R212.64], R174 ;  /* 0x000000aed4007986 */ /* 0x0003e4000c101b04 */
.L_x_16915:
[----:B------:R-:W-:Y:S05]  /*f300*/  BSYNC B0 ;  /* 0x0000000000007941 */ /* 0x000fea0003800000 */
.L_x_16914:
[----:B01----:R-:W-:Y:S01]  /*f310*/  FADD.FTZ R172, RZ, R132 ;  /* 0x00000084ffac7221 */ /* 0x003fe20000010000 */
        /* <DEDUP_REMOVED lines=51> */
.L_x_16986:
        /* <DEDUP_REMOVED lines=102> */
.L_x_16987:
        /* <DEDUP_REMOVED lines=18> */
[----:B0-----:R-:W0:Y:S04]  /*fdd0*/  SHFL.DOWN PT, R213, R174, 0x2, 0x1f ;  /* 0x08401f00aed57f89 */ /* 0x001e2800000e0000 */
[----:B------:R1:W2:Y:S01]  /*fde0*/  @!P0 LDS.64 R172, [R211.X8] ;  /* 0x00000000d3ac8984 */ /* 0x0002a20000008a00 */
[----:B------:R-:W-:-:S02]  /*fdf0*/  LOP3.LUT P0, RZ, R175, 0x1f, R0, 0xf8, !PT ;  /* 0x0000001fafff7812 */ /* 0x000fc4000780f800 */
[----:B0-----:R-:W-:Y:S01]  /*fe00*/  IADD3 R212, R213, R174, RZ ;  /* 0x000000aed5d47210 */ /* 0x001fe20007ffe0ff */
[----:B------:R-:W-:Y:S04]  /*fe10*/  I2F R218, R213 ;  /* 0x000000d500da7306 */ /* 0x000fe80000201400 */
[----:B------:R-:W0:Y:S04]  /*fe20*/  SHFL.DOWN PT, R219, R212, 0x1, 0x1f ;  /* 0x08201f00d4db7f89 */ /* 0x000e2800000e0000 */
[----:B------:R-:W1:Y:S08]  /*fe30*/  I2F R214, R212 ;  /* 0x000000d400d67306 */ /* 0x000e700000201400 */
[----:B-1----:R-:W1:Y:S01]  /*fe40*/  MUFU.RCP R211, R214 ;  /* 0x000000d600d37308 */ /* 0x002e620000001000 */
[----:B--2---:R-:W2:Y:S01]  /*fe50*/  SHFL.DOWN PT, R215, R172, 0x2, 0x1f ;  /* 0x08401f00acd77f89 */ /* 0x004ea200000e0000 */
[----:B0-----:R-:W-:-:S03]  /*fe60*/  IMAD.IADD R174, R212, 0x1, R219 ;  /* 0x00000001d4ae7824 */ /* 0x001fc600078e02db */
        /* <DEDUP_REMOVED lines=23> */
[----:B------:R0:W1:Y:S01]  /*ffe0*/  SHFL.IDX PT, R215, R212, RZ, 0x1f ;  /* 0x00001fffd4d77589 */ /* 0x00006200000e0000 */
[----:B------:R-:W-:-:S02]  /*fff0*/  IMAD.MOV.U32 R210, RZ, RZ, c[0x0][0x1e0] ;  /* 0x00007800ffd27624 */ /* 0x000fc400078e00ff */
[----:B------:R-:W-:-:S05]  /*10000*/  FFMA.FTZ R172, R211, R213, R172 ;  /* 0x000000d5d3ac7223 */ /* 0x000fca00000100ac */
[----:B------:R-:W2:Y:S01]  /*10010*/  SHFL.IDX PT, R211, R172, RZ, 0x1f ;  /* 0x00001fffacd37589 */ /* 0x000ea200000e0000 */
[----:B0-----:R-:W-:Y:S01]  /*10020*/  @!P0 MOV R212, 0x4 ;  /* 0x0000000400d48802 */ /* 0x001fe20000000f00 */
[----:B-1----:R-:W-:-:S05]  /*10030*/  FMUL.FTZ R173, R215, R215 ;  /* 0x000000d7d7ad7220 */ /* 0x002fca0000410000 */
[----:B------:R-:W-:Y:S01]  /*10040*/  FSEL R174, R173, RZ, P1 ;  /* 0x000000ffadae7208 */ /* 0x000fe20000800000 */
[----:B--2---:R-:W-:Y:S01]  /*10050*/  FFMA.FTZ R173, R211, R210, c[0x0][0x228] ;  /* 0x00008a00d3ad7623 */ /* 0x004fe200000100d2 */
[----:B------:R-:W-:-:S03]  /*10060*/  FSEL R211, R215, RZ, !P1 ;  /* 0x000000ffd7d37208 */ /* 0x000fc60004800000 */
[----:B------:R-:W-:Y:S02]  /*10070*/  FADD.FTZ R210, R173, R174 ;  /* 0x000000aeadd27221 */ /* 0x000fe40000010000 */
[----:B------:R-:W-:-:S04]  /*10080*/  @!P0 IMAD.MOV.U32 R174, RZ, RZ, 0x4 ;  /* 0x00000004ffae8424 */ /* 0x000fc800078e00ff */
[----:B------:R-:W0:Y:S01]  /*10090*/  MUFU.RSQ R210, R210 ;  /* 0x000000d200d27308 */ /* 0x000e220000001400 */
        /* <DEDUP_REMOVED lines=37> */
.L_x_16975:
[----:B------:R-:W-:Y:S05]  /*102f0*/  BSYNC B0 ;  /* 0x0000000000007941 */ /* 0x000fea0003800000 */
.L_x_16974:
        /* <DEDUP_REMOVED lines=35> */
.L_x_16977:
[----:B------:R-:W-:Y:S05]  /*10530*/  BSYNC B0 ;  /* 0x0000000000007941 */ /* 0x000fea0003800000 */
.L_x_16976:
        /* <DEDUP_REMOVED lines=35> */
.L_x_16979:
[----:B------:R-:W-:Y:S05]  /*10770*/  BSYNC B0 ;  /* 0x0000000000007941 */ /* 0x000fea0003800000 */
.L_x_16978:
        /* <DEDUP_REMOVED lines=35> */
.L_x_16981:
[----:B------:R-:W-:Y:S05]  /*109b0*/  BSYNC B0 ;  /* 0x0000000000007941 */ /* 0x000fea0003800000 */
.L_x_16980:
        /* <DEDUP_REMOVED lines=34> */
.L_x_16983:
[----:B------:R-:W-:Y:S05]  /*10be0*/  BSYNC B0 ;  /* 0x0000000000007941 */ /* 0x000fea0003800000 */
.L_x_16982:
[----:B------:R-:W-:Y:S02]  /*10bf0*/  IADD3 R187, R187, c[0x0][0x160], RZ ;  /* 0x00005800bbbb7a10 */ /* 0x000fe40007ffe0ff */
[----:B------:R-:W-:Y:S02]  /*10c00*/  LOP3.LUT P1, RZ, R204, 0xff, RZ, 0xc0, !PT ;  /* 0x000000ffccff7812 */ /* 0x000fe4000782c0ff */
[----:B------:R-:W-:Y:S02]  /*10c10*/  ISETP.GE.AND P0, PT, R187, c[0x0][0x164], PT ;  /* 0x00005900bb007a0c */ /* 0x000fe40003f06270 */
[----:B------:R-:W-:-:S11]  /*10c20*/  SEL R204, RZ, 0x1, P1 ;  /* 0x00000001ffcc7807 */ /* 0x000fd60000800000 */
[----:B01---5:R-:W-:Y:S01]  /*10c30*/  @P0 CALL.REL.NOINC `(.L_x_16984) ;  /* 0x0000001000000944 */ /* 0x023fe20003c00000 */
[----:B------:R-:W-:Y:S05]  /*10c40*/  BRA `(.L_x_16985) ;  /* 0xffff028000007947 */ /* 0x000fea000383ffff */
.L_x_16984:
[----:B------:R-:W-:Y:S05]  /*10c50*/  EXIT ;  /* 0x000000000000794d */ /* 0x000fea0003800000 */
.L_x_16972:
[----:B------:R-:W-:Y:S01]  /*10c60*/  IMAD.MOV.U32 R214, RZ, RZ, 0x1 ;  /* 0x00000001ffd67424 */ /* 0x000fe200078e00ff */
[----:B------:R-:W-:Y:S01]  /*10c70*/  MOV R212, 0xffffffff ;  /* 0xffffffff00d47802 */ /* 0x000fe20000000f00 */
[----:B------:R-:W-:Y:S01]  /*10c80*/  IMAD.MOV.U32 R175, RZ, RZ, 0x1f ;  /* 0x0000001fffaf7424 */ /* 0x000fe200078e00ff */
[----:B------:R-:W-:Y:S02]  /*10c90*/  MOV R210, 0x10cb0 ;  /* 0x00010cb000d27802 */ /* 0x000fe40000000f00 */
[----:B-----5:R-:W-:Y:S05]  /*10ca0*/  CALL.REL.NOINC `($__internal_76_$__cuda_sm70_shflsync_bfly_p) ;  /* 0x000008c000007944 */ /* 0x020fea0003c00000 */
[----:B-1----:R-:W-:Y:S01]  /*10cb0*/  IMAD.MOV.U32 R172, RZ, RZ, R214 ;  /* 0x000000ffffac7224 */ /* 0x002fe200078e00d6 */
[----:B0-----:R-:W-:Y:S05]  /*10cc0*/  BRA `(.L_x_16986) ;  /* 0xffffe98000007947 */ /* 0x001fea000383ffff */
.L_x_16973:
[----:B------:R-:W-:Y:S01]  /*10cd0*/  IMAD.MOV.U32 R214, RZ, RZ, 0x2 ;  /* 0x00000002ffd67424 */ /* 0x000fe200078e00ff */
[----:B------:R-:W-:Y:S01]  /*10ce0*/  MOV R212, 0xffffffff ;  /* 0xffffffff00d47802 */ /* 0x000fe20000000f00 */
[----:B------:R-:W-:Y:S01]  /*10cf0*/  IMAD.MOV.U32 R175, RZ, RZ, 0x1f ;  /* 0x0000001fffaf7424 */ /* 0x000fe200078e00ff */
[----:B------:R-:W-:Y:S02]  /*10d00*/  MOV R210, 0x10d20 ;  /* 0x00010d2000d27802 */ /* 0x000fe40000000f00 */
[----:B-----5:R-:W-:Y:S05]  /*10d10*/  CALL.REL.NOINC `($__internal_76_$__cuda_sm70_shflsync_bfly_p) ;  /* 0x0000085000007944 */ /* 0x020fea0003c00000 */
[----:B01----:R-:W-:Y:S01]  /*10d20*/  FADD.FTZ R173, R173, R214 ;  /* 0x000000d6adad7221 */ /* 0x003fe20000010000 */
[----:B------:R-:W-:Y:S01]  /*10d30*/  MOV R210, 0x10d80 ;  /* 0x00010d8000d27802 */ /* 0x000fe20000000f00 */
[----:B------:R-:W-:Y:S02]  /*10d40*/  IMAD.MOV.U32 R214, RZ, RZ, 0x4 ;  /* 0x00000004ffd67424 */ /* 0x000fe400078e00ff */
[----:B------:R-:W-:-:S02]  /*10d50*/  IMAD.MOV.U32 R175, RZ, RZ, 0x1f ;  /* 0x0000001fffaf7424 */ /* 0x000fc400078e00ff */
[----:B------:R-:W-:Y:S02]  /*10d60*/  IMAD.MOV.U32 R212, RZ, RZ, -0x1 ;  /* 0xffffffffffd47424 */ /* 0x000fe400078e00ff */
[----:B------:R-:W-:Y:S05]  /*10d70*/  CALL.REL.NOINC `($__internal_76_$__cuda_sm70_shflsync_bfly_p) ;  /* 0x000007f000007944 */ /* 0x000fea0003c00000 */
[----:B01----:R-:W-:Y:S01]  /*10d80*/  FADD.FTZ R173, R173, R214 ;  /* 0x000000d6adad7221 */ /* 0x003fe20000010000 */
[----:B------:R-:W-:Y:S01]  /*10d90*/  HFMA2.MMA R214, -RZ, RZ, 0, 4.76837158203125e-07 ;  /* 0x00000008ffd67435 */ /* 0x000fe200000001ff */
[----:B------:R-:W-:Y:S01]  /*10da0*/  IMAD.MOV.U32 R175, RZ, RZ, 0x1f ;  /* 0x0000001fffaf7424 */ /* 0x000fe200078e00ff */
[----:B------:R-:W-:Y:S01]  /*10db0*/  MOV R210, 0x10de0 ;  /* 0x00010de000d27802 */ /* 0x000fe20000000f00 */
[----:B------:R-:W-:-:S03]  /*10dc0*/  IMAD.MOV.U32 R212, RZ, RZ, -0x1 ;  /* 0xffffffffffd47424 */ /* 0x000fc600078e00ff */
[----:B------:R-:W-:Y:S05]  /*10dd0*/  CALL.REL.NOINC `($__internal_76_$__cuda_sm70_shflsync_bfly_p) ;  /* 0x0000079000007944 */ /* 0x000fea0003c00000 */
[----:B01----:R-:W-:Y:S01]  /*10de0*/  FADD.FTZ R173, R173, R214 ;  /* 0x000000d6adad7221 */ /* 0x003fe20000010000 */
[----:B------:R-:W-:Y:S01]  /*10df0*/  MOV R175, 0x1f ;  /* 0x0000001f00af7802 */ /* 0x000fe20000000f00 */
[----:B------:R-:W-:Y:S01]  /*10e00*/  IMAD.MOV.U32 R214, RZ, RZ, 0x10 ;  /* 0x00000010ffd67424 */ /* 0x000fe200078e00ff */
[----:B------:R-:W-:Y:S01]  /*10e10*/  MOV R210, 0x10e40 ;  /* 0x00010e4000d27802 */ /* 0x000fe20000000f00 */
[----:B------:R-:W-:Y:S02]  /*10e20*/  IMAD.MOV.U32 R212, RZ, RZ, -0x1 ;  /* 0xffffffffffd47424 */ /* 0x000fe400078e00ff */
[----:B------:R-:W-:Y:S05]  /*10e30*/  CALL.REL.NOINC `($__internal_76_$__cuda_sm70_shflsync_bfly_p) ;  /* 0x0000073000007944 */ /* 0x000fea0003c00000 */
[----:B-1----:R-:W-:Y:S01]  /*10e40*/  FADD.FTZ R172, R173, R214 ;  /* 0x000000d6adac7221 */ /* 0x002fe20000010000 */
[----:B------:R-:W-:Y:S01]  /*10e50*/  LOP3.LUT P4, RZ, R207, 0x8, RZ, 0xc0, !PT ;  /* 0x00000008cfff7812 */ /* 0x000fe2000788c0ff */
[----:B------:R-:W-:-:S02]  /*10e60*/  IMAD.MOV.U32 R214, RZ, RZ, 0x1 ;  /* 0x00000001ffd67424 */ /* 0x000fc400078e00ff */
        /* <DEDUP_REMOVED lines=83> */
[----:B------:R-:W-:Y:S01]  /*113a0*/  MOV R212, 0xffffffff ;  /* 0xffffffff00d47802 */ /* 0x000fe20000000f00 */
[----:B------:R-:W-:Y:S02]  /*113b0*/  IMAD.MOV.U32 R175, RZ, RZ, 0x1f ;  /* 0x0000001fffaf7424 */ /* 0x000fe400078e00ff */
[----:B------:R-:W-:Y:S05]  /*113c0*/  CALL.REL.NOINC `($__internal_76_$__cuda_sm70_shflsync_bfly_p) ;  /* 0x000001a000007944 */ /* 0x000fea0003c00000 */
[----:B01----:R-:W-:Y:S01]  /*113d0*/  FADD.FTZ R173, R173, R214 ;  /* 0x000000d6adad7221 */ /* 0x003fe20000010000 */
[----:B------:R-:W-:Y:S01]  /*113e0*/  MOV R210, 0x11430 ;  /* 0x0001143000d27802 */ /* 0x000fe20000000f00 */
[----:B------:R-:W-:Y:S02]  /*113f0*/  IMAD.MOV.U32 R214, RZ, RZ, 0x2 ;  /* 0x00000002ffd67424 */ /* 0x000fe400078e00ff */
[----:B------:R-:W-:Y:S02]  /*11400*/  IMAD.MOV.U32 R175, RZ, RZ, 0x1f ;  /* 0x0000001fffaf7424 */ /* 0x000fe400078e00ff */
[----:B------:R-:W-:Y:S02]  /*11410*/  IMAD.MOV.U32 R212, RZ, RZ, -0x1 ;  /* 0xffffffffffd47424 */ /* 0x000fe400078e00ff */
[----:B------:R-:W-:Y:S05]  /*11420*/  CALL.REL.NOINC `($__internal_76_$__cuda_sm70_shflsync_bfly_p) ;  /* 0x0000014000007944 */ /* 0x000fea0003c00000 */
[----:B01----:R-:W-:Y:S01]  /*11430*/  FADD.FTZ R173, R173, R214 ;  /* 0x000000d6adad7221 */ /* 0x003fe20000010000 */
[----:B------:R-:W-:Y:S01]  /*11440*/  HFMA2.MMA R214, -RZ, RZ, 0, 2.384185791015625e-07 ;  /* 0x00000004ffd67435 */ /* 0x000fe200000001ff */
        /* <DEDUP_REMOVED lines=8> */
[----:B------:R-:W-:-:S02]  /*114d0*/  IMAD.MOV.U32 R212, RZ, RZ, -0x1 ;  /* 0xffffffffffd47424 */ /* 0x000fc400078e00ff */
[----:B------:R-:W-:Y:S05]  /*114e0*/  CALL.REL.NOINC `($__internal_76_$__cuda_sm70_shflsync_bfly_p) ;  /* 0x0000008000007944 */ /* 0x000fea0003c00000 */
[----:B-1----:R-:W-:Y:S01]  /*114f0*/  FADD.FTZ R213, R173, R214 ;  /* 0x000000d6add57221 */ /* 0x002fe20000010000 */
[----:B0-----:R-:W-:Y:S01]  /*11500*/  MOV R212, 0xffffffff ;  /* 0xffffffff00d47802 */ /* 0x001fe20000000f00 */
[----:B------:R-:W-:Y:S01]  /*11510*/  IMAD.MOV.U32 R214, RZ, RZ, 0x10 ;  /* 0x00000010ffd67424 */ /* 0x000fe200078e00ff */
[----:B------:R-:W-:Y:S01]  /*11520*/  MOV R210, 0x11560 ;  /* 0x0001156000d27802 */ /* 0x000fe20000000f00 */
[----:B------:R-:W-:-:S02]  /*11530*/  IMAD.MOV.U32 R175, RZ, RZ, 0x1f ;  /* 0x0000001fffaf7424 */ /* 0x000fc400078e00ff */
[----:B------:R-:W-:Y:S02]  /*11540*/  IMAD.MOV.U32 R173, RZ, RZ, R213 ;  /* 0x000000ffffad7224 */ /* 0x000fe400078e00d5 */
[----:B------:R-:W-:Y:S05]  /*11550*/  CALL.REL.NOINC `($__internal_76_$__cuda_sm70_shflsync_bfly_p) ;  /* 0x0000001000007944 */ /* 0x000fea0003c00000 */
[----:B01----:R-:W-:Y:S05]  /*11560*/  BRA `(.L_x_16987) ;  /* 0xffffe74000007947 */ /* 0x003fea000383ffff */
        .weak           $__internal_76_$__cuda_sm70_shflsync_bfly_p
        .type           $__internal_76_$__cuda_sm70_shflsync_bfly_p,@function
        .size           $__internal_76_$__cuda_sm70_shflsync_bfly_p,(.L_x_36116 - $__internal_76_$__cuda_sm70_shflsync_bfly_p)
$__internal_76_$__cuda_sm70_shflsync_bfly_p:
[----:B------:R-:W-:Y:S01]  /*11570*/  IMAD.MOV.U32 R211, RZ, RZ, 0x0 ;  /* 0x00000000ffd37424 */ /* 0x000fe200078e00ff */
[----:B------:R-:W-:Y:S04]  /*11580*/  WARPSYNC R212 ;  /* 0x000000d400007348 */ /* 0x000fe80003800000 */
[----:B------:R0:W1:Y:S01]  /*11590*/  SHFL.BFLY PT, R214, R173, R214, R175 ;  /* 0x0c0000d6add67389 */ /* 0x00006200000e00af */
[----:B------:R-:W-:Y:S05]  /*115a0*/  RET.REL.NODEC R210 `(_ZN10layer_norm13ln_fwd_kernelINS_13Kernel_traitsIf13__nv_bfloat16fS2_fjLj5120ELj1ELj1ELj4ELj16ENS_18Kernel_traits_baseILj5120EfS2_fS2_fjLj128EEEEELb1ELb1ELb0ELb0EEEvNS_9FwdParamsE) ;  /* 0xfffeea50d2007950 */ /* 0x000fea0003c3ffff */
.L_x_16988:
        /* <DEDUP_REMOVED lines=13> */
.L_x_36116:


//--------------------- .text._ZN10layer_norm13ln_fwd_kernelINS_13Kernel_traitsIf13__nv_bfloat16fS2_fjLj5120ELj1ELj1ELj4ELj16ENS_18Kernel_traits_baseILj5120EfS2_fS2_fjLj128EEEEELb1ELb1ELb0ELb1EEEvNS_9FwdParamsE --------------------------
	.section	.text._ZN10layer_norm13ln_fwd_kernelINS_13Kernel_traitsIf13__nv_bfloat16fS2_fjLj5120ELj1ELj1ELj4ELj16ENS_18Kernel_traits_baseILj5120EfS2_fS2_fjLj128EEEEELb1ELb1ELb0ELb1EEEvNS_9FwdParamsE,"ax",@progbits
	.sectioninfo	@"SHI_REGISTERS=229"
	.align	128
        .global         _ZN10layer_norm13ln_fwd_kernelINS_13Kernel_traitsIf13__nv_bfloat16fS2_fjLj5120ELj1ELj1ELj4ELj16ENS_18Kernel_traits_baseILj5120EfS2_fS2_fjLj128EEEEELb1ELb1ELb0ELb1EEEvNS_9FwdParamsE
        .type           _ZN10layer_norm13ln_fwd_kernelINS_13Kernel_traitsIf13__nv_bfloat16fS2_fjLj5120ELj1ELj1ELj4ELj16ENS_18Kernel_traits_baseILj5120EfS2_fS2_fjLj128EEEEELb1ELb1ELb0ELb1EEEvNS_9FwdParamsE,@function
        .size           _ZN10layer_norm13ln_fwd_kernelINS_13Kernel_traitsIf13__nv_bfloat16fS2_fjLj5120ELj1ELj1ELj4ELj16ENS_18Kernel_traits_baseILj5120EfS2_fS2_fjLj128EEEEELb1ELb1ELb0ELb1EEEvNS_9FwdParamsE,(.L_x_36117 - _ZN10layer_norm13ln_fwd_kernelINS_13Kernel_traitsIf13__nv_bfloat16fS2_fjLj5120ELj1ELj1ELj4ELj16ENS_18Kernel_traits_baseILj5120EfS2_fS2_fjLj128EEEEELb1ELb1ELb0ELb1EEEvNS_9FwdParamsE)
        .other          _ZN10layer_norm13ln_fwd_kernelINS_13Kernel_traitsIf13__nv_bfloat16fS2_fjLj5120ELj1ELj1ELj4ELj16ENS_18Kernel_traits_baseILj5120EfS2_fS2_fjLj128EEEEELb1ELb1ELb0ELb1EEEvNS_9FwdParamsE,@"STO_CUDA_ENTRY STV_DEFAULT"
_ZN10layer_norm13ln_fwd_kernelINS_13Kernel_traitsIf13__nv_bfloat16fS2_fjLj5120ELj1ELj1ELj4ELj16ENS_18Kernel_traits_baseILj5120EfS2_fS2_fjLj128EEEEELb1ELb1ELb0ELb1EEEvNS_9FwdParamsE:
.text._ZN10layer_norm13ln_fwd_kernelINS_13Kernel_traitsIf13__nv_bfloat16fS2_fjLj5120ELj1ELj1ELj4ELj16ENS_18Kernel_traits_baseILj5120EfS2_fS2_fjLj128EEEEELb1ELb1ELb0ELb1EEEvNS_9FwdParamsE:
[----:B------:R-:W-:Y:S02]  /*0000*/  IMAD.MOV.U32 R1, RZ, RZ, c[0x0][0x28] ;  /* 0x00000a00ff017624 */ /* 0x000fe400078e00ff */
[----:B------:R-:W0:Y:S01]  /*0010*/  S2R R194, SR_TID.X ;  /* 0x0000000000c27919 */ /* 0x000e220000002100 */
[----:B------:R-:W-:Y:S01]  /*0020*/  ULDC.U8 UR4, c[0x0][0x244] ;  /* 0x0000910000047ab9 */ /* 0x000fe20000000000 */
[----:B------:R-:W-:Y:S01]  /*0030*/  MOV R209, c[0x0][0x23c] ;  /* 0x00008f0000d17a02 */ /* 0x000fe20000000f00 */
[----:B------:R-:W-:Y:S01]  /*0040*/  IMAD.MOV.U32 R208, RZ, RZ, c[0x0][0x238] ;  /* 0x00008e00ffd07624 */ /* 0x000fe200078e00ff */
[----:B------:R-:W-:Y:S01]  /*0050*/  ISETP.NE.AND P1, PT, RZ, UR4, PT ;  /* 0x00000004ff007c0c */ /* 0x000fe2000bf25270 */
[----:B------:R-:W-:Y:S01]  /*0060*/  ULDC.64 UR4, c[0x0][0x118] ;  /* 0x0000460000047ab9 */ /* 0x000fe20000000a00 */
[----:B------:R-:W-:-:S04]  /*0070*/  ISETP.NE.U32.AND P0, PT, RZ, c[0x0][0x218], PT ;  /* 0x00008600ff007a0c */ /* 0x000fc80003f05070 */
[----:B------:R-:W-:-:S07]  /*0080*/  ISETP.NE.AND.EX P0, PT, RZ, c[0x0][0x21c], PT, P0 ;  /* 0x00008700ff007a0c */ /* 0x000fce0003f05300 */
[----:B------:R-:W-:Y:S02]  /*0090*/  @P1 IMAD.MOV.U32 R4, RZ, RZ, R208 ;  /* 0x000000ffff041224 */ /* 0x000fe400078e00d0 */
[----:B------:R-:W-:Y:S02]  /*00a0*/  @P1 IMAD.MOV.U32 R5, RZ, RZ, R209 ;  /* 0x000000ffff051224 */ /* 0x000fe400078e00d1 */
[----:B0-----:R-:W-:-:S03]  /*00b0*/  IMAD.SHL.U32 R0, R194, 0x20, RZ ;  /* 0x00000020c2007824 */ /* 0x001fc600078e00ff */
[----:B------:R0:W5:Y:S01]  /*00c0*/  @P1 LDG.E.64 R130, [R4.64] ;  /* 0x0000000404821981 */ /* 0x000162000c1e1b00 */
[----:B------:R-:W-:Y:S01]  /*00d0*/  MOV R2, c[0x0][0x230] ;  /* 0x00008c0000027a02 */ /* 0x000fe20000000f00 */
[----:B------:R-:W-:Y:S01]  /*00e0*/  IMAD.MOV.U32 R3, RZ, RZ, c[0x0][0x234] ;  /* 0x00008d00ff037624 */ /* 0x000fe200078e00ff */
[----:B------:R-:W-:Y:S01]  /*00f0*/  LOP3.LUT R124, R0, 0xfe0, RZ, 0xc0, !PT ;  /* 0x00000fe0007c7812 */ /* 0x000fe200078ec0ff */
[----:B------:R-:W-:Y:S01]  /*0100*/  CS2R R120, SRZ ;  /* 0x0000000000787805 */ /* 0x000fe2000001ff00 */
[----:B------:R-:W-:Y:S01]  /*0110*/  CS2R R122, SRZ ;  /* 0x00000000007a7805 */ /* 0x000fe2000001ff00 */
[----:B------:R-:W-:Y:S01]  /*0120*/  CS2R R116, SRZ ;  /* 0x0000000000747805 */ /* 0x000fe2000001ff00 */
[----:B------:R-:W-:Y:S01]  /*0130*/  CS2R R118, SRZ ;  /* 0x0000000000767805 */ /* 0x000fe2000001ff00 */
[----:B------:R-:W-:Y:S01]  /*0140*/  CS2R R112, SRZ ;  /* 0x0000000000707805 */ /* 0x000fe2000001ff00 */
[----:B0-----:R-:W-:Y:S01]  /*0150*/  IADD3 R4, P2, R124, c[0x0][0x218], RZ ;  /* 0x000086007c047a10 */ /* 0x001fe20007f5e0ff */
        /* <DEDUP_REMOVED lines=15> */
[----:B------:R-:W-:Y:S01]  /*0250*/  IADD3.X R5, RZ, c[0x0][0x21c], RZ, P2, !PT ;  /* 0x00008700ff057a10 */ /* 0x000fe200017fe4ff */
[----:B------:R-:W5:Y:S01]  /*0260*/  @P1 LDG.E.64 R2, [R2.64] ;  /* 0x0000000402021981 */ /* 0x000f62000c1e1b00 */
[----:B------:R-:W-:-:S02]  /*0270*/  LOP3.LUT R0, R194, 0x7f, RZ, 0xc0, !PT ;  /* 0x0000007fc2007812 */ /* 0x000fc400078ec0ff */
[----:B------:R-:W-:Y:S01]  /*0280*/  IADD3 R124, P3, R124, c[0x0][0x1b0], RZ ;  /* 0x00006c007c7c7a10 */ /* 0x000fe20007f7e0ff */
[----:B------:R0:W5:Y:S01]  /*0290*/  @P0 LDG.E.128 R120, [R4.64] ;  /* 0x0000000404780981 */ /* 0x000162000c1e1d00 */
[----:B------:R-:W-:-:S03]  /*02a0*/  LEA R126, P4, R0, c[0x0][0x1c8], 0x5 ;  /* 0x00007200007e7a11 */ /* 0x000fc600078828ff */
[----:B------:R0:W5:Y:S01]  /*02b0*/  @P0 LDG.E.128 R116, [R4.64+0x10] ;  /* 0x0000100404740981 */ /* 0x000162000c1e1d00 */
[----:B------:R-:W-:Y:S02]  /*02c0*/  IMAD.X R125, RZ, RZ, c[0x0][0x1b4], P3 ;  /* 0x00006d00ff7d7624 */ /* 0x000fe400018e06ff */
[----:B------:R-:W-:Y:S01]  /*02d0*/  IMAD.X R127, RZ, RZ, c[0x0][0x1cc], P4 ;  /* 0x00007300ff7f7624 */ /* 0x000fe200020e06ff */
        /* <DEDUP_REMOVED lines=8> */
[----:B------:R-:W1:Y:S02]  /*0360*/  S2R R129, SR_CTAID.X ;  /* 0x0000000000817919 */ /* 0x000e640000002500 */
[----:B-1----:R-:W-:-:S04]  /*0370*/  LEA.HI R198, R194, R129, RZ, 0x19 ;  /* 0x00000081c2c67211 */ /* 0x002fc800078fc8ff */
[----:B------:R-:W-:-:S13]  /*0380*/  ISETP.GE.AND P2, PT, R198, c[0x0][0x164], PT ;  /* 0x00005900c6007a0c */ /* 0x000fda0003f46270 */
[----:B------:R-:W-:Y:S05]  /*0390*/  @P2 EXIT ;  /* 0x000000000000294d */ /* 0x000fea0003800000 */
[----:B0----5:R-:W-:Y:S01]  /*03a0*/  @P1 IADD3 R208, P0, R130, c[0x0][0x240], RZ ;  /* 0x0000900082d01a10 */ /* 0x021fe20007f1e0ff */
[----:B------:R0:W5:Y:S03]  /*03b0*/  LDG.E.128 R80, [R124.64] ;  /* 0x000000047c507981 */ /* 0x000166000c1e1d00 */
[----:B------:R-:W-:Y:S01]  /*03c0*/  @P1 IADD3.X R209, RZ, R131, RZ, P0, !PT ;  /* 0x00000083ffd11210 */ /* 0x000fe200007fe4ff */
[----:B------:R-:W-:Y:S01]  /*03d0*/  IMAD R194, R129, c[0x0][0x0], R194 ;  /* 0x0000000081c27a24 */ /* 0x000fe200078e02c2 */
[----:B------:R0:W5:Y:S02]  /*03e0*/  LDG.E.128 R76, [R124.64+0x10] ;  /* 0x000010047c4c7981 */ /* 0x000164000c1e1d00 */
[--C-:B------:R-:W-:Y:S01]  /*03f0*/  SHF.R.U64 R195, R208, 0x2, R209.reuse ;  /* 0x00000002d0c37819 */ /* 0x100fe200000012d1 */
[----:B------:R-:W-:Y:S01]  /*0400*/  IMAD.WIDE.U32 R128, R194, -0x326172a9, RZ ;  /* 0xcd9e8d57c2807825 */ /* 0x000fe200078e00ff */
[----:B------:R0:W5:Y:S01]  /*0410*/  LDG.E.128 R72, [R124.64+0x1000] ;  /* 0x001000047c487981 */ /* 0x000162000c1e1d00 */
[----:B------:R-:W-:-:S03]  /*0420*/  SHF.R.U32.HI R197, RZ, 0x2, R209 ;  /* 0x00000002ffc57819 */ /* 0x000fc600000116d1 */
[----:B------:R0:W5:Y:S04]  /*0430*/  LDG.E.128 R68, [R124.64+0x1010] ;  /* 0x001010047c447981 */ /* 0x000168000c1e1d00 */
[----:B------:R0:W5:Y:S04]  /*0440*/  LDG.E.128 R64, [R124.64+0x2000] ;  /* 0x002000047c407981 */ /* 0x000168000c1e1d00 */
[----:B------:R0:W5:Y:S04]  /*0450*/  LDG.E.128 R60, [R124.64+0x2010] ;  /* 0x002010047c3c7981 */ /* 0x000168000c1e1d00 */
[----:B------:R0:W5:Y:S04]  /*0460*/  LDG.E.128 R56, [R124.64+0x3000] ;  /* 0x003000047c387981 */ /* 0x000168000c1e1d00 */
[----:B------:R0:W5:Y:S04]  /*0470*/  LDG.E.128 R52, [R124.64+0x3010] ;  /* 0x003010047c347981 */ /* 0x000168000c1e1d00 */
[----:B------:R0:W5:Y:S04]  /*0480*/  LDG.E.128 R48, [R124.64+0x4000] ;  /* 0x004000047c307981 */ /* 0x000168000c1e1d00 */
[----:B------:R0:W5:Y:S01]  /*0490*/  LDG.E.128 R44, [R124.64+0x4010] ;  /* 0x004010047c2c7981 */ /* 0x000162000c1e1d00 */
[----:B------:R-:W-:-:S03]  /*04a0*/  LOP3.LUT R130, R129, R197, R2, 0x96, !PT ;  /* 0x000000c581827212 */ /* 0x000fc600078e9602 */
[----:B------:R1:W5:Y:S04]  /*04b0*/  LDG.E.128 R40, [R126.64] ;  /* 0x000000047e287981 */ /* 0x000368000c1e1d00 */
[----:B------:R1:W5:Y:S01]  /*04c0*/  LDG.E.128 R36, [R126.64+0x10] ;  /* 0x000010047e247981 */ /* 0x000362000c1e1d00 */
[----:B0-----:R-:W-:-:S03]  /*04d0*/  IMAD.WIDE.U32 R124, R195, -0x2daee0ad, RZ ;  /* 0xd2511f53c37c7825 */ /* 0x001fc600078e00ff */
[----:B------:R1:W5:Y:S02]  /*04e0*/  LDG.E.128 R32, [R126.64+0x1000] ;  /* 0x001000047e207981 */ /* 0x000364000c1e1d00 */
[----:B------:R-:W-:Y:S02]  /*04f0*/  LOP3.LUT R125, R125, R3, RZ, 0x3c, !PT ;  /* 0x000000037d7d7212 */ /* 0x000fe400078e3cff */
[----:B------:R1:W5:Y:S01]  /*0500*/  LDG.E.128 R28, [R126.64+0x1010] ;  /* 0x001010047e1c7981 */ /* 0x000362000c1e1d00 */
[----:B------:R-:W-:Y:S01]  /*0510*/  IMAD.WIDE.U32 R130, R130, -0x2daee0ad, RZ ;  /* 0xd2511f5382827825 */ /* 0x000fe200078e00ff */
[----:B------:R-:W-:Y:S02]  /*0520*/  IADD3 R173, R3, -0x4498517b, RZ ;  /* 0xbb67ae8503ad7810 */ /* 0x000fe40007ffe0ff */
[----:B------:R1:W5:Y:S01]  /*0530*/  LDG.E.128 R24, [R126.64+0x2000] ;  /* 0x002000047e187981 */ /* 0x000362000c1e1d00 */
[----:B------:R-:W-:-:S03]  /*0540*/  IADD3 R174, R2, -0x61c88647, RZ ;  /* 0x9e3779b902ae7810 */ /* 0x000fc60007ffe0ff */
        /* <DEDUP_REMOVED lines=8> */
[----:B------:R-:W-:Y:S01]  /*05d0*/  IMAD.MOV.U32 R199, RZ, RZ, RZ ;  /* 0x000000ffffc77224 */ /* 0x000fe200078e00ff */
[C---:B------:R-:W-:Y:S01]  /*05e0*/  IADD3 R176, R3.reuse, 0x76cf5d0a, RZ ;  /* 0x76cf5d0a03b07810 */ /* 0x040fe20007ffe0ff */
[----:B------:R-:W-:Y:S01]  /*05f0*/  ULDC.U8 UR6, c[0x0][0x1f0] ;  /* 0x00007c0000067ab9 */ /* 0x000fe20000000000 */
[----:B------:R-:W-:-:S02]  /*0600*/  IADD3 R177, R3, 0x32370b8f, RZ ;  /* 0x32370b8f03b17810 */ /* 0x000fc40007ffe0ff */
[C---:B------:R-:W-:Y:S01]  /*0610*/  IADD3 R178, R2.reuse, -0x255992d5, RZ ;  /* 0xdaa66d2b02b27810 */ /* 0x040fe20007ffe0ff */
[----:B-1----:R-:W-:Y:S01]  /*0620*/  IMAD.WIDE.U32 R126, R125, -0x326172a9, RZ ;  /* 0xcd9e8d577d7e7825 */ /* 0x002fe200078e00ff */
[C---:B------:R-:W-:Y:S02]  /*0630*/  IADD3 R179, R2.reuse, 0x78dde6e4, RZ ;  /* 0x78dde6e402b37810 */ /* 0x040fe40007ffe0ff */
[----:B------:R-:W-:Y:S02]  /*0640*/  IADD3 R180, R3, -0x126145ec, RZ ;  /* 0xed9eba1403b47810 */ /* 0x000fe40007ffe0ff */
[----:B------:R-:W-:Y:S01]  /*0650*/  LOP3.LUT R124, R127, R174, R128, 0x96, !PT ;  /* 0x000000ae7f7c7212 */ /* 0x000fe200078e9680 */
[----:B------:R-:W-:Y:S01]  /*0660*/  IMAD.WIDE.U32 R128, R129, -0x326172a9, RZ ;  /* 0xcd9e8d5781807825 */ /* 0x000fe200078e00ff */
[----:B------:R-:W-:Y:S02]  /*0670*/  IADD3 R181, R3, -0x56f99767, RZ ;  /* 0xa906689903b57810 */ /* 0x000fe40007ffe0ff */
[----:B------:R-:W-:Y:S01]  /*0680*/  IADD3 R182, R2, 0x1715609d, RZ ;  /* 0x1715609d02b67810 */ /* 0x000fe20007ffe0ff */
[----:B------:R-:W-:Y:S01]  /*0690*/  IMAD.WIDE.U32 R124, R124, -0x2daee0ad, RZ ;  /* 0xd2511f537c7c7825 */ /* 0x000fe200078e00ff */
[----:B------:R-:W-:-:S02]  /*06a0*/  LOP3.LUT R126, R129, R126, R175, 0x96, !PT ;  /* 0x0000007e817e7212 */ /* 0x000fc400078e96af */
[----:B------:R-:W-:Y:S02]  /*06b0*/  IADD3 R183, R2, -0x4ab325aa, RZ ;  /* 0xb54cda5602b77810 */ /* 0x000fe40007ffe0ff */
[----:B------:R-:W-:Y:S01]  /*06c0*/  LOP3.LUT R130, R125, R130, R176, 0x96, !PT ;  /* 0x000000827d827212 */ /* 0x000fe200078e96b0 */
[----:B------:R-:W-:Y:S01]  /*06d0*/  IMAD.WIDE.U32 R126, R126, -0x2daee0ad, RZ ;  /* 0xd2511f537e7e7825 */ /* 0x000fe200078e00ff */
[C---:B------:R-:W-:Y:S02]  /*06e0*/  IADD3 R184, R3.reuse, 0x646e171e, RZ ;  /* 0x646e171e03b87810 */ /* 0x040fe40007ffe0ff */
[----:B------:R-:W-:Y:S01]  /*06f0*/  IADD3 R185, R3, 0x1fd5c5a3, RZ ;  /* 0x1fd5c5a303b97810 */ /* 0x000fe20007ffe0ff */
[----:B------:R-:W-:Y:S01]  /*0700*/  IMAD.WIDE.U32 R130, R130, -0x326172a9, RZ ;  /* 0xcd9e8d5782827825 */ /* 0x000fe200078e00ff */
[----:B------:R-:W-:Y:S02]  /*0710*/  LOP3.LUT R129, R127, R124, R177, 0x96, !PT ;  /* 0x0000007c7f817212 */ /* 0x000fe400078e96b1 */
[----:B------:R-:W-:-:S02]  /*0720*/  IADD3 R186, R2, 0x5384540f, RZ ;  /* 0x5384540f02ba7810 */ /* 0x000fc40007ffe0ff */
[----:B------:R-:W-:Y:S01]  /*0730*/  LOP3.LUT R124, R131, R128, R178, 0x96, !PT ;  /* 0x00000080837c7212 */ /* 0x000fe200078e96b2 */
[----:B------:R-:W-:Y:S01]  /*0740*/  IMAD.WIDE.U32 R128, R129, -0x326172a9, RZ ;  /* 0xcd9e8d5781807825 */ /* 0x000fe200078e00ff */
[----:B------:R-:W-:Y:S02]  /*0750*/  IADD3 R187, R2, -0xe443238, RZ ;  /* 0xf1bbcdc802bb7810 */ /* 0x000fe40007ffe0ff */
[----:B------:R-:W-:Y:S01]  /*0760*/  IADD3 R188, R3, -0x24c28bd8, RZ ;  /* 0xdb3d742803bc7810 */ /* 0x000fe20007ffe0ff */
[----:B------:R-:W-:Y:S01]  /*0770*/  IMAD.WIDE.U32 R124, R124, -0x2daee0ad, RZ ;  /* 0xd2511f537c7c7825 */ /* 0x000fe200078e00ff */
[----:B------:R-:W-:Y:S02]  /*0780*/  LOP3.LUT R127, R129, R130, R179, 0x96, !PT ;  /* 0x00000082817f7212 */ /* 0x000fe400078e96b3 */
[----:B------:R-:W-:Y:S02]  /*0790*/  IADD3 R189, R3, -0x695add53, RZ ;  /* 0x96a522ad03bd7810 */ /* 0x000fe40007ffe0ff */
[----:B------:R-:W-:Y:S01]  /*07a0*/  LOP3.LUT R130, R125, R126, R180, 0x96, !PT ;  /* 0x0000007e7d827212 */ /* 0x000fe200078e96b4 */
[----:B------:R-:W-:Y:S01]  /*07b0*/  IMAD.WIDE.U32 R126, R127, -0x2daee0ad, RZ ;  /* 0xd2511f537f7e7825 */ /* 0x000fe200078e00ff */
[----:B------:R-:W-:-:S02]  /*07c0*/  IADD3 R190, R2, -0x700cb87f, RZ ;  /* 0x8ff3478102be7810 */ /* 0x000fc40007ffe0ff */
[----:B------:R-:W-:Y:S01]  /*07d0*/  LOP3.LUT R208, R208, 0x3, RZ, 0xc0, !PT ;  /* 0x00000003d0d07812 */ /* 0x000fe200078ec0ff */
        /* <DEDUP_REMOVED lines=11> */
[----:B------:R-:W-:-:S04]  /*0890*/  IMAD.HI.U32 R124, R127, -0x326172a9, RZ ;  /* 0xcd9e8d577f7c7827 */ /* 0x000fc800078e00ff */
[----:B------:R-:W-:Y:S01]  /*08a0*/  IMAD.HI.U32 R125, R128, -0x2daee0ad, RZ ;  /* 0xd2511f53807d7827 */ /* 0x000fe200078e00ff */
[----:B------:R-:W-:-:S03]  /*08b0*/  LOP3.LUT R124, R124, R130, R187, 0x96, !PT ;  /* 0x000000827c7c7212 */ /* 0x000fc600078e96bb */
[----:B------:R-:W-:Y:S01]  /*08c0*/  IMAD R191, R128, -0x2daee0ad, RZ ;  /* 0xd2511f5380bf7824 */ /* 0x000fe200078e02ff */
[----:B------:R-:W-:Y:S01]  /*08d0*/  LOP3.LUT R126, R125, R126, R188, 0x96, !PT ;  /* 0x0000007e7d7e7212 */ /* 0x000fe200078e96bc */
[----:B------:R-:W-:-:S04]  /*08e0*/  IMAD.WIDE.U32 R192, R124, -0x2daee0ad, RZ ;  /* 0xd2511f537cc07825 */ /* 0x000fc800078e00ff */
[----:B------:R-:W-:Y:S01]  /*08f0*/  IMAD R124, R127, -0x326172a9, RZ ;  /* 0xcd9e8d577f7c7824 */ /* 0x000fe200078e02ff */
[----:B------:R-:W-:Y:S01]  /*0900*/  LOP3.LUT R191, R193, R191, R189, 0x96, !PT ;  /* 0x000000bfc1bf7212 */ /* 0x000fe200078e96bd */
[----:B------:R-:W-:-:S04]  /*0910*/  IMAD.HI.U32 R125, R126, -0x326172a9, RZ ;  /* 0xcd9e8d577e7d7827 */ /* 0x000fc800078e00ff */
[----:B------:R-:W-:Y:S01]  /*0920*/  IMAD R196, R126, -0x326172a9, RZ ;  /* 0xcd9e8d577ec47824 */ /* 0x000fe200078e02ff */
[----:B------:R-:W-:Y:S02]  /*0930*/  LOP3.LUT R193, R125, R124, R190, 0x96, !PT ;  /* 0x0000007c7dc17212 */ /* 0x000fe400078e96be */
.L_x_17272:
[----:B------:R-:W-:Y:S01]  /*0940*/  ISETP.NE.U32.AND P0, PT, RZ, c[0x0][0x1c0], PT ;  /* 0x00007000ff007a0c */ /* 0x000fe20003f05070 */
[----:B------:R-:W-:Y:S01]  /*0950*/  IMAD R132, R198, c[0x0][0x168], RZ ;  /* 0x00005a00c6847a24 */ /* 0x000fe200078e02ff */
[----:B------:R-:W-:Y:S01]  /*0960*/  ISETP.NE.U32.AND P1, PT, RZ, c[0x0][0x180], PT ;  /* 0x00006000ff007a0c */ /* 0x000fe20003f25070 */
[----:B------:R-:W-:Y:S01]  /*0970*/  IMAD.MOV.U32 R164, RZ, RZ, 0x10 ;  /* 0x00000010ffa47424 */ /* 0x000fe200078e00ff */
[----:B------:R-:W-:Y:S02]  /*0980*/  ISETP.NE.AND.EX P0, PT, RZ, c[0x0][0x1c4], PT, P0 ;  /* 0x00007100ff007a0c */ /* 0x000fe40003f05300 */
[----:B------:R-:W-:Y:S02]  /*0990*/  ISETP.NE.AND.EX P2, PT, RZ, c[0x0][0x184], PT, P1 ;  /* 0x00006100ff007a0c */ /* 0x000fe40003f45310 */
[----:B------:R-:W-:Y:S02]  /*09a0*/  SHF.R.S32.HI R133, RZ, 0x1f, R132 ;  /* 0x0000001fff857819 */ /* 0x000fe40000011484 */
[----:B------:R-:W-:-:S02]  /*09b0*/  LOP3.LUT R209, R209, 0xfffffff7, RZ, 0xc0, !PT ;  /* 0xfffffff7d1d17812 */ /* 0x000fc400078ec0ff */
[----:B------:R-:W-:-:S04]  /*09c0*/  LEA.HI R133, R133, R132, RZ, 0x3 ;  /* 0x0000008485857211 */ /* 0x000fc800078f18ff */
[----:B------:R-:W-:Y:S02]  /*09d0*/  LEA.HI.SX32 R200, R133, R0, 0x1d ;  /* 0x0000000085c87211 */ /* 0x000fe400078feaff */
[----:B------:R-:W-:Y:S01]  /*09e0*/  @P0 MOV R135, 0x2 ;  /* 0x0000000200870802 */ /* 0x000fe20000000f00 */
[----:B------:R-:W-:Y:S01]  /*09f0*/  @P2 IMAD.MOV.U32 R137, RZ, RZ, 0x20 ;  /* 0x00000020ff892424 */ /* 0x000fe200078e00ff */
[----:B------:R-:W-:Y:S01]  /*0a00*/  ISETP.NE.AND P1, PT, R208, 0x1, PT ;  /* 0x00000001d000780c */ /* 0x000fe20003f25270 */
[----:B------:R-:W-:Y:S01]  /*0a10*/  HFMA2.MMA R204, -RZ, RZ, 1.875, 0 ;  /* 0x3f800000ffcc7435 */ /* 0x000fe200000001ff */
[----:B------:R-:W-:Y:S01]  /*0a20*/  BSSY B0, `(.L_x_16989) ;  /* 0x0000015000007945 */ /* 0x000fe20003800000 */
[----:B------:R-:W-:Y:S01]  /*0a30*/  @P0 IMAD.WIDE R132, R198, R135, c[0x0][0x1c0] ;  /* 0x00007000c6840625 */ /* 0x000fe200078e0287 */
[----:B------:R-:W-:-:S03]  /*0a40*/  @P2 LOP3.LUT R209, R209, 0x8, RZ, 0xfc, !PT ;  /* 0x00000008d1d12812 */ /* 0x000fc600078efcff */
[C---:B------:R-:W-:Y:S02]  /*0a50*/  @P2 IMAD.WIDE.U32 R134, R200.reuse, R137, c[0x0][0x180] ;  /* 0x00006000c8862625 */ /* 0x040fe400078e0089 */
[----:B------:R-:W2:Y:S02]  /*0a60*/  @P0 LDG.E.U16 R132, [R132.64] ;  /* 0x0000000484840981 */ /* 0x000ea4000c1e1500 */
[----:B------:R-:W-:Y:S02]  /*0a70*/  IMAD.WIDE.U32 R136, R200, R164, c[0x0][0x170] ;  /* 0x00005c00c8887625 */ /* 0x000fe400078e00a4 */
[----:B-----5:R0:W5:Y:S04]  /*0a80*/  @P2 LDG.E.128 R124, [R134.64] ;  /* 0x00000004867c2981 */ /* 0x020168000c1e1d00 */
[----:B------:R0:W5:Y:S04]  /*0a90*/  @P2 LDG.E.128 R128, [R134.64+0x10] ;  /* 0x0000100486802981 */ /* 0x000168000c1e1d00 */
[----:B------:R-:W5:Y:S01]  /*0aa0*/  LDG.E.128 R136, [R136.64] ;  /* 0x0000000488887981 */ /* 0x000f62000c1e1d00 */
        /* <DEDUP_REMOVED lines=11> */
.L_x_16990:
[----:B0-----:R-:W-:Y:S02]  /*0b60*/  IMAD.MOV.U32 R144, RZ, RZ, R196 ;  /* 0x000000ffff907224 */ /* 0x001fe400078e00c4 */
.L_x_16991:
[----:B------:R-:W-:Y:S05]  /*0b70*/  BSYNC B0 ;  /* 0x0000000000007941 */ /* 0x000fea0003800000 */
.L_x_16989:
        /* <DEDUP_REMOVED lines=16> */
.L_x_16995:
[----:B------:R-:W-:Y:S05]  /*0c80*/  BSYNC B1 ;  /* 0x0000000000017941 */ /* 0x000fea0003800000 */
.L_x_16994:
        /* <DEDUP_REMOVED lines=44> */
.L_x_16993:
[----:B------:R-:W-:Y:S05]  /*0f50*/  BSYNC B0 ;  /* 0x0000000000007941 */ /* 0x000fea0003800000 */
.L_x_16992:
[----:B------:R-:W0:Y:S01]  /*0f60*/  I2F.U32 R132, R144 ;  /* 0x0000009000847306 */ /* 0x000e220000201000 */
[----:B------:R-:W-:Y:S01]  /*0f70*/  IMAD.MOV.U32 R205, RZ, RZ, 0x2f800000 ;  /* 0x2f800000ffcd7424 */ /* 0x000fe200078e00ff */
[----:B-----5:R-:W-:Y:S01]  /*0f80*/  PRMT R133, RZ, 0x5410, R136 ;  /* 0x00005410ff857816 */ /* 0x020fe20000000088 */
[----:B------:R-:W-:Y:S01]  /*0f90*/  BSSY B0, `(.L_x_16996) ;  /* 0x000001a000007945 */ /* 0x000fe20003800000 */
[----:B------:R-:W-:Y:S02]  /*0fa0*/  ISETP.NE.U32.AND P0, PT, RZ, c[0x0][0x180], PT ;  /* 0x00006000ff007a0c */ /* 0x000fe40003f05070 */
[----:B------:R-:W-:Y:S01]  /*0fb0*/  LOP3.LUT R209, R209, 0xfffffffd, RZ, 0xc0, !PT ;  /* 0xfffffffdd1d17812 */ /* 0x000fe200078ec0ff */
[----:B------:R-:W-:Y:S01]  /*0fc0*/  FMUL.FTZ R133, R133, R204 ;  /* 0x000000cc85857220 */ /* 0x000fe20000410000 */
[----:B------:R-:W-:-:S02]  /*0fd0*/  ISETP.NE.AND.EX P6, PT, RZ, c[0x0][0x184], PT, P0 ;  /* 0x00006100ff007a0c */ /* 0x000fc40003fc5300 */
[C---:B------:R-:W-:Y:S01]  /*0fe0*/  ISETP.NE.AND P0, PT, R140.reuse, 0x1, PT ;  /* 0x000000018c00780c */ /* 0x040fe20003f05270 */
[----:B------:R-:W-:Y:S01]  /*0ff0*/  FMUL.FTZ R133, R133, c[0x0][0x1e8] ;  /* 0x00007a0085857a20 */ /* 0x000fe20000410000 */
[----:B------:R-:W-:Y:S01]  /*1000*/  IADD3 R141, R140, 0x1, RZ ;  /* 0x000000018c8d7810 */ /* 0x000fe20007ffe0ff */
[----:B0-----:R-:W-:-:S05]  /*1010*/  FFMA.FTZ R132, R132, R205, 1.1641532182693481445e-10 ;  /* 0x2f00000084847423 */ /* 0x001fca00000100cd */
[----:B------:R-:W-:-:S04]  /*1020*/  FSETP.GTU.FTZ.AND P1, PT, R132, c[0x0][0x1e4], PT ;  /* 0x0000790084007a0b */ /* 0x000fc80003f3c000 */
[----:B------:R-:W-:-:S05]  /*1030*/  FSEL R133, R133, RZ, !P1 ;  /* 0x000000ff85857208 */ /* 0x000fca0004800000 */
[----:B------:R-:W-:-:S04]  /*1040*/  FMUL.FTZ R132, R40, R133 ;  /* 0x0000008528847220 */ /* 0x000fc80000410000 */
[----:B------:R-:W-:Y:S01]  /*1050*/  @P1 LOP3.LUT R209, R209, 0x2, RZ, 0xfc, !PT ;  /* 0x00000002d1d11812 */ /* 0x000fe200078efcff */
[----:B------:R-:W-:-:S03]  /*1060*/  @P6 FADD.FTZ R132, R124, R132 ;  /* 0x000000847c846221 */ /* 0x000fc60000010000 */
[----:B------:R-:W-:-:S04]  /*1070*/  LOP3.LUT R209, R209, 0xfffffffb, RZ, 0xc0, !PT ;  /* 0xfffffffbd1d17812 */ /* 0x000fc800078ec0ff */
[----:B------:R-:W-:Y:S01]  /*1080*/  @P6 LOP3.LUT R209, R209, 0x4, RZ, 0xfc, !PT ;  /* 0x00000004d1d16812 */ /* 0x000fe200078efcff */
        /* <DEDUP_REMOVED lines=9> */
.L_x_16997:
[----:B------:R-:W-:Y:S02]  /*1120*/  MOV R146, R196 ;  /* 0x000000c400927202 */ /* 0x000fe40000000f00 */
.L_x_16998:
[----:B------:R-:W-:Y:S05]  /*1130*/  BSYNC B0 ;  /* 0x0000000000007941 */ /* 0x000fea0003800000 */
.L_x_16996:
        /* <DEDUP_REMOVED lines=16> */
.L_x_17002:
[----:B------:R-:W-:Y:S05]  /*1240*/  BSYNC B1 ;  /* 0x0000000000017941 */ /* 0x000fea0003800000 */
.L_x_17001:
        /* <DEDUP_REMOVED lines=44> */
.L_x_17000:
[----:B------:R-:W-:Y:S05]  /*1510*/  BSYNC B0 ;  /* 0x0000000000007941 */ /* 0x000fea0003800000 */
.L_x_16999:
        /* <DEDUP_REMOVED lines=21> */
.L_x_17004:
[----:B------:R-:W-:Y:S02]  /*1670*/  IMAD.MOV.U32 R136, RZ, RZ, R196 ;  /* 0x000000ffff887224 */ /* 0x000fe400078e00c4 */
.L_x_17005:
[----:B------:R-:W-:Y:S05]  /*1680*/  BSYNC B0 ;  /* 0x0000000000007941 */ /* 0x000fea0003800000 */
.L_x_17003:
        /* <DEDUP_REMOVED lines=16> */
.L_x_17009:
[----:B------:R-:W-:Y:S05]  /*1790*/  BSYNC B1 ;  /* 0x0000000000017941 */ /* 0x000fea0003800000 */
.L_x_17008:
        /* <DEDUP_REMOVED lines=44> */
.L_x_17007:
[----:B------:R-:W-:Y:S05]  /*1a60*/  BSYNC B0 ;  /* 0x0000000000007941 */ /* 0x000fea0003800000 */
.L_x_17006:
        /* <DEDUP_REMOVED lines=21> */
.L_x_17011:
[----:B------:R-:W-:Y:S02]  /*1bc0*/  IMAD.MOV.U32 R136, RZ, RZ, R196 ;  /* 0x000000ffff887224 */ /* 0x000fe400078e00c4 */
.L_x_17012:
[----:B------:R-:W-:Y:S05]  /*1bd0*/  BSYNC B0 ;  /* 0x0000000000007941 */ /* 0x000fea0003800000 */
.L_x_17010:
        /* <DEDUP_REMOVED lines=16> */
.L_x_17016:
[----:B------:R-:W-:Y:S05]  /*1ce0*/  BSYNC B1 ;  /* 0x0000000000017941 */ /* 0x000fea0003800000 */
.L_x_17015:
        /* <DEDUP_REMOVED lines=44> */
.L_x_17014:
[----:B------:R-:W-:Y:S05]  /*1fb0*/  BSYNC B0 ;  /* 0x0000000000007941 */ /* 0x000fea0003800000 */
.L_x_17013:
        /* <DEDUP_REMOVED lines=21> */
.L_x_17018:
[----:B------:R-:W-:Y:S02]  /*2110*/  MOV R146, R196 ;  /* 0x000000c400927202 */ /* 0x000fe40000000f00 */
.L_x_17019:
[----:B------:R-:W-:Y:S05]  /*2120*/  BSYNC B0 ;  /* 0x0000000000007941 */ /* 0x000fea0003800000 */
.L_x_17017:
        /* <DEDUP_REMOVED lines=16> */
.L_x_17023:
[----:B------:R-:W-:Y:S05]  /*2230*/  BSYNC B1 ;  /* 0x0000000000017941 */ /* 0x000fea0003800000 */
.L_x_17022:
        /* <DEDUP_REMOVED lines=44> */
.L_x_17021:
[----:B------:R-:W-:Y:S05]  /*2500*/  BSYNC B0 ;  /* 0x0000000000007941 */ /* 0x000fea0003800000 */
.L_x_17020:
        /* <DEDUP_REMOVED lines=21> */
.L_x_17025:
[----:B------:R-:W-:Y:S02]  /*2660*/  IMAD.MOV.U32 R148, RZ, RZ, R196 ;  /* 0x000000ffff947224 */ /* 0x000fe400078e00c4 */
.L_x_17026:
[----:B------:R-:W-:Y:S05]  /*2670*/  BSYNC B0 ;  /* 0x0000000000007941 */ /* 0x000fea0003800000 */
.L_x_17024:
        /* <DEDUP_REMOVED lines=16> */
.L_x_17030:
[----:B------:R-:W-:Y:S05]  /*2780*/  BSYNC B1 ;  /* 0x0000000000017941 */ /* 0x000fea0003800000 */
.L_x_17029:
        /* <DEDUP_REMOVED lines=44> */
.L_x_17028:
[----:B------:R-:W-:Y:S05]  /*2a50*/  BSYNC B0 ;  /* 0x0000000000007941 */ /* 0x000fea0003800000 */
.L_x_17027:
        /* <DEDUP_REMOVED lines=21> */
.L_x_17032:
[----:B------:R-:W-:Y:S02]  /*2bb0*/  IMAD.MOV.U32 R148, RZ, RZ, R196 ;  /* 0x000000ffff947224 */ /* 0x000fe400078e00c4 */
.L_x_17033:
[----:B------:R-:W-:Y:S05]  /*2bc0*/  BSYNC B0 ;  /* 0x0000000000007941 */ /* 0x000fea0003800000 */
.L_x_17031:
        /* <DEDUP_REMOVED lines=16> */
.L_x_17037:
[----:B------:R-:W-:Y:S05]  /*2cd0*/  BSYNC B1 ;  /* 0x0000000000017941 */ /* 0x000fea0003800000 */
.L_x_17036:
        /* <DEDUP_REMOVED lines=44> */
.L_x_17035:
[----:B------:R-:W-:Y:S05]  /*2fa0*/  BSYNC B0 ;  /* 0x0000000000007941 */ /* 0x000fea0003800000 */
.L_x_17034:
[----:B------:R-:W0:Y:S01]  /*2fb0*/  I2F.U32 R138, R148 ;  /* 0x00000094008a7306 */ /* 0x000e220000201000 */
[----:B------:R-:W-:Y:S01]  /*2fc0*/  PRMT R143, RZ, 0x5410, R139 ;  /* 0x00005410ff8f7816 */ /* 0x000fe2000000008b */
[----:B------:R-:W-:Y:S01]  /*2fd0*/  BSSY B0, `(.L_x_17038) ;  /* 0x0000015000007945 */ /* 0x000fe20003800000 */
[----:B------:R-:W-:Y:S02]  /*2fe0*/  LOP3.LUT P6, RZ, R209, 0x4, RZ, 0xc0, !PT ;  /* 0x00000004d1ff7812 */ /* 0x000fe400078cc0ff */
        /* <DEDUP_REMOVED lines=18> */
.L_x_17039:
[----:B------:R-:W-:Y:S02]  /*3110*/  MOV R148, R196 ;  /* 0x000000c400947202 */ /* 0x000fe40000000f00 */
.L_x_17040:
[----:B------:R-:W-:Y:S05]  /*3120*/  BSYNC B0 ;  /* 0x0000000000007941 */ /* 0x000fea0003800000 */
.L_x_17038:
        /* <DEDUP_REMOVED lines=18> */
.L_x_17044:
[----:B------:R-:W-:Y:S05]  /*3250*/  BSYNC B1 ;  /* 0x0000000000017941 */ /* 0x000fea0003800000 */
.L_x_17043:
        /* <DEDUP_REMOVED lines=44> */
.L_x_17042:
[----:B------:R-:W-:Y:S05]  /*3520*/  BSYNC B0 ;  /* 0x0000000000007941 */ /* 0x000fea0003800000 */
.L_x_17041:
[----:B------:R-:W0:Y:S01]  /*3530*/  I2F.U32 R140, R148 ;  /* 0x00000094008c7306 */ /* 0x000e220000201000 */
[----:B------:R-:W-:Y:S01]  /*3540*/  PRMT R139, RZ, 0x7610, R139 ;  /* 0x00007610ff8b7816 */ /* 0x000fe2000000008b */
[----:B------:R-:W-:Y:S01]  /*3550*/  IMAD.MOV.U32 R202, RZ, RZ, 0x20 ;  /* 0x00000020ffca7424 */ /* 0x000fe200078e00ff */
[----:B------:R-:W-:Y:S01]  /*3560*/  SEL R141, RZ, 0x1, P2 ;  /* 0x00000001ff8d7807 */ /* 0x000fe20001000000 */
[----:B------:R-:W-:Y:S01]  /*3570*/  IMAD.MOV.U32 R203, RZ, RZ, 0x8 ;  /* 0x00000008ffcb7424 */ /* 0x000fe200078e00ff */
[----:B------:R-:W-:Y:S01]  /*3580*/  SEL R142, RZ, 0x1, P1 ;  /* 0x00000001ff8e7807 */ /* 0x000fe20000800000 */
[----:B------:R-:W-:Y:S01]  /*3590*/  FMUL.FTZ R139, R139, R204 ;  /* 0x000000cc8b8b7220 */ /* 0x000fe20000410000 */
[----:B------:R-:W-:Y:S02]  /*35a0*/  SEL R144, RZ, 0x1, P0 ;  /* 0x00000001ff907807 */ /* 0x000fe40000000000 */
[----:B------:R-:W-:Y:S01]  /*35b0*/  LOP3.LUT P6, RZ, R209, 0x4, RZ, 0xc0, !PT ;  /* 0x00000004d1ff7812 */ /* 0x000fe200078cc0ff */
[----:B------:R-:W-:Y:S01]  /*35c0*/  IMAD.WIDE.U32 R142, R142, 0x10000, RZ ;  /* 0x000100008e8e7825 */ /* 0x000fe200078e00ff */
[----:B------:R-:W-:-:S02]  /*35d0*/  SEL R147, RZ, 0x10000, P5 ;  /* 0x00010000ff937807 */ /* 0x000fc40002800000 */
[----:B------:R-:W-:Y:S01]  /*35e0*/  SEL R146, RZ, 0x100, P4 ;  /* 0x00000100ff927807 */ /* 0x000fe20002000000 */
[----:B------:R-:W-:Y:S01]  /*35f0*/  IMAD.WIDE.U32 R144, R144, 0x100, RZ ;  /* 0x0000010090907825 */ /* 0x000fe200078e00ff */
[C---:B------:R-:W-:Y:S02]  /*3600*/  LOP3.LUT P5, RZ, R209.reuse, 0x8, RZ, 0xc0, !PT ;  /* 0x00000008d1ff7812 */ /* 0x040fe400078ac0ff */
[----:B------:R-:W-:Y:S01]  /*3610*/  LOP3.LUT P4, RZ, R209, 0x2, RZ, 0xc0, !PT ;  /* 0x00000002d1ff7812 */ /* 0x000fe2000788c0ff */
[----:B0-----:R-:W-:Y:S02]  /*3620*/  FFMA.FTZ R140, R140, R205, 1.1641532182693481445e-10 ;  /* 0x2f0000008c8c7423 */ /* 0x001fe400000100cd */
[----:B------:R-:W-:Y:S01]  /*3630*/  FMUL.FTZ R139, R139, c[0x0][0x1e8] ;  /* 0x00007a008b8b7a20 */ /* 0x000fe20000410000 */
[----:B------:R-:W-:Y:S02]  /*3640*/  SEL R153, RZ, 0x1, P4 ;  /* 0x00000001ff997807 */ /* 0x000fe40002000000 */
[----:B------:R-:W-:Y:S01]  /*3650*/  FSETP.GTU.FTZ.AND P1, PT, R140, c[0x0][0x1e4], PT ;  /* 0x000079008c007a0b */ /* 0x000fe20003f3c000 */
[----:B------:R-:W-:-:S03]  /*3660*/  IMAD.WIDE.U32 R140, R141, 0x1000000, RZ ;  /* 0x010000008d8c7825 */ /* 0x000fc600078e00ff */
[----:B------:R-:W-:Y:S02]  /*3670*/  SEL R149, RZ, 0x1000000, P1 ;  /* 0x01000000ff957807 */ /* 0x000fe40000800000 */
[----:B------:R-:W-:Y:S02]  /*3680*/  LOP3.LUT R152, R144, R140, R142, 0xfe, !PT ;  /* 0x0000008c90987212 */ /* 0x000fe400078efe8e */
[----:B------:R-:W-:Y:S02]  /*3690*/  LOP3.LUT R146, R146, R149, R147, 0xfe, !PT ;  /* 0x0000009592927212 */ /* 0x000fe400078efe93 */
[----:B------:R-:W-:Y:S02]  /*36a0*/  FSEL R140, R139, RZ, !P1 ;  /* 0x000000ff8b8c7208 */ /* 0x000fe40004800000 */
[----:B------:R-:W-:Y:S02]  /*36b0*/  SEL R147, RZ, 0x1, P3 ;  /* 0x00000001ff937807 */ /* 0x000fe40001800000 */
[C---:B------:R-:W-:Y:S01]  /*36c0*/  IADD3 R149, R200.reuse, 0x80, RZ ;  /* 0x00000080c8957810 */ /* 0x040fe20007ffe0ff */
[----:B------:R-:W-:Y:S01]  /*36d0*/  FMUL.FTZ R139, R39, R140 ;  /* 0x0000008c278b7220 */ /* 0x000fe20000410000 */
[----:B------:R-:W-:Y:S01]  /*36e0*/  LOP3.LUT R147, R141, R146, R147, 0xfe, !PT ;  /* 0x000000928d937212 */ /* 0x000fe200078efe93 */
[----:B------:R-:W-:Y:S01]  /*36f0*/  IMAD.WIDE.U32 R140, R200, R202, c[0x0][0x188] ;  /* 0x00006200c88c7625 */ /* 0x000fe200078e00ca */
[----:B------:R-:W-:-:S02]  /*3700*/  LOP3.LUT R152, R152, R153, RZ, 0xfc, !PT ;  /* 0x0000009998987212 */ /* 0x000fc400078efcff */
        /* <DEDUP_REMOVED lines=23> */
.L_x_17046:
[----:B0-----:R-:W-:Y:S02]  /*3880*/  MOV R155, R196 ;  /* 0x000000c4009b7202 */ /* 0x001fe40000000f00 */
.L_x_17047:
[----:B------:R-:W-:Y:S05]  /*3890*/  BSYNC B0 ;  /* 0x0000000000007941 */ /* 0x000fea0003800000 */
.L_x_17045:
        /* <DEDUP_REMOVED lines=16> */
.L_x_17051:
[----:B------:R-:W-:Y:S05]  /*39a0*/  BSYNC B1 ;  /* 0x0000000000017941 */ /* 0x000fea0003800000 */
.L_x_17050:
        /* <DEDUP_REMOVED lines=44> */
.L_x_17049:
[----:B------:R-:W-:Y:S05]  /*3c70*/  BSYNC B0 ;  /* 0x0000000000007941 */ /* 0x000fea0003800000 */
.L_x_17048:
[----:B------:R-:W0:Y:S01]  /*3c80*/  I2F.U32 R140, R155 ;  /* 0x0000009b008c7306 */ /* 0x000e220000201000 */
        /* <DEDUP_REMOVED lines=22> */
.L_x_17053:
[----:B------:R-:W-:Y:S02]  /*3df0*/  IMAD.MOV.U32 R156, RZ, RZ, R196 ;  /* 0x000000ffff9c7224 */ /* 0x000fe400078e00c4 */
.L_x_17054:
[----:B------:R-:W-:Y:S05]  /*3e00*/  BSYNC B0 ;  /* 0x0000000000007941 */ /* 0x000fea0003800000 */
.L_x_17052:
        /* <DEDUP_REMOVED lines=16> */
.L_x_17058:
[----:B------:R-:W-:Y:S05]  /*3f10*/  BSYNC B1 ;  /* 0x0000000000017941 */ /* 0x000fea0003800000 */
.L_x_17057:
        /* <DEDUP_REMOVED lines=44> */
.L_x_17056:
[----:B------:R-:W-:Y:S05]  /*41e0*/  BSYNC B0 ;  /* 0x0000000000007941 */ /* 0x000fea0003800000 */
.L_x_17055:
        /* <DEDUP_REMOVED lines=21> */
.L_x_17060:
[----:B------:R-:W-:Y:S02]  /*4340*/  IMAD.MOV.U32 R144, RZ, RZ, R196 ;  /* 0x000000ffff907224 */ /* 0x000fe400078e00c4 */
.L_x_17061:
[----:B------:R-:W-:Y:S05]  /*4350*/  BSYNC B0 ;  /* 0x0000000000007941 */ /* 0x000fea0003800000 */
.L_x_17059:
        /* <DEDUP_REMOVED lines=16> */
.L_x_17065:
[----:B------:R-:W-:Y:S05]  /*4460*/  BSYNC B1 ;  /* 0x0000000000017941 */ /* 0x000fea0003800000 */
.L_x_17064:
        /* <DEDUP_REMOVED lines=44> */
.L_x_17063:
[----:B------:R-:W-:Y:S05]  /*4730*/  BSYNC B0 ;  /* 0x0000000000007941 */ /* 0x000fea0003800000 */
.L_x_17062:
        /* <DEDUP_REMOVED lines=21> */
.L_x_17067:
[----:B------:R-:W-:Y:S02]  /*4890*/  MOV R144, R196 ;  /* 0x000000c400907202 */ /* 0x000fe40000000f00 */
.L_x_17068:
[----:B------:R-:W-:Y:S05]  /*48a0*/  BSYNC B0 ;  /* 0x0000000000007941 */ /* 0x000fea0003800000 */
.L_x_17066:
        /* <DEDUP_REMOVED lines=16> */
.L_x_17072:
[----:B------:R-:W-:Y:S05]  /*49b0*/  BSYNC B1 ;  /* 0x0000000000017941 */ /* 0x000fea0003800000 */
.L_x_17071:
        /* <DEDUP_REMOVED lines=44> */
.L_x_17070:
[----:B------:R-:W-:Y:S05]  /*4c80*/  BSYNC B0 ;  /* 0x0000000000007941 */ /* 0x000fea0003800000 */
.L_x_17069:
        /* <DEDUP_REMOVED lines=21> */
.L_x_17074:
[----:B------:R-:W-:Y:S02]  /*4de0*/  IMAD.MOV.U32 R156, RZ, RZ, R196 ;  /* 0x000000ffff9c7224 */ /* 0x000fe400078e00c4 */
.L_x_17075:
[----:B------:R-:W-:Y:S05]  /*4df0*/  BSYNC B0 ;  /* 0x0000000000007941 */ /* 0x000fea0003800000 */
.L_x_17073:
        /* <DEDUP_REMOVED lines=16> */
.L_x_17079:
[----:B------:R-:W-:Y:S05]  /*4f00*/  BSYNC B1 ;  /* 0x0000000000017941 */ /* 0x000fea0003800000 */
.L_x_17078:
        /* <DEDUP_REMOVED lines=44> */
.L_x_17077:
[----:B------:R-:W-:Y:S05]  /*51d0*/  BSYNC B0 ;  /* 0x0000000000007941 */ /* 0x000fea0003800000 */
.L_x_17076:
        /* <DEDUP_REMOVED lines=21> */
.L_x_17081:
[----:B------:R-:W-:Y:S02]  /*5330*/  IMAD.MOV.U32 R158, RZ, RZ, R196 ;  /* 0x000000ffff9e7224 */ /* 0x000fe400078e00c4 */
.L_x_17082:
[----:B------:R-:W-:Y:S05]  /*5340*/  BSYNC B0 ;  /* 0x0000000000007941 */ /* 0x000fea0003800000 */
.L_x_17080:
        /* <DEDUP_REMOVED lines=16> */
.L_x_17086:
[----:B------:R-:W-:Y:S05]  /*5450*/  BSYNC B1 ;  /* 0x0000000000017941 */ /* 0x000fea0003800000 */
.L_x_17085:
        /* <DEDUP_REMOVED lines=44> */
.L_x_17084:
[----:B------:R-:W-:Y:S05]  /*5720*/  BSYNC B0 ;  /* 0x0000000000007941 */ /* 0x000fea0003800000 */
.L_x_17083:
        /* <DEDUP_REMOVED lines=21> */
.L_x_17088:
[----:B------:R-:W-:Y:S02]  /*5880*/  MOV R158, R196 ;  /* 0x000000c4009e7202 */ /* 0x000fe40000000f00 */
.L_x_17089:
[----:B------:R-:W-:Y:S05]  /*5890*/  BSYNC B0 ;  /* 0x0000000000007941 */ /* 0x000fea0003800000 */
.L_x_17087:
        /* <DEDUP_REMOVED lines=16> */
.L_x_17093:
[----:B------:R-:W-:Y:S05]  /*59a0*/  BSYNC B1 ;  /* 0x0000000000017941 */ /* 0x000fea0003800000 */
.L_x_17092:
        /* <DEDUP_REMOVED lines=44> */
.L_x_17091:
[----:B------:R-:W-:Y:S05]  /*5c70*/  BSYNC B0 ;  /* 0x0000000000007941 */ /* 0x000fea0003800000 */
.L_x_17090:
        /* <DEDUP_REMOVED lines=22> */
.L_x_17095:
[----:B------:R-:W-:Y:S02]  /*5de0*/  IMAD.MOV.U32 R148, RZ, RZ, R196 ;  /* 0x000000ffff947224 */ /* 0x000fe400078e00c4 */
.L_x_17096:
[----:B------:R-:W-:Y:S05]  /*5df0*/  BSYNC B0 ;  /* 0x0000000000007941 */ /* 0x000fea0003800000 */
.L_x_17094:
        /* <DEDUP_REMOVED lines=18> */
.L_x_17100:
[----:B------:R-:W-:Y:S05]  /*5f20*/  BSYNC B1 ;  /* 0x0000000000017941 */ /* 0x000fea0003800000 */
.L_x_17099:
        /* <DEDUP_REMOVED lines=44> */
.L_x_17098:
[----:B------:R-:W-:Y:S05]  /*61f0*/  BSYNC B0 ;  /* 0x0000000000007941 */ /* 0x000fea0003800000 */
.L_x_17097:
[----:B------:R-:W0:Y:S01]  /*6200*/  I2F.U32 R148, R148 ;  /* 0x0000009400947306 */ /* 0x000e220000201000 */
[----:B------:R-:W-:Y:S02]  /*6210*/  PRMT R147, RZ, 0x7610, R147 ;  /* 0x00007610ff937816 */ /* 0x000fe40000000093 */
[----:B------:R-:W-:Y:S02]  /*6220*/  SEL R154, RZ, 0x1, P2 ;  /* 0x00000001ff9a7807 */ /* 0x000fe40001000000 */
[----:B------:R-:W-:Y:S01]  /*6230*/  SEL R151, RZ, 0x1, P1 ;  /* 0x00000001ff977807 */ /* 0x000fe20000800000 */
[----:B------:R-:W-:Y:S01]  /*6240*/  FMUL.FTZ R147, R147, R204 ;  /* 0x000000cc93937220 */ /* 0x000fe20000410000 */
[----:B------:R-:W-:Y:S01]  /*6250*/  SEL R152, RZ, 0x1, P0 ;  /* 0x00000001ff987807 */ /* 0x000fe20000000000 */
[----:B------:R-:W-:Y:S01]  /*6260*/  IMAD.WIDE.U32 R154, R154, 0x1000000, RZ ;  /* 0x010000009a9a7825 */ /* 0x000fe200078e00ff */
[----:B------:R-:W-:-:S02]  /*6270*/  LOP3.LUT P6, RZ, R209, 0x4, RZ, 0xc0, !PT ;  /* 0x00000004d1ff7812 */ /* 0x000fc400078cc0ff */
[----:B------:R-:W-:Y:S01]  /*6280*/  SEL R158, RZ, 0x10000, P5 ;  /* 0x00010000ff9e7807 */ /* 0x000fe20002800000 */
[----:B------:R-:W-:Y:S01]  /*6290*/  IMAD.WIDE.U32 R152, R152, 0x100, RZ ;  /* 0x0000010098987825 */ /* 0x000fe200078e00ff */
[----:B------:R-:W-:Y:S02]  /*62a0*/  SEL R157, RZ, 0x100, P4 ;  /* 0x00000100ff9d7807 */ /* 0x000fe40002000000 */
[C---:B------:R-:W-:Y:S01]  /*62b0*/  LOP3.LUT P5, RZ, R209.reuse, 0x8, RZ, 0xc0, !PT ;  /* 0x00000008d1ff7812 */ /* 0x040fe200078ac0ff */
[----:B0-----:R-:W-:Y:S01]  /*62c0*/  FFMA.FTZ R150, R148, R205, 1.1641532182693481445e-10 ;  /* 0x2f00000094967423 */ /* 0x001fe200000100cd */
[----:B------:R-:W-:Y:S01]  /*62d0*/  LOP3.LUT P2, RZ, R209, 0x2, RZ, 0xc0, !PT ;  /* 0x00000002d1ff7812 */ /* 0x000fe2000784c0ff */
[----:B------:R-:W-:-:S03]  /*62e0*/  FMUL.FTZ R147, R147, c[0x0][0x1e8] ;  /* 0x00007a0093937a20 */ /* 0x000fc60000410000 */
[----:B------:R-:W-:Y:S01]  /*62f0*/  FSETP.GTU.FTZ.AND P0, PT, R150, c[0x0][0x1e4], PT ;  /* 0x0000790096007a0b */ /* 0x000fe20003f1c000 */
[----:B------:R-:W-:Y:S01]  /*6300*/  IMAD.WIDE.U32 R150, R151, 0x10000, RZ ;  /* 0x0001000097967825 */ /* 0x000fe200078e00ff */
[----:B------:R-:W-:Y:S02]  /*6310*/  SEL R161, RZ, 0x1, P2 ;  /* 0x00000001ffa17807 */ /* 0x000fe40001000000 */
[----:B------:R-:W-:Y:S02]  /*6320*/  SEL R159, RZ, 0x1000000, P0 ;  /* 0x01000000ff9f7807 */ /* 0x000fe40000000000 */
[----:B------:R-:W-:Y:S02]  /*6330*/  LOP3.LUT R160, R152, R154, R150, 0xfe, !PT ;  /* 0x0000009a98a07212 */ /* 0x000fe400078efe96 */
[----:B------:R-:W-:Y:S02]  /*6340*/  FSEL R148, R147, RZ, !P0 ;  /* 0x000000ff93947208 */ /* 0x000fe40004000000 */
[----:B------:R-:W-:Y:S01]  /*6350*/  LOP3.LUT R157, R157, R159, R158, 0xfe, !PT ;  /* 0x0000009f9d9d7212 */ /* 0x000fe200078efe9e */
[----:B------:R-:W-:Y:S01]  /*6360*/  IMAD.WIDE.U32 R158, R149, R202, c[0x0][0x188] ;  /* 0x00006200959e7625 */ /* 0x000fe200078e00ca */
[----:B------:R-:W-:-:S02]  /*6370*/  SEL R154, RZ, 0x1, P3 ;  /* 0x00000001ff9a7807 */ /* 0x000fc40001800000 */
[----:B------:R-:W-:Y:S01]  /*6380*/  LOP3.LUT R160, R160, R161, RZ, 0xfc, !PT ;  /* 0x000000a1a0a07212 */ /* 0x000fe200078efcff */
[----:B------:R-:W-:Y:S01]  /*6390*/  FMUL.FTZ R147, R31, R148 ;  /* 0x000000941f937220 */ /* 0x000fe20000410000 */
[----:B------:R-:W-:Y:S01]  /*63a0*/  LOP3.LUT R155, R155, R157, R154, 0xfe, !PT ;  /* 0x0000009d9b9b7212 */ /* 0x000fe200078efe9a */
[----:B------:R-:W-:Y:S01]  /*63b0*/  IMAD.WIDE.U32 R148, R149, R203, c[0x0][0x190] ;  /* 0x0000640095947625 */ /* 0x000fe200078e00cb */
[----:B------:R-:W-:Y:S01]  /*63c0*/  IADD3 R157, R200, 0x100, RZ ;  /* 0x00000100c89d7810 */ /* 0x000fe20007ffe0ff */
[----:B------:R0:W-:Y:S01]  /*63d0*/  STG.E.128 [R158.64], R140 ;  /* 0x0000008c9e007986 */ /* 0x0001e2000c101d04 */
        /* <DEDUP_REMOVED lines=21> */
.L_x_17102:
[----:B0-----:R-:W-:Y:S02]  /*6530*/  IMAD.MOV.U32 R163, RZ, RZ, R196 ;  /* 0x000000ffffa37224 */ /* 0x001fe400078e00c4 */
.L_x_17103:
[----:B------:R-:W-:Y:S05]  /*6540*/  BSYNC B0 ;  /* 0x0000000000007941 */ /* 0x000fea0003800000 */
.L_x_17101:
        /* <DEDUP_REMOVED lines=16> */
.L_x_17107:
[----:B------:R-:W-:Y:S05]  /*6650*/  BSYNC B1 ;  /* 0x0000000000017941 */ /* 0x000fea0003800000 */
.L_x_17106:
        /* <DEDUP_REMOVED lines=44> */
.L_x_17105:
[----:B------:R-:W-:Y:S05]  /*6920*/  BSYNC B0 ;  /* 0x0000000000007941 */ /* 0x000fea0003800000 */
.L_x_17104:
        /* <DEDUP_REMOVED lines=23> */
.L_x_17109:
[----:B------:R-:W-:Y:S02]  /*6aa0*/  MOV R156, R196 ;  /* 0x000000c4009c7202 */ /* 0x000fe40000000f00 */
.L_x_17110:
[----:B------:R-:W-:Y:S05]  /*6ab0*/  BSYNC B0 ;  /* 0x0000000000007941 */ /* 0x000fea0003800000 */
.L_x_17108:
        /* <DEDUP_REMOVED lines=16> */
.L_x_17114:
[----:B------:R-:W-:Y:S05]  /*6bc0*/  BSYNC B1 ;  /* 0x0000000000017941 */ /* 0x000fea0003800000 */
.L_x_17113:
        /* <DEDUP_REMOVED lines=44> */
.L_x_17112:
[----:B------:R-:W-:Y:S05]  /*6e90*/  BSYNC B0 ;  /* 0x0000000000007941 */ /* 0x000fea0003800000 */
.L_x_17111:
        /* <DEDUP_REMOVED lines=21> */
.L_x_17116:
[----:B------:R-:W-:Y:S02]  /*6ff0*/  IMAD.MOV.U32 R152, RZ, RZ, R196 ;  /* 0x000000ffff987224 */ /* 0x000fe400078e00c4 */
.L_x_17117:
[----:B------:R-:W-:Y:S05]  /*7000*/  BSYNC B0 ;  /* 0x0000000000007941 */ /* 0x000fea0003800000 */
.L_x_17115:
        /* <DEDUP_REMOVED lines=16> */
.L_x_17121:
[----:B------:R-:W-:Y:S05]  /*7110*/  BSYNC B1 ;  /* 0x0000000000017941 */ /* 0x000fea0003800000 */
.L_x_17120:
        /* <DEDUP_REMOVED lines=44> */
.L_x_17119:
[----:B------:R-:W-:Y:S05]  /*73e0*/  BSYNC B0 ;  /* 0x0000000000007941 */ /* 0x000fea0003800000 */
.L_x_17118:
        /* <DEDUP_REMOVED lines=21> */
.L_x_17123:
[----:B------:R-:W-:Y:S02]  /*7540*/  IMAD.MOV.U32 R152, RZ, RZ, R196 ;  /* 0x000000ffff987224 */ /* 0x000fe400078e00c4 */
.L_x_17124:
[----:B------:R-:W-:Y:S05]  /*7550*/  BSYNC B0 ;  /* 0x0000000000007941 */ /* 0x000fea0003800000 */
.L_x_17122:
        /* <DEDUP_REMOVED lines=16> */
.L_x_17128:
[----:B------:R-:W-:Y:S05]  /*7660*/  BSYNC B1 ;  /* 0x0000000000017941 */ /* 0x000fea0003800000 */
.L_x_17127:
        /* <DEDUP_REMOVED lines=44> */
.L_x_17126:
[----:B------:R-:W-:Y:S05]  /*7930*/  BSYNC B0 ;  /* 0x0000000000007941 */ /* 0x000fea0003800000 */
.L_x_17125:
        /* <DEDUP_REMOVED lines=21> */
.L_x_17130:
[----:B------:R-:W-:Y:S02]  /*7a90*/  MOV R165, R196 ;  /* 0x000000c400a57202 */ /* 0x000fe40000000f00 */
.L_x_17131:
[----:B------:R-:W-:Y:S05]  /*7aa0*/  BSYNC B0 ;  /* 0x0000000000007941 */ /* 0x000fea0003800000 */
.L_x_17129:
        /* <DEDUP_REMOVED lines=16> */
.L_x_17135:
[----:B------:R-:W-:Y:S05]  /*7bb0*/  BSYNC B1 ;  /* 0x0000000000017941 */ /* 0x000fea0003800000 */
.L_x_17134:
        /* <DEDUP_REMOVED lines=44> */
.L_x_17133:
[----:B------:R-:W-:Y:S05]  /*7e80*/  BSYNC B0 ;  /* 0x0000000000007941 */ /* 0x000fea0003800000 */
.L_x_17132:
        /* <DEDUP_REMOVED lines=21> */
.L_x_17137:
[----:B------:R-:W-:Y:S02]  /*7fe0*/  IMAD.MOV.U32 R165, RZ, RZ, R196 ;  /* 0x000000ffffa57224 */ /* 0x000fe400078e00c4 */
.L_x_17138:
[----:B------:R-:W-:Y:S05]  /*7ff0*/  BSYNC B0 ;  /* 0x0000000000007941 */ /* 0x000fea0003800000 */
.L_x_17136:
        /* <DEDUP_REMOVED lines=16> */
.L_x_17142:
[----:B------:R-:W-:Y:S05]  /*8100*/  BSYNC B1 ;  /* 0x0000000000017941 */ /* 0x000fea0003800000 */
.L_x_17141:
        /* <DEDUP_REMOVED lines=44> */
.L_x_17140:
[----:B------:R-:W-:Y:S05]  /*83d0*/  BSYNC B0 ;  /* 0x0000000000007941 */ /* 0x000fea0003800000 */
.L_x_17139:
        /* <DEDUP_REMOVED lines=21> */
.L_x_17144:
[----:B------:R-:W-:Y:S02]  /*8530*/  IMAD.MOV.U32 R165, RZ, RZ, R196 ;  /* 0x000000ffffa57224 */ /* 0x000fe400078e00c4 */
.L_x_17145:
[----:B------:R-:W-:Y:S05]  /*8540*/  BSYNC B0 ;  /* 0x0000000000007941 */ /* 0x000fea0003800000 */
.L_x_17143:
        /* <DEDUP_REMOVED lines=16> */
.L_x_17149:
[----:B------:R-:W-:Y:S05]  /*8650*/  BSYNC B1 ;  /* 0x0000000000017941 */ /* 0x000fea0003800000 */
.L_x_17148:
        /* <DEDUP_REMOVED lines=44> */
.L_x_17147:
[----:B------:R-:W-:Y:S05]  /*8920*/  BSYNC B0 ;  /* 0x0000000000007941 */ /* 0x000fea0003800000 */
.L_x_17146:
        /* <DEDUP_REMOVED lines=22> */
.L_x_17151:
[----:B------:R-:W-:Y:S02]  /*8a90*/  MOV R156, R196 ;  /* 0x000000c4009c7202 */ /* 0x000fe40000000f00 */
.L_x_17152:
[----:B------:R-:W-:Y:S05]  /*8aa0*/  BSYNC B0 ;  /* 0x0000000000007941 */ /* 0x000fea0003800000 */
.L_x_17150:
        /* <DEDUP_REMOVED lines=18> */
.L_x_17156:
[----:B------:R-:W-:Y:S05]  /*8bd0*/  BSYNC B1 ;  /* 0x0000000000017941 */ /* 0x000fea0003800000 */
.L_x_17155:
        /* <DEDUP_REMOVED lines=44> */
.L_x_17154:
[----:B------:R-:W-:Y:S05]  /*8ea0*/  BSYNC B0 ;  /* 0x0000000000007941 */ /* 0x000fea0003800000 */
.L_x_17153:
        /* <DEDUP_REMOVED lines=51> */
.L_x_17158:
[----:B0-----:R-:W-:Y:S02]  /*91e0*/  IMAD.MOV.U32 R157, RZ, RZ, R196 ;  /* 0x000000ffff9d7224 */ /* 0x001fe400078e00c4 */
.L_x_17159:
[----:B------:R-:W-:Y:S05]  /*91f0*/  BSYNC B0 ;  /* 0x0000000000007941 */ /* 0x000fea0003800000 */
.L_x_17157:
        /* <DEDUP_REMOVED lines=16> */
.L_x_17163:
[----:B------:R-:W-:Y:S05]  /*9300*/  BSYNC B1 ;  /* 0x0000000000017941 */ /* 0x000fea0003800000 */
.L_x_17162:
        /* <DEDUP_REMOVED lines=44> */
.L_x_17161:
[----:B------:R-:W-:Y:S05]  /*95d0*/  BSYNC B0 ;  /* 0x0000000000007941 */ /* 0x000fea0003800000 */
.L_x_17160:
[----:B------:R0:W1:Y:S01]  /*95e0*/  I2F.U32 R156, R157 ;  /* 0x0000009d009c7306 */ /* 0x0000620000201000 */
[----:B------:R-:W-:Y:S01]  /*95f0*/  LOP3.LUT R209, R209, 0xfffffffd, RZ, 0xc0, !PT ;  /* 0xfffffffdd1d17812 */ /* 0x000fe200078ec0ff */
[----:B------:R-:W-:Y:S01]  /*9600*/  BSSY B0, `(.L_x_17164) ;  /* 0x0000016000007945 */ /* 0x000fe20003800000 */
[----:B------:R-:W-:Y:S02]  /*9610*/  IADD3 R166, R171, 0x1, RZ ;  /* 0x00000001aba67810 */ /* 0x000fe40007ffe0ff */
[----:B0----5:R-:W-:-:S05]  /*9620*/  PRMT R157, RZ, 0x5410, R160 ;  /* 0x00005410ff9d7816 */ /* 0x021fca00000000a0 */
[----:B------:R-:W-:Y:S02]  /*9630*/  FMUL.FTZ R158, R157, R204 ;  /* 0x000000cc9d9e7220 */ /* 0x000fe40000410000 */
[----:B-1----:R-:W-:Y:S02]  /*9640*/  FFMA.FTZ R156, R156, R205, 1.1641532182693481445e-10 ;  /* 0x2f0000009c9c7423 */ /* 0x002fe400000100cd */
[----:B------:R-:W-:-:S03]  /*9650*/  FMUL.FTZ R158, R158, c[0x0][0x1e8] ;  /* 0x00007a009e9e7a20 */ /* 0x000fc60000410000 */
        /* <DEDUP_REMOVED lines=15> */
.L_x_17165:
[----:B------:R-:W-:Y:S02]  /*9750*/  IMAD.MOV.U32 R158, RZ, RZ, R196 ;  /* 0x000000ffff9e7224 */ /* 0x000fe400078e00c4 */
.L_x_17166:
[----:B------:R-:W-:Y:S05]  /*9760*/  BSYNC B0 ;  /* 0x0000000000007941 */ /* 0x000fea0003800000 */
.L_x_17164:
        /* <DEDUP_REMOVED lines=16> */
.L_x_17170:
[----:B------:R-:W-:Y:S05]  /*9870*/  BSYNC B1 ;  /* 0x0000000000017941 */ /* 0x000fea0003800000 */
.L_x_17169:
        /* <DEDUP_REMOVED lines=44> */
.L_x_17168:
[----:B------:R-:W-:Y:S05]  /*9b40*/  BSYNC B0 ;  /* 0x0000000000007941 */ /* 0x000fea0003800000 */
.L_x_17167:
        /* <DEDUP_REMOVED lines=21> */
.L_x_17172:
[----:B------:R-:W-:Y:S02]  /*9ca0*/  MOV R159, R196 ;  /* 0x000000c4009f7202 */ /* 0x000fe40000000f00 */
.L_x_17173:
[----:B------:R-:W-:Y:S05]  /*9cb0*/  BSYNC B0 ;  /* 0x0000000000007941 */ /* 0x000fea0003800000 */
.L_x_17171:
        /* <DEDUP_REMOVED lines=16> */
.L_x_17177:
[----:B------:R-:W-:Y:S05]  /*9dc0*/  BSYNC B1 ;  /* 0x0000000000017941 */ /* 0x000fea0003800000 */
.L_x_17176:
        /* <DEDUP_REMOVED lines=44> */
.L_x_17175:
[----:B------:R-:W-:Y:S05]  /*a090*/  BSYNC B0 ;  /* 0x0000000000007941 */ /* 0x000fea0003800000 */
.L_x_17174:
        /* <DEDUP_REMOVED lines=21> */
.L_x_17179:
[----:B------:R-:W-:Y:S02]  /*a1f0*/  IMAD.MOV.U32 R160, RZ, RZ, R196 ;  /* 0x000000ffffa07224 */ /* 0x000fe400078e00c4 */
.L_x_17180:
[----:B------:R-:W-:Y:S05]  /*a200*/  BSYNC B0 ;  /* 0x0000000000007941 */ /* 0x000fea0003800000 */
.L_x_17178:
        /* <DEDUP_REMOVED lines=16> */
.L_x_17184:
[----:B------:R-:W-:Y:S05]  /*a310*/  BSYNC B1 ;  /* 0x0000000000017941 */ /* 0x000fea0003800000 */
.L_x_17183:
        /* <DEDUP_REMOVED lines=44> */
.L_x_17182:
[----:B------:R-:W-:Y:S05]  /*a5e0*/  BSYNC B0 ;  /* 0x0000000000007941 */ /* 0x000fea0003800000 */
.L_x_17181:
        /* <DEDUP_REMOVED lines=21> */
.L_x_17186:
[----:B------:R-:W-:Y:S02]  /*a740*/  IMAD.MOV.U32 R161, RZ, RZ, R196 ;  /* 0x000000ffffa17224 */ /* 0x000fe400078e00c4 */
.L_x_17187:
[----:B------:R-:W-:Y:S05]  /*a750*/  BSYNC B0 ;  /* 0x0000000000007941 */ /* 0x000fea0003800000 */
.L_x_17185:
        /* <DEDUP_REMOVED lines=16> */
.L_x_17191:
[----:B------:R-:W-:Y:S05]  /*a860*/  BSYNC B1 ;  /* 0x0000000000017941 */ /* 0x000fea0003800000 */
.L_x_17190:
        /* <DEDUP_REMOVED lines=44> */
.L_x_17189:
[----:B------:R-:W-:Y:S05]  /*ab30*/  BSYNC B0 ;  /* 0x0000000000007941 */ /* 0x000fea0003800000 */
.L_x_17188:
        /* <DEDUP_REMOVED lines=21> */
.L_x_17193:
[----:B------:R-:W-:Y:S02]  /*ac90*/  MOV R166, R196 ;  /* 0x000000c400a67202 */ /* 0x000fe40000000f00 */
.L_x_17194:
[----:B------:R-:W-:Y:S05]  /*aca0*/  BSYNC B0 ;  /* 0x0000000000007941 */ /* 0x000fea0003800000 */
.L_x_17192:
        /* <DEDUP_REMOVED lines=16> */
.L_x_17198:
[----:B------:R-:W-:Y:S05]  /*adb0*/  BSYNC B1 ;  /* 0x0000000000017941 */ /* 0x000fea0003800000 */
.L_x_17197:
        /* <DEDUP_REMOVED lines=44> */
.L_x_17196:
[----:B------:R-:W-:Y:S05]  /*b080*/  BSYNC B0 ;  /* 0x0000000000007941 */ /* 0x000fea0003800000 */
.L_x_17195:
        /* <DEDUP_REMOVED lines=21> */
.L_x_17200:
[----:B------:R-:W-:Y:S02]  /*b1e0*/  IMAD.MOV.U32 R166, RZ, RZ, R196 ;  /* 0x000000ffffa67224 */ /* 0x000fe400078e00c4 */
.L_x_17201:
[----:B------:R-:W-:Y:S05]  /*b1f0*/  BSYNC B0 ;  /* 0x0000000000007941 */ /* 0x000fea0003800000 */
.L_x_17199:
        /* <DEDUP_REMOVED lines=16> */
.L_x_17205:
[----:B------:R-:W-:Y:S05]  /*b300*/  BSYNC B1 ;  /* 0x0000000000017941 */ /* 0x000fea0003800000 */
.L_x_17204:
        /* <DEDUP_REMOVED lines=44> */
.L_x_17203:
[----:B------:R-:W-:Y:S05]  /*b5d0*/  BSYNC B0 ;  /* 0x0000000000007941 */ /* 0x000fea0003800000 */
.L_x_17202:
        /* <DEDUP_REMOVED lines=22> */
.L_x_17207:
[----:B------:R-:W-:Y:S02]  /*b740*/  IMAD.MOV.U32 R201, RZ, RZ, R196 ;  /* 0x000000ffffc97224 */ /* 0x000fe400078e00c4 */
.L_x_17208:
[----:B------:R-:W-:Y:S05]  /*b750*/  BSYNC B0 ;  /* 0x0000000000007941 */ /* 0x000fea0003800000 */
.L_x_17206:
        /* <DEDUP_REMOVED lines=18> */
.L_x_17212:
[----:B------:R-:W-:Y:S05]  /*b880*/  BSYNC B1 ;  /* 0x0000000000017941 */ /* 0x000fea0003800000 */
.L_x_17211:
        /* <DEDUP_REMOVED lines=44> */
.L_x_17210:
[----:B------:R-:W-:Y:S05]  /*bb50*/  BSYNC B0 ;  /* 0x0000000000007941 */ /* 0x000fea0003800000 */
.L_x_17209:
[----:B------:R0:W1:Y:S01]  /*bb60*/  I2F.U32 R166, R201 ;  /* 0x000000c900a67306 */ /* 0x0000620000201000 */
[----:B------:R-:W-:Y:S02]  /*bb70*/  PRMT R163, RZ, 0x7610, R163 ;  /* 0x00007610ffa37816 */ /* 0x000fe400000000a3 */
[----:B------:R-:W-:Y:S02]  /*bb80*/  SEL R167, RZ, 0x1, P2 ;  /* 0x00000001ffa77807 */ /* 0x000fe40001000000 */
[----:B------:R-:W-:Y:S01]  /*bb90*/  SEL R168, RZ, 0x1, P1 ;  /* 0x00000001ffa87807 */ /* 0x000fe20000800000 */
[----:B------:R-:W-:Y:S01]  /*bba0*/  FMUL.FTZ R163, R163, R204 ;  /* 0x000000cca3a37220 */ /* 0x000fe20000410000 */
[----:B------:R-:W-:-:S02]  /*bbb0*/  SEL R170, RZ, 0x1, P0 ;  /* 0x00000001ffaa7807 */ /* 0x000fc40000000000 */
[----:B------:R-:W-:Y:S01]  /*bbc0*/  SEL R210, RZ, 0x10000, P5 ;  /* 0x00010000ffd27807 */ /* 0x000fe20002800000 */
[----:B------:R-:W-:Y:S01]  /*bbd0*/  IMAD.WIDE.U32 R168, R168, 0x10000, RZ ;  /* 0x00010000a8a87825 */ /* 0x000fe200078e00ff */
[C---:B------:R-:W-:Y:S02]  /*bbe0*/  LOP3.LUT P2, RZ, R209.reuse, 0x2, RZ, 0xc0, !PT ;  /* 0x00000002d1ff7812 */ /* 0x040fe4000784c0ff */
[----:B0-----:R-:W-:Y:S01]  /*bbf0*/  SEL R201, RZ, 0x100, P4 ;  /* 0x00000100ffc97807 */ /* 0x001fe20002000000 */
[----:B------:R-:W-:Y:S01]  /*bc00*/  IMAD.WIDE.U32 R170, R170, 0x100, RZ ;  /* 0x00000100aaaa7825 */ /* 0x000fe200078e00ff */
[C---:B------:R-:W-:Y:S02]  /*bc10*/  LOP3.LUT P6, RZ, R209.reuse, 0x4, RZ, 0xc0, !PT ;  /* 0x00000004d1ff7812 */ /* 0x040fe400078cc0ff */
[----:B------:R-:W-:Y:S01]  /*bc20*/  LOP3.LUT P5, RZ, R209, 0x8, RZ, 0xc0, !PT ;  /* 0x00000008d1ff7812 */ /* 0x000fe200078ac0ff */
[----:B-1----:R-:W-:Y:S01]  /*bc30*/  FFMA.FTZ R166, R166, R205, 1.1641532182693481445e-10 ;  /* 0x2f000000a6a67423 */ /* 0x002fe200000100cd */
[----:B------:R-:W-:Y:S01]  /*bc40*/  SEL R207, RZ, 0x1, P2 ;  /* 0x00000001ffcf7807 */ /* 0x000fe20001000000 */
[----:B------:R-:W-:-:S03]  /*bc50*/  FMUL.FTZ R163, R163, c[0x0][0x1e8] ;  /* 0x00007a00a3a37a20 */ /* 0x000fc60000410000 */
[----:B------:R-:W-:Y:S01]  /*bc60*/  FSETP.GTU.FTZ.AND P0, PT, R166, c[0x0][0x1e4], PT ;  /* 0x00007900a6007a0b */ /* 0x000fe20003f1c000 */
[----:B------:R-:W-:-:S03]  /*bc70*/  IMAD.WIDE.U32 R166, R167, 0x1000000, RZ ;  /* 0x01000000a7a67825 */ /* 0x000fc600078e00ff */
[----:B------:R-:W-:Y:S02]  /*bc80*/  SEL R211, RZ, 0x1000000, P0 ;  /* 0x01000000ffd37807 */ /* 0x000fe40000000000 */
[----:B------:R-:W-:Y:S02]  /*bc90*/  LOP3.LUT R206, R170, R166, R168, 0xfe, !PT ;  /* 0x000000a6aace7212 */ /* 0x000fe400078efea8 */
[----:B------:R-:W-:Y:S01]  /*bca0*/  LOP3.LUT R168, R201, R211, R210, 0xfe, !PT ;  /* 0x000000d3c9a87212 */ /* 0x000fe200078efed2 */
[----:B------:R-:W-:Y:S01]  /*bcb0*/  IMAD.WIDE.U32 R210, R165, R203, c[0x0][0x190] ;  /* 0x00006400a5d27625 */ /* 0x000fe200078e00cb */
[----:B------:R-:W-:Y:S02]  /*bcc0*/  FSEL R166, R163, RZ, !P0 ;  /* 0x000000ffa3a67208 */ /* 0x000fe40004000000 */
[----:B------:R-:W-:Y:S02]  /*bcd0*/  SEL R201, RZ, 0x1, P3 ;  /* 0x00000001ffc97807 */ /* 0x000fe40001800000 */
[----:B------:R-:W-:Y:S01]  /*bce0*/  LOP3.LUT R206, R206, R207, RZ, 0xfc, !PT ;  /* 0x000000cfcece7212 */ /* 0x000fe200078efcff */
[----:B------:R-:W-:Y:S01]  /*bcf0*/  FMUL.FTZ R163, R15, R166 ;  /* 0x000000a60fa37220 */ /* 0x000fe20000410000 */
[----:B------:R-:W-:Y:S01]  /*bd00*/  LOP3.LUT R207, R167, R168, R201, 0xfe, !PT ;  /* 0x000000a8a7cf7212 */ /* 0x000fe200078efec9 */
[----:B------:R-:W-:Y:S01]  /*bd10*/  IMAD.WIDE.U32 R166, R165, R202, c[0x0][0x188] ;  /* 0x00006200a5a67625 */ /* 0x000fe200078e00ca */
[----:B------:R-:W-:-:S02]  /*bd20*/  IADD3 R201, R200, 0x200, RZ ;  /* 0x00000200c8c97810 */ /* 0x000fc40007ffe0ff */
[----:B------:R-:W-:Y:S01]  /*bd30*/  LOP3.LUT R207, R171, R207, R169, 0xfe, !PT ;  /* 0x000000cfabcf7212 */ /* 0x000fe200078efea9 */
[----:B------:R-:W-:Y:S01]  /*bd40*/  @P6 FADD.FTZ R163, R131, R163 ;  /* 0x000000a383a36221 */ /* 0x000fe20000010000 */
[----:B------:R0:W-:Y:S01]  /*bd50*/  STG.E.128 [R166.64], R156 ;  /* 0x0000009ca6007986 */ /* 0x0001e2000c101d04 */
        /* <DEDUP_REMOVED lines=19> */
.L_x_17214:
[----:B0-----:R-:W-:Y:S02]  /*be90*/  MOV R206, R196 ;  /* 0x000000c400ce7202 */ /* 0x001fe40000000f00 */
.L_x_17215:
[----:B------:R-:W-:Y:S05]  /*bea0*/  BSYNC B0 ;  /* 0x0000000000007941 */ /* 0x000fea0003800000 */
.L_x_17213:
        /* <DEDUP_REMOVED lines=16> */
.L_x_17219:
[----:B------:R-:W-:Y:S05]  /*bfb0*/  BSYNC B1 ;  /* 0x0000000000017941 */ /* 0x000fea0003800000 */
.L_x_17218:
        /* <DEDUP_REMOVED lines=42> */
[----:B------:R-:W-:Y:S01]  /*c260*/  LOP3.LUT R191, R211, R164, R189, 0x96, !PT ;  /* 0x000000a4d3bf7212 */ /* 0x000fe200078e96bd */
[----:B------:R-:W-:Y:S02]  /*c270*/  IMAD.MOV.U32 R192, RZ, RZ, R210 ;  /* 0x000000ffffc07224 */ /* 0x000fe400078e00d2 */
.L_x_17217:
[----:B------:R-:W-:Y:S05]  /*c280*/  BSYNC B0 ;  /* 0x0000000000007941 */ /* 0x000fea0003800000 */
.L_x_17216:
        /* <DEDUP_REMOVED lines=23> */
.L_x_17221:
[----:B------:R-:W-:Y:S02]  /*c400*/  IMAD.MOV.U32 R206, RZ, RZ, R196 ;  /* 0x000000ffffce7224 */ /* 0x000fe400078e00c4 */
.L_x_17222:
[----:B------:R-:W-:Y:S05]  /*c410*/  BSYNC B0 ;  /* 0x0000000000007941 */ /* 0x000fea0003800000 */
.L_x_17220:
        /* <DEDUP_REMOVED lines=16> */
.L_x_17226:
[----:B------:R-:W-:Y:S05]  /*c520*/  BSYNC B1 ;  /* 0x0000000000017941 */ /* 0x000fea0003800000 */
.L_x_17225:
        /* <DEDUP_REMOVED lines=44> */
.L_x_17224:
[----:B------:R-:W-:Y:S05]  /*c7f0*/  BSYNC B0 ;  /* 0x0000000000007941 */ /* 0x000fea0003800000 */
.L_x_17223:
        /* <DEDUP_REMOVED lines=21> */
.L_x_17228:
[----:B------:R-:W-:Y:S02]  /*c950*/  MOV R168, R196 ;  /* 0x000000c400a87202 */ /* 0x000fe40000000f00 */
.L_x_17229:
[----:B------:R-:W-:Y:S05]  /*c960*/  BSYNC B0 ;  /* 0x0000000000007941 */ /* 0x000fea0003800000 */
.L_x_17227:
        /* <DEDUP_REMOVED lines=16> */
.L_x_17233:
[----:B------:R-:W-:Y:S05]  /*ca70*/  BSYNC B1 ;  /* 0x0000000000017941 */ /* 0x000fea0003800000 */
.L_x_17232:
        /* <DEDUP_REMOVED lines=42> */
[----:B------:R-:W-:Y:S01]  /*cd20*/  HFMA2.MMA R167, -RZ, RZ, 0, 0 ;  /* 0x00000000ffa77435 */ /* 0x000fe200000001ff */
[----:B------:R-:W-:-:S05]  /*cd30*/  IMAD.MOV.U32 R192, RZ, RZ, R166 ;  /* 0x000000ffffc07224 */ /* 0x000fca00078e00a6 */
.L_x_17231:
[----:B------:R-:W-:Y:S05]  /*cd40*/  BSYNC B0 ;  /* 0x0000000000007941 */ /* 0x000fea0003800000 */
.L_x_17230:
        /* <DEDUP_REMOVED lines=21> */
.L_x_17235:
[----:B------:R-:W-:Y:S02]  /*cea0*/  MOV R168, R196 ;  /* 0x000000c400a87202 */ /* 0x000fe40000000f00 */
.L_x_17236:
[----:B------:R-:W-:Y:S05]  /*ceb0*/  BSYNC B0 ;  /* 0x0000000000007941 */ /* 0x000fea0003800000 */
.L_x_17234:
        /* <DEDUP_REMOVED lines=16> */
.L_x_17240:
[----:B------:R-:W-:Y:S05]  /*cfc0*/  BSYNC B1 ;  /* 0x0000000000017941 */ /* 0x000fea0003800000 */
.L_x_17239:
        /* <DEDUP_REMOVED lines=44> */
.L_x_17238:
[----:B------:R-:W-:Y:S05]  /*d290*/  BSYNC B0 ;  /* 0x0000000000007941 */ /* 0x000fea0003800000 */
.L_x_17237:
        /* <DEDUP_REMOVED lines=21> */
.L_x_17242:
[----:B------:R-:W-:Y:S02]  /*d3f0*/  MOV R206, R196 ;  /* 0x000000c400ce7202 */ /* 0x000fe40000000f00 */
.L_x_17243:
[----:B------:R-:W-:Y:S05]  /*d400*/  BSYNC B0 ;  /* 0x0000000000007941 */ /* 0x000fea0003800000 */
.L_x_17241:
        /* <DEDUP_REMOVED lines=16> */
.L_x_17247:
[----:B------:R-:W-:Y:S05]  /*d510*/  BSYNC B1 ;  /* 0x0000000000017941 */ /* 0x000fea0003800000 */
.L_x_17246:
        /* <DEDUP_REMOVED lines=44> */
.L_x_17245:
[----:B------:R-:W-:Y:S05]  /*d7e0*/  BSYNC B0 ;  /* 0x0000000000007941 */ /* 0x000fea0003800000 */
.L_x_17244:
        /* <DEDUP_REMOVED lines=21> */
.L_x_17249:
[----:B------:R-:W-:Y:S02]  /*d940*/  MOV R208, R196 ;  /* 0x000000c400d07202 */ /* 0x000fe40000000f00 */
.L_x_17250:
[----:B------:R-:W-:Y:S05]  /*d950*/  BSYNC B0 ;  /* 0x0000000000007941 */ /* 0x000fea0003800000 */
.L_x_17248:
        /* <DEDUP_REMOVED lines=16> */
.L_x_17254:
[----:B------:R-:W-:Y:S05]  /*da60*/  BSYNC B1 ;  /* 0x0000000000017941 */ /* 0x000fea0003800000 */
.L_x_17253:
        /* <DEDUP_REMOVED lines=44> */
.L_x_17252:
[----:B------:R-:W-:Y:S05]  /*dd30*/  BSYNC B0 ;  /* 0x0000000000007941 */ /* 0x000fea0003800000 */
.L_x_17251:
        /* <DEDUP_REMOVED lines=21> */
.L_x_17256:
[----:B------:R-:W-:Y:S02]  /*de90*/  MOV R210, R196 ;  /* 0x000000c400d27202 */ /* 0x000fe40000000f00 */
.L_x_17257:
[----:B------:R-:W-:Y:S05]  /*dea0*/  BSYNC B0 ;  /* 0x0000000000007941 */ /* 0x000fea0003800000 */
.L_x_17255:
        /* <DEDUP_REMOVED lines=16> */
.L_x_17261:
[----:B------:R-:W-:Y:S05]  /*dfb0*/  BSYNC B1 ;  /* 0x0000000000017941 */ /* 0x000fea0003800000 */
.L_x_17260:
        /* <DEDUP_REMOVED lines=42> */
[----:B------:R-:W-:Y:S01]  /*e260*/  IMAD.MOV.U32 R192, RZ, RZ, R206 ;  /* 0x000000ffffc07224 */ /* 0x000fe200078e00ce */
[----:B------:R-:W-:-:S06]  /*e270*/  HFMA2.MMA R206, -RZ, RZ, 0, 0 ;  /* 0x00000000ffce7435 */ /* 0x000fcc00000001ff */
.L_x_17259:
[----:B------:R-:W-:Y:S05]  /*e280*/  BSYNC B0 ;  /* 0x0000000000007941 */ /* 0x000fea0003800000 */
.L_x_17258:
[----:B------:R-:W0:Y:S01]  /*e290*/  I2F.U32 R170, R210 ;  /* 0x000000d200aa7306 */ /* 0x000e220000201000 */
[----:B------:R-:W-:Y:S01]  /*e2a0*/  PRMT R207, RZ, 0x5410, R171 ;  /* 0x00005410ffcf7816 */ /* 0x000fe200000000ab */
[----:B------:R-:W-:Y:S01]  /*e2b0*/  BSSY B0, `(.L_x_17262) ;  /* 0x0000015000007945 */ /* 0x000fe20003800000 */
[----:B------:R-:W-:-:S02]  /*e2c0*/  LOP3.LUT P6, RZ, R209, 0x4, RZ, 0xc0, !PT ;  /* 0x00000004d1ff7812 */ /* 0x000fc400078cc0ff */
        /* <DEDUP_REMOVED lines=18> */
.L_x_17263:
[----:B------:R-:W-:Y:S02]  /*e3f0*/  MOV R210, R196 ;  /* 0x000000c400d27202 */ /* 0x000fe40000000f00 */
.L_x_17264:
[----:B------:R-:W-:Y:S05]  /*e400*/  BSYNC B0 ;  /* 0x0000000000007941 */ /* 0x000fea0003800000 */
.L_x_17262:
        /* <DEDUP_REMOVED lines=18> */
.L_x_17268:
[----:B------:R-:W-:Y:S05]  /*e530*/  BSYNC B1 ;  /* 0x0000000000017941 */ /* 0x000fea0003800000 */
.L_x_17267:
        /* <DEDUP_REMOVED lines=44> */
.L_x_17266:
[----:B------:R-:W-:Y:S05]  /*e800*/  BSYNC B0 ;  /* 0x0000000000007941 */ /* 0x000fea0003800000 */
.L_x_17265:
[----:B------:R-:W-:Y:S01]  /*e810*/  FADD.FTZ R206, RZ, R132 ;  /* 0x00000084ffce7221 */ /* 0x000fe20000010000 */
[----:B------:R-:W-:Y:S02]  /*e820*/  PRMT R171, RZ, 0x7610, R171 ;  /* 0x00007610ffab7816 */ /* 0x000fe400000000ab */
[----:B------:R-:W-:Y:S01]  /*e830*/  SEL R211, RZ, 0x1, P2 ;  /* 0x00000001ffd37807 */ /* 0x000fe20001000000 */
[----:B------:R-:W-:Y:S01]  /*e840*/  FADD.FTZ R207, R133, R206 ;  /* 0x000000ce85cf7221 */ /* 0x000fe20000010000 */
[----:B------:R-:W-:Y:S01]  /*e850*/  SEL R212, RZ, 0x10000, P5 ;  /* 0x00010000ffd47807 */ /* 0x000fe20002800000 */
[----:B------:R-:W-:Y:S01]  /*e860*/  FMUL.FTZ R171, R171, R204 ;  /* 0x000000ccabab7220 */ /* 0x000fe20000410000 */
[----:B------:R-:W-:Y:S01]  /*e870*/  SEL R204, RZ, 0x1, P1 ;  /* 0x00000001ffcc7807 */ /* 0x000fe20000800000 */
[----:B------:R-:W-:Y:S01]  /*e880*/  FADD.FTZ R206, R134, R207 ;  /* 0x000000cf86ce7221 */ /* 0x000fe20000010000 */
[----:B------:R-:W-:Y:S01]  /*e890*/  SEL R215, RZ, 0x100, P4 ;  /* 0x00000100ffd77807 */ /* 0x000fe20002000000 */
[----:B------:R-:W-:Y:S01]  /*e8a0*/  FMUL.FTZ R171, R171, c[0x0][0x1e8] ;  /* 0x00007a00abab7a20 */ /* 0x000fe20000410000 */
[----:B------:R-:W-:Y:S01]  /*e8b0*/  LOP3.LUT P6, RZ, R209, 0x4, RZ, 0xc0, !PT ;  /* 0x00000004d1ff7812 */ /* 0x000fe200078cc0ff */
[----:B------:R-:W-:Y:S01]  /*e8c0*/  FADD.FTZ R207, R135, R206 ;  /* 0x000000ce87cf7221 */ /* 0x000fe20000010000 */
[----:B------:R-:W-:-:S02]  /*e8d0*/  LOP3.LUT P5, RZ, R209, 0x2, RZ, 0xc0, !PT ;  /* 0x00000002d1ff7812 */ /* 0x000fc400078ac0ff */
[----:B------:R-:W-:Y:S01]  /*e8e0*/  SEL R217, RZ, 0x1, P3 ;  /* 0x00000001ffd97807 */ /* 0x000fe20001800000 */
        /* <DEDUP_REMOVED lines=21> */
[----:B------:R-:W-:Y:S02]  /*ea40*/  FADD.FTZ R207, R155, R214 ;  /* 0x000000d69bcf7221 */ /* 0x000fe40000010000 */
[----:B0-----:R-:W-:-:S04]  /*ea50*/  IMAD.WIDE.U32 R210, R211, 0x1000000, RZ ;  /* 0x01000000d3d27825 */ /* 0x001fc800078e00ff */
[----:B------:R-:W-:Y:S02]  /*ea60*/  FADD.FTZ R214, R156, R207 ;  /* 0x000000cf9cd67221 */ /* 0x000fe40000010000 */
[----:B-1----:R-:W-:Y:S02]  /*ea70*/  FFMA.FTZ R206, R206, R205, 1.1641532182693481445e-10 ;  /* 0x2f000000cece7423 */ /* 0x002fe400000100cd */
[----:B------:R-:W-:-:S03]  /*ea80*/  FADD.FTZ R207, R157, R214 ;  /* 0x000000d69dcf7221 */ /* 0x000fc60000010000 */
[----:B------:R-:W-:Y:S01]  /*ea90*/  FSETP.GTU.FTZ.AND P2, PT, R206, c[0x0][0x1e4], PT ;  /* 0x00007900ce007a0b */ /* 0x000fe20003f5c000 */
[----:B------:R-:W-:Y:S01]  /*eaa0*/  FADD.FTZ R214, R158, R207 ;  /* 0x000000cf9ed67221 */ /* 0x000fe20000010000 */
[----:B------:R-:W-:Y:S02]  /*eab0*/  SEL R206, RZ, 0x1, P0 ;  /* 0x00000001ffce7807 */ /* 0x000fe40000000000 */
[----:B------:R-:W-:Y:S01]  /*eac0*/  SEL R216, RZ, 0x1000000, P2 ;  /* 0x01000000ffd87807 */ /* 0x000fe20001000000 */
[----:B------:R-:W-:Y:S02]  /*ead0*/  FADD.FTZ R205, R159, R214 ;  /* 0x000000d69fcd7221 */ /* 0x000fe40000010000 */
[----:B------:R-:W-:-:S04]  /*eae0*/  IMAD.WIDE.U32 R206, R206, 0x100, RZ ;  /* 0x00000100cece7825 */ /* 0x000fc800078e00ff */
[----:B------:R-:W-:Y:S02]  /*eaf0*/  FADD.FTZ R214, R160, R205 ;  /* 0x000000cda0d67221 */ /* 0x000fe40000010000 */
[----:B------:R-:W-:-:S04]  /*eb00*/  IMAD.WIDE.U32 R204, R204, 0x10000, RZ ;  /* 0x00010000cccc7825 */ /* 0x000fc800078e00ff */
[----:B------:R-:W-:Y:S01]  /*eb10*/  FADD.FTZ R213, R161, R214 ;  /* 0x000000d6a1d57221 */ /* 0x000fe20000010000 */
[----:B------:R-:W-:Y:S02]  /*eb20*/  LOP3.LUT R214, R215, R216, R212, 0xfe, !PT ;  /* 0x000000d8d7d67212 */ /* 0x000fe400078efed4 */
[----:B------:R-:W-:Y:S01]  /*eb30*/  LOP3.LUT R204, R206, R210, R204, 0xfe, !PT ;  /* 0x000000d2cecc7212 */ /* 0x000fe200078efecc */
[----:B------:R-:W-:Y:S01]  /*eb40*/  FADD.FTZ R212, R162, R213 ;  /* 0x000000d5a2d47221 */ /* 0x000fe20000010000 */
[----:B------:R-:W-:Y:S01]  /*eb50*/  FSEL R210, R171, RZ, !P2 ;  /* 0x000000ffabd27208 */ /* 0x000fe20005000000 */
[----:B------:R-:W0:Y:S01]  /*eb60*/  S2R R206, SR_TID.X ;  /* 0x0000000000ce7919 */ /* 0x000e220000002100 */
[----:B------:R-:W-:Y:S01]  /*eb70*/  SEL R215, RZ, 0x1, P5 ;  /* 0x00000001ffd77807 */ /* 0x000fe20002800000 */
[----:B------:R-:W-:Y:S02]  /*eb80*/  FADD.FTZ R213, R163, R212 ;  /* 0x000000d4a3d57221 */ /* 0x000fe40000010000 */
[----:B------:R-:W-:Y:S01]  /*eb90*/  FMUL.FTZ R171, R7, R210 ;  /* 0x000000d207ab7220 */ /* 0x000fe20000410000 */
[----:B------:R-:W-:Y:S01]  /*eba0*/  LOP3.LUT R204, R204, R215, RZ, 0xfc, !PT ;  /* 0x000000d7cccc7212 */ /* 0x000fe200078efcff */
[----:B------:R-:W-:Y:S01]  /*ebb0*/  FADD.FTZ R212, R164, R213 ;  /* 0x000000d5a4d47221 */ /* 0x000fe20000010000 */
[----:B------:R-:W-:Y:S01]  /*ebc0*/  LOP3.LUT R215, R211, R214, R217, 0xfe, !PT ;  /* 0x000000d6d3d77212 */ /* 0x000fe200078efed9 */
[----:B------:R-:W-:-:S03]  /*ebd0*/  IMAD.WIDE.U32 R210, R201, R202, c[0x0][0x188] ;  /* 0x00006200c9d27625 */ /* 0x000fc600078e00ca */
[----:B------:R-:W-:Y:S01]  /*ebe0*/  LOP3.LUT R205, R207, R215, R205, 0xfe, !PT ;  /* 0x000000d7cfcd7212 */ /* 0x000fe200078efecd */
[----:B------:R-:W-:Y:S01]  /*ebf0*/  @P6 FADD.FTZ R171, R131, R171 ;  /* 0x000000ab83ab6221 */ /* 0x000fe20000010000 */
[----:B------:R1:W-:Y:S01]  /*ec00*/  STG.E.128 [R210.64], R164 ;  /* 0x000000a4d2007986 */ /* 0x0003e2000c101d04 */
[----:B------:R-:W-:-:S03]  /*ec10*/  IMAD.WIDE.U32 R202, R201, R203, c[0x0][0x190] ;  /* 0x00006400c9ca7625 */ /* 0x000fc600078e00cb */
[----:B------:R1:W-:Y:S01]  /*ec20*/  STG.E.128 [R210.64+0x10], R168 ;  /* 0x000010a8d2007986 */ /* 0x0003e2000c101d04 */
[----:B------:R-:W-:-:S03]  /*ec30*/  FADD.FTZ R213, R165, R212 ;  /* 0x000000d4a5d57221 */ /* 0x000fc60000010000 */
[----:B------:R1:W-:Y:S01]  /*ec40*/  STG.E.64 [R202.64], R204 ;  /* 0x000000ccca007986 */ /* 0x0003e2000c101b04 */
[----:B------:R-:W-:Y:S01]  /*ec50*/  FADD.FTZ R212, R166, R213 ;  /* 0x000000d5a6d47221 */ /* 0x000fe20000010000 */
[----:B0-----:R-:W-:-:S03]  /*ec60*/  LOP3.LUT P0, RZ, R206, 0x1f, RZ, 0xc0, !PT ;  /* 0x0000001fceff7812 */ /* 0x001fc6000780c0ff */
        /* <DEDUP_REMOVED lines=9> */
[----:B-1----:R0:W1:Y:S02]  /*ed00*/  SHFL.BFLY PT, R202, R212, 0x1, 0x1f ;  /* 0x0c201f00d4ca7f89 */ /* 0x00206400000e0000 */
.L_x_17273:
        /* <DEDUP_REMOVED lines=100> */
.L_x_17274:
[----:B------:R-:W2:Y:S01]  /*f350*/  S2R R217, SR_TID.X ;  /* 0x0000000000d97919 */ /* 0x000ea20000002100 */
[----:B------:R-:W-:Y:S01]  /*f360*/  @!P0 SHF.R.U32.HI R204, RZ, 0x5, R206 ;  /* 0x00000005ffcc8819 */ /* 0x000fe200000116ce */
[----:B-1----:R-:W-:Y:S01]  /*f370*/  FADD.FTZ R203, R211, R212 ;  /* 0x000000d4d3cb7221 */ /* 0x002fe20000010000 */
[----:B------:R-:W-:Y:S02]  /*f380*/  WARPSYNC 0xffffffff ;  /* 0xffffffff00007948 */ /* 0x000fe40003800000 */
[----:B------:R-:W-:-:S05]  /*f390*/  @!P0 LOP3.LUT R204, R204, 0x3, RZ, 0xc0, !PT ;  /* 0x00000003cccc8812 */ /* 0x000fca00078ec0ff */
[----:B------:R-:W-:Y:S02]  /*f3a0*/  @!P0 IMAD.IADD R206, R207, 0x1, R204 ;  /* 0x00000001cfce8824 */ /* 0x000fe400078e02cc */
[----:B------:R-:W-:-:S03]  /*f3b0*/  CS2R R204, SRZ ;  /* 0x0000000000cc7805 */ /* 0x000fc6000001ff00 */
[----:B------:R-:W-:Y:S01]  /*f3c0*/  @!P0 STS.64 [R206.X8], R202 ;  /* 0x000000cace008388 */ /* 0x000fe20000008a00 */
[----:B--2---:R-:W-:-:S03]  /*f3d0*/  LOP3.LUT R210, R217, 0x1f, RZ, 0xc0, !PT ;  /* 0x0000001fd9d27812 */ /* 0x004fc600078ec0ff */
[----:B------:R-:W-:Y:S01]  /*f3e0*/  BAR.SYNC.DEFER_BLOCKING 0x0 ;  /* 0x0000000000007b1d */ /* 0x000fe20000010000 */
[----:B------:R-:W-:-:S13]  /*f3f0*/  ISETP.GT.U32.AND P1, PT, R210, 0x3, PT ;  /* 0x00000003d200780c */ /* 0x000fda0003f24070 */
[----:B------:R-:W-:Y:S01]  /*f400*/  @!P1 IADD3 R210, R207, R210, RZ ;  /* 0x000000d2cfd29210 */ /* 0x000fe20007ffe0ff */
[----:B------:R-:W-:Y:S01]  /*f410*/  IMAD.MOV.U32 R207, RZ, RZ, RZ ;  /* 0x000000ffffcf7224 */ /* 0x000fe200078e00ff */
[----:B------:R-:W-:-:S04]  /*f420*/  @!P1 MOV R207, 0x500 ;  /* 0x0000050000cf9802 */ /* 0x000fc80000000f00 */
[----:B------:R-:W-:Y:S01]  /*f430*/  I2F R215, R207 ;  /* 0x000000cf00d77306 */ /* 0x000fe20000201400 */
[----:B0-----:R-:W0:Y:S04]  /*f440*/  SHFL.DOWN PT, R212, R207, 0x2, 0x1f ;  /* 0x08401f00cfd47f89 */ /* 0x001e2800000e0000 */
[----:B------:R-:W1:Y:S01]  /*f450*/  @!P1 LDS.64 R204, [R210.X8] ;  /* 0x00000000d2cc9984 */ /* 0x000e620000008a00 */
[----:B------:R-:W-:Y:S01]  /*f460*/  ISETP.NE.AND P1, PT, RZ, UR6, PT ;  /* 0x00000006ff007c0c */ /* 0x000fe2000bf25270 */
[----:B0-----:R-:W-:Y:S02]  /*f470*/  IMAD.IADD R213, R212, 0x1, R207 ;  /* 0x00000001d4d57824 */ /* 0x001fe400078e02cf */
        /* <DEDUP_REMOVED lines=12> */
[----:B--2---:R-:W-:Y:S02]  /*f540*/  FMUL.FTZ R207, R203, R206 ;  /* 0x000000cecbcf7220 */ /* 0x004fe40000410000 */
[----:B------:R-:W-:-:S03]  /*f550*/  FMUL.FTZ R204, R204, R204 ;  /* 0x000000cccccc7220 */ /* 0x000fc60000410000 */
[----:B------:R-:W2:Y:S01]  /*f560*/  SHFL.DOWN PT, R206, R207, 0x1, 0x1f ;  /* 0x08201f00cfce7f89 */ /* 0x000ea200000e0000 */
[----:B------:R-:W-:Y:S01]  /*f570*/  FMUL.FTZ R204, R204, R215 ;  /* 0x000000d7cccc7220 */ /* 0x000fe20000410000 */
[----:B0-----:R-:W0:Y:S03]  /*f580*/  MUFU.RCP R211, R210 ;  /* 0x000000d200d37308 */ /* 0x001e260000001000 */
[----:B------:R-:W-:Y:S02]  /*f590*/  FMUL.FTZ R204, R204, R212 ;  /* 0x000000d4cccc7220 */ /* 0x000fe40000410000 */
[----:B-1----:R-:W-:Y:S01]  /*f5a0*/  FADD.FTZ R202, R202, R205 ;  /* 0x000000cdcaca7221 */ /* 0x002fe20000010000 */
[----:B------:R-:W-:-:S03]  /*f5b0*/  SHF.R.U32.HI R205, RZ, 0x5, R217 ;  /* 0x00000005ffcd7819 */ /* 0x000fc600000116d9 */
[----:B------:R-:W-:Y:S02]  /*f5c0*/  FFMA.FTZ R202, R203, R204, R202 ;  /* 0x000000cccbca7223 */ /* 0x000fe400000100ca */
[----:B--2---:R-:W-:Y:S02]  /*f5d0*/  FMUL.FTZ R203, R206, R216 ;  /* 0x000000d8cecb7220 */ /* 0x004fe40000410000 */
[----:B------:R-:W-:Y:S02]  /*f5e0*/  FADD.FTZ R206, R207, -R206 ;  /* 0x800000cecfce7221 */ /* 0x000fe40000010000 */
[----:B------:R-:W-:Y:S02]  /*f5f0*/  FFMA.FTZ R204, R214, R207, R203 ;  /* 0x000000cfd6cc7223 */ /* 0x000fe400000100cb */
[----:B------:R-:W1:Y:S02]  /*f600*/  SHFL.DOWN PT, R203, R202, 0x1, 0x1f ;  /* 0x08201f00cacb7f89 */ /* 0x000e6400000e0000 */
[----:B0-----:R-:W-:Y:S01]  /*f610*/  FMUL.FTZ R212, R211, R204 ;  /* 0x000000ccd3d47220 */ /* 0x001fe20000410000 */
[----:B------:R-:W-:Y:S01]  /*f620*/  LOP3.LUT R204, R205, 0x3, RZ, 0xc0, !PT ;  /* 0x00000003cdcc7812 */ /* 0x000fe200078ec0ff */
[----:B------:R-:W-:-:S03]  /*f630*/  FMUL.FTZ R205, R206, R206 ;  /* 0x000000cececd7220 */ /* 0x000fc60000410000 */
[----:B------:R-:W0:Y:S01]  /*f640*/  SHFL.IDX PT, R213, R212, RZ, 0x1f ;  /* 0x00001fffd4d57589 */ /* 0x000e2200000e0000 */
[----:B------:R-:W-:Y:S01]  /*f650*/  FMUL.FTZ R205, R214, R205 ;  /* 0x000000cdd6cd7220 */ /* 0x000fe20000410000 */
[----:B------:R-:W-:-:S03]  /*f660*/  LOP3.LUT P0, RZ, R204, 0x1f, R217, 0xf8, !PT ;  /* 0x0000001fccff7812 */ /* 0x000fc6000780f8d9 */
[----:B------:R-:W-:Y:S02]  /*f670*/  FMUL.FTZ R205, R205, R216 ;  /* 0x000000d8cdcd7220 */ /* 0x000fe40000410000 */
[----:B-1----:R-:W-:-:S08]  /*f680*/  FADD.FTZ R204, R202, R203 ;  /* 0x000000cbcacc7221 */ /* 0x002fd00000010000 */
[----:B------:R-:W-:Y:S02]  /*f690*/  @!P0 IMAD.MOV.U32 R203, RZ, RZ, 0x4 ;  /* 0x00000004ffcb8424 */ /* 0x000fe400078e00ff */
[----:B------:R-:W-:Y:S02]  /*f6a0*/  FFMA.FTZ R211, R211, R205, R204 ;  /* 0x000000cdd3d37223 */ /* 0x000fe400000100cc */
[----:B------:R-:W-:Y:S01]  /*f6b0*/  @!P0 IMAD.WIDE R204, R198, R203, c[0x0][0x1a0] ;  /* 0x00006800c6cc8625 */ /* 0x000fe200078e02cb */
[----:B0-----:R-:W-:-:S03]  /*f6c0*/  FSEL R202, R213, RZ, !P1 ;  /* 0x000000ffd5ca7208 */ /* 0x001fc60004800000 */
[----:B------:R-:W0:Y:S02]  /*f6d0*/  SHFL.IDX PT, R211, R211, RZ, 0x1f ;  /* 0x00001fffd3d37589 */ /* 0x000e2400000e0000 */
[--C-:B------:R-:W-:Y:S02]  /*f6e0*/  FADD.FTZ R218, R133, -R202.reuse ;  /* 0x800000ca85da7221 */ /* 0x100fe40000010000 */
[--C-:B------:R-:W-:Y:S01]  /*f6f0*/  FADD.FTZ R216, R132, -R202.reuse ;  /* 0x800000ca84d87221 */ /* 0x100fe20000010000 */
[----:B------:R-:W-:Y:S01]  /*f700*/  MOV R132, c[0x0][0x1e0] ;  /* 0x0000780000847a02 */ /* 0x000fe20000000f00 */
[----:B------:R-:W-:Y:S01]  /*f710*/  FMUL.FTZ R133, R213, R213 ;  /* 0x000000d5d5857220 */ /* 0x000fe20000410000 */
[----:B------:R1:W-:Y:S01]  /*f720*/  @!P0 STG.E [R204.64], R213 ;  /* 0x000000d5cc008986 */ /* 0x0003e2000c101904 */
[--C-:B------:R-:W-:Y:S02]  /*f730*/  FADD.FTZ R226, R139, -R202.reuse ;  /* 0x800000ca8be27221 */ /* 0x100fe40000010000 */
[--C-:B------:R-:W-:Y:S01]  /*f740*/  FADD.FTZ R136, R136, -R202.reuse ;  /* 0x800000ca88887221 */ /* 0x100fe20000010000 */
[----:B------:R-:W-:Y:S01]  /*f750*/  FSEL R133, R133, RZ, P1 ;  /* 0x000000ff85857208 */ /* 0x000fe20000800000 */
[--C-:B------:R-:W-:Y:S01]  /*f760*/  FADD.FTZ R222, R137, -R202.reuse ;  /* 0x800000ca89de7221 */ /* 0x100fe20000010000 */
[----:B------:R-:W-:Y:S01]  /*f770*/  LOP3.LUT P1, RZ, R172, 0xff, RZ, 0xc0, !PT ;  /* 0x000000ffacff7812 */ /* 0x000fe2000782c0ff */
[----:B------:R-:W-:-:S02]  /*f780*/  FADD.FTZ R134, R134, -R202 ;  /* 0x800000ca86867221 */ /* 0x000fc40000010000 */
[--C-:B------:R-:W-:Y:S01]  /*f790*/  FADD.FTZ R220, R135, -R202.reuse ;  /* 0x800000ca87dc7221 */ /* 0x100fe20000010000 */
[----:B------:R-:W-:Y:S01]  /*f7a0*/  SEL R172, RZ, 0x1, P1 ;  /* 0x00000001ffac7807 */ /* 0x000fe20000800000 */
[--C-:B------:R-:W-:Y:S02]  /*f7b0*/  FADD.FTZ R224, R138, -R202.reuse ;  /* 0x800000ca8ae07221 */ /* 0x100fe40000010000 */
[--C-:B-1----:R-:W-:Y:S02]  /*f7c0*/  FADD.FTZ R204, R161, -R202.reuse ;  /* 0x800000caa1cc7221 */ /* 0x102fe40000010000 */
[--C-:B------:R-:W-:Y:S02]  /*f7d0*/  FADD.FTZ R138, R159, -R202.reuse ;  /* 0x800000ca9f8a7221 */ /* 0x100fe40000010000 */
[----:B0-----:R-:W-:Y:S02]  /*f7e0*/  FFMA.FTZ R132, R211, R132, c[0x0][0x228] ;  /* 0x00008a00d3847623 */ /* 0x001fe40000010084 */
[----:B------:R-:W-:-:S02]  /*f7f0*/  FADD.FTZ R140, R140, -R202 ;  /* 0x800000ca8c8c7221 */ /* 0x000fc40000010000 */
[----:B------:R-:W-:Y:S02]  /*f800*/  FADD.FTZ R132, R132, R133 ;  /* 0x0000008584847221 */ /* 0x000fe40000010000 */
[----:B------:R-:W-:Y:S02]  /*f810*/  @!P0 IMAD.MOV.U32 R133, RZ, RZ, 0x4 ;  /* 0x00000004ff858424 */ /* 0x000fe400078e00ff */
[----:B------:R0:W1:Y:S01]  /*f820*/  MUFU.RSQ R139, R132 ;  /* 0x00000084008b7308 */ /* 0x0000620000001400 */
[--C-:B------:R-:W-:Y:S02]  /*f830*/  FADD.FTZ R141, R141, -R202.reuse ;  /* 0x800000ca8d8d7221 */ /* 0x100fe40000010000 */
[--C-:B------:R-:W-:Y:S02]  /*f840*/  FADD.FTZ R142, R142, -R202.reuse ;  /* 0x800000ca8e8e7221 */ /* 0x100fe40000010000 */
[--C-:B------:R-:W-:Y:S02]  /*f850*/  FADD.FTZ R143, R143, -R202.reuse ;  /* 0x800000ca8f8f7221 */ /* 0x100fe40000010000 */
[----:B------:R-:W-:-:S02]  /*f860*/  FADD.FTZ R144, R144, -R202 ;  /* 0x800000ca90907221 */ /* 0x000fc40000010000 */
[C---:B0-----:R-:W-:Y:S01]  /*f870*/  @!P0 IMAD.WIDE R132, R198.reuse, R133, c[0x0][0x1a8] ;  /* 0x00006a00c6848625 */ /* 0x041fe200078e0285 */
[----:B------:R-:W-:-:S03]  /*f880*/  IADD3 R198, R198, c[0x0][0x160], RZ ;  /* 0x00005800c6c67a10 */ /* 0x000fc60007ffe0ff */
[--C-:B------:R-:W-:Y:S02]  /*f890*/  FADD.FTZ R206, R163, -R202.reuse ;  /* 0x800000caa3ce7221 */ /* 0x100fe40000010000 */
[----:B------:R-:W-:Y:S01]  /*f8a0*/  FADD.FTZ R145, R145, -R202 ;  /* 0x800000ca91917221 */ /* 0x000fe20000010000 */
[----:B-1----:R0:W-:Y:S01]  /*f8b0*/  @!P0 STG.E [R132.64], R139 ;  /* 0x0000008b84008986 */ /* 0x0021e2000c101904 */
[C---:B------:R-:W-:Y:S01]  /*f8c0*/  FMUL.FTZ R161, R139.reuse, R136 ;  /* 0x000000888ba17220 */ /* 0x040fe20000410000 */
[----:B------:R-:W-:Y:S01]  /*f8d0*/  LEA R136, P0, R200, c[0x0][0x208], 0x4 ;  /* 0x00008200c8887a11 */ /* 0x000fe200078020ff */
[C---:B------:R-:W-:Y:S02]  /*f8e0*/  FMUL.FTZ R222, R139.reuse, R222 ;  /* 0x000000de8bde7220 */ /* 0x040fe40000410000 */
[C---:B------:R-:W-:Y:S02]  /*f8f0*/  FMUL.FTZ R159, R139.reuse, R134 ;  /* 0x000000868b9f7220 */ /* 0x040fe40000410000 */
[----:B------:R-:W-:-:S02]  /*f900*/  FMUL.FTZ R220, R139, R220 ;  /* 0x000000dc8bdc7220 */ /* 0x000fc40000410000 */
[----:B------:R-:W-:Y:S02]  /*f910*/  FFMA.FTZ R134, R76, R161, R116 ;  /* 0x000000a14c867223 */ /* 0x000fe40000010074 */
[----:B------:R-:W-:Y:S02]  /*f920*/  FFMA.FTZ R159, R82, R159, R122 ;  /* 0x0000009f529f7223 */ /* 0x000fe4000001007a */
[----:B0-----:R-:W-:Y:S02]  /*f930*/  FFMA.FTZ R133, R77, R222, R117 ;  /* 0x000000de4d857223 */ /* 0x001fe40000010075 */
[----:B------:R-:W-:Y:S02]  /*f940*/  FFMA.FTZ R220, R83, R220, R123 ;  /* 0x000000dc53dc7223 */ /* 0x000fe4000001007b */
[----:B------:R-:W-:Y:S01]  /*f950*/  FMUL.FTZ R135, R139, R216 ;  /* 0x000000d88b877220 */ /* 0x000fe20000410000 */
[----:B------:R-:W-:Y:S01]  /*f960*/  F2FP.BF16.PACK_AB R134, R133, R134 ;  /* 0x000000868586723e */ /* 0x000fe200000010ff */
[C---:B------:R-:W-:Y:S01]  /*f970*/  FMUL.FTZ R218, R139.reuse, R218 ;  /* 0x000000da8bda7220 */ /* 0x040fe20000410000 */
[----:B------:R-:W-:Y:S01]  /*f980*/  F2FP.BF16.PACK_AB R133, R220, R159 ;  /* 0x0000009fdc85723e */ /* 0x000fe200000010ff */
[----:B------:R-:W-:-:S02]  /*f990*/  FMUL.FTZ R159, R139, R140 ;  /* 0x0000008c8b9f7220 */ /* 0x000fc40000410000 */
[--C-:B------:R-:W-:Y:S02]  /*f9a0*/  FADD.FTZ R150, R150, -R202.reuse ;  /* 0x800000ca96967221 */ /* 0x100fe40000010000 */
[C---:B------:R-:W-:Y:S02]  /*f9b0*/  FMUL.FTZ R163, R139.reuse, R224 ;  /* 0x000000e08ba37220 */ /* 0x040fe40000410000 */
[C---:B------:R-:W-:Y:S02]  /*f9c0*/  FMUL.FTZ R226, R139.reuse, R226 ;  /* 0x000000e28be27220 */ /* 0x040fe40000410000 */
[----:B------:R-:W-:Y:S02]  /*f9d0*/  FMUL.FTZ R140, R139, R141 ;  /* 0x0000008d8b8c7220 */ /* 0x000fe40000410000 */
[--C-:B------:R-:W-:Y:S02]  /*f9e0*/  FADD.FTZ R146, R146, -R202.reuse ;  /* 0x800000ca92927221 */ /* 0x100fe40000010000 */
[----:B------:R-:W-:-:S02]  /*f9f0*/  FADD.FTZ R151, R151, -R202 ;  /* 0x800000ca97977221 */ /* 0x000fc40000010000 */
[----:B------:R-:W-:Y:S02]  /*fa00*/  FMUL.FTZ R141, R139, R142 ;  /* 0x0000008e8b8d7220 */ /* 0x000fe40000410000 */
[--C-:B------:R-:W-:Y:S02]  /*fa10*/  FADD.FTZ R147, R147, -R202.reuse ;  /* 0x800000ca93937221 */ /* 0x100fe40000010000 */
[--C-:B------:R-:W-:Y:S02]  /*fa20*/  FADD.FTZ R152, R152, -R202.reuse ;  /* 0x800000ca98987221 */ /* 0x100fe40000010000 */
[----:B------:R-:W-:Y:S02]  /*fa30*/  FMUL.FTZ R142, R139, R143 ;  /* 0x0000008f8b8e7220 */ /* 0x000fe40000410000 */
[----:B------:R-:W-:Y:S02]  /*fa40*/  FADD.FTZ R153, R153, -R202 ;  /* 0x800000ca99997221 */ /* 0x000fe40000010000 */
[----:B------:R-:W-:-:S02]  /*fa50*/  FFMA.FTZ R137, R80, R135, R120 ;  /* 0x0000008750897223 */ /* 0x000fc40000010078 */
[----:B------:R-:W-:Y:S02]  /*fa60*/  FFMA.FTZ R132, R81, R218, R121 ;  /* 0x000000da51847223 */ /* 0x000fe40000010079 */
[----:B------:R-:W-:Y:S02]  /*fa70*/  FMUL.FTZ R143, R139, R144 ;  /* 0x000000908b8f7220 */ /* 0x000fe40000410000 */
[----:B------:R-:W-:Y:S01]  /*fa80*/  FADD.FTZ R154, R154, -R202 ;  /* 0x800000ca9a9a7221 */ /* 0x000fe20000010000 */
[----:B------:R-:W-:Y:S01]  /*fa90*/  F2FP.BF16.PACK_AB R132, R132, R137 ;  /* 0x000000898484723e */ /* 0x000fe200000010ff */
[----:B------:R-:W-:Y:S01]  /*faa0*/  FFMA.FTZ R135, R78, R163, R118 ;  /* 0x000000a34e877223 */ /* 0x000fe20000010076 */
[----:B------:R-:W-:Y:S01]  /*fab0*/  LEA.HI.X R137, R200, c[0x0][0x20c], RZ, 0x4, P0 ;  /* 0x00008300c8897a11 */ /* 0x000fe200000f24ff */
[----:B------:R-:W-:Y:S02]  /*fac0*/  FFMA.FTZ R226, R79, R226, R119 ;  /* 0x000000e24fe27223 */ /* 0x000fe40000010077 */
[----:B------:R-:W-:-:S02]  /*fad0*/  FMUL.FTZ R144, R139, R145 ;  /* 0x000000918b907220 */ /* 0x000fc40000410000 */
[----:B------:R-:W-:Y:S01]  /*fae0*/  FMUL.FTZ R161, R139, R150 ;  /* 0x000000968ba17220 */ /* 0x000fe20000410000 */
[----:B------:R-:W-:Y:S01]  /*faf0*/  F2FP.BF16.PACK_AB R135, R226, R135 ;  /* 0x00000087e287723e */ /* 0x000fe200000010ff */
[--C-:B------:R-:W-:Y:S02]  /*fb00*/  FADD.FTZ R155, R155, -R202.reuse ;  /* 0x800000ca9b9b7221 */ /* 0x100fe40000010000 */
[C---:B------:R-:W-:Y:S02]  /*fb10*/  FMUL.FTZ R145, R139.reuse, R146 ;  /* 0x000000928b917220 */ /* 0x040fe40000410000 */
[C---:B------:R-:W-:Y:S01]  /*fb20*/  FMUL.FTZ R150, R139.reuse, R151 ;  /* 0x000000978b967220 */ /* 0x040fe20000410000 */
[----:B------:R0:W-:Y:S01]  /*fb30*/  STG.E.128 [R136.64], R132 ;  /* 0x0000008488007986 */ /* 0x0001e2000c101d04 */
[----:B------:R-:W-:Y:S02]  /*fb40*/  FADD.FTZ R156, R156, -R202 ;  /* 0x800000ca9c9c7221 */ /* 0x000fe40000010000 */
[----:B------:R-:W-:-:S02]  /*fb50*/  FMUL.FTZ R146, R139, R147 ;  /* 0x000000938b927220 */ /* 0x000fc40000410000 */
[----:B------:R-:W-:Y:S02]  /*fb60*/  FMUL.FTZ R151, R139, R152 ;  /* 0x000000988b977220 */ /* 0x000fe40000410000 */
[--C-:B------:R-:W-:Y:S02]  /*fb70*/  FADD.FTZ R148, R148, -R202.reuse ;  /* 0x800000ca94947221 */ /* 0x100fe40000010000 */
[--C-:B------:R-:W-:Y:S02]  /*fb80*/  FADD.FTZ R157, R157, -R202.reuse ;  /* 0x800000ca9d9d7221 */ /* 0x100fe40000010000 */
[--C-:B------:R-:W-:Y:S02]  /*fb90*/  FADD.FTZ R210, R164, -R202.reuse ;  /* 0x800000caa4d27221 */ /* 0x100fe40000010000 */
[----:B------:R-:W-:Y:S02]  /*fba0*/  FMUL.FTZ R152, R139, R153 ;  /* 0x000000998b987220 */ /* 0x000fe40000410000 */
        /* <DEDUP_REMOVED lines=10> */
[----:B------:R-:W-:Y:S02]  /*fc50*/  FMUL.FTZ R153, R139, R154 ;  /* 0x0000009a8b997220 */ /* 0x000fe40000410000 */
[----:B------:R-:W-:Y:S02]  /*fc60*/  FADD.FTZ R202, R171, -R202 ;  /* 0x800000caabca7221 */ /* 0x000fe40000010000 */
[----:B------:R-:W-:-:S02]  /*fc70*/  FMUL.FTZ R154, R139, R155 ;  /* 0x0000009b8b9a7220 */ /* 0x000fc40000410000 */
[----:B------:R-:W-:Y:S02]  /*fc80*/  FMUL.FTZ R155, R139, R156 ;  /* 0x0000009c8b9b7220 */ /* 0x000fe40000410000 */
[----:B------:R-:W-:Y:S02]  /*fc90*/  FFMA.FTZ R141, R74, R141, R114 ;  /* 0x0000008d4a8d7223 */ /* 0x000fe40000010072 */
[----:B------:R-:W-:Y:S02]  /*fca0*/  FFMA.FTZ R145, R70, R145, R110 ;  /* 0x0000009146917223 */ /* 0x000fe4000001006e */
[----:B------:R-:W-:Y:S02]  /*fcb0*/  FFMA.FTZ R146, R71, R146, R111 ;  /* 0x0000009247927223 */ /* 0x000fe4000001006f */
[----:B------:R-:W-:Y:S02]  /*fcc0*/  FFMA.FTZ R142, R75, R142, R115 ;  /* 0x0000008e4b8e7223 */ /* 0x000fe40000010073 */
        /* <DEDUP_REMOVED lines=20> */
[----:B------:R-:W-:Y:S01]  /*fe10*/  HFMA2.MMA R153, -RZ, RZ, 0, 9.5367431640625e-07 ;  /* 0x00000010ff997435 */ /* 0x000fe200000001ff */
        /* <DEDUP_REMOVED lines=8> */
[----:B------:R-:W-:Y:S01]  /*fea0*/  FFMA.FTZ R136, R64, R147, R104 ;  /* 0x0000009340887223 */ /* 0x000fe20000010068 */
[C---:B------:R-:W-:Y:S01]  /*feb0*/  IADD3 R150, R200.reuse, 0x100, RZ ;  /* 0x00000100c8967810 */ /* 0x040fe20007ffe0ff */
        /* <DEDUP_REMOVED lines=10> */
[----:B------:R-:W-:Y:S01]  /*ff60*/  F2FP.BF16.PACK_AB R139, R154, R139 ;  /* 0x0000008b9a8b723e */ /* 0x000fe200000010ff */
[----:B------:R-:W-:Y:S01]  /*ff70*/  FFMA.FTZ R151, R45, R214, R85 ;  /* 0x000000d62d977223 */ /* 0x000fe20000010055 */
[----:B------:R-:W-:Y:S01]  /*ff80*/  LEA R154, P0, R201, c[0x0][0x208], 0x4 ;  /* 0x00008200c99a7a11 */ /* 0x000fe200078020ff */
        /* <DEDUP_REMOVED lines=9> */
[----:B------:R-:W-:Y:S01]  /*10020*/  F2FP.BF16.PACK_AB R143, R206, R165 ;  /* 0x000000a5ce8f723e */ /* 0x000fe200000010ff */
[----:B------:R-:W-:Y:S01]  /*10030*/  FFMA.FTZ R141, R58, R157, R98 ;  /* 0x0000009d3a8d7223 */ /* 0x000fe20000010062 */
[----:B------:R-:W-:Y:S01]  /*10040*/  ISETP.GE.AND P0, PT, R198, c[0x0][0x164], PT ;  /* 0x00005900c6007a0c */ /* 0x000fe20003f06270 */
        /* <DEDUP_REMOVED lines=21> */
.L_x_17271:
[----:B------:R-:W-:Y:S05]  /*101a0*/  EXIT ;  /* 0x000000000000794d */ /* 0x000fea0003800000 */
.L_x_17269:
[----:B-1----:R-:W-:Y:S01]  /*101b0*/  IMAD.MOV.U32 R211, RZ, RZ, 0x1 ;  /* 0x00000001ffd37424 */ /* 0x002fe200078e00ff */
[----:B------:R-:W-:Y:S01]  /*101c0*/  MOV R203, 0x1f ;  /* 0x0000001f00cb7802 */ /* 0x000fe20000000f00 */
[----:B------:R-:W-:Y:S01]  /*101d0*/  IMAD.MOV.U32 R210, RZ, RZ, -0x1 ;  /* 0xffffffffffd27424 */ /* 0x000fe200078e00ff */
[----:B------:R-:W-:-:S02]  /*101e0*/  MOV R204, 0x10200 ;  /* 0x0001020000cc7802 */ /* 0x000fc40000000f00 */
[----:B------:R-:W-:Y:S05]  /*101f0*/  CALL.REL.NOINC `($__internal_77_$__cuda_sm70_shflsync_bfly_p) ;  /* 0x0000089000007944 */ /* 0x000fea0003c00000 */
[----:B-1----:R-:W-:Y:S01]  /*10200*/  MOV R202, R211 ;  /* 0x000000d300ca7202 */ /* 0x002fe20000000f00 */
[----:B0-----:R-:W-:Y:S05]  /*10210*/  BRA `(.L_x_17273) ;  /* 0xffffeaf000007947 */ /* 0x001fea000383ffff */
.L_x_17270:
[----:B------:R-:W-:Y:S01]  /*10220*/  HFMA2.MMA R203, -RZ, RZ, 0, 1.847743988037109375e-06 ;  /* 0x0000001fffcb7435 */ /* 0x000fe200000001ff */
[----:B------:R-:W-:Y:S01]  /*10230*/  IMAD.MOV.U32 R211, RZ, RZ, 0x2 ;  /* 0x00000002ffd37424 */ /* 0x000fe200078e00ff */
[----:B------:R-:W-:Y:S01]  /*10240*/  MOV R204, 0x10270 ;  /* 0x0001027000cc7802 */ /* 0x000fe20000000f00 */
[----:B------:R-:W-:-:S03]  /*10250*/  IMAD.MOV.U32 R210, RZ, RZ, -0x1 ;  /* 0xffffffffffd27424 */ /* 0x000fc600078e00ff */
[----:B------:R-:W-:Y:S05]  /*10260*/  CALL.REL.NOINC `($__internal_77_$__cuda_sm70_shflsync_bfly_p) ;  /* 0x0000082000007944 */ /* 0x000fea0003c00000 */
[----:B01----:R-:W-:Y:S01]  /*10270*/  FADD.FTZ R212, R212, R211 ;  /* 0x000000d3d4d47221 */ /* 0x003fe20000010000 */
[----:B------:R-:W-:Y:S01]  /*10280*/  MOV R211, 0x4 ;  /* 0x0000000400d37802 */ /* 0x000fe20000000f00 */
[----:B------:R-:W-:Y:S01]  /*10290*/  IMAD.MOV.U32 R203, RZ, RZ, 0x1f ;  /* 0x0000001fffcb7424 */ /* 0x000fe200078e00ff */
[----:B------:R-:W-:-:S02]  /*102a0*/  MOV R210, 0xffffffff ;  /* 0xffffffff00d27802 */ /* 0x000fc40000000f00 */
[----:B------:R-:W-:Y:S02]  /*102b0*/  MOV R204, 0x102d0 ;  /* 0x000102d000cc7802 */ /* 0x000fe40000000f00 */
[----:B------:R-:W-:Y:S05]  /*102c0*/  CALL.REL.NOINC `($__internal_77_$__cuda_sm70_shflsync_bfly_p) ;  /* 0x000007c000007944 */ /* 0x000fea0003c00000 */
[----:B0-----:R-:W-:Y:S01]  /*102d0*/  HFMA2.MMA R203, -RZ, RZ, 0, 1.847743988037109375e-06 ;  /* 0x0000001fffcb7435 */ /* 0x001fe200000001ff */
[----:B-1----:R-:W-:Y:S01]  /*102e0*/  FADD.FTZ R212, R212, R211 ;  /* 0x000000d3d4d47221 */ /* 0x002fe20000010000 */
[----:B------:R-:W-:Y:S01]  /*102f0*/  MOV R204, 0x10330 ;  /* 0x0001033000cc7802 */ /* 0x000fe20000000f00 */
[----:B------:R-:W-:Y:S02]  /*10300*/  IMAD.MOV.U32 R211, RZ, RZ, 0x8 ;  /* 0x00000008ffd37424 */ /* 0x000fe400078e00ff */
[----:B------:R-:W-:Y:S02]  /*10310*/  IMAD.MOV.U32 R210, RZ, RZ, -0x1 ;  /* 0xffffffffffd27424 */ /* 0x000fe400078e00ff */
[----:B------:R-:W-:Y:S05]  /*10320*/  CALL.REL.NOINC `($__internal_77_$__cuda_sm70_shflsync_bfly_p) ;  /* 0x0000076000007944 */ /* 0x000fea0003c00000 */
[----:B01----:R-:W-:Y:S01]  /*10330*/  FADD.FTZ R212, R212, R211 ;  /* 0x000000d3d4d47221 */ /* 0x003fe20000010000 */
[----:B------:R-:W-:Y:S01]  /*10340*/  MOV R211, 0x10 ;  /* 0x0000001000d37802 */ /* 0x000fe20000000f00 */
[----:B------:R-:W-:Y:S01]  /*10350*/  IMAD.MOV.U32 R203, RZ, RZ, 0x1f ;  /* 0x0000001fffcb7424 */ /* 0x000fe200078e00ff */
[----:B------:R-:W-:Y:S02]  /*10360*/  MOV R210, 0xffffffff ;  /* 0xffffffff00d27802 */ /* 0x000fe40000000f00 */
[----:B------:R-:W-:-:S02]  /*10370*/  MOV R204, 0x10390 ;  /* 0x0001039000cc7802 */ /* 0x000fc40000000f00 */
[----:B------:R-:W-:Y:S05]  /*10380*/  CALL.REL.NOINC `($__internal_77_$__cuda_sm70_shflsync_bfly_p) ;  /* 0x0000070000007944 */ /* 0x000fea0003c00000 */
        /* <DEDUP_REMOVED lines=82> */
[----:B------:R-:W-:Y:S02]  /*108b0*/  IMAD.MOV.U32 R210, RZ, RZ, -0x1 ;  /* 0xffffffffffd27424 */ /* 0x000fe400078e00ff */
[----:B------:R-:W-:Y:S01]  /*108c0*/  FFMA.FTZ R212, R204, R204, R203 ;  /* 0x000000ccccd47223 */ /* 0x000fe200000100cb */
[----:B------:R-:W-:Y:S01]  /*108d0*/  HFMA2.MMA R203, -RZ, RZ, 0, 1.847743988037109375e-06 ;  /* 0x0000001fffcb7435 */ /* 0x000fe200000001ff */
[----:B------:R-:W-:-:S05]  /*108e0*/  MOV R204, 0x10900 ;  /* 0x0001090000cc7802 */ /* 0x000fca0000000f00 */
[----:B------:R-:W-:Y:S05]  /*108f0*/  CALL.REL.NOINC `($__internal_77_$__cuda_sm70_shflsync_bfly_p) ;  /* 0x0000019000007944 */ /* 0x000fea0003c00000 */
[----:B01----:R-:W-:Y:S01]  /*10900*/  FADD.FTZ R212, R212, R211 ;  /* 0x000000d3d4d47221 */ /* 0x003fe20000010000 */
[----:B------:R-:W-:Y:S01]  /*10910*/  MOV R211, 0x2 ;  /* 0x0000000200d37802 */ /* 0x000fe20000000f00 */
[----:B------:R-:W-:Y:S01]  /*10920*/  IMAD.MOV.U32 R203, RZ, RZ, 0x1f ;  /* 0x0000001fffcb7424 */ /* 0x000fe200078e00ff */
[----:B------:R-:W-:Y:S02]  /*10930*/  MOV R210, 0xffffffff ;  /* 0xffffffff00d27802 */ /* 0x000fe40000000f00 */
[----:B------:R-:W-:-:S02]  /*10940*/  MOV R204, 0x10960 ;  /* 0x0001096000cc7802 */ /* 0x000fc40000000f00 */
[----:B------:R-:W-:Y:S05]  /*10950*/  CALL.REL.NOINC `($__internal_77_$__cuda_sm70_shflsync_bfly_p) ;  /* 0x0000013000007944 */ /* 0x000fea0003c00000 */
[----:B0-----:R-:W-:Y:S01]  /*10960*/  HFMA2.MMA R203, -RZ, RZ, 0, 1.847743988037109375e-06 ;  /* 0x0000001fffcb7435 */ /* 0x001fe200000001ff */
[----:B-1----:R-:W-:Y:S01]  /*10970*/  FADD.FTZ R212, R212, R211 ;  /* 0x000000d3d4d47221 */ /* 0x002fe20000010000 */
[----:B------:R-:W-:Y:S01]  /*10980*/  MOV R204, 0x109c0 ;  /* 0x000109c000cc7802 */ /* 0x000fe20000000f00 */
[----:B------:R-:W-:-:S02]  /*10990*/  IMAD.MOV.U32 R211, RZ, RZ, 0x4 ;  /* 0x00000004ffd37424 */ /* 0x000fc400078e00ff */
[----:B------:R-:W-:Y:S02]  /*109a0*/  IMAD.MOV.U32 R210, RZ, RZ, -0x1 ;  /* 0xffffffffffd27424 */ /* 0x000fe400078e00ff */
[----:B------:R-:W-:Y:S05]  /*109b0*/  CALL.REL.NOINC `($__internal_77_$__cuda_sm70_shflsync_bfly_p) ;  /* 0x000000d000007944 */ /* 0x000fea0003c00000 */
[----:B01----:R-:W-:Y:S01]  /*109c0*/  FADD.FTZ R212, R212, R211 ;  /* 0x000000d3d4d47221 */ /* 0x003fe20000010000 */
[----:B------:R-:W-:Y:S01]  /*109d0*/  MOV R211, 0x8 ;  /* 0x0000000800d37802 */ /* 0x000fe20000000f00 */
[----:B------:R-:W-:Y:S01]  /*109e0*/  IMAD.MOV.U32 R203, RZ, RZ, 0x1f ;  /* 0x0000001fffcb7424 */ /* 0x000fe200078e00ff */
[----:B------:R-:W-:Y:S02]  /*109f0*/  MOV R210, 0xffffffff ;  /* 0xffffffff00d27802 */ /* 0x000fe40000000f00 */
[----:B------:R-:W-:Y:S02]  /*10a00*/  MOV R204, 0x10a20 ;  /* 0x00010a2000cc7802 */ /* 0x000fe40000000f00 */
[----:B------:R-:W-:Y:S05]  /*10a10*/  CALL.REL.NOINC `($__internal_77_$__cuda_sm70_shflsync_bfly_p) ;  /* 0x0000007000007944 */ /* 0x000fea0003c00000 */
[----:B0-----:R-:W-:Y:S01]  /*10a20*/  HFMA2.MMA R203, -RZ, RZ, 0, 1.847743988037109375e-06 ;  /* 0x0000001fffcb7435 */ /* 0x001fe200000001ff */
[----:B-1----:R-:W-:Y:S01]  /*10a30*/  FADD.FTZ R212, R212, R211 ;  /* 0x000000d3d4d47221 */ /* 0x002fe20000010000 */
[----:B------:R-:W-:Y:S01]  /*10a40*/  MOV R204, 0x10a80 ;  /* 0x00010a8000cc7802 */ /* 0x000fe20000000f00 */
[----:B------:R-:W-:Y:S02]  /*10a50*/  IMAD.MOV.U32 R211, RZ, RZ, 0x10 ;  /* 0x00000010ffd37424 */ /* 0x000fe400078e00ff */
[----:B------:R-:W-:-:S02]  /*10a60*/  IMAD.MOV.U32 R210, RZ, RZ, -0x1 ;  /* 0xffffffffffd27424 */ /* 0x000fc400078e00ff */
[----:B------:R-:W-:Y:S05]  /*10a70*/  CALL.REL.NOINC `($__internal_77_$__cuda_sm70_shflsync_bfly_p) ;  /* 0x0000001000007944 */ /* 0x000fea0003c00000 */
[----:B01----:R-:W-:Y:S05]  /*10a80*/  BRA `(.L_x_17274) ;  /* 0xffffe8c000007947 */ /* 0x003fea000383ffff */
        .weak           $__internal_77_$__cuda_sm70_shflsync_bfly_p
        .type           $__internal_77_$__cuda_sm70_shflsync_bfly_p,@function
        .size           $__internal_77_$__cuda_sm70_shflsync_bfly_p,(.L_x_36117 - $__internal_77_$__cuda_sm70_shflsync_bfly_p)
$__internal_77_$__cuda_sm70_shflsync_bfly_p:
[----:B------:R-:W-:Y:S01]  /*10a90*/  MOV R205, 0x0 ;  /* 0x0000000000cd7802 */ /* 0x000fe20000000f00 */
[----:B------:R-:W-:Y:S04]  /*10aa0*/  WARPSYNC R210 ;  /* 0x000000d200007348 */ /* 0x000fe80003800000 */
[----:B------:R0:W1:Y:S01]  /*10ab0*/  SHFL.BFLY PT, R211, R212, R211, R203 ;  /* 0x0c0000d3d4d37389 */ /* 0x00006200000e00cb */
[----:B------:R-:W-:Y:S05]  /*10ac0*/  RET.REL.NODEC R204 `(_ZN10layer_norm13ln_fwd_kernelINS_13Kernel_traitsIf13__nv_bfloat16fS2_fjLj5120ELj1ELj1ELj4ELj16ENS_18Kernel_traits_baseILj5120EfS2_fS2_fjLj128EEEEELb1ELb1ELb0ELb1EEEvNS_9FwdParamsE) ;  /* 0xfffef530cc007950 */ /* 0x000fea0003c3ffff */
.L_x_17275:
        /* <DEDUP_REMOVED lines=11> */
.L_x_36117:


//--------------------- .text._ZN10layer_norm13ln_fwd_kernelINS_13Kernel_traitsIf13__nv_bfloat16fS2_fjLj5120ELj1ELj1ELj4ELj16ENS_18Kernel_traits_baseILj5120EfS2_fS2_fjLj128EEEEELb1ELb1ELb1ELb0EEEvNS_9FwdParamsE --------------------------
	.section	.text._ZN10layer_norm13ln_fwd_kernelINS_13Kernel_traitsIf13__nv_bfloat16fS2_fjLj5120ELj1ELj1ELj4ELj16ENS_18Kernel_traits_baseILj5120EfS2_fS2_fjLj128EEEEELb1ELb1ELb1ELb0EEEvNS_9FwdParamsE,"ax",@progbits
	.sectioninfo	@"SHI_REGISTERS=218"
	.align	128
        .global         _ZN10layer_norm13ln_fwd_kernelINS_13Kernel_traitsIf13__nv_bfloat16fS2_fjLj5120ELj1ELj1ELj4ELj16ENS_18Kernel_traits_baseILj5120EfS2_fS2_fjLj128EEEEELb1ELb1ELb1ELb0EEEvNS_9FwdParamsE
        .type           _ZN10layer_norm13ln_fwd_kernelINS_13Kernel_traitsIf13__nv_bfloat16fS2_fjLj5120ELj1ELj1ELj4ELj16ENS_18Kernel_traits_baseILj5120EfS2_fS2_fjLj128EEEEELb1ELb1ELb1ELb0EEEvNS_9FwdParamsE,@function
        .size           _ZN10layer_norm13ln_fwd_kernelINS_13Kernel_traitsIf13__nv_bfloat16fS2_fjLj5120ELj1ELj1ELj4ELj16ENS_18Kernel_traits_baseILj5120EfS2_fS2_fjLj128EEEEELb1ELb1ELb1ELb0EEEvNS_9FwdParamsE,(.L_x_36118 - _ZN10layer_norm13ln_fwd_kernelINS_13Kernel_traitsIf13__nv_bfloat16fS2_fjLj5120ELj1ELj1ELj4ELj16ENS_18Kernel_traits_baseILj5120EfS2_fS2_fjLj128EEEEELb1ELb1ELb1ELb0EEEvNS_9FwdParamsE)
        .other          _ZN10layer_norm13ln_fwd_kernelINS_13Kernel_traitsIf13__nv_bfloat16fS2_fjLj5120ELj1ELj1ELj4ELj16ENS_18Kernel_traits_baseILj5120EfS2_fS2_fjLj128EEEEELb1ELb1ELb1ELb0EEEvNS_9FwdParamsE,@"STO_CUDA_ENTRY STV_DEFAULT"
_ZN10layer_norm13ln_fwd_kernelINS_13Kernel_traitsIf13__nv_bfloat16fS2_fjLj5120ELj1ELj1ELj4ELj16ENS_18Kernel_traits_baseILj5120EfS2_fS2_fjLj128EEEEELb1ELb1ELb1ELb0EEEvNS_9FwdParamsE:
.text._ZN10layer_norm13ln_fwd_kernelINS_13Kernel_traitsIf13__nv_bfloat16fS2_fjLj5120ELj1ELj1ELj4ELj16ENS_18Kernel_traits_baseILj5120EfS2_fS2_fjLj128EEEEELb1ELb1ELb1ELb0EEEvNS_9FwdParamsE:
        /* <DEDUP_REMOVED lines=15> */
[----:B------:R-:W0:Y:S02]  /*00f0*/  S2R R180, SR_CTAID.X ;  /* 0x0000000000b47919 */ /* 0x000e240000002500 */
[----:B0-----:R-:W-:Y:S01]  /*0100*/  IMAD R184, R180, c[0x0][0x0], R185 ;  /* 0x00000000b4b87a24 */ /* 0x001fe200078e02b9 */
[----:B------:R-:W-:-:S03]  /*0110*/  LEA.HI R180, R185, R180, RZ, 0x19 ;  /* 0x000000b4b9b47211 */ /* 0x000fc600078fc8ff */
        /* <DEDUP_REMOVED lines=92> */
.L_x_17277:
[----:B------:R-:W-:Y:S05]  /*06e0*/  BSYNC B0 ;  /* 0x0000000000007941 */ /* 0x000fea0003800000 */
.L_x_17276:
        /* <DEDUP_REMOVED lines=21> */
.L_x_17279:
[----:B------:R-:W-:Y:S05]  /*0840*/  BSYNC B0 ;  /* 0x0000000000007941 */ /* 0x000fea0003800000 */
.L_x_17278:
        /* <DEDUP_REMOVED lines=21> */
.L_x_17281:
[----:B------:R-:W-:Y:S05]  /*09a0*/  BSYNC B0 ;  /* 0x0000000000007941 */ /* 0x000fea0003800000 */
.L_x_17280:
        /* <DEDUP_REMOVED lines=21> */
.L_x_17283:
[----:B------:R-:W-:Y:S05]  /*0b00*/  BSYNC B0 ;  /* 0x0000000000007941 */ /* 0x000fea0003800000 */
.L_x_17282:
        /* <DEDUP_REMOVED lines=20> */
.L_x_17285:
[----:B------:R-:W-:Y:S05]  /*0c50*/  BSYNC B0 ;  /* 0x0000000000007941 */ /* 0x000fea0003800000 */
.L_x_17284:
        /* <DEDUP_REMOVED lines=11> */
[----:B------:R-:W-:Y:S01]  /*0d10*/  IMAD R129, R136, -0x2daee0ad, RZ ;  /* 0xd2511f5388817824 */ /* 0x000fe200078e02ff */
[----:B------:R-:W-:Y:S01]  /*0d20*/  IADD3 R3, R0, -R3, RZ ;  /* 0x8000000300037210 */ /* 0x000fe20007ffe0ff */
[----:B------:R-:W-:Y:S01]  /*0d30*/  IMAD.MOV.U32 R187, RZ, RZ, 0x1 ;  /* 0x00000001ffbb7424 */ /* 0x000fe200078e00ff */
[----:B------:R-:W-:Y:S01]  /*0d40*/  LOP3.LUT R134, R134, 0x3fffffe0, RZ, 0xc0, !PT ;  /* 0x3fffffe086867812 */ /* 0x000fe200078ec0ff */
[----:B------:R-:W-:Y:S01]  /*0d50*/  IMAD R192, R130, -0x326172a9, RZ ;  /* 0xcd9e8d5782c07824 */ /* 0x000fe200078e02ff */
[----:B------:R-:W-:Y:S01]  /*0d60*/  IMNMX R3, RZ, R3, !PT ;  /* 0x00000003ff037217 */ /* 0x000fe20007800200 */
[----:B------:R-:W-:Y:S01]  /*0d70*/  IMAD R190, R135, -0x2daee0ad, RZ ;  /* 0xd2511f5387be7824 */ /* 0x000fe200078e02ff */
[----:B------:R-:W-:Y:S01]  /*0d80*/  LOP3.LUT R199, R124, 0x3, RZ, 0xc0, !PT ;  /* 0x000000037cc77812 */ /* 0x000fe200078ec0ff */
[----:B------:R-:W-:Y:S01]  /*0d90*/  IMAD.MOV.U32 R188, RZ, RZ, RZ ;  /* 0x000000ffffbc7224 */ /* 0x000fe200078e00ff */
[----:B------:R-:W-:-:S05]  /*0da0*/  IMNMX R3, R3, 0x20, PT ;  /* 0x0000002003037817 */ /* 0x000fca0003800200 */
[----:B------:R-:W-:-:S04]  /*0db0*/  IMAD.IADD R3, R3, 0x1, R134 ;  /* 0x0000000103037824 */ /* 0x000fc800078e0286 */
[----:B------:R-:W-:Y:S02]  /*0dc0*/  IMAD.SHL.U32 R125, R3, 0x8, RZ ;  /* 0x00000008037d7824 */ /* 0x000fe400078e00ff */
[----:B------:R-:W-:Y:S02]  /*0dd0*/  IMAD.SHL.U32 R3, R185, 0x20, RZ ;  /* 0x00000020b9037824 */ /* 0x000fe400078e00ff */
[----:B------:R-:W0:Y:S03]  /*0de0*/  I2F.U32 R2, R125 ;  /* 0x0000007d00027306 */ /* 0x000e260000201000 */
[----:B------:R-:W-:-:S05]  /*0df0*/  LOP3.LUT R3, R3, 0x3e0, RZ, 0xc0, !PT ;  /* 0x000003e003037812 */ /* 0x000fca00078ec0ff */
[----:B------:R-:W-:Y:S02]  /*0e00*/  IMAD.IADD R3, R0, 0x1, -R3 ;  /* 0x0000000100037824 */ /* 0x000fe400078e0a03 */
[----:B------:R-:W-:-:S03]  /*0e10*/  IMAD.HI.U32 R0, R135, -0x2daee0ad, RZ ;  /* 0xd2511f5387007827 */ /* 0x000fc600078e00ff */
[----:B------:R-:W-:Y:S02]  /*0e20*/  IMNMX R3, RZ, R3, !PT ;  /* 0x00000003ff037217 */ /* 0x000fe40007800200 */
[----:B------:R-:W-:Y:S01]  /*0e30*/  LOP3.LUT R0, R0, UR26, R129, 0x96, !PT ;  /* 0x0000001a00007c12 */ /* 0x000fe2000f8e9681 */
[----:B0-----:R-:W0:Y:S01]  /*0e40*/  MUFU.RCP R2, R2 ;  /* 0x0000000200027308 */ /* 0x001e220000001000 */
[----:B------:R-:W-:Y:S02]  /*0e50*/  IMNMX R127, R3, 0x20, PT ;  /* 0x00000020037f7817 */ /* 0x000fe40003800200 */
[----:B------:R-:W-:Y:S02]  /*0e60*/  LOP3.LUT R3, R126, UR25, R131, 0x96, !PT ;  /* 0x000000197e037c12 */ /* 0x000fe4000f8e9683 */
[----:B------:R-:W-:-:S05]  /*0e70*/  IADD3 R127, R134, R127, RZ ;  /* 0x0000007f867f7210 */ /* 0x000fca0007ffe0ff */
[----:B------:R-:W-:Y:S02]  /*0e80*/  IMAD.SHL.U32 R186, R127, 0x8, RZ ;  /* 0x000000087fba7824 */ /* 0x000fe400078e00ff */
.L_x_17677:
[----:B------:R-:W-:-:S04]  /*0e90*/  IMAD.MOV.U32 R177, RZ, RZ, 0x4 ;  /* 0x00000004ffb17424 */ /* 0x000fc800078e00ff */
[----:B------:R-:W-:-:S06]  /*0ea0*/  IMAD.WIDE R200, R180, R177, c[0x0][0x1d0] ;  /* 0x00007400b4c87625 */ /* 0x000fcc00078e02b1 */
[----:B------:R-:W2:Y:S01]  /*0eb0*/  LDG.E R200, [R200.64] ;  /* 0x00000006c8c87981 */ /* 0x000ea2000c1e1900 */
[C---:B------:R-:W-:Y:S02]  /*0ec0*/  IMAD R178, R180.reuse, c[0x0][0x168], RZ ;  /* 0x00005a00b4b27a24 */ /* 0x040fe400078e02ff */
[----:B------:R-:W-:Y:S01]  /*0ed0*/  IMAD.WIDE R176, R180, R177, c[0x0][0x1d8] ;  /* 0x00007600b4b07625 */ /* 0x000fe200078e02b1 */
[----:B------:R-:W-:Y:S05]  /*0ee0*/  BSSY B0, `(.L_x_17286) ;  /* 0x0000326000007945 */ /* 0x000fea0003800000 */
[----:B-----5:R1:W5:Y:S02]  /*0ef0*/  LDG.E R176, [R176.64] ;  /* 0x00000006b0b07981 */ /* 0x020364000c1e1900 */
[----:B-1----:R-:W-:-:S02]  /*0f00*/  SHF.R.S32.HI R177, RZ, 0x1f, R180 ;  /* 0x0000001fffb17819 */ /* 0x002fc400000114b4 */
[----:B--2---:R-:W-:-:S13]  /*0f10*/  ISETP.GE.AND P2, PT, R200, 0x1, PT ;  /* 0x00000001c800780c */ /* 0x004fda0003f46270 */
[----:B------:R-:W-:-:S05]  /*0f20*/  @P2 IADD3 R179, R200, -0x1, RZ ;  /* 0xffffffffc8b32810 */ /* 0x000fca0007ffe0ff */
[----:B------:R-:W-:Y:S01]  /*0f30*/  @P2 IMAD R202, R179, c[0x0][0x168], RZ ;  /* 0x00005a00b3ca2a24 */ /* 0x000fe200078e02ff */
[----:B------:R-:W-:-:S04]  /*0f40*/  SHF.R.S32.HI R179, RZ, 0x1f, R178 ;  /* 0x0000001fffb37819 */ /* 0x000fc800000114b2 */
[----:B------:R-:W-:Y:S02]  /*0f50*/  @P2 SHF.R.S32.HI R203, RZ, 0x1f, R202 ;  /* 0x0000001fffcb2819 */ /* 0x000fe400000114ca */
[----:B------:R-:W-:Y:S01]  /*0f60*/  LEA.HI R179, R179, R178, RZ, 0x3 ;  /* 0x000000b2b3b37211 */ /* 0x000fe200078f18ff */
[----:B------:R-:W-:Y:S01]  /*0f70*/  HFMA2.MMA R178, -RZ, RZ, 0, 0 ;  /* 0x00000000ffb27435 */ /* 0x000fe200000001ff */
        /* <DEDUP_REMOVED lines=33> */
.L_x_17291:
[----:B------:R-:W-:Y:S02]  /*1190*/  IMAD.MOV.U32 R137, RZ, RZ, R192 ;  /* 0x000000ffff897224 */ /* 0x000fe400078e00c0 */
.L_x_17292:
[----:B------:R-:W-:Y:S05]  /*11a0*/  BSYNC B2 ;  /* 0x0000000000027941 */ /* 0x000fea0003800000 */
.L_x_17290:
        /* <DEDUP_REMOVED lines=16> */
.L_x_17296:
[----:B------:R-:W-:Y:S05]  /*12b0*/  BSYNC B3 ;  /* 0x0000000000037941 */ /* 0x000fea0003800000 */
.L_x_17295:
        /* <DEDUP_REMOVED lines=44> */
.L_x_17294:
[----:B------:R-:W-:Y:S05]  /*1580*/  BSYNC B2 ;  /* 0x0000000000027941 */ /* 0x000fea0003800000 */
.L_x_17293:
        /* <DEDUP_REMOVED lines=8> */
[----:B------:R-:W-:-:S03]  /*1610*/  SEL R189, RZ, 0x1, P5 ;  /* 0x00000001ffbd7807 */ /* 0x000fc60002800000 */
[----:B------:R-:W-:-:S04]  /*1620*/  FMUL.FTZ R136, R24, R139 ;  /* 0x0000008b18887220 */ /* 0x000fc80000410000 */
[----:B------:R-:W-:Y:S02]  /*1630*/  @P3 FADD.FTZ R136, R132, R136 ;  /* 0x0000008884883221 */ /* 0x000fe40000010000 */
.L_x_17289:
[----:B-1----:R-:W-:Y:S05]  /*1640*/  BSYNC B1 ;  /* 0x0000000000017941 */ /* 0x002fea0003800000 */
.L_x_17288:
        /* <DEDUP_REMOVED lines=18> */
.L_x_17300:
[----:B------:R-:W-:Y:S02]  /*1770*/  IMAD.MOV.U32 R138, RZ, RZ, R192 ;  /* 0x000000ffff8a7224 */ /* 0x000fe400078e00c0 */
.L_x_17301:
[----:B------:R-:W-:Y:S05]  /*1780*/  BSYNC B2 ;  /* 0x0000000000027941 */ /* 0x000fea0003800000 */
.L_x_17299:
        /* <DEDUP_REMOVED lines=16> */
.L_x_17305:
[----:B------:R-:W-:Y:S05]  /*1890*/  BSYNC B3 ;  /* 0x0000000000037941 */ /* 0x000fea0003800000 */
.L_x_17304:
        /* <DEDUP_REMOVED lines=44> */
.L_x_17303:
[----:B------:R-:W-:Y:S05]  /*1b60*/  BSYNC B2 ;  /* 0x0000000000027941 */ /* 0x000fea0003800000 */
.L_x_17302:
        /* <DEDUP_REMOVED lines=11> */
.L_x_17298:
[----:B------:R-:W-:Y:S05]  /*1c20*/  BSYNC B1 ;  /* 0x0000000000017941 */ /* 0x000fea0003800000 */
.L_x_17297:
        /* <DEDUP_REMOVED lines=18> */
.L_x_17309:
[----:B------:R-:W-:Y:S02]  /*1d50*/  IMAD.MOV.U32 R139, RZ, RZ, R192 ;  /* 0x000000ffff8b7224 */ /* 0x000fe400078e00c0 */
.L_x_17310:
[----:B------:R-:W-:Y:S05]  /*1d60*/  BSYNC B2 ;  /* 0x0000000000027941 */ /* 0x000fea0003800000 */
.L_x_17308:
        /* <DEDUP_REMOVED lines=16> */
.L_x_17314:
[----:B------:R-:W-:Y:S05]  /*1e70*/  BSYNC B3 ;  /* 0x0000000000037941 */ /* 0x000fea0003800000 */
.L_x_17313:
        /* <DEDUP_REMOVED lines=44> */
.L_x_17312:
[----:B------:R-:W-:Y:S05]  /*2140*/  BSYNC B2 ;  /* 0x0000000000027941 */ /* 0x000fea0003800000 */
.L_x_17311:
        /* <DEDUP_REMOVED lines=11> */
.L_x_17307:
[----:B------:R-:W-:Y:S05]  /*2200*/  BSYNC B1 ;  /* 0x0000000000017941 */ /* 0x000fea0003800000 */
.L_x_17306:
        /* <DEDUP_REMOVED lines=18> */
.L_x_17318:
[----:B------:R-:W-:Y:S02]  /*2330*/  IMAD.MOV.U32 R140, RZ, RZ, R192 ;  /* 0x000000ffff8c7224 */ /* 0x000fe400078e00c0 */
.L_x_17319:
[----:B------:R-:W-:Y:S05]  /*2340*/  BSYNC B2 ;  /* 0x0000000000027941 */ /* 0x000fea0003800000 */
.L_x_17317:
        /* <DEDUP_REMOVED lines=16> */
.L_x_17323:
[----:B------:R-:W-:Y:S05]  /*2450*/  BSYNC B3 ;  /* 0x0000000000037941 */ /* 0x000fea0003800000 */
.L_x_17322:
        /* <DEDUP_REMOVED lines=44> */
.L_x_17321:
[----:B------:R-:W-:Y:S05]  /*2720*/  BSYNC B2 ;  /* 0x0000000000027941 */ /* 0x000fea0003800000 */
.L_x_17320:
[----:B------:R1:W2:Y:S01]  /*2730*/  I2F.U32 R139, R140 ;  /* 0x0000008c008b7306 */ /* 0x0002a20000201000 */
[----:B------:R-:W-:Y:S01]  /*2740*/  HFMA2.MMA R194, -RZ, RZ, 0.1171875, 0 ;  /* 0x2f800000ffc27435 */ /* 0x000fe200000001ff */
[----:B-1---5:R-:W-:-:S05]  /*2750*/  PRMT R140, RZ, 0x7610, R129 ;  /* 0x00007610ff8c7816 */ /* 0x022fca0000000081 */
[----:B------:R-:W-:-:S04]  /*2760*/  FMUL.FTZ R141, R140, c[0x0][0x1ec] ;  /* 0x00007b008c8d7a20 */ /* 0x000fc80000410000 */
[----:B--2---:R-:W-:Y:S02]  /*2770*/  FFMA.FTZ R139, R139, R194, 1.1641532182693481445e-10 ;  /* 0x2f0000008b8b7423 */ /* 0x004fe400000100c2 */
[----:B------:R-:W-:-:S03]  /*2780*/  FMUL.FTZ R141, R141, c[0x0][0x1e8] ;  /* 0x00007a008d8d7a20 */ /* 0x000fc60000410000 */
[----:B------:R-:W-:-:S04]  /*2790*/  FSETP.GTU.FTZ.AND P5, PT, R139, c[0x0][0x1e4], PT ;  /* 0x000079008b007a0b */ /* 0x000fc80003fbc000 */
[----:B------:R-:W-:Y:S02]  /*27a0*/  FSEL R202, R141, RZ, !P5 ;  /* 0x000000ff8dca7208 */ /* 0x000fe40006800000 */
[----:B------:R-:W-:-:S03]  /*27b0*/  SEL R194, RZ, 0x1, P5 ;  /* 0x00000001ffc27807 */ /* 0x000fc60002800000 */
[----:B------:R-:W-:-:S04]  /*27c0*/  FMUL.FTZ R139, R27, R202 ;  /* 0x000000ca1b8b7220 */ /* 0x000fc80000410000 */
[----:B------:R-:W-:Y:S02]  /*27d0*/  @P3 FADD.FTZ R139, R135, R139 ;  /* 0x0000008b878b3221 */ /* 0x000fe40000010000 */
.L_x_17316:
[----:B------:R-:W-:Y:S05]  /*27e0*/  BSYNC B1 ;  /* 0x0000000000017941 */ /* 0x000fea0003800000 */
.L_x_17315:
        /* <DEDUP_REMOVED lines=18> */
.L_x_17327:
[----:B------:R-:W-:Y:S02]  /*2910*/  MOV R141, R192 ;  /* 0x000000c0008d7202 */ /* 0x000fe40000000f00 */
.L_x_17328:
[----:B------:R-:W-:Y:S05]  /*2920*/  BSYNC B2 ;  /* 0x0000000000027941 */ /* 0x000fea0003800000 */
.L_x_17326:
        /* <DEDUP_REMOVED lines=16> */
.L_x_17332:
[----:B------:R-:W-:Y:S05]  /*2a30*/  BSYNC B3 ;  /* 0x0000000000037941 */ /* 0x000fea0003800000 */
.L_x_17331:
        /* <DEDUP_REMOVED lines=44> */
.L_x_17330:
[----:B------:R-:W-:Y:S05]  /*2d00*/  BSYNC B2 ;  /* 0x0000000000027941 */ /* 0x000fea0003800000 */
.L_x_17329:
[----:B------:R1:W2:Y:S01]  /*2d10*/  I2F.U32 R140, R141 ;  /* 0x0000008d008c7306 */ /* 0x0002a20000201000 */
[----:B------:R-:W-:Y:S01]  /*2d20*/  IMAD.MOV.U32 R195, RZ, RZ, 0x2f800000 ;  /* 0x2f800000ffc37424 */ /* 0x000fe200078e00ff */
[----:B-1----:R-:W-:-:S05]  /*2d30*/  PRMT R141, RZ, 0x5410, R130 ;  /* 0x00005410ff8d7816 */ /* 0x002fca0000000082 */
        /* <DEDUP_REMOVED lines=8> */
.L_x_17325:
[----:B------:R-:W-:Y:S05]  /*2dc0*/  BSYNC B1 ;  /* 0x0000000000017941 */ /* 0x000fea0003800000 */
.L_x_17324:
        /* <DEDUP_REMOVED lines=18> */
.L_x_17336:
[----:B------:R-:W-:Y:S02]  /*2ef0*/  IMAD.MOV.U32 R142, RZ, RZ, R192 ;  /* 0x000000ffff8e7224 */ /* 0x000fe400078e00c0 */
.L_x_17337:
[----:B------:R-:W-:Y:S05]  /*2f00*/  BSYNC B2 ;  /* 0x0000000000027941 */ /* 0x000fea0003800000 */
.L_x_17335:
        /* <DEDUP_REMOVED lines=16> */
.L_x_17341:
[----:B------:R-:W-:Y:S05]  /*3010*/  BSYNC B3 ;  /* 0x0000000000037941 */ /* 0x000fea0003800000 */
.L_x_17340:
        /* <DEDUP_REMOVED lines=44> */
.L_x_17339:
[----:B------:R-:W-:Y:S05]  /*32e0*/  BSYNC B2 ;  /* 0x0000000000027941 */ /* 0x000fea0003800000 */
.L_x_17338:
        /* <DEDUP_REMOVED lines=11> */
.L_x_17334:
[----:B------:R-:W-:Y:S05]  /*33a0*/  BSYNC B1 ;  /* 0x0000000000017941 */ /* 0x000fea0003800000 */
.L_x_17333:
        /* <DEDUP_REMOVED lines=18> */
.L_x_17345:
[----:B------:R-:W-:Y:S02]  /*34d0*/  IMAD.MOV.U32 R143, RZ, RZ, R192 ;  /* 0x000000ffff8f7224 */ /* 0x000fe400078e00c0 */
.L_x_17346:
[----:B------:R-:W-:Y:S05]  /*34e0*/  BSYNC B2 ;  /* 0x0000000000027941 */ /* 0x000fea0003800000 */
.L_x_17344:
        /* <DEDUP_REMOVED lines=16> */
.L_x_17350:
[----:B------:R-:W-:Y:S05]  /*35f0*/  BSYNC B3 ;  /* 0x0000000000037941 */ /* 0x000fea0003800000 */
.L_x_17349:
        /* <DEDUP_REMOVED lines=44> */
.L_x_17348:
[----:B------:R-:W-:Y:S05]  /*38c0*/  BSYNC B2 ;  /* 0x0000000000027941 */ /* 0x000fea0003800000 */
.L_x_17347:
[----:B------:R1:W2:Y:S01]  /*38d0*/  I2F.U32 R142, R143 ;  /* 0x0000008f008e7306 */ /* 0x0002a20000201000 */
[----:B------:R-:W-:Y:S01]  /*38e0*/  IMAD.MOV.U32 R197, RZ, RZ, 0x2f800000 ;  /* 0x2f800000ffc57424 */ /* 0x000fe200078e00ff */
[----:B-1----:R-:W-:-:S03]  /*38f0*/  PRMT R143, RZ, 0x5410, R131 ;  /* 0x00005410ff8f7816 */ /* 0x002fc60000000083 */
[----:B--2---:R-:W-:Y:S02]  /*3900*/  FFMA.FTZ R142, R142, R197, 1.1641532182693481445e-10 ;  /* 0x2f0000008e8e7423 */ /* 0x004fe400000100c5 */
[----:B------:R-:W-:-:S03]  /*3910*/  FMUL.FTZ R197, R143, c[0x0][0x1ec] ;  /* 0x00007b008fc57a20 */ /* 0x000fc60000410000 */
[----:B------:R-:W-:Y:S01]  /*3920*/  FSETP.GTU.FTZ.AND P5, PT, R142, c[0x0][0x1e4], PT ;  /* 0x000079008e007a0b */ /* 0x000fe20003fbc000 */
[----:B------:R-:W-:-:S05]  /*3930*/  FMUL.FTZ R197, R197, c[0x0][0x1e8] ;  /* 0x00007a00c5c57a20 */ /* 0x000fca0000410000 */
[----:B------:R-:W-:Y:S02]  /*3940*/  FSEL R199, R197, RZ, !P5 ;  /* 0x000000ffc5c77208 */ /* 0x000fe40006800000 */
[----:B------:R-:W-:-:S03]  /*3950*/  SEL R197, RZ, 0x1, P5 ;  /* 0x00000001ffc57807 */ /* 0x000fc60002800000 */
[----:B------:R-:W-:-:S04]  /*3960*/  FMUL.FTZ R142, R22, R199 ;  /* 0x000000c7168e7220 */ /* 0x000fc80000410000 */
[----:B------:R-:W-:Y:S02]  /*3970*/  @P3 FADD.FTZ R142, R126, R142 ;  /* 0x0000008e7e8e3221 */ /* 0x000fe40000010000 */
.L_x_17343:
[----:B------:R-:W-:Y:S05]  /*3980*/  BSYNC B1 ;  /* 0x0000000000017941 */ /* 0x000fea0003800000 */
.L_x_17342:
        /* <DEDUP_REMOVED lines=18> */
.L_x_17354:
[----:B------:R-:W-:Y:S02]  /*3ab0*/  IMAD.MOV.U32 R201, RZ, RZ, R192 ;  /* 0x000000ffffc97224 */ /* 0x000fe400078e00c0 */
.L_x_17355:
[----:B------:R-:W-:Y:S05]  /*3ac0*/  BSYNC B2 ;  /* 0x0000000000027941 */ /* 0x000fea0003800000 */
.L_x_17353:
        /* <DEDUP_REMOVED lines=16> */
.L_x_17359:
[----:B------:R-:W-:Y:S05]  /*3bd0*/  BSYNC B3 ;  /* 0x0000000000037941 */ /* 0x000fea0003800000 */
.L_x_17358:
        /* <DEDUP_REMOVED lines=44> */
.L_x_17357:
[----:B------:R-:W-:Y:S05]  /*3ea0*/  BSYNC B2 ;  /* 0x0000000000027941 */ /* 0x000fea0003800000 */
.L_x_17356:
        /* <DEDUP_REMOVED lines=11> */
.L_x_17352:
[----:B------:R-:W-:Y:S05]  /*3f60*/  BSYNC B1 ;  /* 0x0000000000017941 */ /* 0x000fea0003800000 */
.L_x_17351:
[----:B------:R-:W-:Y:S01]  /*3f70*/  IMAD.MOV.U32 R202, RZ, RZ, 0x20 ;  /* 0x00000020ffca7424 */ /* 0x000fe200078e00ff */
[----:B------:R-:W-:Y:S03]  /*3f80*/  BSSY B1, `(.L_x_17360) ;  /* 0x0000019000017945 */ /* 0x000fe60003800000 */
[----:B------:R-:W-:-:S05]  /*3f90*/  IMAD.WIDE.U32 R202, R179, R202, c[0x0][0x188] ;  /* 0x00006200b3ca7625 */ /* 0x000fca00078e00ca */
[----:B------:R1:W-:Y:S04]  /*3fa0*/  STG.E.128 [R202.64], R136 ;  /* 0x00000088ca007986 */ /* 0x0003e8000c101d06 */
[----:B------:R1:W-:Y:S01]  /*3fb0*/  STG.E.128 [R202.64+0x10], R140 ;  /* 0x0000108cca007986 */ /* 0x0003e2000c101d06 */
[----:B------:R-:W-:Y:S05]  /*3fc0*/  @!P2 BRA `(.L_x_17361) ;  /* 0x000001400000a947 */ /* 0x000fea0003800000 */
[----:B-1----:R-:W-:Y:S01]  /*3fd0*/  SHF.L.U32 R202, R197, 0x10, RZ ;  /* 0x00000010c5ca7819 */ /* 0x002fe200000006ff */
[----:B------:R-:W-:Y:S01]  /*3fe0*/  IMAD.MOV.U32 R207, RZ, RZ, 0x8 ;  /* 0x00000008ffcf7424 */ /* 0x000fe200078e00ff */
[----:B------:R-:W-:Y:S02]  /*3ff0*/  LOP3.LUT R201, R198, 0xffff, RZ, 0xc0, !PT ;  /* 0x0000ffffc6c97812 */ /* 0x000fe400078ec0ff */
[----:B------:R-:W-:Y:S02]  /*4000*/  LOP3.LUT R212, R202, 0xff0000, RZ, 0xc0, !PT ;  /* 0x00ff0000cad47812 */ /* 0x000fe400078ec0ff */
[----:B------:R-:W-:-:S02]  /*4010*/  PRMT R203, R196, 0x7104, RZ ;  /* 0x00007104c4cb7816 */ /* 0x000fc400000000ff */
[----:B------:R-:W-:Y:S02]  /*4020*/  PRMT R212, R212, 0x4210, R201 ;  /* 0x00004210d4d47816 */ /* 0x000fe400000000c9 */
[----:B------:R-:W-:Y:S02]  /*4030*/  LOP3.LUT R202, R194, 0xff, RZ, 0xc0, !PT ;  /* 0x000000ffc2ca7812 */ /* 0x000fe400078ec0ff */
        /* <DEDUP_REMOVED lines=13> */
.L_x_17361:
[----:B------:R-:W-:Y:S05]  /*4110*/  BSYNC B1 ;  /* 0x0000000000017941 */ /* 0x000fea0003800000 */
.L_x_17360:
[----:B------:R-:W-:Y:S02]  /*4120*/  IADD3 R179, R179, 0x80, RZ ;  /* 0x00000080b3b37810 */ /* 0x000fe40007ffe0ff */
[----:B------:R-:W-:Y:S02]  /*4130*/  IADD3 R178, R178, 0x80, RZ ;  /* 0x00000080b2b27810 */ /* 0x000fe40007ffe0ff */
.L_x_17287:
[----:B------:R-:W-:Y:S05]  /*4140*/  BSYNC B0 ;  /* 0x0000000000007941 */ /* 0x000fea0003800000 */
.L_x_17286:
        /* <DEDUP_REMOVED lines=10> */
[----:B------:R-:W3:Y:S01]  /*41f0*/  @P3 LDG.E.128 R132, [R148.64] ;  /* 0x0000000694843981 */ /* 0x000ee2000c1e1d00 */
        /* <DEDUP_REMOVED lines=20> */
.L_x_17367:
[----:B------:R-:W-:Y:S02]  /*4340*/  MOV R145, R192 ;  /* 0x000000c000917202 */ /* 0x000fe40000000f00 */
.L_x_17368:
[----:B------:R-:W-:Y:S05]  /*4350*/  BSYNC B2 ;  /* 0x0000000000027941 */ /* 0x000fea0003800000 */
.L_x_17366:
        /* <DEDUP_REMOVED lines=16> */
.L_x_17372:
[----:B------:R-:W-:Y:S05]  /*4460*/  BSYNC B3 ;  /* 0x0000000000037941 */ /* 0x000fea0003800000 */
.L_x_17371:
        /* <DEDUP_REMOVED lines=44> */
.L_x_17370:
[----:B------:R-:W-:Y:S05]  /*4730*/  BSYNC B2 ;  /* 0x0000000000027941 */ /* 0x000fea0003800000 */
.L_x_17369:
[----:B------:R2:W3:Y:S01]  /*4740*/  I2F.U32 R144, R145 ;  /* 0x0000009100907306 */ /* 0x0004e20000201000 */
[----:B------:R-:W-:Y:S01]  /*4750*/  IMAD.MOV.U32 R147, RZ, RZ, 0x2f800000 ;  /* 0x2f800000ff937424 */ /* 0x000fe200078e00ff */
[----:B--2--5:R-:W-:-:S05]  /*4760*/  PRMT R145, RZ, 0x5410, R128 ;  /* 0x00005410ff917816 */ /* 0x024fca0000000080 */
[----:B------:R-:W-:Y:S02]  /*4770*/  FMUL.FTZ R146, R145, c[0x0][0x1ec] ;  /* 0x00007b0091927a20 */ /* 0x000fe40000410000 */
[----:B---3--:R-:W-:Y:S02]  /*4780*/  FFMA.FTZ R144, R144, R147, 1.1641532182693481445e-10 ;  /* 0x2f00000090907423 */ /* 0x008fe40000010093 */
[----:B------:R-:W-:-:S03]  /*4790*/  FMUL.FTZ R146, R146, c[0x0][0x1e8] ;  /* 0x00007a0092927a20 */ /* 0x000fc60000410000 */
[----:B------:R-:W-:-:S04]  /*47a0*/  FSETP.GTU.FTZ.AND P5, PT, R144, c[0x0][0x1e4], PT ;  /* 0x0000790090007a0b */ /* 0x000fc80003fbc000 */
[----:B------:R-:W-:Y:S02]  /*47b0*/  FSEL R147, R146, RZ, !P5 ;  /* 0x000000ff92937208 */ /* 0x000fe40006800000 */
[----:B------:R-:W-:-:S03]  /*47c0*/  SEL R189, RZ, 0x1, P5 ;  /* 0x00000001ffbd7807 */ /* 0x000fc60002800000 */
[----:B------:R-:W-:-:S04]  /*47d0*/  FMUL.FTZ R144, R48, R147 ;  /* 0x0000009330907220 */ /* 0x000fc80000410000 */
[----:B------:R-:W-:Y:S02]  /*47e0*/  @P3 FADD.FTZ R144, R132, R144 ;  /* 0x0000009084903221 */ /* 0x000fe40000010000 */
.L_x_17365:
[----:B--2---:R-:W-:Y:S05]  /*47f0*/  BSYNC B1 ;  /* 0x0000000000017941 */ /* 0x004fea0003800000 */
.L_x_17364:
        /* <DEDUP_REMOVED lines=18> */
.L_x_17376:
[----:B------:R-:W-:Y:S02]  /*4920*/  MOV R146, R192 ;  /* 0x000000c000927202 */ /* 0x000fe40000000f00 */
.L_x_17377:
[----:B------:R-:W-:Y:S05]  /*4930*/  BSYNC B2 ;  /* 0x0000000000027941 */ /* 0x000fea0003800000 */
.L_x_17375:
        /* <DEDUP_REMOVED lines=16> */
.L_x_17381:
[----:B------:R-:W-:Y:S05]  /*4a40*/  BSYNC B3 ;  /* 0x0000000000037941 */ /* 0x000fea0003800000 */
.L_x_17380:
        /* <DEDUP_REMOVED lines=44> */
.L_x_17379:
[----:B------:R-:W-:Y:S05]  /*4d10*/  BSYNC B2 ;  /* 0x0000000000027941 */ /* 0x000fea0003800000 */
.L_x_17378:
        /* <DEDUP_REMOVED lines=11> */
.L_x_17374:
[----:B------:R-:W-:Y:S05]  /*4dd0*/  BSYNC B1 ;  /* 0x0000000000017941 */ /* 0x000fea0003800000 */
.L_x_17373:
        /* <DEDUP_REMOVED lines=18> */
.L_x_17385:
[----:B------:R-:W-:Y:S02]  /*4f00*/  MOV R147, R192 ;  /* 0x000000c000937202 */ /* 0x000fe40000000f00 */
.L_x_17386:
[----:B------:R-:W-:Y:S05]  /*4f10*/  BSYNC B2 ;  /* 0x0000000000027941 */ /* 0x000fea0003800000 */
.L_x_17384:
        /* <DEDUP_REMOVED lines=16> */
.L_x_17390:
[----:B------:R-:W-:Y:S05]  /*5020*/  BSYNC B3 ;  /* 0x0000000000037941 */ /* 0x000fea0003800000 */
.L_x_17389:
        /* <DEDUP_REMOVED lines=44> */
.L_x_17388:
[----:B------:R-:W-:Y:S05]  /*52f0*/  BSYNC B2 ;  /* 0x0000000000027941 */ /* 0x000fea0003800000 */
.L_x_17387:
        /* <DEDUP_REMOVED lines=11> */
.L_x_17383:
[----:B------:R-:W-:Y:S05]  /*53b0*/  BSYNC B1 ;  /* 0x0000000000017941 */ /* 0x000fea0003800000 */
.L_x_17382:
        /* <DEDUP_REMOVED lines=18> */
.L_x_17394:
[----:B------:R-:W-:Y:S02]  /*54e0*/  MOV R148, R192 ;  /* 0x000000c000947202 */ /* 0x000fe40000000f00 */
.L_x_17395:
[----:B------:R-:W-:Y:S05]  /*54f0*/  BSYNC B2 ;  /* 0x0000000000027941 */ /* 0x000fea0003800000 */
.L_x_17393:
        /* <DEDUP_REMOVED lines=16> */
.L_x_17399:
[----:B------:R-:W-:Y:S05]  /*5600*/  BSYNC B3 ;  /* 0x0000000000037941 */ /* 0x000fea0003800000 */
.L_x_17398:
        /* <DEDUP_REMOVED lines=44> */
.L_x_17397:
[----:B------:R-:W-:Y:S05]  /*58d0*/  BSYNC B2 ;  /* 0x0000000000027941 */ /* 0x000fea0003800000 */
.L_x_17396:
[----:B------:R2:W3:Y:S01]  /*58e0*/  I2F.U32 R147, R148 ;  /* 0x0000009400937306 */ /* 0x0004e20000201000 */
[----:B------:R-:W-:Y:S01]  /*58f0*/  IMAD.MOV.U32 R194, RZ, RZ, 0x2f800000 ;  /* 0x2f800000ffc27424 */ /* 0x000fe200078e00ff */
[----:B--2--5:R-:W-:-:S05]  /*5900*/  PRMT R148, RZ, 0x7610, R129 ;  /* 0x00007610ff947816 */ /* 0x024fca0000000081 */
[----:B------:R-:W-:Y:S02]  /*5910*/  FMUL.FTZ R149, R148, c[0x0][0x1ec] ;  /* 0x00007b0094957a20 */ /* 0x000fe40000410000 */
[----:B---3--:R-:W-:Y:S02]  /*5920*/  FFMA.FTZ R147, R147, R194, 1.1641532182693481445e-10 ;  /* 0x2f00000093937423 */ /* 0x008fe400000100c2 */
[----:B------:R-:W-:-:S03]  /*5930*/  FMUL.FTZ R149, R149, c[0x0][0x1e8] ;  /* 0x00007a0095957a20 */ /* 0x000fc60000410000 */
[----:B------:R-:W-:-:S04]  /*5940*/  FSETP.GTU.FTZ.AND P5, PT, R147, c[0x0][0x1e4], PT ;  /* 0x0000790093007a0b */ /* 0x000fc80003fbc000 */
[----:B-1----:R-:W-:Y:S02]  /*5950*/  FSEL R202, R149, RZ, !P5 ;  /* 0x000000ff95ca7208 */ /* 0x002fe40006800000 */
[----:B------:R-:W-:-:S03]  /*5960*/  SEL R194, RZ, 0x1, P5 ;  /* 0x00000001ffc27807 */ /* 0x000fc60002800000 */
[----:B------:R-:W-:-:S04]  /*5970*/  FMUL.FTZ R147, R51, R202 ;  /* 0x000000ca33937220 */ /* 0x000fc80000410000 */
[----:B------:R-:W-:Y:S02]  /*5980*/  @P3 FADD.FTZ R147, R135, R147 ;  /* 0x0000009387933221 */ /* 0x000fe40000010000 */
.L_x_17392:
[----:B------:R-:W-:Y:S05]  /*5990*/  BSYNC B1 ;  /* 0x0000000000017941 */ /* 0x000fea0003800000 */
.L_x_17391:
        /* <DEDUP_REMOVED lines=18> */
.L_x_17403:
[----:B------:R-:W-:Y:S02]  /*5ac0*/  MOV R149, R192 ;  /* 0x000000c000957202 */ /* 0x000fe40000000f00 */
.L_x_17404:
[----:B------:R-:W-:Y:S05]  /*5ad0*/  BSYNC B2 ;  /* 0x0000000000027941 */ /* 0x000fea0003800000 */
.L_x_17402:
        /* <DEDUP_REMOVED lines=16> */
.L_x_17408:
[----:B------:R-:W-:Y:S05]  /*5be0*/  BSYNC B3 ;  /* 0x0000000000037941 */ /* 0x000fea0003800000 */
.L_x_17407:
        /* <DEDUP_REMOVED lines=44> */
.L_x_17406:
[----:B------:R-:W-:Y:S05]  /*5eb0*/  BSYNC B2 ;  /* 0x0000000000027941 */ /* 0x000fea0003800000 */
.L_x_17405:
[----:B------:R2:W3:Y:S01]  /*5ec0*/  I2F.U32 R148, R149 ;  /* 0x0000009500947306 */ /* 0x0004e20000201000 */
[----:B------:R-:W-:Y:S01]  /*5ed0*/  IMAD.MOV.U32 R195, RZ, RZ, 0x2f800000 ;  /* 0x2f800000ffc37424 */ /* 0x000fe200078e00ff */
[----:B--2---:R-:W-:-:S05]  /*5ee0*/  PRMT R149, RZ, 0x5410, R130 ;  /* 0x00005410ff957816 */ /* 0x004fca0000000082 */
        /* <DEDUP_REMOVED lines=8> */
.L_x_17401:
[----:B------:R-:W-:Y:S05]  /*5f70*/  BSYNC B1 ;  /* 0x0000000000017941 */ /* 0x000fea0003800000 */
.L_x_17400:
        /* <DEDUP_REMOVED lines=18> */
.L_x_17412:
[----:B------:R-:W-:Y:S02]  /*60a0*/  MOV R150, R192 ;  /* 0x000000c000967202 */ /* 0x000fe40000000f00 */
.L_x_17413:
[----:B------:R-:W-:Y:S05]  /*60b0*/  BSYNC B2 ;  /* 0x0000000000027941 */ /* 0x000fea0003800000 */
.L_x_17411:
        /* <DEDUP_REMOVED lines=16> */
.L_x_17417:
[----:B------:R-:W-:Y:S05]  /*61c0*/  BSYNC B3 ;  /* 0x0000000000037941 */ /* 0x000fea0003800000 */
.L_x_17416:
        /* <DEDUP_REMOVED lines=44> */
.L_x_17415:
[----:B------:R-:W-:Y:S05]  /*6490*/  BSYNC B2 ;  /* 0x0000000000027941 */ /* 0x000fea0003800000 */
.L_x_17414:
[----:B------:R2:W3:Y:S01]  /*64a0*/  I2F.U32 R149, R150 ;  /* 0x0000009600957306 */ /* 0x0004e20000201000 */
[----:B------:R-:W-:Y:S01]  /*64b0*/  IMAD.MOV.U32 R196, RZ, RZ, 0x2f800000 ;  /* 0x2f800000ffc47424 */ /* 0x000fe200078e00ff */
[----:B--2---:R-:W-:-:S05]  /*64c0*/  PRMT R150, RZ, 0x7610, R130 ;  /* 0x00007610ff967816 */ /* 0x004fca0000000082 */
        /* <DEDUP_REMOVED lines=8> */
.L_x_17410:
[----:B------:R-:W-:Y:S05]  /*6550*/  BSYNC B1 ;  /* 0x0000000000017941 */ /* 0x000fea0003800000 */
.L_x_17409:
[----:B------:R-:W-:Y:S01]  /*6560*/  @!P4 ISETP.NE.U32.AND P5, PT, RZ, c[0x0][0x180], PT ;  /* 0x00006000ff00ca0c */ /* 0x000fe20003fa5070 */
[----:B------:R-:W-:Y:S01]  /*6570*/  BSSY B1, `(.L_x_17418) ;  /* 0x000005c000017945 */ /* 0x000fe20003800000 */
[----:B-1----:R-:W-:Y:S02]  /*6580*/  @!P4 MOV R202, R199 ;  /* 0x000000c700cac202 */ /* 0x002fe40000000f00 */
        /* <DEDUP_REMOVED lines=15> */
.L_x_17421:
[----:B------:R-:W-:Y:S02]  /*6680*/  MOV R151, R192 ;  /* 0x000000c000977202 */ /* 0x000fe40000000f00 */
.L_x_17422:
[----:B------:R-:W-:Y:S05]  /*6690*/  BSYNC B2 ;  /* 0x0000000000027941 */ /* 0x000fea0003800000 */
.L_x_17420:
        /* <DEDUP_REMOVED lines=16> */
.L_x_17426:
[----:B------:R-:W-:Y:S05]  /*67a0*/  BSYNC B3 ;  /* 0x0000000000037941 */ /* 0x000fea0003800000 */
.L_x_17425:
        /* <DEDUP_REMOVED lines=44> */
.L_x_17424:
[----:B------:R-:W-:Y:S05]  /*6a70*/  BSYNC B2 ;  /* 0x0000000000027941 */ /* 0x000fea0003800000 */
.L_x_17423:
        /* <DEDUP_REMOVED lines=11> */
.L_x_17419:
[----:B------:R-:W-:Y:S05]  /*6b30*/  BSYNC B1 ;  /* 0x0000000000017941 */ /* 0x000fea0003800000 */
.L_x_17418:
        /* <DEDUP_REMOVED lines=18> */
.L_x_17430:
[----:B------:R-:W-:Y:S02]  /*6c60*/  MOV R201, R192 ;  /* 0x000000c000c97202 */ /* 0x000fe40000000f00 */
.L_x_17431:
[----:B------:R-:W-:Y:S05]  /*6c70*/  BSYNC B2 ;  /* 0x0000000000027941 */ /* 0x000fea0003800000 */
.L_x_17429:
        /* <DEDUP_REMOVED lines=16> */
.L_x_17435:
[----:B------:R-:W-:Y:S05]  /*6d80*/  BSYNC B3 ;  /* 0x0000000000037941 */ /* 0x000fea0003800000 */
.L_x_17434:
        /* <DEDUP_REMOVED lines=44> */
.L_x_17433:
[----:B------:R-:W-:Y:S05]  /*7050*/  BSYNC B2 ;  /* 0x0000000000027941 */ /* 0x000fea0003800000 */
.L_x_17432:
        /* <DEDUP_REMOVED lines=11> */
.L_x_17428:
[----:B------:R-:W-:Y:S05]  /*7110*/  BSYNC B1 ;  /* 0x0000000000017941 */ /* 0x000fea0003800000 */
.L_x_17427:
[----:B------:R-:W-:Y:S01]  /*7120*/  HFMA2.MMA R202, -RZ, RZ, 0, 1.9073486328125e-06 ;  /* 0x00000020ffca7435 */ /* 0x000fe200000001ff */
[----:B------:R-:W-:Y:S09]  /*7130*/  BSSY B1, `(.L_x_17436) ;  /* 0x0000019000017945 */ /* 0x000ff20003800000 */
[----:B------:R-:W-:-:S05]  /*7140*/  IMAD.WIDE.U32 R202, R179, R202, c[0x0][0x188] ;  /* 0x00006200b3ca7625 */ /* 0x000fca00078e00ca */
[----:B------:R1:W-:Y:S04]  /*7150*/  STG.E.128 [R202.64], R144 ;  /* 0x00000090ca007986 */ /* 0x0003e8000c101d06 */
[----:B------:R1:W-:Y:S01]  /*7160*/  STG.E.128 [R202.64+0x10], R148 ;  /* 0x00001094ca007986 */ /* 0x0003e2000c101d06 */
[----:B------:R-:W-:Y:S05]  /*7170*/  @!P2 BRA `(.L_x_17437) ;  /* 0x000001400000a947 */ /* 0x000fea0003800000 */
[----:B-1----:R-:W-:Y:S01]  /*7180*/  IMAD.U32 R202, R197, 0x10000, RZ ;  /* 0x00010000c5ca7824 */ /* 0x002fe200078e00ff */
        /* <DEDUP_REMOVED lines=19> */
.L_x_17437:
[----:B------:R-:W-:Y:S05]  /*72c0*/  BSYNC B1 ;  /* 0x0000000000017941 */ /* 0x000fea0003800000 */
.L_x_17436:
[----:B------:R-:W-:Y:S02]  /*72d0*/  IADD3 R179, R179, 0x80, RZ ;  /* 0x00000080b3b37810 */ /* 0x000fe40007ffe0ff */
[----:B------:R-:W-:Y:S02]  /*72e0*/  IADD3 R178, R178, 0x80, RZ ;  /* 0x00000080b2b27810 */ /* 0x000fe40007ffe0ff */
.L_x_17363:
[----:B------:R-:W-:Y:S05]  /*72f0*/  BSYNC B0 ;  /* 0x0000000000007941 */ /* 0x000fea0003800000 */
.L_x_17362:
        /* <DEDUP_REMOVED lines=19> */
[C---:B---3--:R-:W-:Y:S01]  /*7430*/  ISETP.NE.AND P5, PT, R199.reuse, 0x1, PT ;  /* 0x00000001c700780c */ /* 0x048fe20003fa5270 */
        /* <DEDUP_REMOVED lines=11> */
.L_x_17443:
[----:B------:R-:W-:Y:S02]  /*74f0*/  IMAD.MOV.U32 R153, RZ, RZ, R192 ;  /* 0x000000ffff997224 */ /* 0x000fe400078e00c0 */
.L_x_17444:
[----:B------:R-:W-:Y:S05]  /*7500*/  BSYNC B2 ;  /* 0x0000000000027941 */ /* 0x000fea0003800000 */
.L_x_17442:
        /* <DEDUP_REMOVED lines=16> */
.L_x_17448:
[----:B------:R-:W-:Y:S05]  /*7610*/  BSYNC B3 ;  /* 0x0000000000037941 */ /* 0x000fea0003800000 */
.L_x_17447:
        /* <DEDUP_REMOVED lines=44> */
.L_x_17446:
[----:B------:R-:W-:Y:S05]  /*78e0*/  BSYNC B2 ;  /* 0x0000000000027941 */ /* 0x000fea0003800000 */
.L_x_17445:
[----:B------:R2:W3:Y:S01]  /*78f0*/  I2F.U32 R152, R153 ;  /* 0x0000009900987306 */ /* 0x0004e20000201000 */
[----:B------:R-:W-:Y:S01]  /*7900*/  HFMA2.MMA R155, -RZ, RZ, 0.1171875, 0 ;  /* 0x2f800000ff9b7435 */ /* 0x000fe200000001ff */
[----:B--2--5:R-:W-:-:S05]  /*7910*/  PRMT R153, RZ, 0x5410, R128 ;  /* 0x00005410ff997816 */ /* 0x024fca0000000080 */
[----:B------:R-:W-:-:S04]  /*7920*/  FMUL.FTZ R154, R153, c[0x0][0x1ec] ;  /* 0x00007b00999a7a20 */ /* 0x000fc80000410000 */
[----:B---3--:R-:W-:Y:S02]  /*7930*/  FFMA.FTZ R152, R152, R155, 1.1641532182693481445e-10 ;  /* 0x2f00000098987423 */ /* 0x008fe4000001009b */
[----:B------:R-:W-:-:S03]  /*7940*/  FMUL.FTZ R154, R154, c[0x0][0x1e8] ;  /* 0x00007a009a9a7a20 */ /* 0x000fc60000410000 */
[----:B------:R-:W-:-:S04]  /*7950*/  FSETP.GTU.FTZ.AND P5, PT, R152, c[0x0][0x1e4], PT ;  /* 0x0000790098007a0b */ /* 0x000fc80003fbc000 */
[----:B------:R-:W-:Y:S02]  /*7960*/  FSEL R155, R154, RZ, !P5 ;  /* 0x000000ff9a9b7208 */ /* 0x000fe40006800000 */
[----:B------:R-:W-:-:S03]  /*7970*/  SEL R189, RZ, 0x1, P5 ;  /* 0x00000001ffbd7807 */ /* 0x000fc60002800000 */
[----:B------:R-:W-:-:S04]  /*7980*/  FMUL.FTZ R152, R72, R155 ;  /* 0x0000009b48987220 */ /* 0x000fc80000410000 */
[----:B------:R-:W-:Y:S02]  /*7990*/  @P3 FADD.FTZ R152, R132, R152 ;  /* 0x0000009884983221 */ /* 0x000fe40000010000 */
.L_x_17441:
[----:B---3--:R-:W-:Y:S05]  /*79a0*/  BSYNC B1 ;  /* 0x0000000000017941 */ /* 0x008fea0003800000 */
.L_x_17440:
        /* <DEDUP_REMOVED lines=18> */
.L_x_17452:
[----:B------:R-:W-:Y:S02]  /*7ad0*/  IMAD.MOV.U32 R154, RZ, RZ, R192 ;  /* 0x000000ffff9a7224 */ /* 0x000fe400078e00c0 */
.L_x_17453:
[----:B------:R-:W-:Y:S05]  /*7ae0*/  BSYNC B2 ;  /* 0x0000000000027941 */ /* 0x000fea0003800000 */
.L_x_17451:
        /* <DEDUP_REMOVED lines=16> */
.L_x_17457:
[----:B------:R-:W-:Y:S05]  /*7bf0*/  BSYNC B3 ;  /* 0x0000000000037941 */ /* 0x000fea0003800000 */
.L_x_17456:
        /* <DEDUP_REMOVED lines=44> */
.L_x_17455:
[----:B------:R-:W-:Y:S05]  /*7ec0*/  BSYNC B2 ;  /* 0x0000000000027941 */ /* 0x000fea0003800000 */
.L_x_17454:
        /* <DEDUP_REMOVED lines=11> */
.L_x_17450:
[----:B------:R-:W-:Y:S05]  /*7f80*/  BSYNC B1 ;  /* 0x0000000000017941 */ /* 0x000fea0003800000 */
.L_x_17449:
        /* <DEDUP_REMOVED lines=18> */
.L_x_17461:
[----:B------:R-:W-:Y:S02]  /*80b0*/  IMAD.MOV.U32 R155, RZ, RZ, R192 ;  /* 0x000000ffff9b7224 */ /* 0x000fe400078e00c0 */
.L_x_17462:
[----:B------:R-:W-:Y:S05]  /*80c0*/  BSYNC B2 ;  /* 0x0000000000027941 */ /* 0x000fea0003800000 */
.L_x_17460:
        /* <DEDUP_REMOVED lines=16> */
.L_x_17466:
[----:B------:R-:W-:Y:S05]  /*81d0*/  BSYNC B3 ;  /* 0x0000000000037941 */ /* 0x000fea0003800000 */
.L_x_17465:
        /* <DEDUP_REMOVED lines=44> */
.L_x_17464:
[----:B------:R-:W-:Y:S05]  /*84a0*/  BSYNC B2 ;  /* 0x0000000000027941 */ /* 0x000fea0003800000 */
.L_x_17463:
        /* <DEDUP_REMOVED lines=11> */
.L_x_17459:
[----:B------:R-:W-:Y:S05]  /*8560*/  BSYNC B1 ;  /* 0x0000000000017941 */ /* 0x000fea0003800000 */
.L_x_17458:
        /* <DEDUP_REMOVED lines=18> */
.L_x_17470:
[----:B------:R-:W-:Y:S02]  /*8690*/  IMAD.MOV.U32 R156, RZ, RZ, R192 ;  /* 0x000000ffff9c7224 */ /* 0x000fe400078e00c0 */
.L_x_17471:
[----:B------:R-:W-:Y:S05]  /*86a0*/  BSYNC B2 ;  /* 0x0000000000027941 */ /* 0x000fea0003800000 */
.L_x_17469:
        /* <DEDUP_REMOVED lines=16> */
.L_x_17475:
[----:B------:R-:W-:Y:S05]  /*87b0*/  BSYNC B3 ;  /* 0x0000000000037941 */ /* 0x000fea0003800000 */
.L_x_17474:
        /* <DEDUP_REMOVED lines=44> */
.L_x_17473:
[----:B------:R-:W-:Y:S05]  /*8a80*/  BSYNC B2 ;  /* 0x0000000000027941 */ /* 0x000fea0003800000 */
.L_x_17472:
[----:B------:R2:W3:Y:S01]  /*8a90*/  I2F.U32 R155, R156 ;  /* 0x0000009c009b7306 */ /* 0x0004e20000201000 */
[----:B------:R-:W-:Y:S01]  /*8aa0*/  HFMA2.MMA R194, -RZ, RZ, 0.1171875, 0 ;  /* 0x2f800000ffc27435 */ /* 0x000fe200000001ff */
[----:B--2--5:R-:W-:-:S05]  /*8ab0*/  PRMT R156, RZ, 0x7610, R129 ;  /* 0x00007610ff9c7816 */ /* 0x024fca0000000081 */
[----:B------:R-:W-:-:S04]  /*8ac0*/  FMUL.FTZ R157, R156, c[0x0][0x1ec] ;  /* 0x00007b009c9d7a20 */ /* 0x000fc80000410000 */
[----:B---3--:R-:W-:Y:S02]  /*8ad0*/  FFMA.FTZ R155, R155, R194, 1.1641532182693481445e-10 ;  /* 0x2f0000009b9b7423 */ /* 0x008fe400000100c2 */
[----:B------:R-:W-:-:S03]  /*8ae0*/  FMUL.FTZ R157, R157, c[0x0][0x1e8] ;  /* 0x00007a009d9d7a20 */ /* 0x000fc60000410000 */
[----:B------:R-:W-:-:S04]  /*8af0*/  FSETP.GTU.FTZ.AND P5, PT, R155, c[0x0][0x1e4], PT ;  /* 0x000079009b007a0b */ /* 0x000fc80003fbc000 */
[----:B-1----:R-:W-:Y:S02]  /*8b00*/  FSEL R202, R157, RZ, !P5 ;  /* 0x000000ff9dca7208 */ /* 0x002fe40006800000 */
[----:B------:R-:W-:-:S03]  /*8b10*/  SEL R194, RZ, 0x1, P5 ;  /* 0x00000001ffc27807 */ /* 0x000fc60002800000 */
[----:B------:R-:W-:-:S04]  /*8b20*/  FMUL.FTZ R155, R75, R202 ;  /* 0x000000ca4b9b7220 */ /* 0x000fc80000410000 */
[----:B------:R-:W-:Y:S02]  /*8b30*/  @P3 FADD.FTZ R155, R135, R155 ;  /* 0x0000009b879b3221 */ /* 0x000fe40000010000 */
.L_x_17468:
[----:B------:R-:W-:Y:S05]  /*8b40*/  BSYNC B1 ;  /* 0x0000000000017941 */ /* 0x000fea0003800000 */
.L_x_17467:
        /* <DEDUP_REMOVED lines=18> */
.L_x_17479:
[----:B------:R-:W-:Y:S02]  /*8c70*/  IMAD.MOV.U32 R157, RZ, RZ, R192 ;  /* 0x000000ffff9d7224 */ /* 0x000fe400078e00c0 */
.L_x_17480:
[----:B------:R-:W-:Y:S05]  /*8c80*/  BSYNC B2 ;  /* 0x0000000000027941 */ /* 0x000fea0003800000 */
.L_x_17478:
        /* <DEDUP_REMOVED lines=16> */
.L_x_17484:
[----:B------:R-:W-:Y:S05]  /*8d90*/  BSYNC B3 ;  /* 0x0000000000037941 */ /* 0x000fea0003800000 */
.L_x_17483:
        /* <DEDUP_REMOVED lines=44> */
.L_x_17482:
[----:B------:R-:W-:Y:S05]  /*9060*/  BSYNC B2 ;  /* 0x0000000000027941 */ /* 0x000fea0003800000 */
.L_x_17481:
[----:B------:R2:W3:Y:S01]  /*9070*/  I2F.U32 R156, R157 ;  /* 0x0000009d009c7306 */ /* 0x0004e20000201000 */
[----:B------:R-:W-:Y:S01]  /*9080*/  HFMA2.MMA R195, -RZ, RZ, 0.1171875, 0 ;  /* 0x2f800000ffc37435 */ /* 0x000fe200000001ff */
[----:B--2---:R-:W-:-:S05]  /*9090*/  PRMT R157, RZ, 0x5410, R130 ;  /* 0x00005410ff9d7816 */ /* 0x004fca0000000082 */
        /* <DEDUP_REMOVED lines=8> */
.L_x_17477:
[----:B------:R-:W-:Y:S05]  /*9120*/  BSYNC B1 ;  /* 0x0000000000017941 */ /* 0x000fea0003800000 */
.L_x_17476:
        /* <DEDUP_REMOVED lines=18> */
.L_x_17488:
[----:B------:R-:W-:Y:S02]  /*9250*/  IMAD.MOV.U32 R158, RZ, RZ, R192 ;  /* 0x000000ffff9e7224 */ /* 0x000fe400078e00c0 */
.L_x_17489:
[----:B------:R-:W-:Y:S05]  /*9260*/  BSYNC B2 ;  /* 0x0000000000027941 */ /* 0x000fea0003800000 */
.L_x_17487:
        /* <DEDUP_REMOVED lines=16> */
.L_x_17493:
[----:B------:R-:W-:Y:S05]  /*9370*/  BSYNC B3 ;  /* 0x0000000000037941 */ /* 0x000fea0003800000 */
.L_x_17492:
        /* <DEDUP_REMOVED lines=44> */
.L_x_17491:
[----:B------:R-:W-:Y:S05]  /*9640*/  BSYNC B2 ;  /* 0x0000000000027941 */ /* 0x000fea0003800000 */
.L_x_17490:
[----:B------:R2:W3:Y:S01]  /*9650*/  I2F.U32 R157, R158 ;  /* 0x0000009e009d7306 */ /* 0x0004e20000201000 */
[----:B------:R-:W-:Y:S01]  /*9660*/  HFMA2.MMA R196, -RZ, RZ, 0.1171875, 0 ;  /* 0x2f800000ffc47435 */ /* 0x000fe200000001ff */
[----:B--2---:R-:W-:-:S05]  /*9670*/  PRMT R158, RZ, 0x7610, R130 ;  /* 0x00007610ff9e7816 */ /* 0x004fca0000000082 */
        /* <DEDUP_REMOVED lines=8> */
.L_x_17486:
[----:B------:R-:W-:Y:S05]  /*9700*/  BSYNC B1 ;  /* 0x0000000000017941 */ /* 0x000fea0003800000 */
.L_x_17485:
[----:B------:R-:W-:Y:S01]  /*9710*/  @!P4 ISETP.NE.U32.AND P5, PT, RZ, c[0x0][0x180], PT ;  /* 0x00006000ff00ca0c */ /* 0x000fe20003fa5070 */
[----:B------:R-:W-:Y:S01]  /*9720*/  BSSY B1, `(.L_x_17494) ;  /* 0x000005c000017945 */ /* 0x000fe20003800000 */
[----:B-1----:R-:W-:Y:S02]  /*9730*/  @!P4 IMAD.MOV.U32 R202, RZ, RZ, R199 ;  /* 0x000000ffffcac224 */ /* 0x002fe400078e00c7 */
        /* <DEDUP_REMOVED lines=15> */
.L_x_17497:
[----:B------:R-:W-:Y:S02]  /*9830*/  IMAD.MOV.U32 R159, RZ, RZ, R192 ;  /* 0x000000ffff9f7224 */ /* 0x000fe400078e00c0 */
.L_x_17498:
[----:B------:R-:W-:Y:S05]  /*9840*/  BSYNC B2 ;  /* 0x0000000000027941 */ /* 0x000fea0003800000 */
.L_x_17496:
        /* <DEDUP_REMOVED lines=16> */
.L_x_17502:
[----:B------:R-:W-:Y:S05]  /*9950*/  BSYNC B3 ;  /* 0x0000000000037941 */ /* 0x000fea0003800000 */
.L_x_17501:
        /* <DEDUP_REMOVED lines=44> */
.L_x_17500:
[----:B------:R-:W-:Y:S05]  /*9c20*/  BSYNC B2 ;  /* 0x0000000000027941 */ /* 0x000fea0003800000 */
.L_x_17499:
[----:B------:R1:W2:Y:S01]  /*9c30*/  I2F.U32 R158, R159 ;  /* 0x0000009f009e7306 */ /* 0x0002a20000201000 */
[----:B------:R-:W-:Y:S01]  /*9c40*/  HFMA2.MMA R197, -RZ, RZ, 0.1171875, 0 ;  /* 0x2f800000ffc57435 */ /* 0x000fe200000001ff */
[----:B-1----:R-:W-:-:S09]  /*9c50*/  PRMT R159, RZ, 0x5410, R131 ;  /* 0x00005410ff9f7816 */ /* 0x002fd20000000083 */
        /* <DEDUP_REMOVED lines=8> */
.L_x_17495:
[----:B------:R-:W-:Y:S05]  /*9ce0*/  BSYNC B1 ;  /* 0x0000000000017941 */ /* 0x000fea0003800000 */
.L_x_17494:
        /* <DEDUP_REMOVED lines=18> */
.L_x_17506:
[----:B------:R-:W-:Y:S02]  /*9e10*/  IMAD.MOV.U32 R201, RZ, RZ, R192 ;  /* 0x000000ffffc97224 */ /* 0x000fe400078e00c0 */
.L_x_17507:
[----:B------:R-:W-:Y:S05]  /*9e20*/  BSYNC B2 ;  /* 0x0000000000027941 */ /* 0x000fea0003800000 */
.L_x_17505:
        /* <DEDUP_REMOVED lines=16> */
.L_x_17511:
[----:B------:R-:W-:Y:S05]  /*9f30*/  BSYNC B3 ;  /* 0x0000000000037941 */ /* 0x000fea0003800000 */
.L_x_17510:
        /* <DEDUP_REMOVED lines=44> */
.L_x_17509:
[----:B------:R-:W-:Y:S05]  /*a200*/  BSYNC B2 ;  /* 0x0000000000027941 */ /* 0x000fea0003800000 */
.L_x_17508:
        /* <DEDUP_REMOVED lines=11> */
.L_x_17504:
[----:B------:R-:W-:Y:S05]  /*a2c0*/  BSYNC B1 ;  /* 0x0000000000017941 */ /* 0x000fea0003800000 */
.L_x_17503:
[----:B------:R-:W-:Y:S01]  /*a2d0*/  IMAD.MOV.U32 R202, RZ, RZ, 0x20 ;  /* 0x00000020ffca7424 */ /* 0x000fe200078e00ff */
[----:B------:R-:W-:Y:S03]  /*a2e0*/  BSSY B1, `(.L_x_17512) ;  /* 0x0000019000017945 */ /* 0x000fe60003800000 */
        /* <DEDUP_REMOVED lines=24> */
.L_x_17513:
[----:B------:R-:W-:Y:S05]  /*a470*/  BSYNC B1 ;  /* 0x0000000000017941 */ /* 0x000fea0003800000 */
.L_x_17512:
[----:B------:R-:W-:Y:S02]  /*a480*/  IADD3 R179, R179, 0x80, RZ ;  /* 0x00000080b3b37810 */ /* 0x000fe40007ffe0ff */
[----:B------:R-:W-:Y:S02]  /*a490*/  IADD3 R178, R178, 0x80, RZ ;  /* 0x00000080b2b27810 */ /* 0x000fe40007ffe0ff */
.L_x_17439:
[----:B------:R-:W-:Y:S05]  /*a4a0*/  BSYNC B0 ;  /* 0x0000000000007941 */ /* 0x000fea0003800000 */
.L_x_17438:
        /* <DEDUP_REMOVED lines=10> */
[----:B------:R-:W3:Y:S01]  /*a550*/  @P3 LDG.E.128 R132, [R164.64] ;  /* 0x00000006a4843981 */ /* 0x000ee2000c1e1d00 */
        /* <DEDUP_REMOVED lines=20> */
.L_x_17519:
[----:B------:R-:W-:Y:S02]  /*a6a0*/  IMAD.MOV.U32 R161, RZ, RZ, R192 ;  /* 0x000000ffffa17224 */ /* 0x000fe400078e00c0 */
.L_x_17520:
[----:B------:R-:W-:Y:S05]  /*a6b0*/  BSYNC B2 ;  /* 0x0000000000027941 */ /* 0x000fea0003800000 */
.L_x_17518:
        /* <DEDUP_REMOVED lines=16> */
.L_x_17524:
[----:B------:R-:W-:Y:S05]  /*a7c0*/  BSYNC B3 ;  /* 0x0000000000037941 */ /* 0x000fea0003800000 */
.L_x_17523:
        /* <DEDUP_REMOVED lines=44> */
.L_x_17522:
[----:B------:R-:W-:Y:S05]  /*aa90*/  BSYNC B2 ;  /* 0x0000000000027941 */ /* 0x000fea0003800000 */
.L_x_17521:
        /* <DEDUP_REMOVED lines=11> */
.L_x_17517:
[----:B--2---:R-:W-:Y:S05]  /*ab50*/  BSYNC B1 ;  /* 0x0000000000017941 */ /* 0x004fea0003800000 */
.L_x_17516:
        /* <DEDUP_REMOVED lines=18> */
.L_x_17528:
[----:B------:R-:W-:Y:S02]  /*ac80*/  IMAD.MOV.U32 R162, RZ, RZ, R192 ;  /* 0x000000ffffa27224 */ /* 0x000fe400078e00c0 */
.L_x_17529:
[----:B------:R-:W-:Y:S05]  /*ac90*/  BSYNC B2 ;  /* 0x0000000000027941 */ /* 0x000fea0003800000 */
.L_x_17527:
        /* <DEDUP_REMOVED lines=16> */
.L_x_17533:
[----:B------:R-:W-:Y:S05]  /*ada0*/  BSYNC B3 ;  /* 0x0000000000037941 */ /* 0x000fea0003800000 */
.L_x_17532:
        /* <DEDUP_REMOVED lines=44> */
.L_x_17531:
[----:B------:R-:W-:Y:S05]  /*b070*/  BSYNC B2 ;  /* 0x0000000000027941 */ /* 0x000fea0003800000 */
.L_x_17530:
        /* <DEDUP_REMOVED lines=11> */
.L_x_17526:
[----:B------:R-:W-:Y:S05]  /*b130*/  BSYNC B1 ;  /* 0x0000000000017941 */ /* 0x000fea0003800000 */
.L_x_17525:
        /* <DEDUP_REMOVED lines=18> */
.L_x_17537:
[----:B------:R-:W-:Y:S02]  /*b260*/  IMAD.MOV.U32 R163, RZ, RZ, R192 ;  /* 0x000000ffffa37224 */ /* 0x000fe400078e00c0 */
.L_x_17538:
[----:B------:R-:W-:Y:S05]  /*b270*/  BSYNC B2 ;  /* 0x0000000000027941 */ /* 0x000fea0003800000 */
.L_x_17536:
        /* <DEDUP_REMOVED lines=16> */
.L_x_17542:
[----:B------:R-:W-:Y:S05]  /*b380*/  BSYNC B3 ;  /* 0x0000000000037941 */ /* 0x000fea0003800000 */
.L_x_17541:
        /* <DEDUP_REMOVED lines=44> */
.L_x_17540:
[----:B------:R-:W-:Y:S05]  /*b650*/  BSYNC B2 ;  /* 0x0000000000027941 */ /* 0x000fea0003800000 */
.L_x_17539:
        /* <DEDUP_REMOVED lines=11> */
.L_x_17535:
[----:B------:R-:W-:Y:S05]  /*b710*/  BSYNC B1 ;  /* 0x0000000000017941 */ /* 0x000fea0003800000 */
.L_x_17534:
        /* <DEDUP_REMOVED lines=18> */
.L_x_17546:
[----:B------:R-:W-:Y:S02]  /*b840*/  IMAD.MOV.U32 R164, RZ, RZ, R192 ;  /* 0x000000ffffa47224 */ /* 0x000fe400078e00c0 */
.L_x_17547:
[----:B------:R-:W-:Y:S05]  /*b850*/  BSYNC B2 ;  /* 0x0000000000027941 */ /* 0x000fea0003800000 */
.L_x_17545:
        /* <DEDUP_REMOVED lines=16> */
.L_x_17551:
[----:B------:R-:W-:Y:S05]  /*b960*/  BSYNC B3 ;  /* 0x0000000000037941 */ /* 0x000fea0003800000 */
.L_x_17550:
        /* <DEDUP_REMOVED lines=44> */
.L_x_17549:
[----:B------:R-:W-:Y:S05]  /*bc30*/  BSYNC B2 ;  /* 0x0000000000027941 */ /* 0x000fea0003800000 */
.L_x_17548:
        /* <DEDUP_REMOVED lines=11> */
.L_x_17544:
[----:B------:R-:W-:Y:S05]  /*bcf0*/  BSYNC B1 ;  /* 0x0000000000017941 */ /* 0x000fea0003800000 */
.L_x_17543:
        /* <DEDUP_REMOVED lines=18> */
.L_x_17555:
[----:B------:R-:W-:Y:S02]  /*be20*/  IMAD.MOV.U32 R165, RZ, RZ, R192 ;  /* 0x000000ffffa57224 */ /* 0x000fe400078e00c0 */
.L_x_17556:
[----:B------:R-:W-:Y:S05]  /*be30*/  BSYNC B2 ;  /* 0x0000000000027941 */ /* 0x000fea0003800000 */
.L_x_17554:
        /* <DEDUP_REMOVED lines=16> */
.L_x_17560:
[----:B------:R-:W-:Y:S05]  /*bf40*/  BSYNC B3 ;  /* 0x0000000000037941 */ /* 0x000fea0003800000 */
.L_x_17559:
        /* <DEDUP_REMOVED lines=44> */
.L_x_17558:
[----:B------:R-:W-:Y:S05]  /*c210*/  BSYNC B2 ;  /* 0x0000000000027941 */ /* 0x000fea0003800000 */
.L_x_17557:
        /* <DEDUP_REMOVED lines=11> */
.L_x_17553:
[----:B------:R-:W-:Y:S05]  /*c2d0*/  BSYNC B1 ;  /* 0x0000000000017941 */ /* 0x000fea0003800000 */
.L_x_17552:
        /* <DEDUP_REMOVED lines=18> */
.L_x_17564:
[----:B------:R-:W-:Y:S02]  /*c400*/  IMAD.MOV.U32 R166, RZ, RZ, R192 ;  /* 0x000000ffffa67224 */ /* 0x000fe400078e00c0 */
.L_x_17565:
[----:B------:R-:W-:Y:S05]  /*c410*/  BSYNC B2 ;  /* 0x0000000000027941 */ /* 0x000fea0003800000 */
.L_x_17563:
        /* <DEDUP_REMOVED lines=16> */
.L_x_17569:
[----:B------:R-:W-:Y:S05]  /*c520*/  BSYNC B3 ;  /* 0x0000000000037941 */ /* 0x000fea0003800000 */
.L_x_17568:
[C---:B------:R-:W-:Y:S01]  /*c530*/  IMAD.HI.U32 R3, R184.reuse, -0x326172a9, RZ ;  /* 0xcd9e8d57b8037827 */ /* 0x040fe200078e00ff */
[----:B------:R-:W-:Y:S01]  /*c540*/  LOP3.LUT R165, R165, UR5, R188, 0x96, !PT ;  /* 0x00000005a5a57c12 */ /* 0x000fe2000f8e96bc */
[----:B------:R-:W-:Y:S02]  /*c550*/  HFMA2.MMA R199, -RZ, RZ, 0, 0 ;  /* 0x00000000ffc77435 */ /* 0x000fe400000001ff */
        /* <DEDUP_REMOVED lines=41> */
.L_x_17567:
[----:B------:R-:W-:Y:S05]  /*c7f0*/  BSYNC B2 ;  /* 0x0000000000027941 */ /* 0x000fea0003800000 */
.L_x_17566:
        /* <DEDUP_REMOVED lines=11> */
.L_x_17562:
[----:B------:R-:W-:Y:S05]  /*c8b0*/  BSYNC B1 ;  /* 0x0000000000017941 */ /* 0x000fea0003800000 */
.L_x_17561:
        /* <DEDUP_REMOVED lines=18> */
.L_x_17573:
[----:B------:R-:W-:Y:S02]  /*c9e0*/  IMAD.MOV.U32 R167, RZ, RZ, R192 ;  /* 0x000000ffffa77224 */ /* 0x000fe400078e00c0 */
.L_x_17574:
[----:B------:R-:W-:Y:S05]  /*c9f0*/  BSYNC B2 ;  /* 0x0000000000027941 */ /* 0x000fea0003800000 */
.L_x_17572:
        /* <DEDUP_REMOVED lines=16> */
.L_x_17578:
[----:B------:R-:W-:Y:S05]  /*cb00*/  BSYNC B3 ;  /* 0x0000000000037941 */ /* 0x000fea0003800000 */
.L_x_17577:
        /* <DEDUP_REMOVED lines=44> */
.L_x_17576:
[----:B------:R-:W-:Y:S05]  /*cdd0*/  BSYNC B2 ;  /* 0x0000000000027941 */ /* 0x000fea0003800000 */
.L_x_17575:
        /* <DEDUP_REMOVED lines=11> */
.L_x_17571:
[----:B------:R-:W-:Y:S05]  /*ce90*/  BSYNC B1 ;  /* 0x0000000000017941 */ /* 0x000fea0003800000 */
.L_x_17570:
        /* <DEDUP_REMOVED lines=18> */
.L_x_17582:
[----:B------:R-:W-:Y:S02]  /*cfc0*/  IMAD.MOV.U32 R201, RZ, RZ, R192 ;  /* 0x000000ffffc97224 */ /* 0x000fe400078e00c0 */
.L_x_17583:
[----:B------:R-:W-:Y:S05]  /*cfd0*/  BSYNC B2 ;  /* 0x0000000000027941 */ /* 0x000fea0003800000 */
.L_x_17581:
        /* <DEDUP_REMOVED lines=16> */
.L_x_17587:
[----:B------:R-:W-:Y:S05]  /*d0e0*/  BSYNC B3 ;  /* 0x0000000000037941 */ /* 0x000fea0003800000 */
.L_x_17586:
        /* <DEDUP_REMOVED lines=44> */
.L_x_17585:
[----:B------:R-:W-:Y:S05]  /*d3b0*/  BSYNC B2 ;  /* 0x0000000000027941 */ /* 0x000fea0003800000 */
.L_x_17584:
        /* <DEDUP_REMOVED lines=11> */
.L_x_17580:
[----:B------:R-:W-:Y:S05]  /*d470*/  BSYNC B1 ;  /* 0x0000000000017941 */ /* 0x000fea0003800000 */
.L_x_17579:
[----:B------:R-:W-:Y:S01]  /*d480*/  IMAD.MOV.U32 R202, RZ, RZ, 0x20 ;  /* 0x00000020ffca7424 */ /* 0x000fe200078e00ff */
[----:B------:R-:W-:Y:S03]  /*d490*/  BSSY B1, `(.L_x_17588) ;  /* 0x0000019000017945 */ /* 0x000fe60003800000 */
[----:B------:R-:W-:-:S05]  /*d4a0*/  IMAD.WIDE.U32 R202, R179, R202, c[0x0][0x188] ;  /* 0x00006200b3ca7625 */ /* 0x000fca00078e00ca */
[----:B------:R1:W-:Y:S04]  /*d4b0*/  STG.E.128 [R202.64], R160 ;  /* 0x000000a0ca007986 */ /* 0x0003e8000c101d06 */
[----:B------:R1:W-:Y:S01]  /*d4c0*/  STG.E.128 [R202.64+0x10], R164 ;  /* 0x000010a4ca007986 */ /* 0x0003e2000c101d06 */
[----:B------:R-:W-:Y:S05]  /*d4d0*/  @!P2 BRA `(.L_x_17589) ;  /* 0x000001400000a947 */ /* 0x000fea0003800000 */
[----:B-1----:R-:W-:Y:S01]  /*d4e0*/  IMAD.U32 R202, R197, 0x10000, RZ ;  /* 0x00010000c5ca7824 */ /* 0x002fe200078e00ff */
[----:B------:R-:W-:Y:S02]  /*d4f0*/  LOP3.LUT R201, R198, 0xffff, RZ, 0xc0, !PT ;  /* 0x0000ffffc6c97812 */ /* 0x000fe400078ec0ff */
        /* <DEDUP_REMOVED lines=8> */
[----:B------:R-:W-:Y:S01]  /*d580*/  IMAD.WIDE.U32 R208, R209, 0x10000, RZ ;  /* 0x00010000d1d07825 */ /* 0x000fe200078e00ff */
[----:B------:R-:W-:-:S02]  /*d590*/  MOV R207, 0x8 ;  /* 0x0000000800cf7802 */ /* 0x000fc40000000f00 */
        /* <DEDUP_REMOVED lines=8> */
.L_x_17589:
[----:B------:R-:W-:Y:S05]  /*d620*/  BSYNC B1 ;  /* 0x0000000000017941 */ /* 0x000fea0003800000 */
.L_x_17588:
[----:B------:R-:W-:Y:S02]  /*d630*/  IADD3 R179, R179, 0x80, RZ ;  /* 0x00000080b3b37810 */ /* 0x000fe40007ffe0ff */
[----:B------:R-:W-:Y:S02]  /*d640*/  IADD3 R178, R178, 0x80, RZ ;  /* 0x00000080b2b27810 */ /* 0x000fe40007ffe0ff */
.L_x_17515:
[----:B------:R-:W-:Y:S05]  /*d650*/  BSYNC B0 ;  /* 0x0000000000007941 */ /* 0x000fea0003800000 */
.L_x_17514:
        /* <DEDUP_REMOVED lines=30> */
.L_x_17595:
[----:B------:R-:W-:Y:S02]  /*d840*/  IMAD.MOV.U32 R169, RZ, RZ, R192 ;  /* 0x000000ffffa97224 */ /* 0x000fe400078e00c0 */
.L_x_17596:
[----:B------:R-:W-:Y:S05]  /*d850*/  BSYNC B2 ;  /* 0x0000000000027941 */ /* 0x000fea0003800000 */
.L_x_17594:
        /* <DEDUP_REMOVED lines=16> */
.L_x_17600:
[----:B------:R-:W-:Y:S05]  /*d960*/  BSYNC B3 ;  /* 0x0000000000037941 */ /* 0x000fea0003800000 */
.L_x_17599:
        /* <DEDUP_REMOVED lines=44> */
.L_x_17598:
[----:B------:R-:W-:Y:S05]  /*dc30*/  BSYNC B2 ;  /* 0x0000000000027941 */ /* 0x000fea0003800000 */
.L_x_17597:
        /* <DEDUP_REMOVED lines=11> */
.L_x_17593:
[----:B--2---:R-:W-:Y:S05]  /*dcf0*/  BSYNC B1 ;  /* 0x0000000000017941 */ /* 0x004fea0003800000 */
.L_x_17592:
        /* <DEDUP_REMOVED lines=18> */
.L_x_17604:
[----:B------:R-:W-:Y:S02]  /*de20*/  IMAD.MOV.U32 R170, RZ, RZ, R192 ;  /* 0x000000ffffaa7224 */ /* 0x000fe400078e00c0 */
.L_x_17605:
[----:B------:R-:W-:Y:S05]  /*de30*/  BSYNC B2 ;  /* 0x0000000000027941 */ /* 0x000fea0003800000 */
.L_x_17603:
        /* <DEDUP_REMOVED lines=16> */
.L_x_17609:
[----:B------:R-:W-:Y:S05]  /*df40*/  BSYNC B3 ;  /* 0x0000000000037941 */ /* 0x000fea0003800000 */
.L_x_17608:
        /* <DEDUP_REMOVED lines=44> */
.L_x_17607:
[----:B------:R-:W-:Y:S05]  /*e210*/  BSYNC B2 ;  /* 0x0000000000027941 */ /* 0x000fea0003800000 */
.L_x_17606:
        /* <DEDUP_REMOVED lines=11> */
.L_x_17602:
[----:B------:R-:W-:Y:S05]  /*e2d0*/  BSYNC B1 ;  /* 0x0000000000017941 */ /* 0x000fea0003800000 */
.L_x_17601:
        /* <DEDUP_REMOVED lines=18> */
.L_x_17613:
[----:B------:R-:W-:Y:S02]  /*e400*/  IMAD.MOV.U32 R171, RZ, RZ, R192 ;  /* 0x000000ffffab7224 */ /* 0x000fe400078e00c0 */
.L_x_17614:
[----:B------:R-:W-:Y:S05]  /*e410*/  BSYNC B2 ;  /* 0x0000000000027941 */ /* 0x000fea0003800000 */
.L_x_17612:
        /* <DEDUP_REMOVED lines=16> */
.L_x_17618:
[----:B------:R-:W-:Y:S05]  /*e520*/  BSYNC B3 ;  /* 0x0000000000037941 */ /* 0x000fea0003800000 */
.L_x_17617:
        /* <DEDUP_REMOVED lines=44> */
.L_x_17616:
[----:B------:R-:W-:Y:S05]  /*e7f0*/  BSYNC B2 ;  /* 0x0000000000027941 */ /* 0x000fea0003800000 */
.L_x_17615:
        /* <DEDUP_REMOVED lines=11> */
.L_x_17611:
[----:B------:R-:W-:Y:S05]  /*e8b0*/  BSYNC B1 ;  /* 0x0000000000017941 */ /* 0x000fea0003800000 */
.L_x_17610:
        /* <DEDUP_REMOVED lines=18> */
.L_x_17622:
[----:B------:R-:W-:Y:S02]  /*e9e0*/  IMAD.MOV.U32 R172, RZ, RZ, R192 ;  /* 0x000000ffffac7224 */ /* 0x000fe400078e00c0 */
.L_x_17623:
[----:B------:R-:W-:Y:S05]  /*e9f0*/  BSYNC B2 ;  /* 0x0000000000027941 */ /* 0x000fea0003800000 */
.L_x_17621:
        /* <DEDUP_REMOVED lines=16> */
.L_x_17627:
[----:B------:R-:W-:Y:S05]  /*eb00*/  BSYNC B3 ;  /* 0x0000000000037941 */ /* 0x000fea0003800000 */
.L_x_17626:
        /* <DEDUP_REMOVED lines=44> */
.L_x_17625:
[----:B------:R-:W-:Y:S05]  /*edd0*/  BSYNC B2 ;  /* 0x0000000000027941 */ /* 0x000fea0003800000 */
.L_x_17624:
        /* <DEDUP_REMOVED lines=11> */
.L_x_17620:
[----:B------:R-:W-:Y:S05]  /*ee90*/  BSYNC B1 ;  /* 0x0000000000017941 */ /* 0x000fea0003800000 */
.L_x_17619:
        /* <DEDUP_REMOVED lines=18> */
.L_x_17631:
[----:B------:R-:W-:Y:S02]  /*efc0*/  IMAD.MOV.U32 R173, RZ, RZ, R192 ;  /* 0x000000ffffad7224 */ /* 0x000fe400078e00c0 */
.L_x_17632:
[----:B------:R-:W-:Y:S05]  /*efd0*/  BSYNC B2 ;  /* 0x0000000000027941 */ /* 0x000fea0003800000 */
.L_x_17630:
        /* <DEDUP_REMOVED lines=16> */
.L_x_17636:
[----:B------:R-:W-:Y:S05]  /*f0e0*/  BSYNC B3 ;  /* 0x0000000000037941 */ /* 0x000fea0003800000 */
.L_x_17635:
        /* <DEDUP_REMOVED lines=44> */
.L_x_17634:
[----:B------:R-:W-:Y:S05]  /*f3b0*/  BSYNC B2 ;  /* 0x0000000000027941 */ /* 0x000fea0003800000 */
.L_x_17633:
        /* <DEDUP_REMOVED lines=11> */
.L_x_17629:
[----:B------:R-:W-:Y:S05]  /*f470*/  BSYNC B1 ;  /* 0x0000000000017941 */ /* 0x000fea0003800000 */
.L_x_17628:
        /* <DEDUP_REMOVED lines=18> */
.L_x_17640:
[----:B------:R-:W-:Y:S02]  /*f5a0*/  IMAD.MOV.U32 R174, RZ, RZ, R192 ;  /* 0x000000ffffae7224 */ /* 0x000fe400078e00c0 */
.L_x_17641:
[----:B------:R-:W-:Y:S05]  /*f5b0*/  BSYNC B2 ;  /* 0x0000000000027941 */ /* 0x000fea0003800000 */
.L_x_17639:
        /* <DEDUP_REMOVED lines=16> */
.L_x_17645:
[----:B------:R-:W-:Y:S05]  /*f6c0*/  BSYNC B3 ;  /* 0x0000000000037941 */ /* 0x000fea0003800000 */
.L_x_17644:
        /* <DEDUP_REMOVED lines=44> */
.L_x_17643:
[----:B------:R-:W-:Y:S05]  /*f990*/  BSYNC B2 ;  /* 0x0000000000027941 */ /* 0x000fea0003800000 */
.L_x_17642:
        /* <DEDUP_REMOVED lines=11> */
.L_x_17638:
[----:B------:R-:W-:Y:S05]  /*fa50*/  BSYNC B1 ;  /* 0x0000000000017941 */ /* 0x000fea0003800000 */
.L_x_17637:
        /* <DEDUP_REMOVED lines=18> */
.L_x_17649:
[----:B------:R-:W-:Y:S02]  /*fb80*/  IMAD.MOV.U32 R175, RZ, RZ, R192 ;  /* 0x000000ffffaf7224 */ /* 0x000fe400078e00c0 */
.L_x_17650:
[----:B------:R-:W-:Y:S05]  /*fb90*/  BSYNC B2 ;  /* 0x0000000000027941 */ /* 0x000fea0003800000 */
.L_x_17648:
        /* <DEDUP_REMOVED lines=16> */
.L_x_17654:
[----:B------:R-:W-:Y:S05]  /*fca0*/  BSYNC B3 ;  /* 0x0000000000037941 */ /* 0x000fea0003800000 */
.L_x_17653:
        /* <DEDUP_REMOVED lines=44> */
.L_x_17652:
[----:B------:R-:W-:Y:S05]  /*ff70*/  BSYNC B2 ;  /* 0x0000000000027941 */ /* 0x000fea0003800000 */
.L_x_17651:
[----:B------:R2:W3:Y:S01]  /*ff80*/  I2F.U32 R174, R175 ;  /* 0x000000af00ae7306 */ /* 0x0004e20000201000 */
[----:B------:R-:W-:Y:S01]  /*ff90*/  IMAD.MOV.U32 R197, RZ, RZ, 0x2f800000 ;  /* 0x2f800000ffc57424 */ /* 0x000fe200078e00ff */
[----:B--2---:R-:W-:-:S03]  /*ffa0*/  PRMT R175, RZ, 0x5410, R131 ;  /* 0x00005410ffaf7816 */ /* 0x004fc60000000083 */
[----:B---3--:R-:W-:Y:S02]  /*ffb0*/  FFMA.FTZ R174, R174, R197, 1.1641532182693481445e-10 ;  /* 0x2f000000aeae7423 */ /* 0x008fe400000100c5 */
[----:B------:R-:W-:-:S03]  /*ffc0*/  FMUL.FTZ R197, R175, c[0x0][0x1ec] ;  /* 0x00007b00afc57a20 */ /* 0x000fc60000410000 */
[----:B------:R-:W-:Y:S01]  /*ffd0*/  FSETP.GTU.FTZ.AND P5, PT, R174, c[0x0][0x1e4], PT ;  /* 0x00007900ae007a0b */ /* 0x000fe20003fbc000 */
[----:B------:R-:W-:-:S05]  /*ffe0*/  FMUL.FTZ R197, R197, c[0x0][0x1e8] ;  /* 0x00007a00c5c57a20 */ /* 0x000fca0000410000 */
[----:B------:R-:W-:Y:S02]  /*fff0*/  FSEL R199, R197, RZ, !P5 ;  /* 0x000000ffc5c77208 */ /* 0x000fe40006800000 */
[----:B------:R-:W-:-:S03]  /*10000*/  SEL R197, RZ, 0x1, P5 ;  /* 0x00000001ffc57807 */ /* 0x000fc60002800000 */
[----:B------:R-:W-:-:S04]  /*10010*/  FMUL.FTZ R174, R118, R199 ;  /* 0x000000c776ae7220 */ /* 0x000fc80000410000 */
[----:B------:R-:W-:Y:S02]  /*10020*/  @P3 FADD.FTZ R174, R126, R174 ;  /* 0x000000ae7eae3221 */ /* 0x000fe40000010000 */
.L_x_17647:
[----:B------:R-:W-:Y:S05]  /*10030*/  BSYNC B1 ;  /* 0x0000000000017941 */ /* 0x000fea0003800000 */
.L_x_17646:
        /* <DEDUP_REMOVED lines=18> */
.L_x_17658:
[----:B------:R-:W-:Y:S02]  /*10160*/  IMAD.MOV.U32 R200, RZ, RZ, R192 ;  /* 0x000000ffffc87224 */ /* 0x000fe400078e00c0 */
.L_x_17659:
[----:B------:R-:W-:Y:S05]  /*10170*/  BSYNC B2 ;  /* 0x0000000000027941 */ /* 0x000fea0003800000 */
.L_x_17657:
        /* <DEDUP_REMOVED lines=16> */
.L_x_17663:
[----:B------:R-:W-:Y:S05]  /*10280*/  BSYNC B3 ;  /* 0x0000000000037941 */ /* 0x000fea0003800000 */
.L_x_17662:
        /* <DEDUP_REMOVED lines=44> */
.L_x_17661:
[----:B------:R-:W-:Y:S05]  /*10550*/  BSYNC B2 ;  /* 0x0000000000027941 */ /* 0x000fea0003800000 */
.L_x_17660:
[----:B------:R2:W3:Y:S01]  /*10560*/  I2F.U32 R175, R200 ;  /* 0x000000c800af7306 */ /* 0x0004e20000201000 */
[----:B------:R-:W-:Y:S01]  /*10570*/  IMAD.MOV.U32 R198, RZ, RZ, 0x2f800000 ;  /* 0x2f800000ffc67424 */ /* 0x000fe200078e00ff */
[----:B--2---:R-:W-:-:S03]  /*10580*/  PRMT R200, RZ, 0x7610, R131 ;  /* 0x00007610ffc87816 */ /* 0x004fc60000000083 */
[----:B---3--:R-:W-:Y:S02]  /*10590*/  FFMA.FTZ R175, R175, R198, 1.1641532182693481445e-10 ;  /* 0x2f000000afaf7423 */ /* 0x008fe400000100c6 */
[----:B------:R-:W-:-:S03]  /*105a0*/  FMUL.FTZ R198, R200, c[0x0][0x1ec] ;  /* 0x00007b00c8c67a20 */ /* 0x000fc60000410000 */
[----:B------:R-:W-:Y:S01]  /*105b0*/  FSETP.GTU.FTZ.AND P4, PT, R175, c[0x0][0x1e4], PT ;  /* 0x00007900af007a0b */ /* 0x000fe20003f9c000 */
[----:B------:R-:W-:-:S05]  /*105c0*/  FMUL.FTZ R198, R198, c[0x0][0x1e8] ;  /* 0x00007a00c6c67a20 */ /* 0x000fca0000410000 */
[----:B-1----:R-:W-:Y:S02]  /*105d0*/  FSEL R202, R198, RZ, !P4 ;  /* 0x000000ffc6ca7208 */ /* 0x002fe40006000000 */
[----:B------:R-:W-:-:S03]  /*105e0*/  SEL R198, RZ, 0x1, P4 ;  /* 0x00000001ffc67807 */ /* 0x000fc60002000000 */
[----:B------:R-:W-:-:S04]  /*105f0*/  FMUL.FTZ R175, R119, R202 ;  /* 0x000000ca77af7220 */ /* 0x000fc80000410000 */
[----:B------:R-:W-:Y:S02]  /*10600*/  @P3 FADD.FTZ R175, R127, R175 ;  /* 0x000000af7faf3221 */ /* 0x000fe40000010000 */
.L_x_17656:
[----:B------:R-:W-:Y:S05]  /*10610*/  BSYNC B1 ;  /* 0x0000000000017941 */ /* 0x000fea0003800000 */
.L_x_17655:
[----:B------:R-:W-:-:S04]  /*10620*/  IMAD.MOV.U32 R200, RZ, RZ, 0x20 ;  /* 0x00000020ffc87424 */ /* 0x000fc800078e00ff */
[----:B------:R-:W-:-:S05]  /*10630*/  IMAD.WIDE.U32 R200, R179, R200, c[0x0][0x188] ;  /* 0x00006200b3c87625 */ /* 0x000fca00078e00c8 */
[----:B------:R2:W-:Y:S04]  /*10640*/  STG.E.128 [R200.64], R168 ;  /* 0x000000a8c8007986 */ /* 0x0005e8000c101d06 */
[----:B------:R2:W-:Y:S01]  /*10650*/  STG.E.128 [R200.64+0x10], R172 ;  /* 0x000010acc8007986 */ /* 0x0005e2000c101d06 */
[----:B------:R-:W-:Y:S05]  /*10660*/  @!P2 BRA `(.L_x_17591) ;  /* 0x000001400000a947 */ /* 0x000fea0003800000 */
[----:B--2---:R-:W-:Y:S01]  /*10670*/  SHF.L.U32 R200, R197, 0x10, RZ ;  /* 0x00000010c5c87819 */ /* 0x004fe200000006ff */
[----:B------:R-:W-:Y:S01]  /*10680*/  IMAD.MOV.U32 R207, RZ, RZ, 0x8 ;  /* 0x00000008ffcf7424 */ /* 0x000fe200078e00ff */
[----:B------:R-:W-:Y:S02]  /*10690*/  LOP3.LUT R179, R198, 0xffff, RZ, 0xc0, !PT ;  /* 0x0000ffffc6b37812 */ /* 0x000fe400078ec0ff */
[----:B------:R-:W-:Y:S02]  /*106a0*/  LOP3.LUT R200, R200, 0xff0000, RZ, 0xc0, !PT ;  /* 0x00ff0000c8c87812 */ /* 0x000fe400078ec0ff */
[----:B-1----:R-:W-:-:S02]  /*106b0*/  PRMT R202, R196, 0x7104, RZ ;  /* 0x00007104c4ca7816 */ /* 0x002fc400000000ff */
        /* <DEDUP_REMOVED lines=15> */
.L_x_17591:
[----:B------:R-:W-:Y:S05]  /*107b0*/  BSYNC B0 ;  /* 0x0000000000007941 */ /* 0x000fea0003800000 */
.L_x_17590:
[----:B-1----:R-:W-:Y:S01]  /*107c0*/  FADD.FTZ R178, RZ, R136 ;  /* 0x00000088ffb27221 */ /* 0x002fe20000010000 */
[----:B------:R-:W-:Y:S02]  /*107d0*/  ISETP.GT.U32.AND P2, PT, R181, 0xff, PT ;  /* 0x000000ffb500780c */ /* 0x000fe40003f44070 */
[----:B------:R-:W-:Y:S01]  /*107e0*/  LOP3.LUT P3, RZ, R187, 0xff, RZ, 0xc0, !PT ;  /* 0x000000ffbbff7812 */ /* 0x000fe2000786c0ff */
[----:B------:R-:W-:Y:S01]  /*107f0*/  FADD.FTZ R179, R137, R178 ;  /* 0x000000b289b37221 */ /* 0x000fe20000010000 */
[----:B--2---:R-:W-:Y:S02]  /*10800*/  SHF.R.U32.HI R200, RZ, 0x5, R185 ;  /* 0x00000005ffc87819 */ /* 0x004fe400000116b9 */
        /* <DEDUP_REMOVED lines=46> */
.L_x_17678:
        /* <DEDUP_REMOVED lines=101> */
.L_x_17679:
[C---:B------:R-:W-:Y:S01]  /*11140*/  LOP3.LUT P2, RZ, R185.reuse, 0x1f, RZ, 0xc0, !PT ;  /* 0x0000001fb9ff7812 */ /* 0x040fe2000784c0ff */
[----:B-1----:R-:W-:Y:S01]  /*11150*/  FADD.FTZ R179, R210, R207 ;  /* 0x000000cfd2b37221 */ /* 0x002fe20000010000 */
[----:B------:R-:W-:Y:S01]  /*11160*/  SHF.R.U32.HI R201, RZ, 0x5, R185 ;  /* 0x00000005ffc97819 */ /* 0x000fe200000116b9 */
[----:B------:R-:W-:Y:S01]  /*11170*/  WARPSYNC 0xffffffff ;  /* 0xffffffff00007948 */ /* 0x000fe20003800000 */
[----:B------:R-:W-:Y:S02]  /*11180*/  LOP3.LUT R203, R185, 0x1f, RZ, 0xc0, !PT ;  /* 0x0000001fb9cb7812 */ /* 0x000fe400078ec0ff */
[----:B------:R-:W-:-:S07]  /*11190*/  LOP3.LUT R201, R201, 0x3, RZ, 0xc0, !PT ;  /* 0x00000003c9c97812 */ /* 0x000fce00078ec0ff */
[----:B------:R-:W-:-:S05]  /*111a0*/  @!P2 IMAD.IADD R202, R200, 0x1, R201 ;  /* 0x00000001c8caa824 */ /* 0x000fca00078e02c9 */
[----:B------:R1:W-:Y:S01]  /*111b0*/  @!P2 STS.64 [R202.X8], R178 ;  /* 0x000000b2ca00a388 */ /* 0x0003e20000008a00 */
[----:B------:R-:W-:-:S11]  /*111c0*/  ISETP.GT.U32.AND P2, PT, R203, 0x3, PT ;  /* 0x00000003cb00780c */ /* 0x000fd60003f44070 */
[----:B------:R-:W-:Y:S01]  /*111d0*/  BAR.SYNC.DEFER_BLOCKING 0x0 ;  /* 0x0000000000007b1d */ /* 0x000fe20000010000 */
[----:B-1----:R-:W-:Y:S01]  /*111e0*/  CS2R R178, SRZ ;  /* 0x0000000000b27805 */ /* 0x002fe2000001ff00 */
[----:B------:R-:W-:Y:S01]  /*111f0*/  @!P2 IMAD.IADD R203, R200, 0x1, R203 ;  /* 0x00000001c8cba824 */ /* 0x000fe200078e02cb */
[----:B------:R-:W-:Y:S01]  /*11200*/  HFMA2.MMA R200, -RZ, RZ, 0, 0 ;  /* 0x00000000ffc87435 */ /* 0x000fe200000001ff */
[----:B------:R-:W-:Y:S02]  /*11210*/  LOP3.LUT P3, RZ, R201, 0x1f, R185, 0xf8, !PT ;  /* 0x0000001fc9ff7812 */ /* 0x000fe4000786f8b9 */
[----:B------:R-:W-:Y:S01]  /*11220*/  MOV R201, c[0x0][0x1e0] ;  /* 0x0000780000c97a02 */ /* 0x000fe20000000f00 */
[----:B------:R-:W-:Y:S02]  /*11230*/  BSSY B0, `(.L_x_17666) ;  /* 0x00000ea000007945 */ /* 0x000fe40003800000 */
[----:B------:R-:W-:-:S04]  /*11240*/  @!P2 IMAD.MOV.U32 R200, RZ, RZ, R186 ;  /* 0x000000ffffc8a224 */ /* 0x000fc800078e00ba */
[----:B------:R-:W-:Y:S01]  /*11250*/  I2F R211, R200 ;  /* 0x000000c800d37306 */ /* 0x000fe20000201400 */
[----:B0-----:R-:W0:Y:S04]  /*11260*/  SHFL.DOWN PT, R207, R200, 0x2, 0x1f ;  /* 0x08401f00c8cf7f89 */ /* 0x001e2800000e0000 */
[----:B------:R1:W2:Y:S01]  /*11270*/  @!P2 LDS.64 R178, [R203.X8] ;  /* 0x00000000cbb2a984 */ /* 0x0002a20000008a00 */
[----:B0-----:R-:W-:Y:S02]  /*11280*/  IMAD.IADD R208, R207, 0x1, R200 ;  /* 0x00000001cfd07824 */ /* 0x001fe400078e02c8 */
[----:B------:R-:W-:Y:S03]  /*11290*/  I2F R212, R207 ;  /* 0x000000cf00d47306 */ /* 0x000fe60000201400 */
[----:B------:R-:W0:Y:S05]  /*112a0*/  SHFL.DOWN PT, R215, R208, 0x1, 0x1f ;  /* 0x08201f00d0d77f89 */ /* 0x000e2a00000e0000 */
        /* <DEDUP_REMOVED lines=85> */
.L_x_17669:
[----:B------:R-:W-:Y:S05]  /*11800*/  BSYNC B1 ;  /* 0x0000000000017941 */ /* 0x000fea0003800000 */
.L_x_17668:
        /* <DEDUP_REMOVED lines=35> */
.L_x_17671:
[----:B------:R-:W-:Y:S05]  /*11a40*/  BSYNC B1 ;  /* 0x0000000000017941 */ /* 0x000fea0003800000 */
.L_x_17670:
        /* <DEDUP_REMOVED lines=35> */
.L_x_17673:
[----:B------:R-:W-:Y:S05]  /*11c80*/  BSYNC B1 ;  /* 0x0000000000017941 */ /* 0x000fea0003800000 */
.L_x_17672:
[----:B------:R-:W-:Y:S01]  /*11c90*/  ISETP.NE.AND P2, PT, R206, RZ, PT ;  /* 0x000000ffce00720c */ /* 0x000fe20003f45270 */
        /* <DEDUP_REMOVED lines=34> */
.L_x_17675:
[----:B------:R-:W-:Y:S05]  /*11ec0*/  BSYNC B1 ;  /* 0x0000000000017941 */ /* 0x000fea0003800000 */
.L_x_17674:
        /* <DEDUP_REMOVED lines=32> */
.L_x_17667:
[----:B0-----:R-:W-:Y:S05]  /*120d0*/  BSYNC B0 ;  /* 0x0000000000007941 */ /* 0x001fea0003800000 */
.L_x_17666:
[----:B------:R-:W-:Y:S02]  /*120e0*/  IADD3 R180, R180, c[0x0][0x160], RZ ;  /* 0x00005800b4b47a10 */ /* 0x000fe40007ffe0ff */
[----:B------:R-:W-:Y:S02]  /*120f0*/  LOP3.LUT P3, RZ, R187, 0xff, RZ, 0xc0, !PT ;  /* 0x000000ffbbff7812 */ /* 0x000fe4000786c0ff */
[----:B------:R-:W-:Y:S02]  /*12100*/  ISETP.GE.AND P2, PT, R180, c[0x0][0x164], PT ;  /* 0x00005900b4007a0c */ /* 0x000fe40003f46270 */
[----:B------:R-:W-:-:S11]  /*12110*/  SEL R187, RZ, 0x1, P3 ;  /* 0x00000001ffbb7807 */ /* 0x000fd60001800000 */
[----:B------:R-:W-:Y:S01]  /*12120*/  @P2 CALL.REL.NOINC `(.L_x_17676) ;  /* 0x0000001000002944 */ /* 0x000fe20003c00000 */
[----:B------:R-:W-:Y:S05]  /*12130*/  BRA `(.L_x_17677) ;  /* 0xfffeed5000007947 */ /* 0x000fea000383ffff */
.L_x_17676:
[----:B------:R-:W-:Y:S05]  /*12140*/  EXIT ;  /* 0x000000000000794d */ /* 0x000fea0003800000 */
.L_x_17664:
[----:B------:R-:W-:Y:S01]  /*12150*/  IMAD.MOV.U32 R210, RZ, RZ, 0x1 ;  /* 0x00000001ffd27424 */ /* 0x000fe200078e00ff */
[----:B------:R-:W-:Y:S01]  /*12160*/  MOV R208, 0xffffffff ;  /* 0xffffffff00d07802 */ /* 0x000fe20000000f00 */
[----:B------:R-:W-:Y:S01]  /*12170*/  IMAD.MOV.U32 R201, RZ, RZ, 0x1f ;  /* 0x0000001fffc97424 */ /* 0x000fe200078e00ff */
[----:B------:R-:W-:Y:S02]  /*12180*/  MOV R202, 0x121a0 ;  /* 0x000121a000ca7802 */ /* 0x000fe40000000f00 */
[----:B0----5:R-:W-:Y:S05]  /*12190*/  CALL.REL.NOINC `($__internal_78_$__cuda_sm70_shflsync_bfly_p) ;  /* 0x000008b000007944 */ /* 0x021fea0003c00000 */
[----:B-1----:R-:W-:Y:S01]  /*121a0*/  IMAD.MOV.U32 R178, RZ, RZ, R210 ;  /* 0x000000ffffb27224 */ /* 0x002fe200078e00d2 */
[----:B0-----:R-:W-:Y:S05]  /*121b0*/  BRA `(.L_x_17678) ;  /* 0xffffe93000007947 */ /* 0x001fea000383ffff */
.L_x_17665:
[----:B------:R-:W-:Y:S01]  /*121c0*/  IMAD.MOV.U32 R210, RZ, RZ, 0x2 ;  /* 0x00000002ffd27424 */ /* 0x000fe200078e00ff */
[----:B------:R-:W-:Y:S01]  /*121d0*/  MOV R208, 0xffffffff ;  /* 0xffffffff00d07802 */ /* 0x000fe20000000f00 */
[----:B------:R-:W-:Y:S01]  /*121e0*/  IMAD.MOV.U32 R201, RZ, RZ, 0x1f ;  /* 0x0000001fffc97424 */ /* 0x000fe200078e00ff */
[----:B------:R-:W-:Y:S02]  /*121f0*/  MOV R202, 0x12210 ;  /* 0x0001221000ca7802 */ /* 0x000fe40000000f00 */
[----:B0----5:R-:W-:Y:S05]  /*12200*/  CALL.REL.NOINC `($__internal_78_$__cuda_sm70_shflsync_bfly_p) ;  /* 0x0000084000007944 */ /* 0x021fea0003c00000 */
[----:B01----:R-:W-:Y:S01]  /*12210*/  FADD.FTZ R179, R179, R210 ;  /* 0x000000d2b3b37221 */ /* 0x003fe20000010000 */
[----:B------:R-:W-:Y:S01]  /*12220*/  MOV R202, 0x12270 ;  /* 0x0001227000ca7802 */ /* 0x000fe20000000f00 */
[----:B------:R-:W-:Y:S02]  /*12230*/  IMAD.MOV.U32 R210, RZ, RZ, 0x4 ;  /* 0x00000004ffd27424 */ /* 0x000fe400078e00ff */
[----:B------:R-:W-:-:S02]  /*12240*/  IMAD.MOV.U32 R201, RZ, RZ, 0x1f ;  /* 0x0000001fffc97424 */ /* 0x000fc400078e00ff */
[----:B------:R-:W-:Y:S02]  /*12250*/  IMAD.MOV.U32 R208, RZ, RZ, -0x1 ;  /* 0xffffffffffd07424 */ /* 0x000fe400078e00ff */
[----:B------:R-:W-:Y:S05]  /*12260*/  CALL.REL.NOINC `($__internal_78_$__cuda_sm70_shflsync_bfly_p) ;  /* 0x000007e000007944 */ /* 0x000fea0003c00000 */
[----:B01----:R-:W-:Y:S01]  /*12270*/  FADD.FTZ R179, R179, R210 ;  /* 0x000000d2b3b37221 */ /* 0x003fe20000010000 */
[----:B------:R-:W-:Y:S01]  /*12280*/  HFMA2.MMA R210, -RZ, RZ, 0, 4.76837158203125e-07 ;  /* 0x00000008ffd27435 */ /* 0x000fe200000001ff */
[----:B------:R-:W-:Y:S01]  /*12290*/  IMAD.MOV.U32 R201, RZ, RZ, 0x1f ;  /* 0x0000001fffc97424 */ /* 0x000fe200078e00ff */
[----:B------:R-:W-:Y:S01]  /*122a0*/  MOV R202, 0x122d0 ;  /* 0x000122d000ca7802 */ /* 0x000fe20000000f00 */
[----:B------:R-:W-:-:S03]  /*122b0*/  IMAD.MOV.U32 R208, RZ, RZ, -0x1 ;  /* 0xffffffffffd07424 */ /* 0x000fc600078e00ff */
[----:B------:R-:W-:Y:S05]  /*122c0*/  CALL.REL.NOINC `($__internal_78_$__cuda_sm70_shflsync_bfly_p) ;  /* 0x0000078000007944 */ /* 0x000fea0003c00000 */
[----:B01----:R-:W-:Y:S01]  /*122d0*/  FADD.FTZ R179, R179, R210 ;  /* 0x000000d2b3b37221 */ /* 0x003fe20000010000 */
[----:B------:R-:W-:Y:S01]  /*122e0*/  MOV R201, 0x1f ;  /* 0x0000001f00c97802 */ /* 0x000fe20000000f00 */
[----:B------:R-:W-:Y:S01]  /*122f0*/  IMAD.MOV.U32 R210, RZ, RZ, 0x10 ;  /* 0x00000010ffd27424 */ /* 0x000fe200078e00ff */
[----:B------:R-:W-:Y:S01]  /*12300*/  MOV R202, 0x12330 ;  /* 0x0001233000ca7802 */ /* 0x000fe20000000f00 */
[----:B------:R-:W-:Y:S02]  /*12310*/  IMAD.MOV.U32 R208, RZ, RZ, -0x1 ;  /* 0xffffffffffd07424 */ /* 0x000fe400078e00ff */
[----:B------:R-:W-:Y:S05]  /*12320*/  CALL.REL.NOINC `($__internal_78_$__cuda_sm70_shflsync_bfly_p) ;  /* 0x0000072000007944 */ /* 0x000fea0003c00000 */
[----:B01----:R-:W-:Y:S02]  /*12330*/  FADD.FTZ R179, R179, R210 ;  /* 0x000000d2b3b37221 */ /* 0x003fe40000010000 */
        /* <DEDUP_REMOVED lines=86> */
[----:B------:R-:W-:Y:S05]  /*128a0*/  CALL.REL.NOINC `($__internal_78_$__cuda_sm70_shflsync_bfly_p) ;  /* 0x000001a000007944 */ /* 0x000fea0003c00000 */
[----:B01----:R-:W-:Y:S01]  /*128b0*/  FADD.FTZ R179, R179, R210 ;  /* 0x000000d2b3b37221 */ /* 0x003fe20000010000 */
[----:B------:R-:W-:Y:S01]  /*128c0*/  MOV R202, 0x12910 ;  /* 0x0001291000ca7802 */ /* 0x000fe20000000f00 */
[----:B------:R-:W-:Y:S02]  /*128d0*/  IMAD.MOV.U32 R210, RZ, RZ, 0x2 ;  /* 0x00000002ffd27424 */ /* 0x000fe400078e00ff */
[----:B------:R-:W-:Y:S02]  /*128e0*/  IMAD.MOV.U32 R201, RZ, RZ, 0x1f ;  /* 0x0000001fffc97424 */ /* 0x000fe400078e00ff */
[----:B------:R-:W-:Y:S02]  /*128f0*/  IMAD.MOV.U32 R208, RZ, RZ, -0x1 ;  /* 0xffffffffffd07424 */ /* 0x000fe400078e00ff */
[----:B------:R-:W-:Y:S05]  /*12900*/  CALL.REL.NOINC `($__internal_78_$__cuda_sm70_shflsync_bfly_p) ;  /* 0x0000014000007944 */ /* 0x000fea0003c00000 */
[----:B01----:R-:W-:Y:S01]  /*12910*/  FADD.FTZ R179, R179, R210 ;  /* 0x000000d2b3b37221 */ /* 0x003fe20000010000 */
[----:B------:R-:W-:Y:S01]  /*12920*/  HFMA2.MMA R210, -RZ, RZ, 0, 2.384185791015625e-07 ;  /* 0x00000004ffd27435 */ /* 0x000fe200000001ff */
        /* <DEDUP_REMOVED lines=8> */
[----:B------:R-:W-:-:S02]  /*129b0*/  IMAD.MOV.U32 R208, RZ, RZ, -0x1 ;  /* 0xffffffffffd07424 */ /* 0x000fc400078e00ff */
[----:B------:R-:W-:Y:S05]  /*129c0*/  CALL.REL.NOINC `($__internal_78_$__cuda_sm70_shflsync_bfly_p) ;  /* 0x0000008000007944 */ /* 0x000fea0003c00000 */
[----:B-1----:R-:W-:Y:S01]  /*129d0*/  FADD.FTZ R207, R179, R210 ;  /* 0x000000d2b3cf7221 */ /* 0x002fe20000010000 */
[----:B0-----:R-:W-:Y:S01]  /*129e0*/  MOV R208, 0xffffffff ;  /* 0xffffffff00d07802 */ /* 0x001fe20000000f00 */
[----:B------:R-:W-:Y:S01]  /*129f0*/  IMAD.MOV.U32 R210, RZ, RZ, 0x10 ;  /* 0x00000010ffd27424 */ /* 0x000fe200078e00ff */
[----:B------:R-:W-:Y:S01]  /*12a00*/  MOV R202, 0x12a40 ;  /* 0x00012a4000ca7802 */ /* 0x000fe20000000f00 */
[----:B------:R-:W-:-:S02]  /*12a10*/  IMAD.MOV.U32 R201, RZ, RZ, 0x1f ;  /* 0x0000001fffc97424 */ /* 0x000fc400078e00ff */
[----:B------:R-:W-:Y:S02]  /*12a20*/  IMAD.MOV.U32 R179, RZ, RZ, R207 ;  /* 0x000000ffffb37224 */ /* 0x000fe400078e00cf */
[----:B------:R-:W-:Y:S05]  /*12a30*/  CALL.REL.NOINC `($__internal_78_$__cuda_sm70_shflsync_bfly_p) ;  /* 0x0000001000007944 */ /* 0x000fea0003c00000 */
[----:B01----:R-:W-:Y:S05]  /*12a40*/  BRA `(.L_x_17679) ;  /* 0xffffe6f000007947 */ /* 0x003fea000383ffff */
        .weak           $__internal_78_$__cuda_sm70_shflsync_bfly_p
        .type           $__internal_78_$__cuda_sm70_shflsync_bfly_p,@function
        .size           $__internal_78_$__cuda_sm70_shflsync_bfly_p,(.L_x_36118 - $__internal_78_$__cuda_sm70_shflsync_bfly_p)
$__internal_78_$__cuda_sm70_shflsync_bfly_p:
[----:B------:R-:W-:Y:S01]  /*12a50*/  IMAD.MOV.U32 R203, RZ, RZ, 0x0 ;  /* 0x00000000ffcb7424 */ /* 0x000fe200078e00ff */
[----:B------:R-:W-:Y:S04]  /*12a60*/  WARPSYNC R208 ;  /* 0x000000d000007348 */ /* 0x000fe80003800000 */
[----:B------:R0:W1:Y:S01]  /*12a70*/  SHFL.BFLY PT, R210, R179, R210, R201 ;  /* 0x0c0000d2b3d27389 */ /* 0x00006200000e00c9 */
[----:B------:R-:W-:Y:S05]  /*12a80*/  RET.REL.NODEC R202 `(_ZN10layer_norm13ln_fwd_kernelINS_13Kernel_traitsIf13__nv_bfloat16fS2_fjLj5120ELj1ELj1ELj4ELj16ENS_18Kernel_traits_baseILj5120EfS2_fS2_fjLj128EEEEELb1ELb1ELb1ELb0EEEvNS_9FwdParamsE) ;  /* 0xfffed570ca007950 */ /* 0x000fea0003c3ffff */
.L_x_17680:
        /* <DEDUP_REMOVED lines=15> */
.L_x_36118:


//--------------------- .text._ZN10layer_norm13ln_fwd_kernelINS_13Kernel_traitsIf13__nv_bfloat16fS2_fjLj5120ELj1ELj1ELj4ELj16ENS_18Kernel_traits_baseILj5120EfS2_fS2_fjLj128EEEEELb1ELb1ELb1ELb1EEEvNS_9FwdParamsE --------------------------
	.section	.text._ZN10layer_norm13ln_fwd_kernelINS_13Kernel_traitsIf13__nv_bfloat16fS2_fjLj5120ELj1ELj1ELj4ELj16ENS_18Kernel_traits_baseILj5120EfS2_fS2_fjLj128EEEEELb1ELb1ELb1ELb1EEEvNS_9FwdParamsE,"ax",@progbits
	.sectioninfo	@"SHI_REGISTERS=255"
	.align	128
        .global         _ZN10layer_norm13ln_fwd_kernelINS_13Kernel_traitsIf13__nv_bfloat16fS2_fjLj5120ELj1ELj1ELj4ELj16ENS_18Kernel_traits_baseILj5120EfS2_fS2_fjLj128EEEEELb1ELb1ELb1ELb1EEEvNS_9FwdParamsE
        .type           _ZN10layer_norm13ln_fwd_kernelINS_13Kernel_traitsIf13__nv_bfloat16fS2_fjLj5120ELj1ELj1ELj4ELj16ENS_18Kernel_traits_baseILj5120EfS2_fS2_fjLj128EEEEELb1ELb1ELb1ELb1EEEvNS_9FwdParamsE,@function
        .size           _ZN10layer_norm13ln_fwd_kernelINS_13Kernel_traitsIf13__nv_bfloat16fS2_fjLj5120ELj1ELj1ELj4ELj16ENS_18Kernel_traits_baseILj5120EfS2_fS2_fjLj128EEEEELb1ELb1ELb1ELb1EEEvNS_9FwdParamsE,(.L_x_36119 - _ZN10layer_norm13ln_fwd_kernelINS_13Kernel_traitsIf13__nv_bfloat16fS2_fjLj5120ELj1ELj1ELj4ELj16ENS_18Kernel_traits_baseILj5120EfS2_fS2_fjLj128EEEEELb1ELb1ELb1ELb1EEEvNS_9FwdParamsE)
        .other          _ZN10layer_norm13ln_fwd_kernelINS_13Kernel_traitsIf13__nv_bfloat16fS2_fjLj5120ELj1ELj1ELj4ELj16ENS_18Kernel_traits_baseILj5120EfS2_fS2_fjLj128EEEEELb1ELb1ELb1ELb1EEEvNS_9FwdParamsE,@"STO_CUDA_ENTRY STV_DEFAULT"
_ZN10layer_norm13ln_fwd_kernelINS_13Kernel_traitsIf13__nv_bfloat16fS2_fjLj5120ELj1ELj1ELj4ELj16ENS_18Kernel_traits_baseILj5120EfS2_fS2_fjLj128EEEEELb1ELb1ELb1ELb1EEEvNS_9FwdParamsE:
.text._ZN10layer_norm13ln_fwd_kernelINS_13Kernel_traitsIf13__nv_bfloat16fS2_fjLj5120ELj1ELj1ELj4ELj16ENS_18Kernel_traits_baseILj5120EfS2_fS2_fjLj128EEEEELb1ELb1ELb1ELb1EEEvNS_9FwdParamsE:
        /* <DEDUP_REMOVED lines=89> */
[----:B------:R-:W-:Y:S01]  /*0590*/  HFMA2.MMA R201, -RZ, RZ, 0, 5.9604644775390625e-08 ;  /* 0x00000001ffc97435 */ /* 0x000fe200000001ff */
[----:B------:R-:W-:Y:S01]  /*05a0*/  IADD3 R5, R202, 0x3c6ef372, RZ ;  /* 0x3c6ef372ca057810 */ /* 0x000fe20007ffe0ff */
[----:B------:R-:W-:Y:S01]  /*05b0*/  IMAD.MOV.U32 R200, RZ, RZ, RZ ;  /* 0x000000ffffc87224 */ /* 0x000fe200078e00ff */
[C---:B------:R-:W-:Y:S01]  /*05c0*/  IADD3 R6, R203.reuse, 0x76cf5d0a, RZ ;  /* 0x76cf5d0acb067810 */ /* 0x040fe20007ffe0ff */
[----:B------:R-:W-:Y:S01]  /*05d0*/  IMAD.WIDE.U32 R14, R14, -0x326172a9, RZ ;  /* 0xcd9e8d570e0e7825 */ /* 0x000fe200078e00ff */
[----:B------:R-:W-:Y:S01]  /*05e0*/  IADD3 R7, R203, 0x32370b8f, RZ ;  /* 0x32370b8fcb077810 */ /* 0x000fe20007ffe0ff */
[----:B------:R-:W-:Y:S01]  /*05f0*/  ULDC.U8 UR6, c[0x0][0x1f0] ;  /* 0x00007c0000067ab9 */ /* 0x000fe20000000000 */
[----:B------:R-:W-:Y:S01]  /*0600*/  IADD3 R192, R202, -0x700cb87f, RZ ;  /* 0x8ff34781cac07810 */ /* 0x000fe20007ffe0ff */
[----:B-1----:R-:W-:Y:S01]  /*0610*/  IMAD.WIDE.U32 R8, R4, -0x326172a9, RZ ;  /* 0xcd9e8d5704087825 */ /* 0x002fe200078e00ff */
[----:B------:R-:W-:-:S02]  /*0620*/  IADD3 R4, R202, -0x61c88647, RZ ;  /* 0x9e3779b9ca047810 */ /* 0x000fc40007ffe0ff */
[----:B------:R-:W-:Y:S02]  /*0630*/  LOP3.LUT R199, R199, 0x3, RZ, 0xc0, !PT ;  /* 0x00000003c7c77812 */ /* 0x000fe400078ec0ff */
        /* <DEDUP_REMOVED lines=41> */
[----:B------:R-:W-:-:S03]  /*08d0*/  IADD3 R19, R203, -0x695add53, RZ ;  /* 0x96a522adcb137810 */ /* 0x000fc60007ffe0ff */
[----:B------:R-:W-:Y:S01]  /*08e0*/  IMAD R140, R143, -0x326172a9, RZ ;  /* 0xcd9e8d578f8c7824 */ /* 0x000fe200078e02ff */
[----:B------:R-:W-:Y:S01]  /*08f0*/  LOP3.LUT R193, R195, R193, R19, 0x96, !PT ;  /* 0x000000c1c3c17212 */ /* 0x000fe200078e9613 */
[----:B------:R-:W-:-:S04]  /*0900*/  IMAD.HI.U32 R141, R204, -0x326172a9, RZ ;  /* 0xcd9e8d57cc8d7827 */ /* 0x000fc800078e00ff */
[----:B------:R-:W-:Y:S01]  /*0910*/  IMAD R204, R204, -0x326172a9, RZ ;  /* 0xcd9e8d57cccc7824 */ /* 0x000fe200078e02ff */
[----:B------:R-:W-:Y:S02]  /*0920*/  LOP3.LUT R195, R141, R140, R192, 0x96, !PT ;  /* 0x0000008c8dc37212 */ /* 0x000fe400078e96c0 */
.L_x_18056:
[----:B------:R-:W-:-:S04]  /*0930*/  IMAD.MOV.U32 R161, RZ, RZ, 0x4 ;  /* 0x00000004ffa17424 */ /* 0x000fc800078e00ff */
[----:B------:R-:W-:-:S06]  /*0940*/  IMAD.WIDE R152, R2, R161, c[0x0][0x1d0] ;  /* 0x0000740002987625 */ /* 0x000fcc00078e02a1 */
[----:B------:R-:W2:Y:S01]  /*0950*/  LDG.E R152, [R152.64] ;  /* 0x0000000498987981 */ /* 0x000ea2000c1e1900 */
[----:B------:R-:W-:Y:S01]  /*0960*/  ISETP.NE.U32.AND P0, PT, RZ, c[0x0][0x180], PT ;  /* 0x00006000ff007a0c */ /* 0x000fe20003f05070 */
[----:B------:R-:W-:Y:S01]  /*0970*/  IMAD R154, R2, c[0x0][0x168], RZ ;  /* 0x00005a00029a7a24 */ /* 0x000fe200078e02ff */
[----:B------:R-:W-:Y:S02]  /*0980*/  MOV R220, RZ ;  /* 0x000000ff00dc7202 */ /* 0x000fe40000000f00 */
[----:B------:R-:W-:Y:S02]  /*0990*/  ISETP.NE.AND.EX P0, PT, RZ, c[0x0][0x184], PT, P0 ;  /* 0x00006100ff007a0c */ /* 0x000fe40003f05300 */
[----:B------:R-:W-:-:S04]  /*09a0*/  SHF.R.S32.HI R155, RZ, 0x1f, R154 ;  /* 0x0000001fff9b7819 */ /* 0x000fc8000001149a */
[----:B------:R-:W-:-:S04]  /*09b0*/  LEA.HI R155, R155, R154, RZ, 0x3 ;  /* 0x0000009a9b9b7211 */ /* 0x000fc800078f18ff */
[----:B------:R-:W-:Y:S01]  /*09c0*/  LEA.HI.SX32 R223, R155, R0, 0x1d ;  /* 0x000000009bdf7211 */ /* 0x000fe200078feaff */
[----:B------:R-:W-:-:S04]  /*09d0*/  IMAD.WIDE R154, R2, R161, c[0x0][0x1d8] ;  /* 0x00007600029a7625 */ /* 0x000fc800078e02a1 */
[----:B------:R-:W-:Y:S01]  /*09e0*/  @P0 IMAD.MOV.U32 R158, RZ, RZ, 0x20 ;  /* 0x00000020ff9e0424 */ /* 0x000fe200078e00ff */
[----:B-----5:R0:W5:Y:S03]  /*09f0*/  LDG.E R219, [R154.64] ;  /* 0x000000049adb7981 */ /* 0x020166000c1e1900 */
[----:B------:R-:W-:-:S05]  /*0a00*/  @P0 IMAD.WIDE.U32 R158, R223, R158, c[0x0][0x180] ;  /* 0x00006000df9e0625 */ /* 0x000fca00078e009e */
[----:B------:R-:W3:Y:S04]  /*0a10*/  @P0 LDG.E.128 R140, [R158.64] ;  /* 0x000000049e8c0981 */ /* 0x000ee8000c1e1d00 */
[----:B------:R0:W5:Y:S01]  /*0a20*/  @P0 LDG.E.128 R144, [R158.64+0x10] ;  /* 0x000010049e900981 */ /* 0x000162000c1e1d00 */
[----:B--2---:R-:W-:-:S13]  /*0a30*/  ISETP.GE.AND P2, PT, R152, 0x1, PT ;  /* 0x000000019800780c */ /* 0x004fda0003f46270 */
[----:B------:R-:W-:Y:S01]  /*0a40*/  @P2 IADD3 R156, R152, -0x1, RZ ;  /* 0xffffffff989c2810 */ /* 0x000fe20007ffe0ff */
[----:B------:R-:W-:-:S04]  /*0a50*/  @P2 IMAD.MOV.U32 R153, RZ, RZ, 0x10 ;  /* 0x00000010ff992424 */ /* 0x000fc800078e00ff */
[----:B------:R-:W-:-:S05]  /*0a60*/  @P2 IMAD R156, R156, c[0x0][0x168], RZ ;  /* 0x00005a009c9c2a24 */ /* 0x000fca00078e02ff */
[----:B------:R-:W-:-:S04]  /*0a70*/  @P2 SHF.R.S32.HI R157, RZ, 0x1f, R156 ;  /* 0x0000001fff9d2819 */ /* 0x000fc8000001149c */
[----:B------:R-:W-:-:S04]  /*0a80*/  @P2 LEA.HI R157, R157, R156, RZ, 0x3 ;  /* 0x0000009c9d9d2211 */ /* 0x000fc800078f18ff */
        /* <DEDUP_REMOVED lines=23> */
.L_x_17684:
[----:B------:R-:W-:Y:S02]  /*0c00*/  IMAD.MOV.U32 R161, RZ, RZ, R204 ;  /* 0x000000ffffa17224 */ /* 0x000fe400078e00cc */
.L_x_17685:
[----:B------:R-:W-:Y:S05]  /*0c10*/  BSYNC B1 ;  /* 0x0000000000017941 */ /* 0x000fea0003800000 */
.L_x_17683:
        /* <DEDUP_REMOVED lines=16> */
.L_x_17689:
[----:B------:R-:W-:Y:S05]  /*0d20*/  BSYNC B2 ;  /* 0x0000000000027941 */ /* 0x000fea0003800000 */
.L_x_17688:
        /* <DEDUP_REMOVED lines=43> */
.L_x_17687:
[----:B------:R-:W-:Y:S05]  /*0fe0*/  BSYNC B1 ;  /* 0x0000000000017941 */ /* 0x000fea0003800000 */
.L_x_17686:
        /* <DEDUP_REMOVED lines=11> */
.L_x_17682:
[----:B0-----:R-:W-:Y:S05]  /*10a0*/  BSYNC B0 ;  /* 0x0000000000007941 */ /* 0x001fea0003800000 */
.L_x_17681:
        /* <DEDUP_REMOVED lines=18> */
.L_x_17693:
[----:B------:R-:W-:Y:S02]  /*11d0*/  IMAD.MOV.U32 R162, RZ, RZ, R204 ;  /* 0x000000ffffa27224 */ /* 0x000fe400078e00cc */
.L_x_17694:
[----:B------:R-:W-:Y:S05]  /*11e0*/  BSYNC B1 ;  /* 0x0000000000017941 */ /* 0x000fea0003800000 */
.L_x_17692:
        /* <DEDUP_REMOVED lines=16> */
.L_x_17698:
[----:B------:R-:W-:Y:S05]  /*12f0*/  BSYNC B2 ;  /* 0x0000000000027941 */ /* 0x000fea0003800000 */
.L_x_17697:
        /* <DEDUP_REMOVED lines=44> */
.L_x_17696:
[----:B------:R-:W-:Y:S05]  /*15c0*/  BSYNC B1 ;  /* 0x0000000000017941 */ /* 0x000fea0003800000 */
.L_x_17695:
        /* <DEDUP_REMOVED lines=11> */
.L_x_17691:
[----:B------:R-:W-:Y:S05]  /*1680*/  BSYNC B0 ;  /* 0x0000000000007941 */ /* 0x000fea0003800000 */
.L_x_17690:
        /* <DEDUP_REMOVED lines=18> */
.L_x_17702:
[----:B------:R-:W-:Y:S02]  /*17b0*/  IMAD.MOV.U32 R162, RZ, RZ, R204 ;  /* 0x000000ffffa27224 */ /* 0x000fe400078e00cc */
.L_x_17703:
[----:B------:R-:W-:Y:S05]  /*17c0*/  BSYNC B1 ;  /* 0x0000000000017941 */ /* 0x000fea0003800000 */
.L_x_17701:
        /* <DEDUP_REMOVED lines=16> */
.L_x_17707:
[----:B------:R-:W-:Y:S05]  /*18d0*/  BSYNC B2 ;  /* 0x0000000000027941 */ /* 0x000fea0003800000 */
.L_x_17706:
        /* <DEDUP_REMOVED lines=44> */
.L_x_17705:
[----:B------:R-:W-:Y:S05]  /*1ba0*/  BSYNC B1 ;  /* 0x0000000000017941 */ /* 0x000fea0003800000 */
.L_x_17704:
        /* <DEDUP_REMOVED lines=11> */
.L_x_17700:
[----:B------:R-:W-:Y:S05]  /*1c60*/  BSYNC B0 ;  /* 0x0000000000007941 */ /* 0x000fea0003800000 */
.L_x_17699:
        /* <DEDUP_REMOVED lines=18> */
.L_x_17711:
[----:B------:R-:W-:Y:S02]  /*1d90*/  IMAD.MOV.U32 R164, RZ, RZ, R204 ;  /* 0x000000ffffa47224 */ /* 0x000fe400078e00cc */
.L_x_17712:
[----:B------:R-:W-:Y:S05]  /*1da0*/  BSYNC B1 ;  /* 0x0000000000017941 */ /* 0x000fea0003800000 */
.L_x_17710:
        /* <DEDUP_REMOVED lines=16> */
.L_x_17716:
[----:B------:R-:W-:Y:S05]  /*1eb0*/  BSYNC B2 ;  /* 0x0000000000027941 */ /* 0x000fea0003800000 */
.L_x_17715:
        /* <DEDUP_REMOVED lines=44> */
.L_x_17714:
[----:B------:R-:W-:Y:S05]  /*2180*/  BSYNC B1 ;  /* 0x0000000000017941 */ /* 0x000fea0003800000 */
.L_x_17713:
        /* <DEDUP_REMOVED lines=11> */
.L_x_17709:
[----:B------:R-:W-:Y:S05]  /*2240*/  BSYNC B0 ;  /* 0x0000000000007941 */ /* 0x000fea0003800000 */
.L_x_17708:
        /* <DEDUP_REMOVED lines=18> */
.L_x_17720:
[----:B------:R-:W-:Y:S02]  /*2370*/  IMAD.MOV.U32 R164, RZ, RZ, R204 ;  /* 0x000000ffffa47224 */ /* 0x000fe400078e00cc */
.L_x_17721:
[----:B------:R-:W-:Y:S05]  /*2380*/  BSYNC B1 ;  /* 0x0000000000017941 */ /* 0x000fea0003800000 */
.L_x_17719:
        /* <DEDUP_REMOVED lines=16> */
.L_x_17725:
[----:B------:R-:W-:Y:S05]  /*2490*/  BSYNC B2 ;  /* 0x0000000000027941 */ /* 0x000fea0003800000 */
.L_x_17724:
        /* <DEDUP_REMOVED lines=44> */
.L_x_17723:
[----:B------:R-:W-:Y:S05]  /*2760*/  BSYNC B1 ;  /* 0x0000000000017941 */ /* 0x000fea0003800000 */
.L_x_17722:
        /* <DEDUP_REMOVED lines=11> */
.L_x_17718:
[----:B------:R-:W-:Y:S05]  /*2820*/  BSYNC B0 ;  /* 0x0000000000007941 */ /* 0x000fea0003800000 */
.L_x_17717:
        /* <DEDUP_REMOVED lines=18> */
.L_x_17729:
[----:B------:R-:W-:Y:S02]  /*2950*/  IMAD.MOV.U32 R166, RZ, RZ, R204 ;  /* 0x000000ffffa67224 */ /* 0x000fe400078e00cc */
.L_x_17730:
[----:B------:R-:W-:Y:S05]  /*2960*/  BSYNC B1 ;  /* 0x0000000000017941 */ /* 0x000fea0003800000 */
.L_x_17728:
        /* <DEDUP_REMOVED lines=16> */
.L_x_17734:
[----:B------:R-:W-:Y:S05]  /*2a70*/  BSYNC B2 ;  /* 0x0000000000027941 */ /* 0x000fea0003800000 */
.L_x_17733:
        /* <DEDUP_REMOVED lines=44> */
.L_x_17732:
[----:B------:R-:W-:Y:S05]  /*2d40*/  BSYNC B1 ;  /* 0x0000000000017941 */ /* 0x000fea0003800000 */
.L_x_17731:
        /* <DEDUP_REMOVED lines=11> */
.L_x_17727:
[----:B------:R-:W-:Y:S05]  /*2e00*/  BSYNC B0 ;  /* 0x0000000000007941 */ /* 0x000fea0003800000 */
.L_x_17726:
        /* <DEDUP_REMOVED lines=18> */
.L_x_17738:
[----:B------:R-:W-:Y:S02]  /*2f30*/  IMAD.MOV.U32 R166, RZ, RZ, R204 ;  /* 0x000000ffffa67224 */ /* 0x000fe400078e00cc */
.L_x_17739:
[----:B------:R-:W-:Y:S05]  /*2f40*/  BSYNC B1 ;  /* 0x0000000000017941 */ /* 0x000fea0003800000 */
.L_x_17737:
        /* <DEDUP_REMOVED lines=16> */
.L_x_17743:
[----:B------:R-:W-:Y:S05]  /*3050*/  BSYNC B2 ;  /* 0x0000000000027941 */ /* 0x000fea0003800000 */
.L_x_17742:
        /* <DEDUP_REMOVED lines=44> */
.L_x_17741:
[----:B------:R-:W-:Y:S05]  /*3320*/  BSYNC B1 ;  /* 0x0000000000017941 */ /* 0x000fea0003800000 */
.L_x_17740:
        /* <DEDUP_REMOVED lines=11> */
.L_x_17736:
[----:B------:R-:W-:Y:S05]  /*33e0*/  BSYNC B0 ;  /* 0x0000000000007941 */ /* 0x000fea0003800000 */
.L_x_17735:
        /* <DEDUP_REMOVED lines=18> */
.L_x_17747:
[----:B------:R-:W-:Y:S02]  /*3510*/  IMAD.MOV.U32 R168, RZ, RZ, R204 ;  /* 0x000000ffffa87224 */ /* 0x000fe400078e00cc */
.L_x_17748:
[----:B------:R-:W-:Y:S05]  /*3520*/  BSYNC B1 ;  /* 0x0000000000017941 */ /* 0x000fea0003800000 */
.L_x_17746:
        /* <DEDUP_REMOVED lines=16> */
.L_x_17752:
[----:B------:R-:W-:Y:S05]  /*3630*/  BSYNC B2 ;  /* 0x0000000000027941 */ /* 0x000fea0003800000 */
.L_x_17751:
        /* <DEDUP_REMOVED lines=44> */
.L_x_17750:
[----:B------:R-:W-:Y:S05]  /*3900*/  BSYNC B1 ;  /* 0x0000000000017941 */ /* 0x000fea0003800000 */
.L_x_17749:
        /* <DEDUP_REMOVED lines=11> */
.L_x_17745:
[----:B------:R-:W-:Y:S05]  /*39c0*/  BSYNC B0 ;  /* 0x0000000000007941 */ /* 0x000fea0003800000 */
.L_x_17744:
        /* <DEDUP_REMOVED lines=30> */
.L_x_17754:
[----:B------:R-:W-:Y:S05]  /*3bb0*/  BSYNC B0 ;  /* 0x0000000000007941 */ /* 0x000fea0003800000 */
.L_x_17753:
        /* <DEDUP_REMOVED lines=22> */
.L_x_17758:
[----:B------:R-:W-:Y:S02]  /*3d20*/  IMAD.MOV.U32 R171, RZ, RZ, R204 ;  /* 0x000000ffffab7224 */ /* 0x000fe400078e00cc */
.L_x_17759:
[----:B------:R-:W-:Y:S05]  /*3d30*/  BSYNC B1 ;  /* 0x0000000000017941 */ /* 0x000fea0003800000 */
.L_x_17757:
        /* <DEDUP_REMOVED lines=16> */
.L_x_17763:
[----:B------:R-:W-:Y:S05]  /*3e40*/  BSYNC B2 ;  /* 0x0000000000027941 */ /* 0x000fea0003800000 */
.L_x_17762:
        /* <DEDUP_REMOVED lines=43> */
.L_x_17761:
[----:B------:R-:W-:Y:S05]  /*4100*/  BSYNC B1 ;  /* 0x0000000000017941 */ /* 0x000fea0003800000 */
.L_x_17760:
        /* <DEDUP_REMOVED lines=11> */
.L_x_17756:
[----:B0-----:R-:W-:Y:S05]  /*41c0*/  BSYNC B0 ;  /* 0x0000000000007941 */ /* 0x001fea0003800000 */
.L_x_17755:
        /* <DEDUP_REMOVED lines=18> */
.L_x_17767:
[----:B------:R-:W-:Y:S02]  /*42f0*/  MOV R172, R204 ;  /* 0x000000cc00ac7202 */ /* 0x000fe40000000f00 */
.L_x_17768:
[----:B------:R-:W-:Y:S05]  /*4300*/  BSYNC B1 ;  /* 0x0000000000017941 */ /* 0x000fea0003800000 */
.L_x_17766:
        /* <DEDUP_REMOVED lines=16> */
.L_x_17772:
[----:B------:R-:W-:Y:S05]  /*4410*/  BSYNC B2 ;  /* 0x0000000000027941 */ /* 0x000fea0003800000 */
.L_x_17771:
        /* <DEDUP_REMOVED lines=44> */
.L_x_17770:
[----:B------:R-:W-:Y:S05]  /*46e0*/  BSYNC B1 ;  /* 0x0000000000017941 */ /* 0x000fea0003800000 */
.L_x_17769:
        /* <DEDUP_REMOVED lines=11> */
.L_x_17765:
[----:B------:R-:W-:Y:S05]  /*47a0*/  BSYNC B0 ;  /* 0x0000000000007941 */ /* 0x000fea0003800000 */
.L_x_17764:
        /* <DEDUP_REMOVED lines=18> */
.L_x_17776:
[----:B------:R-:W-:Y:S02]  /*48d0*/  MOV R172, R204 ;  /* 0x000000cc00ac7202 */ /* 0x000fe40000000f00 */
.L_x_17777:
[----:B------:R-:W-:Y:S05]  /*48e0*/  BSYNC B1 ;  /* 0x0000000000017941 */ /* 0x000fea0003800000 */
.L_x_17775:
        /* <DEDUP_REMOVED lines=16> */
.L_x_17781:
[----:B------:R-:W-:Y:S05]  /*49f0*/  BSYNC B2 ;  /* 0x0000000000027941 */ /* 0x000fea0003800000 */
.L_x_17780:
        /* <DEDUP_REMOVED lines=44> */
.L_x_17779:
[----:B------:R-:W-:Y:S05]  /*4cc0*/  BSYNC B1 ;  /* 0x0000000000017941 */ /* 0x000fea0003800000 */
.L_x_17778:
        /* <DEDUP_REMOVED lines=11> */
.L_x_17774:
[----:B------:R-:W-:Y:S05]  /*4d80*/  BSYNC B0 ;  /* 0x0000000000007941 */ /* 0x000fea0003800000 */
.L_x_17773:
        /* <DEDUP_REMOVED lines=18> */
.L_x_17785:
[----:B------:R-:W-:Y:S02]  /*4eb0*/  MOV R174, R204 ;  /* 0x000000cc00ae7202 */ /* 0x000fe40000000f00 */
.L_x_17786:
[----:B------:R-:W-:Y:S05]  /*4ec0*/  BSYNC B1 ;  /* 0x0000000000017941 */ /* 0x000fea0003800000 */
.L_x_17784:
        /* <DEDUP_REMOVED lines=16> */
.L_x_17790:
[----:B------:R-:W-:Y:S05]  /*4fd0*/  BSYNC B2 ;  /* 0x0000000000027941 */ /* 0x000fea0003800000 */
.L_x_17789:
        /* <DEDUP_REMOVED lines=44> */
.L_x_17788:
[----:B------:R-:W-:Y:S05]  /*52a0*/  BSYNC B1 ;  /* 0x0000000000017941 */ /* 0x000fea0003800000 */
.L_x_17787:
        /* <DEDUP_REMOVED lines=11> */
.L_x_17783:
[----:B------:R-:W-:Y:S05]  /*5360*/  BSYNC B0 ;  /* 0x0000000000007941 */ /* 0x000fea0003800000 */
.L_x_17782:
        /* <DEDUP_REMOVED lines=18> */
.L_x_17794:
[----:B------:R-:W-:Y:S02]  /*5490*/  MOV R174, R204 ;  /* 0x000000cc00ae7202 */ /* 0x000fe40000000f00 */
.L_x_17795:
[----:B------:R-:W-:Y:S05]  /*54a0*/  BSYNC B1 ;  /* 0x0000000000017941 */ /* 0x000fea0003800000 */
.L_x_17793:
        /* <DEDUP_REMOVED lines=16> */
.L_x_17799:
[----:B------:R-:W-:Y:S05]  /*55b0*/  BSYNC B2 ;  /* 0x0000000000027941 */ /* 0x000fea0003800000 */
.L_x_17798:
        /* <DEDUP_REMOVED lines=44> */
.L_x_17797:
[----:B------:R-:W-:Y:S05]  /*5880*/  BSYNC B1 ;  /* 0x0000000000017941 */ /* 0x000fea0003800000 */
.L_x_17796:
        /* <DEDUP_REMOVED lines=11> */
.L_x_17792:
[----:B------:R-:W-:Y:S05]  /*5940*/  BSYNC B0 ;  /* 0x0000000000007941 */ /* 0x000fea0003800000 */
.L_x_17791:
        /* <DEDUP_REMOVED lines=18> */
.L_x_17803:
[----:B------:R-:W-:Y:S02]  /*5a70*/  MOV R176, R204 ;  /* 0x000000cc00b07202 */ /* 0x000fe40000000f00 */
.L_x_17804:
[----:B------:R-:W-:Y:S05]  /*5a80*/  BSYNC B1 ;  /* 0x0000000000017941 */ /* 0x000fea0003800000 */
.L_x_17802:
        /* <DEDUP_REMOVED lines=16> */
.L_x_17808:
[----:B------:R-:W-:Y:S05]  /*5b90*/  BSYNC B2 ;  /* 0x0000000000027941 */ /* 0x000fea0003800000 */
.L_x_17807:
        /* <DEDUP_REMOVED lines=44> */
.L_x_17806:
[----:B------:R-:W-:Y:S05]  /*5e60*/  BSYNC B1 ;  /* 0x0000000000017941 */ /* 0x000fea0003800000 */
.L_x_17805:
        /* <DEDUP_REMOVED lines=11> */
.L_x_17801:
[----:B------:R-:W-:Y:S05]  /*5f20*/  BSYNC B0 ;  /* 0x0000000000007941 */ /* 0x000fea0003800000 */
.L_x_17800:
        /* <DEDUP_REMOVED lines=18> */
.L_x_17812:
[----:B------:R-:W-:Y:S02]  /*6050*/  MOV R167, R204 ;  /* 0x000000cc00a77202 */ /* 0x000fe40000000f00 */
.L_x_17813:
[----:B------:R-:W-:Y:S05]  /*6060*/  BSYNC B1 ;  /* 0x0000000000017941 */ /* 0x000fea0003800000 */
.L_x_17811:
        /* <DEDUP_REMOVED lines=16> */
.L_x_17817:
[----:B------:R-:W-:Y:S05]  /*6170*/  BSYNC B2 ;  /* 0x0000000000027941 */ /* 0x000fea0003800000 */
.L_x_17816:
        /* <DEDUP_REMOVED lines=44> */
.L_x_17815:
[----:B------:R-:W-:Y:S05]  /*6440*/  BSYNC B1 ;  /* 0x0000000000017941 */ /* 0x000fea0003800000 */
.L_x_17814:
        /* <DEDUP_REMOVED lines=9> */
[----:B------:R-:W-:-:S04]  /*64e0*/  FMUL.FTZ R166, R46, R173 ;  /* 0x000000ad2ea67220 */ /* 0x000fc80000410000 */
[----:B------:R-:W-:Y:S02]  /*64f0*/  @P0 FADD.FTZ R166, R146, R166 ;  /* 0x000000a692a60221 */ /* 0x000fe40000010000 */
.L_x_17810:
[----:B------:R-:W-:Y:S05]  /*6500*/  BSYNC B0 ;  /* 0x0000000000007941 */ /* 0x000fea0003800000 */
.L_x_17809:
        /* <DEDUP_REMOVED lines=18> */
.L_x_17821:
[----:B------:R-:W-:Y:S02]  /*6630*/  MOV R170, R204 ;  /* 0x000000cc00aa7202 */ /* 0x000fe40000000f00 */
.L_x_17822:
[----:B------:R-:W-:Y:S05]  /*6640*/  BSYNC B1 ;  /* 0x0000000000017941 */ /* 0x000fea0003800000 */
.L_x_17820:
        /* <DEDUP_REMOVED lines=16> */
.L_x_17826:
[----:B------:R-:W-:Y:S05]  /*6750*/  BSYNC B2 ;  /* 0x0000000000027941 */ /* 0x000fea0003800000 */
.L_x_17825:
        /* <DEDUP_REMOVED lines=44> */
.L_x_17824:
[----:B------:R-:W-:Y:S05]  /*6a20*/  BSYNC B1 ;  /* 0x0000000000017941 */ /* 0x000fea0003800000 */
.L_x_17823:
        /* <DEDUP_REMOVED lines=11> */
.L_x_17819:
[----:B------:R-:W-:Y:S05]  /*6ae0*/  BSYNC B0 ;  /* 0x0000000000007941 */ /* 0x000fea0003800000 */
.L_x_17818:
        /* <DEDUP_REMOVED lines=29> */
.L_x_17828:
[----:B------:R-:W-:Y:S05]  /*6cc0*/  BSYNC B0 ;  /* 0x0000000000007941 */ /* 0x000fea0003800000 */
.L_x_17827:
        /* <DEDUP_REMOVED lines=22> */
.L_x_17832:
[----:B------:R-:W-:Y:S02]  /*6e30*/  IMAD.MOV.U32 R169, RZ, RZ, R204 ;  /* 0x000000ffffa97224 */ /* 0x000fe400078e00cc */
.L_x_17833:
[----:B------:R-:W-:Y:S05]  /*6e40*/  BSYNC B1 ;  /* 0x0000000000017941 */ /* 0x000fea0003800000 */
.L_x_17831:
        /* <DEDUP_REMOVED lines=16> */
.L_x_17837:
[----:B------:R-:W-:Y:S05]  /*6f50*/  BSYNC B2 ;  /* 0x0000000000027941 */ /* 0x000fea0003800000 */
.L_x_17836:
        /* <DEDUP_REMOVED lines=43> */
.L_x_17835:
[----:B------:R-:W-:Y:S05]  /*7210*/  BSYNC B1 ;  /* 0x0000000000017941 */ /* 0x000fea0003800000 */
.L_x_17834:
        /* <DEDUP_REMOVED lines=11> */
.L_x_17830:
[----:B0-----:R-:W-:Y:S05]  /*72d0*/  BSYNC B0 ;  /* 0x0000000000007941 */ /* 0x001fea0003800000 */
.L_x_17829:
        /* <DEDUP_REMOVED lines=18> */
.L_x_17841:
[----:B------:R-:W-:Y:S02]  /*7400*/  IMAD.MOV.U32 R174, RZ, RZ, R204 ;  /* 0x000000ffffae7224 */ /* 0x000fe400078e00cc */
.L_x_17842:
[----:B------:R-:W-:Y:S05]  /*7410*/  BSYNC B1 ;  /* 0x0000000000017941 */ /* 0x000fea0003800000 */
.L_x_17840:
        /* <DEDUP_REMOVED lines=16> */
.L_x_17846:
[----:B------:R-:W-:Y:S05]  /*7520*/  BSYNC B2 ;  /* 0x0000000000027941 */ /* 0x000fea0003800000 */
.L_x_17845:
        /* <DEDUP_REMOVED lines=44> */
.L_x_17844:
[----:B------:R-:W-:Y:S05]  /*77f0*/  BSYNC B1 ;  /* 0x0000000000017941 */ /* 0x000fea0003800000 */
.L_x_17843:
        /* <DEDUP_REMOVED lines=11> */
.L_x_17839:
[----:B------:R-:W-:Y:S05]  /*78b0*/  BSYNC B0 ;  /* 0x0000000000007941 */ /* 0x000fea0003800000 */
.L_x_17838:
        /* <DEDUP_REMOVED lines=18> */
.L_x_17850:
[----:B------:R-:W-:Y:S02]  /*79e0*/  IMAD.MOV.U32 R174, RZ, RZ, R204 ;  /* 0x000000ffffae7224 */ /* 0x000fe400078e00cc */
.L_x_17851:
[----:B------:R-:W-:Y:S05]  /*79f0*/  BSYNC B1 ;  /* 0x0000000000017941 */ /* 0x000fea0003800000 */
.L_x_17849:
        /* <DEDUP_REMOVED lines=16> */
.L_x_17855:
[----:B------:R-:W-:Y:S05]  /*7b00*/  BSYNC B2 ;  /* 0x0000000000027941 */ /* 0x000fea0003800000 */
.L_x_17854:
        /* <DEDUP_REMOVED lines=44> */
.L_x_17853:
[----:B------:R-:W-:Y:S05]  /*7dd0*/  BSYNC B1 ;  /* 0x0000000000017941 */ /* 0x000fea0003800000 */
.L_x_17852:
        /* <DEDUP_REMOVED lines=11> */
.L_x_17848:
[----:B------:R-:W-:Y:S05]  /*7e90*/  BSYNC B0 ;  /* 0x0000000000007941 */ /* 0x000fea0003800000 */
.L_x_17847:
        /* <DEDUP_REMOVED lines=18> */
.L_x_17859:
[----:B------:R-:W-:Y:S02]  /*7fc0*/  IMAD.MOV.U32 R176, RZ, RZ, R204 ;  /* 0x000000ffffb07224 */ /* 0x000fe400078e00cc */
.L_x_17860:
[----:B------:R-:W-:Y:S05]  /*7fd0*/  BSYNC B1 ;  /* 0x0000000000017941 */ /* 0x000fea0003800000 */
.L_x_17858:
        /* <DEDUP_REMOVED lines=16> */
.L_x_17864:
[----:B------:R-:W-:Y:S05]  /*80e0*/  BSYNC B2 ;  /* 0x0000000000027941 */ /* 0x000fea0003800000 */
.L_x_17863:
        /* <DEDUP_REMOVED lines=44> */
.L_x_17862:
[----:B------:R-:W-:Y:S05]  /*83b0*/  BSYNC B1 ;  /* 0x0000000000017941 */ /* 0x000fea0003800000 */
.L_x_17861:
        /* <DEDUP_REMOVED lines=11> */
.L_x_17857:
[----:B------:R-:W-:Y:S05]  /*8470*/  BSYNC B0 ;  /* 0x0000000000007941 */ /* 0x000fea0003800000 */
.L_x_17856:
        /* <DEDUP_REMOVED lines=18> */
.L_x_17868:
[----:B------:R-:W-:Y:S02]  /*85a0*/  IMAD.MOV.U32 R176, RZ, RZ, R204 ;  /* 0x000000ffffb07224 */ /* 0x000fe400078e00cc */
.L_x_17869:
[----:B------:R-:W-:Y:S05]  /*85b0*/  BSYNC B1 ;  /* 0x0000000000017941 */ /* 0x000fea0003800000 */
.L_x_17867:
        /* <DEDUP_REMOVED lines=16> */
.L_x_17873:
[----:B------:R-:W-:Y:S05]  /*86c0*/  BSYNC B2 ;  /* 0x0000000000027941 */ /* 0x000fea0003800000 */
.L_x_17872:
        /* <DEDUP_REMOVED lines=44> */
.L_x_17871:
[----:B------:R-:W-:Y:S05]  /*8990*/  BSYNC B1 ;  /* 0x0000000000017941 */ /* 0x000fea0003800000 */
.L_x_17870:
        /* <DEDUP_REMOVED lines=11> */
.L_x_17866:
[----:B------:R-:W-:Y:S05]  /*8a50*/  BSYNC B0 ;  /* 0x0000000000007941 */ /* 0x000fea0003800000 */
.L_x_17865:
        /* <DEDUP_REMOVED lines=18> */
.L_x_17877:
[----:B------:R-:W-:Y:S02]  /*8b80*/  IMAD.MOV.U32 R176, RZ, RZ, R204 ;  /* 0x000000ffffb07224 */ /* 0x000fe400078e00cc */
.L_x_17878:
[----:B------:R-:W-:Y:S05]  /*8b90*/  BSYNC B1 ;  /* 0x0000000000017941 */ /* 0x000fea0003800000 */
.L_x_17876:
        /* <DEDUP_REMOVED lines=16> */
.L_x_17882:
[----:B------:R-:W-:Y:S05]  /*8ca0*/  BSYNC B2 ;  /* 0x0000000000027941 */ /* 0x000fea0003800000 */
.L_x_17881:
        /* <DEDUP_REMOVED lines=44> */
.L_x_17880:
[----:B------:R-:W-:Y:S05]  /*8f70*/  BSYNC B1 ;  /* 0x0000000000017941 */ /* 0x000fea0003800000 */
.L_x_17879:
        /* <DEDUP_REMOVED lines=9> */
[----:B------:R-:W-:-:S04]  /*9010*/  FMUL.FTZ R173, R37, R174 ;  /* 0x000000ae25ad7220 */ /* 0x000fc80000410000 */
[----:B------:R-:W-:Y:S02]  /*9020*/  @P0 FADD.FTZ R173, R145, R173 ;  /* 0x000000ad91ad0221 */ /* 0x000fe40000010000 */
.L_x_17875:
[----:B------:R-:W-:Y:S05]  /*9030*/  BSYNC B0 ;  /* 0x0000000000007941 */ /* 0x000fea0003800000 */
.L_x_17874:
        /* <DEDUP_REMOVED lines=18> */
.L_x_17886:
[----:B------:R-:W-:Y:S02]  /*9160*/  IMAD.MOV.U32 R176, RZ, RZ, R204 ;  /* 0x000000ffffb07224 */ /* 0x000fe400078e00cc */
.L_x_17887:
[----:B------:R-:W-:Y:S05]  /*9170*/  BSYNC B1 ;  /* 0x0000000000017941 */ /* 0x000fea0003800000 */
.L_x_17885:
        /* <DEDUP_REMOVED lines=16> */
.L_x_17891:
[----:B------:R-:W-:Y:S05]  /*9280*/  BSYNC B2 ;  /* 0x0000000000027941 */ /* 0x000fea0003800000 */
.L_x_17890:
        /* <DEDUP_REMOVED lines=44> */
.L_x_17889:
[----:B------:R-:W-:Y:S05]  /*9550*/  BSYNC B1 ;  /* 0x0000000000017941 */ /* 0x000fea0003800000 */
.L_x_17888:
        /* <DEDUP_REMOVED lines=11> */
.L_x_17884:
[----:B------:R-:W-:Y:S05]  /*9610*/  BSYNC B0 ;  /* 0x0000000000007941 */ /* 0x000fea0003800000 */
.L_x_17883:
        /* <DEDUP_REMOVED lines=18> */
.L_x_17895:
[----:B------:R-:W-:Y:S02]  /*9740*/  IMAD.MOV.U32 R176, RZ, RZ, R204 ;  /* 0x000000ffffb07224 */ /* 0x000fe400078e00cc */
.L_x_17896:
[----:B------:R-:W-:Y:S05]  /*9750*/  BSYNC B1 ;  /* 0x0000000000017941 */ /* 0x000fea0003800000 */
.L_x_17894:
        /* <DEDUP_REMOVED lines=16> */
.L_x_17900:
[----:B------:R-:W-:Y:S05]  /*9860*/  BSYNC B2 ;  /* 0x0000000000027941 */ /* 0x000fea0003800000 */
.L_x_17899:
        /* <DEDUP_REMOVED lines=44> */
.L_x_17898:
[----:B------:R-:W-:Y:S05]  /*9b30*/  BSYNC B1 ;  /* 0x0000000000017941 */ /* 0x000fea0003800000 */
.L_x_17897:
        /* <DEDUP_REMOVED lines=11> */
.L_x_17893:
[----:B------:R-:W-:Y:S05]  /*9bf0*/  BSYNC B0 ;  /* 0x0000000000007941 */ /* 0x000fea0003800000 */
.L_x_17892:
        /* <DEDUP_REMOVED lines=29> */
.L_x_17902:
[----:B------:R-:W-:Y:S05]  /*9dd0*/  BSYNC B0 ;  /* 0x0000000000007941 */ /* 0x000fea0003800000 */
.L_x_17901:
        /* <DEDUP_REMOVED lines=22> */
.L_x_17906:
[----:B------:R-:W-:Y:S02]  /*9f40*/  IMAD.MOV.U32 R184, RZ, RZ, R204 ;  /* 0x000000ffffb87224 */ /* 0x000fe400078e00cc */
.L_x_17907:
[----:B------:R-:W-:Y:S05]  /*9f50*/  BSYNC B1 ;  /* 0x0000000000017941 */ /* 0x000fea0003800000 */
.L_x_17905:
        /* <DEDUP_REMOVED lines=16> */
.L_x_17911:
[----:B------:R-:W-:Y:S05]  /*a060*/  BSYNC B2 ;  /* 0x0000000000027941 */ /* 0x000fea0003800000 */
.L_x_17910:
        /* <DEDUP_REMOVED lines=43> */
.L_x_17909:
[----:B------:R-:W-:Y:S05]  /*a320*/  BSYNC B1 ;  /* 0x0000000000017941 */ /* 0x000fea0003800000 */
.L_x_17908:
        /* <DEDUP_REMOVED lines=11> */
.L_x_17904:
[----:B0-----:R-:W-:Y:S05]  /*a3e0*/  BSYNC B0 ;  /* 0x0000000000007941 */ /* 0x001fea0003800000 */
.L_x_17903:
        /* <DEDUP_REMOVED lines=18> */
.L_x_17915:
[----:B------:R-:W-:Y:S02]  /*a510*/  MOV R188, R204 ;  /* 0x000000cc00bc7202 */ /* 0x000fe40000000f00 */
.L_x_17916:
[----:B------:R-:W-:Y:S05]  /*a520*/  BSYNC B1 ;  /* 0x0000000000017941 */ /* 0x000fea0003800000 */
.L_x_17914:
        /* <DEDUP_REMOVED lines=16> */
.L_x_17920:
[----:B------:R-:W-:Y:S05]  /*a630*/  BSYNC B2 ;  /* 0x0000000000027941 */ /* 0x000fea0003800000 */
.L_x_17919:
        /* <DEDUP_REMOVED lines=41> */
[----:B------:R-:W-:Y:S01]  /*a8d0*/  MOV R204, R182 ;  /* 0x000000b600cc7202 */ /* 0x000fe20000000f00 */
[----:B------:R-:W-:Y:S01]  /*a8e0*/  IMAD.MOV.U32 R194, RZ, RZ, R180 ;  /* 0x000000ffffc27224 */ /* 0x000fe200078e00b4 */
[----:B------:R-:W-:Y:S02]  /*a8f0*/  LOP3.LUT R193, R181, R178, R19, 0x96, !PT ;  /* 0x000000b2b5c17212 */ /* 0x000fe400078e9613 */
.L_x_17918:
[----:B------:R-:W-:Y:S05]  /*a900*/  BSYNC B1 ;  /* 0x0000000000017941 */ /* 0x000fea0003800000 */
.L_x_17917:
        /* <DEDUP_REMOVED lines=11> */
.L_x_17913:
[----:B------:R-:W-:Y:S05]  /*a9c0*/  BSYNC B0 ;  /* 0x0000000000007941 */ /* 0x000fea0003800000 */
.L_x_17912:
        /* <DEDUP_REMOVED lines=18> */
.L_x_17924:
[----:B------:R-:W-:Y:S02]  /*aaf0*/  MOV R188, R204 ;  /* 0x000000cc00bc7202 */ /* 0x000fe40000000f00 */
.L_x_17925:
[----:B------:R-:W-:Y:S05]  /*ab00*/  BSYNC B1 ;  /* 0x0000000000017941 */ /* 0x000fea0003800000 */
.L_x_17923:
        /* <DEDUP_REMOVED lines=16> */
.L_x_17929:
[----:B------:R-:W-:Y:S05]  /*ac10*/  BSYNC B2 ;  /* 0x0000000000027941 */ /* 0x000fea0003800000 */
.L_x_17928:
        /* <DEDUP_REMOVED lines=44> */
.L_x_17927:
[----:B------:R-:W-:Y:S05]  /*aee0*/  BSYNC B1 ;  /* 0x0000000000017941 */ /* 0x000fea0003800000 */
.L_x_17926:
        /* <DEDUP_REMOVED lines=11> */
.L_x_17922:
[----:B------:R-:W-:Y:S05]  /*afa0*/  BSYNC B0 ;  /* 0x0000000000007941 */ /* 0x000fea0003800000 */
.L_x_17921:
        /* <DEDUP_REMOVED lines=18> */
.L_x_17933:
[----:B------:R-:W-:Y:S02]  /*b0d0*/  MOV R190, R204 ;  /* 0x000000cc00be7202 */ /* 0x000fe40000000f00 */
.L_x_17934:
[----:B------:R-:W-:Y:S05]  /*b0e0*/  BSYNC B1 ;  /* 0x0000000000017941 */ /* 0x000fea0003800000 */
.L_x_17932:
        /* <DEDUP_REMOVED lines=16> */
.L_x_17938:
[----:B------:R-:W-:Y:S05]  /*b1f0*/  BSYNC B2 ;  /* 0x0000000000027941 */ /* 0x000fea0003800000 */
.L_x_17937:
        /* <DEDUP_REMOVED lines=44> */
.L_x_17936:
[----:B------:R-:W-:Y:S05]  /*b4c0*/  BSYNC B1 ;  /* 0x0000000000017941 */ /* 0x000fea0003800000 */
.L_x_17935:
        /* <DEDUP_REMOVED lines=11> */
.L_x_17931:
[----:B------:R-:W-:Y:S05]  /*b580*/  BSYNC B0 ;  /* 0x0000000000007941 */ /* 0x000fea0003800000 */
.L_x_17930:
        /* <DEDUP_REMOVED lines=18> */
.L_x_17942:
[----:B------:R-:W-:Y:S02]  /*b6b0*/  MOV R190, R204 ;  /* 0x000000cc00be7202 */ /* 0x000fe40000000f00 */
.L_x_17943:
[----:B------:R-:W-:Y:S05]  /*b6c0*/  BSYNC B1 ;  /* 0x0000000000017941 */ /* 0x000fea0003800000 */
.L_x_17941:
        /* <DEDUP_REMOVED lines=16> */
.L_x_17947:
[----:B------:R-:W-:Y:S05]  /*b7d0*/  BSYNC B2 ;  /* 0x0000000000027941 */ /* 0x000fea0003800000 */
.L_x_17946:
        /* <DEDUP_REMOVED lines=44> */
.L_x_17945:
[----:B------:R-:W-:Y:S05]  /*baa0*/  BSYNC B1 ;  /* 0x0000000000017941 */ /* 0x000fea0003800000 */
.L_x_17944:
        /* <DEDUP_REMOVED lines=11> */
.L_x_17940:
[----:B------:R-:W-:Y:S05]  /*bb60*/  BSYNC B0 ;  /* 0x0000000000007941 */ /* 0x000fea0003800000 */
.L_x_17939:
        /* <DEDUP_REMOVED lines=18> */
.L_x_17951:
[----:B------:R-:W-:Y:S02]  /*bc90*/  MOV R190, R204 ;  /* 0x000000cc00be7202 */ /* 0x000fe40000000f00 */
.L_x_17952:
[----:B------:R-:W-:Y:S05]  /*bca0*/  BSYNC B1 ;  /* 0x0000000000017941 */ /* 0x000fea0003800000 */
.L_x_17950:
        /* <DEDUP_REMOVED lines=16> */
.L_x_17956:
[----:B------:R-:W-:Y:S05]  /*bdb0*/  BSYNC B2 ;  /* 0x0000000000027941 */ /* 0x000fea0003800000 */
.L_x_17955:
        /* <DEDUP_REMOVED lines=44> */
.L_x_17954:
[----:B------:R-:W-:Y:S05]  /*c080*/  BSYNC B1 ;  /* 0x0000000000017941 */ /* 0x000fea0003800000 */
.L_x_17953:
        /* <DEDUP_REMOVED lines=11> */
.L_x_17949:
[----:B------:R-:W-:Y:S05]  /*c140*/  BSYNC B0 ;  /* 0x0000000000007941 */ /* 0x000fea0003800000 */
.L_x_17948:
        /* <DEDUP_REMOVED lines=18> */
.L_x_17960:
[----:B------:R-:W-:Y:S02]  /*c270*/  IMAD.MOV.U32 R190, RZ, RZ, R204 ;  /* 0x000000ffffbe7224 */ /* 0x000fe400078e00cc */
.L_x_17961:
[----:B------:R-:W-:Y:S05]  /*c280*/  BSYNC B1 ;  /* 0x0000000000017941 */ /* 0x000fea0003800000 */
.L_x_17959:
        /* <DEDUP_REMOVED lines=16> */
.L_x_17965:
[----:B------:R-:W-:Y:S05]  /*c390*/  BSYNC B2 ;  /* 0x0000000000027941 */ /* 0x000fea0003800000 */
.L_x_17964:
        /* <DEDUP_REMOVED lines=44> */
.L_x_17963:
[----:B------:R-:W-:Y:S05]  /*c660*/  BSYNC B1 ;  /* 0x0000000000017941 */ /* 0x000fea0003800000 */
.L_x_17962:
        /* <DEDUP_REMOVED lines=11> */
.L_x_17958:
[----:B------:R-:W-:Y:S05]  /*c720*/  BSYNC B0 ;  /* 0x0000000000007941 */ /* 0x000fea0003800000 */
.L_x_17957:
        /* <DEDUP_REMOVED lines=18> */
.L_x_17969:
[----:B------:R-:W-:Y:S02]  /*c850*/  IMAD.MOV.U32 R210, RZ, RZ, R204 ;  /* 0x000000ffffd27224 */ /* 0x000fe400078e00cc */
.L_x_17970:
[----:B------:R-:W-:Y:S05]  /*c860*/  BSYNC B1 ;  /* 0x0000000000017941 */ /* 0x000fea0003800000 */
.L_x_17968:
        /* <DEDUP_REMOVED lines=16> */
.L_x_17974:
[----:B------:R-:W-:Y:S05]  /*c970*/  BSYNC B2 ;  /* 0x0000000000027941 */ /* 0x000fea0003800000 */
.L_x_17973:
        /* <DEDUP_REMOVED lines=44> */
.L_x_17972:
[----:B------:R-:W-:Y:S05]  /*cc40*/  BSYNC B1 ;  /* 0x0000000000017941 */ /* 0x000fea0003800000 */
.L_x_17971:
        /* <DEDUP_REMOVED lines=11> */
.L_x_17967:
[----:B------:R-:W-:Y:S05]  /*cd00*/  BSYNC B0 ;  /* 0x0000000000007941 */ /* 0x000fea0003800000 */
.L_x_17966:
        /* <DEDUP_REMOVED lines=10> */
[----:B------:R-:W-:-:S02]  /*cdb0*/  LOP3.LUT R184, R218, 0xffff, RZ, 0xc0, !PT ;  /* 0x0000ffffdab87812 */ /* 0x000fc400078ec0ff */
[----:B------:R-:W-:Y:S02]  /*cdc0*/  PRMT R189, R216, 0x7104, RZ ;  /* 0x00007104d8bd7816 */ /* 0x000fe400000000ff */
[----:B------:R-:W-:Y:S02]  /*cdd0*/  LOP3.LUT R185, R185, 0xff0000, RZ, 0xc0, !PT ;  /* 0x00ff0000b9b97812 */ /* 0x000fe400078ec0ff */
[----:B------:R-:W-:Y:S02]  /*cde0*/  LOP3.LUT R188, R208, 0xff, RZ, 0xc0, !PT ;  /* 0x000000ffd0bc7812 */ /* 0x000fe400078ec0ff */
[----:B------:R-:W-:Y:S02]  /*cdf0*/  PRMT R184, R185, 0x4210, R184 ;  /* 0x00004210b9b87816 */ /* 0x000fe400000000b8 */
[----:B------:R-:W-:Y:S02]  /*ce00*/  LOP3.LUT R190, R207, 0xff, RZ, 0xc0, !PT ;  /* 0x000000ffcfbe7812 */ /* 0x000fe400078ec0ff */
[----:B------:R-:W-:-:S02]  /*ce10*/  LOP3.LUT R191, R206, 0xff, RZ, 0xc0, !PT ;  /* 0x000000ffcebf7812 */ /* 0x000fc400078ec0ff */
[----:B------:R-:W-:Y:S01]  /*ce20*/  LOP3.LUT R210, R184, 0xff00, R189, 0xf8, !PT ;  /* 0x0000ff00b8d27812 */ /* 0x000fe200078ef8bd */
[----:B------:R-:W-:-:S03]  /*ce30*/  IMAD.WIDE.U32 R184, R188, 0x1000000, RZ ;  /* 0x01000000bcb87825 */ /* 0x000fc600078e00ff */
[----:B------:R-:W-:Y:S01]  /*ce40*/  LOP3.LUT R211, R210, 0xff, R209, 0xf8, !PT ;  /* 0x000000ffd2d37812 */ /* 0x000fe200078ef8d1 */
        /* <DEDUP_REMOVED lines=9> */
.L_x_17976:
[----:B------:R-:W-:Y:S05]  /*cee0*/  BSYNC B0 ;  /* 0x0000000000007941 */ /* 0x000fea0003800000 */
.L_x_17975:
        /* <DEDUP_REMOVED lines=22> */
.L_x_17980:
[----:B------:R-:W-:Y:S02]  /*d050*/  IMAD.MOV.U32 R199, RZ, RZ, R204 ;  /* 0x000000ffffc77224 */ /* 0x000fe400078e00cc */
.L_x_17981:
[----:B------:R-:W-:Y:S05]  /*d060*/  BSYNC B1 ;  /* 0x0000000000017941 */ /* 0x000fea0003800000 */
.L_x_17979:
        /* <DEDUP_REMOVED lines=16> */
.L_x_17985:
[----:B------:R-:W-:Y:S05]  /*d170*/  BSYNC B2 ;  /* 0x0000000000027941 */ /* 0x000fea0003800000 */
.L_x_17984:
        /* <DEDUP_REMOVED lines=43> */
.L_x_17983:
[----:B------:R-:W-:Y:S05]  /*d430*/  BSYNC B1 ;  /* 0x0000000000017941 */ /* 0x000fea0003800000 */
.L_x_17982:
        /* <DEDUP_REMOVED lines=11> */
.L_x_17978:
[----:B0-----:R-:W-:Y:S05]  /*d4f0*/  BSYNC B0 ;  /* 0x0000000000007941 */ /* 0x001fea0003800000 */
.L_x_17977:
        /* <DEDUP_REMOVED lines=18> */
.L_x_17989:
[----:B------:R-:W-:Y:S02]  /*d620*/  MOV R199, R204 ;  /* 0x000000cc00c77202 */ /* 0x000fe40000000f00 */
.L_x_17990:
[----:B------:R-:W-:Y:S05]  /*d630*/  BSYNC B1 ;  /* 0x0000000000017941 */ /* 0x000fea0003800000 */
.L_x_17988:
        /* <DEDUP_REMOVED lines=16> */
.L_x_17994:
[----:B------:R-:W-:Y:S05]  /*d740*/  BSYNC B2 ;  /* 0x0000000000027941 */ /* 0x000fea0003800000 */
.L_x_17993:
        /* <DEDUP_REMOVED lines=44> */
.L_x_17992:
[----:B------:R-:W-:Y:S05]  /*da10*/  BSYNC B1 ;  /* 0x0000000000017941 */ /* 0x000fea0003800000 */
.L_x_17991:
        /* <DEDUP_REMOVED lines=11> */
.L_x_17987:
[----:B------:R-:W-:Y:S05]  /*dad0*/  BSYNC B0 ;  /* 0x0000000000007941 */ /* 0x000fea0003800000 */
.L_x_17986:
        /* <DEDUP_REMOVED lines=18> */
.L_x_17998:
[----:B------:R-:W-:Y:S02]  /*dc00*/  MOV R199, R204 ;  /* 0x000000cc00c77202 */ /* 0x000fe40000000f00 */
.L_x_17999:
[----:B------:R-:W-:Y:S05]  /*dc10*/  BSYNC B1 ;  /* 0x0000000000017941 */ /* 0x000fea0003800000 */
.L_x_17997:
        /* <DEDUP_REMOVED lines=16> */
.L_x_18003:
[----:B------:R-:W-:Y:S05]  /*dd20*/  BSYNC B2 ;  /* 0x0000000000027941 */ /* 0x000fea0003800000 */
.L_x_18002:
        /* <DEDUP_REMOVED lines=44> */
.L_x_18001:
[----:B------:R-:W-:Y:S05]  /*dff0*/  BSYNC B1 ;  /* 0x0000000000017941 */ /* 0x000fea0003800000 */
.L_x_18000:
        /* <DEDUP_REMOVED lines=11> */
.L_x_17996:
[----:B------:R-:W-:Y:S05]  /*e0b0*/  BSYNC B0 ;  /* 0x0000000000007941 */ /* 0x000fea0003800000 */
.L_x_17995:
        /* <DEDUP_REMOVED lines=18> */
.L_x_18007:
[----:B------:R-:W-:Y:S02]  /*e1e0*/  MOV R199, R204 ;  /* 0x000000cc00c77202 */ /* 0x000fe40000000f00 */
.L_x_18008:
[----:B------:R-:W-:Y:S05]  /*e1f0*/  BSYNC B1 ;  /* 0x0000000000017941 */ /* 0x000fea0003800000 */
.L_x_18006:
        /* <DEDUP_REMOVED lines=16> */
.L_x_18012:
[----:B------:R-:W-:Y:S05]  /*e300*/  BSYNC B2 ;  /* 0x0000000000027941 */ /* 0x000fea0003800000 */
.L_x_18011:
        /* <DEDUP_REMOVED lines=44> */
.L_x_18010:
[----:B------:R-:W-:Y:S05]  /*e5d0*/  BSYNC B1 ;  /* 0x0000000000017941 */ /* 0x000fea0003800000 */
.L_x_18009:
        /* <DEDUP_REMOVED lines=11> */
.L_x_18005:
[----:B------:R-:W-:Y:S05]  /*e690*/  BSYNC B0 ;  /* 0x0000000000007941 */ /* 0x000fea0003800000 */
.L_x_18004:
        /* <DEDUP_REMOVED lines=18> */
.L_x_18016:
[----:B------:R-:W-:Y:S02]  /*e7c0*/  MOV R199, R204 ;  /* 0x000000cc00c77202 */ /* 0x000fe40000000f00 */
.L_x_18017:
[----:B------:R-:W-:Y:S05]  /*e7d0*/  BSYNC B1 ;  /* 0x0000000000017941 */ /* 0x000fea0003800000 */
.L_x_18015:
        /* <DEDUP_REMOVED lines=16> */
.L_x_18021:
[----:B------:R-:W-:Y:S05]  /*e8e0*/  BSYNC B2 ;  /* 0x0000000000027941 */ /* 0x000fea0003800000 */
.L_x_18020:
        /* <DEDUP_REMOVED lines=44> */
.L_x_18019:
[----:B------:R-:W-:Y:S05]  /*ebb0*/  BSYNC B1 ;  /* 0x0000000000017941 */ /* 0x000fea0003800000 */
.L_x_18018:
        /* <DEDUP_REMOVED lines=11> */
.L_x_18014:
[----:B------:R-:W-:Y:S05]  /*ec70*/  BSYNC B0 ;  /* 0x0000000000007941 */ /* 0x000fea0003800000 */
.L_x_18013:
        /* <DEDUP_REMOVED lines=18> */
.L_x_18025:
[----:B------:R-:W-:Y:S02]  /*eda0*/  MOV R199, R204 ;  /* 0x000000cc00c77202 */ /* 0x000fe40000000f00 */
.L_x_18026:
[----:B------:R-:W-:Y:S05]  /*edb0*/  BSYNC B1 ;  /* 0x0000000000017941 */ /* 0x000fea0003800000 */
.L_x_18024:
        /* <DEDUP_REMOVED lines=16> */
.L_x_18030:
[----:B------:R-:W-:Y:S05]  /*eec0*/  BSYNC B2 ;  /* 0x0000000000027941 */ /* 0x000fea0003800000 */
.L_x_18029:
        /* <DEDUP_REMOVED lines=44> */
.L_x_18028:
[----:B------:R-:W-:Y:S05]  /*f190*/  BSYNC B1 ;  /* 0x0000000000017941 */ /* 0x000fea0003800000 */
.L_x_18027:
        /* <DEDUP_REMOVED lines=11> */
.L_x_18023:
[----:B------:R-:W-:Y:S05]  /*f250*/  BSYNC B0 ;  /* 0x0000000000007941 */ /* 0x000fea0003800000 */
.L_x_18022:
        /* <DEDUP_REMOVED lines=18> */
.L_x_18034:
[----:B------:R-:W-:Y:S02]  /*f380*/  MOV R199, R204 ;  /* 0x000000cc00c77202 */ /* 0x000fe40000000f00 */
.L_x_18035:
[----:B------:R-:W-:Y:S05]  /*f390*/  BSYNC B1 ;  /* 0x0000000000017941 */ /* 0x000fea0003800000 */
.L_x_18033:
        /* <DEDUP_REMOVED lines=16> */
.L_x_18039:
[----:B------:R-:W-:Y:S05]  /*f4a0*/  BSYNC B2 ;  /* 0x0000000000027941 */ /* 0x000fea0003800000 */
.L_x_18038:
        /* <DEDUP_REMOVED lines=42> */
[----:B------:R-:W-:Y:S01]  /*f750*/  LOP3.LUT R193, R191, R194, R19, 0x96, !PT ;  /* 0x000000c2bfc17212 */ /* 0x000fe200078e9613 */
[----:B------:R-:W-:-:S04]  /*f760*/  IMAD.MOV.U32 R194, RZ, RZ, R190 ;  /* 0x000000ffffc27224 */ /* 0x000fc800078e00be */
.L_x_18037:
[----:B------:R-:W-:Y:S05]  /*f770*/  BSYNC B1 ;  /* 0x0000000000017941 */ /* 0x000fea0003800000 */
.L_x_18036:
        /* <DEDUP_REMOVED lines=11> */
.L_x_18032:
[----:B------:R-:W-:Y:S05]  /*f830*/  BSYNC B0 ;  /* 0x0000000000007941 */ /* 0x000fea0003800000 */
.L_x_18031:
        /* <DEDUP_REMOVED lines=18> */
.L_x_18043:
[----:B------:R-:W-:Y:S02]  /*f960*/  MOV R224, R204 ;  /* 0x000000cc00e07202 */ /* 0x000fe40000000f00 */
.L_x_18044:
[----:B------:R-:W-:Y:S05]  /*f970*/  BSYNC B1 ;  /* 0x0000000000017941 */ /* 0x000fea0003800000 */
.L_x_18042:
        /* <DEDUP_REMOVED lines=16> */
.L_x_18048:
[----:B------:R-:W-:Y:S05]  /*fa80*/  BSYNC B2 ;  /* 0x0000000000027941 */ /* 0x000fea0003800000 */
.L_x_18047:
        /* <DEDUP_REMOVED lines=44> */
.L_x_18046:
[----:B------:R-:W-:Y:S05]  /*fd50*/  BSYNC B1 ;  /* 0x0000000000017941 */ /* 0x000fea0003800000 */
.L_x_18045:
        /* <DEDUP_REMOVED lines=11> */
.L_x_18041:
[----:B------:R-:W-:Y:S05]  /*fe10*/  BSYNC B0 ;  /* 0x0000000000007941 */ /* 0x000fea0003800000 */
.L_x_18040:
[----:B------:R-:W-:Y:S01]  /*fe20*/  FADD.FTZ R210, RZ, R152 ;  /* 0x00000098ffd27221 */ /* 0x000fe20000010000 */
[----:B------:R-:W0:Y:S01]  /*fe30*/  S2R R224, SR_TID.X ;  /* 0x0000000000e07919 */ /* 0x000e220000002100 */
[----:B------:R-:W-:Y:S01]  /*fe40*/  BSSY B0, `(.L_x_18049) ;  /* 0x0000043000007945 */ /* 0x000fe20003800000 */
[----:B------:R-:W-:Y:S01]  /*fe50*/  LOP3.LUT P1, RZ, R201, 0xff, RZ, 0xc0, !PT ;  /* 0x000000ffc9ff7812 */ /* 0x000fe2000782c0ff */
[----:B------:R-:W-:-:S04]  /*fe60*/  FADD.FTZ R211, R210, R153 ;  /* 0x00000099d2d37221 */ /* 0x000fc80000010000 */
[----:B------:R-:W-:-:S04]  /*fe70*/  FADD.FTZ R210, R211, R154 ;  /* 0x0000009ad3d27221 */ /* 0x000fc80000010000 */
        /* <DEDUP_REMOVED lines=33> */
[----:B------:R-:W-:Y:S01]  /*10090*/  IMAD.WIDE.U32 R210, R223, R222, c[0x0][0x188] ;  /* 0x00006200dfd27625 */ /* 0x000fe200078e00de */
[----:B------:R-:W-:-:S03]  /*100a0*/  SHF.R.U32.HI R222, RZ, 0x5, R224 ;  /* 0x00000005ffde7819 */ /* 0x000fc600000116e0 */
[----:B------:R-:W-:Y:S01]  /*100b0*/  FADD.FTZ R213, R212, R187 ;  /* 0x000000bbd4d57221 */ /* 0x000fe20000010000 */
[----:B------:R0:W-:Y:S01]  /*100c0*/  STG.E.128 [R210.64], R184 ;  /* 0x000000b8d2007986 */ /* 0x0001e2000c101d04 */
[----:B------:R-:W-:Y:S02]  /*100d0*/  LOP3.LUT R222, R222, 0x7fffffc, RZ, 0xc0, !PT ;  /* 0x07fffffcdede7812 */ /* 0x000fe400078ec0ff */
[----:B------:R-:W-:Y:S01]  /*100e0*/  FADD.FTZ R212, R213, R188 ;  /* 0x000000bcd5d47221 */ /* 0x000fe20000010000 */
[----:B------:R0:W-:Y:S03]  /*100f0*/  STG.E.128 [R210.64+0x10], R188 ;  /* 0x000010bcd2007986 */ /* 0x0001e6000c101d04 */
[----:B------:R-:W-:-:S04]  /*10100*/  FADD.FTZ R213, R212, R189 ;  /* 0x000000bdd4d57221 */ /* 0x000fc80000010000 */
        /* <DEDUP_REMOVED lines=22> */
.L_x_18050:
[----:B------:R-:W-:Y:S05]  /*10270*/  BSYNC B0 ;  /* 0x0000000000007941 */ /* 0x000fea0003800000 */
.L_x_18049:
[----:B------:R-:W-:Y:S01]  /*10280*/  @!P1 IADD3 R222, R222, 0x4, RZ ;  /* 0x00000004dede9810 */ /* 0x000fe20007ffe0ff */
[----:B------:R-:W-:Y:S01]  /*10290*/  FADD.FTZ R220, R226, R191 ;  /* 0x000000bfe2dc7221 */ /* 0x000fe20000010000 */
[----:B------:R-:W-:Y:S05]  /*102a0*/  BRA.DIV ~URZ, `(.L_x_18051) ;  /* 0x000015327f007947 */ /* 0x000fea000b800000 */
[----:B0-----:R0:W1:Y:S02]  /*102b0*/  SHFL.BFLY PT, R210, R220, 0x1, 0x1f ;  /* 0x0c201f00dcd27f89 */ /* 0x00106400000e0000 */
.L_x_18057:
        /* <DEDUP_REMOVED lines=100> */
.L_x_18058:
        /* <DEDUP_REMOVED lines=69> */
[----:B-1----:R-:W-:-:S05]  /*10d50*/  FSEL R211, R223, RZ, !P1 ;  /* 0x000000ffdfd37208 */ /* 0x002fca0004800000 */
[C---:B------:R-:W-:Y:S02]  /*10d60*/  FADD.FTZ R214, -R211.reuse, R154 ;  /* 0x0000009ad3d67221 */ /* 0x040fe40000010100 */
[----:B------:R-:W-:Y:S01]  /*10d70*/  FADD.FTZ R154, -R211, R155 ;  /* 0x0000009bd39a7221 */ /* 0x000fe20000010100 */
[----:B------:R-:W-:Y:S01]  /*10d80*/  IADD3 R155, R219, -0x1, RZ ;  /* 0xffffffffdb9b7810 */ /* 0x000fe20007ffe0ff */
[C---:B------:R-:W-:Y:S02]  /*10d90*/  FADD.FTZ R212, -R211.reuse, R152 ;  /* 0x00000098d3d47221 */ /* 0x040fe40000010100 */
[----:B------:R-:W-:Y:S02]  /*10da0*/  FADD.FTZ R156, -R211, R156 ;  /* 0x0000009cd39c7221 */ /* 0x000fe40000010100 */
[----:B------:R-:W-:Y:S02]  /*10db0*/  IMAD R155, R155, c[0x0][0x168], RZ ;  /* 0x00005a009b9b7a24 */ /* 0x000fe400078e02ff */
[----:B------:R-:W-:-:S02]  /*10dc0*/  FADD.FTZ R152, -R211, R157 ;  /* 0x0000009dd3987221 */ /* 0x000fc40000010100 */
[----:B------:R-:W-:Y:S02]  /*10dd0*/  FADD.FTZ R210, -R211, R153 ;  /* 0x00000099d3d27221 */ /* 0x000fe40000010100 */
[----:B------:R-:W-:Y:S01]  /*10de0*/  FMUL.FTZ R153, R215, R156 ;  /* 0x0000009cd7997220 */ /* 0x000fe20000410000 */
[----:B------:R-:W-:Y:S01]  /*10df0*/  SHF.R.S32.HI R156, RZ, 0x1f, R155 ;  /* 0x0000001fff9c7819 */ /* 0x000fe2000001149b */
[----:B------:R-:W-:Y:S02]  /*10e00*/  FADD.FTZ R220, -R211, R159 ;  /* 0x0000009fd3dc7221 */ /* 0x000fe40000010100 */
[----:B------:R-:W-:Y:S02]  /*10e10*/  FMUL.FTZ R152, R215, R152 ;  /* 0x00000098d7987220 */ /* 0x000fe40000410000 */
[C---:B------:R-:W-:Y:S02]  /*10e20*/  FADD.FTZ R236, -R211.reuse, R174 ;  /* 0x000000aed3ec7221 */ /* 0x040fe40000010100 */
[----:B------:R-:W-:-:S02]  /*10e30*/  FADD.FTZ R250, -R211, R176 ;  /* 0x000000b0d3fa7221 */ /* 0x000fc40000010100 */
[C---:B------:R-:W-:Y:S02]  /*10e40*/  FMUL.FTZ R159, R215.reuse, R214 ;  /* 0x000000d6d79f7220 */ /* 0x040fe40000410000 */
[----:B------:R-:W-:Y:S02]  /*10e50*/  FMUL.FTZ R154, R215, R154 ;  /* 0x0000009ad79a7220 */ /* 0x000fe40000410000 */
[C---:B------:R-:W-:Y:S02]  /*10e60*/  FADD.FTZ R252, -R211.reuse, R168 ;  /* 0x000000a8d3fc7221 */ /* 0x040fe40000010100 */
[C---:B------:R-:W-:Y:S02]  /*10e70*/  FADD.FTZ R174, -R211.reuse, R177 ;  /* 0x000000b1d3ae7221 */ /* 0x040fe40000010100 */
[C---:B------:R-:W-:Y:S02]  /*10e80*/  FADD.FTZ R224, -R211.reuse, R160 ;  /* 0x000000a0d3e07221 */ /* 0x040fe40000010100 */
[----:B------:R-:W-:-:S02]  /*10e90*/  FADD.FTZ R234, -R211, R172 ;  /* 0x000000acd3ea7221 */ /* 0x000fc40000010100 */
[C---:B------:R-:W-:Y:S01]  /*10ea0*/  FADD.FTZ R168, -R211.reuse, R189 ;  /* 0x000000bdd3a87221 */ /* 0x040fe20000010100 */
[----:B------:R-:W-:Y:S01]  /*10eb0*/  LEA.HI R189, R156, R155, RZ, 0x3 ;  /* 0x0000009b9cbd7211 */ /* 0x000fe200078f18ff */
[C---:B------:R-:W-:Y:S02]  /*10ec0*/  FADD.FTZ R162, -R211.reuse, R162 ;  /* 0x000000a2d3a27221 */ /* 0x040fe40000010100 */
[----:B------:R-:W-:Y:S01]  /*10ed0*/  FADD.FTZ R160, -R211, R163 ;  /* 0x000000a3d3a07221 */ /* 0x000fe20000010100 */
[----:B------:R-:W-:Y:S01]  /*10ee0*/  LEA.HI.SX32 R189, R189, R0, 0x1d ;  /* 0x00000000bdbd7211 */ /* 0x000fe200078feaff */
[C---:B------:R-:W-:Y:S02]  /*10ef0*/  FADD.FTZ R164, -R211.reuse, R164 ;  /* 0x000000a4d3a47221 */ /* 0x040fe40000010100 */
[C---:B------:R-:W-:Y:S02]  /*10f00*/  FADD.FTZ R230, -R211.reuse, R169 ;  /* 0x000000a9d3e67221 */ /* 0x040fe40000010100 */
[----:B------:R-:W-:-:S02]  /*10f10*/  FADD.FTZ R180, -R211, R180 ;  /* 0x000000b4d3b47221 */ /* 0x000fc40000010100 */
[----:B------:R-:W-:Y:S02]  /*10f20*/  FADD.FTZ R240, -R211, R181 ;  /* 0x000000b5d3f07221 */ /* 0x000fe40000010100 */
[----:B------:R-:W-:Y:S02]  /*10f30*/  FFMA.FTZ R153, R92, R153, R132 ;  /* 0x000000995c997223 */ /* 0x000fe40000010084 */
[----:B------:R-:W-:Y:S02]  /*10f40*/  FFMA.FTZ R152, R93, R152, R133 ;  /* 0x000000985d987223 */ /* 0x000fe40000010085 */
[----:B------:R-:W-:Y:S02]  /*10f50*/  FADD.FTZ R158, -R211, R158 ;  /* 0x0000009ed39e7221 */ /* 0x000fe40000010100 */
[----:B------:R-:W-:Y:S02]  /*10f60*/  FMUL.FTZ R169, R215, R250 ;  /* 0x000000fad7a97220 */ /* 0x000fe40000410000 */
[----:B------:R-:W-:-:S02]  /*10f70*/  FFMA.FTZ R159, R98, R159, R138 ;  /* 0x0000009f629f7223 */ /* 0x000fc4000001008a */
[----:B------:R-:W-:Y:S01]  /*10f80*/  FFMA.FTZ R156, R99, R154, R139 ;  /* 0x0000009a639c7223 */ /* 0x000fe2000001008b */
[----:B------:R-:W-:Y:S01]  /*10f90*/  F2FP.BF16.PACK_AB R154, R152, R153 ;  /* 0x00000099989a723e */ /* 0x000fe200000010ff */
[C---:B------:R-:W-:Y:S02]  /*10fa0*/  FADD.FTZ R244, -R211.reuse, R170 ;  /* 0x000000aad3f47221 */ /* 0x040fe40000010100 */
[----:B------:R-:W-:Y:S01]  /*10fb0*/  FADD.FTZ R232, -R211, R171 ;  /* 0x000000abd3e87221 */ /* 0x000fe20000010100 */
[----:B------:R-:W-:Y:S01]  /*10fc0*/  F2FP.BF16.PACK_AB R153, R156, R159 ;  /* 0x0000009f9c99723e */ /* 0x000fe200000010ff */
[----:B------:R-:W-:Y:S02]  /*10fd0*/  FMUL.FTZ R174, R215, R174 ;  /* 0x000000aed7ae7220 */ /* 0x000fe40000410000 */
        /* <DEDUP_REMOVED lines=22> */
[----:B------:R-:W-:Y:S01]  /*11140*/  FMUL.FTZ R179, R215, R180 ;  /* 0x000000b4d7b37220 */ /* 0x000fe20000410000 */
[----:B------:R-:W-:Y:S01]  /*11150*/  IADD3 R180, R189, 0x200, RZ ;  /* 0x00000200bdb47810 */ /* 0x000fe20007ffe0ff */
[C---:B------:R-:W-:Y:S02]  /*11160*/  FMUL.FTZ R240, R215.reuse, R240 ;  /* 0x000000f0d7f07220 */ /* 0x040fe40000410000 */
[----:B------:R-:W-:Y:S02]  /*11170*/  FMUL.FTZ R187, R215, R158 ;  /* 0x0000009ed7bb7220 */ /* 0x000fe40000410000 */
[----:B------:R-:W-:-:S02]  /*11180*/  FFMA.FTZ R164, R72, R169, R112 ;  /* 0x000000a948a47223 */ /* 0x000fc40000010070 */
[----:B------:R-:W-:Y:S02]  /*11190*/  FFMA.FTZ R169, R73, R174, R113 ;  /* 0x000000ae49a97223 */ /* 0x000fe40000010071 */
[C---:B------:R-:W-:Y:S02]  /*111a0*/  FMUL.FTZ R163, R215.reuse, R212 ;  /* 0x000000d4d7a37220 */ /* 0x040fe40000410000 */
[----:B------:R-:W-:Y:S01]  /*111b0*/  FMUL.FTZ R210, R215, R210 ;  /* 0x000000d2d7d27220 */ /* 0x000fe20000410000 */
[----:B------:R-:W-:Y:S01]  /*111c0*/  F2FP.BF16.PACK_AB R164, R169, R164 ;  /* 0x000000a4a9a4723e */ /* 0x000fe200000010ff */
[----:B------:R-:W-:Y:S02]  /*111d0*/  FMUL.FTZ R213, R215, R166 ;  /* 0x000000a6d7d57220 */ /* 0x000fe40000410000 */
[----:B------:R-:W-:Y:S02]  /*111e0*/  FFMA.FTZ R156, R88, R157, R128 ;  /* 0x0000009d589c7223 */ /* 0x000fe40000010080 */
[----:B------:R-:W-:-:S02]  /*111f0*/  FFMA.FTZ R162, R76, R171, R116 ;  /* 0x000000ab4ca27223 */ /* 0x000fc40000010074 */
        /* <DEDUP_REMOVED lines=9> */
[C---:B------:R-:W-:Y:S02]  /*11290*/  FMUL.FTZ R167, R215.reuse, R244 ;  /* 0x000000f4d7a77220 */ /* 0x040fe40000410000 */
[----:B------:R-:W-:Y:S01]  /*112a0*/  FMUL.FTZ R185, R215, R188 ;  /* 0x000000bcd7b97220 */ /* 0x000fe20000410000 */
[----:B------:R-:W-:Y:S01]  /*112b0*/  F2FP.BF16.PACK_AB R166, R171, R166 ;  /* 0x000000a6aba6723e */ /* 0x000fe200000010ff */
[----:B------:R-:W-:Y:S02]  /*112c0*/  FFMA.FTZ R158, R94, R187, R134 ;  /* 0x000000bb5e9e7223 */ /* 0x000fe40000010086 */
        /* <DEDUP_REMOVED lines=12> */
[----:B------:R-:W-:Y:S01]  /*11390*/  FFMA.FTZ R169, R66, R181, R106 ;  /* 0x000000b542a97223 */ /* 0x000fe2000001006a */
[----:B------:R-:W-:Y:S01]  /*113a0*/  F2FP.BF16.PACK_AB R155, R191, R158 ;  /* 0x0000009ebf9b723e */ /* 0x000fe200000010ff */
[----:B------:R-:W-:-:S02]  /*113b0*/  FFMA.FTZ R174, R67, R170, R107 ;  /* 0x000000aa43ae7223 */ /* 0x000fc4000001006b */
[C---:B------:R-:W-:Y:S02]  /*113c0*/  FMUL.FTZ R222, R215.reuse, R222 ;  /* 0x000000ded7de7220 */ /* 0x040fe40000410000 */
[C---:B------:R-:W-:Y:S01]  /*113d0*/  FMUL.FTZ R175, R215.reuse, R184 ;  /* 0x000000b8d7af7220 */ /* 0x040fe20000410000 */
[----:B------:R-:W-:Y:S01]  /*113e0*/  F2FP.BF16.PACK_AB R169, R174, R169 ;  /* 0x000000a9aea9723e */ /* 0x000fe200000010ff */
[----:B------:R-:W-:Y:S01]  /*113f0*/  FMUL.FTZ R172, R215, R172 ;  /* 0x000000acd7ac7220 */ /* 0x000fe20000410000 */
[----:B------:R-:W-:Y:S01]  /*11400*/  IADD3 R174, R189, 0x80, RZ ;  /* 0x00000080bdae7810 */ /* 0x000fe20007ffe0ff */
[----:B------:R-:W-:Y:S02]  /*11410*/  FFMA.FTZ R161, R82, R167, R122 ;  /* 0x000000a752a17223 */ /* 0x000fe4000001007a */
[----:B------:R-:W-:Y:S02]  /*11420*/  FFMA.FTZ R185, R60, R185, R100 ;  /* 0x000000b93cb97223 */ /* 0x000fe40000010064 */
[----:B------:R-:W-:-:S02]  /*11430*/  FFMA.FTZ R176, R61, R168, R101 ;  /* 0x000000a83db07223 */ /* 0x000fc40000010065 */
[C---:B------:R-:W-:Y:S02]  /*11440*/  FMUL.FTZ R226, R215.reuse, R226 ;  /* 0x000000e2d7e27220 */ /* 0x040fe40000410000 */
[C---:B------:R-:W-:Y:S01]  /*11450*/  FMUL.FTZ R228, R215.reuse, R228 ;  /* 0x000000e4d7e47220 */ /* 0x040fe20000410000 */
[----:B------:R-:W-:Y:S01]  /*11460*/  F2FP.BF16.PACK_AB R170, R176, R185 ;  /* 0x000000b9b0aa723e */ /* 0x000fe200000010ff */
[----:B------:R-:W-:Y:S01]  /*11470*/  FMUL.FTZ R177, R215, R236 ;  /* 0x000000ecd7b17220 */ /* 0x000fe20000410000 */
[----:B------:R-:W-:Y:S01]  /*11480*/  IADD3 R176, R189, 0x100, RZ ;  /* 0x00000100bdb07810 */ /* 0x000fe20007ffe0ff */
[----:B------:R-:W-:Y:S02]  /*11490*/  FMUL.FTZ R248, R215, R248 ;  /* 0x000000f8d7f87220 */ /* 0x000fe40000410000 */
[----:B------:R-:W-:Y:S02]  /*114a0*/  FFMA.FTZ R167, R77, R246, R117 ;  /* 0x000000f64da77223 */ /* 0x000fe40000010075 */
[----:B------:R-:W-:-:S02]  /*114b0*/  FFMA.FTZ R160, R80, R165, R120 ;  /* 0x000000a550a07223 */ /* 0x000fc40000010078 */
[----:B------:R-:W-:Y:S01]  /*114c0*/  FFMA.FTZ R171, R62, R187, R102 ;  /* 0x000000bb3eab7223 */ /* 0x000fe20000010066 */
[----:B------:R-:W-:Y:S01]  /*114d0*/  F2FP.BF16.PACK_AB R162, R167, R162 ;  /* 0x000000a2a7a2723e */ /* 0x000fe200000010ff */
[----:B------:R-:W-:Y:S02]  /*114e0*/  FMUL.FTZ R232, R215, R232 ;  /* 0x000000e8d7e87220 */ /* 0x000fe40000410000 */
[----:B------:R-:W-:Y:S01]  /*114f0*/  FFMA.FTZ R165, R81, R230, R121 ;  /* 0x000000e651a57223 */ /* 0x000fe20000010079 */
[----:B------:R-:W-:Y:S01]  /*11500*/  F2FP.BF16.PACK_AB R171, R178, R171 ;  /* 0x000000abb2ab723e */ /* 0x000fe200000010ff */
[----:B------:R-:W-:Y:S01]  /*11510*/  FMUL.FTZ R183, R215, R182 ;  /* 0x000000b6d7b77220 */ /* 0x000fe20000410000 */
[----:B------:R-:W-:Y:S01]  /*11520*/  IADD3 R178, R189, 0x180, RZ ;  /* 0x00000180bdb27810 */ /* 0x000fe20007ffe0ff */
[----:B------:R-:W-:Y:S01]  /*11530*/  FMUL.FTZ R242, R215, R242 ;  /* 0x000000f2d7f27220 */ /* 0x000fe20000410000 */
        /* <DEDUP_REMOVED lines=17> */
[----:B------:R-:W-:Y:S02]  /*11650*/  IMAD.MOV.U32 R181, RZ, RZ, 0x10 ;  /* 0x00000010ffb57424 */ /* 0x000fe400078e00ff */
        /* <DEDUP_REMOVED lines=16> */
.L_x_18054:
[----:B-1----:R-:W-:Y:S05]  /*11760*/  BSYNC B0 ;  /* 0x0000000000007941 */ /* 0x002fea0003800000 */
.L_x_18053:
[----:B------:R-:W-:Y:S02]  /*11770*/  IADD3 R2, R2, c[0x0][0x160], RZ ;  /* 0x0000580002027a10 */ /* 0x000fe40007ffe0ff */
[----:B------:R-:W-:-:S02]  /*11780*/  LOP3.LUT P1, RZ, R201, 0xff, RZ, 0xc0, !PT ;  /* 0x000000ffc9ff7812 */ /* 0x000fc4000782c0ff */
[----:B------:R-:W-:Y:S02]  /*11790*/  ISETP.GE.AND P0, PT, R2, c[0x0][0x164], PT ;  /* 0x0000590002007a0c */ /* 0x000fe40003f06270 */
[----:B------:R-:W-:-:S11]  /*117a0*/  SEL R201, RZ, 0x1, P1 ;  /* 0x00000001ffc97807 */ /* 0x000fd60000800000 */
[----:B0-----:R-:W-:Y:S01]  /*117b0*/  @P0 CALL.REL.NOINC `(.L_x_18055) ;  /* 0x0000001000000944 */ /* 0x001fe20003c00000 */
[----:B------:R-:W-:Y:S05]  /*117c0*/  BRA `(.L_x_18056) ;  /* 0xfffef16000007947 */ /* 0x000fea000383ffff */
.L_x_18055:
[----:B------:R-:W-:Y:S05]  /*117d0*/  EXIT ;  /* 0x000000000000794d */ /* 0x000fea0003800000 */
.L_x_18051:
[----:B------:R-:W-:Y:S01]  /*117e0*/  MOV R215, 0x1 ;  /* 0x0000000100d77802 */ /* 0x000fe20000000f00 */
[----:B0-----:R-:W-:Y:S01]  /*117f0*/  IMAD.MOV.U32 R211, RZ, RZ, 0x1f ;  /* 0x0000001fffd37424 */ /* 0x001fe200078e00ff */
[----:B------:R-:W-:Y:S01]  /*11800*/  MOV R212, 0x11830 ;  /* 0x0001183000d47802 */ /* 0x000fe20000000f00 */
[----:B------:R-:W-:Y:S02]  /*11810*/  IMAD.MOV.U32 R214, RZ, RZ, -0x1 ;  /* 0xffffffffffd67424 */ /* 0x000fe400078e00ff */
[----:B------:R-:W-:Y:S05]  /*11820*/  CALL.REL.NOINC `($__internal_79_$__cuda_sm70_shflsync_bfly_p) ;  /* 0x0000089000007944 */ /* 0x000fea0003c00000 */
[----:B-1----:R-:W-:Y:S01]  /*11830*/  MOV R210, R215 ;  /* 0x000000d700d27202 */ /* 0x002fe20000000f00 */
[----:B0-----:R-:W-:Y:S05]  /*11840*/  BRA `(.L_x_18057) ;  /* 0xffffea7000007947 */ /* 0x001fea000383ffff */
.L_x_18052:
[----:B------:R-:W-:Y:S01]  /*11850*/  IMAD.MOV.U32 R215, RZ, RZ, 0x2 ;  /* 0x00000002ffd77424 */ /* 0x000fe200078e00ff */
[----:B------:R-:W-:Y:S01]  /*11860*/  MOV R214, 0xffffffff ;  /* 0xffffffff00d67802 */ /* 0x000fe20000000f00 */
[----:B------:R-:W-:Y:S01]  /*11870*/  IMAD.MOV.U32 R211, RZ, RZ, 0x1f ;  /* 0x0000001fffd37424 */ /* 0x000fe200078e00ff */
[----:B------:R-:W-:Y:S02]  /*11880*/  MOV R212, 0x118a0 ;  /* 0x000118a000d47802 */ /* 0x000fe40000000f00 */
[----:B------:R-:W-:Y:S05]  /*11890*/  CALL.REL.NOINC `($__internal_79_$__cuda_sm70_shflsync_bfly_p) ;  /* 0x0000082000007944 */ /* 0x000fea0003c00000 */
[----:B01----:R-:W-:Y:S01]  /*118a0*/  FADD.FTZ R220, R220, R215 ;  /* 0x000000d7dcdc7221 */ /* 0x003fe20000010000 */
[----:B------:R-:W-:Y:S01]  /*118b0*/  MOV R214, 0xffffffff ;  /* 0xffffffff00d67802 */ /* 0x000fe20000000f00 */
[----:B------:R-:W-:Y:S01]  /*118c0*/  IMAD.MOV.U32 R215, RZ, RZ, 0x4 ;  /* 0x00000004ffd77424 */ /* 0x000fe200078e00ff */
[----:B------:R-:W-:Y:S01]  /*118d0*/  MOV R212, 0x11900 ;  /* 0x0001190000d47802 */ /* 0x000fe20000000f00 */
[----:B------:R-:W-:-:S02]  /*118e0*/  IMAD.MOV.U32 R211, RZ, RZ, 0x1f ;  /* 0x0000001fffd37424 */ /* 0x000fc400078e00ff */
        /* <DEDUP_REMOVED lines=99> */
[----:B------:R-:W-:Y:S05]  /*11f20*/  CALL.REL.NOINC `($__internal_79_$__cuda_sm70_shflsync_bfly_p) ;  /* 0x0000019000007944 */ /* 0x000fea0003c00000 */
[----:B01----:R-:W-:Y:S01]  /*11f30*/  FADD.FTZ R220, R220, R215 ;  /* 0x000000d7dcdc7221 */ /* 0x003fe20000010000 */
[----:B------:R-:W-:Y:S01]  /*11f40*/  MOV R214, 0xffffffff ;  /* 0xffffffff00d67802 */ /* 0x000fe20000000f00 */
[----:B------:R-:W-:Y:S01]  /*11f50*/  IMAD.MOV.U32 R215, RZ, RZ, 0x2 ;  /* 0x00000002ffd77424 */ /* 0x000fe200078e00ff */
[----:B------:R-:W-:Y:S01]  /*11f60*/  MOV R212, 0x11f90 ;  /* 0x00011f9000d47802 */ /* 0x000fe20000000f00 */
[----:B------:R-:W-:Y:S02]  /*11f70*/  IMAD.MOV.U32 R211, RZ, RZ, 0x1f ;  /* 0x0000001fffd37424 */ /* 0x000fe400078e00ff */
        /* <DEDUP_REMOVED lines=19> */
[----:B01----:R-:W-:Y:S05]  /*120b0*/  BRA `(.L_x_18058) ;  /* 0xffffe84000007947 */ /* 0x003fea000383ffff */
        .weak           $__internal_79_$__cuda_sm70_shflsync_bfly_p
        .type           $__internal_79_$__cuda_sm70_shflsync_bfly_p,@function
        .size           $__internal_79_$__cuda_sm70_shflsync_bfly_p,(.L_x_36119 - $__internal_79_$__cuda_sm70_shflsync_bfly_p)
$__internal_79_$__cuda_sm70_shflsync_bfly_p:
[----:B------:R-:W-:Y:S01]  /*120c0*/  IMAD.MOV.U32 R213, RZ, RZ, 0x0 ;  /* 0x00000000ffd57424 */ /* 0x000fe200078e00ff */
[----:B------:R-:W-:Y:S04]  /*120d0*/  WARPSYNC R214 ;  /* 0x000000d600007348 */ /* 0x000fe80003800000 */
[----:B------:R0:W1:Y:S01]  /*120e0*/  SHFL.BFLY PT, R215, R220, R215, R211 ;  /* 0x0c0000d7dcd77389 */ /* 0x00006200000e00d3 */
[----:B------:R-:W-:Y:S05]  /*120f0*/  RET.REL.NODEC R212 `(_ZN10layer_norm13ln_fwd_kernelINS_13Kernel_traitsIf13__nv_bfloat16fS2_fjLj5120ELj1ELj1ELj4ELj16ENS_18Kernel_traits_baseILj5120EfS2_fS2_fjLj128EEEEELb1ELb1ELb1ELb1EEEvNS_9FwdParamsE) ;  /* 0xfffedf00d4007950 */ /* 0x000fea0003c3ffff */
.L_x_18059:
        /* <DEDUP_REMOVED lines=16> */
.L_x_36119:


//--------------------- .text._ZN10layer_norm13ln_fwd_kernelINS_13Kernel_traitsIf6__halfS2_S2_fjLj5120ELj1ELj1ELj4ELj16ENS_18Kernel_traits_baseILj5120EfS2_S2_S2_fjLj128EEEEELb0ELb0ELb0ELb0EEEvNS_9FwdParamsE --------------------------
	.section	.text._ZN10layer_norm13ln_fwd_kernelINS_13Kernel_traitsIf6__halfS2_S2_fjLj5120ELj1ELj1ELj4ELj16ENS_18Kernel_traits_baseILj5120EfS2_S2_S2_fjLj128EEEEELb0ELb0ELb0ELb0EEEvNS_9FwdParamsE,"ax",@progbits
	.sectioninfo	@"SHI_REGISTERS=160"
	.align	128
        .global         _ZN10layer_norm13ln_fwd_kernelINS_13Kernel_traitsIf6__halfS2_S2_fjLj5120ELj1ELj1ELj4ELj16ENS_18Kernel_traits_baseILj5120EfS2_S2_S2_fjLj128EEEEELb0ELb0ELb0ELb0EEEvNS_9FwdParamsE
        .type           _ZN10layer_norm13ln_fwd_kernelINS_13Kernel_traitsIf6__halfS2_S2_fjLj5120ELj1ELj1ELj4ELj16ENS_18Kernel_traits_baseILj5120EfS2_S2_S2_fjLj128EEEEELb0ELb0ELb0ELb0EEEvNS_9FwdParamsE,@function
        .size           _ZN10layer_norm13ln_fwd_kernelINS_13Kernel_traitsIf6__halfS2_S2_fjLj5120ELj1ELj1ELj4ELj16ENS_18Kernel_traits_baseILj5120EfS2_S2_S2_fjLj128EEEEELb0ELb0ELb0ELb0EEEvNS_9FwdParamsE,(.L_x_36120 - _ZN10layer_norm13ln_fwd_kernelINS_13Kernel_traitsIf6__halfS2_S2_fjLj5120ELj1ELj1ELj4ELj16ENS_18Kernel_traits_baseILj5120EfS2_S2_S2_fjLj128EEEEELb0ELb0ELb0ELb0EEEvNS_9FwdParamsE)
        .other          _ZN10layer_norm13ln_fwd_kernelINS_13Kernel_traitsIf6__halfS2_S2_fjLj5120ELj1ELj1ELj4ELj16ENS_18Kernel_traits_baseILj5120EfS2_S2_S2_fjLj128EEEEELb0ELb0ELb0ELb0EEEvNS_9FwdParamsE,@"STO_CUDA_ENTRY STV_DEFAULT"
_ZN10layer_norm13ln_fwd_kernelINS_13Kernel_traitsIf6__halfS2_S2_fjLj5120ELj1ELj1ELj4ELj16ENS_18Kernel_traits_baseILj5120EfS2_S2_S2_fjLj128EEEEELb0ELb0ELb0ELb0EEEvNS_9FwdParamsE:
.text._ZN10layer_norm13ln_fwd_kernelINS_13Kernel_traitsIf6__halfS2_S2_fjLj5120ELj1ELj1ELj4ELj16ENS_18Kernel_traits_baseILj5120EfS2_S2_S2_fjLj128EEEEELb0ELb0ELb0ELb0EEEvNS_9FwdParamsE:
        /* <DEDUP_REMOVED lines=34> */
.L_x_18061:
[----:B------:R-:W-:Y:S05]  /*0220*/  BSYNC B0 ;  /* 0x0000000000007941 */ /* 0x000fea0003800000 */
.L_x_18060:
        /* <DEDUP_REMOVED lines=17> */
.L_x_18063:
[----:B------:R-:W-:Y:S05]  /*0340*/  BSYNC B0 ;  /* 0x0000000000007941 */ /* 0x000fea0003800000 */
.L_x_18062:
        /* <DEDUP_REMOVED lines=17> */
.L_x_18065:
[----:B------:R-:W-:Y:S05]  /*0460*/  BSYNC B0 ;  /* 0x0000000000007941 */ /* 0x000fea0003800000 */
.L_x_18064:
        /* <DEDUP_REMOVED lines=17> */
.L_x_18067:
[----:B------:R-:W-:Y:S05]  /*0580*/  BSYNC B0 ;  /* 0x0000000000007941 */ /* 0x000fea0003800000 */
.L_x_18066:
        /* <DEDUP_REMOVED lines=16> */
.L_x_18069:
[----:B------:R-:W-:Y:S05]  /*0690*/  BSYNC B0 ;  /* 0x0000000000007941 */ /* 0x000fea0003800000 */
.L_x_18068:
        /* <DEDUP_REMOVED lines=29> */
.L_x_18213:
        /* <DEDUP_REMOVED lines=28> */
[----:B-1----:R-:W-:Y:S05]  /*0a30*/  @P2 BRA `(.L_x_18073) ;  /* 0x0000003000002947 */ /* 0x002fea0003800000 */
[----:B------:R-:W-:Y:S05]  /*0a40*/  BRA `(.L_x_18074) ;  /* 0x0000004000007947 */ /* 0x000fea0003800000 */
.L_x_18072:
[----:B-1---5:R-:W-:-:S05]  /*0a50*/  HADD2.F32 R113, -RZ, R24.H0_H0 ;  /* 0x20000018ff717230 */ /* 0x022fca0000004100 */
[----:B------:R-:W-:-:S05]  /*0a60*/  FADD.FTZ R8, R113, R8 ;  /* 0x0000000871087221 */ /* 0x000fca0000010000 */
.L_x_18073:
[----:B------:R-:W-:-:S04]  /*0a70*/  F2FP.PACK_AB R113, RZ, R8 ;  /* 0x00000008ff71723e */ /* 0x000fc800000000ff */
[----:B------:R-:W-:Y:S02]  /*0a80*/  PRMT R20, R113, 0x7610, R20 ;  /* 0x0000761071147816 */ /* 0x000fe40000000014 */
.L_x_18074:
[----:B------:R-:W-:-:S05]  /*0a90*/  HADD2.F32 R113, -RZ, R108.H1_H1 ;  /* 0x3000006cff717230 */ /* 0x000fca0000004100 */
[----:B------:R-:W-:Y:S01]  /*0aa0*/  FMUL.FTZ R114, R113, R130 ;  /* 0x0000008271727220 */ /* 0x000fe20000410000 */
[----:B------:R-:W-:Y:S05]  /*0ab0*/  @P3 BRA `(.L_x_18075) ;  /* 0x0000002000003947 */ /* 0x000fea0003800000 */
[----:B------:R-:W-:Y:S05]  /*0ac0*/  @P2 BRA `(.L_x_18076) ;  /* 0x0000003000002947 */ /* 0x000fea0003800000 */
[----:B------:R-:W-:Y:S05]  /*0ad0*/  BRA `(.L_x_18077) ;  /* 0x0000004000007947 */ /* 0x000fea0003800000 */
.L_x_18075:
[----:B-----5:R-:W-:-:S05]  /*0ae0*/  HADD2.F32 R113, -RZ, R24.H1_H1 ;  /* 0x30000018ff717230 */ /* 0x020fca0000004100 */
[----:B------:R-:W-:-:S05]  /*0af0*/  FADD.FTZ R114, R113, R114 ;  /* 0x0000007271727221 */ /* 0x000fca0000010000 */
.L_x_18076:
[----:B------:R-:W-:-:S04]  /*0b00*/  F2FP.PACK_AB R108, RZ, R114 ;  /* 0x00000072ff6c723e */ /* 0x000fc800000000ff */
[----:B------:R-:W-:Y:S02]  /*0b10*/  PRMT R20, R20, 0x5410, R108 ;  /* 0x0000541014147816 */ /* 0x000fe4000000006c */
.L_x_18077:
[----:B------:R-:W-:-:S05]  /*0b20*/  HADD2.F32 R113, -RZ, R109.H0_H0 ;  /* 0x2000006dff717230 */ /* 0x000fca0000004100 */
[----:B------:R-:W-:Y:S01]  /*0b30*/  FMUL.FTZ R113, R113, R130 ;  /* 0x0000008271717220 */ /* 0x000fe20000410000 */
[----:B------:R-:W-:Y:S05]  /*0b40*/  @P3 BRA `(.L_x_18078) ;  /* 0x0000002000003947 */ /* 0x000fea0003800000 */
[----:B------:R-:W-:Y:S05]  /*0b50*/  @P2 BRA `(.L_x_18079) ;  /* 0x0000003000002947 */ /* 0x000fea0003800000 */
[----:B------:R-:W-:Y:S05]  /*0b60*/  BRA `(.L_x_18080) ;  /* 0x0000004000007947 */ /* 0x000fea0003800000 */
.L_x_18078:
[----:B-----5:R-:W-:-:S05]  /*0b70*/  HADD2.F32 R108, -RZ, R25.H0_H0 ;  /* 0x20000019ff6c7230 */ /* 0x020fca0000004100 */
[----:B------:R-:W-:-:S05]  /*0b80*/  FADD.FTZ R113, R108, R113 ;  /* 0x000000716c717221 */ /* 0x000fca0000010000 */
.L_x_18079:
[----:B------:R-:W-:-:S04]  /*0b90*/  F2FP.PACK_AB R108, RZ, R113 ;  /* 0x00000071ff6c723e */ /* 0x000fc800000000ff */
[----:B------:R-:W-:Y:S02]  /*0ba0*/  PRMT R21, R108, 0x7610, R21 ;  /* 0x000076106c157816 */ /* 0x000fe40000000015 */
.L_x_18080:
[----:B------:R-:W-:-:S05]  /*0bb0*/  HADD2.F32 R109, -RZ, R109.H1_H1 ;  /* 0x3000006dff6d7230 */ /* 0x000fca0000004100 */
[----:B------:R-:W-:Y:S01]  /*0bc0*/  FMUL.FTZ R115, R109, R130 ;  /* 0x000000826d737220 */ /* 0x000fe20000410000 */
[----:B------:R-:W-:Y:S05]  /*0bd0*/  @P3 BRA `(.L_x_18081) ;  /* 0x0000002000003947 */ /* 0x000fea0003800000 */
[----:B------:R-:W-:Y:S05]  /*0be0*/  @P2 BRA `(.L_x_18082) ;  /* 0x0000003000002947 */ /* 0x000fea0003800000 */
[----:B------:R-:W-:Y:S05]  /*0bf0*/  BRA `(.L_x_18083) ;  /* 0x0000004000007947 */ /* 0x000fea0003800000 */
.L_x_18081:
[----:B-----5:R-:W-:-:S05]  /*0c00*/  HADD2.F32 R108, -RZ, R25.H1_H1 ;  /* 0x30000019ff6c7230 */ /* 0x020fca0000004100 */
[----:B------:R-:W-:-:S05]  /*0c10*/  FADD.FTZ R115, R108, R115 ;  /* 0x000000736c737221 */ /* 0x000fca0000010000 */
.L_x_18082:
[----:B------:R-:W-:-:S04]  /*0c20*/  F2FP.PACK_AB R108, RZ, R115 ;  /* 0x00000073ff6c723e */ /* 0x000fc800000000ff */
[----:B------:R-:W-:Y:S02]  /*0c30*/  PRMT R21, R21, 0x5410, R108 ;  /* 0x0000541015157816 */ /* 0x000fe4000000006c */
.L_x_18083:
[----:B------:R-:W-:-:S05]  /*0c40*/  HADD2.F32 R109, -RZ, R110.H0_H0 ;  /* 0x2000006eff6d7230 */ /* 0x000fca0000004100 */
[----:B------:R-:W-:Y:S01]  /*0c50*/  FMUL.FTZ R116, R109, R130 ;  /* 0x000000826d747220 */ /* 0x000fe20000410000 */
[----:B------:R-:W-:Y:S05]  /*0c60*/  @P3 BRA `(.L_x_18084) ;  /* 0x0000002000003947 */ /* 0x000fea0003800000 */
[----:B------:R-:W-:Y:S05]  /*0c70*/  @P2 BRA `(.L_x_18085) ;  /* 0x0000003000002947 */ /* 0x000fea0003800000 */
[----:B------:R-:W-:Y:S05]  /*0c80*/  BRA `(.L_x_18086) ;  /* 0x0000004000007947 */ /* 0x000fea0003800000 */
.L_x_18084:
[----:B-----5:R-:W-:-:S05]  /*0c90*/  HADD2.F32 R109, -RZ, R26.H0_H0 ;  /* 0x2000001aff6d7230 */ /* 0x020fca0000004100 */
[----:B------:R-:W-:-:S05]  /*0ca0*/  FADD.FTZ R116, R109, R116 ;  /* 0x000000746d747221 */ /* 0x000fca0000010000 */
.L_x_18085:
[----:B------:R-:W-:-:S04]  /*0cb0*/  F2FP.PACK_AB R108, RZ, R116 ;  /* 0x00000074ff6c723e */ /* 0x000fc800000000ff */
[----:B------:R-:W-:Y:S02]  /*0cc0*/  PRMT R22, R108, 0x7610, R22 ;  /* 0x000076106c167816 */ /* 0x000fe40000000016 */
.L_x_18086:
[----:B------:R-:W-:-:S05]  /*0cd0*/  HADD2.F32 R125, -RZ, R110.H1_H1 ;  /* 0x3000006eff7d7230 */ /* 0x000fca0000004100 */
[----:B------:R-:W-:Y:S01]  /*0ce0*/  FMUL.FTZ R125, R125, R130 ;  /* 0x000000827d7d7220 */ /* 0x000fe20000410000 */
[----:B------:R-:W-:Y:S05]  /*0cf0*/  @P3 BRA `(.L_x_18087) ;  /* 0x0000002000003947 */ /* 0x000fea0003800000 */
[----:B------:R-:W-:Y:S05]  /*0d00*/  @P2 BRA `(.L_x_18088) ;  /* 0x0000003000002947 */ /* 0x000fea0003800000 */
[----:B------:R-:W-:Y:S05]  /*0d10*/  BRA `(.L_x_18089) ;  /* 0x0000004000007947 */ /* 0x000fea0003800000 */
.L_x_18087:
[----:B-----5:R-:W-:-:S05]  /*0d20*/  HADD2.F32 R108, -RZ, R26.H1_H1 ;  /* 0x3000001aff6c7230 */ /* 0x020fca0000004100 */
[----:B------:R-:W-:-:S05]  /*0d30*/  FADD.FTZ R125, R108, R125 ;  /* 0x0000007d6c7d7221 */ /* 0x000fca0000010000 */
.L_x_18088:
[----:B------:R-:W-:-:S04]  /*0d40*/  F2FP.PACK_AB R108, RZ, R125 ;  /* 0x0000007dff6c723e */ /* 0x000fc800000000ff */
[----:B------:R-:W-:Y:S02]  /*0d50*/  PRMT R22, R22, 0x5410, R108 ;  /* 0x0000541016167816 */ /* 0x000fe4000000006c */
.L_x_18089:
[----:B------:R-:W-:-:S05]  /*0d60*/  HADD2.F32 R109, -RZ, R111.H0_H0 ;  /* 0x2000006fff6d7230 */ /* 0x000fca0000004100 */
[----:B------:R-:W-:Y:S01]  /*0d70*/  FMUL.FTZ R126, R109, R130 ;  /* 0x000000826d7e7220 */ /* 0x000fe20000410000 */
[----:B------:R-:W-:Y:S05]  /*0d80*/  @P3 BRA `(.L_x_18090) ;  /* 0x0000002000003947 */ /* 0x000fea0003800000 */
[----:B------:R-:W-:Y:S05]  /*0d90*/  @P2 BRA `(.L_x_18091) ;  /* 0x0000003000002947 */ /* 0x000fea0003800000 */
[----:B------:R-:W-:Y:S05]  /*0da0*/  BRA `(.L_x_18092) ;  /* 0x0000004000007947 */ /* 0x000fea0003800000 */
.L_x_18090:
[----:B-----5:R-:W-:-:S05]  /*0db0*/  HADD2.F32 R109, -RZ, R27.H0_H0 ;  /* 0x2000001bff6d7230 */ /* 0x020fca0000004100 */
[----:B------:R-:W-:-:S05]  /*0dc0*/  FADD.FTZ R126, R109, R126 ;  /* 0x0000007e6d7e7221 */ /* 0x000fca0000010000 */
.L_x_18091:
[----:B------:R-:W-:-:S04]  /*0dd0*/  F2FP.PACK_AB R108, RZ, R126 ;  /* 0x0000007eff6c723e */ /* 0x000fc800000000ff */
[----:B------:R-:W-:Y:S02]  /*0de0*/  PRMT R23, R108, 0x7610, R23 ;  /* 0x000076106c177816 */ /* 0x000fe40000000017 */
.L_x_18092:
[----:B------:R-:W-:-:S05]  /*0df0*/  HADD2.F32 R111, -RZ, R111.H1_H1 ;  /* 0x3000006fff6f7230 */ /* 0x000fca0000004100 */
[----:B------:R-:W-:Y:S01]  /*0e00*/  FMUL.FTZ R141, R111, R130 ;  /* 0x000000826f8d7220 */ /* 0x000fe20000410000 */
[----:B------:R-:W-:Y:S05]  /*0e10*/  @P3 BRA `(.L_x_18093) ;  /* 0x0000002000003947 */ /* 0x000fea0003800000 */
[----:B------:R-:W-:Y:S05]  /*0e20*/  @P2 BRA `(.L_x_18094) ;  /* 0x0000003000002947 */ /* 0x000fea0003800000 */
[----:B------:R-:W-:Y:S05]  /*0e30*/  BRA `(.L_x_18095) ;  /* 0x0000004000007947 */ /* 0x000fea0003800000 */
.L_x_18093:
[----:B-----5:R-:W-:-:S05]  /*0e40*/  HADD2.F32 R108, -RZ, R27.H1_H1 ;  /* 0x3000001bff6c7230 */ /* 0x020fca0000004100 */
[----:B------:R-:W-:-:S05]  /*0e50*/  FADD.FTZ R141, R108, R141 ;  /* 0x0000008d6c8d7221 */ /* 0x000fca0000010000 */
.L_x_18094:
[----:B------:R-:W-:-:S04]  /*0e60*/  F2FP.PACK_AB R108, RZ, R141 ;  /* 0x0000008dff6c723e */ /* 0x000fc800000000ff */
[----:B------:R-:W-:Y:S02]  /*0e70*/  PRMT R23, R23, 0x5410, R108 ;  /* 0x0000541017177816 */ /* 0x000fe4000000006c */
.L_x_18095:
[C---:B------:R-:W-:Y:S02]  /*0e80*/  @P2 LEA R108, P3, R7.reuse, c[0x0][0x188], 0x4 ;  /* 0x00006200076c2a11 */ /* 0x040fe400078620ff */
[C---:B------:R-:W-:Y:S02]  /*0e90*/  IADD3 R134, R7.reuse, 0x80, RZ ;  /* 0x0000008007867810 */ /* 0x040fe40007ffe0ff */
[----:B------:R-:W-:-:S05]  /*0ea0*/  @P2 LEA.HI.X R109, R7, c[0x0][0x18c], RZ, 0x4, P3 ;  /* 0x00006300076d2a11 */ /* 0x000fca00018f24ff */
[----:B------:R1:W-:Y:S04]  /*0eb0*/  @P2 STG.E.128 [R108.64], R20 ;  /* 0x000000146c002986 */ /* 0x0003e8000c101d04 */
.L_x_18071:
[----:B------:R-:W-:Y:S05]  /*0ec0*/  BSYNC B0 ;  /* 0x0000000000007941 */ /* 0x000fea0003800000 */
.L_x_18070:
        /* <DEDUP_REMOVED lines=16> */
[----:B-1----:R-:W-:Y:S05]  /*0fd0*/  @P2 BRA `(.L_x_18099) ;  /* 0x0000003000002947 */ /* 0x002fea0003800000 */
[----:B------:R-:W-:Y:S05]  /*0fe0*/  BRA `(.L_x_18100) ;  /* 0x0000004000007947 */ /* 0x000fea0003800000 */
.L_x_18098:
[----:B-1---5:R-:W-:-:S05]  /*0ff0*/  HADD2.F32 R112, -RZ, R24.H0_H0 ;  /* 0x20000018ff707230 */ /* 0x022fca0000004100 */
[----:B------:R-:W-:-:S05]  /*1000*/  FADD.FTZ R9, R112, R9 ;  /* 0x0000000970097221 */ /* 0x000fca0000010000 */
.L_x_18099:
[----:B------:R-:W-:-:S04]  /*1010*/  F2FP.PACK_AB R19, RZ, R9 ;  /* 0x00000009ff13723e */ /* 0x000fc800000000ff */
[----:B------:R-:W-:Y:S02]  /*1020*/  PRMT R20, R19, 0x7610, R20 ;  /* 0x0000761013147816 */ /* 0x000fe40000000014 */
.L_x_18100:
[----:B------:R-:W-:-:S05]  /*1030*/  HADD2.F32 R19, -RZ, R108.H1_H1 ;  /* 0x3000006cff137230 */ /* 0x000fca0000004100 */
[----:B------:R-:W-:Y:S01]  /*1040*/  FMUL.FTZ R112, R19, R130 ;  /* 0x0000008213707220 */ /* 0x000fe20000410000 */
[----:B------:R-:W-:Y:S05]  /*1050*/  @P3 BRA `(.L_x_18101) ;  /* 0x0000002000003947 */ /* 0x000fea0003800000 */
[----:B------:R-:W-:Y:S05]  /*1060*/  @P2 BRA `(.L_x_18102) ;  /* 0x0000003000002947 */ /* 0x000fea0003800000 */
[----:B------:R-:W-:Y:S05]  /*1070*/  BRA `(.L_x_18103) ;  /* 0x0000004000007947 */ /* 0x000fea0003800000 */
.L_x_18101:
[----:B-----5:R-:W-:-:S05]  /*1080*/  HADD2.F32 R19, -RZ, R24.H1_H1 ;  /* 0x30000018ff137230 */ /* 0x020fca0000004100 */
[----:B------:R-:W-:-:S05]  /*1090*/  FADD.FTZ R112, R19, R112 ;  /* 0x0000007013707221 */ /* 0x000fca0000010000 */
.L_x_18102:
[----:B------:R-:W-:-:S04]  /*10a0*/  F2FP.PACK_AB R19, RZ, R112 ;  /* 0x00000070ff13723e */ /* 0x000fc800000000ff */
[----:B------:R-:W-:Y:S02]  /*10b0*/  PRMT R20, R20, 0x5410, R19 ;  /* 0x0000541014147816 */ /* 0x000fe40000000013 */
.L_x_18103:
[----:B------:R-:W-:-:S05]  /*10c0*/  HADD2.F32 R19, -RZ, R109.H0_H0 ;  /* 0x2000006dff137230 */ /* 0x000fca0000004100 */
[----:B------:R-:W-:Y:S01]  /*10d0*/  FMUL.FTZ R19, R19, R130 ;  /* 0x0000008213137220 */ /* 0x000fe20000410000 */
[----:B------:R-:W-:Y:S05]  /*10e0*/  @P3 BRA `(.L_x_18104) ;  /* 0x0000002000003947 */ /* 0x000fea0003800000 */
[----:B------:R-:W-:Y:S05]  /*10f0*/  @P2 BRA `(.L_x_18105) ;  /* 0x0000003000002947 */ /* 0x000fea0003800000 */
[----:B------:R-:W-:Y:S05]  /*1100*/  BRA `(.L_x_18106) ;  /* 0x0000004000007947 */ /* 0x000fea0003800000 */
.L_x_18104:
[----:B-----5:R-:W-:-:S05]  /*1110*/  HADD2.F32 R108, -RZ, R25.H0_H0 ;  /* 0x20000019ff6c7230 */ /* 0x020fca0000004100 */
[----:B------:R-:W-:-:S05]  /*1120*/  FADD.FTZ R19, R108, R19 ;  /* 0x000000136c137221 */ /* 0x000fca0000010000 */
.L_x_18105:
[----:B------:R-:W-:-:S04]  /*1130*/  F2FP.PACK_AB R108, RZ, R19 ;  /* 0x00000013ff6c723e */ /* 0x000fc800000000ff */
[----:B------:R-:W-:Y:S02]  /*1140*/  PRMT R21, R108, 0x7610, R21 ;  /* 0x000076106c157816 */ /* 0x000fe40000000015 */
.L_x_18106:
[----:B------:R-:W-:-:S05]  /*1150*/  HADD2.F32 R109, -RZ, R109.H1_H1 ;  /* 0x3000006dff6d7230 */ /* 0x000fca0000004100 */
[----:B------:R-:W-:Y:S01]  /*1160*/  FMUL.FTZ R117, R109, R130 ;  /* 0x000000826d757220 */ /* 0x000fe20000410000 */
[----:B------:R-:W-:Y:S05]  /*1170*/  @P3 BRA `(.L_x_18107) ;  /* 0x0000002000003947 */ /* 0x000fea0003800000 */
[----:B------:R-:W-:Y:S05]  /*1180*/  @P2 BRA `(.L_x_18108) ;  /* 0x0000003000002947 */ /* 0x000fea0003800000 */
[----:B------:R-:W-:Y:S05]  /*1190*/  BRA `(.L_x_18109) ;  /* 0x0000004000007947 */ /* 0x000fea0003800000 */
.L_x_18107:
[----:B-----5:R-:W-:-:S05]  /*11a0*/  HADD2.F32 R108, -RZ, R25.H1_H1 ;  /* 0x30000019ff6c7230 */ /* 0x020fca0000004100 */
[----:B------:R-:W-:-:S05]  /*11b0*/  FADD.FTZ R117, R108, R117 ;  /* 0x000000756c757221 */ /* 0x000fca0000010000 */
.L_x_18108:
[----:B------:R-:W-:-:S04]  /*11c0*/  F2FP.PACK_AB R108, RZ, R117 ;  /* 0x00000075ff6c723e */ /* 0x000fc800000000ff */
[----:B------:R-:W-:Y:S02]  /*11d0*/  PRMT R21, R21, 0x5410, R108 ;  /* 0x0000541015157816 */ /* 0x000fe4000000006c */
.L_x_18109:
[----:B------:R-:W-:-:S05]  /*11e0*/  HADD2.F32 R109, -RZ, R110.H0_H0 ;  /* 0x2000006eff6d7230 */ /* 0x000fca0000004100 */
[----:B------:R-:W-:Y:S01]  /*11f0*/  FMUL.FTZ R118, R109, R130 ;  /* 0x000000826d767220 */ /* 0x000fe20000410000 */
[----:B------:R-:W-:Y:S05]  /*1200*/  @P3 BRA `(.L_x_18110) ;  /* 0x0000002000003947 */ /* 0x000fea0003800000 */
[----:B------:R-:W-:Y:S05]  /*1210*/  @P2 BRA `(.L_x_18111) ;  /* 0x0000003000002947 */ /* 0x000fea0003800000 */
[----:B------:R-:W-:Y:S05]  /*1220*/  BRA `(.L_x_18112) ;  /* 0x0000004000007947 */ /* 0x000fea0003800000 */
.L_x_18110:
[----:B-----5:R-:W-:-:S05]  /*1230*/  HADD2.F32 R109, -RZ, R26.H0_H0 ;  /* 0x2000001aff6d7230 */ /* 0x020fca0000004100 */
[----:B------:R-:W-:-:S05]  /*1240*/  FADD.FTZ R118, R109, R118 ;  /* 0x000000766d767221 */ /* 0x000fca0000010000 */
.L_x_18111:
[----:B------:R-:W-:-:S04]  /*1250*/  F2FP.PACK_AB R108, RZ, R118 ;  /* 0x00000076ff6c723e */ /* 0x000fc800000000ff */
[----:B------:R-:W-:Y:S02]  /*1260*/  PRMT R22, R108, 0x7610, R22 ;  /* 0x000076106c167816 */ /* 0x000fe40000000016 */
.L_x_18112:
[----:B------:R-:W-:-:S05]  /*1270*/  HADD2.F32 R127, -RZ, R110.H1_H1 ;  /* 0x3000006eff7f7230 */ /* 0x000fca0000004100 */
[----:B------:R-:W-:Y:S01]  /*1280*/  FMUL.FTZ R127, R127, R130 ;  /* 0x000000827f7f7220 */ /* 0x000fe20000410000 */
[----:B------:R-:W-:Y:S05]  /*1290*/  @P3 BRA `(.L_x_18113) ;  /* 0x0000002000003947 */ /* 0x000fea0003800000 */
[----:B------:R-:W-:Y:S05]  /*12a0*/  @P2 BRA `(.L_x_18114) ;  /* 0x0000003000002947 */ /* 0x000fea0003800000 */
[----:B------:R-:W-:Y:S05]  /*12b0*/  BRA `(.L_x_18115) ;  /* 0x0000004000007947 */ /* 0x000fea0003800000 */
.L_x_18113:
[----:B-----5:R-:W-:-:S05]  /*12c0*/  HADD2.F32 R108, -RZ, R26.H1_H1 ;  /* 0x3000001aff6c7230 */ /* 0x020fca0000004100 */
[----:B------:R-:W-:-:S05]  /*12d0*/  FADD.FTZ R127, R108, R127 ;  /* 0x0000007f6c7f7221 */ /* 0x000fca0000010000 */
.L_x_18114:
[----:B------:R-:W-:-:S04]  /*12e0*/  F2FP.PACK_AB R108, RZ, R127 ;  /* 0x0000007fff6c723e */ /* 0x000fc800000000ff */
[----:B------:R-:W-:Y:S02]  /*12f0*/  PRMT R22, R22, 0x5410, R108 ;  /* 0x0000541016167816 */ /* 0x000fe4000000006c */
.L_x_18115:
[----:B------:R-:W-:-:S05]  /*1300*/  HADD2.F32 R109, -RZ, R111.H0_H0 ;  /* 0x2000006fff6d7230 */ /* 0x000fca0000004100 */
[----:B------:R-:W-:Y:S01]  /*1310*/  FMUL.FTZ R128, R109, R130 ;  /* 0x000000826d807220 */ /* 0x000fe20000410000 */
[----:B------:R-:W-:Y:S05]  /*1320*/  @P3 BRA `(.L_x_18116) ;  /* 0x0000002000003947 */ /* 0x000fea0003800000 */
[----:B------:R-:W-:Y:S05]  /*1330*/  @P2 BRA `(.L_x_18117) ;  /* 0x0000003000002947 */ /* 0x000fea0003800000 */
[----:B------:R-:W-:Y:S05]  /*1340*/  BRA `(.L_x_18118) ;  /* 0x0000004000007947 */ /* 0x000fea0003800000 */
.L_x_18116:
[----:B-----5:R-:W-:-:S05]  /*1350*/  HADD2.F32 R109, -RZ, R27.H0_H0 ;  /* 0x2000001bff6d7230 */ /* 0x020fca0000004100 */
[----:B------:R-:W-:-:S05]  /*1360*/  FADD.FTZ R128, R109, R128 ;  /* 0x000000806d807221 */ /* 0x000fca0000010000 */
.L_x_18117:
[----:B------:R-:W-:-:S04]  /*1370*/  F2FP.PACK_AB R108, RZ, R128 ;  /* 0x00000080ff6c723e */ /* 0x000fc800000000ff */
[----:B------:R-:W-:Y:S02]  /*1380*/  PRMT R23, R108, 0x7610, R23 ;  /* 0x000076106c177816 */ /* 0x000fe40000000017 */
.L_x_18118:
[----:B------:R-:W-:-:S05]  /*1390*/  HADD2.F32 R111, -RZ, R111.H1_H1 ;  /* 0x3000006fff6f7230 */ /* 0x000fca0000004100 */
[----:B------:R-:W-:Y:S01]  /*13a0*/  FMUL.FTZ R143, R111, R130 ;  /* 0x000000826f8f7220 */ /* 0x000fe20000410000 */
[----:B------:R-:W-:Y:S05]  /*13b0*/  @P3 BRA `(.L_x_18119) ;  /* 0x0000002000003947 */ /* 0x000fea0003800000 */
[----:B------:R-:W-:Y:S05]  /*13c0*/  @P2 BRA `(.L_x_18120) ;  /* 0x0000003000002947 */ /* 0x000fea0003800000 */
[----:B------:R-:W-:Y:S05]  /*13d0*/  BRA `(.L_x_18121) ;  /* 0x0000004000007947 */ /* 0x000fea0003800000 */
.L_x_18119:
[----:B-----5:R-:W-:-:S05]  /*13e0*/  HADD2.F32 R108, -RZ, R27.H1_H1 ;  /* 0x3000001bff6c7230 */ /* 0x020fca0000004100 */
[----:B------:R-:W-:-:S05]  /*13f0*/  FADD.FTZ R143, R108, R143 ;  /* 0x0000008f6c8f7221 */ /* 0x000fca0000010000 */
.L_x_18120:
[----:B------:R-:W-:-:S04]  /*1400*/  F2FP.PACK_AB R108, RZ, R143 ;  /* 0x0000008fff6c723e */ /* 0x000fc800000000ff */
[----:B------:R-:W-:Y:S02]  /*1410*/  PRMT R23, R23, 0x5410, R108 ;  /* 0x0000541017177816 */ /* 0x000fe4000000006c */
.L_x_18121:
[----:B------:R-:W-:-:S04]  /*1420*/  @P2 LEA R108, P3, R134, c[0x0][0x188], 0x4 ;  /* 0x00006200866c2a11 */ /* 0x000fc800078620ff */
[C---:B------:R-:W-:Y:S02]  /*1430*/  @P2 LEA.HI.X R109, R134.reuse, c[0x0][0x18c], RZ, 0x4, P3 ;  /* 0x00006300866d2a11 */ /* 0x040fe400018f24ff */
[----:B------:R-:W-:-:S03]  /*1440*/  IADD3 R134, R134, 0x80, RZ ;  /* 0x0000008086867810 */ /* 0x000fc60007ffe0ff */
[----:B------:R1:W-:Y:S04]  /*1450*/  @P2 STG.E.128 [R108.64], R20 ;  /* 0x000000146c002986 */ /* 0x0003e8000c101d04 */
.L_x_18097:
[----:B------:R-:W-:Y:S05]  /*1460*/  BSYNC B0 ;  /* 0x0000000000007941 */ /* 0x000fea0003800000 */
.L_x_18096:
        /* <DEDUP_REMOVED lines=18> */
.L_x_18124:
[----:B-1---5:R-:W-:-:S05]  /*1590*/  HADD2.F32 R17, -RZ, R24.H0_H0 ;  /* 0x20000018ff117230 */ /* 0x022fca0000004100 */
[----:B------:R-:W-:-:S05]  /*15a0*/  FADD.FTZ R10, R17, R10 ;  /* 0x0000000a110a7221 */ /* 0x000fca0000010000 */
.L_x_18125:
[----:B------:R-:W-:-:S04]  /*15b0*/  F2FP.PACK_AB R17, RZ, R10 ;  /* 0x0000000aff11723e */ /* 0x000fc800000000ff */
[----:B------:R-:W-:Y:S02]  /*15c0*/  PRMT R20, R17, 0x7610, R20 ;  /* 0x0000761011147816 */ /* 0x000fe40000000014 */
.L_x_18126:
[----:B------:R-:W-:-:S05]  /*15d0*/  HADD2.F32 R17, -RZ, R108.H1_H1 ;  /* 0x3000006cff117230 */ /* 0x000fca0000004100 */
[----:B------:R-:W-:Y:S01]  /*15e0*/  FMUL.FTZ R18, R17, R130 ;  /* 0x0000008211127220 */ /* 0x000fe20000410000 */
[----:B------:R-:W-:Y:S05]  /*15f0*/  @P3 BRA `(.L_x_18127) ;  /* 0x0000002000003947 */ /* 0x000fea0003800000 */
[----:B------:R-:W-:Y:S05]  /*1600*/  @P2 BRA `(.L_x_18128) ;  /* 0x0000003000002947 */ /* 0x000fea0003800000 */
[----:B------:R-:W-:Y:S05]  /*1610*/  BRA `(.L_x_18129) ;  /* 0x0000004000007947 */ /* 0x000fea0003800000 */
.L_x_18127:
[----:B-----5:R-:W-:-:S05]  /*1620*/  HADD2.F32 R17, -RZ, R24.H1_H1 ;  /* 0x30000018ff117230 */ /* 0x020fca0000004100 */
[----:B------:R-:W-:-:S05]  /*1630*/  FADD.FTZ R18, R17, R18 ;  /* 0x0000001211127221 */ /* 0x000fca0000010000 */
.L_x_18128:
[----:B------:R-:W-:-:S04]  /*1640*/  F2FP.PACK_AB R17, RZ, R18 ;  /* 0x00000012ff11723e */ /* 0x000fc800000000ff */
[----:B------:R-:W-:Y:S02]  /*1650*/  PRMT R20, R20, 0x5410, R17 ;  /* 0x0000541014147816 */ /* 0x000fe40000000011 */
.L_x_18129:
[----:B------:R-:W-:-:S05]  /*1660*/  HADD2.F32 R17, -RZ, R109.H0_H0 ;  /* 0x2000006dff117230 */ /* 0x000fca0000004100 */
[----:B------:R-:W-:Y:S01]  /*1670*/  FMUL.FTZ R17, R17, R130 ;  /* 0x0000008211117220 */ /* 0x000fe20000410000 */
[----:B------:R-:W-:Y:S05]  /*1680*/  @P3 BRA `(.L_x_18130) ;  /* 0x0000002000003947 */ /* 0x000fea0003800000 */
[----:B------:R-:W-:Y:S05]  /*1690*/  @P2 BRA `(.L_x_18131) ;  /* 0x0000003000002947 */ /* 0x000fea0003800000 */
[----:B------:R-:W-:Y:S05]  /*16a0*/  BRA `(.L_x_18132) ;  /* 0x0000004000007947 */ /* 0x000fea0003800000 */
.L_x_18130:
[----:B-----5:R-:W-:-:S05]  /*16b0*/  HADD2.F32 R108, -RZ, R25.H0_H0 ;  /* 0x20000019ff6c7230 */ /* 0x020fca0000004100 */
[----:B------:R-:W-:-:S05]  /*16c0*/  FADD.FTZ R17, R108, R17 ;  /* 0x000000116c117221 */ /* 0x000fca0000010000 */
.L_x_18131:
[----:B------:R-:W-:-:S04]  /*16d0*/  F2FP.PACK_AB R108, RZ, R17 ;  /* 0x00000011ff6c723e */ /* 0x000fc800000000ff */
[----:B------:R-:W-:Y:S02]  /*16e0*/  PRMT R21, R108, 0x7610, R21 ;  /* 0x000076106c157816 */ /* 0x000fe40000000015 */
.L_x_18132:
[----:B------:R-:W-:-:S05]  /*16f0*/  HADD2.F32 R109, -RZ, R109.H1_H1 ;  /* 0x3000006dff6d7230 */ /* 0x000fca0000004100 */
[----:B------:R-:W-:Y:S01]  /*1700*/  FMUL.FTZ R119, R109, R130 ;  /* 0x000000826d777220 */ /* 0x000fe20000410000 */
[----:B------:R-:W-:Y:S05]  /*1710*/  @P3 BRA `(.L_x_18133) ;  /* 0x0000002000003947 */ /* 0x000fea0003800000 */
[----:B------:R-:W-:Y:S05]  /*1720*/  @P2 BRA `(.L_x_18134) ;  /* 0x0000003000002947 */ /* 0x000fea0003800000 */
[----:B------:R-:W-:Y:S05]  /*1730*/  BRA `(.L_x_18135) ;  /* 0x0000004000007947 */ /* 0x000fea0003800000 */
.L_x_18133:
[----:B-----5:R-:W-:-:S05]  /*1740*/  HADD2.F32 R108, -RZ, R25.H1_H1 ;  /* 0x30000019ff6c7230 */ /* 0x020fca0000004100 */
[----:B------:R-:W-:-:S05]  /*1750*/  FADD.FTZ R119, R108, R119 ;  /* 0x000000776c777221 */ /* 0x000fca0000010000 */
.L_x_18134:
[----:B------:R-:W-:-:S04]  /*1760*/  F2FP.PACK_AB R108, RZ, R119 ;  /* 0x00000077ff6c723e */ /* 0x000fc800000000ff */
[----:B------:R-:W-:Y:S02]  /*1770*/  PRMT R21, R21, 0x5410, R108 ;  /* 0x0000541015157816 */ /* 0x000fe4000000006c */
.L_x_18135:
[----:B------:R-:W-:-:S05]  /*1780*/  HADD2.F32 R109, -RZ, R110.H0_H0 ;  /* 0x2000006eff6d7230 */ /* 0x000fca0000004100 */
[----:B------:R-:W-:Y:S01]  /*1790*/  FMUL.FTZ R120, R109, R130 ;  /* 0x000000826d787220 */ /* 0x000fe20000410000 */
[----:B------:R-:W-:Y:S05]  /*17a0*/  @P3 BRA `(.L_x_18136) ;  /* 0x0000002000003947 */ /* 0x000fea0003800000 */
[----:B------:R-:W-:Y:S05]  /*17b0*/  @P2 BRA `(.L_x_18137) ;  /* 0x0000003000002947 */ /* 0x000fea0003800000 */
[----:B------:R-:W-:Y:S05]  /*17c0*/  BRA `(.L_x_18138) ;  /* 0x0000004000007947 */ /* 0x000fea0003800000 */
.L_x_18136:
[----:B-----5:R-:W-:-:S05]  /*17d0*/  HADD2.F32 R109, -RZ, R26.H0_H0 ;  /* 0x2000001aff6d7230 */ /* 0x020fca0000004100 */
[----:B------:R-:W-:-:S05]  /*17e0*/  FADD.FTZ R120, R109, R120 ;  /* 0x000000786d787221 */ /* 0x000fca0000010000 */
.L_x_18137:
[----:B------:R-:W-:-:S04]  /*17f0*/  F2FP.PACK_AB R108, RZ, R120 ;  /* 0x00000078ff6c723e */ /* 0x000fc800000000ff */
[----:B------:R-:W-:Y:S02]  /*1800*/  PRMT R22, R108, 0x7610, R22 ;  /* 0x000076106c167816 */ /* 0x000fe40000000016 */
.L_x_18138:
[----:B------:R-:W-:-:S05]  /*1810*/  HADD2.F32 R129, -RZ, R110.H1_H1 ;  /* 0x3000006eff817230 */ /* 0x000fca0000004100 */
[----:B------:R-:W-:Y:S01]  /*1820*/  FMUL.FTZ R129, R129, R130 ;  /* 0x0000008281817220 */ /* 0x000fe20000410000 */
[----:B------:R-:W-:Y:S05]  /*1830*/  @P3 BRA `(.L_x_18139) ;  /* 0x0000002000003947 */ /* 0x000fea0003800000 */
[----:B------:R-:W-:Y:S05]  /*1840*/  @P2 BRA `(.L_x_18140) ;  /* 0x0000003000002947 */ /* 0x000fea0003800000 */
[----:B------:R-:W-:Y:S05]  /*1850*/  BRA `(.L_x_18141) ;  /* 0x0000004000007947 */ /* 0x000fea0003800000 */
.L_x_18139:
[----:B-----5:R-:W-:-:S05]  /*1860*/  HADD2.F32 R108, -RZ, R26.H1_H1 ;  /* 0x3000001aff6c7230 */ /* 0x020fca0000004100 */
[----:B------:R-:W-:-:S05]  /*1870*/  FADD.FTZ R129, R108, R129 ;  /* 0x000000816c817221 */ /* 0x000fca0000010000 */
.L_x_18140:
[----:B------:R-:W-:-:S04]  /*1880*/  F2FP.PACK_AB R108, RZ, R129 ;  /* 0x00000081ff6c723e */ /* 0x000fc800000000ff */
[----:B------:R-:W-:Y:S02]  /*1890*/  PRMT R22, R22, 0x5410, R108 ;  /* 0x0000541016167816 */ /* 0x000fe4000000006c */
.L_x_18141:
[----:B------:R-:W-:-:S05]  /*18a0*/  HADD2.F32 R131, -RZ, R111.H0_H0 ;  /* 0x2000006fff837230 */ /* 0x000fca0000004100 */
[----:B------:R-:W-:Y:S01]  /*18b0*/  FMUL.FTZ R131, R131, R130 ;  /* 0x0000008283837220 */ /* 0x000fe20000410000 */
[----:B------:R-:W-:Y:S05]  /*18c0*/  @P3 BRA `(.L_x_18142) ;  /* 0x0000002000003947 */ /* 0x000fea0003800000 */
[----:B------:R-:W-:Y:S05]  /*18d0*/  @P2 BRA `(.L_x_18143) ;  /* 0x0000003000002947 */ /* 0x000fea0003800000 */
[----:B------:R-:W-:Y:S05]  /*18e0*/  BRA `(.L_x_18144) ;  /* 0x0000004000007947 */ /* 0x000fea0003800000 */
.L_x_18142:
[----:B-----5:R-:W-:-:S05]  /*18f0*/  HADD2.F32 R108, -RZ, R27.H0_H0 ;  /* 0x2000001bff6c7230 */ /* 0x020fca0000004100 */
[----:B------:R-:W-:-:S05]  /*1900*/  FADD.FTZ R131, R108, R131 ;  /* 0x000000836c837221 */ /* 0x000fca0000010000 */
.L_x_18143:
[----:B------:R-:W-:-:S04]  /*1910*/  F2FP.PACK_AB R108, RZ, R131 ;  /* 0x00000083ff6c723e */ /* 0x000fc800000000ff */
[----:B------:R-:W-:Y:S02]  /*1920*/  PRMT R23, R108, 0x7610, R23 ;  /* 0x000076106c177816 */ /* 0x000fe40000000017 */
.L_x_18144:
[----:B------:R-:W-:-:S05]  /*1930*/  HADD2.F32 R111, -RZ, R111.H1_H1 ;  /* 0x3000006fff6f7230 */ /* 0x000fca0000004100 */
[----:B------:R-:W-:Y:S01]  /*1940*/  FMUL.FTZ R145, R111, R130 ;  /* 0x000000826f917220 */ /* 0x000fe20000410000 */
[----:B------:R-:W-:Y:S05]  /*1950*/  @P3 BRA `(.L_x_18145) ;  /* 0x0000002000003947 */ /* 0x000fea0003800000 */
[----:B------:R-:W-:Y:S05]  /*1960*/  @P2 BRA `(.L_x_18146) ;  /* 0x0000003000002947 */ /* 0x000fea0003800000 */
[----:B------:R-:W-:Y:S05]  /*1970*/  BRA `(.L_x_18147) ;  /* 0x0000004000007947 */ /* 0x000fea0003800000 */
.L_x_18145:
[----:B-----5:R-:W-:-:S05]  /*1980*/  HADD2.F32 R108, -RZ, R27.H1_H1 ;  /* 0x3000001bff6c7230 */ /* 0x020fca0000004100 */
[----:B------:R-:W-:-:S05]  /*1990*/  FADD.FTZ R145, R108, R145 ;  /* 0x000000916c917221 */ /* 0x000fca0000010000 */
.L_x_18146:
[----:B------:R-:W-:-:S04]  /*19a0*/  F2FP.PACK_AB R108, RZ, R145 ;  /* 0x00000091ff6c723e */ /* 0x000fc800000000ff */
[----:B------:R-:W-:Y:S02]  /*19b0*/  PRMT R23, R23, 0x5410, R108 ;  /* 0x0000541017177816 */ /* 0x000fe4000000006c */
.L_x_18147:
[----:B------:R-:W-:-:S04]  /*19c0*/  @P2 LEA R108, P3, R134, c[0x0][0x188], 0x4 ;  /* 0x00006200866c2a11 */ /* 0x000fc800078620ff */
[C---:B------:R-:W-:Y:S02]  /*19d0*/  @P2 LEA.HI.X R109, R134.reuse, c[0x0][0x18c], RZ, 0x4, P3 ;  /* 0x00006300866d2a11 */ /* 0x040fe400018f24ff */
[----:B------:R-:W-:-:S03]  /*19e0*/  IADD3 R134, R134, 0x80, RZ ;  /* 0x0000008086867810 */ /* 0x000fc60007ffe0ff */
[----:B------:R1:W-:Y:S04]  /*19f0*/  @P2 STG.E.128 [R108.64], R20 ;  /* 0x000000146c002986 */ /* 0x0003e8000c101d04 */
.L_x_18123:
[----:B------:R-:W-:Y:S05]  /*1a00*/  BSYNC B0 ;  /* 0x0000000000007941 */ /* 0x000fea0003800000 */
.L_x_18122:
        /* <DEDUP_REMOVED lines=18> */
.L_x_18150:
[----:B-1---5:R-:W-:-:S05]  /*1b30*/  HADD2.F32 R16, -RZ, R24.H0_H0 ;  /* 0x20000018ff107230 */ /* 0x022fca0000004100 */
[----:B------:R-:W-:-:S05]  /*1b40*/  FADD.FTZ R11, R16, R11 ;  /* 0x0000000b100b7221 */ /* 0x000fca0000010000 */
.L_x_18151:
[----:B------:R-:W-:-:S04]  /*1b50*/  F2FP.PACK_AB R15, RZ, R11 ;  /* 0x0000000bff0f723e */ /* 0x000fc800000000ff */
[----:B------:R-:W-:Y:S02]  /*1b60*/  PRMT R20, R15, 0x7610, R20 ;  /* 0x000076100f147816 */ /* 0x000fe40000000014 */
.L_x_18152:
[----:B------:R-:W-:-:S05]  /*1b70*/  HADD2.F32 R15, -RZ, R108.H1_H1 ;  /* 0x3000006cff0f7230 */ /* 0x000fca0000004100 */
[----:B------:R-:W-:Y:S01]  /*1b80*/  FMUL.FTZ R16, R15, R130 ;  /* 0x000000820f107220 */ /* 0x000fe20000410000 */
[----:B------:R-:W-:Y:S05]  /*1b90*/  @P3 BRA `(.L_x_18153) ;  /* 0x0000002000003947 */ /* 0x000fea0003800000 */
[----:B------:R-:W-:Y:S05]  /*1ba0*/  @P2 BRA `(.L_x_18154) ;  /* 0x0000003000002947 */ /* 0x000fea0003800000 */
[----:B------:R-:W-:Y:S05]  /*1bb0*/  BRA `(.L_x_18155) ;  /* 0x0000004000007947 */ /* 0x000fea0003800000 */
.L_x_18153:
[----:B-----5:R-:W-:-:S05]  /*1bc0*/  HADD2.F32 R15, -RZ, R24.H1_H1 ;  /* 0x30000018ff0f7230 */ /* 0x020fca0000004100 */
[----:B------:R-:W-:-:S05]  /*1bd0*/  FADD.FTZ R16, R15, R16 ;  /* 0x000000100f107221 */ /* 0x000fca0000010000 */
.L_x_18154:
[----:B------:R-:W-:-:S04]  /*1be0*/  F2FP.PACK_AB R15, RZ, R16 ;  /* 0x00000010ff0f723e */ /* 0x000fc800000000ff */
[----:B------:R-:W-:Y:S02]  /*1bf0*/  PRMT R20, R20, 0x5410, R15 ;  /* 0x0000541014147816 */ /* 0x000fe4000000000f */
.L_x_18155:
[----:B------:R-:W-:-:S05]  /*1c00*/  HADD2.F32 R15, -RZ, R109.H0_H0 ;  /* 0x2000006dff0f7230 */ /* 0x000fca0000004100 */
[----:B------:R-:W-:Y:S01]  /*1c10*/  FMUL.FTZ R15, R15, R130 ;  /* 0x000000820f0f7220 */ /* 0x000fe20000410000 */
[----:B------:R-:W-:Y:S05]  /*1c20*/  @P3 BRA `(.L_x_18156) ;  /* 0x0000002000003947 */ /* 0x000fea0003800000 */
[----:B------:R-:W-:Y:S05]  /*1c30*/  @P2 BRA `(.L_x_18157) ;  /* 0x0000003000002947 */ /* 0x000fea0003800000 */
[----:B------:R-:W-:Y:S05]  /*1c40*/  BRA `(.L_x_18158) ;  /* 0x0000004000007947 */ /* 0x000fea0003800000 */
.L_x_18156:
[----:B-----5:R-:W-:-:S05]  /*1c50*/  HADD2.F32 R108, -RZ, R25.H0_H0 ;  /* 0x20000019ff6c7230 */ /* 0x020fca0000004100 */
[----:B------:R-:W-:-:S05]  /*1c60*/  FADD.FTZ R15, R108, R15 ;  /* 0x0000000f6c0f7221 */ /* 0x000fca0000010000 */
.L_x_18157:
[----:B------:R-:W-:-:S04]  /*1c70*/  F2FP.PACK_AB R108, RZ, R15 ;  /* 0x0000000fff6c723e */ /* 0x000fc800000000ff */
[----:B------:R-:W-:Y:S02]  /*1c80*/  PRMT R21, R108, 0x7610, R21 ;  /* 0x000076106c157816 */ /* 0x000fe40000000015 */
.L_x_18158:
[----:B------:R-:W-:-:S05]  /*1c90*/  HADD2.F32 R109, -RZ, R109.H1_H1 ;  /* 0x3000006dff6d7230 */ /* 0x000fca0000004100 */
[----:B------:R-:W-:Y:S01]  /*1ca0*/  FMUL.FTZ R121, R109, R130 ;  /* 0x000000826d797220 */ /* 0x000fe20000410000 */
[----:B------:R-:W-:Y:S05]  /*1cb0*/  @P3 BRA `(.L_x_18159) ;  /* 0x0000002000003947 */ /* 0x000fea0003800000 */
[----:B------:R-:W-:Y:S05]  /*1cc0*/  @P2 BRA `(.L_x_18160) ;  /* 0x0000003000002947 */ /* 0x000fea0003800000 */
[----:B------:R-:W-:Y:S05]  /*1cd0*/  BRA `(.L_x_18161) ;  /* 0x0000004000007947 */ /* 0x000fea0003800000 */
.L_x_18159:
[----:B-----5:R-:W-:-:S05]  /*1ce0*/  HADD2.F32 R108, -RZ, R25.H1_H1 ;  /* 0x30000019ff6c7230 */ /* 0x020fca0000004100 */
[----:B------:R-:W-:-:S05]  /*1cf0*/  FADD.FTZ R121, R108, R121 ;  /* 0x000000796c797221 */ /* 0x000fca0000010000 */
.L_x_18160:
[----:B------:R-:W-:-:S04]  /*1d00*/  F2FP.PACK_AB R108, RZ, R121 ;  /* 0x00000079ff6c723e */ /* 0x000fc800000000ff */
[----:B------:R-:W-:Y:S02]  /*1d10*/  PRMT R21, R21, 0x5410, R108 ;  /* 0x0000541015157816 */ /* 0x000fe4000000006c */
.L_x_18161:
[----:B------:R-:W-:-:S05]  /*1d20*/  HADD2.F32 R109, -RZ, R110.H0_H0 ;  /* 0x2000006eff6d7230 */ /* 0x000fca0000004100 */
[----:B------:R-:W-:Y:S01]  /*1d30*/  FMUL.FTZ R122, R109, R130 ;  /* 0x000000826d7a7220 */ /* 0x000fe20000410000 */
[----:B------:R-:W-:Y:S05]  /*1d40*/  @P3 BRA `(.L_x_18162) ;  /* 0x0000002000003947 */ /* 0x000fea0003800000 */
[----:B------:R-:W-:Y:S05]  /*1d50*/  @P2 BRA `(.L_x_18163) ;  /* 0x0000003000002947 */ /* 0x000fea0003800000 */
[----:B------:R-:W-:Y:S05]  /*1d60*/  BRA `(.L_x_18164) ;  /* 0x0000004000007947 */ /* 0x000fea0003800000 */
.L_x_18162:
[----:B-----5:R-:W-:-:S05]  /*1d70*/  HADD2.F32 R109, -RZ, R26.H0_H0 ;  /* 0x2000001aff6d7230 */ /* 0x020fca0000004100 */
[----:B------:R-:W-:-:S05]  /*1d80*/  FADD.FTZ R122, R109, R122 ;  /* 0x0000007a6d7a7221 */ /* 0x000fca0000010000 */
.L_x_18163:
[----:B------:R-:W-:-:S04]  /*1d90*/  F2FP.PACK_AB R108, RZ, R122 ;  /* 0x0000007aff6c723e */ /* 0x000fc800000000ff */
[----:B------:R-:W-:Y:S02]  /*1da0*/  PRMT R22, R108, 0x7610, R22 ;  /* 0x000076106c167816 */ /* 0x000fe40000000016 */
.L_x_18164:
[----:B------:R-:W-:-:S05]  /*1db0*/  HADD2.F32 R133, -RZ, R110.H1_H1 ;  /* 0x3000006eff857230 */ /* 0x000fca0000004100 */
[----:B------:R-:W-:Y:S01]  /*1dc0*/  FMUL.FTZ R133, R133, R130 ;  /* 0x0000008285857220 */ /* 0x000fe20000410000 */
[----:B------:R-:W-:Y:S05]  /*1dd0*/  @P3 BRA `(.L_x_18165) ;  /* 0x0000002000003947 */ /* 0x000fea0003800000 */
[----:B------:R-:W-:Y:S05]  /*1de0*/  @P2 BRA `(.L_x_18166) ;  /* 0x0000003000002947 */ /* 0x000fea0003800000 */
[----:B------:R-:W-:Y:S05]  /*1df0*/  BRA `(.L_x_18167) ;  /* 0x0000004000007947 */ /* 0x000fea0003800000 */
.L_x_18165:
[----:B-----5:R-:W-:-:S05]  /*1e00*/  HADD2.F32 R108, -RZ, R26.H1_H1 ;  /* 0x3000001aff6c7230 */ /* 0x020fca0000004100 */
[----:B------:R-:W-:-:S05]  /*1e10*/  FADD.FTZ R133, R108, R133 ;  /* 0x000000856c857221 */ /* 0x000fca0000010000 */
.L_x_18166:
[----:B------:R-:W-:-:S04]  /*1e20*/  F2FP.PACK_AB R108, RZ, R133 ;  /* 0x00000085ff6c723e */ /* 0x000fc800000000ff */
[----:B------:R-:W-:Y:S02]  /*1e30*/  PRMT R22, R22, 0x5410, R108 ;  /* 0x0000541016167816 */ /* 0x000fe4000000006c */
.L_x_18167:
[----:B------:R-:W-:-:S05]  /*1e40*/  HADD2.F32 R135, -RZ, R111.H0_H0 ;  /* 0x2000006fff877230 */ /* 0x000fca0000004100 */
[----:B------:R-:W-:Y:S01]  /*1e50*/  FMUL.FTZ R135, R135, R130 ;  /* 0x0000008287877220 */ /* 0x000fe20000410000 */
[----:B------:R-:W-:Y:S05]  /*1e60*/  @P3 BRA `(.L_x_18168) ;  /* 0x0000002000003947 */ /* 0x000fea0003800000 */
[----:B------:R-:W-:Y:S05]  /*1e70*/  @P2 BRA `(.L_x_18169) ;  /* 0x0000003000002947 */ /* 0x000fea0003800000 */
[----:B------:R-:W-:Y:S05]  /*1e80*/  BRA `(.L_x_18170) ;  /* 0x0000004000007947 */ /* 0x000fea0003800000 */
.L_x_18168:
[----:B-----5:R-:W-:-:S05]  /*1e90*/  HADD2.F32 R108, -RZ, R27.H0_H0 ;  /* 0x2000001bff6c7230 */ /* 0x020fca0000004100 */
[----:B------:R-:W-:-:S05]  /*1ea0*/  FADD.FTZ R135, R108, R135 ;  /* 0x000000876c877221 */ /* 0x000fca0000010000 */
.L_x_18169:
[----:B------:R-:W-:-:S04]  /*1eb0*/  F2FP.PACK_AB R108, RZ, R135 ;  /* 0x00000087ff6c723e */ /* 0x000fc800000000ff */
[----:B------:R-:W-:Y:S02]  /*1ec0*/  PRMT R23, R108, 0x7610, R23 ;  /* 0x000076106c177816 */ /* 0x000fe40000000017 */
.L_x_18170:
[----:B------:R-:W-:-:S05]  /*1ed0*/  HADD2.F32 R111, -RZ, R111.H1_H1 ;  /* 0x3000006fff6f7230 */ /* 0x000fca0000004100 */
[----:B------:R-:W-:Y:S01]  /*1ee0*/  FMUL.FTZ R147, R111, R130 ;  /* 0x000000826f937220 */ /* 0x000fe20000410000 */
[----:B------:R-:W-:Y:S05]  /*1ef0*/  @P3 BRA `(.L_x_18171) ;  /* 0x0000002000003947 */ /* 0x000fea0003800000 */
[----:B------:R-:W-:Y:S05]  /*1f00*/  @P2 BRA `(.L_x_18172) ;  /* 0x0000003000002947 */ /* 0x000fea0003800000 */
[----:B------:R-:W-:Y:S05]  /*1f10*/  BRA `(.L_x_18173) ;  /* 0x0000004000007947 */ /* 0x000fea0003800000 */
.L_x_18171:
[----:B-----5:R-:W-:-:S05]  /*1f20*/  HADD2.F32 R108, -RZ, R27.H1_H1 ;  /* 0x3000001bff6c7230 */ /* 0x020fca0000004100 */
[----:B------:R-:W-:-:S05]  /*1f30*/  FADD.FTZ R147, R108, R147 ;  /* 0x000000936c937221 */ /* 0x000fca0000010000 */
.L_x_18172:
[----:B------:R-:W-:-:S04]  /*1f40*/  F2FP.PACK_AB R108, RZ, R147 ;  /* 0x00000093ff6c723e */ /* 0x000fc800000000ff */
[----:B------:R-:W-:Y:S02]  /*1f50*/  PRMT R23, R23, 0x5410, R108 ;  /* 0x0000541017177816 */ /* 0x000fe4000000006c */
.L_x_18173:
[----:B------:R-:W-:-:S04]  /*1f60*/  @P2 LEA R108, P3, R134, c[0x0][0x188], 0x4 ;  /* 0x00006200866c2a11 */ /* 0x000fc800078620ff */
[C---:B------:R-:W-:Y:S02]  /*1f70*/  @P2 LEA.HI.X R109, R134.reuse, c[0x0][0x18c], RZ, 0x4, P3 ;  /* 0x00006300866d2a11 */ /* 0x040fe400018f24ff */
[----:B------:R-:W-:-:S03]  /*1f80*/  IADD3 R134, R134, 0x80, RZ ;  /* 0x0000008086867810 */ /* 0x000fc60007ffe0ff */
[----:B------:R1:W-:Y:S04]  /*1f90*/  @P2 STG.E.128 [R108.64], R20 ;  /* 0x000000146c002986 */ /* 0x0003e8000c101d04 */
.L_x_18149:
[----:B------:R-:W-:Y:S05]  /*1fa0*/  BSYNC B0 ;  /* 0x0000000000007941 */ /* 0x000fea0003800000 */
.L_x_18148:
        /* <DEDUP_REMOVED lines=17> */
.L_x_18176:
[----:B-1---5:R-:W-:-:S05]  /*20c0*/  HADD2.F32 R13, -RZ, R24.H0_H0 ;  /* 0x20000018ff0d7230 */ /* 0x022fca0000004100 */
[----:B------:R-:W-:-:S05]  /*20d0*/  FADD.FTZ R12, R13, R12 ;  /* 0x0000000c0d0c7221 */ /* 0x000fca0000010000 */
.L_x_18177:
[----:B------:R-:W-:-:S04]  /*20e0*/  F2FP.PACK_AB R13, RZ, R12 ;  /* 0x0000000cff0d723e */ /* 0x000fc800000000ff */
[----:B------:R-:W-:Y:S02]  /*20f0*/  PRMT R20, R13, 0x7610, R20 ;  /* 0x000076100d147816 */ /* 0x000fe40000000014 */
.L_x_18178:
[----:B------:R-:W-:-:S05]  /*2100*/  HADD2.F32 R13, -RZ, R108.H1_H1 ;  /* 0x3000006cff0d7230 */ /* 0x000fca0000004100 */
[----:B------:R-:W-:Y:S01]  /*2110*/  FMUL.FTZ R14, R13, R130 ;  /* 0x000000820d0e7220 */ /* 0x000fe20000410000 */
[----:B------:R-:W-:Y:S05]  /*2120*/  @P3 BRA `(.L_x_18179) ;  /* 0x0000002000003947 */ /* 0x000fea0003800000 */
[----:B------:R-:W-:Y:S05]  /*2130*/  @P2 BRA `(.L_x_18180) ;  /* 0x0000003000002947 */ /* 0x000fea0003800000 */
[----:B------:R-:W-:Y:S05]  /*2140*/  BRA `(.L_x_18181) ;  /* 0x0000004000007947 */ /* 0x000fea0003800000 */
.L_x_18179:
[----:B-----5:R-:W-:-:S05]  /*2150*/  HADD2.F32 R13, -RZ, R24.H1_H1 ;  /* 0x30000018ff0d7230 */ /* 0x020fca0000004100 */
[----:B------:R-:W-:-:S05]  /*2160*/  FADD.FTZ R14, R13, R14 ;  /* 0x0000000e0d0e7221 */ /* 0x000fca0000010000 */
.L_x_18180:
[----:B------:R-:W-:-:S04]  /*2170*/  F2FP.PACK_AB R13, RZ, R14 ;  /* 0x0000000eff0d723e */ /* 0x000fc800000000ff */
[----:B------:R-:W-:Y:S02]  /*2180*/  PRMT R20, R20, 0x5410, R13 ;  /* 0x0000541014147816 */ /* 0x000fe4000000000d */
.L_x_18181:
[----:B------:R-:W-:-:S05]  /*2190*/  HADD2.F32 R13, -RZ, R109.H0_H0 ;  /* 0x2000006dff0d7230 */ /* 0x000fca0000004100 */
[----:B------:R-:W-:Y:S01]  /*21a0*/  FMUL.FTZ R13, R13, R130 ;  /* 0x000000820d0d7220 */ /* 0x000fe20000410000 */
[----:B------:R-:W-:Y:S05]  /*21b0*/  @P3 BRA `(.L_x_18182) ;  /* 0x0000002000003947 */ /* 0x000fea0003800000 */
[----:B------:R-:W-:Y:S05]  /*21c0*/  @P2 BRA `(.L_x_18183) ;  /* 0x0000003000002947 */ /* 0x000fea0003800000 */
[----:B------:R-:W-:Y:S05]  /*21d0*/  BRA `(.L_x_18184) ;  /* 0x0000004000007947 */ /* 0x000fea0003800000 */
.L_x_18182:
[----:B-----5:R-:W-:-:S05]  /*21e0*/  HADD2.F32 R108, -RZ, R25.H0_H0 ;  /* 0x20000019ff6c7230 */ /* 0x020fca0000004100 */
[----:B------:R-:W-:-:S05]  /*21f0*/  FADD.FTZ R13, R108, R13 ;  /* 0x0000000d6c0d7221 */ /* 0x000fca0000010000 */
.L_x_18183:
[----:B------:R-:W-:-:S04]  /*2200*/  F2FP.PACK_AB R108, RZ, R13 ;  /* 0x0000000dff6c723e */ /* 0x000fc800000000ff */
[----:B------:R-:W-:Y:S02]  /*2210*/  PRMT R21, R108, 0x7610, R21 ;  /* 0x000076106c157816 */ /* 0x000fe40000000015 */
.L_x_18184:
[----:B------:R-:W-:-:S05]  /*2220*/  HADD2.F32 R109, -RZ, R109.H1_H1 ;  /* 0x3000006dff6d7230 */ /* 0x000fca0000004100 */
[----:B------:R-:W-:Y:S01]  /*2230*/  FMUL.FTZ R123, R109, R130 ;  /* 0x000000826d7b7220 */ /* 0x000fe20000410000 */
[----:B------:R-:W-:Y:S05]  /*2240*/  @P3 BRA `(.L_x_18185) ;  /* 0x0000002000003947 */ /* 0x000fea0003800000 */
[----:B------:R-:W-:Y:S05]  /*2250*/  @P2 BRA `(.L_x_18186) ;  /* 0x0000003000002947 */ /* 0x000fea0003800000 */
[----:B------:R-:W-:Y:S05]  /*2260*/  BRA `(.L_x_18187) ;  /* 0x0000004000007947 */ /* 0x000fea0003800000 */
.L_x_18185:
[----:B-----5:R-:W-:-:S05]  /*2270*/  HADD2.F32 R108, -RZ, R25.H1_H1 ;  /* 0x30000019ff6c7230 */ /* 0x020fca0000004100 */
[----:B------:R-:W-:-:S05]  /*2280*/  FADD.FTZ R123, R108, R123 ;  /* 0x0000007b6c7b7221 */ /* 0x000fca0000010000 */
.L_x_18186:
[----:B------:R-:W-:-:S04]  /*2290*/  F2FP.PACK_AB R108, RZ, R123 ;  /* 0x0000007bff6c723e */ /* 0x000fc800000000ff */
[----:B------:R-:W-:Y:S02]  /*22a0*/  PRMT R21, R21, 0x5410, R108 ;  /* 0x0000541015157816 */ /* 0x000fe4000000006c */
.L_x_18187:
[----:B------:R-:W-:-:S05]  /*22b0*/  HADD2.F32 R109, -RZ, R110.H0_H0 ;  /* 0x2000006eff6d7230 */ /* 0x000fca0000004100 */
[----:B------:R-:W-:Y:S01]  /*22c0*/  FMUL.FTZ R124, R109, R130 ;  /* 0x000000826d7c7220 */ /* 0x000fe20000410000 */
[----:B------:R-:W-:Y:S05]  /*22d0*/  @P3 BRA `(.L_x_18188) ;  /* 0x0000002000003947 */ /* 0x000fea0003800000 */
[----:B------:R-:W-:Y:S05]  /*22e0*/  @P2 BRA `(.L_x_18189) ;  /* 0x0000003000002947 */ /* 0x000fea0003800000 */
[----:B------:R-:W-:Y:S05]  /*22f0*/  BRA `(.L_x_18190) ;  /* 0x0000004000007947 */ /* 0x000fea0003800000 */
.L_x_18188:
[----:B-----5:R-:W-:-:S05]  /*2300*/  HADD2.F32 R109, -RZ, R26.H0_H0 ;  /* 0x2000001aff6d7230 */ /* 0x020fca0000004100 */
[----:B------:R-:W-:-:S05]  /*2310*/  FADD.FTZ R124, R109, R124 ;  /* 0x0000007c6d7c7221 */ /* 0x000fca0000010000 */
.L_x_18189:
[----:B------:R-:W-:-:S04]  /*2320*/  F2FP.PACK_AB R108, RZ, R124 ;  /* 0x0000007cff6c723e */ /* 0x000fc800000000ff */
[----:B------:R-:W-:Y:S02]  /*2330*/  PRMT R22, R108, 0x7610, R22 ;  /* 0x000076106c167816 */ /* 0x000fe40000000016 */
.L_x_18190:
[----:B------:R-:W-:-:S05]  /*2340*/  HADD2.F32 R137, -RZ, R110.H1_H1 ;  /* 0x3000006eff897230 */ /* 0x000fca0000004100 */
[----:B------:R-:W-:Y:S01]  /*2350*/  FMUL.FTZ R137, R137, R130 ;  /* 0x0000008289897220 */ /* 0x000fe20000410000 */
[----:B------:R-:W-:Y:S05]  /*2360*/  @P3 BRA `(.L_x_18191) ;  /* 0x0000002000003947 */ /* 0x000fea0003800000 */
[----:B------:R-:W-:Y:S05]  /*2370*/  @P2 BRA `(.L_x_18192) ;  /* 0x0000003000002947 */ /* 0x000fea0003800000 */
[----:B------:R-:W-:Y:S05]  /*2380*/  BRA `(.L_x_18193) ;  /* 0x0000004000007947 */ /* 0x000fea0003800000 */
.L_x_18191:
[----:B-----5:R-:W-:-:S05]  /*2390*/  HADD2.F32 R108, -RZ, R26.H1_H1 ;  /* 0x3000001aff6c7230 */ /* 0x020fca0000004100 */
[----:B------:R-:W-:-:S05]  /*23a0*/  FADD.FTZ R137, R108, R137 ;  /* 0x000000896c897221 */ /* 0x000fca0000010000 */
.L_x_18192:
[----:B------:R-:W-:-:S04]  /*23b0*/  F2FP.PACK_AB R108, RZ, R137 ;  /* 0x00000089ff6c723e */ /* 0x000fc800000000ff */
[----:B------:R-:W-:Y:S02]  /*23c0*/  PRMT R22, R22, 0x5410, R108 ;  /* 0x0000541016167816 */ /* 0x000fe4000000006c */
.L_x_18193:
[----:B------:R-:W-:-:S05]  /*23d0*/  HADD2.F32 R139, -RZ, R111.H0_H0 ;  /* 0x2000006fff8b7230 */ /* 0x000fca0000004100 */
[----:B------:R-:W-:Y:S01]  /*23e0*/  FMUL.FTZ R139, R139, R130 ;  /* 0x000000828b8b7220 */ /* 0x000fe20000410000 */
[----:B------:R-:W-:Y:S05]  /*23f0*/  @P3 BRA `(.L_x_18194) ;  /* 0x0000002000003947 */ /* 0x000fea0003800000 */
[----:B------:R-:W-:Y:S05]  /*2400*/  @P2 BRA `(.L_x_18195) ;  /* 0x0000003000002947 */ /* 0x000fea0003800000 */
[----:B------:R-:W-:Y:S05]  /*2410*/  BRA `(.L_x_18196) ;  /* 0x0000004000007947 */ /* 0x000fea0003800000 */
.L_x_18194:
[----:B-----5:R-:W-:-:S05]  /*2420*/  HADD2.F32 R108, -RZ, R27.H0_H0 ;  /* 0x2000001bff6c7230 */ /* 0x020fca0000004100 */
[----:B------:R-:W-:-:S05]  /*2430*/  FADD.FTZ R139, R108, R139 ;  /* 0x0000008b6c8b7221 */ /* 0x000fca0000010000 */
.L_x_18195:
[----:B------:R-:W-:-:S04]  /*2440*/  F2FP.PACK_AB R108, RZ, R139 ;  /* 0x0000008bff6c723e */ /* 0x000fc800000000ff */
[----:B------:R-:W-:Y:S02]  /*2450*/  PRMT R23, R108, 0x7610, R23 ;  /* 0x000076106c177816 */ /* 0x000fe40000000017 */
.L_x_18196:
[----:B------:R-:W-:-:S05]  /*2460*/  HADD2.F32 R111, -RZ, R111.H1_H1 ;  /* 0x3000006fff6f7230 */ /* 0x000fca0000004100 */
[----:B------:R-:W-:Y:S01]  /*2470*/  FMUL.FTZ R149, R111, R130 ;  /* 0x000000826f957220 */ /* 0x000fe20000410000 */
[----:B------:R-:W-:Y:S05]  /*2480*/  @P3 BRA `(.L_x_18197) ;  /* 0x0000002000003947 */ /* 0x000fea0003800000 */
[----:B------:R-:W-:Y:S05]  /*2490*/  @P2 BRA `(.L_x_18198) ;  /* 0x0000003000002947 */ /* 0x000fea0003800000 */
[----:B------:R-:W-:Y:S05]  /*24a0*/  BRA `(.L_x_18199) ;  /* 0x0000004000007947 */ /* 0x000fea0003800000 */
.L_x_18197:
[----:B-----5:R-:W-:-:S05]  /*24b0*/  HADD2.F32 R108, -RZ, R27.H1_H1 ;  /* 0x3000001bff6c7230 */ /* 0x020fca0000004100 */
[----:B------:R-:W-:-:S05]  /*24c0*/  FADD.FTZ R149, R108, R149 ;  /* 0x000000956c957221 */ /* 0x000fca0000010000 */
.L_x_18198:
[----:B------:R-:W-:-:S04]  /*24d0*/  F2FP.PACK_AB R108, RZ, R149 ;  /* 0x00000095ff6c723e */ /* 0x000fc800000000ff */
[----:B------:R-:W-:Y:S02]  /*24e0*/  PRMT R23, R23, 0x5410, R108 ;  /* 0x0000541017177816 */ /* 0x000fe4000000006c */
.L_x_18199:
[----:B------:R-:W-:-:S04]  /*24f0*/  @P2 LEA R108, P3, R134, c[0x0][0x188], 0x4 ;  /* 0x00006200866c2a11 */ /* 0x000fc800078620ff */
[----:B------:R-:W-:-:S05]  /*2500*/  @P2 LEA.HI.X R109, R134, c[0x0][0x18c], RZ, 0x4, P3 ;  /* 0x00006300866d2a11 */ /* 0x000fca00018f24ff */
[----:B------:R1:W-:Y:S04]  /*2510*/  @P2 STG.E.128 [R108.64], R20 ;  /* 0x000000146c002986 */ /* 0x0003e8000c101d04 */
.L_x_18175:
[----:B------:R-:W-:Y:S05]  /*2520*/  BSYNC B0 ;  /* 0x0000000000007941 */ /* 0x000fea0003800000 */
.L_x_18174:
        /* <DEDUP_REMOVED lines=51> */
.L_x_18214:
        /* <DEDUP_REMOVED lines=101> */
.L_x_18215:
        /* <DEDUP_REMOVED lines=93> */
[----:B------:R-:W-:Y:S01]  /*3480*/  FFMA.FTZ R142, R95, R142, R103 ;  /* 0x0000008e5f8e7223 */ /* 0x000fe20000010067 */
[----:B------:R-:W-:Y:S01]  /*3490*/  F2FP.PACK_AB R110, R151, R110 ;  /* 0x0000006e976e723e */ /* 0x000fe200000000ff */
[C---:B------:R-:W-:Y:S01]  /*34a0*/  IMAD.WIDE.U32 R150, R7.reuse, R150, c[0x0][0x208] ;  /* 0x0000820007967625 */ /* 0x040fe200078e0096 */
[----:B------:R-:W-:Y:S02]  /*34b0*/  IADD3 R7, R7, 0x80, RZ ;  /* 0x0000008007077810 */ /* 0x000fe40007ffe0ff */
[----:B------:R-:W-:-:S05]  /*34c0*/  F2FP.PACK_AB R111, R142, R155 ;  /* 0x0000009b8e6f723e */ /* 0x000fca00000000ff */
[----:B------:R0:W-:Y:S02]  /*34d0*/  STG.E.128 [R150.64], R108 ;  /* 0x0000006c96007986 */ /* 0x0001e4000c101d04 */
.L_x_18203:
[----:B------:R-:W-:Y:S05]  /*34e0*/  BSYNC B0 ;  /* 0x0000000000007941 */ /* 0x000fea0003800000 */
.L_x_18202:
        /* <DEDUP_REMOVED lines=35> */
.L_x_18205:
[----:B------:R-:W-:Y:S05]  /*3720*/  BSYNC B0 ;  /* 0x0000000000007941 */ /* 0x000fea0003800000 */
.L_x_18204:
        /* <DEDUP_REMOVED lines=35> */
.L_x_18207:
[----:B------:R-:W-:Y:S05]  /*3960*/  BSYNC B0 ;  /* 0x0000000000007941 */ /* 0x000fea0003800000 */
.L_x_18206:
        /* <DEDUP_REMOVED lines=35> */
.L_x_18209:
[----:B------:R-:W-:Y:S05]  /*3ba0*/  BSYNC B0 ;  /* 0x0000000000007941 */ /* 0x000fea0003800000 */
.L_x_18208:
        /* <DEDUP_REMOVED lines=29> */
[----:B------:R-:W-:Y:S01]  /*3d80*/  IMAD.WIDE.U32 R150, R7, R150, c[0x0][0x208] ;  /* 0x0000820007967625 */ /* 0x000fe200078e0096 */
[----:B------:R-:W-:-:S02]  /*3d90*/  F2FP.PACK_AB R110, R153, R130 ;  /* 0x00000082996e723e */ /* 0x000fc400000000ff */
[----:B------:R-:W-:-:S05]  /*3da0*/  F2FP.PACK_AB R109, R134, R109 ;  /* 0x0000006d866d723e */ /* 0x000fca00000000ff */
[----:B------:R0:W-:Y:S02]  /*3db0*/  STG.E.128 [R150.64], R108 ;  /* 0x0000006c96007986 */ /* 0x0001e4000c101d04 */
.L_x_18211:
[----:B------:R-:W-:Y:S05]  /*3dc0*/  BSYNC B0 ;  /* 0x0000000000007941 */ /* 0x000fea0003800000 */
.L_x_18210:
[----:B------:R-:W-:Y:S02]  /*3dd0*/  LOP3.LUT P3, RZ, R5, 0xff, RZ, 0xc0, !PT ;  /* 0x000000ff05ff7812 */ /* 0x000fe4000786c0ff */
[----:B------:R-:W-:Y:S02]  /*3de0*/  IADD3 R4, R4, c[0x0][0x160], RZ ;  /* 0x0000580004047a10 */ /* 0x000fe40007ffe0ff */
[----:B------:R-:W-:Y:S02]  /*3df0*/  SEL R5, RZ, 0x1, P3 ;  /* 0x00000001ff057807 */ /* 0x000fe40001800000 */
[----:B------:R-:W-:-:S13]  /*3e00*/  ISETP.GE.AND P3, PT, R4, c[0x0][0x164], PT ;  /* 0x0000590004007a0c */ /* 0x000fda0003f66270 */
[----:B01---5:R-:W-:Y:S01]  /*3e10*/  @P3 CALL.REL.NOINC `(.L_x_18212) ;  /* 0x0000001000003944 */ /* 0x023fe20003c00000 */
[----:B------:R-:W-:Y:S05]  /*3e20*/  BRA `(.L_x_18213) ;  /* 0xffffca4000007947 */ /* 0x000fea000383ffff */
.L_x_18212:
[----:B------:R-:W-:Y:S05]  /*3e30*/  EXIT ;  /* 0x000000000000794d */ /* 0x000fea0003800000 */
.L_x_18200:
[----:B------:R-:W-:Y:S01]  /*3e40*/  HFMA2.MMA R134, -RZ, RZ, 0, 5.9604644775390625e-08 ;  /* 0x00000001ff867435 */ /* 0x000fe200000001ff */
[----:B------:R-:W-:Y:S02]  /*3e50*/  MOV R109, R108 ;  /* 0x0000006c006d7202 */ /* 0x000fe40000000f00 */
[----:B------:R-:W-:Y:S02]  /*3e60*/  MOV R132, 0x1f ;  /* 0x0000001f00847802 */ /* 0x000fe40000000f00 */
[----:B------:R-:W-:Y:S02]  /*3e70*/  MOV R153, 0xffffffff ;  /* 0xffffffff00997802 */ /* 0x000fe40000000f00 */
[----:B------:R-:W-:Y:S02]  /*3e80*/  MOV R110, 0x3ea0 ;  /* 0x00003ea0006e7802 */ /* 0x000fe40000000f00 */
[----:B0----5:R-:W-:Y:S05]  /*3e90*/  CALL.REL.NOINC `($__internal_80_$__cuda_sm70_shflsync_bfly_p) ;  /* 0x000008b000007944 */ /* 0x021fea0003c00000 */
[----:B01----:R-:W-:Y:S01]  /*3ea0*/  MOV R109, R134 ;  /* 0x00000086006d7202 */ /* 0x003fe20000000f00 */
[----:B------:R-:W-:Y:S05]  /*3eb0*/  BRA `(.L_x_18214) ;  /* 0xffffe9a000007947 */ /* 0x000fea000383ffff */
.L_x_18201:
[----:B------:R-:W-:Y:S01]  /*3ec0*/  HFMA2.MMA R134, -RZ, RZ, 0, 1.1920928955078125e-07 ;  /* 0x00000002ff867435 */ /* 0x000fe200000001ff */
[----:B------:R-:W-:Y:S02]  /*3ed0*/  MOV R132, 0x1f ;  /* 0x0000001f00847802 */ /* 0x000fe40000000f00 */
[----:B------:R-:W-:-:S02]  /*3ee0*/  MOV R153, 0xffffffff ;  /* 0xffffffff00997802 */ /* 0x000fc40000000f00 */
[----:B------:R-:W-:Y:S02]  /*3ef0*/  MOV R110, 0x3f10 ;  /* 0x00003f10006e7802 */ /* 0x000fe40000000f00 */
[----:B01---5:R-:W-:Y:S05]  /*3f00*/  CALL.REL.NOINC `($__internal_80_$__cuda_sm70_shflsync_bfly_p) ;  /* 0x0000084000007944 */ /* 0x023fea0003c00000 */
[----:B01----:R-:W-:Y:S01]  /*3f10*/  FADD.FTZ R109, R109, R134 ;  /* 0x000000866d6d7221 */ /* 0x003fe20000010000 */
[----:B------:R-:W-:Y:S01]  /*3f20*/  HFMA2.MMA R134, -RZ, RZ, 0, 2.384185791015625e-07 ;  /* 0x00000004ff867435 */ /* 0x000fe200000001ff */
[----:B------:R-:W-:Y:S02]  /*3f30*/  MOV R132, 0x1f ;  /* 0x0000001f00847802 */ /* 0x000fe40000000f00 */
[----:B------:R-:W-:Y:S02]  /*3f40*/  MOV R153, 0xffffffff ;  /* 0xffffffff00997802 */ /* 0x000fe40000000f00 */
[----:B------:R-:W-:Y:S02]  /*3f50*/  MOV R110, 0x3f70 ;  /* 0x00003f70006e7802 */ /* 0x000fe40000000f00 */
[----:B------:R-:W-:Y:S05]  /*3f60*/  CALL.REL.NOINC `($__internal_80_$__cuda_sm70_shflsync_bfly_p) ;  /* 0x000007e000007944 */ /* 0x000fea0003c00000 */
[----:B01----:R-:W-:Y:S01]  /*3f70*/  FADD.FTZ R109, R109, R134 ;  /* 0x000000866d6d7221 */ /* 0x003fe20000010000 */
[----:B------:R-:W-:Y:S01]  /*3f80*/  HFMA2.MMA R134, -RZ, RZ, 0, 4.76837158203125e-07 ;  /* 0x00000008ff867435 */ /* 0x000fe200000001ff */
[----:B------:R-:W-:Y:S02]  /*3f90*/  MOV R132, 0x1f ;  /* 0x0000001f00847802 */ /* 0x000fe40000000f00 */
[----:B------:R-:W-:-:S02]  /*3fa0*/  MOV R153, 0xffffffff ;  /* 0xffffffff00997802 */ /* 0x000fc40000000f00 */
[----:B------:R-:W-:Y:S02]  /*3fb0*/  MOV R110, 0x3fd0 ;  /* 0x00003fd0006e7802 */ /* 0x000fe40000000f00 */
[----:B------:R-:W-:Y:S05]  /*3fc0*/  CALL.REL.NOINC `($__internal_80_$__cuda_sm70_shflsync_bfly_p) ;  /* 0x0000078000007944 */ /* 0x000fea0003c00000 */
[----:B01----:R-:W-:Y:S01]  /*3fd0*/  FADD.FTZ R109, R109, R134 ;  /* 0x000000866d6d7221 */ /* 0x003fe20000010000 */
[----:B------:R-:W-:Y:S01]  /*3fe0*/  HFMA2.MMA R134, -RZ, RZ, 0, 9.5367431640625e-07 ;  /* 0x00000010ff867435 */ /* 0x000fe200000001ff */
[----:B------:R-:W-:Y:S02]  /*3ff0*/  MOV R132, 0x1f ;  /* 0x0000001f00847802 */ /* 0x000fe40000000f00 */
[----:B------:R-:W-:Y:S02]  /*4000*/  MOV R153, 0xffffffff ;  /* 0xffffffff00997802 */ /* 0x000fe40000000f00 */
[----:B------:R-:W-:Y:S02]  /*4010*/  MOV R110, 0x4030 ;  /* 0x00004030006e7802 */ /* 0x000fe40000000f00 */
[----:B------:R-:W-:Y:S05]  /*4020*/  CALL.REL.NOINC `($__internal_80_$__cuda_sm70_shflsync_bfly_p) ;  /* 0x0000072000007944 */ /* 0x000fea0003c00000 */
        /* <DEDUP_REMOVED lines=87> */
[----:B------:R-:W-:Y:S05]  /*45a0*/  CALL.REL.NOINC `($__internal_80_$__cuda_sm70_shflsync_bfly_p) ;  /* 0x000001a000007944 */ /* 0x000fea0003c00000 */
[----:B01----:R-:W-:Y:S01]  /*45b0*/  FADD.FTZ R109, R109, R134 ;  /* 0x000000866d6d7221 */ /* 0x003fe20000010000 */
[----:B------:R-:W-:Y:S01]  /*45c0*/  HFMA2.MMA R134, -RZ, RZ, 0, 1.1920928955078125e-07 ;  /* 0x00000002ff867435 */ /* 0x000fe200000001ff */
[----:B------:R-:W-:Y:S02]  /*45d0*/  MOV R132, 0x1f ;  /* 0x0000001f00847802 */ /* 0x000fe40000000f00 */
[----:B------:R-:W-:Y:S02]  /*45e0*/  MOV R153, 0xffffffff ;  /* 0xffffffff00997802 */ /* 0x000fe40000000f00 */
[----:B------:R-:W-:Y:S02]  /*45f0*/  MOV R110, 0x4610 ;  /* 0x00004610006e7802 */ /* 0x000fe40000000f00 */
[----:B------:R-:W-:Y:S05]  /*4600*/  CALL.REL.NOINC `($__internal_80_$__cuda_sm70_shflsync_bfly_p) ;  /* 0x0000014000007944 */ /* 0x000fea0003c00000 */
[----:B01----:R-:W-:Y:S01]  /*4610*/  FADD.FTZ R109, R109, R134 ;  /* 0x000000866d6d7221 */ /* 0x003fe20000010000 */
[----:B------:R-:W-:Y:S01]  /*4620*/  HFMA2.MMA R134, -RZ, RZ, 0, 2.384185791015625e-07 ;  /* 0x00000004ff867435 */ /* 0x000fe200000001ff */
[----:B------:R-:W-:Y:S02]  /*4630*/  MOV R132, 0x1f ;  /* 0x0000001f00847802 */ /* 0x000fe40000000f00 */
[----:B------:R-:W-:-:S02]  /*4640*/  MOV R153, 0xffffffff ;  /* 0xffffffff00997802 */ /* 0x000fc40000000f00 */
[----:B------:R-:W-:Y:S02]  /*4650*/  MOV R110, 0x4670 ;  /* 0x00004670006e7802 */ /* 0x000fe40000000f00 */
[----:B------:R-:W-:Y:S05]  /*4660*/  CALL.REL.NOINC `($__internal_80_$__cuda_sm70_shflsync_bfly_p) ;  /* 0x000000e000007944 */ /* 0x000fea0003c00000 */
[----:B01----:R-:W-:Y:S01]  /*4670*/  FADD.FTZ R109, R109, R134 ;  /* 0x000000866d6d7221 */ /* 0x003fe20000010000 */
[----:B------:R-:W-:Y:S01]  /*4680*/  HFMA2.MMA R134, -RZ, RZ, 0, 4.76837158203125e-07 ;  /* 0x00000008ff867435 */ /* 0x000fe200000001ff */
[----:B------:R-:W-:Y:S02]  /*4690*/  MOV R132, 0x1f ;  /* 0x0000001f00847802 */ /* 0x000fe40000000f00 */
[----:B------:R-:W-:Y:S02]  /*46a0*/  MOV R153, 0xffffffff ;  /* 0xffffffff00997802 */ /* 0x000fe40000000f00 */
[----:B------:R-:W-:Y:S02]  /*46b0*/  MOV R110, 0x46d0 ;  /* 0x000046d0006e7802 */ /* 0x000fe40000000f00 */
[----:B------:R-:W-:Y:S05]  /*46c0*/  CALL.REL.NOINC `($__internal_80_$__cuda_sm70_shflsync_bfly_p) ;  /* 0x0000008000007944 */ /* 0x000fea0003c00000 */
[----:B-1----:R-:W-:Y:S01]  /*46d0*/  FADD.FTZ R151, R109, R134 ;  /* 0x000000866d977221 */ /* 0x002fe20000010000 */
[----:B------:R-:W-:Y:S01]  /*46e0*/  HFMA2.MMA R134, -RZ, RZ, 0, 9.5367431640625e-07 ;  /* 0x00000010ff867435 */ /* 0x000fe200000001ff */
[----:B0-----:R-:W-:Y:S02]  /*46f0*/  MOV R132, 0x1f ;  /* 0x0000001f00847802 */ /* 0x001fe40000000f00 */
[----:B------:R-:W-:-:S02]  /*4700*/  MOV R153, 0xffffffff ;  /* 0xffffffff00997802 */ /* 0x000fc40000000f00 */
[----:B------:R-:W-:Y:S02]  /*4710*/  MOV R109, R151 ;  /* 0x00000097006d7202 */ /* 0x000fe40000000f00 */
[----:B------:R-:W-:Y:S02]  /*4720*/  MOV R110, 0x4740 ;  /* 0x00004740006e7802 */ /* 0x000fe40000000f00 */
[----:B------:R-:W-:Y:S05]  /*4730*/  CALL.REL.NOINC `($__internal_80_$__cuda_sm70_shflsync_bfly_p) ;  /* 0x0000001000007944 */ /* 0x000fea0003c00000 */
[----:B01----:R-:W-:Y:S05]  /*4740*/  BRA `(.L_x_18215) ;  /* 0xffffe76000007947 */ /* 0x003fea000383ffff */
        .weak           $__internal_80_$__cuda_sm70_shflsync_bfly_p
        .type           $__internal_80_$__cuda_sm70_shflsync_bfly_p,@function
        .size           $__internal_80_$__cuda_sm70_shflsync_bfly_p,(.L_x_36120 - $__internal_80_$__cuda_sm70_shflsync_bfly_p)
$__internal_80_$__cuda_sm70_shflsync_bfly_p:
[----:B------:R-:W-:Y:S01]  /*4750*/  HFMA2.MMA R111, -RZ, RZ, 0, 0 ;  /* 0x00000000ff6f7435 */ /* 0x000fe200000001ff */
[----:B------:R-:W-:Y:S04]  /*4760*/  WARPSYNC R153 ;  /* 0x0000009900007348 */ /* 0x000fe80003800000 */
[----:B------:R0:W1:Y:S01]  /*4770*/  SHFL.BFLY PT, R134, R109, R134, R132 ;  /* 0x0c0000866d867389 */ /* 0x00006200000e0084 */
[----:B------:R-:W-:Y:S05]  /*4780*/  RET.REL.NODEC R110 `(_ZN10layer_norm13ln_fwd_kernelINS_13Kernel_traitsIf6__halfS2_S2_fjLj5120ELj1ELj1ELj4ELj16ENS_18Kernel_traits_baseILj5120EfS2_S2_S2_fjLj128EEEEELb0ELb0ELb0ELb0EEEvNS_9FwdParamsE) ;  /* 0xffffb8706e007950 */ /* 0x000fea0003c3ffff */
.L_x_18216:
        /* <DEDUP_REMOVED lines=15> */
.L_x_36120:


//--------------------- .text._ZN10layer_norm13ln_fwd_kernelINS_13Kernel_traitsIf6__halfS2_S2_fjLj5120ELj1ELj1ELj4ELj16ENS_18Kernel_traits_baseILj5120EfS2_S2_S2_fjLj128EEEEELb0ELb0ELb0ELb1EEEvNS_9FwdParamsE --------------------------
	.section	.text._ZN10layer_norm13ln_fwd_kernelINS_13Kernel_traitsIf6__halfS2_S2_fjLj5120ELj1ELj1ELj4ELj16ENS_18Kernel_traits_baseILj5120EfS2_S2_S2_fjLj128EEEEELb0ELb0ELb0ELb1EEEvNS_9FwdParamsE,"ax",@progbits
	.sectioninfo	@"SHI_REGISTERS=168"
	.align	128
        .global         _ZN10layer_norm13ln_fwd_kernelINS_13Kernel_traitsIf6__halfS2_S2_fjLj5120ELj1ELj1ELj4ELj16ENS_18Kernel_traits_baseILj5120EfS2_S2_S2_fjLj128EEEEELb0ELb0ELb0ELb1EEEvNS_9FwdParamsE
        .type           _ZN10layer_norm13ln_fwd_kernelINS_13Kernel_traitsIf6__halfS2_S2_fjLj5120ELj1ELj1ELj4ELj16ENS_18Kernel_traits_baseILj5120EfS2_S2_S2_fjLj128EEEEELb0ELb0ELb0ELb1EEEvNS_9FwdParamsE,@function
        .size           _ZN10layer_norm13ln_fwd_kernelINS_13Kernel_traitsIf6__halfS2_S2_fjLj5120ELj1ELj1ELj4ELj16ENS_18Kernel_traits_baseILj5120EfS2_S2_S2_fjLj128EEEEELb0ELb0ELb0ELb1EEEvNS_9FwdParamsE,(.L_x_36121 - _ZN10layer_norm13ln_fwd_kernelINS_13Kernel_traitsIf6__halfS2_S2_fjLj5120ELj1ELj1ELj4ELj16ENS_18Kernel_traits_baseILj5120EfS2_S2_S2_fjLj128EEEEELb0ELb0ELb0ELb1EEEvNS_9FwdParamsE)
        .other          _ZN10layer_norm13ln_fwd_kernelINS_13Kernel_traitsIf6__halfS2_S2_fjLj5120ELj1ELj1ELj4ELj16ENS_18Kernel_traits_baseILj5120EfS2_S2_S2_fjLj128EEEEELb0ELb0ELb0ELb1EEEvNS_9FwdParamsE,@"STO_CUDA_ENTRY STV_DEFAULT"
_ZN10layer_norm13ln_fwd_kernelINS_13Kernel_traitsIf6__halfS2_S2_fjLj5120ELj1ELj1ELj4ELj16ENS_18Kernel_traits_baseILj5120EfS2_S2_S2_fjLj128EEEEELb0ELb0ELb0ELb1EEEvNS_9FwdParamsE:
.text._ZN10layer_norm13ln_fwd_kernelINS_13Kernel_traitsIf6__halfS2_S2_fjLj5120ELj1ELj1ELj4ELj16ENS_18Kernel_traits_baseILj5120EfS2_S2_S2_fjLj128EEEEELb0ELb0ELb0ELb1EEEvNS_9FwdParamsE:
        /* <DEDUP_REMOVED lines=61> */
.L_x_18340:
        /* <DEDUP_REMOVED lines=10> */
[----:B------:R-:W-:-:S05]  /*0470*/  @P2 MOV R93, 0x2 ;  /* 0x00000002005d2802 */ /* 0x000fca0000000f00 */
[----:B------:R-:W-:-:S04]  /*0480*/  @P2 IMAD.WIDE R2, R100, R93, c[0x0][0x1c0] ;  /* 0x0000700064022625 */ /* 0x000fc800078e025d */
[CC--:B------:R-:W-:Y:S02]  /*0490*/  IMAD.WIDE.U32 R92, R0.reuse, R114.reuse, c[0x0][0x170] ;  /* 0x00005c00005c7625 */ /* 0x0c0fe400078e0072 */
[----:B------:R-:W2:Y:S04]  /*04a0*/  @P2 LDG.E.U16 R2, [R2.64] ;  /* 0x0000000402022981 */ /* 0x000ea8000c1e1500 */
[----:B------:R-:W3:Y:S01]  /*04b0*/  LDG.E.128 R92, [R92.64] ;  /* 0x000000045c5c7981 */ /* 0x000ee2000c1e1d00 */
[----:B------:R-:W-:-:S05]  /*04c0*/  @P1 IMAD.WIDE.U32 R96, R0, R114, c[0x0][0x180] ;  /* 0x0000600000601625 */ /* 0x000fca00078e0072 */
[----:B-1---5:R0:W5:Y:S01]  /*04d0*/  @P1 LDG.E.128 R4, [R96.64] ;  /* 0x0000000460041981 */ /* 0x022162000c1e1d00 */
        /* <DEDUP_REMOVED lines=9> */
.L_x_18217:
[----:B0----5:R-:W-:-:S05]  /*0570*/  HADD2.F32 R2, -RZ, R4.H0_H0 ;  /* 0x20000004ff027230 */ /* 0x021fca0000004100 */
[----:B------:R-:W-:-:S05]  /*0580*/  FADD.FTZ R115, R115, R2 ;  /* 0x0000000273737221 */ /* 0x000fca0000010000 */
.L_x_18218:
[----:B------:R-:W-:-:S04]  /*0590*/  F2FP.PACK_AB R2, RZ, R115 ;  /* 0x00000073ff02723e */ /* 0x000fc800000000ff */
[----:B------:R-:W-:Y:S02]  /*05a0*/  PRMT R88, R2, 0x7610, R88 ;  /* 0x0000761002587816 */ /* 0x000fe40000000058 */
.L_x_18219:
[----:B------:R-:W-:-:S05]  /*05b0*/  HADD2.F32 R113, -RZ, R92.H1_H1 ;  /* 0x3000005cff717230 */ /* 0x000fca0000004100 */
[----:B------:R-:W-:Y:S01]  /*05c0*/  FMUL.FTZ R113, R113, R116 ;  /* 0x0000007471717220 */ /* 0x000fe20000410000 */
[----:B------:R-:W-:Y:S05]  /*05d0*/  @P2 BRA `(.L_x_18220) ;  /* 0x0000002000002947 */ /* 0x000fea0003800000 */
[----:B------:R-:W-:Y:S05]  /*05e0*/  @P0 BRA `(.L_x_18221) ;  /* 0x0000003000000947 */ /* 0x000fea0003800000 */
[----:B------:R-:W-:Y:S05]  /*05f0*/  BRA `(.L_x_18222) ;  /* 0x0000004000007947 */ /* 0x000fea0003800000 */
.L_x_18220:
[----:B-----5:R-:W-:-:S05]  /*0600*/  HADD2.F32 R2, -RZ, R4.H1_H1 ;  /* 0x30000004ff027230 */ /* 0x020fca0000004100 */
[----:B------:R-:W-:-:S05]  /*0610*/  FADD.FTZ R113, R113, R2 ;  /* 0x0000000271717221 */ /* 0x000fca0000010000 */
.L_x_18221:
[----:B------:R-:W-:-:S04]  /*0620*/  F2FP.PACK_AB R2, RZ, R113 ;  /* 0x00000071ff02723e */ /* 0x000fc800000000ff */
[----:B------:R-:W-:Y:S02]  /*0630*/  PRMT R88, R88, 0x5410, R2 ;  /* 0x0000541058587816 */ /* 0x000fe40000000002 */
.L_x_18222:
[----:B------:R-:W-:-:S05]  /*0640*/  HADD2.F32 R111, -RZ, R93.H0_H0 ;  /* 0x2000005dff6f7230 */ /* 0x000fca0000004100 */
[----:B------:R-:W-:Y:S01]  /*0650*/  FMUL.FTZ R111, R111, R116 ;  /* 0x000000746f6f7220 */ /* 0x000fe20000410000 */
[----:B------:R-:W-:Y:S05]  /*0660*/  @P2 BRA `(.L_x_18223) ;  /* 0x0000002000002947 */ /* 0x000fea0003800000 */
[----:B------:R-:W-:Y:S05]  /*0670*/  @P0 BRA `(.L_x_18224) ;  /* 0x0000003000000947 */ /* 0x000fea0003800000 */
[----:B------:R-:W-:Y:S05]  /*0680*/  BRA `(.L_x_18225) ;  /* 0x0000004000007947 */ /* 0x000fea0003800000 */
.L_x_18223:
[----:B-----5:R-:W-:-:S05]  /*0690*/  HADD2.F32 R2, -RZ, R5.H0_H0 ;  /* 0x20000005ff027230 */ /* 0x020fca0000004100 */
[----:B------:R-:W-:-:S05]  /*06a0*/  FADD.FTZ R111, R111, R2 ;  /* 0x000000026f6f7221 */ /* 0x000fca0000010000 */
.L_x_18224:
[----:B------:R-:W-:-:S04]  /*06b0*/  F2FP.PACK_AB R2, RZ, R111 ;  /* 0x0000006fff02723e */ /* 0x000fc800000000ff */
[----:B------:R-:W-:Y:S02]  /*06c0*/  PRMT R89, R2, 0x7610, R89 ;  /* 0x0000761002597816 */ /* 0x000fe40000000059 */
.L_x_18225:
[----:B------:R-:W-:-:S05]  /*06d0*/  HADD2.F32 R93, -RZ, R93.H1_H1 ;  /* 0x3000005dff5d7230 */ /* 0x000fca0000004100 */
[----:B------:R-:W-:Y:S01]  /*06e0*/  FMUL.FTZ R109, R93, R116 ;  /* 0x000000745d6d7220 */ /* 0x000fe20000410000 */
[----:B------:R-:W-:Y:S05]  /*06f0*/  @P2 BRA `(.L_x_18226) ;  /* 0x0000002000002947 */ /* 0x000fea0003800000 */
[----:B------:R-:W-:Y:S05]  /*0700*/  @P0 BRA `(.L_x_18227) ;  /* 0x0000003000000947 */ /* 0x000fea0003800000 */
[----:B------:R-:W-:Y:S05]  /*0710*/  BRA `(.L_x_18228) ;  /* 0x0000004000007947 */ /* 0x000fea0003800000 */
.L_x_18226:
[----:B-----5:R-:W-:-:S05]  /*0720*/  HADD2.F32 R2, -RZ, R5.H1_H1 ;  /* 0x30000005ff027230 */ /* 0x020fca0000004100 */
[----:B------:R-:W-:-:S05]  /*0730*/  FADD.FTZ R109, R109, R2 ;  /* 0x000000026d6d7221 */ /* 0x000fca0000010000 */
.L_x_18227:
[----:B------:R-:W-:-:S04]  /*0740*/  F2FP.PACK_AB R2, RZ, R109 ;  /* 0x0000006dff02723e */ /* 0x000fc800000000ff */
[----:B------:R-:W-:Y:S02]  /*0750*/  PRMT R89, R89, 0x5410, R2 ;  /* 0x0000541059597816 */ /* 0x000fe40000000002 */
.L_x_18228:
[----:B------:R-:W-:-:S05]  /*0760*/  HADD2.F32 R107, -RZ, R94.H0_H0 ;  /* 0x2000005eff6b7230 */ /* 0x000fca0000004100 */
[----:B------:R-:W-:Y:S01]  /*0770*/  FMUL.FTZ R107, R107, R116 ;  /* 0x000000746b6b7220 */ /* 0x000fe20000410000 */
[----:B------:R-:W-:Y:S05]  /*0780*/  @P2 BRA `(.L_x_18229) ;  /* 0x0000002000002947 */ /* 0x000fea0003800000 */
[----:B------:R-:W-:Y:S05]  /*0790*/  @P0 BRA `(.L_x_18230) ;  /* 0x0000003000000947 */ /* 0x000fea0003800000 */
[----:B------:R-:W-:Y:S05]  /*07a0*/  BRA `(.L_x_18231) ;  /* 0x0000004000007947 */ /* 0x000fea0003800000 */
.L_x_18229:
[----:B-----5:R-:W-:-:S05]  /*07b0*/  HADD2.F32 R2, -RZ, R6.H0_H0 ;  /* 0x20000006ff027230 */ /* 0x020fca0000004100 */
[----:B------:R-:W-:-:S05]  /*07c0*/  FADD.FTZ R107, R107, R2 ;  /* 0x000000026b6b7221 */ /* 0x000fca0000010000 */
.L_x_18230:
[----:B------:R-:W-:-:S04]  /*07d0*/  F2FP.PACK_AB R2, RZ, R107 ;  /* 0x0000006bff02723e */ /* 0x000fc800000000ff */
[----:B------:R-:W-:Y:S02]  /*07e0*/  PRMT R90, R2, 0x7610, R90 ;  /* 0x00007610025a7816 */ /* 0x000fe4000000005a */
.L_x_18231:
[----:B------:R-:W-:-:S05]  /*07f0*/  HADD2.F32 R105, -RZ, R94.H1_H1 ;  /* 0x3000005eff697230 */ /* 0x000fca0000004100 */
[----:B------:R-:W-:Y:S01]  /*0800*/  FMUL.FTZ R105, R105, R116 ;  /* 0x0000007469697220 */ /* 0x000fe20000410000 */
[----:B------:R-:W-:Y:S05]  /*0810*/  @P2 BRA `(.L_x_18232) ;  /* 0x0000002000002947 */ /* 0x000fea0003800000 */
[----:B------:R-:W-:Y:S05]  /*0820*/  @P0 BRA `(.L_x_18233) ;  /* 0x0000003000000947 */ /* 0x000fea0003800000 */
[----:B------:R-:W-:Y:S05]  /*0830*/  BRA `(.L_x_18234) ;  /* 0x0000004000007947 */ /* 0x000fea0003800000 */
.L_x_18232:
[----:B-----5:R-:W-:-:S05]  /*0840*/  HADD2.F32 R2, -RZ, R6.H1_H1 ;  /* 0x30000006ff027230 */ /* 0x020fca0000004100 */
[----:B------:R-:W-:-:S05]  /*0850*/  FADD.FTZ R105, R105, R2 ;  /* 0x0000000269697221 */ /* 0x000fca0000010000 */
.L_x_18233:
[----:B------:R-:W-:-:S04]  /*0860*/  F2FP.PACK_AB R2, RZ, R105 ;  /* 0x00000069ff02723e */ /* 0x000fc800000000ff */
[----:B------:R-:W-:Y:S02]  /*0870*/  PRMT R90, R90, 0x5410, R2 ;  /* 0x000054105a5a7816 */ /* 0x000fe40000000002 */
.L_x_18234:
[----:B------:R-:W-:-:S05]  /*0880*/  HADD2.F32 R103, -RZ, R95.H0_H0 ;  /* 0x2000005fff677230 */ /* 0x000fca0000004100 */
[----:B------:R-:W-:Y:S01]  /*0890*/  FMUL.FTZ R103, R103, R116 ;  /* 0x0000007467677220 */ /* 0x000fe20000410000 */
[----:B------:R-:W-:Y:S05]  /*08a0*/  @P2 BRA `(.L_x_18235) ;  /* 0x0000002000002947 */ /* 0x000fea0003800000 */
[----:B------:R-:W-:Y:S05]  /*08b0*/  @P0 BRA `(.L_x_18236) ;  /* 0x0000003000000947 */ /* 0x000fea0003800000 */
[----:B------:R-:W-:Y:S05]  /*08c0*/  BRA `(.L_x_18237) ;  /* 0x0000004000007947 */ /* 0x000fea0003800000 */
.L_x_18235:
[----:B-----5:R-:W-:-:S05]  /*08d0*/  HADD2.F32 R2, -RZ, R7.H0_H0 ;  /* 0x20000007ff027230 */ /* 0x020fca0000004100 */
[----:B------:R-:W-:-:S05]  /*08e0*/  FADD.FTZ R103, R103, R2 ;  /* 0x0000000267677221 */ /* 0x000fca0000010000 */
.L_x_18236:
[----:B------:R-:W-:-:S04]  /*08f0*/  F2FP.PACK_AB R2, RZ, R103 ;  /* 0x00000067ff02723e */ /* 0x000fc800000000ff */
[----:B------:R-:W-:Y:S02]  /*0900*/  PRMT R91, R2, 0x7610, R91 ;  /* 0x00007610025b7816 */ /* 0x000fe4000000005b */
.L_x_18237:
[----:B------:R-:W-:-:S05]  /*0910*/  HADD2.F32 R95, -RZ, R95.H1_H1 ;  /* 0x3000005fff5f7230 */ /* 0x000fca0000004100 */
[----:B------:R-:W-:Y:S01]  /*0920*/  FMUL.FTZ R101, R95, R116 ;  /* 0x000000745f657220 */ /* 0x000fe20000410000 */
[----:B------:R-:W-:Y:S05]  /*0930*/  @P2 BRA `(.L_x_18238) ;  /* 0x0000002000002947 */ /* 0x000fea0003800000 */
[----:B------:R-:W-:Y:S05]  /*0940*/  @P0 BRA `(.L_x_18239) ;  /* 0x0000003000000947 */ /* 0x000fea0003800000 */
[----:B------:R-:W-:Y:S05]  /*0950*/  BRA `(.L_x_18240) ;  /* 0x0000004000007947 */ /* 0x000fea0003800000 */
.L_x_18238:
[----:B-----5:R-:W-:-:S05]  /*0960*/  HADD2.F32 R2, -RZ, R7.H1_H1 ;  /* 0x30000007ff027230 */ /* 0x020fca0000004100 */
[----:B------:R-:W-:-:S05]  /*0970*/  FADD.FTZ R101, R101, R2 ;  /* 0x0000000265657221 */ /* 0x000fca0000010000 */
.L_x_18239:
[----:B------:R-:W-:-:S04]  /*0980*/  F2FP.PACK_AB R2, RZ, R101 ;  /* 0x00000065ff02723e */ /* 0x000fc800000000ff */
[----:B------:R-:W-:Y:S02]  /*0990*/  PRMT R91, R91, 0x5410, R2 ;  /* 0x000054105b5b7816 */ /* 0x000fe40000000002 */
.L_x_18240:
[C---:B------:R-:W-:Y:S01]  /*09a0*/  IADD3 R129, R0.reuse, 0x80, RZ ;  /* 0x0000008000817810 */ /* 0x040fe20007ffe0ff */
[----:B------:R-:W-:-:S04]  /*09b0*/  @P0 IMAD.WIDE.U32 R2, R0, R114, c[0x0][0x188] ;  /* 0x0000620000020625 */ /* 0x000fc800078e0072 */
[CC--:B------:R-:W-:Y:S01]  /*09c0*/  IMAD.WIDE.U32 R92, R129.reuse, R114.reuse, c[0x0][0x170] ;  /* 0x00005c00815c7625 */ /* 0x0c0fe200078e0072 */
[----:B------:R0:W-:Y:S05]  /*09d0*/  @P0 STG.E.128 [R2.64], R88 ;  /* 0x0000005802000986 */ /* 0x0001ea000c101d04 */
[----:B------:R-:W2:Y:S01]  /*09e0*/  LDG.E.128 R92, [R92.64] ;  /* 0x000000045c5c7981 */ /* 0x000ea2000c1e1d00 */
[----:B------:R-:W-:-:S05]  /*09f0*/  @P1 IMAD.WIDE.U32 R96, R129, R114, c[0x0][0x180] ;  /* 0x0000600081601625 */ /* 0x000fca00078e0072 */
[----:B-----5:R0:W5:Y:S01]  /*0a00*/  @P1 LDG.E.128 R4, [R96.64] ;  /* 0x0000000460041981 */ /* 0x020162000c1e1d00 */
[----:B--2---:R-:W-:-:S05]  /*0a10*/  HADD2.F32 R99, -RZ, R92.H0_H0 ;  /* 0x2000005cff637230 */ /* 0x004fca0000004100 */
[----:B------:R-:W-:Y:S01]  /*0a20*/  FMUL.FTZ R99, R99, R116 ;  /* 0x0000007463637220 */ /* 0x000fe20000410000 */
[----:B------:R-:W-:Y:S05]  /*0a30*/  @P2 BRA `(.L_x_18241) ;  /* 0x0000002000002947 */ /* 0x000fea0003800000 */
[----:B0-----:R-:W-:Y:S05]  /*0a40*/  @P0 BRA `(.L_x_18242) ;  /* 0x0000003000000947 */ /* 0x001fea0003800000 */
[----:B------:R-:W-:Y:S05]  /*0a50*/  BRA `(.L_x_18243) ;  /* 0x0000004000007947 */ /* 0x000fea0003800000 */
.L_x_18241:
[----:B0----5:R-:W-:-:S05]  /*0a60*/  HADD2.F32 R2, -RZ, R4.H0_H0 ;  /* 0x20000004ff027230 */ /* 0x021fca0000004100 */
[----:B------:R-:W-:-:S05]  /*0a70*/  FADD.FTZ R99, R2, R99 ;  /* 0x0000006302637221 */ /* 0x000fca0000010000 */
.L_x_18242:
[----:B------:R-:W-:-:S04]  /*0a80*/  F2FP.PACK_AB R2, RZ, R99 ;  /* 0x00000063ff02723e */ /* 0x000fc800000000ff */
[----:B------:R-:W-:Y:S02]  /*0a90*/  PRMT R88, R2, 0x7610, R88 ;  /* 0x0000761002587816 */ /* 0x000fe40000000058 */
.L_x_18243:
[----:B------:R-:W-:-:S05]  /*0aa0*/  HADD2.F32 R119, -RZ, R92.H1_H1 ;  /* 0x3000005cff777230 */ /* 0x000fca0000004100 */
[----:B------:R-:W-:Y:S01]  /*0ab0*/  FMUL.FTZ R119, R119, R116 ;  /* 0x0000007477777220 */ /* 0x000fe20000410000 */
[----:B------:R-:W-:Y:S05]  /*0ac0*/  @P2 BRA `(.L_x_18244) ;  /* 0x0000002000002947 */ /* 0x000fea0003800000 */
[----:B------:R-:W-:Y:S05]  /*0ad0*/  @P0 BRA `(.L_x_18245) ;  /* 0x0000003000000947 */ /* 0x000fea0003800000 */
[----:B------:R-:W-:Y:S05]  /*0ae0*/  BRA `(.L_x_18246) ;  /* 0x0000004000007947 */ /* 0x000fea0003800000 */
.L_x_18244:
[----:B-----5:R-:W-:-:S05]  /*0af0*/  HADD2.F32 R2, -RZ, R4.H1_H1 ;  /* 0x30000004ff027230 */ /* 0x020fca0000004100 */
[----:B------:R-:W-:-:S05]  /*0b00*/  FADD.FTZ R119, R2, R119 ;  /* 0x0000007702777221 */ /* 0x000fca0000010000 */
.L_x_18245:
[----:B------:R-:W-:-:S04]  /*0b10*/  F2FP.PACK_AB R2, RZ, R119 ;  /* 0x00000077ff02723e */ /* 0x000fc800000000ff */
[----:B------:R-:W-:Y:S02]  /*0b20*/  PRMT R88, R88, 0x5410, R2 ;  /* 0x0000541058587816 */ /* 0x000fe40000000002 */
.L_x_18246:
[----:B------:R-:W-:-:S05]  /*0b30*/  HADD2.F32 R117, -RZ, R93.H0_H0 ;  /* 0x2000005dff757230 */ /* 0x000fca0000004100 */
[----:B------:R-:W-:Y:S01]  /*0b40*/  FMUL.FTZ R117, R117, R116 ;  /* 0x0000007475757220 */ /* 0x000fe20000410000 */
[----:B------:R-:W-:Y:S05]  /*0b50*/  @P2 BRA `(.L_x_18247) ;  /* 0x0000002000002947 */ /* 0x000fea0003800000 */
[----:B------:R-:W-:Y:S05]  /*0b60*/  @P0 BRA `(.L_x_18248) ;  /* 0x0000003000000947 */ /* 0x000fea0003800000 */
[----:B------:R-:W-:Y:S05]  /*0b70*/  BRA `(.L_x_18249) ;  /* 0x0000004000007947 */ /* 0x000fea0003800000 */
.L_x_18247:
[----:B-----5:R-:W-:-:S05]  /*0b80*/  HADD2.F32 R2, -RZ, R5.H0_H0 ;  /* 0x20000005ff027230 */ /* 0x020fca0000004100 */
[----:B------:R-:W-:-:S05]  /*0b90*/  FADD.FTZ R117, R2, R117 ;  /* 0x0000007502757221 */ /* 0x000fca0000010000 */
.L_x_18248:
[----:B------:R-:W-:-:S04]  /*0ba0*/  F2FP.PACK_AB R2, RZ, R117 ;  /* 0x00000075ff02723e */ /* 0x000fc800000000ff */
[----:B------:R-:W-:Y:S02]  /*0bb0*/  PRMT R89, R2, 0x7610, R89 ;  /* 0x0000761002597816 */ /* 0x000fe40000000059 */
.L_x_18249:
[----:B------:R-:W-:-:S05]  /*0bc0*/  HADD2.F32 R93, -RZ, R93.H1_H1 ;  /* 0x3000005dff5d7230 */ /* 0x000fca0000004100 */
[----:B------:R-:W-:Y:S01]  /*0bd0*/  FMUL.FTZ R123, R93, R116 ;  /* 0x000000745d7b7220 */ /* 0x000fe20000410000 */
[----:B------:R-:W-:Y:S05]  /*0be0*/  @P2 BRA `(.L_x_18250) ;  /* 0x0000002000002947 */ /* 0x000fea0003800000 */
[----:B------:R-:W-:Y:S05]  /*0bf0*/  @P0 BRA `(.L_x_18251) ;  /* 0x0000003000000947 */ /* 0x000fea0003800000 */
[----:B------:R-:W-:Y:S05]  /*0c00*/  BRA `(.L_x_18252) ;  /* 0x0000004000007947 */ /* 0x000fea0003800000 */
.L_x_18250:
[----:B-----5:R-:W-:-:S05]  /*0c10*/  HADD2.F32 R2, -RZ, R5.H1_H1 ;  /* 0x30000005ff027230 */ /* 0x020fca0000004100 */
[----:B------:R-:W-:-:S05]  /*0c20*/  FADD.FTZ R123, R2, R123 ;  /* 0x0000007b027b7221 */ /* 0x000fca0000010000 */
.L_x_18251:
[----:B------:R-:W-:-:S04]  /*0c30*/  F2FP.PACK_AB R2, RZ, R123 ;  /* 0x0000007bff02723e */ /* 0x000fc800000000ff */
[----:B------:R-:W-:Y:S02]  /*0c40*/  PRMT R89, R89, 0x5410, R2 ;  /* 0x0000541059597816 */ /* 0x000fe40000000002 */
.L_x_18252:
[----:B------:R-:W-:-:S05]  /*0c50*/  HADD2.F32 R121, -RZ, R94.H0_H0 ;  /* 0x2000005eff797230 */ /* 0x000fca0000004100 */
[----:B------:R-:W-:Y:S01]  /*0c60*/  FMUL.FTZ R121, R121, R116 ;  /* 0x0000007479797220 */ /* 0x000fe20000410000 */
[----:B------:R-:W-:Y:S05]  /*0c70*/  @P2 BRA `(.L_x_18253) ;  /* 0x0000002000002947 */ /* 0x000fea0003800000 */
[----:B------:R-:W-:Y:S05]  /*0c80*/  @P0 BRA `(.L_x_18254) ;  /* 0x0000003000000947 */ /* 0x000fea0003800000 */
[----:B------:R-:W-:Y:S05]  /*0c90*/  BRA `(.L_x_18255) ;  /* 0x0000004000007947 */ /* 0x000fea0003800000 */
.L_x_18253:
[----:B-----5:R-:W-:-:S05]  /*0ca0*/  HADD2.F32 R2, -RZ, R6.H0_H0 ;  /* 0x20000006ff027230 */ /* 0x020fca0000004100 */
[----:B------:R-:W-:-:S05]  /*0cb0*/  FADD.FTZ R121, R2, R121 ;  /* 0x0000007902797221 */ /* 0x000fca0000010000 */
.L_x_18254:
[----:B------:R-:W-:-:S04]  /*0cc0*/  F2FP.PACK_AB R2, RZ, R121 ;  /* 0x00000079ff02723e */ /* 0x000fc800000000ff */
[----:B------:R-:W-:Y:S02]  /*0cd0*/  PRMT R90, R2, 0x7610, R90 ;  /* 0x00007610025a7816 */ /* 0x000fe4000000005a */
.L_x_18255:
[----:B------:R-:W-:-:S05]  /*0ce0*/  HADD2.F32 R127, -RZ, R94.H1_H1 ;  /* 0x3000005eff7f7230 */ /* 0x000fca0000004100 */
[----:B------:R-:W-:Y:S01]  /*0cf0*/  FMUL.FTZ R127, R127, R116 ;  /* 0x000000747f7f7220 */ /* 0x000fe20000410000 */
[----:B------:R-:W-:Y:S05]  /*0d00*/  @P2 BRA `(.L_x_18256) ;  /* 0x0000002000002947 */ /* 0x000fea0003800000 */
[----:B------:R-:W-:Y:S05]  /*0d10*/  @P0 BRA `(.L_x_18257) ;  /* 0x0000003000000947 */ /* 0x000fea0003800000 */
[----:B------:R-:W-:Y:S05]  /*0d20*/  BRA `(.L_x_18258) ;  /* 0x0000004000007947 */ /* 0x000fea0003800000 */
.L_x_18256:
[----:B-----5:R-:W-:-:S05]  /*0d30*/  HADD2.F32 R2, -RZ, R6.H1_H1 ;  /* 0x30000006ff027230 */ /* 0x020fca0000004100 */
[----:B------:R-:W-:-:S05]  /*0d40*/  FADD.FTZ R127, R2, R127 ;  /* 0x0000007f027f7221 */ /* 0x000fca0000010000 */
.L_x_18257:
[----:B------:R-:W-:-:S04]  /*0d50*/  F2FP.PACK_AB R2, RZ, R127 ;  /* 0x0000007fff02723e */ /* 0x000fc800000000ff */
[----:B------:R-:W-:Y:S02]  /*0d60*/  PRMT R90, R90, 0x5410, R2 ;  /* 0x000054105a5a7816 */ /* 0x000fe40000000002 */
.L_x_18258:
[----:B------:R-:W-:-:S05]  /*0d70*/  HADD2.F32 R125, -RZ, R95.H0_H0 ;  /* 0x2000005fff7d7230 */ /* 0x000fca0000004100 */
[----:B------:R-:W-:Y:S01]  /*0d80*/  FMUL.FTZ R125, R125, R116 ;  /* 0x000000747d7d7220 */ /* 0x000fe20000410000 */
[----:B------:R-:W-:Y:S05]  /*0d90*/  @P2 BRA `(.L_x_18259) ;  /* 0x0000002000002947 */ /* 0x000fea0003800000 */
[----:B------:R-:W-:Y:S05]  /*0da0*/  @P0 BRA `(.L_x_18260) ;  /* 0x0000003000000947 */ /* 0x000fea0003800000 */
[----:B------:R-:W-:Y:S05]  /*0db0*/  BRA `(.L_x_18261) ;  /* 0x0000004000007947 */ /* 0x000fea0003800000 */
.L_x_18259:
[----:B-----5:R-:W-:-:S05]  /*0dc0*/  HADD2.F32 R2, -RZ, R7.H0_H0 ;  /* 0x20000007ff027230 */ /* 0x020fca0000004100 */
[----:B------:R-:W-:-:S05]  /*0dd0*/  FADD.FTZ R125, R2, R125 ;  /* 0x0000007d027d7221 */ /* 0x000fca0000010000 */
.L_x_18260:
[----:B------:R-:W-:-:S04]  /*0de0*/  F2FP.PACK_AB R2, RZ, R125 ;  /* 0x0000007dff02723e */ /* 0x000fc800000000ff */
[----:B------:R-:W-:Y:S02]  /*0df0*/  PRMT R91, R2, 0x7610, R91 ;  /* 0x00007610025b7816 */ /* 0x000fe4000000005b */
.L_x_18261:
[----:B------:R-:W-:-:S05]  /*0e00*/  HADD2.F32 R95, -RZ, R95.H1_H1 ;  /* 0x3000005fff5f7230 */ /* 0x000fca0000004100 */
[----:B------:R-:W-:Y:S01]  /*0e10*/  FMUL.FTZ R131, R95, R116 ;  /* 0x000000745f837220 */ /* 0x000fe20000410000 */
[----:B------:R-:W-:Y:S05]  /*0e20*/  @P2 BRA `(.L_x_18262) ;  /* 0x0000002000002947 */ /* 0x000fea0003800000 */
[----:B------:R-:W-:Y:S05]  /*0e30*/  @P0 BRA `(.L_x_18263) ;  /* 0x0000003000000947 */ /* 0x000fea0003800000 */
[----:B------:R-:W-:Y:S05]  /*0e40*/  BRA `(.L_x_18264) ;  /* 0x0000004000007947 */ /* 0x000fea0003800000 */
.L_x_18262:
[----:B-----5:R-:W-:-:S05]  /*0e50*/  HADD2.F32 R2, -RZ, R7.H1_H1 ;  /* 0x30000007ff027230 */ /* 0x020fca0000004100 */
[----:B------:R-:W-:-:S05]  /*0e60*/  FADD.FTZ R131, R2, R131 ;  /* 0x0000008302837221 */ /* 0x000fca0000010000 */
.L_x_18263:
[----:B------:R-:W-:-:S04]  /*0e70*/  F2FP.PACK_AB R2, RZ, R131 ;  /* 0x00000083ff02723e */ /* 0x000fc800000000ff */
[----:B------:R-:W-:Y:S02]  /*0e80*/  PRMT R91, R91, 0x5410, R2 ;  /* 0x000054105b5b7816 */ /* 0x000fe40000000002 */
.L_x_18264:
[----:B------:R-:W-:Y:S01]  /*0e90*/  IADD3 R104, R0, 0x100, RZ ;  /* 0x0000010000687810 */ /* 0x000fe20007ffe0ff */
        /* <DEDUP_REMOVED lines=11> */
.L_x_18265:
[----:B0----5:R-:W-:-:S05]  /*0f50*/  HADD2.F32 R2, -RZ, R4.H0_H0 ;  /* 0x20000004ff027230 */ /* 0x021fca0000004100 */
[----:B------:R-:W-:-:S05]  /*0f60*/  FADD.FTZ R129, R2, R129 ;  /* 0x0000008102817221 */ /* 0x000fca0000010000 */
.L_x_18266:
[----:B------:R-:W-:-:S04]  /*0f70*/  F2FP.PACK_AB R2, RZ, R129 ;  /* 0x00000081ff02723e */ /* 0x000fc800000000ff */
[----:B------:R-:W-:Y:S02]  /*0f80*/  PRMT R88, R2, 0x7610, R88 ;  /* 0x0000761002587816 */ /* 0x000fe40000000058 */
.L_x_18267:
[----:B------:R-:W-:-:S05]  /*0f90*/  HADD2.F32 R135, -RZ, R92.H1_H1 ;  /* 0x3000005cff877230 */ /* 0x000fca0000004100 */
[----:B------:R-:W-:Y:S01]  /*0fa0*/  FMUL.FTZ R135, R135, R116 ;  /* 0x0000007487877220 */ /* 0x000fe20000410000 */
[----:B------:R-:W-:Y:S05]  /*0fb0*/  @P2 BRA `(.L_x_18268) ;  /* 0x0000002000002947 */ /* 0x000fea0003800000 */
[----:B------:R-:W-:Y:S05]  /*0fc0*/  @P0 BRA `(.L_x_18269) ;  /* 0x0000003000000947 */ /* 0x000fea0003800000 */
[----:B------:R-:W-:Y:S05]  /*0fd0*/  BRA `(.L_x_18270) ;  /* 0x0000004000007947 */ /* 0x000fea0003800000 */
.L_x_18268:
[----:B-----5:R-:W-:-:S05]  /*0fe0*/  HADD2.F32 R2, -RZ, R4.H1_H1 ;  /* 0x30000004ff027230 */ /* 0x020fca0000004100 */
[----:B------:R-:W-:-:S05]  /*0ff0*/  FADD.FTZ R135, R2, R135 ;  /* 0x0000008702877221 */ /* 0x000fca0000010000 */
.L_x_18269:
[----:B------:R-:W-:-:S04]  /*1000*/  F2FP.PACK_AB R2, RZ, R135 ;  /* 0x00000087ff02723e */ /* 0x000fc800000000ff */
[----:B------:R-:W-:Y:S02]  /*1010*/  PRMT R88, R88, 0x5410, R2 ;  /* 0x0000541058587816 */ /* 0x000fe40000000002 */
.L_x_18270:
[----:B------:R-:W-:-:S05]  /*1020*/  HADD2.F32 R133, -RZ, R93.H0_H0 ;  /* 0x2000005dff857230 */ /* 0x000fca0000004100 */
[----:B------:R-:W-:Y:S01]  /*1030*/  FMUL.FTZ R133, R133, R116 ;  /* 0x0000007485857220 */ /* 0x000fe20000410000 */
[----:B------:R-:W-:Y:S05]  /*1040*/  @P2 BRA `(.L_x_18271) ;  /* 0x0000002000002947 */ /* 0x000fea0003800000 */
[----:B------:R-:W-:Y:S05]  /*1050*/  @P0 BRA `(.L_x_18272) ;  /* 0x0000003000000947 */ /* 0x000fea0003800000 */
[----:B------:R-:W-:Y:S05]  /*1060*/  BRA `(.L_x_18273) ;  /* 0x0000004000007947 */ /* 0x000fea0003800000 */
.L_x_18271:
[----:B-----5:R-:W-:-:S05]  /*1070*/  HADD2.F32 R2, -RZ, R5.H0_H0 ;  /* 0x20000005ff027230 */ /* 0x020fca0000004100 */
[----:B------:R-:W-:-:S05]  /*1080*/  FADD.FTZ R133, R2, R133 ;  /* 0x0000008502857221 */ /* 0x000fca0000010000 */
.L_x_18272:
[----:B------:R-:W-:-:S04]  /*1090*/  F2FP.PACK_AB R2, RZ, R133 ;  /* 0x00000085ff02723e */ /* 0x000fc800000000ff */
[----:B------:R-:W-:Y:S02]  /*10a0*/  PRMT R89, R2, 0x7610, R89 ;  /* 0x0000761002597816 */ /* 0x000fe40000000059 */
.L_x_18273:
[----:B------:R-:W-:-:S05]  /*10b0*/  HADD2.F32 R93, -RZ, R93.H1_H1 ;  /* 0x3000005dff5d7230 */ /* 0x000fca0000004100 */
[----:B------:R-:W-:Y:S01]  /*10c0*/  FMUL.FTZ R137, R93, R116 ;  /* 0x000000745d897220 */ /* 0x000fe20000410000 */
[----:B------:R-:W-:Y:S05]  /*10d0*/  @P2 BRA `(.L_x_18274) ;  /* 0x0000002000002947 */ /* 0x000fea0003800000 */
[----:B------:R-:W-:Y:S05]  /*10e0*/  @P0 BRA `(.L_x_18275) ;  /* 0x0000003000000947 */ /* 0x000fea0003800000 */
[----:B------:R-:W-:Y:S05]  /*10f0*/  BRA `(.L_x_18276) ;  /* 0x0000004000007947 */ /* 0x000fea0003800000 */
.L_x_18274:
[----:B-----5:R-:W-:-:S05]  /*1100*/  HADD2.F32 R2, -RZ, R5.H1_H1 ;  /* 0x30000005ff027230 */ /* 0x020fca0000004100 */
[----:B------:R-:W-:-:S05]  /*1110*/  FADD.FTZ R137, R2, R137 ;  /* 0x0000008902897221 */ /* 0x000fca0000010000 */
.L_x_18275:
[----:B------:R-:W-:-:S04]  /*1120*/  F2FP.PACK_AB R2, RZ, R137 ;  /* 0x00000089ff02723e */ /* 0x000fc800000000ff */
[----:B------:R-:W-:Y:S02]  /*1130*/  PRMT R89, R89, 0x5410, R2 ;  /* 0x0000541059597816 */ /* 0x000fe40000000002 */
.L_x_18276:
[----:B------:R-:W-:-:S05]  /*1140*/  HADD2.F32 R139, -RZ, R94.H0_H0 ;  /* 0x2000005eff8b7230 */ /* 0x000fca0000004100 */
[----:B------:R-:W-:Y:S01]  /*1150*/  FMUL.FTZ R139, R139, R116 ;  /* 0x000000748b8b7220 */ /* 0x000fe20000410000 */
[----:B------:R-:W-:Y:S05]  /*1160*/  @P2 BRA `(.L_x_18277) ;  /* 0x0000002000002947 */ /* 0x000fea0003800000 */
[----:B------:R-:W-:Y:S05]  /*1170*/  @P0 BRA `(.L_x_18278) ;  /* 0x0000003000000947 */ /* 0x000fea0003800000 */
[----:B------:R-:W-:Y:S05]  /*1180*/  BRA `(.L_x_18279) ;  /* 0x0000004000007947 */ /* 0x000fea0003800000 */
.L_x_18277:
[----:B-----5:R-:W-:-:S05]  /*1190*/  HADD2.F32 R2, -RZ, R6.H0_H0 ;  /* 0x20000006ff027230 */ /* 0x020fca0000004100 */
[----:B------:R-:W-:-:S05]  /*11a0*/  FADD.FTZ R139, R2, R139 ;  /* 0x0000008b028b7221 */ /* 0x000fca0000010000 */
.L_x_18278:
[----:B------:R-:W-:-:S04]  /*11b0*/  F2FP.PACK_AB R2, RZ, R139 ;  /* 0x0000008bff02723e */ /* 0x000fc800000000ff */
[----:B------:R-:W-:Y:S02]  /*11c0*/  PRMT R90, R2, 0x7610, R90 ;  /* 0x00007610025a7816 */ /* 0x000fe4000000005a */
.L_x_18279:
[----:B------:R-:W-:-:S05]  /*11d0*/  HADD2.F32 R141, -RZ, R94.H1_H1 ;  /* 0x3000005eff8d7230 */ /* 0x000fca0000004100 */
[----:B------:R-:W-:Y:S01]  /*11e0*/  FMUL.FTZ R141, R141, R116 ;  /* 0x000000748d8d7220 */ /* 0x000fe20000410000 */
[----:B------:R-:W-:Y:S05]  /*11f0*/  @P2 BRA `(.L_x_18280) ;  /* 0x0000002000002947 */ /* 0x000fea0003800000 */
[----:B------:R-:W-:Y:S05]  /*1200*/  @P0 BRA `(.L_x_18281) ;  /* 0x0000003000000947 */ /* 0x000fea0003800000 */
[----:B------:R-:W-:Y:S05]  /*1210*/  BRA `(.L_x_18282) ;  /* 0x0000004000007947 */ /* 0x000fea0003800000 */
.L_x_18280:
[----:B-----5:R-:W-:-:S05]  /*1220*/  HADD2.F32 R2, -RZ, R6.H1_H1 ;  /* 0x30000006ff027230 */ /* 0x020fca0000004100 */
[----:B------:R-:W-:-:S05]  /*1230*/  FADD.FTZ R141, R2, R141 ;  /* 0x0000008d028d7221 */ /* 0x000fca0000010000 */
.L_x_18281:
[----:B------:R-:W-:-:S04]  /*1240*/  F2FP.PACK_AB R2, RZ, R141 ;  /* 0x0000008dff02723e */ /* 0x000fc800000000ff */
[----:B------:R-:W-:Y:S02]  /*1250*/  PRMT R90, R90, 0x5410, R2 ;  /* 0x000054105a5a7816 */ /* 0x000fe40000000002 */
.L_x_18282:
[----:B------:R-:W-:-:S05]  /*1260*/  HADD2.F32 R143, -RZ, R95.H0_H0 ;  /* 0x2000005fff8f7230 */ /* 0x000fca0000004100 */
[----:B------:R-:W-:Y:S01]  /*1270*/  FMUL.FTZ R143, R143, R116 ;  /* 0x000000748f8f7220 */ /* 0x000fe20000410000 */
[----:B------:R-:W-:Y:S05]  /*1280*/  @P2 BRA `(.L_x_18283) ;  /* 0x0000002000002947 */ /* 0x000fea0003800000 */
[----:B------:R-:W-:Y:S05]  /*1290*/  @P0 BRA `(.L_x_18284) ;  /* 0x0000003000000947 */ /* 0x000fea0003800000 */
[----:B------:R-:W-:Y:S05]  /*12a0*/  BRA `(.L_x_18285) ;  /* 0x0000004000007947 */ /* 0x000fea0003800000 */
.L_x_18283:
[----:B-----5:R-:W-:-:S05]  /*12b0*/  HADD2.F32 R2, -RZ, R7.H0_H0 ;  /* 0x20000007ff027230 */ /* 0x020fca0000004100 */
[----:B------:R-:W-:-:S05]  /*12c0*/  FADD.FTZ R143, R2, R143 ;  /* 0x0000008f028f7221 */ /* 0x000fca0000010000 */
.L_x_18284:
[----:B------:R-:W-:-:S04]  /*12d0*/  F2FP.PACK_AB R2, RZ, R143 ;  /* 0x0000008fff02723e */ /* 0x000fc800000000ff */
[----:B------:R-:W-:Y:S02]  /*12e0*/  PRMT R91, R2, 0x7610, R91 ;  /* 0x00007610025b7816 */ /* 0x000fe4000000005b */
.L_x_18285:
[----:B------:R-:W-:-:S05]  /*12f0*/  HADD2.F32 R95, -RZ, R95.H1_H1 ;  /* 0x3000005fff5f7230 */ /* 0x000fca0000004100 */
[----:B------:R-:W-:Y:S01]  /*1300*/  FMUL.FTZ R145, R95, R116 ;  /* 0x000000745f917220 */ /* 0x000fe20000410000 */
[----:B------:R-:W-:Y:S05]  /*1310*/  @P2 BRA `(.L_x_18286) ;  /* 0x0000002000002947 */ /* 0x000fea0003800000 */
[----:B------:R-:W-:Y:S05]  /*1320*/  @P0 BRA `(.L_x_18287) ;  /* 0x0000003000000947 */ /* 0x000fea0003800000 */
[----:B------:R-:W-:Y:S05]  /*1330*/  BRA `(.L_x_18288) ;  /* 0x0000004000007947 */ /* 0x000fea0003800000 */
.L_x_18286:
[----:B-----5:R-:W-:-:S05]  /*1340*/  HADD2.F32 R2, -RZ, R7.H1_H1 ;  /* 0x30000007ff027230 */ /* 0x020fca0000004100 */
[----:B------:R-:W-:-:S05]  /*1350*/  FADD.FTZ R145, R2, R145 ;  /* 0x0000009102917221 */ /* 0x000fca0000010000 */
.L_x_18287:
[----:B------:R-:W-:-:S04]  /*1360*/  F2FP.PACK_AB R2, RZ, R145 ;  /* 0x00000091ff02723e */ /* 0x000fc800000000ff */
[----:B------:R-:W-:Y:S02]  /*1370*/  PRMT R91, R91, 0x5410, R2 ;  /* 0x000054105b5b7816 */ /* 0x000fe40000000002 */
.L_x_18288:
        /* <DEDUP_REMOVED lines=13> */
.L_x_18289:
[----:B0----5:R-:W-:-:S05]  /*1450*/  HADD2.F32 R2, -RZ, R4.H0_H0 ;  /* 0x20000004ff027230 */ /* 0x021fca0000004100 */
[----:B------:R-:W-:-:S05]  /*1460*/  FADD.FTZ R147, R2, R147 ;  /* 0x0000009302937221 */ /* 0x000fca0000010000 */
.L_x_18290:
[----:B------:R-:W-:-:S04]  /*1470*/  F2FP.PACK_AB R2, RZ, R147 ;  /* 0x00000093ff02723e */ /* 0x000fc800000000ff */
[----:B------:R-:W-:Y:S02]  /*1480*/  PRMT R88, R2, 0x7610, R88 ;  /* 0x0000761002587816 */ /* 0x000fe40000000058 */
.L_x_18291:
[----:B------:R-:W-:-:S05]  /*1490*/  HADD2.F32 R151, -RZ, R92.H1_H1 ;  /* 0x3000005cff977230 */ /* 0x000fca0000004100 */
[----:B------:R-:W-:Y:S01]  /*14a0*/  FMUL.FTZ R151, R151, R116 ;  /* 0x0000007497977220 */ /* 0x000fe20000410000 */
[----:B------:R-:W-:Y:S05]  /*14b0*/  @P2 BRA `(.L_x_18292) ;  /* 0x0000002000002947 */ /* 0x000fea0003800000 */
[----:B------:R-:W-:Y:S05]  /*14c0*/  @P0 BRA `(.L_x_18293) ;  /* 0x0000003000000947 */ /* 0x000fea0003800000 */
[----:B------:R-:W-:Y:S05]  /*14d0*/  BRA `(.L_x_18294) ;  /* 0x0000004000007947 */ /* 0x000fea0003800000 */
.L_x_18292:
[----:B-----5:R-:W-:-:S05]  /*14e0*/  HADD2.F32 R2, -RZ, R4.H1_H1 ;  /* 0x30000004ff027230 */ /* 0x020fca0000004100 */
[----:B------:R-:W-:-:S05]  /*14f0*/  FADD.FTZ R151, R2, R151 ;  /* 0x0000009702977221 */ /* 0x000fca0000010000 */
.L_x_18293:
[----:B------:R-:W-:-:S04]  /*1500*/  F2FP.PACK_AB R2, RZ, R151 ;  /* 0x00000097ff02723e */ /* 0x000fc800000000ff */
[----:B------:R-:W-:Y:S02]  /*1510*/  PRMT R88, R88, 0x5410, R2 ;  /* 0x0000541058587816 */ /* 0x000fe40000000002 */
.L_x_18294:
[----:B------:R-:W-:-:S05]  /*1520*/  HADD2.F32 R149, -RZ, R93.H0_H0 ;  /* 0x2000005dff957230 */ /* 0x000fca0000004100 */
[----:B------:R-:W-:Y:S01]  /*1530*/  FMUL.FTZ R149, R149, R116 ;  /* 0x0000007495957220 */ /* 0x000fe20000410000 */
[----:B------:R-:W-:Y:S05]  /*1540*/  @P2 BRA `(.L_x_18295) ;  /* 0x0000002000002947 */ /* 0x000fea0003800000 */
[----:B------:R-:W-:Y:S05]  /*1550*/  @P0 BRA `(.L_x_18296) ;  /* 0x0000003000000947 */ /* 0x000fea0003800000 */
[----:B------:R-:W-:Y:S05]  /*1560*/  BRA `(.L_x_18297) ;  /* 0x0000004000007947 */ /* 0x000fea0003800000 */
.L_x_18295:
[----:B-----5:R-:W-:-:S05]  /*1570*/  HADD2.F32 R2, -RZ, R5.H0_H0 ;  /* 0x20000005ff027230 */ /* 0x020fca0000004100 */
[----:B------:R-:W-:-:S05]  /*1580*/  FADD.FTZ R149, R2, R149 ;  /* 0x0000009502957221 */ /* 0x000fca0000010000 */
.L_x_18296:
[----:B------:R-:W-:-:S04]  /*1590*/  F2FP.PACK_AB R2, RZ, R149 ;  /* 0x00000095ff02723e */ /* 0x000fc800000000ff */
[----:B------:R-:W-:Y:S02]  /*15a0*/  PRMT R89, R2, 0x7610, R89 ;  /* 0x0000761002597816 */ /* 0x000fe40000000059 */
.L_x_18297:
[----:B------:R-:W-:-:S05]  /*15b0*/  HADD2.F32 R93, -RZ, R93.H1_H1 ;  /* 0x3000005dff5d7230 */ /* 0x000fca0000004100 */
[----:B------:R-:W-:Y:S01]  /*15c0*/  FMUL.FTZ R155, R93, R116 ;  /* 0x000000745d9b7220 */ /* 0x000fe20000410000 */
[----:B------:R-:W-:Y:S05]  /*15d0*/  @P2 BRA `(.L_x_18298) ;  /* 0x0000002000002947 */ /* 0x000fea0003800000 */
[----:B------:R-:W-:Y:S05]  /*15e0*/  @P0 BRA `(.L_x_18299) ;  /* 0x0000003000000947 */ /* 0x000fea0003800000 */
[----:B------:R-:W-:Y:S05]  /*15f0*/  BRA `(.L_x_18300) ;  /* 0x0000004000007947 */ /* 0x000fea0003800000 */
.L_x_18298:
[----:B-----5:R-:W-:-:S05]  /*1600*/  HADD2.F32 R2, -RZ, R5.H1_H1 ;  /* 0x30000005ff027230 */ /* 0x020fca0000004100 */
[----:B------:R-:W-:-:S05]  /*1610*/  FADD.FTZ R155, R2, R155 ;  /* 0x0000009b029b7221 */ /* 0x000fca0000010000 */
.L_x_18299:
[----:B------:R-:W-:-:S04]  /*1620*/  F2FP.PACK_AB R2, RZ, R155 ;  /* 0x0000009bff02723e */ /* 0x000fc800000000ff */
[----:B------:R-:W-:Y:S02]  /*1630*/  PRMT R89, R89, 0x5410, R2 ;  /* 0x0000541059597816 */ /* 0x000fe40000000002 */
.L_x_18300:
[----:B------:R-:W-:-:S05]  /*1640*/  HADD2.F32 R153, -RZ, R94.H0_H0 ;  /* 0x2000005eff997230 */ /* 0x000fca0000004100 */
[----:B------:R-:W-:Y:S01]  /*1650*/  FMUL.FTZ R153, R153, R116 ;  /* 0x0000007499997220 */ /* 0x000fe20000410000 */
[----:B------:R-:W-:Y:S05]  /*1660*/  @P2 BRA `(.L_x_18301) ;  /* 0x0000002000002947 */ /* 0x000fea0003800000 */
[----:B------:R-:W-:Y:S05]  /*1670*/  @P0 BRA `(.L_x_18302) ;  /* 0x0000003000000947 */ /* 0x000fea0003800000 */
[----:B------:R-:W-:Y:S05]  /*1680*/  BRA `(.L_x_18303) ;  /* 0x0000004000007947 */ /* 0x000fea0003800000 */
.L_x_18301:
[----:B-----5:R-:W-:-:S05]  /*1690*/  HADD2.F32 R2, -RZ, R6.H0_H0 ;  /* 0x20000006ff027230 */ /* 0x020fca0000004100 */
[----:B------:R-:W-:-:S05]  /*16a0*/  FADD.FTZ R153, R2, R153 ;  /* 0x0000009902997221 */ /* 0x000fca0000010000 */
.L_x_18302:
[----:B------:R-:W-:-:S04]  /*16b0*/  F2FP.PACK_AB R2, RZ, R153 ;  /* 0x00000099ff02723e */ /* 0x000fc800000000ff */
[----:B------:R-:W-:Y:S02]  /*16c0*/  PRMT R90, R2, 0x7610, R90 ;  /* 0x00007610025a7816 */ /* 0x000fe4000000005a */
.L_x_18303:
[----:B------:R-:W-:-:S05]  /*16d0*/  HADD2.F32 R157, -RZ, R94.H1_H1 ;  /* 0x3000005eff9d7230 */ /* 0x000fca0000004100 */
[----:B------:R-:W-:Y:S01]  /*16e0*/  FMUL.FTZ R157, R157, R116 ;  /* 0x000000749d9d7220 */ /* 0x000fe20000410000 */
[----:B------:R-:W-:Y:S05]  /*16f0*/  @P2 BRA `(.L_x_18304) ;  /* 0x0000002000002947 */ /* 0x000fea0003800000 */
[----:B------:R-:W-:Y:S05]  /*1700*/  @P0 BRA `(.L_x_18305) ;  /* 0x0000003000000947 */ /* 0x000fea0003800000 */
[----:B------:R-:W-:Y:S05]  /*1710*/  BRA `(.L_x_18306) ;  /* 0x0000004000007947 */ /* 0x000fea0003800000 */
.L_x_18304:
[----:B-----5:R-:W-:-:S05]  /*1720*/  HADD2.F32 R2, -RZ, R6.H1_H1 ;  /* 0x30000006ff027230 */ /* 0x020fca0000004100 */
[----:B------:R-:W-:-:S05]  /*1730*/  FADD.FTZ R157, R2, R157 ;  /* 0x0000009d029d7221 */ /* 0x000fca0000010000 */
.L_x_18305:
[----:B------:R-:W-:-:S04]  /*1740*/  F2FP.PACK_AB R2, RZ, R157 ;  /* 0x0000009dff02723e */ /* 0x000fc800000000ff */
[----:B------:R-:W-:Y:S02]  /*1750*/  PRMT R90, R90, 0x5410, R2 ;  /* 0x000054105a5a7816 */ /* 0x000fe40000000002 */
.L_x_18306:
[----:B------:R-:W-:-:S05]  /*1760*/  HADD2.F32 R159, -RZ, R95.H0_H0 ;  /* 0x2000005fff9f7230 */ /* 0x000fca0000004100 */
[----:B------:R-:W-:Y:S01]  /*1770*/  FMUL.FTZ R159, R159, R116 ;  /* 0x000000749f9f7220 */ /* 0x000fe20000410000 */
[----:B------:R-:W-:Y:S05]  /*1780*/  @P2 BRA `(.L_x_18307) ;  /* 0x0000002000002947 */ /* 0x000fea0003800000 */
[----:B------:R-:W-:Y:S05]  /*1790*/  @P0 BRA `(.L_x_18308) ;  /* 0x0000003000000947 */ /* 0x000fea0003800000 */
[----:B------:R-:W-:Y:S05]  /*17a0*/  BRA `(.L_x_18309) ;  /* 0x0000004000007947 */ /* 0x000fea0003800000 */
.L_x_18307:
[----:B-----5:R-:W-:-:S05]  /*17b0*/  HADD2.F32 R2, -RZ, R7.H0_H0 ;  /* 0x20000007ff027230 */ /* 0x020fca0000004100 */
[----:B------:R-:W-:-:S05]  /*17c0*/  FADD.FTZ R159, R2, R159 ;  /* 0x0000009f029f7221 */ /* 0x000fca0000010000 */
.L_x_18308:
[----:B------:R-:W-:-:S04]  /*17d0*/  F2FP.PACK_AB R2, RZ, R159 ;  /* 0x0000009fff02723e */ /* 0x000fc800000000ff */
[----:B------:R-:W-:Y:S02]  /*17e0*/  PRMT R91, R2, 0x7610, R91 ;  /* 0x00007610025b7816 */ /* 0x000fe4000000005b */
.L_x_18309:
[----:B------:R-:W-:-:S05]  /*17f0*/  HADD2.F32 R95, -RZ, R95.H1_H1 ;  /* 0x3000005fff5f7230 */ /* 0x000fca0000004100 */
[----:B------:R-:W-:Y:S01]  /*1800*/  FMUL.FTZ R161, R95, R116 ;  /* 0x000000745fa17220 */ /* 0x000fe20000410000 */
[----:B------:R-:W-:Y:S05]  /*1810*/  @P2 BRA `(.L_x_18310) ;  /* 0x0000002000002947 */ /* 0x000fea0003800000 */
[----:B------:R-:W-:Y:S05]  /*1820*/  @P0 BRA `(.L_x_18311) ;  /* 0x0000003000000947 */ /* 0x000fea0003800000 */
[----:B------:R-:W-:Y:S05]  /*1830*/  BRA `(.L_x_18312) ;  /* 0x0000004000007947 */ /* 0x000fea0003800000 */
.L_x_18310:
[----:B-----5:R-:W-:-:S05]  /*1840*/  HADD2.F32 R2, -RZ, R7.H1_H1 ;  /* 0x30000007ff027230 */ /* 0x020fca0000004100 */
[----:B------:R-:W-:-:S05]  /*1850*/  FADD.FTZ R161, R2, R161 ;  /* 0x000000a102a17221 */ /* 0x000fca0000010000 */
.L_x_18311:
[----:B------:R-:W-:-:S04]  /*1860*/  F2FP.PACK_AB R2, RZ, R161 ;  /* 0x000000a1ff02723e */ /* 0x000fc800000000ff */
[----:B------:R-:W-:Y:S02]  /*1870*/  PRMT R91, R91, 0x5410, R2 ;  /* 0x000054105b5b7816 */ /* 0x000fe40000000002 */
.L_x_18312:
        /* <DEDUP_REMOVED lines=13> */
.L_x_18313:
[----:B0----5:R-:W-:-:S05]  /*1950*/  HADD2.F32 R2, -RZ, R4.H0_H0 ;  /* 0x20000004ff027230 */ /* 0x021fca0000004100 */
[----:B------:R-:W-:-:S05]  /*1960*/  FADD.FTZ R163, R2, R163 ;  /* 0x000000a302a37221 */ /* 0x000fca0000010000 */
.L_x_18314:
[----:B------:R-:W-:-:S04]  /*1970*/  F2FP.PACK_AB R2, RZ, R163 ;  /* 0x000000a3ff02723e */ /* 0x000fc800000000ff */
[----:B------:R-:W-:Y:S02]  /*1980*/  PRMT R88, R2, 0x7610, R88 ;  /* 0x0000761002587816 */ /* 0x000fe40000000058 */
.L_x_18315:
[----:B------:R-:W-:-:S05]  /*1990*/  HADD2.F32 R165, -RZ, R92.H1_H1 ;  /* 0x3000005cffa57230 */ /* 0x000fca0000004100 */
[----:B------:R-:W-:Y:S01]  /*19a0*/  FMUL.FTZ R165, R165, R116 ;  /* 0x00000074a5a57220 */ /* 0x000fe20000410000 */
[----:B------:R-:W-:Y:S05]  /*19b0*/  @P2 BRA `(.L_x_18316) ;  /* 0x0000002000002947 */ /* 0x000fea0003800000 */
[----:B------:R-:W-:Y:S05]  /*19c0*/  @P0 BRA `(.L_x_18317) ;  /* 0x0000003000000947 */ /* 0x000fea0003800000 */
[----:B------:R-:W-:Y:S05]  /*19d0*/  BRA `(.L_x_18318) ;  /* 0x0000004000007947 */ /* 0x000fea0003800000 */
.L_x_18316:
[----:B-----5:R-:W-:-:S05]  /*19e0*/  HADD2.F32 R2, -RZ, R4.H1_H1 ;  /* 0x30000004ff027230 */ /* 0x020fca0000004100 */
[----:B------:R-:W-:-:S05]  /*19f0*/  FADD.FTZ R165, R2, R165 ;  /* 0x000000a502a57221 */ /* 0x000fca0000010000 */
.L_x_18317:
[----:B------:R-:W-:-:S04]  /*1a00*/  F2FP.PACK_AB R2, RZ, R165 ;  /* 0x000000a5ff02723e */ /* 0x000fc800000000ff */
[----:B------:R-:W-:Y:S02]  /*1a10*/  PRMT R88, R88, 0x5410, R2 ;  /* 0x0000541058587816 */ /* 0x000fe40000000002 */
.L_x_18318:
[----:B------:R-:W-:-:S05]  /*1a20*/  HADD2.F32 R97, -RZ, R93.H0_H0 ;  /* 0x2000005dff617230 */ /* 0x000fca0000004100 */
[----:B------:R-:W-:Y:S01]  /*1a30*/  FMUL.FTZ R97, R97, R116 ;  /* 0x0000007461617220 */ /* 0x000fe20000410000 */
[----:B------:R-:W-:Y:S05]  /*1a40*/  @P2 BRA `(.L_x_18319) ;  /* 0x0000002000002947 */ /* 0x000fea0003800000 */
[----:B------:R-:W-:Y:S05]  /*1a50*/  @P0 BRA `(.L_x_18320) ;  /* 0x0000003000000947 */ /* 0x000fea0003800000 */
[----:B------:R-:W-:Y:S05]  /*1a60*/  BRA `(.L_x_18321) ;  /* 0x0000004000007947 */ /* 0x000fea0003800000 */
.L_x_18319:
[----:B-----5:R-:W-:-:S05]  /*1a70*/  HADD2.F32 R2, -RZ, R5.H0_H0 ;  /* 0x20000005ff027230 */ /* 0x020fca0000004100 */
[----:B------:R-:W-:-:S05]  /*1a80*/  FADD.FTZ R97, R2, R97 ;  /* 0x0000006102617221 */ /* 0x000fca0000010000 */
.L_x_18320:
[----:B------:R-:W-:-:S04]  /*1a90*/  F2FP.PACK_AB R2, RZ, R97 ;  /* 0x00000061ff02723e */ /* 0x000fc800000000ff */
[----:B------:R-:W-:Y:S02]  /*1aa0*/  PRMT R89, R2, 0x7610, R89 ;  /* 0x0000761002597816 */ /* 0x000fe40000000059 */
.L_x_18321:
[----:B------:R-:W-:-:S05]  /*1ab0*/  HADD2.F32 R93, -RZ, R93.H1_H1 ;  /* 0x3000005dff5d7230 */ /* 0x000fca0000004100 */
[----:B------:R-:W-:Y:S01]  /*1ac0*/  FMUL.FTZ R96, R93, R116 ;  /* 0x000000745d607220 */ /* 0x000fe20000410000 */
[----:B------:R-:W-:Y:S05]  /*1ad0*/  @P2 BRA `(.L_x_18322) ;  /* 0x0000002000002947 */ /* 0x000fea0003800000 */
[----:B------:R-:W-:Y:S05]  /*1ae0*/  @P0 BRA `(.L_x_18323) ;  /* 0x0000003000000947 */ /* 0x000fea0003800000 */
[----:B------:R-:W-:Y:S05]  /*1af0*/  BRA `(.L_x_18324) ;  /* 0x0000004000007947 */ /* 0x000fea0003800000 */
.L_x_18322:
[----:B-----5:R-:W-:-:S05]  /*1b00*/  HADD2.F32 R3, -RZ, R5.H1_H1 ;  /* 0x30000005ff037230 */ /* 0x020fca0000004100 */
[----:B------:R-:W-:-:S05]  /*1b10*/  FADD.FTZ R96, R3, R96 ;  /* 0x0000006003607221 */ /* 0x000fca0000010000 */
.L_x_18323:
[----:B------:R-:W-:-:S04]  /*1b20*/  F2FP.PACK_AB R2, RZ, R96 ;  /* 0x00000060ff02723e */ /* 0x000fc800000000ff */
[----:B------:R-:W-:Y:S02]  /*1b30*/  PRMT R89, R89, 0x5410, R2 ;  /* 0x0000541059597816 */ /* 0x000fe40000000002 */
.L_x_18324:
[----:B------:R-:W-:-:S05]  /*1b40*/  HADD2.F32 R3, -RZ, R94.H0_H0 ;  /* 0x2000005eff037230 */ /* 0x000fca0000004100 */
[----:B------:R-:W-:Y:S01]  /*1b50*/  FMUL.FTZ R110, R3, R116 ;  /* 0x00000074036e7220 */ /* 0x000fe20000410000 */
[----:B------:R-:W-:Y:S05]  /*1b60*/  @P2 BRA `(.L_x_18325) ;  /* 0x0000002000002947 */ /* 0x000fea0003800000 */
[----:B------:R-:W-:Y:S05]  /*1b70*/  @P0 BRA `(.L_x_18326) ;  /* 0x0000003000000947 */ /* 0x000fea0003800000 */
[----:B------:R-:W-:Y:S05]  /*1b80*/  BRA `(.L_x_18327) ;  /* 0x0000004000007947 */ /* 0x000fea0003800000 */
.L_x_18325:
[----:B-----5:R-:W-:-:S05]  /*1b90*/  HADD2.F32 R3, -RZ, R6.H0_H0 ;  /* 0x20000006ff037230 */ /* 0x020fca0000004100 */
[----:B------:R-:W-:-:S05]  /*1ba0*/  FADD.FTZ R110, R3, R110 ;  /* 0x0000006e036e7221 */ /* 0x000fca0000010000 */
.L_x_18326:
[----:B------:R-:W-:-:S04]  /*1bb0*/  F2FP.PACK_AB R2, RZ, R110 ;  /* 0x0000006eff02723e */ /* 0x000fc800000000ff */
[----:B------:R-:W-:Y:S02]  /*1bc0*/  PRMT R90, R2, 0x7610, R90 ;  /* 0x00007610025a7816 */ /* 0x000fe4000000005a */
.L_x_18327:
[----:B------:R-:W-:-:S05]  /*1bd0*/  HADD2.F32 R3, -RZ, R94.H1_H1 ;  /* 0x3000005eff037230 */ /* 0x000fca0000004100 */
[----:B------:R-:W-:Y:S01]  /*1be0*/  FMUL.FTZ R94, R3, R116 ;  /* 0x00000074035e7220 */ /* 0x000fe20000410000 */
[----:B------:R-:W-:Y:S05]  /*1bf0*/  @P2 BRA `(.L_x_18328) ;  /* 0x0000002000002947 */ /* 0x000fea0003800000 */
[----:B------:R-:W-:Y:S05]  /*1c00*/  @P0 BRA `(.L_x_18329) ;  /* 0x0000003000000947 */ /* 0x000fea0003800000 */
[----:B------:R-:W-:Y:S05]  /*1c10*/  BRA `(.L_x_18330) ;  /* 0x0000004000007947 */ /* 0x000fea0003800000 */
.L_x_18328:
[----:B-----5:R-:W-:-:S05]  /*1c20*/  HADD2.F32 R3, -RZ, R6.H1_H1 ;  /* 0x30000006ff037230 */ /* 0x020fca0000004100 */
[----:B------:R-:W-:-:S05]  /*1c30*/  FADD.FTZ R94, R3, R94 ;  /* 0x0000005e035e7221 */ /* 0x000fca0000010000 */
.L_x_18329:
[----:B------:R-:W-:-:S04]  /*1c40*/  F2FP.PACK_AB R2, RZ, R94 ;  /* 0x0000005eff02723e */ /* 0x000fc800000000ff */
[----:B------:R-:W-:Y:S02]  /*1c50*/  PRMT R90, R90, 0x5410, R2 ;  /* 0x000054105a5a7816 */ /* 0x000fe40000000002 */
.L_x_18330:
[----:B------:R-:W-:-:S05]  /*1c60*/  HADD2.F32 R3, -RZ, R95.H0_H0 ;  /* 0x2000005fff037230 */ /* 0x000fca0000004100 */
[----:B------:R-:W-:Y:S01]  /*1c70*/  FMUL.FTZ R112, R3, R116 ;  /* 0x0000007403707220 */ /* 0x000fe20000410000 */
[----:B------:R-:W-:Y:S05]  /*1c80*/  @P2 BRA `(.L_x_18331) ;  /* 0x0000002000002947 */ /* 0x000fea0003800000 */
[----:B------:R-:W-:Y:S05]  /*1c90*/  @P0 BRA `(.L_x_18332) ;  /* 0x0000003000000947 */ /* 0x000fea0003800000 */
[----:B------:R-:W-:Y:S05]  /*1ca0*/  BRA `(.L_x_18333) ;  /* 0x0000004000007947 */ /* 0x000fea0003800000 */
.L_x_18331:
[----:B-----5:R-:W-:-:S05]  /*1cb0*/  HADD2.F32 R3, -RZ, R7.H0_H0 ;  /* 0x20000007ff037230 */ /* 0x020fca0000004100 */
[----:B------:R-:W-:-:S05]  /*1cc0*/  FADD.FTZ R112, R3, R112 ;  /* 0x0000007003707221 */ /* 0x000fca0000010000 */
.L_x_18332:
[----:B------:R-:W-:-:S04]  /*1cd0*/  F2FP.PACK_AB R2, RZ, R112 ;  /* 0x00000070ff02723e */ /* 0x000fc800000000ff */
[----:B------:R-:W-:Y:S02]  /*1ce0*/  PRMT R91, R2, 0x7610, R91 ;  /* 0x00007610025b7816 */ /* 0x000fe4000000005b */
.L_x_18333:
[----:B------:R-:W-:-:S05]  /*1cf0*/  HADD2.F32 R95, -RZ, R95.H1_H1 ;  /* 0x3000005fff5f7230 */ /* 0x000fca0000004100 */
[----:B------:R-:W-:Y:S01]  /*1d00*/  FMUL.FTZ R95, R95, R116 ;  /* 0x000000745f5f7220 */ /* 0x000fe20000410000 */
[----:B------:R-:W-:Y:S05]  /*1d10*/  @P2 BRA `(.L_x_18334) ;  /* 0x0000002000002947 */ /* 0x000fea0003800000 */
[----:B------:R-:W-:Y:S05]  /*1d20*/  @P0 BRA `(.L_x_18335) ;  /* 0x0000003000000947 */ /* 0x000fea0003800000 */
[----:B------:R-:W-:Y:S05]  /*1d30*/  BRA `(.L_x_18336) ;  /* 0x0000004000007947 */ /* 0x000fea0003800000 */
.L_x_18334:
[----:B-----5:R-:W-:-:S05]  /*1d40*/  HADD2.F32 R2, -RZ, R7.H1_H1 ;  /* 0x30000007ff027230 */ /* 0x020fca0000004100 */
[----:B------:R-:W-:-:S05]  /*1d50*/  FADD.FTZ R95, R2, R95 ;  /* 0x0000005f025f7221 */ /* 0x000fca0000010000 */
.L_x_18335:
[----:B------:R-:W-:-:S04]  /*1d60*/  F2FP.PACK_AB R2, RZ, R95 ;  /* 0x0000005fff02723e */ /* 0x000fc800000000ff */
[----:B------:R-:W-:Y:S02]  /*1d70*/  PRMT R91, R91, 0x5410, R2 ;  /* 0x000054105b5b7816 */ /* 0x000fe40000000002 */
.L_x_18336:
        /* <DEDUP_REMOVED lines=50> */
.L_x_18341:
        /* <DEDUP_REMOVED lines=100> */
.L_x_18342:
        /* <DEDUP_REMOVED lines=129> */
[----:B------:R-:W-:Y:S01]  /*2ef0*/  F2FP.PACK_AB R93, R116, R93 ;  /* 0x0000005d745d723e */ /* 0x000fe200000000ff */
        /* <DEDUP_REMOVED lines=29> */
[----:B------:R-:W-:Y:S01]  /*30d0*/  F2FP.PACK_AB R94, R118, R107 ;  /* 0x0000006b765e723e */ /* 0x000fe200000000ff */
[C---:B------:R-:W-:Y:S02]  /*30e0*/  FMUL.FTZ R101, R2.reuse, R112 ;  /* 0x0000007002657220 */ /* 0x040fe40000410000 */
[----:B------:R-:W-:Y:S01]  /*30f0*/  FMUL.FTZ R2, R2, R95 ;  /* 0x0000005f02027220 */ /* 0x000fe20000410000 */
[----:B------:R-:W-:Y:S01]  /*3100*/  F2FP.PACK_AB R95, R122, R103 ;  /* 0x000000677a5f723e */ /* 0x000fe200000000ff */
[----:B------:R-:W-:-:S02]  /*3110*/  FFMA.FTZ R118, R32, R121, R72 ;  /* 0x0000007920767223 */ /* 0x000fc40000010048 */
        /* <DEDUP_REMOVED lines=44> */
[----:B------:R-:W-:-:S02]  /*33e0*/  FFMA.FTZ R127, R18, R159, R58 ;  /* 0x0000009f127f7223 */ /* 0x000fc4000001003a */
[----:B------:R-:W-:Y:S02]  /*33f0*/  FFMA.FTZ R146, R19, R146, R59 ;  /* 0x0000009213927223 */ /* 0x000fe4000001003b */
[----:B------:R-:W-:Y:S02]  /*3400*/  FFMA.FTZ R103, R17, R142, R57 ;  /* 0x0000008e11677223 */ /* 0x000fe40000010039 */
[----:B------:R-:W-:Y:S01]  /*3410*/  FFMA.FTZ R136, R23, R136, R63 ;  /* 0x0000008817887223 */ /* 0x000fe2000001003f */
[----:B------:R-:W-:Y:S01]  /*3420*/  F2FP.PACK_AB R127, R146, R127 ;  /* 0x0000007f927f723e */ /* 0x000fe200000000ff */
[----:B------:R-:W-:Y:S01]  /*3430*/  IMAD.WIDE.U32 R2, R0, R109, c[0x0][0x208] ;  /* 0x0000820000027625 */ /* 0x000fe200078e006d */
[----:B------:R-:W-:Y:S02]  /*3440*/  F2FP.PACK_AB R126, R103, R126 ;  /* 0x0000007e677e723e */ /* 0x000fe400000000ff */
        /* <DEDUP_REMOVED lines=12> */
.L_x_18339:
[----:B------:R-:W-:Y:S05]  /*3510*/  EXIT ;  /* 0x000000000000794d */ /* 0x000fea0003800000 */
.L_x_18337:
[----:B0-----:R-:W-:Y:S01]  /*3520*/  HFMA2.MMA R120, -RZ, RZ, 0, 1.847743988037109375e-06 ;  /* 0x0000001fff787435 */ /* 0x001fe200000001ff */
[----:B------:R-:W-:-:S02]  /*3530*/  MOV R3, 0x1 ;  /* 0x0000000100037802 */ /* 0x000fc40000000f00 */
[----:B------:R-:W-:Y:S02]  /*3540*/  MOV R116, 0xffffffff ;  /* 0xffffffff00747802 */ /* 0x000fe40000000f00 */
[----:B------:R-:W-:Y:S02]  /*3550*/  MOV R92, 0x3570 ;  /* 0x00003570005c7802 */ /* 0x000fe40000000f00 */
[----:B-----5:R-:W-:Y:S05]  /*3560*/  CALL.REL.NOINC `($__internal_81_$__cuda_sm70_shflsync_bfly_p) ;  /* 0x0000089000007944 */ /* 0x020fea0003c00000 */
[----:B-1----:R-:W-:Y:S01]  /*3570*/  MOV R2, R120 ;  /* 0x0000007800027202 */ /* 0x002fe20000000f00 */
[----:B0-----:R-:W-:Y:S05]  /*3580*/  BRA `(.L_x_18341) ;  /* 0xffffeb1000007947 */ /* 0x001fea000383ffff */
.L_x_18338:
[----:B------:R-:W-:Y:S01]  /*3590*/  HFMA2.MMA R3, -RZ, RZ, 0, 1.1920928955078125e-07 ;  /* 0x00000002ff037435 */ /* 0x000fe200000001ff */
[----:B------:R-:W-:Y:S02]  /*35a0*/  MOV R120, 0x1f ;  /* 0x0000001f00787802 */ /* 0x000fe40000000f00 */
[----:B------:R-:W-:Y:S02]  /*35b0*/  MOV R116, 0xffffffff ;  /* 0xffffffff00747802 */ /* 0x000fe40000000f00 */
[----:B------:R-:W-:Y:S02]  /*35c0*/  MOV R92, 0x35e0 ;  /* 0x000035e0005c7802 */ /* 0x000fe40000000f00 */
[----:B-----5:R-:W-:Y:S05]  /*35d0*/  CALL.REL.NOINC `($__internal_81_$__cuda_sm70_shflsync_bfly_p) ;  /* 0x0000082000007944 */ /* 0x020fea0003c00000 */
[----:B0-----:R-:W-:Y:S01]  /*35e0*/  HFMA2.MMA R3, -RZ, RZ, 0, 2.384185791015625e-07 ;  /* 0x00000004ff037435 */ /* 0x001fe200000001ff */
[----:B-1----:R-:W-:Y:S01]  /*35f0*/  FADD.FTZ R118, R118, R120 ;  /* 0x0000007876767221 */ /* 0x002fe20000010000 */
[----:B------:R-:W-:-:S02]  /*3600*/  MOV R120, 0x1f ;  /* 0x0000001f00787802 */ /* 0x000fc40000000f00 */
[----:B------:R-:W-:Y:S02]  /*3610*/  MOV R116, 0xffffffff ;  /* 0xffffffff00747802 */ /* 0x000fe40000000f00 */
[----:B------:R-:W-:Y:S02]  /*3620*/  MOV R92, 0x3640 ;  /* 0x00003640005c7802 */ /* 0x000fe40000000f00 */
[----:B------:R-:W-:Y:S05]  /*3630*/  CALL.REL.NOINC `($__internal_81_$__cuda_sm70_shflsync_bfly_p) ;  /* 0x000007c000007944 */ /* 0x000fea0003c00000 */
[----:B0-----:R-:W-:Y:S01]  /*3640*/  HFMA2.MMA R3, -RZ, RZ, 0, 4.76837158203125e-07 ;  /* 0x00000008ff037435 */ /* 0x001fe200000001ff */
[----:B-1----:R-:W-:Y:S01]  /*3650*/  FADD.FTZ R118, R118, R120 ;  /* 0x0000007876767221 */ /* 0x002fe20000010000 */
[----:B------:R-:W-:Y:S02]  /*3660*/  MOV R120, 0x1f ;  /* 0x0000001f00787802 */ /* 0x000fe40000000f00 */
[----:B------:R-:W-:Y:S02]  /*3670*/  MOV R116, 0xffffffff ;  /* 0xffffffff00747802 */ /* 0x000fe40000000f00 */
[----:B------:R-:W-:Y:S02]  /*3680*/  MOV R92, 0x36a0 ;  /* 0x000036a0005c7802 */ /* 0x000fe40000000f00 */
[----:B------:R-:W-:Y:S05]  /*3690*/  CALL.REL.NOINC `($__internal_81_$__cuda_sm70_shflsync_bfly_p) ;  /* 0x0000076000007944 */ /* 0x000fea0003c00000 */
[----:B0-----:R-:W-:Y:S01]  /*36a0*/  HFMA2.MMA R3, -RZ, RZ, 0, 9.5367431640625e-07 ;  /* 0x00000010ff037435 */ /* 0x001fe200000001ff */
[----:B-1----:R-:W-:Y:S01]  /*36b0*/  FADD.FTZ R118, R118, R120 ;  /* 0x0000007876767221 */ /* 0x002fe20000010000 */
[----:B------:R-:W-:-:S02]  /*36c0*/  MOV R120, 0x1f ;  /* 0x0000001f00787802 */ /* 0x000fc40000000f00 */
[----:B------:R-:W-:Y:S02]  /*36d0*/  MOV R116, 0xffffffff ;  /* 0xffffffff00747802 */ /* 0x000fe40000000f00 */
[----:B------:R-:W-:Y:S02]  /*36e0*/  MOV R92, 0x3700 ;  /* 0x00003700005c7802 */ /* 0x000fe40000000f00 */
[----:B------:R-:W-:Y:S05]  /*36f0*/  CALL.REL.NOINC `($__internal_81_$__cuda_sm70_shflsync_bfly_p) ;  /* 0x0000070000007944 */ /* 0x000fea0003c00000 */
        /* <DEDUP_REMOVED lines=86> */
[----:B------:R-:W-:Y:S05]  /*3c60*/  CALL.REL.NOINC `($__internal_81_$__cuda_sm70_shflsync_bfly_p) ;  /* 0x0000019000007944 */ /* 0x000fea0003c00000 */
[----:B0-----:R-:W-:Y:S01]  /*3c70*/  HFMA2.MMA R3, -RZ, RZ, 0, 1.1920928955078125e-07 ;  /* 0x00000002ff037435 */ /* 0x001fe200000001ff */
[----:B-1----:R-:W-:Y:S01]  /*3c80*/  FADD.FTZ R118, R118, R120 ;  /* 0x0000007876767221 */ /* 0x002fe20000010000 */
[----:B------:R-:W-:Y:S02]  /*3c90*/  MOV R120, 0x1f ;  /* 0x0000001f00787802 */ /* 0x000fe40000000f00 */
[----:B------:R-:W-:Y:S02]  /*3ca0*/  MOV R116, 0xffffffff ;  /* 0xffffffff00747802 */ /* 0x000fe40000000f00 */
[----:B------:R-:W-:Y:S02]  /*3cb0*/  MOV R92, 0x3cd0 ;  /* 0x00003cd0005c7802 */ /* 0x000fe40000000f00 */
[----:B------:R-:W-:Y:S05]  /*3cc0*/  CALL.REL.NOINC `($__internal_81_$__cuda_sm70_shflsync_bfly_p) ;  /* 0x0000013000007944 */ /* 0x000fea0003c00000 */
        /* <DEDUP_REMOVED lines=18> */
[----:B01----:R-:W-:Y:S05]  /*3df0*/  BRA `(.L_x_18342) ;  /* 0xffffe8e000007947 */ /* 0x003fea000383ffff */
        .weak           $__internal_81_$__cuda_sm70_shflsync_bfly_p
        .type           $__internal_81_$__cuda_sm70_shflsync_bfly_p,@function
        .size           $__internal_81_$__cuda_sm70_shflsync_bfly_p,(.L_x_36121 - $__internal_81_$__cuda_sm70_shflsync_bfly_p)
$__internal_81_$__cuda_sm70_shflsync_bfly_p:
[----:B------:R-:W-:Y:S01]  /*3e00*/  HFMA2.MMA R93, -RZ, RZ, 0, 0 ;  /* 0x00000000ff5d7435 */ /* 0x000fe200000001ff */
[----:B------:R-:W-:Y:S04]  /*3e10*/  WARPSYNC R116 ;  /* 0x0000007400007348 */ /* 0x000fe80003800000 */
[----:B------:R0:W1:Y:S01]  /*3e20*/  SHFL.BFLY PT, R120, R118, R3, R120 ;  /* 0x0c00000376787389 */ /* 0x00006200000e0078 */
[----:B------:R-:W-:Y:S05]  /*3e30*/  RET.REL.NODEC R92 `(_ZN10layer_norm13ln_fwd_kernelINS_13Kernel_traitsIf6__halfS2_S2_fjLj5120ELj1ELj1ELj4ELj16ENS_18Kernel_traits_baseILj5120EfS2_S2_S2_fjLj128EEEEELb0ELb0ELb0ELb1EEEvNS_9FwdParamsE) ;  /* 0xffffc1c05c007950 */ /* 0x000fea0003c3ffff */
.L_x_18343:
        /* <DEDUP_REMOVED lines=12> */
.L_x_36121:


//--------------------- .text._ZN10layer_norm13ln_fwd_kernelINS_13Kernel_traitsIf6__halfS2_S2_fjLj5120ELj1ELj1ELj4ELj16ENS_18Kernel_traits_baseILj5120EfS2_S2_S2_fjLj128EEEEELb0ELb0ELb1ELb0EEEvNS_9FwdParamsE --------------------------
	.section	.text._ZN10layer_norm13ln_fwd_kernelINS_13Kernel_traitsIf6__halfS2_S2_fjLj5120ELj1ELj1ELj4ELj16ENS_18Kernel_traits_baseILj5120EfS2_S2_S2_fjLj128EEEEELb0ELb0ELb1ELb0EEEvNS_9FwdParamsE,"ax",@progbits
	.sectioninfo	@"SHI_REGISTERS=155"
	.align	128
        .global         _ZN10layer_norm13ln_fwd_kernelINS_13Kernel_traitsIf6__halfS2_S2_fjLj5120ELj1ELj1ELj4ELj16ENS_18Kernel_traits_baseILj5120EfS2_S2_S2_fjLj128EEEEELb0ELb0ELb1ELb0EEEvNS_9FwdParamsE
        .type           _ZN10layer_norm13ln_fwd_kernelINS_13Kernel_traitsIf6__halfS2_S2_fjLj5120ELj1ELj1ELj4ELj16ENS_18Kernel_traits_baseILj5120EfS2_S2_S2_fjLj128EEEEELb0ELb0ELb1ELb0EEEvNS_9FwdParamsE,@function
        .size           _ZN10layer_norm13ln_fwd_kernelINS_13Kernel_traitsIf6__halfS2_S2_fjLj5120ELj1ELj1ELj4ELj16ENS_18Kernel_traits_baseILj5120EfS2_S2_S2_fjLj128EEEEELb0ELb0ELb1ELb0EEEvNS_9FwdParamsE,(.L_x_36122 - _ZN10layer_norm13ln_fwd_kernelINS_13Kernel_traitsIf6__halfS2_S2_fjLj5120ELj1ELj1ELj4ELj16ENS_18Kernel_traits_baseILj5120EfS2_S2_S2_fjLj128EEEEELb0ELb0ELb1ELb0EEEvNS_9FwdParamsE)
        .other          _ZN10layer_norm13ln_fwd_kernelINS_13Kernel_traitsIf6__halfS2_S2_fjLj5120ELj1ELj1ELj4ELj16ENS_18Kernel_traits_baseILj5120EfS2_S2_S2_fjLj128EEEEELb0ELb0ELb1ELb0EEEvNS_9FwdParamsE,@"STO_CUDA_ENTRY STV_DEFAULT"
_ZN10layer_norm13ln_fwd_kernelINS_13Kernel_traitsIf6__halfS2_S2_fjLj5120ELj1ELj1ELj4ELj16ENS_18Kernel_traits_baseILj5120EfS2_S2_S2_fjLj128EEEEELb0ELb0ELb1ELb0EEEvNS_9FwdParamsE:
.text._ZN10layer_norm13ln_fwd_kernelINS_13Kernel_traitsIf6__halfS2_S2_fjLj5120ELj1ELj1ELj4ELj16ENS_18Kernel_traits_baseILj5120EfS2_S2_S2_fjLj128EEEEELb0ELb0ELb1ELb0EEEvNS_9FwdParamsE:
        /* <DEDUP_REMOVED lines=33> */
.L_x_18345:
[----:B------:R-:W-:Y:S05]  /*0210*/  BSYNC B0 ;  /* 0x0000000000007941 */ /* 0x000fea0003800000 */
.L_x_18344:
        /* <DEDUP_REMOVED lines=17> */
.L_x_18347:
[----:B------:R-:W-:Y:S05]  /*0330*/  BSYNC B0 ;  /* 0x0000000000007941 */ /* 0x000fea0003800000 */
.L_x_18346:
        /* <DEDUP_REMOVED lines=17> */
.L_x_18349:
[----:B------:R-:W-:Y:S05]  /*0450*/  BSYNC B0 ;  /* 0x0000000000007941 */ /* 0x000fea0003800000 */
.L_x_18348:
        /* <DEDUP_REMOVED lines=17> */
.L_x_18351:
[----:B------:R-:W-:Y:S05]  /*0570*/  BSYNC B0 ;  /* 0x0000000000007941 */ /* 0x000fea0003800000 */
.L_x_18350:
        /* <DEDUP_REMOVED lines=16> */
.L_x_18353:
[----:B------:R-:W-:Y:S05]  /*0680*/  BSYNC B0 ;  /* 0x0000000000007941 */ /* 0x000fea0003800000 */
.L_x_18352:
        /* <DEDUP_REMOVED lines=25> */
.L_x_18497:
        /* <DEDUP_REMOVED lines=33> */
[----:B-----5:R-:W-:Y:S01]  /*0a30*/  HADD2.F32 R0, -RZ, R104.H0_H0 ;  /* 0x20000068ff007230 */ /* 0x020fe20000004100 */
[----:B------:R-:W-:Y:S05]  /*0a40*/  BRA `(.L_x_18358) ;  /* 0x0000004000007947 */ /* 0x000fea0003800000 */
.L_x_18357:
[----:B--2--5:R-:W-:Y:S02]  /*0a50*/  HADD2.F32 R0, -RZ, R100.H0_H0 ;  /* 0x20000064ff007230 */ /* 0x024fe40000004100 */
[----:B------:R-:W-:-:S03]  /*0a60*/  @P4 HADD2.F32 R3, -RZ, R104.H0_H0 ;  /* 0x20000068ff034230 */ /* 0x000fc60000004100 */
[----:B------:R-:W-:-:S04]  /*0a70*/  FMUL.FTZ R0, R0, c[0x0][0x1ec] ;  /* 0x00007b0000007a20 */ /* 0x000fc80000410000 */
[----:B------:R-:W-:Y:S02]  /*0a80*/  @P4 FADD.FTZ R0, R3, R0 ;  /* 0x0000000003004221 */ /* 0x000fe40000010000 */
.L_x_18358:
[----:B------:R-:W-:Y:S05]  /*0a90*/  BSYNC B1 ;  /* 0x0000000000017941 */ /* 0x000fea0003800000 */
.L_x_18356:
[----:B------:R-:W-:Y:S01]  /*0aa0*/  BSSY B1, `(.L_x_18359) ;  /* 0x000000a000017945 */ /* 0x000fe20003800000 */
[----:B------:R-:W-:Y:S05]  /*0ab0*/  @P5 BRA `(.L_x_18360) ;  /* 0x0000004000005947 */ /* 0x000fea0003800000 */
[----:B------:R-:W-:Y:S01]  /*0ac0*/  MOV R3, RZ ;  /* 0x000000ff00037202 */ /* 0x000fe20000000f00 */
[----:B------:R-:W-:Y:S05]  /*0ad0*/  @!P4 BRA `(.L_x_18361) ;  /* 0x000000600000c947 */ /* 0x000fea0003800000 */
[----:B-----5:R-:W-:Y:S01]  /*0ae0*/  HADD2.F32 R3, -RZ, R104.H1_H1 ;  /* 0x30000068ff037230 */ /* 0x020fe20000004100 */
[----:B------:R-:W-:Y:S05]  /*0af0*/  BRA `(.L_x_18361) ;  /* 0x0000004000007947 */ /* 0x000fea0003800000 */
.L_x_18360:
[----:B-----5:R-:W-:Y:S02]  /*0b00*/  HADD2.F32 R3, -RZ, R100.H1_H1 ;  /* 0x30000064ff037230 */ /* 0x020fe40000004100 */
[----:B------:R-:W-:-:S03]  /*0b10*/  @P4 HADD2.F32 R2, -RZ, R104.H1_H1 ;  /* 0x30000068ff024230 */ /* 0x000fc60000004100 */
[----:B------:R-:W-:-:S04]  /*0b20*/  FMUL.FTZ R3, R3, c[0x0][0x1ec] ;  /* 0x00007b0003037a20 */ /* 0x000fc80000410000 */
[----:B------:R-:W-:Y:S02]  /*0b30*/  @P4 FADD.FTZ R3, R2, R3 ;  /* 0x0000000302034221 */ /* 0x000fe40000010000 */
.L_x_18361:
[----:B------:R-:W-:Y:S05]  /*0b40*/  BSYNC B1 ;  /* 0x0000000000017941 */ /* 0x000fea0003800000 */
.L_x_18359:
[----:B------:R-:W-:Y:S01]  /*0b50*/  BSSY B1, `(.L_x_18362) ;  /* 0x000000a000017945 */ /* 0x000fe20003800000 */
[----:B------:R-:W-:Y:S05]  /*0b60*/  @P5 BRA `(.L_x_18363) ;  /* 0x0000004000005947 */ /* 0x000fea0003800000 */
[----:B------:R-:W-:Y:S01]  /*0b70*/  HFMA2.MMA R2, -RZ, RZ, 0, 0 ;  /* 0x00000000ff027435 */ /* 0x000fe200000001ff */
[----:B------:R-:W-:Y:S05]  /*0b80*/  @!P4 BRA `(.L_x_18364) ;  /* 0x000000600000c947 */ /* 0x000fea0003800000 */
[----:B-----5:R-:W-:Y:S01]  /*0b90*/  HADD2.F32 R2, -RZ, R105.H0_H0 ;  /* 0x20000069ff027230 */ /* 0x020fe20000004100 */
[----:B------:R-:W-:Y:S05]  /*0ba0*/  BRA `(.L_x_18364) ;  /* 0x0000004000007947 */ /* 0x000fea0003800000 */
.L_x_18363:
[----:B-----5:R-:W-:Y:S02]  /*0bb0*/  HADD2.F32 R2, -RZ, R101.H0_H0 ;  /* 0x20000065ff027230 */ /* 0x020fe40000004100 */
[----:B------:R-:W-:-:S03]  /*0bc0*/  @P4 HADD2.F32 R5, -RZ, R105.H0_H0 ;  /* 0x20000069ff054230 */ /* 0x000fc60000004100 */
[----:B------:R-:W-:-:S04]  /*0bd0*/  FMUL.FTZ R2, R2, c[0x0][0x1ec] ;  /* 0x00007b0002027a20 */ /* 0x000fc80000410000 */
[----:B------:R-:W-:Y:S02]  /*0be0*/  @P4 FADD.FTZ R2, R5, R2 ;  /* 0x0000000205024221 */ /* 0x000fe40000010000 */
.L_x_18364:
[----:B------:R-:W-:Y:S05]  /*0bf0*/  BSYNC B1 ;  /* 0x0000000000017941 */ /* 0x000fea0003800000 */
.L_x_18362:
[----:B------:R-:W-:Y:S01]  /*0c00*/  BSSY B1, `(.L_x_18365) ;  /* 0x000000a000017945 */ /* 0x000fe20003800000 */
[----:B------:R-:W-:Y:S05]  /*0c10*/  @P5 BRA `(.L_x_18366) ;  /* 0x0000004000005947 */ /* 0x000fea0003800000 */
[----:B------:R-:W-:Y:S01]  /*0c20*/  MOV R5, RZ ;  /* 0x000000ff00057202 */ /* 0x000fe20000000f00 */
[----:B------:R-:W-:Y:S05]  /*0c30*/  @!P4 BRA `(.L_x_18367) ;  /* 0x000000600000c947 */ /* 0x000fea0003800000 */
[----:B-----5:R-:W-:Y:S01]  /*0c40*/  HADD2.F32 R5, -RZ, R105.H1_H1 ;  /* 0x30000069ff057230 */ /* 0x020fe20000004100 */
[----:B------:R-:W-:Y:S05]  /*0c50*/  BRA `(.L_x_18367) ;  /* 0x0000004000007947 */ /* 0x000fea0003800000 */
.L_x_18366:
[----:B-----5:R-:W-:Y:S02]  /*0c60*/  HADD2.F32 R5, -RZ, R101.H1_H1 ;  /* 0x30000065ff057230 */ /* 0x020fe40000004100 */
[----:B------:R-:W-:-:S03]  /*0c70*/  @P4 HADD2.F32 R4, -RZ, R105.H1_H1 ;  /* 0x30000069ff044230 */ /* 0x000fc60000004100 */
[----:B------:R-:W-:-:S04]  /*0c80*/  FMUL.FTZ R5, R5, c[0x0][0x1ec] ;  /* 0x00007b0005057a20 */ /* 0x000fc80000410000 */
[----:B------:R-:W-:Y:S02]  /*0c90*/  @P4 FADD.FTZ R5, R4, R5 ;  /* 0x0000000504054221 */ /* 0x000fe40000010000 */
.L_x_18367:
[----:B------:R-:W-:Y:S05]  /*0ca0*/  BSYNC B1 ;  /* 0x0000000000017941 */ /* 0x000fea0003800000 */
.L_x_18365:
[----:B------:R-:W-:Y:S01]  /*0cb0*/  BSSY B1, `(.L_x_18368) ;  /* 0x000000a000017945 */ /* 0x000fe20003800000 */
[----:B------:R-:W-:Y:S05]  /*0cc0*/  @P5 BRA `(.L_x_18369) ;  /* 0x0000004000005947 */ /* 0x000fea0003800000 */
[----:B------:R-:W-:Y:S01]  /*0cd0*/  HFMA2.MMA R4, -RZ, RZ, 0, 0 ;  /* 0x00000000ff047435 */ /* 0x000fe200000001ff */
[----:B------:R-:W-:Y:S05]  /*0ce0*/  @!P4 BRA `(.L_x_18370) ;  /* 0x000000600000c947 */ /* 0x000fea0003800000 */
[----:B-----5:R-:W-:Y:S01]  /*0cf0*/  HADD2.F32 R4, -RZ, R106.H0_H0 ;  /* 0x2000006aff047230 */ /* 0x020fe20000004100 */
[----:B------:R-:W-:Y:S05]  /*0d00*/  BRA `(.L_x_18370) ;  /* 0x0000004000007947 */ /* 0x000fea0003800000 */
.L_x_18369:
[----:B-----5:R-:W-:Y:S02]  /*0d10*/  HADD2.F32 R4, -RZ, R102.H0_H0 ;  /* 0x20000066ff047230 */ /* 0x020fe40000004100 */
[----:B------:R-:W-:-:S03]  /*0d20*/  @P4 HADD2.F32 R7, -RZ, R106.H0_H0 ;  /* 0x2000006aff074230 */ /* 0x000fc60000004100 */
[----:B------:R-:W-:-:S04]  /*0d30*/  FMUL.FTZ R4, R4, c[0x0][0x1ec] ;  /* 0x00007b0004047a20 */ /* 0x000fc80000410000 */
[----:B------:R-:W-:Y:S02]  /*0d40*/  @P4 FADD.FTZ R4, R7, R4 ;  /* 0x0000000407044221 */ /* 0x000fe40000010000 */
.L_x_18370:
[----:B------:R-:W-:Y:S05]  /*0d50*/  BSYNC B1 ;  /* 0x0000000000017941 */ /* 0x000fea0003800000 */
.L_x_18368:
[----:B------:R-:W-:Y:S01]  /*0d60*/  BSSY B1, `(.L_x_18371) ;  /* 0x000000a000017945 */ /* 0x000fe20003800000 */
[----:B------:R-:W-:Y:S05]  /*0d70*/  @P5 BRA `(.L_x_18372) ;  /* 0x0000004000005947 */ /* 0x000fea0003800000 */
[----:B------:R-:W-:Y:S01]  /*0d80*/  MOV R7, RZ ;  /* 0x000000ff00077202 */ /* 0x000fe20000000f00 */
[----:B------:R-:W-:Y:S05]  /*0d90*/  @!P4 BRA `(.L_x_18373) ;  /* 0x000000600000c947 */ /* 0x000fea0003800000 */
[----:B-----5:R-:W-:Y:S01]  /*0da0*/  HADD2.F32 R7, -RZ, R106.H1_H1 ;  /* 0x3000006aff077230 */ /* 0x020fe20000004100 */
[----:B------:R-:W-:Y:S05]  /*0db0*/  BRA `(.L_x_18373) ;  /* 0x0000004000007947 */ /* 0x000fea0003800000 */
.L_x_18372:
[----:B-----5:R-:W-:Y:S02]  /*0dc0*/  HADD2.F32 R7, -RZ, R102.H1_H1 ;  /* 0x30000066ff077230 */ /* 0x020fe40000004100 */
[----:B------:R-:W-:-:S03]  /*0dd0*/  @P4 HADD2.F32 R6, -RZ, R106.H1_H1 ;  /* 0x3000006aff064230 */ /* 0x000fc60000004100 */
[----:B------:R-:W-:-:S04]  /*0de0*/  FMUL.FTZ R7, R7, c[0x0][0x1ec] ;  /* 0x00007b0007077a20 */ /* 0x000fc80000410000 */
[----:B------:R-:W-:Y:S02]  /*0df0*/  @P4 FADD.FTZ R7, R6, R7 ;  /* 0x0000000706074221 */ /* 0x000fe40000010000 */
.L_x_18373:
[----:B------:R-:W-:Y:S05]  /*0e00*/  BSYNC B1 ;  /* 0x0000000000017941 */ /* 0x000fea0003800000 */
.L_x_18371:
[----:B------:R-:W-:Y:S01]  /*0e10*/  BSSY B1, `(.L_x_18374) ;  /* 0x000000a000017945 */ /* 0x000fe20003800000 */
[----:B------:R-:W-:Y:S05]  /*0e20*/  @P5 BRA `(.L_x_18375) ;  /* 0x0000004000005947 */ /* 0x000fea0003800000 */
[----:B------:R-:W-:Y:S01]  /*0e30*/  HFMA2.MMA R6, -RZ, RZ, 0, 0 ;  /* 0x00000000ff067435 */ /* 0x000fe200000001ff */
[----:B------:R-:W-:Y:S05]  /*0e40*/  @!P4 BRA `(.L_x_18376) ;  /* 0x000000600000c947 */ /* 0x000fea0003800000 */
[----:B-----5:R-:W-:Y:S01]  /*0e50*/  HADD2.F32 R6, -RZ, R107.H0_H0 ;  /* 0x2000006bff067230 */ /* 0x020fe20000004100 */
[----:B------:R-:W-:Y:S05]  /*0e60*/  BRA `(.L_x_18376) ;  /* 0x0000004000007947 */ /* 0x000fea0003800000 */
.L_x_18375:
[----:B-----5:R-:W-:Y:S02]  /*0e70*/  HADD2.F32 R6, -RZ, R103.H0_H0 ;  /* 0x20000067ff067230 */ /* 0x020fe40000004100 */
[----:B------:R-:W-:-:S03]  /*0e80*/  @P4 HADD2.F32 R9, -RZ, R107.H0_H0 ;  /* 0x2000006bff094230 */ /* 0x000fc60000004100 */
[----:B------:R-:W-:-:S04]  /*0e90*/  FMUL.FTZ R6, R6, c[0x0][0x1ec] ;  /* 0x00007b0006067a20 */ /* 0x000fc80000410000 */
[----:B------:R-:W-:Y:S02]  /*0ea0*/  @P4 FADD.FTZ R6, R9, R6 ;  /* 0x0000000609064221 */ /* 0x000fe40000010000 */
.L_x_18376:
[----:B------:R-:W-:Y:S05]  /*0eb0*/  BSYNC B1 ;  /* 0x0000000000017941 */ /* 0x000fea0003800000 */
.L_x_18374:
[----:B------:R-:W-:Y:S01]  /*0ec0*/  BSSY B1, `(.L_x_18377) ;  /* 0x000000a000017945 */ /* 0x000fe20003800000 */
[----:B------:R-:W-:Y:S05]  /*0ed0*/  @P5 BRA `(.L_x_18378) ;  /* 0x0000004000005947 */ /* 0x000fea0003800000 */
[----:B------:R-:W-:Y:S01]  /*0ee0*/  MOV R9, RZ ;  /* 0x000000ff00097202 */ /* 0x000fe20000000f00 */
[----:B------:R-:W-:Y:S05]  /*0ef0*/  @!P4 BRA `(.L_x_18379) ;  /* 0x000000600000c947 */ /* 0x000fea0003800000 */
[----:B-----5:R-:W-:Y:S01]  /*0f00*/  HADD2.F32 R9, -RZ, R107.H1_H1 ;  /* 0x3000006bff097230 */ /* 0x020fe20000004100 */
[----:B------:R-:W-:Y:S05]  /*0f10*/  BRA `(.L_x_18379) ;  /* 0x0000004000007947 */ /* 0x000fea0003800000 */
.L_x_18378:
[----:B-----5:R-:W-:Y:S02]  /*0f20*/  HADD2.F32 R9, -RZ, R103.H1_H1 ;  /* 0x30000067ff097230 */ /* 0x020fe40000004100 */
[----:B------:R-:W-:-:S03]  /*0f30*/  @P4 HADD2.F32 R108, -RZ, R107.H1_H1 ;  /* 0x3000006bff6c4230 */ /* 0x000fc60000004100 */
[----:B------:R-:W-:-:S04]  /*0f40*/  FMUL.FTZ R9, R9, c[0x0][0x1ec] ;  /* 0x00007b0009097a20 */ /* 0x000fc80000410000 */
[----:B------:R-:W-:Y:S02]  /*0f50*/  @P4 FADD.FTZ R9, R108, R9 ;  /* 0x000000096c094221 */ /* 0x000fe40000010000 */
.L_x_18379:
[----:B------:R-:W-:Y:S05]  /*0f60*/  BSYNC B1 ;  /* 0x0000000000017941 */ /* 0x000fea0003800000 */
.L_x_18377:
        /* <DEDUP_REMOVED lines=9> */
.L_x_18355:
[----:B----4-:R-:W-:Y:S05]  /*1000*/  BSYNC B0 ;  /* 0x0000000000007941 */ /* 0x010fea0003800000 */
.L_x_18354:
        /* <DEDUP_REMOVED lines=18> */
.L_x_18383:
[----:B--2--5:R-:W-:Y:S02]  /*1130*/  HADD2.F32 R8, -RZ, R100.H0_H0 ;  /* 0x20000064ff087230 */ /* 0x024fe40000004100 */
[----:B------:R-:W-:-:S03]  /*1140*/  @P4 HADD2.F32 R11, -RZ, R104.H0_H0 ;  /* 0x20000068ff0b4230 */ /* 0x000fc60000004100 */
[----:B------:R-:W-:-:S04]  /*1150*/  FMUL.FTZ R8, R8, c[0x0][0x1ec] ;  /* 0x00007b0008087a20 */ /* 0x000fc80000410000 */
[----:B------:R-:W-:Y:S02]  /*1160*/  @P4 FADD.FTZ R8, R11, R8 ;  /* 0x000000080b084221 */ /* 0x000fe40000010000 */
.L_x_18384:
[----:B------:R-:W-:Y:S05]  /*1170*/  BSYNC B1 ;  /* 0x0000000000017941 */ /* 0x000fea0003800000 */
.L_x_18382:
[----:B------:R-:W-:Y:S01]  /*1180*/  BSSY B1, `(.L_x_18385) ;  /* 0x000000a000017945 */ /* 0x000fe20003800000 */
[----:B------:R-:W-:Y:S05]  /*1190*/  @P5 BRA `(.L_x_18386) ;  /* 0x0000004000005947 */ /* 0x000fea0003800000 */
[----:B------:R-:W-:Y:S01]  /*11a0*/  MOV R11, RZ ;  /* 0x000000ff000b7202 */ /* 0x000fe20000000f00 */
[----:B------:R-:W-:Y:S05]  /*11b0*/  @!P4 BRA `(.L_x_18387) ;  /* 0x000000600000c947 */ /* 0x000fea0003800000 */
[----:B-----5:R-:W-:Y:S01]  /*11c0*/  HADD2.F32 R11, -RZ, R104.H1_H1 ;  /* 0x30000068ff0b7230 */ /* 0x020fe20000004100 */
[----:B------:R-:W-:Y:S05]  /*11d0*/  BRA `(.L_x_18387) ;  /* 0x0000004000007947 */ /* 0x000fea0003800000 */
.L_x_18386:
[----:B-----5:R-:W-:Y:S02]  /*11e0*/  HADD2.F32 R11, -RZ, R100.H1_H1 ;  /* 0x30000064ff0b7230 */ /* 0x020fe40000004100 */
[----:B------:R-:W-:-:S03]  /*11f0*/  @P4 HADD2.F32 R10, -RZ, R104.H1_H1 ;  /* 0x30000068ff0a4230 */ /* 0x000fc60000004100 */
[----:B------:R-:W-:-:S04]  /*1200*/  FMUL.FTZ R11, R11, c[0x0][0x1ec] ;  /* 0x00007b000b0b7a20 */ /* 0x000fc80000410000 */
[----:B------:R-:W-:Y:S02]  /*1210*/  @P4 FADD.FTZ R11, R10, R11 ;  /* 0x0000000b0a0b4221 */ /* 0x000fe40000010000 */
.L_x_18387:
[----:B------:R-:W-:Y:S05]  /*1220*/  BSYNC B1 ;  /* 0x0000000000017941 */ /* 0x000fea0003800000 */
.L_x_18385:
[----:B------:R-:W-:Y:S01]  /*1230*/  BSSY B1, `(.L_x_18388) ;  /* 0x000000a000017945 */ /* 0x000fe20003800000 */
[----:B------:R-:W-:Y:S05]  /*1240*/  @P5 BRA `(.L_x_18389) ;  /* 0x0000004000005947 */ /* 0x000fea0003800000 */
[----:B------:R-:W-:Y:S01]  /*1250*/  HFMA2.MMA R10, -RZ, RZ, 0, 0 ;  /* 0x00000000ff0a7435 */ /* 0x000fe200000001ff */
[----:B------:R-:W-:Y:S05]  /*1260*/  @!P4 BRA `(.L_x_18390) ;  /* 0x000000600000c947 */ /* 0x000fea0003800000 */
[----:B-----5:R-:W-:Y:S01]  /*1270*/  HADD2.F32 R10, -RZ, R105.H0_H0 ;  /* 0x20000069ff0a7230 */ /* 0x020fe20000004100 */
[----:B------:R-:W-:Y:S05]  /*1280*/  BRA `(.L_x_18390) ;  /* 0x0000004000007947 */ /* 0x000fea0003800000 */
.L_x_18389:
[----:B-----5:R-:W-:Y:S02]  /*1290*/  HADD2.F32 R10, -RZ, R101.H0_H0 ;  /* 0x20000065ff0a7230 */ /* 0x020fe40000004100 */
[----:B------:R-:W-:-:S03]  /*12a0*/  @P4 HADD2.F32 R13, -RZ, R105.H0_H0 ;  /* 0x20000069ff0d4230 */ /* 0x000fc60000004100 */
[----:B------:R-:W-:-:S04]  /*12b0*/  FMUL.FTZ R10, R10, c[0x0][0x1ec] ;  /* 0x00007b000a0a7a20 */ /* 0x000fc80000410000 */
[----:B------:R-:W-:Y:S02]  /*12c0*/  @P4 FADD.FTZ R10, R13, R10 ;  /* 0x0000000a0d0a4221 */ /* 0x000fe40000010000 */
.L_x_18390:
[----:B------:R-:W-:Y:S05]  /*12d0*/  BSYNC B1 ;  /* 0x0000000000017941 */ /* 0x000fea0003800000 */
.L_x_18388:
[----:B------:R-:W-:Y:S01]  /*12e0*/  BSSY B1, `(.L_x_18391) ;  /* 0x000000a000017945 */ /* 0x000fe20003800000 */
[----:B------:R-:W-:Y:S05]  /*12f0*/  @P5 BRA `(.L_x_18392) ;  /* 0x0000004000005947 */ /* 0x000fea0003800000 */
[----:B------:R-:W-:Y:S01]  /*1300*/  MOV R13, RZ ;  /* 0x000000ff000d7202 */ /* 0x000fe20000000f00 */
[----:B------:R-:W-:Y:S05]  /*1310*/  @!P4 BRA `(.L_x_18393) ;  /* 0x000000600000c947 */ /* 0x000fea0003800000 */
[----:B-----5:R-:W-:Y:S01]  /*1320*/  HADD2.F32 R13, -RZ, R105.H1_H1 ;  /* 0x30000069ff0d7230 */ /* 0x020fe20000004100 */
[----:B------:R-:W-:Y:S05]  /*1330*/  BRA `(.L_x_18393) ;  /* 0x0000004000007947 */ /* 0x000fea0003800000 */
.L_x_18392:
[----:B-----5:R-:W-:Y:S02]  /*1340*/  HADD2.F32 R13, -RZ, R101.H1_H1 ;  /* 0x30000065ff0d7230 */ /* 0x020fe40000004100 */
[----:B------:R-:W-:-:S03]  /*1350*/  @P4 HADD2.F32 R12, -RZ, R105.H1_H1 ;  /* 0x30000069ff0c4230 */ /* 0x000fc60000004100 */
[----:B------:R-:W-:-:S04]  /*1360*/  FMUL.FTZ R13, R13, c[0x0][0x1ec] ;  /* 0x00007b000d0d7a20 */ /* 0x000fc80000410000 */
[----:B------:R-:W-:Y:S02]  /*1370*/  @P4 FADD.FTZ R13, R12, R13 ;  /* 0x0000000d0c0d4221 */ /* 0x000fe40000010000 */
.L_x_18393:
[----:B------:R-:W-:Y:S05]  /*1380*/  BSYNC B1 ;  /* 0x0000000000017941 */ /* 0x000fea0003800000 */
.L_x_18391:
[----:B------:R-:W-:Y:S01]  /*1390*/  BSSY B1, `(.L_x_18394) ;  /* 0x000000a000017945 */ /* 0x000fe20003800000 */
[----:B------:R-:W-:Y:S05]  /*13a0*/  @P5 BRA `(.L_x_18395) ;  /* 0x0000004000005947 */ /* 0x000fea0003800000 */
[----:B------:R-:W-:Y:S01]  /*13b0*/  HFMA2.MMA R12, -RZ, RZ, 0, 0 ;  /* 0x00000000ff0c7435 */ /* 0x000fe200000001ff */
[----:B------:R-:W-:Y:S05]  /*13c0*/  @!P4 BRA `(.L_x_18396) ;  /* 0x000000600000c947 */ /* 0x000fea0003800000 */
[----:B-----5:R-:W-:Y:S01]  /*13d0*/  HADD2.F32 R12, -RZ, R106.H0_H0 ;  /* 0x2000006aff0c7230 */ /* 0x020fe20000004100 */
[----:B------:R-:W-:Y:S05]  /*13e0*/  BRA `(.L_x_18396) ;  /* 0x0000004000007947 */ /* 0x000fea0003800000 */
.L_x_18395:
[----:B-----5:R-:W-:Y:S02]  /*13f0*/  HADD2.F32 R12, -RZ, R102.H0_H0 ;  /* 0x20000066ff0c7230 */ /* 0x020fe40000004100 */
[----:B------:R-:W-:-:S03]  /*1400*/  @P4 HADD2.F32 R15, -RZ, R106.H0_H0 ;  /* 0x2000006aff0f4230 */ /* 0x000fc60000004100 */
[----:B------:R-:W-:-:S04]  /*1410*/  FMUL.FTZ R12, R12, c[0x0][0x1ec] ;  /* 0x00007b000c0c7a20 */ /* 0x000fc80000410000 */
[----:B------:R-:W-:Y:S02]  /*1420*/  @P4 FADD.FTZ R12, R15, R12 ;  /* 0x0000000c0f0c4221 */ /* 0x000fe40000010000 */
.L_x_18396:
[----:B------:R-:W-:Y:S05]  /*1430*/  BSYNC B1 ;  /* 0x0000000000017941 */ /* 0x000fea0003800000 */
.L_x_18394:
[----:B------:R-:W-:Y:S01]  /*1440*/  BSSY B1, `(.L_x_18397) ;  /* 0x000000a000017945 */ /* 0x000fe20003800000 */
[----:B------:R-:W-:Y:S05]  /*1450*/  @P5 BRA `(.L_x_18398) ;  /* 0x0000004000005947 */ /* 0x000fea0003800000 */
[----:B------:R-:W-:Y:S01]  /*1460*/  MOV R15, RZ ;  /* 0x000000ff000f7202 */ /* 0x000fe20000000f00 */
[----:B------:R-:W-:Y:S05]  /*1470*/  @!P4 BRA `(.L_x_18399) ;  /* 0x000000600000c947 */ /* 0x000fea0003800000 */
[----:B-----5:R-:W-:Y:S01]  /*1480*/  HADD2.F32 R15, -RZ, R106.H1_H1 ;  /* 0x3000006aff0f7230 */ /* 0x020fe20000004100 */
[----:B------:R-:W-:Y:S05]  /*1490*/  BRA `(.L_x_18399) ;  /* 0x0000004000007947 */ /* 0x000fea0003800000 */
.L_x_18398:
[----:B-----5:R-:W-:Y:S02]  /*14a0*/  HADD2.F32 R15, -RZ, R102.H1_H1 ;  /* 0x30000066ff0f7230 */ /* 0x020fe40000004100 */
[----:B------:R-:W-:-:S03]  /*14b0*/  @P4 HADD2.F32 R14, -RZ, R106.H1_H1 ;  /* 0x3000006aff0e4230 */ /* 0x000fc60000004100 */
[----:B------:R-:W-:-:S04]  /*14c0*/  FMUL.FTZ R15, R15, c[0x0][0x1ec] ;  /* 0x00007b000f0f7a20 */ /* 0x000fc80000410000 */
[----:B------:R-:W-:Y:S02]  /*14d0*/  @P4 FADD.FTZ R15, R14, R15 ;  /* 0x0000000f0e0f4221 */ /* 0x000fe40000010000 */
.L_x_18399:
[----:B------:R-:W-:Y:S05]  /*14e0*/  BSYNC B1 ;  /* 0x0000000000017941 */ /* 0x000fea0003800000 */
.L_x_18397:
[----:B------:R-:W-:Y:S01]  /*14f0*/  BSSY B1, `(.L_x_18400) ;  /* 0x000000a000017945 */ /* 0x000fe20003800000 */
[----:B------:R-:W-:Y:S05]  /*1500*/  @P5 BRA `(.L_x_18401) ;  /* 0x0000004000005947 */ /* 0x000fea0003800000 */
[----:B------:R-:W-:Y:S01]  /*1510*/  HFMA2.MMA R14, -RZ, RZ, 0, 0 ;  /* 0x00000000ff0e7435 */ /* 0x000fe200000001ff */
[----:B------:R-:W-:Y:S05]  /*1520*/  @!P4 BRA `(.L_x_18402) ;  /* 0x000000600000c947 */ /* 0x000fea0003800000 */
[----:B-----5:R-:W-:Y:S01]  /*1530*/  HADD2.F32 R14, -RZ, R107.H0_H0 ;  /* 0x2000006bff0e7230 */ /* 0x020fe20000004100 */
[----:B------:R-:W-:Y:S05]  /*1540*/  BRA `(.L_x_18402) ;  /* 0x0000004000007947 */ /* 0x000fea0003800000 */
.L_x_18401:
[----:B-----5:R-:W-:Y:S02]  /*1550*/  HADD2.F32 R14, -RZ, R103.H0_H0 ;  /* 0x20000067ff0e7230 */ /* 0x020fe40000004100 */
[----:B------:R-:W-:-:S03]  /*1560*/  @P4 HADD2.F32 R17, -RZ, R107.H0_H0 ;  /* 0x2000006bff114230 */ /* 0x000fc60000004100 */
[----:B------:R-:W-:-:S04]  /*1570*/  FMUL.FTZ R14, R14, c[0x0][0x1ec] ;  /* 0x00007b000e0e7a20 */ /* 0x000fc80000410000 */
[----:B------:R-:W-:Y:S02]  /*1580*/  @P4 FADD.FTZ R14, R17, R14 ;  /* 0x0000000e110e4221 */ /* 0x000fe40000010000 */
.L_x_18402:
[----:B------:R-:W-:Y:S05]  /*1590*/  BSYNC B1 ;  /* 0x0000000000017941 */ /* 0x000fea0003800000 */
.L_x_18400:
[----:B------:R-:W-:Y:S01]  /*15a0*/  BSSY B1, `(.L_x_18403) ;  /* 0x000000a000017945 */ /* 0x000fe20003800000 */
[----:B------:R-:W-:Y:S05]  /*15b0*/  @P5 BRA `(.L_x_18404) ;  /* 0x0000004000005947 */ /* 0x000fea0003800000 */
[----:B------:R-:W-:Y:S01]  /*15c0*/  MOV R17, RZ ;  /* 0x000000ff00117202 */ /* 0x000fe20000000f00 */
[----:B------:R-:W-:Y:S05]  /*15d0*/  @!P4 BRA `(.L_x_18405) ;  /* 0x000000600000c947 */ /* 0x000fea0003800000 */
[----:B-----5:R-:W-:Y:S01]  /*15e0*/  HADD2.F32 R17, -RZ, R107.H1_H1 ;  /* 0x3000006bff117230 */ /* 0x020fe20000004100 */
[----:B------:R-:W-:Y:S05]  /*15f0*/  BRA `(.L_x_18405) ;  /* 0x0000004000007947 */ /* 0x000fea0003800000 */
.L_x_18404:
[----:B-----5:R-:W-:Y:S02]  /*1600*/  HADD2.F32 R17, -RZ, R103.H1_H1 ;  /* 0x30000067ff117230 */ /* 0x020fe40000004100 */
[----:B0-----:R-:W-:-:S03]  /*1610*/  @P4 HADD2.F32 R108, -RZ, R107.H1_H1 ;  /* 0x3000006bff6c4230 */ /* 0x001fc60000004100 */
[----:B------:R-:W-:-:S04]  /*1620*/  FMUL.FTZ R17, R17, c[0x0][0x1ec] ;  /* 0x00007b0011117a20 */ /* 0x000fc80000410000 */
[----:B------:R-:W-:Y:S02]  /*1630*/  @P4 FADD.FTZ R17, R108, R17 ;  /* 0x000000116c114221 */ /* 0x000fe40000010000 */
.L_x_18405:
[----:B------:R-:W-:Y:S05]  /*1640*/  BSYNC B1 ;  /* 0x0000000000017941 */ /* 0x000fea0003800000 */
.L_x_18403:
[----:B0-----:R-:W-:Y:S01]  /*1650*/  HFMA2.MMA R140, -RZ, RZ, 0, 9.5367431640625e-07 ;  /* 0x00000010ff8c7435 */ /* 0x001fe200000001ff */
        /* <DEDUP_REMOVED lines=8> */
.L_x_18381:
[----:B------:R-:W-:Y:S05]  /*16e0*/  BSYNC B0 ;  /* 0x0000000000007941 */ /* 0x000fea0003800000 */
.L_x_18380:
        /* <DEDUP_REMOVED lines=18> */
.L_x_18409:
[----:B0----5:R-:W-:Y:S02]  /*1810*/  HADD2.F32 R16, -RZ, R100.H0_H0 ;  /* 0x20000064ff107230 */ /* 0x021fe40000004100 */
[----:B------:R-:W-:-:S03]  /*1820*/  @P4 HADD2.F32 R19, -RZ, R104.H0_H0 ;  /* 0x20000068ff134230 */ /* 0x000fc60000004100 */
[----:B------:R-:W-:-:S04]  /*1830*/  FMUL.FTZ R16, R16, c[0x0][0x1ec] ;  /* 0x00007b0010107a20 */ /* 0x000fc80000410000 */
[----:B------:R-:W-:Y:S02]  /*1840*/  @P4 FADD.FTZ R16, R19, R16 ;  /* 0x0000001013104221 */ /* 0x000fe40000010000 */
.L_x_18410:
[----:B------:R-:W-:Y:S05]  /*1850*/  BSYNC B1 ;  /* 0x0000000000017941 */ /* 0x000fea0003800000 */
.L_x_18408:
[----:B------:R-:W-:Y:S01]  /*1860*/  BSSY B1, `(.L_x_18411) ;  /* 0x000000a000017945 */ /* 0x000fe20003800000 */
[----:B------:R-:W-:Y:S05]  /*1870*/  @P5 BRA `(.L_x_18412) ;  /* 0x0000004000005947 */ /* 0x000fea0003800000 */
[----:B------:R-:W-:Y:S01]  /*1880*/  MOV R19, RZ ;  /* 0x000000ff00137202 */ /* 0x000fe20000000f00 */
[----:B------:R-:W-:Y:S05]  /*1890*/  @!P4 BRA `(.L_x_18413) ;  /* 0x000000600000c947 */ /* 0x000fea0003800000 */
[----:B-----5:R-:W-:Y:S01]  /*18a0*/  HADD2.F32 R19, -RZ, R104.H1_H1 ;  /* 0x30000068ff137230 */ /* 0x020fe20000004100 */
[----:B------:R-:W-:Y:S05]  /*18b0*/  BRA `(.L_x_18413) ;  /* 0x0000004000007947 */ /* 0x000fea0003800000 */
.L_x_18412:
[----:B-----5:R-:W-:Y:S02]  /*18c0*/  HADD2.F32 R19, -RZ, R100.H1_H1 ;  /* 0x30000064ff137230 */ /* 0x020fe40000004100 */
[----:B------:R-:W-:-:S03]  /*18d0*/  @P4 HADD2.F32 R18, -RZ, R104.H1_H1 ;  /* 0x30000068ff124230 */ /* 0x000fc60000004100 */
[----:B------:R-:W-:-:S04]  /*18e0*/  FMUL.FTZ R19, R19, c[0x0][0x1ec] ;  /* 0x00007b0013137a20 */ /* 0x000fc80000410000 */
[----:B------:R-:W-:Y:S02]  /*18f0*/  @P4 FADD.FTZ R19, R18, R19 ;  /* 0x0000001312134221 */ /* 0x000fe40000010000 */
.L_x_18413:
[----:B------:R-:W-:Y:S05]  /*1900*/  BSYNC B1 ;  /* 0x0000000000017941 */ /* 0x000fea0003800000 */
.L_x_18411:
[----:B------:R-:W-:Y:S01]  /*1910*/  BSSY B1, `(.L_x_18414) ;  /* 0x000000a000017945 */ /* 0x000fe20003800000 */
[----:B------:R-:W-:Y:S05]  /*1920*/  @P5 BRA `(.L_x_18415) ;  /* 0x0000004000005947 */ /* 0x000fea0003800000 */
[----:B------:R-:W-:Y:S01]  /*1930*/  HFMA2.MMA R18, -RZ, RZ, 0, 0 ;  /* 0x00000000ff127435 */ /* 0x000fe200000001ff */
[----:B------:R-:W-:Y:S05]  /*1940*/  @!P4 BRA `(.L_x_18416) ;  /* 0x000000600000c947 */ /* 0x000fea0003800000 */
[----:B-----5:R-:W-:Y:S01]  /*1950*/  HADD2.F32 R18, -RZ, R105.H0_H0 ;  /* 0x20000069ff127230 */ /* 0x020fe20000004100 */
[----:B------:R-:W-:Y:S05]  /*1960*/  BRA `(.L_x_18416) ;  /* 0x0000004000007947 */ /* 0x000fea0003800000 */
.L_x_18415:
[----:B-----5:R-:W-:Y:S02]  /*1970*/  HADD2.F32 R18, -RZ, R101.H0_H0 ;  /* 0x20000065ff127230 */ /* 0x020fe40000004100 */
[----:B------:R-:W-:-:S03]  /*1980*/  @P4 HADD2.F32 R109, -RZ, R105.H0_H0 ;  /* 0x20000069ff6d4230 */ /* 0x000fc60000004100 */
[----:B------:R-:W-:-:S04]  /*1990*/  FMUL.FTZ R18, R18, c[0x0][0x1ec] ;  /* 0x00007b0012127a20 */ /* 0x000fc80000410000 */
[----:B------:R-:W-:Y:S02]  /*19a0*/  @P4 FADD.FTZ R18, R109, R18 ;  /* 0x000000126d124221 */ /* 0x000fe40000010000 */
.L_x_18416:
[----:B------:R-:W-:Y:S05]  /*19b0*/  BSYNC B1 ;  /* 0x0000000000017941 */ /* 0x000fea0003800000 */
.L_x_18414:
[----:B------:R-:W-:Y:S01]  /*19c0*/  BSSY B1, `(.L_x_18417) ;  /* 0x000000a000017945 */ /* 0x000fe20003800000 */
[----:B------:R-:W-:Y:S05]  /*19d0*/  @P5 BRA `(.L_x_18418) ;  /* 0x0000004000005947 */ /* 0x000fea0003800000 */
[----:B------:R-:W-:Y:S01]  /*19e0*/  MOV R113, RZ ;  /* 0x000000ff00717202 */ /* 0x000fe20000000f00 */
[----:B------:R-:W-:Y:S05]  /*19f0*/  @!P4 BRA `(.L_x_18419) ;  /* 0x000000600000c947 */ /* 0x000fea0003800000 */
[----:B-----5:R-:W-:Y:S01]  /*1a00*/  HADD2.F32 R113, -RZ, R105.H1_H1 ;  /* 0x30000069ff717230 */ /* 0x020fe20000004100 */
[----:B------:R-:W-:Y:S05]  /*1a10*/  BRA `(.L_x_18419) ;  /* 0x0000004000007947 */ /* 0x000fea0003800000 */
.L_x_18418:
[----:B-----5:R-:W-:Y:S02]  /*1a20*/  HADD2.F32 R113, -RZ, R101.H1_H1 ;  /* 0x30000065ff717230 */ /* 0x020fe40000004100 */
[----:B------:R-:W-:-:S03]  /*1a30*/  @P4 HADD2.F32 R108, -RZ, R105.H1_H1 ;  /* 0x30000069ff6c4230 */ /* 0x000fc60000004100 */
[----:B------:R-:W-:-:S04]  /*1a40*/  FMUL.FTZ R113, R113, c[0x0][0x1ec] ;  /* 0x00007b0071717a20 */ /* 0x000fc80000410000 */
[----:B------:R-:W-:Y:S02]  /*1a50*/  @P4 FADD.FTZ R113, R108, R113 ;  /* 0x000000716c714221 */ /* 0x000fe40000010000 */
.L_x_18419:
[----:B------:R-:W-:Y:S05]  /*1a60*/  BSYNC B1 ;  /* 0x0000000000017941 */ /* 0x000fea0003800000 */
.L_x_18417:
[----:B------:R-:W-:Y:S01]  /*1a70*/  BSSY B1, `(.L_x_18420) ;  /* 0x000000a000017945 */ /* 0x000fe20003800000 */
[----:B------:R-:W-:Y:S05]  /*1a80*/  @P5 BRA `(.L_x_18421) ;  /* 0x0000004000005947 */ /* 0x000fea0003800000 */
[----:B------:R-:W-:Y:S01]  /*1a90*/  HFMA2.MMA R112, -RZ, RZ, 0, 0 ;  /* 0x00000000ff707435 */ /* 0x000fe200000001ff */
[----:B------:R-:W-:Y:S05]  /*1aa0*/  @!P4 BRA `(.L_x_18422) ;  /* 0x000000600000c947 */ /* 0x000fea0003800000 */
[----:B-----5:R-:W-:Y:S01]  /*1ab0*/  HADD2.F32 R112, -RZ, R106.H0_H0 ;  /* 0x2000006aff707230 */ /* 0x020fe20000004100 */
[----:B------:R-:W-:Y:S05]  /*1ac0*/  BRA `(.L_x_18422) ;  /* 0x0000004000007947 */ /* 0x000fea0003800000 */
.L_x_18421:
[----:B-----5:R-:W-:Y:S02]  /*1ad0*/  HADD2.F32 R112, -RZ, R102.H0_H0 ;  /* 0x20000066ff707230 */ /* 0x020fe40000004100 */
[----:B------:R-:W-:-:S03]  /*1ae0*/  @P4 HADD2.F32 R109, -RZ, R106.H0_H0 ;  /* 0x2000006aff6d4230 */ /* 0x000fc60000004100 */
[----:B------:R-:W-:-:S04]  /*1af0*/  FMUL.FTZ R112, R112, c[0x0][0x1ec] ;  /* 0x00007b0070707a20 */ /* 0x000fc80000410000 */
[----:B------:R-:W-:Y:S02]  /*1b00*/  @P4 FADD.FTZ R112, R109, R112 ;  /* 0x000000706d704221 */ /* 0x000fe40000010000 */
.L_x_18422:
[----:B------:R-:W-:Y:S05]  /*1b10*/  BSYNC B1 ;  /* 0x0000000000017941 */ /* 0x000fea0003800000 */
.L_x_18420:
[----:B------:R-:W-:Y:S01]  /*1b20*/  BSSY B1, `(.L_x_18423) ;  /* 0x000000a000017945 */ /* 0x000fe20003800000 */
[----:B------:R-:W-:Y:S05]  /*1b30*/  @P5 BRA `(.L_x_18424) ;  /* 0x0000004000005947 */ /* 0x000fea0003800000 */
[----:B------:R-:W-:Y:S01]  /*1b40*/  MOV R115, RZ ;  /* 0x000000ff00737202 */ /* 0x000fe20000000f00 */
[----:B------:R-:W-:Y:S05]  /*1b50*/  @!P4 BRA `(.L_x_18425) ;  /* 0x000000600000c947 */ /* 0x000fea0003800000 */
[----:B-----5:R-:W-:Y:S01]  /*1b60*/  HADD2.F32 R115, -RZ, R106.H1_H1 ;  /* 0x3000006aff737230 */ /* 0x020fe20000004100 */
[----:B------:R-:W-:Y:S05]  /*1b70*/  BRA `(.L_x_18425) ;  /* 0x0000004000007947 */ /* 0x000fea0003800000 */
.L_x_18424:
[----:B-----5:R-:W-:Y:S02]  /*1b80*/  HADD2.F32 R115, -RZ, R102.H1_H1 ;  /* 0x30000066ff737230 */ /* 0x020fe40000004100 */
[----:B------:R-:W-:-:S03]  /*1b90*/  @P4 HADD2.F32 R108, -RZ, R106.H1_H1 ;  /* 0x3000006aff6c4230 */ /* 0x000fc60000004100 */
[----:B------:R-:W-:-:S04]  /*1ba0*/  FMUL.FTZ R115, R115, c[0x0][0x1ec] ;  /* 0x00007b0073737a20 */ /* 0x000fc80000410000 */
[----:B------:R-:W-:Y:S02]  /*1bb0*/  @P4 FADD.FTZ R115, R108, R115 ;  /* 0x000000736c734221 */ /* 0x000fe40000010000 */
.L_x_18425:
[----:B------:R-:W-:Y:S05]  /*1bc0*/  BSYNC B1 ;  /* 0x0000000000017941 */ /* 0x000fea0003800000 */
.L_x_18423:
[----:B------:R-:W-:Y:S01]  /*1bd0*/  BSSY B1, `(.L_x_18426) ;  /* 0x000000a000017945 */ /* 0x000fe20003800000 */
[----:B------:R-:W-:Y:S05]  /*1be0*/  @P5 BRA `(.L_x_18427) ;  /* 0x0000004000005947 */ /* 0x000fea0003800000 */
[----:B------:R-:W-:Y:S01]  /*1bf0*/  HFMA2.MMA R114, -RZ, RZ, 0, 0 ;  /* 0x00000000ff727435 */ /* 0x000fe200000001ff */
[----:B------:R-:W-:Y:S05]  /*1c00*/  @!P4 BRA `(.L_x_18428) ;  /* 0x000000600000c947 */ /* 0x000fea0003800000 */
[----:B-----5:R-:W-:Y:S01]  /*1c10*/  HADD2.F32 R114, -RZ, R107.H0_H0 ;  /* 0x2000006bff727230 */ /* 0x020fe20000004100 */
[----:B------:R-:W-:Y:S05]  /*1c20*/  BRA `(.L_x_18428) ;  /* 0x0000004000007947 */ /* 0x000fea0003800000 */
.L_x_18427:
[----:B-----5:R-:W-:Y:S02]  /*1c30*/  HADD2.F32 R114, -RZ, R103.H0_H0 ;  /* 0x20000067ff727230 */ /* 0x020fe40000004100 */
[----:B------:R-:W-:-:S03]  /*1c40*/  @P4 HADD2.F32 R109, -RZ, R107.H0_H0 ;  /* 0x2000006bff6d4230 */ /* 0x000fc60000004100 */
[----:B------:R-:W-:-:S04]  /*1c50*/  FMUL.FTZ R114, R114, c[0x0][0x1ec] ;  /* 0x00007b0072727a20 */ /* 0x000fc80000410000 */
[----:B------:R-:W-:Y:S02]  /*1c60*/  @P4 FADD.FTZ R114, R109, R114 ;  /* 0x000000726d724221 */ /* 0x000fe40000010000 */
.L_x_18428:
[----:B------:R-:W-:Y:S05]  /*1c70*/  BSYNC B1 ;  /* 0x0000000000017941 */ /* 0x000fea0003800000 */
.L_x_18426:
[----:B------:R-:W-:Y:S01]  /*1c80*/  BSSY B1, `(.L_x_18429) ;  /* 0x000000a000017945 */ /* 0x000fe20003800000 */
[----:B------:R-:W-:Y:S05]  /*1c90*/  @P5 BRA `(.L_x_18430) ;  /* 0x0000004000005947 */ /* 0x000fea0003800000 */
[----:B------:R-:W-:Y:S01]  /*1ca0*/  MOV R117, RZ ;  /* 0x000000ff00757202 */ /* 0x000fe20000000f00 */
[----:B------:R-:W-:Y:S05]  /*1cb0*/  @!P4 BRA `(.L_x_18431) ;  /* 0x000000600000c947 */ /* 0x000fea0003800000 */
[----:B-----5:R-:W-:Y:S01]  /*1cc0*/  HADD2.F32 R117, -RZ, R107.H1_H1 ;  /* 0x3000006bff757230 */ /* 0x020fe20000004100 */
[----:B------:R-:W-:Y:S05]  /*1cd0*/  BRA `(.L_x_18431) ;  /* 0x0000004000007947 */ /* 0x000fea0003800000 */
.L_x_18430:
[----:B-----5:R-:W-:Y:S02]  /*1ce0*/  HADD2.F32 R117, -RZ, R103.H1_H1 ;  /* 0x30000067ff757230 */ /* 0x020fe40000004100 */
[----:B------:R-:W-:-:S03]  /*1cf0*/  @P4 HADD2.F32 R108, -RZ, R107.H1_H1 ;  /* 0x3000006bff6c4230 */ /* 0x000fc60000004100 */
[----:B------:R-:W-:-:S04]  /*1d00*/  FMUL.FTZ R117, R117, c[0x0][0x1ec] ;  /* 0x00007b0075757a20 */ /* 0x000fc80000410000 */
[----:B------:R-:W-:Y:S02]  /*1d10*/  @P4 FADD.FTZ R117, R108, R117 ;  /* 0x000000756c754221 */ /* 0x000fe40000010000 */
.L_x_18431:
[----:B------:R-:W-:Y:S05]  /*1d20*/  BSYNC B1 ;  /* 0x0000000000017941 */ /* 0x000fea0003800000 */
.L_x_18429:
        /* <DEDUP_REMOVED lines=9> */
.L_x_18407:
[----:B------:R-:W-:Y:S05]  /*1dc0*/  BSYNC B0 ;  /* 0x0000000000007941 */ /* 0x000fea0003800000 */
.L_x_18406:
        /* <DEDUP_REMOVED lines=17> */
.L_x_18435:
[----:B0----5:R-:W-:Y:S02]  /*1ee0*/  HADD2.F32 R116, -RZ, R100.H0_H0 ;  /* 0x20000064ff747230 */ /* 0x021fe40000004100 */
[----:B------:R-:W-:-:S03]  /*1ef0*/  @P4 HADD2.F32 R109, -RZ, R104.H0_H0 ;  /* 0x20000068ff6d4230 */ /* 0x000fc60000004100 */
[----:B------:R-:W-:-:S04]  /*1f00*/  FMUL.FTZ R116, R116, c[0x0][0x1ec] ;  /* 0x00007b0074747a20 */ /* 0x000fc80000410000 */
[----:B------:R-:W-:Y:S02]  /*1f10*/  @P4 FADD.FTZ R116, R109, R116 ;  /* 0x000000746d744221 */ /* 0x000fe40000010000 */
.L_x_18436:
[----:B------:R-:W-:Y:S05]  /*1f20*/  BSYNC B1 ;  /* 0x0000000000017941 */ /* 0x000fea0003800000 */
.L_x_18434:
[----:B------:R-:W-:Y:S01]  /*1f30*/  BSSY B1, `(.L_x_18437) ;  /* 0x000000a000017945 */ /* 0x000fe20003800000 */
[----:B------:R-:W-:Y:S05]  /*1f40*/  @P5 BRA `(.L_x_18438) ;  /* 0x0000004000005947 */ /* 0x000fea0003800000 */
[----:B------:R-:W-:Y:S01]  /*1f50*/  MOV R119, RZ ;  /* 0x000000ff00777202 */ /* 0x000fe20000000f00 */
[----:B------:R-:W-:Y:S05]  /*1f60*/  @!P4 BRA `(.L_x_18439) ;  /* 0x000000600000c947 */ /* 0x000fea0003800000 */
[----:B-----5:R-:W-:Y:S01]  /*1f70*/  HADD2.F32 R119, -RZ, R104.H1_H1 ;  /* 0x30000068ff777230 */ /* 0x020fe20000004100 */
[----:B------:R-:W-:Y:S05]  /*1f80*/  BRA `(.L_x_18439) ;  /* 0x0000004000007947 */ /* 0x000fea0003800000 */
.L_x_18438:
[----:B-----5:R-:W-:Y:S02]  /*1f90*/  HADD2.F32 R119, -RZ, R100.H1_H1 ;  /* 0x30000064ff777230 */ /* 0x020fe40000004100 */
[----:B------:R-:W-:-:S03]  /*1fa0*/  @P4 HADD2.F32 R108, -RZ, R104.H1_H1 ;  /* 0x30000068ff6c4230 */ /* 0x000fc60000004100 */
[----:B------:R-:W-:-:S04]  /*1fb0*/  FMUL.FTZ R119, R119, c[0x0][0x1ec] ;  /* 0x00007b0077777a20 */ /* 0x000fc80000410000 */
[----:B------:R-:W-:Y:S02]  /*1fc0*/  @P4 FADD.FTZ R119, R108, R119 ;  /* 0x000000776c774221 */ /* 0x000fe40000010000 */
.L_x_18439:
[----:B------:R-:W-:Y:S05]  /*1fd0*/  BSYNC B1 ;  /* 0x0000000000017941 */ /* 0x000fea0003800000 */
.L_x_18437:
[----:B------:R-:W-:Y:S01]  /*1fe0*/  BSSY B1, `(.L_x_18440) ;  /* 0x000000a000017945 */ /* 0x000fe20003800000 */
[----:B------:R-:W-:Y:S05]  /*1ff0*/  @P5 BRA `(.L_x_18441) ;  /* 0x0000004000005947 */ /* 0x000fea0003800000 */
[----:B------:R-:W-:Y:S01]  /*2000*/  HFMA2.MMA R118, -RZ, RZ, 0, 0 ;  /* 0x00000000ff767435 */ /* 0x000fe200000001ff */
[----:B------:R-:W-:Y:S05]  /*2010*/  @!P4 BRA `(.L_x_18442) ;  /* 0x000000600000c947 */ /* 0x000fea0003800000 */
[----:B-----5:R-:W-:Y:S01]  /*2020*/  HADD2.F32 R118, -RZ, R105.H0_H0 ;  /* 0x20000069ff767230 */ /* 0x020fe20000004100 */
[----:B------:R-:W-:Y:S05]  /*2030*/  BRA `(.L_x_18442) ;  /* 0x0000004000007947 */ /* 0x000fea0003800000 */
.L_x_18441:
[----:B-----5:R-:W-:Y:S02]  /*2040*/  HADD2.F32 R118, -RZ, R101.H0_H0 ;  /* 0x20000065ff767230 */ /* 0x020fe40000004100 */
[----:B------:R-:W-:-:S03]  /*2050*/  @P4 HADD2.F32 R109, -RZ, R105.H0_H0 ;  /* 0x20000069ff6d4230 */ /* 0x000fc60000004100 */
[----:B------:R-:W-:-:S04]  /*2060*/  FMUL.FTZ R118, R118, c[0x0][0x1ec] ;  /* 0x00007b0076767a20 */ /* 0x000fc80000410000 */
[----:B------:R-:W-:Y:S02]  /*2070*/  @P4 FADD.FTZ R118, R109, R118 ;  /* 0x000000766d764221 */ /* 0x000fe40000010000 */
.L_x_18442:
[----:B------:R-:W-:Y:S05]  /*2080*/  BSYNC B1 ;  /* 0x0000000000017941 */ /* 0x000fea0003800000 */
.L_x_18440:
[----:B------:R-:W-:Y:S01]  /*2090*/  BSSY B1, `(.L_x_18443) ;  /* 0x000000a000017945 */ /* 0x000fe20003800000 */
[----:B------:R-:W-:Y:S05]  /*20a0*/  @P5 BRA `(.L_x_18444) ;  /* 0x0000004000005947 */ /* 0x000fea0003800000 */
[----:B------:R-:W-:Y:S01]  /*20b0*/  MOV R121, RZ ;  /* 0x000000ff00797202 */ /* 0x000fe20000000f00 */
[----:B------:R-:W-:Y:S05]  /*20c0*/  @!P4 BRA `(.L_x_18445) ;  /* 0x000000600000c947 */ /* 0x000fea0003800000 */
[----:B-----5:R-:W-:Y:S01]  /*20d0*/  HADD2.F32 R121, -RZ, R105.H1_H1 ;  /* 0x30000069ff797230 */ /* 0x020fe20000004100 */
[----:B------:R-:W-:Y:S05]  /*20e0*/  BRA `(.L_x_18445) ;  /* 0x0000004000007947 */ /* 0x000fea0003800000 */
.L_x_18444:
[----:B-----5:R-:W-:Y:S02]  /*20f0*/  HADD2.F32 R121, -RZ, R101.H1_H1 ;  /* 0x30000065ff797230 */ /* 0x020fe40000004100 */
[----:B------:R-:W-:-:S03]  /*2100*/  @P4 HADD2.F32 R108, -RZ, R105.H1_H1 ;  /* 0x30000069ff6c4230 */ /* 0x000fc60000004100 */
[----:B------:R-:W-:-:S04]  /*2110*/  FMUL.FTZ R121, R121, c[0x0][0x1ec] ;  /* 0x00007b0079797a20 */ /* 0x000fc80000410000 */
[----:B------:R-:W-:Y:S02]  /*2120*/  @P4 FADD.FTZ R121, R108, R121 ;  /* 0x000000796c794221 */ /* 0x000fe40000010000 */
.L_x_18445:
[----:B------:R-:W-:Y:S05]  /*2130*/  BSYNC B1 ;  /* 0x0000000000017941 */ /* 0x000fea0003800000 */
.L_x_18443:
[----:B------:R-:W-:Y:S01]  /*2140*/  BSSY B1, `(.L_x_18446) ;  /* 0x000000a000017945 */ /* 0x000fe20003800000 */
[----:B------:R-:W-:Y:S05]  /*2150*/  @P5 BRA `(.L_x_18447) ;  /* 0x0000004000005947 */ /* 0x000fea0003800000 */
[----:B------:R-:W-:Y:S01]  /*2160*/  HFMA2.MMA R120, -RZ, RZ, 0, 0 ;  /* 0x00000000ff787435 */ /* 0x000fe200000001ff */
[----:B------:R-:W-:Y:S05]  /*2170*/  @!P4 BRA `(.L_x_18448) ;  /* 0x000000600000c947 */ /* 0x000fea0003800000 */
[----:B-----5:R-:W-:Y:S01]  /*2180*/  HADD2.F32 R120, -RZ, R106.H0_H0 ;  /* 0x2000006aff787230 */ /* 0x020fe20000004100 */
[----:B------:R-:W-:Y:S05]  /*2190*/  BRA `(.L_x_18448) ;  /* 0x0000004000007947 */ /* 0x000fea0003800000 */
.L_x_18447:
[----:B-----5:R-:W-:Y:S02]  /*21a0*/  HADD2.F32 R120, -RZ, R102.H0_H0 ;  /* 0x20000066ff787230 */ /* 0x020fe40000004100 */
[----:B------:R-:W-:-:S03]  /*21b0*/  @P4 HADD2.F32 R109, -RZ, R106.H0_H0 ;  /* 0x2000006aff6d4230 */ /* 0x000fc60000004100 */
[----:B------:R-:W-:-:S04]  /*21c0*/  FMUL.FTZ R120, R120, c[0x0][0x1ec] ;  /* 0x00007b0078787a20 */ /* 0x000fc80000410000 */
[----:B------:R-:W-:Y:S02]  /*21d0*/  @P4 FADD.FTZ R120, R109, R120 ;  /* 0x000000786d784221 */ /* 0x000fe40000010000 */
.L_x_18448:
[----:B------:R-:W-:Y:S05]  /*21e0*/  BSYNC B1 ;  /* 0x0000000000017941 */ /* 0x000fea0003800000 */
.L_x_18446:
[----:B------:R-:W-:Y:S01]  /*21f0*/  BSSY B1, `(.L_x_18449) ;  /* 0x000000a000017945 */ /* 0x000fe20003800000 */
[----:B------:R-:W-:Y:S05]  /*2200*/  @P5 BRA `(.L_x_18450) ;  /* 0x0000004000005947 */ /* 0x000fea0003800000 */
[----:B------:R-:W-:Y:S01]  /*2210*/  MOV R123, RZ ;  /* 0x000000ff007b7202 */ /* 0x000fe20000000f00 */
[----:B------:R-:W-:Y:S05]  /*2220*/  @!P4 BRA `(.L_x_18451) ;  /* 0x000000600000c947 */ /* 0x000fea0003800000 */
[----:B-----5:R-:W-:Y:S01]  /*2230*/  HADD2.F32 R123, -RZ, R106.H1_H1 ;  /* 0x3000006aff7b7230 */ /* 0x020fe20000004100 */
[----:B------:R-:W-:Y:S05]  /*2240*/  BRA `(.L_x_18451) ;  /* 0x0000004000007947 */ /* 0x000fea0003800000 */
.L_x_18450:
[----:B-----5:R-:W-:Y:S02]  /*2250*/  HADD2.F32 R123, -RZ, R102.H1_H1 ;  /* 0x30000066ff7b7230 */ /* 0x020fe40000004100 */
[----:B------:R-:W-:-:S03]  /*2260*/  @P4 HADD2.F32 R108, -RZ, R106.H1_H1 ;  /* 0x3000006aff6c4230 */ /* 0x000fc60000004100 */
[----:B------:R-:W-:-:S04]  /*2270*/  FMUL.FTZ R123, R123, c[0x0][0x1ec] ;  /* 0x00007b007b7b7a20 */ /* 0x000fc80000410000 */
[----:B------:R-:W-:Y:S02]  /*2280*/  @P4 FADD.FTZ R123, R108, R123 ;  /* 0x0000007b6c7b4221 */ /* 0x000fe40000010000 */
.L_x_18451:
[----:B------:R-:W-:Y:S05]  /*2290*/  BSYNC B1 ;  /* 0x0000000000017941 */ /* 0x000fea0003800000 */
.L_x_18449:
[----:B------:R-:W-:Y:S01]  /*22a0*/  BSSY B1, `(.L_x_18452) ;  /* 0x000000a000017945 */ /* 0x000fe20003800000 */
[----:B------:R-:W-:Y:S05]  /*22b0*/  @P5 BRA `(.L_x_18453) ;  /* 0x0000004000005947 */ /* 0x000fea0003800000 */
[----:B------:R-:W-:Y:S01]  /*22c0*/  HFMA2.MMA R122, -RZ, RZ, 0, 0 ;  /* 0x00000000ff7a7435 */ /* 0x000fe200000001ff */
[----:B------:R-:W-:Y:S05]  /*22d0*/  @!P4 BRA `(.L_x_18454) ;  /* 0x000000600000c947 */ /* 0x000fea0003800000 */
[----:B-----5:R-:W-:Y:S01]  /*22e0*/  HADD2.F32 R122, -RZ, R107.H0_H0 ;  /* 0x2000006bff7a7230 */ /* 0x020fe20000004100 */
[----:B------:R-:W-:Y:S05]  /*22f0*/  BRA `(.L_x_18454) ;  /* 0x0000004000007947 */ /* 0x000fea0003800000 */
.L_x_18453:
[----:B-----5:R-:W-:Y:S02]  /*2300*/  HADD2.F32 R122, -RZ, R103.H0_H0 ;  /* 0x20000067ff7a7230 */ /* 0x020fe40000004100 */
[----:B------:R-:W-:-:S03]  /*2310*/  @P4 HADD2.F32 R109, -RZ, R107.H0_H0 ;  /* 0x2000006bff6d4230 */ /* 0x000fc60000004100 */
[----:B------:R-:W-:-:S04]  /*2320*/  FMUL.FTZ R122, R122, c[0x0][0x1ec] ;  /* 0x00007b007a7a7a20 */ /* 0x000fc80000410000 */
[----:B------:R-:W-:Y:S02]  /*2330*/  @P4 FADD.FTZ R122, R109, R122 ;  /* 0x0000007a6d7a4221 */ /* 0x000fe40000010000 */
.L_x_18454:
[----:B------:R-:W-:Y:S05]  /*2340*/  BSYNC B1 ;  /* 0x0000000000017941 */ /* 0x000fea0003800000 */
.L_x_18452:
[----:B------:R-:W-:Y:S01]  /*2350*/  BSSY B1, `(.L_x_18455) ;  /* 0x000000a000017945 */ /* 0x000fe20003800000 */
[----:B------:R-:W-:Y:S05]  /*2360*/  @P5 BRA `(.L_x_18456) ;  /* 0x0000004000005947 */ /* 0x000fea0003800000 */
[----:B------:R-:W-:Y:S01]  /*2370*/  MOV R125, RZ ;  /* 0x000000ff007d7202 */ /* 0x000fe20000000f00 */
[----:B------:R-:W-:Y:S05]  /*2380*/  @!P4 BRA `(.L_x_18457) ;  /* 0x000000600000c947 */ /* 0x000fea0003800000 */
[----:B-----5:R-:W-:Y:S01]  /*2390*/  HADD2.F32 R125, -RZ, R107.H1_H1 ;  /* 0x3000006bff7d7230 */ /* 0x020fe20000004100 */
[----:B------:R-:W-:Y:S05]  /*23a0*/  BRA `(.L_x_18457) ;  /* 0x0000004000007947 */ /* 0x000fea0003800000 */
.L_x_18456:
[----:B-----5:R-:W-:Y:S02]  /*23b0*/  HADD2.F32 R125, -RZ, R103.H1_H1 ;  /* 0x30000067ff7d7230 */ /* 0x020fe40000004100 */
[----:B------:R-:W-:-:S03]  /*23c0*/  @P4 HADD2.F32 R108, -RZ, R107.H1_H1 ;  /* 0x3000006bff6c4230 */ /* 0x000fc60000004100 */
[----:B------:R-:W-:-:S04]  /*23d0*/  FMUL.FTZ R125, R125, c[0x0][0x1ec] ;  /* 0x00007b007d7d7a20 */ /* 0x000fc80000410000 */
[----:B------:R-:W-:Y:S02]  /*23e0*/  @P4 FADD.FTZ R125, R108, R125 ;  /* 0x0000007d6c7d4221 */ /* 0x000fe40000010000 */
.L_x_18457:
[----:B------:R-:W-:Y:S05]  /*23f0*/  BSYNC B1 ;  /* 0x0000000000017941 */ /* 0x000fea0003800000 */
.L_x_18455:
        /* <DEDUP_REMOVED lines=9> */
.L_x_18433:
[----:B------:R-:W-:Y:S05]  /*2490*/  BSYNC B0 ;  /* 0x0000000000007941 */ /* 0x000fea0003800000 */
.L_x_18432:
        /* <DEDUP_REMOVED lines=17> */
.L_x_18461:
[----:B0----5:R-:W-:Y:S02]  /*25b0*/  HADD2.F32 R124, -RZ, R100.H0_H0 ;  /* 0x20000064ff7c7230 */ /* 0x021fe40000004100 */
[----:B------:R-:W-:-:S03]  /*25c0*/  @P4 HADD2.F32 R109, -RZ, R104.H0_H0 ;  /* 0x20000068ff6d4230 */ /* 0x000fc60000004100 */
[----:B------:R-:W-:-:S04]  /*25d0*/  FMUL.FTZ R124, R124, c[0x0][0x1ec] ;  /* 0x00007b007c7c7a20 */ /* 0x000fc80000410000 */
[----:B------:R-:W-:Y:S02]  /*25e0*/  @P4 FADD.FTZ R124, R109, R124 ;  /* 0x0000007c6d7c4221 */ /* 0x000fe40000010000 */
.L_x_18462:
[----:B------:R-:W-:Y:S05]  /*25f0*/  BSYNC B1 ;  /* 0x0000000000017941 */ /* 0x000fea0003800000 */
.L_x_18460:
[----:B------:R-:W-:Y:S01]  /*2600*/  BSSY B1, `(.L_x_18463) ;  /* 0x000000a000017945 */ /* 0x000fe20003800000 */
[----:B------:R-:W-:Y:S05]  /*2610*/  @P3 BRA `(.L_x_18464) ;  /* 0x0000004000003947 */ /* 0x000fea0003800000 */
[----:B------:R-:W-:Y:S01]  /*2620*/  MOV R127, RZ ;  /* 0x000000ff007f7202 */ /* 0x000fe20000000f00 */
[----:B------:R-:W-:Y:S05]  /*2630*/  @!P4 BRA `(.L_x_18465) ;  /* 0x000000600000c947 */ /* 0x000fea0003800000 */
[----:B-----5:R-:W-:Y:S01]  /*2640*/  HADD2.F32 R127, -RZ, R104.H1_H1 ;  /* 0x30000068ff7f7230 */ /* 0x020fe20000004100 */
[----:B------:R-:W-:Y:S05]  /*2650*/  BRA `(.L_x_18465) ;  /* 0x0000004000007947 */ /* 0x000fea0003800000 */
.L_x_18464:
[----:B-----5:R-:W-:Y:S02]  /*2660*/  HADD2.F32 R127, -RZ, R100.H1_H1 ;  /* 0x30000064ff7f7230 */ /* 0x020fe40000004100 */
[----:B------:R-:W-:-:S03]  /*2670*/  @P4 HADD2.F32 R108, -RZ, R104.H1_H1 ;  /* 0x30000068ff6c4230 */ /* 0x000fc60000004100 */
[----:B------:R-:W-:-:S04]  /*2680*/  FMUL.FTZ R127, R127, c[0x0][0x1ec] ;  /* 0x00007b007f7f7a20 */ /* 0x000fc80000410000 */
[----:B------:R-:W-:Y:S02]  /*2690*/  @P4 FADD.FTZ R127, R108, R127 ;  /* 0x0000007f6c7f4221 */ /* 0x000fe40000010000 */
.L_x_18465:
[----:B------:R-:W-:Y:S05]  /*26a0*/  BSYNC B1 ;  /* 0x0000000000017941 */ /* 0x000fea0003800000 */
.L_x_18463:
[----:B------:R-:W-:Y:S01]  /*26b0*/  BSSY B1, `(.L_x_18466) ;  /* 0x000000a000017945 */ /* 0x000fe20003800000 */
[----:B------:R-:W-:Y:S05]  /*26c0*/  @P3 BRA `(.L_x_18467) ;  /* 0x0000004000003947 */ /* 0x000fea0003800000 */
[----:B------:R-:W-:Y:S01]  /*26d0*/  HFMA2.MMA R126, -RZ, RZ, 0, 0 ;  /* 0x00000000ff7e7435 */ /* 0x000fe200000001ff */
[----:B------:R-:W-:Y:S05]  /*26e0*/  @!P4 BRA `(.L_x_18468) ;  /* 0x000000600000c947 */ /* 0x000fea0003800000 */
[----:B-----5:R-:W-:Y:S01]  /*26f0*/  HADD2.F32 R126, -RZ, R105.H0_H0 ;  /* 0x20000069ff7e7230 */ /* 0x020fe20000004100 */
[----:B------:R-:W-:Y:S05]  /*2700*/  BRA `(.L_x_18468) ;  /* 0x0000004000007947 */ /* 0x000fea0003800000 */
.L_x_18467:
[----:B-----5:R-:W-:Y:S02]  /*2710*/  HADD2.F32 R126, -RZ, R101.H0_H0 ;  /* 0x20000065ff7e7230 */ /* 0x020fe40000004100 */
[----:B------:R-:W-:-:S03]  /*2720*/  @P4 HADD2.F32 R109, -RZ, R105.H0_H0 ;  /* 0x20000069ff6d4230 */ /* 0x000fc60000004100 */
[----:B------:R-:W-:-:S04]  /*2730*/  FMUL.FTZ R126, R126, c[0x0][0x1ec] ;  /* 0x00007b007e7e7a20 */ /* 0x000fc80000410000 */
[----:B------:R-:W-:Y:S02]  /*2740*/  @P4 FADD.FTZ R126, R109, R126 ;  /* 0x0000007e6d7e4221 */ /* 0x000fe40000010000 */
.L_x_18468:
[----:B------:R-:W-:Y:S05]  /*2750*/  BSYNC B1 ;  /* 0x0000000000017941 */ /* 0x000fea0003800000 */
.L_x_18466:
[----:B------:R-:W-:Y:S01]  /*2760*/  BSSY B1, `(.L_x_18469) ;  /* 0x000000a000017945 */ /* 0x000fe20003800000 */
[----:B------:R-:W-:Y:S05]  /*2770*/  @P3 BRA `(.L_x_18470) ;  /* 0x0000004000003947 */ /* 0x000fea0003800000 */
[----:B------:R-:W-:Y:S01]  /*2780*/  MOV R129, RZ ;  /* 0x000000ff00817202 */ /* 0x000fe20000000f00 */
[----:B------:R-:W-:Y:S05]  /*2790*/  @!P4 BRA `(.L_x_18471) ;  /* 0x000000600000c947 */ /* 0x000fea0003800000 */
[----:B-----5:R-:W-:Y:S01]  /*27a0*/  HADD2.F32 R129, -RZ, R105.H1_H1 ;  /* 0x30000069ff817230 */ /* 0x020fe20000004100 */
[----:B------:R-:W-:Y:S05]  /*27b0*/  BRA `(.L_x_18471) ;  /* 0x0000004000007947 */ /* 0x000fea0003800000 */
.L_x_18470:
[----:B-----5:R-:W-:Y:S02]  /*27c0*/  HADD2.F32 R129, -RZ, R101.H1_H1 ;  /* 0x30000065ff817230 */ /* 0x020fe40000004100 */
[----:B------:R-:W-:-:S03]  /*27d0*/  @P4 HADD2.F32 R108, -RZ, R105.H1_H1 ;  /* 0x30000069ff6c4230 */ /* 0x000fc60000004100 */
[----:B------:R-:W-:-:S04]  /*27e0*/  FMUL.FTZ R129, R129, c[0x0][0x1ec] ;  /* 0x00007b0081817a20 */ /* 0x000fc80000410000 */
[----:B------:R-:W-:Y:S02]  /*27f0*/  @P4 FADD.FTZ R129, R108, R129 ;  /* 0x000000816c814221 */ /* 0x000fe40000010000 */
.L_x_18471:
[----:B------:R-:W-:Y:S05]  /*2800*/  BSYNC B1 ;  /* 0x0000000000017941 */ /* 0x000fea0003800000 */
.L_x_18469:
[----:B------:R-:W-:Y:S01]  /*2810*/  BSSY B1, `(.L_x_18472) ;  /* 0x000000a000017945 */ /* 0x000fe20003800000 */
[----:B------:R-:W-:Y:S05]  /*2820*/  @P3 BRA `(.L_x_18473) ;  /* 0x0000004000003947 */ /* 0x000fea0003800000 */
[----:B------:R-:W-:Y:S01]  /*2830*/  HFMA2.MMA R128, -RZ, RZ, 0, 0 ;  /* 0x00000000ff807435 */ /* 0x000fe200000001ff */
[----:B------:R-:W-:Y:S05]  /*2840*/  @!P4 BRA `(.L_x_18474) ;  /* 0x000000600000c947 */ /* 0x000fea0003800000 */
[----:B-----5:R-:W-:Y:S01]  /*2850*/  HADD2.F32 R128, -RZ, R106.H0_H0 ;  /* 0x2000006aff807230 */ /* 0x020fe20000004100 */
[----:B------:R-:W-:Y:S05]  /*2860*/  BRA `(.L_x_18474) ;  /* 0x0000004000007947 */ /* 0x000fea0003800000 */
.L_x_18473:
[----:B-----5:R-:W-:Y:S02]  /*2870*/  HADD2.F32 R128, -RZ, R102.H0_H0 ;  /* 0x20000066ff807230 */ /* 0x020fe40000004100 */
[----:B------:R-:W-:-:S03]  /*2880*/  @P4 HADD2.F32 R109, -RZ, R106.H0_H0 ;  /* 0x2000006aff6d4230 */ /* 0x000fc60000004100 */
[----:B------:R-:W-:-:S04]  /*2890*/  FMUL.FTZ R128, R128, c[0x0][0x1ec] ;  /* 0x00007b0080807a20 */ /* 0x000fc80000410000 */
[----:B------:R-:W-:Y:S02]  /*28a0*/  @P4 FADD.FTZ R128, R109, R128 ;  /* 0x000000806d804221 */ /* 0x000fe40000010000 */
.L_x_18474:
[----:B------:R-:W-:Y:S05]  /*28b0*/  BSYNC B1 ;  /* 0x0000000000017941 */ /* 0x000fea0003800000 */
.L_x_18472:
[----:B------:R-:W-:Y:S01]  /*28c0*/  BSSY B1, `(.L_x_18475) ;  /* 0x000000a000017945 */ /* 0x000fe20003800000 */
[----:B------:R-:W-:Y:S05]  /*28d0*/  @P3 BRA `(.L_x_18476) ;  /* 0x0000004000003947 */ /* 0x000fea0003800000 */
[----:B------:R-:W-:Y:S01]  /*28e0*/  MOV R131, RZ ;  /* 0x000000ff00837202 */ /* 0x000fe20000000f00 */
[----:B------:R-:W-:Y:S05]  /*28f0*/  @!P4 BRA `(.L_x_18477) ;  /* 0x000000600000c947 */ /* 0x000fea0003800000 */
[----:B-----5:R-:W-:Y:S01]  /*2900*/  HADD2.F32 R131, -RZ, R106.H1_H1 ;  /* 0x3000006aff837230 */ /* 0x020fe20000004100 */
[----:B------:R-:W-:Y:S05]  /*2910*/  BRA `(.L_x_18477) ;  /* 0x0000004000007947 */ /* 0x000fea0003800000 */
.L_x_18476:
[----:B-----5:R-:W-:Y:S02]  /*2920*/  HADD2.F32 R131, -RZ, R102.H1_H1 ;  /* 0x30000066ff837230 */ /* 0x020fe40000004100 */
[----:B------:R-:W-:-:S03]  /*2930*/  @P4 HADD2.F32 R108, -RZ, R106.H1_H1 ;  /* 0x3000006aff6c4230 */ /* 0x000fc60000004100 */
[----:B------:R-:W-:-:S04]  /*2940*/  FMUL.FTZ R131, R131, c[0x0][0x1ec] ;  /* 0x00007b0083837a20 */ /* 0x000fc80000410000 */
[----:B------:R-:W-:Y:S02]  /*2950*/  @P4 FADD.FTZ R131, R108, R131 ;  /* 0x000000836c834221 */ /* 0x000fe40000010000 */
.L_x_18477:
[----:B------:R-:W-:Y:S05]  /*2960*/  BSYNC B1 ;  /* 0x0000000000017941 */ /* 0x000fea0003800000 */
.L_x_18475:
[----:B------:R-:W-:Y:S01]  /*2970*/  BSSY B1, `(.L_x_18478) ;  /* 0x000000a000017945 */ /* 0x000fe20003800000 */
[----:B------:R-:W-:Y:S05]  /*2980*/  @P3 BRA `(.L_x_18479) ;  /* 0x0000004000003947 */ /* 0x000fea0003800000 */
[----:B------:R-:W-:Y:S01]  /*2990*/  HFMA2.MMA R133, -RZ, RZ, 0, 0 ;  /* 0x00000000ff857435 */ /* 0x000fe200000001ff */
[----:B------:R-:W-:Y:S05]  /*29a0*/  @!P4 BRA `(.L_x_18480) ;  /* 0x000000600000c947 */ /* 0x000fea0003800000 */
[----:B-----5:R-:W-:Y:S01]  /*29b0*/  HADD2.F32 R133, -RZ, R107.H0_H0 ;  /* 0x2000006bff857230 */ /* 0x020fe20000004100 */
[----:B------:R-:W-:Y:S05]  /*29c0*/  BRA `(.L_x_18480) ;  /* 0x0000004000007947 */ /* 0x000fea0003800000 */
.L_x_18479:
[----:B-----5:R-:W-:Y:S02]  /*29d0*/  HADD2.F32 R133, -RZ, R103.H0_H0 ;  /* 0x20000067ff857230 */ /* 0x020fe40000004100 */
[----:B------:R-:W-:-:S03]  /*29e0*/  @P4 HADD2.F32 R108, -RZ, R107.H0_H0 ;  /* 0x2000006bff6c4230 */ /* 0x000fc60000004100 */
[----:B------:R-:W-:-:S04]  /*29f0*/  FMUL.FTZ R133, R133, c[0x0][0x1ec] ;  /* 0x00007b0085857a20 */ /* 0x000fc80000410000 */
[----:B------:R-:W-:Y:S02]  /*2a00*/  @P4 FADD.FTZ R133, R108, R133 ;  /* 0x000000856c854221 */ /* 0x000fe40000010000 */
.L_x_18480:
[----:B------:R-:W-:Y:S05]  /*2a10*/  BSYNC B1 ;  /* 0x0000000000017941 */ /* 0x000fea0003800000 */
.L_x_18478:
[----:B------:R-:W-:Y:S01]  /*2a20*/  BSSY B1, `(.L_x_18481) ;  /* 0x000000a000017945 */ /* 0x000fe20003800000 */
[----:B------:R-:W-:Y:S05]  /*2a30*/  @P3 BRA `(.L_x_18482) ;  /* 0x0000004000003947 */ /* 0x000fea0003800000 */
[----:B------:R-:W-:Y:S01]  /*2a40*/  MOV R135, RZ ;  /* 0x000000ff00877202 */ /* 0x000fe20000000f00 */
[----:B------:R-:W-:Y:S05]  /*2a50*/  @!P4 BRA `(.L_x_18483) ;  /* 0x000000600000c947 */ /* 0x000fea0003800000 */
[----:B-----5:R-:W-:Y:S01]  /*2a60*/  HADD2.F32 R135, -RZ, R107.H1_H1 ;  /* 0x3000006bff877230 */ /* 0x020fe20000004100 */
[----:B------:R-:W-:Y:S05]  /*2a70*/  BRA `(.L_x_18483) ;  /* 0x0000004000007947 */ /* 0x000fea0003800000 */
.L_x_18482:
[----:B-----5:R-:W-:Y:S02]  /*2a80*/  HADD2.F32 R135, -RZ, R103.H1_H1 ;  /* 0x30000067ff877230 */ /* 0x020fe40000004100 */
[----:B------:R-:W-:-:S03]  /*2a90*/  @P4 HADD2.F32 R108, -RZ, R107.H1_H1 ;  /* 0x3000006bff6c4230 */ /* 0x000fc60000004100 */
[----:B------:R-:W-:-:S04]  /*2aa0*/  FMUL.FTZ R135, R135, c[0x0][0x1ec] ;  /* 0x00007b0087877a20 */ /* 0x000fc80000410000 */
[----:B------:R-:W-:Y:S02]  /*2ab0*/  @P4 FADD.FTZ R135, R108, R135 ;  /* 0x000000876c874221 */ /* 0x000fe40000010000 */
.L_x_18483:
[----:B------:R-:W-:Y:S05]  /*2ac0*/  BSYNC B1 ;  /* 0x0000000000017941 */ /* 0x000fea0003800000 */
.L_x_18481:
[----:B------:R-:W-:Y:S01]  /*2ad0*/  HFMA2.MMA R140, -RZ, RZ, 0, 9.5367431640625e-07 ;  /* 0x00000010ff8c7435 */ /* 0x000fe200000001ff */
[----:B------:R-:W-:Y:S02]  /*2ae0*/  F2FP.PACK_AB R111, R135, R133 ;  /* 0x00000085876f723e */ /* 0x000fe400000000ff */
[----:B------:R-:W-:Y:S02]  /*2af0*/  F2FP.PACK_AB R110, R131, R128 ;  /* 0x00000080836e723e */ /* 0x000fe400000000ff */
[----:B------:R-:W-:Y:S02]  /*2b00*/  F2FP.PACK_AB R109, R129, R126 ;  /* 0x0000007e816d723e */ /* 0x000fe400000000ff */
[----:B------:R-:W-:-:S03]  /*2b10*/  F2FP.PACK_AB R108, R127, R124 ;  /* 0x0000007c7f6c723e */ /* 0x000fc600000000ff */
[----:B------:R-:W-:-:S05]  /*2b20*/  IMAD.WIDE.U32 R140, R143, R140, c[0x0][0x188] ;  /* 0x000062008f8c7625 */ /* 0x000fca00078e008c */
[----:B------:R0:W-:Y:S02]  /*2b30*/  STG.E.128 [R140.64], R108 ;  /* 0x0000006c8c007986 */ /* 0x0001e4000c101d04 */
.L_x_18459:
[----:B------:R-:W-:Y:S05]  /*2b40*/  BSYNC B0 ;  /* 0x0000000000007941 */ /* 0x000fea0003800000 */
.L_x_18458:
        /* <DEDUP_REMOVED lines=51> */
.L_x_18498:
        /* <DEDUP_REMOVED lines=101> */
.L_x_18499:
        /* <DEDUP_REMOVED lines=108> */
.L_x_18489:
[----:B------:R-:W-:Y:S05]  /*3b90*/  BSYNC B1 ;  /* 0x0000000000017941 */ /* 0x000fea0003800000 */
.L_x_18488:
        /* <DEDUP_REMOVED lines=35> */
.L_x_18491:
[----:B------:R-:W-:Y:S05]  /*3dd0*/  BSYNC B1 ;  /* 0x0000000000017941 */ /* 0x000fea0003800000 */
.L_x_18490:
        /* <DEDUP_REMOVED lines=35> */
.L_x_18493:
[----:B------:R-:W-:Y:S05]  /*4010*/  BSYNC B1 ;  /* 0x0000000000017941 */ /* 0x000fea0003800000 */
.L_x_18492:
        /* <DEDUP_REMOVED lines=34> */
.L_x_18495:
[----:B------:R-:W-:Y:S05]  /*4240*/  BSYNC B1 ;  /* 0x0000000000017941 */ /* 0x000fea0003800000 */
.L_x_18494:
        /* <DEDUP_REMOVED lines=27> */
[----:B------:R-:W-:-:S02]  /*4400*/  FFMA.FTZ R144, R95, R144, R87 ;  /* 0x000000905f907223 */ /* 0x000fc40000010057 */
[----:B------:R-:W-:Y:S01]  /*4410*/  IMAD.WIDE.U32 R140, R139, R146, c[0x0][0x208] ;  /* 0x000082008b8c7625 */ /* 0x000fe200078e0092 */
[----:B------:R-:W-:Y:S02]  /*4420*/  F2FP.PACK_AB R111, R142, R111 ;  /* 0x0000006f8e6f723e */ /* 0x000fe400000000ff */
[----:B------:R-:W-:-:S05]  /*4430*/  F2FP.PACK_AB R109, R144, R109 ;  /* 0x0000006d906d723e */ /* 0x000fca00000000ff */
[----:B------:R0:W-:Y:S02]  /*4440*/  STG.E.128 [R140.64], R108 ;  /* 0x0000006c8c007986 */ /* 0x0001e4000c101d04 */
.L_x_18487:
[----:B0-----:R-:W-:Y:S05]  /*4450*/  BSYNC B0 ;  /* 0x0000000000007941 */ /* 0x001fea0003800000 */
.L_x_18486:
[----:B------:R-:W-:Y:S02]  /*4460*/  IADD3 R137, R137, c[0x0][0x160], RZ ;  /* 0x0000580089897a10 */ /* 0x000fe40007ffe0ff */
[----:B------:R-:W-:Y:S02]  /*4470*/  LOP3.LUT P4, RZ, R132, 0xff, RZ, 0xc0, !PT ;  /* 0x000000ff84ff7812 */ /* 0x000fe4000788c0ff */
[----:B------:R-:W-:Y:S02]  /*4480*/  ISETP.GE.AND P3, PT, R137, c[0x0][0x164], PT ;  /* 0x0000590089007a0c */ /* 0x000fe40003f66270 */
[----:B------:R-:W-:-:S11]  /*4490*/  SEL R132, RZ, 0x1, P4 ;  /* 0x00000001ff847807 */ /* 0x000fd60002000000 */
[----:B------:R-:W-:Y:S01]  /*44a0*/  @P3 CALL.REL.NOINC `(.L_x_18496) ;  /* 0x0000001000003944 */ /* 0x000fe20003c00000 */
[----:B------:R-:W-:Y:S05]  /*44b0*/  BRA `(.L_x_18497) ;  /* 0xffffc36000007947 */ /* 0x000fea000383ffff */
.L_x_18496:
[----:B------:R-:W-:Y:S05]  /*44c0*/  EXIT ;  /* 0x000000000000794d */ /* 0x000fea0003800000 */
.L_x_18484:
[----:B------:R-:W-:Y:S01]  /*44d0*/  HFMA2.MMA R143, -RZ, RZ, 0, 1.847743988037109375e-06 ;  /* 0x0000001fff8f7435 */ /* 0x000fe200000001ff */
[----:B------:R-:W-:Y:S02]  /*44e0*/  MOV R146, 0x1 ;  /* 0x0000000100927802 */ /* 0x000fe40000000f00 */
[----:B------:R-:W-:Y:S02]  /*44f0*/  MOV R144, 0xffffffff ;  /* 0xffffffff00907802 */ /* 0x000fe40000000f00 */
[----:B------:R-:W-:Y:S02]  /*4500*/  MOV R110, 0x4520 ;  /* 0x00004520006e7802 */ /* 0x000fe40000000f00 */
[----:B-1---5:R-:W-:Y:S05]  /*4510*/  CALL.REL.NOINC `($__internal_82_$__cuda_sm70_shflsync_bfly_p) ;  /* 0x000008b000007944 */ /* 0x022fea0003c00000 */
[----:B-1----:R-:W-:Y:S01]  /*4520*/  MOV R108, R146 ;  /* 0x00000092006c7202 */ /* 0x002fe20000000f00 */
[----:B0-----:R-:W-:Y:S05]  /*4530*/  BRA `(.L_x_18498) ;  /* 0xffffe94000007947 */ /* 0x001fea000383ffff */
.L_x_18485:
[----:B------:R-:W-:Y:S01]  /*4540*/  HFMA2.MMA R146, -RZ, RZ, 0, 1.1920928955078125e-07 ;  /* 0x00000002ff927435 */ /* 0x000fe200000001ff */
[----:B------:R-:W-:Y:S02]  /*4550*/  MOV R143, 0x1f ;  /* 0x0000001f008f7802 */ /* 0x000fe40000000f00 */
[----:B------:R-:W-:Y:S02]  /*4560*/  MOV R144, 0xffffffff ;  /* 0xffffffff00907802 */ /* 0x000fe40000000f00 */
[----:B------:R-:W-:-:S02]  /*4570*/  MOV R110, 0x4590 ;  /* 0x00004590006e7802 */ /* 0x000fc40000000f00 */
[----:B-1---5:R-:W-:Y:S05]  /*4580*/  CALL.REL.NOINC `($__internal_82_$__cuda_sm70_shflsync_bfly_p) ;  /* 0x0000084000007944 */ /* 0x022fea0003c00000 */
[----:B01----:R-:W-:Y:S01]  /*4590*/  FADD.FTZ R109, R109, R146 ;  /* 0x000000926d6d7221 */ /* 0x003fe20000010000 */
[----:B------:R-:W-:Y:S01]  /*45a0*/  HFMA2.MMA R146, -RZ, RZ, 0, 2.384185791015625e-07 ;  /* 0x00000004ff927435 */ /* 0x000fe200000001ff */
[----:B------:R-:W-:-:S02]  /*45b0*/  MOV R143, 0x1f ;  /* 0x0000001f008f7802 */ /* 0x000fc40000000f00 */
[----:B------:R-:W-:Y:S02]  /*45c0*/  MOV R144, 0xffffffff ;  /* 0xffffffff00907802 */ /* 0x000fe40000000f00 */
[----:B------:R-:W-:Y:S02]  /*45d0*/  MOV R110, 0x45f0 ;  /* 0x000045f0006e7802 */ /* 0x000fe40000000f00 */
[----:B------:R-:W-:Y:S05]  /*45e0*/  CALL.REL.NOINC `($__internal_82_$__cuda_sm70_shflsync_bfly_p) ;  /* 0x000007e000007944 */ /* 0x000fea0003c00000 */
[----:B01----:R-:W-:Y:S01]  /*45f0*/  FADD.FTZ R109, R109, R146 ;  /* 0x000000926d6d7221 */ /* 0x003fe20000010000 */
[----:B------:R-:W-:Y:S01]  /*4600*/  HFMA2.MMA R146, -RZ, RZ, 0, 4.76837158203125e-07 ;  /* 0x00000008ff927435 */ /* 0x000fe200000001ff */
[----:B------:R-:W-:Y:S02]  /*4610*/  MOV R143, 0x1f ;  /* 0x0000001f008f7802 */ /* 0x000fe40000000f00 */
[----:B------:R-:W-:Y:S02]  /*4620*/  MOV R144, 0xffffffff ;  /* 0xffffffff00907802 */ /* 0x000fe40000000f00 */
[----:B------:R-:W-:Y:S02]  /*4630*/  MOV R110, 0x4650 ;  /* 0x00004650006e7802 */ /* 0x000fe40000000f00 */
[----:B------:R-:W-:Y:S05]  /*4640*/  CALL.REL.NOINC `($__internal_82_$__cuda_sm70_shflsync_bfly_p) ;  /* 0x0000078000007944 */ /* 0x000fea0003c00000 */
[----:B01----:R-:W-:Y:S01]  /*4650*/  FADD.FTZ R109, R109, R146 ;  /* 0x000000926d6d7221 */ /* 0x003fe20000010000 */
[----:B------:R-:W-:Y:S01]  /*4660*/  HFMA2.MMA R146, -RZ, RZ, 0, 9.5367431640625e-07 ;  /* 0x00000010ff927435 */ /* 0x000fe200000001ff */
[----:B------:R-:W-:-:S02]  /*4670*/  MOV R143, 0x1f ;  /* 0x0000001f008f7802 */ /* 0x000fc40000000f00 */
[----:B------:R-:W-:Y:S02]  /*4680*/  MOV R144, 0xffffffff ;  /* 0xffffffff00907802 */ /* 0x000fe40000000f00 */
[----:B------:R-:W-:Y:S02]  /*4690*/  MOV R110, 0x46b0 ;  /* 0x000046b0006e7802 */ /* 0x000fe40000000f00 */
[----:B------:R-:W-:Y:S05]  /*46a0*/  CALL.REL.NOINC `($__internal_82_$__cuda_sm70_shflsync_bfly_p) ;  /* 0x0000072000007944 */ /* 0x000fea0003c00000 */
        /* <DEDUP_REMOVED lines=87> */
[----:B------:R-:W-:Y:S05]  /*4c20*/  CALL.REL.NOINC `($__internal_82_$__cuda_sm70_shflsync_bfly_p) ;  /* 0x000001a000007944 */ /* 0x000fea0003c00000 */
[----:B01----:R-:W-:Y:S01]  /*4c30*/  FADD.FTZ R109, R109, R146 ;  /* 0x000000926d6d7221 */ /* 0x003fe20000010000 */
[----:B------:R-:W-:Y:S01]  /*4c40*/  HFMA2.MMA R146, -RZ, RZ, 0, 1.1920928955078125e-07 ;  /* 0x00000002ff927435 */ /* 0x000fe200000001ff */
[----:B------:R-:W-:Y:S02]  /*4c50*/  MOV R143, 0x1f ;  /* 0x0000001f008f7802 */ /* 0x000fe40000000f00 */
[----:B------:R-:W-:Y:S02]  /*4c60*/  MOV R144, 0xffffffff ;  /* 0xffffffff00907802 */ /* 0x000fe40000000f00 */
[----:B------:R-:W-:Y:S02]  /*4c70*/  MOV R110, 0x4c90 ;  /* 0x00004c90006e7802 */ /* 0x000fe40000000f00 */
[----:B------:R-:W-:Y:S05]  /*4c80*/  CALL.REL.NOINC `($__internal_82_$__cuda_sm70_shflsync_bfly_p) ;  /* 0x0000014000007944 */ /* 0x000fea0003c00000 */
[----:B01----:R-:W-:Y:S01]  /*4c90*/  FADD.FTZ R109, R109, R146 ;  /* 0x000000926d6d7221 */ /* 0x003fe20000010000 */
[----:B------:R-:W-:Y:S01]  /*4ca0*/  HFMA2.MMA R146, -RZ, RZ, 0, 2.384185791015625e-07 ;  /* 0x00000004ff927435 */ /* 0x000fe200000001ff */
[----:B------:R-:W-:Y:S02]  /*4cb0*/  MOV R143, 0x1f ;  /* 0x0000001f008f7802 */ /* 0x000fe40000000f00 */
[----:B------:R-:W-:-:S02]  /*4cc0*/  MOV R144, 0xffffffff ;  /* 0xffffffff00907802 */ /* 0x000fc40000000f00 */
        /* <DEDUP_REMOVED lines=8> */
[----:B-1----:R-:W-:Y:S01]  /*4d50*/  FADD.FTZ R141, R109, R146 ;  /* 0x000000926d8d7221 */ /* 0x002fe20000010000 */
[----:B------:R-:W-:Y:S01]  /*4d60*/  HFMA2.MMA R146, -RZ, RZ, 0, 9.5367431640625e-07 ;  /* 0x00000010ff927435 */ /* 0x000fe200000001ff */
[----:B0-----:R-:W-:Y:S02]  /*4d70*/  MOV R143, 0x1f ;  /* 0x0000001f008f7802 */ /* 0x001fe40000000f00 */
[----:B------:R-:W-:-:S02]  /*4d80*/  MOV R144, 0xffffffff ;  /* 0xffffffff00907802 */ /* 0x000fc40000000f00 */
[----:B------:R-:W-:Y:S02]  /*4d90*/  MOV R109, R141 ;  /* 0x0000008d006d7202 */ /* 0x000fe40000000f00 */
[----:B------:R-:W-:Y:S02]  /*4da0*/  MOV R110, 0x4dc0 ;  /* 0x00004dc0006e7802 */ /* 0x000fe40000000f00 */
[----:B------:R-:W-:Y:S05]  /*4db0*/  CALL.REL.NOINC `($__internal_82_$__cuda_sm70_shflsync_bfly_p) ;  /* 0x0000001000007944 */ /* 0x000fea0003c00000 */
[----:B01----:R-:W-:Y:S05]  /*4dc0*/  BRA `(.L_x_18499) ;  /* 0xffffe70000007947 */ /* 0x003fea000383ffff */
        .weak           $__internal_82_$__cuda_sm70_shflsync_bfly_p
        .type           $__internal_82_$__cuda_sm70_shflsync_bfly_p,@function
        .size           $__internal_82_$__cuda_sm70_shflsync_bfly_p,(.L_x_36122 - $__internal_82_$__cuda_sm70_shflsync_bfly_p)
$__internal_82_$__cuda_sm70_shflsync_bfly_p:
[----:B------:R-:W-:Y:S01]  /*4dd0*/  HFMA2.MMA R111, -RZ, RZ, 0, 0 ;  /* 0x00000000ff6f7435 */ /* 0x000fe200000001ff */
[----:B------:R-:W-:Y:S04]  /*4de0*/  WARPSYNC R144 ;  /* 0x0000009000007348 */ /* 0x000fe80003800000 */
[----:B------:R0:W1:Y:S01]  /*4df0*/  SHFL.BFLY PT, R146, R109, R146, R143 ;  /* 0x0c0000926d927389 */ /* 0x00006200000e008f */
[----:B------:R-:W-:Y:S05]  /*4e00*/  RET.REL.NODEC R110 `(_ZN10layer_norm13ln_fwd_kernelINS_13Kernel_traitsIf6__halfS2_S2_fjLj5120ELj1ELj1ELj4ELj16ENS_18Kernel_traits_baseILj5120EfS2_S2_S2_fjLj128EEEEELb0ELb0ELb1ELb0EEEvNS_9FwdParamsE) ;  /* 0xffffb1f06e007950 */ /* 0x000fea0003c3ffff */
.L_x_18500:
        /* <DEDUP_REMOVED lines=15> */
.L_x_36122:


//--------------------- .text._ZN10layer_norm13ln_fwd_kernelINS_13Kernel_traitsIf6__halfS2_S2_fjLj5120ELj1ELj1ELj4ELj16ENS_18Kernel_traits_baseILj5120EfS2_S2_S2_fjLj128EEEEELb0ELb0ELb1ELb1EEEvNS_9FwdParamsE --------------------------
	.section	.text._ZN10layer_norm13ln_fwd_kernelINS_13Kernel_traitsIf6__halfS2_S2_fjLj5120ELj1ELj1ELj4ELj16ENS_18Kernel_traits_baseILj5120EfS2_S2_S2_fjLj128EEEEELb0ELb0ELb1ELb1EEEvNS_9FwdParamsE,"ax",@progbits
	.sectioninfo	@"SHI_REGISTERS=168"
	.align	128
        .global         _ZN10layer_norm13ln_fwd_kernelINS_13Kernel_traitsIf6__halfS2_S2_fjLj5120ELj1ELj1ELj4ELj16ENS_18Kernel_traits_baseILj5120EfS2_S2_S2_fjLj128EEEEELb0ELb0ELb1ELb1EEEvNS_9FwdParamsE
        .type           _ZN10layer_norm13ln_fwd_kernelINS_13Kernel_traitsIf6__halfS2_S2_fjLj5120ELj1ELj1ELj4ELj16ENS_18Kernel_traits_baseILj5120EfS2_S2_S2_fjLj128EEEEELb0ELb0ELb1ELb1EEEvNS_9FwdParamsE,@function
        .size           _ZN10layer_norm13ln_fwd_kernelINS_13Kernel_traitsIf6__halfS2_S2_fjLj5120ELj1ELj1ELj4ELj16ENS_18Kernel_traits_baseILj5120EfS2_S2_S2_fjLj128EEEEELb0ELb0ELb1ELb1EEEvNS_9FwdParamsE,(.L_x_36123 - _ZN10layer_norm13ln_fwd_kernelINS_13Kernel_traitsIf6__halfS2_S2_fjLj5120ELj1ELj1ELj4ELj16ENS_18Kernel_traits_baseILj5120EfS2_S2_S2_fjLj128EEEEELb0ELb0ELb1ELb1EEEvNS_9FwdParamsE)
        .other          _ZN10layer_norm13ln_fwd_kernelINS_13Kernel_traitsIf6__halfS2_S2_fjLj5120ELj1ELj1ELj4ELj16ENS_18Kernel_traits_baseILj5120EfS2_S2_S2_fjLj128EEEEELb0ELb0ELb1ELb1EEEvNS_9FwdParamsE,@"STO_CUDA_ENTRY STV_DEFAULT"
_ZN10layer_norm13ln_fwd_kernelINS_13Kernel_traitsIf6__halfS2_S2_fjLj5120ELj1ELj1ELj4ELj16ENS_18Kernel_traits_baseILj5120EfS2_S2_S2_fjLj128EEEEELb0ELb0ELb1ELb1EEEvNS_9FwdParamsE:
.text._ZN10layer_norm13ln_fwd_kernelINS_13Kernel_traitsIf6__halfS2_S2_fjLj5120ELj1ELj1ELj4ELj16ENS_18Kernel_traits_baseILj5120EfS2_S2_S2_fjLj128EEEEELb0ELb0ELb1ELb1EEEvNS_9FwdParamsE:
        /* <DEDUP_REMOVED lines=64> */
.L_x_18626:
        /* <DEDUP_REMOVED lines=32> */
.L_x_18502:
[----:B0----5:R-:W-:Y:S02]  /*0600*/  HADD2.F32 R101, -RZ, R88.H0_H0 ;  /* 0x20000058ff657230 */ /* 0x021fe40000004100 */
[----:B------:R-:W-:-:S03]  /*0610*/  @P0 HADD2.F32 R0, -RZ, R84.H0_H0 ;  /* 0x20000054ff000230 */ /* 0x000fc60000004100 */
[----:B------:R-:W-:-:S04]  /*0620*/  FMUL.FTZ R101, R101, c[0x0][0x1ec] ;  /* 0x00007b0065657a20 */ /* 0x000fc80000410000 */
[----:B------:R-:W-:Y:S02]  /*0630*/  @P0 FADD.FTZ R101, R101, R0 ;  /* 0x0000000065650221 */ /* 0x000fe40000010000 */
.L_x_18503:
[----:B------:R-:W-:Y:S05]  /*0640*/  BSYNC B0 ;  /* 0x0000000000007941 */ /* 0x000fea0003800000 */
.L_x_18501:
[----:B------:R-:W-:Y:S01]  /*0650*/  BSSY B0, `(.L_x_18504) ;  /* 0x000000a000007945 */ /* 0x000fe20003800000 */
[----:B------:R-:W-:Y:S05]  /*0660*/  @P2 BRA `(.L_x_18505) ;  /* 0x0000004000002947 */ /* 0x000fea0003800000 */
[----:B------:R-:W-:Y:S01]  /*0670*/  MOV R98, RZ ;  /* 0x000000ff00627202 */ /* 0x000fe20000000f00 */
[----:B------:R-:W-:Y:S05]  /*0680*/  @!P0 BRA `(.L_x_18506) ;  /* 0x0000006000008947 */ /* 0x000fea0003800000 */
[----:B-----5:R-:W-:Y:S01]  /*0690*/  HADD2.F32 R98, -RZ, R84.H1_H1 ;  /* 0x30000054ff627230 */ /* 0x020fe20000004100 */
[----:B------:R-:W-:Y:S05]  /*06a0*/  BRA `(.L_x_18506) ;  /* 0x0000004000007947 */ /* 0x000fea0003800000 */
.L_x_18505:
[----:B-----5:R-:W-:Y:S02]  /*06b0*/  HADD2.F32 R98, -RZ, R88.H1_H1 ;  /* 0x30000058ff627230 */ /* 0x020fe40000004100 */
[----:B------:R-:W-:-:S03]  /*06c0*/  @P0 HADD2.F32 R3, -RZ, R84.H1_H1 ;  /* 0x30000054ff030230 */ /* 0x000fc60000004100 */
[----:B------:R-:W-:-:S04]  /*06d0*/  FMUL.FTZ R98, R98, c[0x0][0x1ec] ;  /* 0x00007b0062627a20 */ /* 0x000fc80000410000 */
[----:B------:R-:W-:Y:S02]  /*06e0*/  @P0 FADD.FTZ R98, R98, R3 ;  /* 0x0000000362620221 */ /* 0x000fe40000010000 */
.L_x_18506:
[----:B------:R-:W-:Y:S05]  /*06f0*/  BSYNC B0 ;  /* 0x0000000000007941 */ /* 0x000fea0003800000 */
.L_x_18504:
[----:B------:R-:W-:Y:S01]  /*0700*/  BSSY B0, `(.L_x_18507) ;  /* 0x000000a000007945 */ /* 0x000fe20003800000 */
[----:B------:R-:W-:Y:S05]  /*0710*/  @P2 BRA `(.L_x_18508) ;  /* 0x0000004000002947 */ /* 0x000fea0003800000 */
[----:B------:R-:W-:Y:S01]  /*0720*/  HFMA2.MMA R99, -RZ, RZ, 0, 0 ;  /* 0x00000000ff637435 */ /* 0x000fe200000001ff */
[----:B------:R-:W-:Y:S05]  /*0730*/  @!P0 BRA `(.L_x_18509) ;  /* 0x0000006000008947 */ /* 0x000fea0003800000 */
[----:B-----5:R-:W-:Y:S01]  /*0740*/  HADD2.F32 R99, -RZ, R85.H0_H0 ;  /* 0x20000055ff637230 */ /* 0x020fe20000004100 */
[----:B------:R-:W-:Y:S05]  /*0750*/  BRA `(.L_x_18509) ;  /* 0x0000004000007947 */ /* 0x000fea0003800000 */
.L_x_18508:
[----:B-----5:R-:W-:Y:S02]  /*0760*/  HADD2.F32 R99, -RZ, R89.H0_H0 ;  /* 0x20000059ff637230 */ /* 0x020fe40000004100 */
[----:B------:R-:W-:-:S03]  /*0770*/  @P0 HADD2.F32 R0, -RZ, R85.H0_H0 ;  /* 0x20000055ff000230 */ /* 0x000fc60000004100 */
[----:B------:R-:W-:-:S04]  /*0780*/  FMUL.FTZ R99, R99, c[0x0][0x1ec] ;  /* 0x00007b0063637a20 */ /* 0x000fc80000410000 */
[----:B------:R-:W-:Y:S02]  /*0790*/  @P0 FADD.FTZ R99, R99, R0 ;  /* 0x0000000063630221 */ /* 0x000fe40000010000 */
.L_x_18509:
[----:B------:R-:W-:Y:S05]  /*07a0*/  BSYNC B0 ;  /* 0x0000000000007941 */ /* 0x000fea0003800000 */
.L_x_18507:
[----:B------:R-:W-:Y:S01]  /*07b0*/  BSSY B0, `(.L_x_18510) ;  /* 0x000000a000007945 */ /* 0x000fe20003800000 */
[----:B------:R-:W-:Y:S05]  /*07c0*/  @P2 BRA `(.L_x_18511) ;  /* 0x0000004000002947 */ /* 0x000fea0003800000 */
[----:B------:R-:W-:Y:S01]  /*07d0*/  MOV R96, RZ ;  /* 0x000000ff00607202 */ /* 0x000fe20000000f00 */
[----:B------:R-:W-:Y:S05]  /*07e0*/  @!P0 BRA `(.L_x_18512) ;  /* 0x0000006000008947 */ /* 0x000fea0003800000 */
[----:B-----5:R-:W-:Y:S01]  /*07f0*/  HADD2.F32 R96, -RZ, R85.H1_H1 ;  /* 0x30000055ff607230 */ /* 0x020fe20000004100 */
[----:B------:R-:W-:Y:S05]  /*0800*/  BRA `(.L_x_18512) ;  /* 0x0000004000007947 */ /* 0x000fea0003800000 */
.L_x_18511:
[----:B-----5:R-:W-:Y:S02]  /*0810*/  HADD2.F32 R96, -RZ, R89.H1_H1 ;  /* 0x30000059ff607230 */ /* 0x020fe40000004100 */
[----:B------:R-:W-:-:S03]  /*0820*/  @P0 HADD2.F32 R3, -RZ, R85.H1_H1 ;  /* 0x30000055ff030230 */ /* 0x000fc60000004100 */
[----:B------:R-:W-:-:S04]  /*0830*/  FMUL.FTZ R96, R96, c[0x0][0x1ec] ;  /* 0x00007b0060607a20 */ /* 0x000fc80000410000 */
[----:B------:R-:W-:Y:S02]  /*0840*/  @P0 FADD.FTZ R96, R96, R3 ;  /* 0x0000000360600221 */ /* 0x000fe40000010000 */
.L_x_18512:
[----:B------:R-:W-:Y:S05]  /*0850*/  BSYNC B0 ;  /* 0x0000000000007941 */ /* 0x000fea0003800000 */
.L_x_18510:
[----:B------:R-:W-:Y:S01]  /*0860*/  BSSY B0, `(.L_x_18513) ;  /* 0x000000a000007945 */ /* 0x000fe20003800000 */
[----:B------:R-:W-:Y:S05]  /*0870*/  @P2 BRA `(.L_x_18514) ;  /* 0x0000004000002947 */ /* 0x000fea0003800000 */
[----:B------:R-:W-:Y:S01]  /*0880*/  HFMA2.MMA R97, -RZ, RZ, 0, 0 ;  /* 0x00000000ff617435 */ /* 0x000fe200000001ff */
[----:B------:R-:W-:Y:S05]  /*0890*/  @!P0 BRA `(.L_x_18515) ;  /* 0x0000006000008947 */ /* 0x000fea0003800000 */
[----:B-----5:R-:W-:Y:S01]  /*08a0*/  HADD2.F32 R97, -RZ, R86.H0_H0 ;  /* 0x20000056ff617230 */ /* 0x020fe20000004100 */
[----:B------:R-:W-:Y:S05]  /*08b0*/  BRA `(.L_x_18515) ;  /* 0x0000004000007947 */ /* 0x000fea0003800000 */
.L_x_18514:
[----:B-----5:R-:W-:Y:S02]  /*08c0*/  HADD2.F32 R97, -RZ, R90.H0_H0 ;  /* 0x2000005aff617230 */ /* 0x020fe40000004100 */
[----:B------:R-:W-:-:S03]  /*08d0*/  @P0 HADD2.F32 R0, -RZ, R86.H0_H0 ;  /* 0x20000056ff000230 */ /* 0x000fc60000004100 */
[----:B------:R-:W-:-:S04]  /*08e0*/  FMUL.FTZ R97, R97, c[0x0][0x1ec] ;  /* 0x00007b0061617a20 */ /* 0x000fc80000410000 */
[----:B------:R-:W-:Y:S02]  /*08f0*/  @P0 FADD.FTZ R97, R97, R0 ;  /* 0x0000000061610221 */ /* 0x000fe40000010000 */
.L_x_18515:
[----:B------:R-:W-:Y:S05]  /*0900*/  BSYNC B0 ;  /* 0x0000000000007941 */ /* 0x000fea0003800000 */
.L_x_18513:
[----:B------:R-:W-:Y:S01]  /*0910*/  BSSY B0, `(.L_x_18516) ;  /* 0x000000a000007945 */ /* 0x000fe20003800000 */
[----:B------:R-:W-:Y:S05]  /*0920*/  @P2 BRA `(.L_x_18517) ;  /* 0x0000004000002947 */ /* 0x000fea0003800000 */
[----:B------:R-:W-:Y:S01]  /*0930*/  MOV R2, RZ ;  /* 0x000000ff00027202 */ /* 0x000fe20000000f00 */
[----:B------:R-:W-:Y:S05]  /*0940*/  @!P0 BRA `(.L_x_18518) ;  /* 0x0000006000008947 */ /* 0x000fea0003800000 */
[----:B-----5:R-:W-:Y:S01]  /*0950*/  HADD2.F32 R2, -RZ, R86.H1_H1 ;  /* 0x30000056ff027230 */ /* 0x020fe20000004100 */
[----:B------:R-:W-:Y:S05]  /*0960*/  BRA `(.L_x_18518) ;  /* 0x0000004000007947 */ /* 0x000fea0003800000 */
.L_x_18517:
[----:B-----5:R-:W-:Y:S02]  /*0970*/  HADD2.F32 R2, -RZ, R90.H1_H1 ;  /* 0x3000005aff027230 */ /* 0x020fe40000004100 */
[----:B------:R-:W-:-:S03]  /*0980*/  @P0 HADD2.F32 R3, -RZ, R86.H1_H1 ;  /* 0x30000056ff030230 */ /* 0x000fc60000004100 */
[----:B------:R-:W-:-:S04]  /*0990*/  FMUL.FTZ R2, R2, c[0x0][0x1ec] ;  /* 0x00007b0002027a20 */ /* 0x000fc80000410000 */
[----:B------:R-:W-:Y:S02]  /*09a0*/  @P0 FADD.FTZ R2, R2, R3 ;  /* 0x0000000302020221 */ /* 0x000fe40000010000 */
.L_x_18518:
[----:B------:R-:W-:Y:S05]  /*09b0*/  BSYNC B0 ;  /* 0x0000000000007941 */ /* 0x000fea0003800000 */
.L_x_18516:
[----:B------:R-:W-:Y:S01]  /*09c0*/  BSSY B0, `(.L_x_18519) ;  /* 0x000000a000007945 */ /* 0x000fe20003800000 */
[----:B------:R-:W-:Y:S05]  /*09d0*/  @P2 BRA `(.L_x_18520) ;  /* 0x0000004000002947 */ /* 0x000fea0003800000 */
[----:B------:R-:W-:Y:S01]  /*09e0*/  HFMA2.MMA R3, -RZ, RZ, 0, 0 ;  /* 0x00000000ff037435 */ /* 0x000fe200000001ff */
[----:B------:R-:W-:Y:S05]  /*09f0*/  @!P0 BRA `(.L_x_18521) ;  /* 0x0000006000008947 */ /* 0x000fea0003800000 */
[----:B-----5:R-:W-:Y:S01]  /*0a00*/  HADD2.F32 R3, -RZ, R87.H0_H0 ;  /* 0x20000057ff037230 */ /* 0x020fe20000004100 */
[----:B------:R-:W-:Y:S05]  /*0a10*/  BRA `(.L_x_18521) ;  /* 0x0000004000007947 */ /* 0x000fea0003800000 */
.L_x_18520:
[----:B-----5:R-:W-:Y:S02]  /*0a20*/  HADD2.F32 R3, -RZ, R91.H0_H0 ;  /* 0x2000005bff037230 */ /* 0x020fe40000004100 */
[----:B------:R-:W-:-:S03]  /*0a30*/  @P0 HADD2.F32 R0, -RZ, R87.H0_H0 ;  /* 0x20000057ff000230 */ /* 0x000fc60000004100 */
[----:B------:R-:W-:-:S04]  /*0a40*/  FMUL.FTZ R3, R3, c[0x0][0x1ec] ;  /* 0x00007b0003037a20 */ /* 0x000fc80000410000 */
[----:B------:R-:W-:Y:S02]  /*0a50*/  @P0 FADD.FTZ R3, R3, R0 ;  /* 0x0000000003030221 */ /* 0x000fe40000010000 */
.L_x_18521:
[----:B------:R-:W-:Y:S05]  /*0a60*/  BSYNC B0 ;  /* 0x0000000000007941 */ /* 0x000fea0003800000 */
.L_x_18519:
[----:B------:R-:W-:Y:S01]  /*0a70*/  BSSY B0, `(.L_x_18522) ;  /* 0x000000a000007945 */ /* 0x000fe20003800000 */
[----:B------:R-:W-:Y:S05]  /*0a80*/  @P2 BRA `(.L_x_18523) ;  /* 0x0000004000002947 */ /* 0x000fea0003800000 */
[----:B------:R-:W-:Y:S01]  /*0a90*/  MOV R0, RZ ;  /* 0x000000ff00007202 */ /* 0x000fe20000000f00 */
[----:B------:R-:W-:Y:S05]  /*0aa0*/  @!P0 BRA `(.L_x_18524) ;  /* 0x0000006000008947 */ /* 0x000fea0003800000 */
[----:B-----5:R-:W-:Y:S01]  /*0ab0*/  HADD2.F32 R0, -RZ, R87.H1_H1 ;  /* 0x30000057ff007230 */ /* 0x020fe20000004100 */
[----:B------:R-:W-:Y:S05]  /*0ac0*/  BRA `(.L_x_18524) ;  /* 0x0000004000007947 */ /* 0x000fea0003800000 */
.L_x_18523:
[----:B-----5:R-:W-:Y:S02]  /*0ad0*/  HADD2.F32 R0, -RZ, R91.H1_H1 ;  /* 0x3000005bff007230 */ /* 0x020fe40000004100 */
[----:B------:R-:W-:-:S03]  /*0ae0*/  @P0 HADD2.F32 R93, -RZ, R87.H1_H1 ;  /* 0x30000057ff5d0230 */ /* 0x000fc60000004100 */
[----:B------:R-:W-:-:S04]  /*0af0*/  FMUL.FTZ R0, R0, c[0x0][0x1ec] ;  /* 0x00007b0000007a20 */ /* 0x000fc80000410000 */
[----:B------:R-:W-:Y:S02]  /*0b00*/  @P0 FADD.FTZ R0, R0, R93 ;  /* 0x0000005d00000221 */ /* 0x000fe40000010000 */
.L_x_18524:
[----:B------:R-:W-:Y:S05]  /*0b10*/  BSYNC B0 ;  /* 0x0000000000007941 */ /* 0x000fea0003800000 */
.L_x_18522:
[----:B------:R-:W-:Y:S01]  /*0b20*/  HFMA2.MMA R124, -RZ, RZ, 0, 9.5367431640625e-07 ;  /* 0x00000010ff7c7435 */ /* 0x000fe200000001ff */
[----:B------:R-:W-:Y:S02]  /*0b30*/  @P1 IADD3 R115, R126, 0x80, RZ ;  /* 0x000000807e731810 */ /* 0x000fe40007ffe0ff */
[C---:B------:R-:W-:Y:S02]  /*0b40*/  IADD3 R123, R157.reuse, 0x80, RZ ;  /* 0x000000809d7b7810 */ /* 0x040fe40007ffe0ff */
        /* <DEDUP_REMOVED lines=16> */
.L_x_18526:
[----:B-----5:R-:W-:Y:S02]  /*0c50*/  HADD2.F32 R111, -RZ, R88.H0_H0 ;  /* 0x20000058ff6f7230 */ /* 0x020fe40000004100 */
[----:B0-----:R-:W-:-:S03]  /*0c60*/  @P0 HADD2.F32 R92, -RZ, R84.H0_H0 ;  /* 0x20000054ff5c0230 */ /* 0x001fc60000004100 */
[----:B------:R-:W-:-:S04]  /*0c70*/  FMUL.FTZ R111, R111, c[0x0][0x1ec] ;  /* 0x00007b006f6f7a20 */ /* 0x000fc80000410000 */
[----:B------:R-:W-:Y:S02]  /*0c80*/  @P0 FADD.FTZ R111, R92, R111 ;  /* 0x0000006f5c6f0221 */ /* 0x000fe40000010000 */
.L_x_18527:
[----:B------:R-:W-:Y:S05]  /*0c90*/  BSYNC B0 ;  /* 0x0000000000007941 */ /* 0x000fea0003800000 */
.L_x_18525:
[----:B------:R-:W-:Y:S01]  /*0ca0*/  BSSY B0, `(.L_x_18528) ;  /* 0x000000a000007945 */ /* 0x000fe20003800000 */
[----:B------:R-:W-:Y:S05]  /*0cb0*/  @P2 BRA `(.L_x_18529) ;  /* 0x0000004000002947 */ /* 0x000fea0003800000 */
[----:B0-----:R-:W-:Y:S01]  /*0cc0*/  MOV R116, RZ ;  /* 0x000000ff00747202 */ /* 0x001fe20000000f00 */
[----:B------:R-:W-:Y:S05]  /*0cd0*/  @!P0 BRA `(.L_x_18530) ;  /* 0x0000006000008947 */ /* 0x000fea0003800000 */
[----:B-----5:R-:W-:Y:S01]  /*0ce0*/  HADD2.F32 R116, -RZ, R84.H1_H1 ;  /* 0x30000054ff747230 */ /* 0x020fe20000004100 */
[----:B------:R-:W-:Y:S05]  /*0cf0*/  BRA `(.L_x_18530) ;  /* 0x0000004000007947 */ /* 0x000fea0003800000 */
.L_x_18529:
[----:B0----5:R-:W-:Y:S02]  /*0d00*/  HADD2.F32 R116, -RZ, R88.H1_H1 ;  /* 0x30000058ff747230 */ /* 0x021fe40000004100 */
[----:B------:R-:W-:-:S03]  /*0d10*/  @P0 HADD2.F32 R93, -RZ, R84.H1_H1 ;  /* 0x30000054ff5d0230 */ /* 0x000fc60000004100 */
[----:B------:R-:W-:-:S04]  /*0d20*/  FMUL.FTZ R116, R116, c[0x0][0x1ec] ;  /* 0x00007b0074747a20 */ /* 0x000fc80000410000 */
[----:B------:R-:W-:Y:S02]  /*0d30*/  @P0 FADD.FTZ R116, R93, R116 ;  /* 0x000000745d740221 */ /* 0x000fe40000010000 */
.L_x_18530:
[----:B------:R-:W-:Y:S05]  /*0d40*/  BSYNC B0 ;  /* 0x0000000000007941 */ /* 0x000fea0003800000 */
.L_x_18528:
[----:B------:R-:W-:Y:S01]  /*0d50*/  BSSY B0, `(.L_x_18531) ;  /* 0x000000a000007945 */ /* 0x000fe20003800000 */
[----:B------:R-:W-:Y:S05]  /*0d60*/  @P2 BRA `(.L_x_18532) ;  /* 0x0000004000002947 */ /* 0x000fea0003800000 */
[----:B------:R-:W-:Y:S01]  /*0d70*/  HFMA2.MMA R117, -RZ, RZ, 0, 0 ;  /* 0x00000000ff757435 */ /* 0x000fe200000001ff */
[----:B------:R-:W-:Y:S05]  /*0d80*/  @!P0 BRA `(.L_x_18533) ;  /* 0x0000006000008947 */ /* 0x000fea0003800000 */
[----:B-----5:R-:W-:Y:S01]  /*0d90*/  HADD2.F32 R117, -RZ, R85.H0_H0 ;  /* 0x20000055ff757230 */ /* 0x020fe20000004100 */
[----:B------:R-:W-:Y:S05]  /*0da0*/  BRA `(.L_x_18533) ;  /* 0x0000004000007947 */ /* 0x000fea0003800000 */
.L_x_18532:
[----:B-----5:R-:W-:Y:S02]  /*0db0*/  HADD2.F32 R117, -RZ, R89.H0_H0 ;  /* 0x20000059ff757230 */ /* 0x020fe40000004100 */
[----:B------:R-:W-:-:S03]  /*0dc0*/  @P0 HADD2.F32 R92, -RZ, R85.H0_H0 ;  /* 0x20000055ff5c0230 */ /* 0x000fc60000004100 */
[----:B------:R-:W-:-:S04]  /*0dd0*/  FMUL.FTZ R117, R117, c[0x0][0x1ec] ;  /* 0x00007b0075757a20 */ /* 0x000fc80000410000 */
[----:B------:R-:W-:Y:S02]  /*0de0*/  @P0 FADD.FTZ R117, R92, R117 ;  /* 0x000000755c750221 */ /* 0x000fe40000010000 */
.L_x_18533:
[----:B------:R-:W-:Y:S05]  /*0df0*/  BSYNC B0 ;  /* 0x0000000000007941 */ /* 0x000fea0003800000 */
.L_x_18531:
[----:B------:R-:W-:Y:S01]  /*0e00*/  BSSY B0, `(.L_x_18534) ;  /* 0x000000a000007945 */ /* 0x000fe20003800000 */
[----:B------:R-:W-:Y:S05]  /*0e10*/  @P2 BRA `(.L_x_18535) ;  /* 0x0000004000002947 */ /* 0x000fea0003800000 */
[----:B------:R-:W-:Y:S01]  /*0e20*/  MOV R118, RZ ;  /* 0x000000ff00767202 */ /* 0x000fe20000000f00 */
[----:B------:R-:W-:Y:S05]  /*0e30*/  @!P0 BRA `(.L_x_18536) ;  /* 0x0000006000008947 */ /* 0x000fea0003800000 */
[----:B-----5:R-:W-:Y:S01]  /*0e40*/  HADD2.F32 R118, -RZ, R85.H1_H1 ;  /* 0x30000055ff767230 */ /* 0x020fe20000004100 */
[----:B------:R-:W-:Y:S05]  /*0e50*/  BRA `(.L_x_18536) ;  /* 0x0000004000007947 */ /* 0x000fea0003800000 */
.L_x_18535:
[----:B-----5:R-:W-:Y:S02]  /*0e60*/  HADD2.F32 R118, -RZ, R89.H1_H1 ;  /* 0x30000059ff767230 */ /* 0x020fe40000004100 */
[----:B------:R-:W-:-:S03]  /*0e70*/  @P0 HADD2.F32 R93, -RZ, R85.H1_H1 ;  /* 0x30000055ff5d0230 */ /* 0x000fc60000004100 */
[----:B------:R-:W-:-:S04]  /*0e80*/  FMUL.FTZ R118, R118, c[0x0][0x1ec] ;  /* 0x00007b0076767a20 */ /* 0x000fc80000410000 */
[----:B------:R-:W-:Y:S02]  /*0e90*/  @P0 FADD.FTZ R118, R93, R118 ;  /* 0x000000765d760221 */ /* 0x000fe40000010000 */
.L_x_18536:
[----:B------:R-:W-:Y:S05]  /*0ea0*/  BSYNC B0 ;  /* 0x0000000000007941 */ /* 0x000fea0003800000 */
.L_x_18534:
[----:B------:R-:W-:Y:S01]  /*0eb0*/  BSSY B0, `(.L_x_18537) ;  /* 0x000000a000007945 */ /* 0x000fe20003800000 */
[----:B------:R-:W-:Y:S05]  /*0ec0*/  @P2 BRA `(.L_x_18538) ;  /* 0x0000004000002947 */ /* 0x000fea0003800000 */
[----:B------:R-:W-:Y:S01]  /*0ed0*/  HFMA2.MMA R119, -RZ, RZ, 0, 0 ;  /* 0x00000000ff777435 */ /* 0x000fe200000001ff */
[----:B------:R-:W-:Y:S05]  /*0ee0*/  @!P0 BRA `(.L_x_18539) ;  /* 0x0000006000008947 */ /* 0x000fea0003800000 */
[----:B-----5:R-:W-:Y:S01]  /*0ef0*/  HADD2.F32 R119, -RZ, R86.H0_H0 ;  /* 0x20000056ff777230 */ /* 0x020fe20000004100 */
[----:B------:R-:W-:Y:S05]  /*0f00*/  BRA `(.L_x_18539) ;  /* 0x0000004000007947 */ /* 0x000fea0003800000 */
.L_x_18538:
[----:B-----5:R-:W-:Y:S02]  /*0f10*/  HADD2.F32 R119, -RZ, R90.H0_H0 ;  /* 0x2000005aff777230 */ /* 0x020fe40000004100 */
[----:B------:R-:W-:-:S03]  /*0f20*/  @P0 HADD2.F32 R92, -RZ, R86.H0_H0 ;  /* 0x20000056ff5c0230 */ /* 0x000fc60000004100 */
[----:B------:R-:W-:-:S04]  /*0f30*/  FMUL.FTZ R119, R119, c[0x0][0x1ec] ;  /* 0x00007b0077777a20 */ /* 0x000fc80000410000 */
[----:B------:R-:W-:Y:S02]  /*0f40*/  @P0 FADD.FTZ R119, R92, R119 ;  /* 0x000000775c770221 */ /* 0x000fe40000010000 */
.L_x_18539:
[----:B------:R-:W-:Y:S05]  /*0f50*/  BSYNC B0 ;  /* 0x0000000000007941 */ /* 0x000fea0003800000 */
.L_x_18537:
[----:B------:R-:W-:Y:S01]  /*0f60*/  BSSY B0, `(.L_x_18540) ;  /* 0x000000a000007945 */ /* 0x000fe20003800000 */
[----:B------:R-:W-:Y:S05]  /*0f70*/  @P2 BRA `(.L_x_18541) ;  /* 0x0000004000002947 */ /* 0x000fea0003800000 */
[----:B------:R-:W-:Y:S01]  /*0f80*/  MOV R120, RZ ;  /* 0x000000ff00787202 */ /* 0x000fe20000000f00 */
[----:B------:R-:W-:Y:S05]  /*0f90*/  @!P0 BRA `(.L_x_18542) ;  /* 0x0000006000008947 */ /* 0x000fea0003800000 */
[----:B-----5:R-:W-:Y:S01]  /*0fa0*/  HADD2.F32 R120, -RZ, R86.H1_H1 ;  /* 0x30000056ff787230 */ /* 0x020fe20000004100 */
[----:B------:R-:W-:Y:S05]  /*0fb0*/  BRA `(.L_x_18542) ;  /* 0x0000004000007947 */ /* 0x000fea0003800000 */
.L_x_18541:
[----:B-----5:R-:W-:Y:S02]  /*0fc0*/  HADD2.F32 R120, -RZ, R90.H1_H1 ;  /* 0x3000005aff787230 */ /* 0x020fe40000004100 */
[----:B------:R-:W-:-:S03]  /*0fd0*/  @P0 HADD2.F32 R93, -RZ, R86.H1_H1 ;  /* 0x30000056ff5d0230 */ /* 0x000fc60000004100 */
[----:B------:R-:W-:-:S04]  /*0fe0*/  FMUL.FTZ R120, R120, c[0x0][0x1ec] ;  /* 0x00007b0078787a20 */ /* 0x000fc80000410000 */
[----:B------:R-:W-:Y:S02]  /*0ff0*/  @P0 FADD.FTZ R120, R93, R120 ;  /* 0x000000785d780221 */ /* 0x000fe40000010000 */
.L_x_18542:
[----:B------:R-:W-:Y:S05]  /*1000*/  BSYNC B0 ;  /* 0x0000000000007941 */ /* 0x000fea0003800000 */
.L_x_18540:
[----:B------:R-:W-:Y:S01]  /*1010*/  BSSY B0, `(.L_x_18543) ;  /* 0x000000a000007945 */ /* 0x000fe20003800000 */
[----:B------:R-:W-:Y:S05]  /*1020*/  @P2 BRA `(.L_x_18544) ;  /* 0x0000004000002947 */ /* 0x000fea0003800000 */
[----:B------:R-:W-:Y:S01]  /*1030*/  HFMA2.MMA R121, -RZ, RZ, 0, 0 ;  /* 0x00000000ff797435 */ /* 0x000fe200000001ff */
[----:B------:R-:W-:Y:S05]  /*1040*/  @!P0 BRA `(.L_x_18545) ;  /* 0x0000006000008947 */ /* 0x000fea0003800000 */
[----:B-----5:R-:W-:Y:S01]  /*1050*/  HADD2.F32 R121, -RZ, R87.H0_H0 ;  /* 0x20000057ff797230 */ /* 0x020fe20000004100 */
[----:B------:R-:W-:Y:S05]  /*1060*/  BRA `(.L_x_18545) ;  /* 0x0000004000007947 */ /* 0x000fea0003800000 */
.L_x_18544:
[----:B-----5:R-:W-:Y:S02]  /*1070*/  HADD2.F32 R121, -RZ, R91.H0_H0 ;  /* 0x2000005bff797230 */ /* 0x020fe40000004100 */
[----:B------:R-:W-:-:S03]  /*1080*/  @P0 HADD2.F32 R92, -RZ, R87.H0_H0 ;  /* 0x20000057ff5c0230 */ /* 0x000fc60000004100 */
[----:B------:R-:W-:-:S04]  /*1090*/  FMUL.FTZ R121, R121, c[0x0][0x1ec] ;  /* 0x00007b0079797a20 */ /* 0x000fc80000410000 */
[----:B------:R-:W-:Y:S02]  /*10a0*/  @P0 FADD.FTZ R121, R92, R121 ;  /* 0x000000795c790221 */ /* 0x000fe40000010000 */
.L_x_18545:
[----:B------:R-:W-:Y:S05]  /*10b0*/  BSYNC B0 ;  /* 0x0000000000007941 */ /* 0x000fea0003800000 */
.L_x_18543:
[----:B------:R-:W-:Y:S01]  /*10c0*/  BSSY B0, `(.L_x_18546) ;  /* 0x000000a000007945 */ /* 0x000fe20003800000 */
[----:B------:R-:W-:Y:S05]  /*10d0*/  @P2 BRA `(.L_x_18547) ;  /* 0x0000004000002947 */ /* 0x000fea0003800000 */
[----:B------:R-:W-:Y:S01]  /*10e0*/  MOV R122, RZ ;  /* 0x000000ff007a7202 */ /* 0x000fe20000000f00 */
[----:B------:R-:W-:Y:S05]  /*10f0*/  @!P0 BRA `(.L_x_18548) ;  /* 0x0000006000008947 */ /* 0x000fea0003800000 */
[----:B-----5:R-:W-:Y:S01]  /*1100*/  HADD2.F32 R122, -RZ, R87.H1_H1 ;  /* 0x30000057ff7a7230 */ /* 0x020fe20000004100 */
[----:B------:R-:W-:Y:S05]  /*1110*/  BRA `(.L_x_18548) ;  /* 0x0000004000007947 */ /* 0x000fea0003800000 */
.L_x_18547:
[----:B-----5:R-:W-:Y:S02]  /*1120*/  HADD2.F32 R122, -RZ, R91.H1_H1 ;  /* 0x3000005bff7a7230 */ /* 0x020fe40000004100 */
[----:B------:R-:W-:-:S03]  /*1130*/  @P0 HADD2.F32 R93, -RZ, R87.H1_H1 ;  /* 0x30000057ff5d0230 */ /* 0x000fc60000004100 */
[----:B------:R-:W-:-:S04]  /*1140*/  FMUL.FTZ R122, R122, c[0x0][0x1ec] ;  /* 0x00007b007a7a7a20 */ /* 0x000fc80000410000 */
[----:B------:R-:W-:Y:S02]  /*1150*/  @P0 FADD.FTZ R122, R93, R122 ;  /* 0x0000007a5d7a0221 */ /* 0x000fe40000010000 */
.L_x_18548:
[----:B------:R-:W-:Y:S05]  /*1160*/  BSYNC B0 ;  /* 0x0000000000007941 */ /* 0x000fea0003800000 */
.L_x_18546:
[----:B------:R-:W-:Y:S01]  /*1170*/  @P1 IADD3 R115, R126, 0x100, RZ ;  /* 0x000001007e731810 */ /* 0x000fe20007ffe0ff */
        /* <DEDUP_REMOVED lines=17> */
.L_x_18550:
[----:B-----5:R-:W-:Y:S02]  /*1290*/  HADD2.F32 R139, -RZ, R88.H0_H0 ;  /* 0x20000058ff8b7230 */ /* 0x020fe40000004100 */
[----:B0-----:R-:W-:-:S03]  /*12a0*/  @P0 HADD2.F32 R92, -RZ, R84.H0_H0 ;  /* 0x20000054ff5c0230 */ /* 0x001fc60000004100 */
[----:B------:R-:W-:-:S04]  /*12b0*/  FMUL.FTZ R139, R139, c[0x0][0x1ec] ;  /* 0x00007b008b8b7a20 */ /* 0x000fc80000410000 */
[----:B------:R-:W-:Y:S02]  /*12c0*/  @P0 FADD.FTZ R139, R92, R139 ;  /* 0x0000008b5c8b0221 */ /* 0x000fe40000010000 */
.L_x_18551:
[----:B------:R-:W-:Y:S05]  /*12d0*/  BSYNC B0 ;  /* 0x0000000000007941 */ /* 0x000fea0003800000 */
.L_x_18549:
[----:B------:R-:W-:Y:S01]  /*12e0*/  BSSY B0, `(.L_x_18552) ;  /* 0x000000a000007945 */ /* 0x000fe20003800000 */
[----:B------:R-:W-:Y:S05]  /*12f0*/  @P2 BRA `(.L_x_18553) ;  /* 0x0000004000002947 */ /* 0x000fea0003800000 */
[----:B------:R-:W-:Y:S01]  /*1300*/  MOV R135, RZ ;  /* 0x000000ff00877202 */ /* 0x000fe20000000f00 */
[----:B------:R-:W-:Y:S05]  /*1310*/  @!P0 BRA `(.L_x_18554) ;  /* 0x0000006000008947 */ /* 0x000fea0003800000 */
[----:B-----5:R-:W-:Y:S01]  /*1320*/  HADD2.F32 R135, -RZ, R84.H1_H1 ;  /* 0x30000054ff877230 */ /* 0x020fe20000004100 */
[----:B------:R-:W-:Y:S05]  /*1330*/  BRA `(.L_x_18554) ;  /* 0x0000004000007947 */ /* 0x000fea0003800000 */
.L_x_18553:
[----:B-----5:R-:W-:Y:S02]  /*1340*/  HADD2.F32 R135, -RZ, R88.H1_H1 ;  /* 0x30000058ff877230 */ /* 0x020fe40000004100 */
[----:B0-----:R-:W-:-:S03]  /*1350*/  @P0 HADD2.F32 R92, -RZ, R84.H1_H1 ;  /* 0x30000054ff5c0230 */ /* 0x001fc60000004100 */
[----:B------:R-:W-:-:S04]  /*1360*/  FMUL.FTZ R135, R135, c[0x0][0x1ec] ;  /* 0x00007b0087877a20 */ /* 0x000fc80000410000 */
[----:B------:R-:W-:Y:S02]  /*1370*/  @P0 FADD.FTZ R135, R92, R135 ;  /* 0x000000875c870221 */ /* 0x000fe40000010000 */
.L_x_18554:
[----:B------:R-:W-:Y:S05]  /*1380*/  BSYNC B0 ;  /* 0x0000000000007941 */ /* 0x000fea0003800000 */
.L_x_18552:
[----:B------:R-:W-:Y:S01]  /*1390*/  BSSY B0, `(.L_x_18555) ;  /* 0x000000a000007945 */ /* 0x000fe20003800000 */
[----:B------:R-:W-:Y:S05]  /*13a0*/  @P2 BRA `(.L_x_18556) ;  /* 0x0000004000002947 */ /* 0x000fea0003800000 */
[----:B------:R-:W-:Y:S01]  /*13b0*/  HFMA2.MMA R133, -RZ, RZ, 0, 0 ;  /* 0x00000000ff857435 */ /* 0x000fe200000001ff */
[----:B------:R-:W-:Y:S05]  /*13c0*/  @!P0 BRA `(.L_x_18557) ;  /* 0x0000006000008947 */ /* 0x000fea0003800000 */
[----:B-----5:R-:W-:Y:S01]  /*13d0*/  HADD2.F32 R133, -RZ, R85.H0_H0 ;  /* 0x20000055ff857230 */ /* 0x020fe20000004100 */
[----:B------:R-:W-:Y:S05]  /*13e0*/  BRA `(.L_x_18557) ;  /* 0x0000004000007947 */ /* 0x000fea0003800000 */
.L_x_18556:
[----:B-----5:R-:W-:Y:S02]  /*13f0*/  HADD2.F32 R133, -RZ, R89.H0_H0 ;  /* 0x20000059ff857230 */ /* 0x020fe40000004100 */
[----:B0-----:R-:W-:-:S03]  /*1400*/  @P0 HADD2.F32 R92, -RZ, R85.H0_H0 ;  /* 0x20000055ff5c0230 */ /* 0x001fc60000004100 */
[----:B------:R-:W-:-:S04]  /*1410*/  FMUL.FTZ R133, R133, c[0x0][0x1ec] ;  /* 0x00007b0085857a20 */ /* 0x000fc80000410000 */
[----:B------:R-:W-:Y:S02]  /*1420*/  @P0 FADD.FTZ R133, R92, R133 ;  /* 0x000000855c850221 */ /* 0x000fe40000010000 */
.L_x_18557:
[----:B------:R-:W-:Y:S05]  /*1430*/  BSYNC B0 ;  /* 0x0000000000007941 */ /* 0x000fea0003800000 */
.L_x_18555:
[----:B------:R-:W-:Y:S01]  /*1440*/  BSSY B0, `(.L_x_18558) ;  /* 0x000000a000007945 */ /* 0x000fe20003800000 */
[----:B------:R-:W-:Y:S05]  /*1450*/  @P2 BRA `(.L_x_18559) ;  /* 0x0000004000002947 */ /* 0x000fea0003800000 */
[----:B------:R-:W-:Y:S01]  /*1460*/  MOV R131, RZ ;  /* 0x000000ff00837202 */ /* 0x000fe20000000f00 */
[----:B------:R-:W-:Y:S05]  /*1470*/  @!P0 BRA `(.L_x_18560) ;  /* 0x0000006000008947 */ /* 0x000fea0003800000 */
[----:B-----5:R-:W-:Y:S01]  /*1480*/  HADD2.F32 R131, -RZ, R85.H1_H1 ;  /* 0x30000055ff837230 */ /* 0x020fe20000004100 */
[----:B------:R-:W-:Y:S05]  /*1490*/  BRA `(.L_x_18560) ;  /* 0x0000004000007947 */ /* 0x000fea0003800000 */
.L_x_18559:
[----:B-----5:R-:W-:Y:S02]  /*14a0*/  HADD2.F32 R131, -RZ, R89.H1_H1 ;  /* 0x30000059ff837230 */ /* 0x020fe40000004100 */
[----:B0-----:R-:W-:-:S03]  /*14b0*/  @P0 HADD2.F32 R92, -RZ, R85.H1_H1 ;  /* 0x30000055ff5c0230 */ /* 0x001fc60000004100 */
[----:B------:R-:W-:-:S04]  /*14c0*/  FMUL.FTZ R131, R131, c[0x0][0x1ec] ;  /* 0x00007b0083837a20 */ /* 0x000fc80000410000 */
[----:B------:R-:W-:Y:S02]  /*14d0*/  @P0 FADD.FTZ R131, R92, R131 ;  /* 0x000000835c830221 */ /* 0x000fe40000010000 */
.L_x_18560:
[----:B------:R-:W-:Y:S05]  /*14e0*/  BSYNC B0 ;  /* 0x0000000000007941 */ /* 0x000fea0003800000 */
.L_x_18558:
[----:B------:R-:W-:Y:S01]  /*14f0*/  BSSY B0, `(.L_x_18561) ;  /* 0x000000a000007945 */ /* 0x000fe20003800000 */
[----:B------:R-:W-:Y:S05]  /*1500*/  @P2 BRA `(.L_x_18562) ;  /* 0x0000004000002947 */ /* 0x000fea0003800000 */
[----:B0-----:R-:W-:Y:S01]  /*1510*/  HFMA2.MMA R129, -RZ, RZ, 0, 0 ;  /* 0x00000000ff817435 */ /* 0x001fe200000001ff */
[----:B------:R-:W-:Y:S05]  /*1520*/  @!P0 BRA `(.L_x_18563) ;  /* 0x0000006000008947 */ /* 0x000fea0003800000 */
[----:B-----5:R-:W-:Y:S01]  /*1530*/  HADD2.F32 R129, -RZ, R86.H0_H0 ;  /* 0x20000056ff817230 */ /* 0x020fe20000004100 */
[----:B------:R-:W-:Y:S05]  /*1540*/  BRA `(.L_x_18563) ;  /* 0x0000004000007947 */ /* 0x000fea0003800000 */
.L_x_18562:
[----:B0----5:R-:W-:Y:S02]  /*1550*/  HADD2.F32 R129, -RZ, R90.H0_H0 ;  /* 0x2000005aff817230 */ /* 0x021fe40000004100 */
[----:B------:R-:W-:-:S03]  /*1560*/  @P0 HADD2.F32 R92, -RZ, R86.H0_H0 ;  /* 0x20000056ff5c0230 */ /* 0x000fc60000004100 */
[----:B------:R-:W-:-:S04]  /*1570*/  FMUL.FTZ R129, R129, c[0x0][0x1ec] ;  /* 0x00007b0081817a20 */ /* 0x000fc80000410000 */
[----:B------:R-:W-:Y:S02]  /*1580*/  @P0 FADD.FTZ R129, R92, R129 ;  /* 0x000000815c810221 */ /* 0x000fe40000010000 */
.L_x_18563:
[----:B------:R-:W-:Y:S05]  /*1590*/  BSYNC B0 ;  /* 0x0000000000007941 */ /* 0x000fea0003800000 */
.L_x_18561:
[----:B------:R-:W-:Y:S01]  /*15a0*/  BSSY B0, `(.L_x_18564) ;  /* 0x000000a000007945 */ /* 0x000fe20003800000 */
[----:B------:R-:W-:Y:S05]  /*15b0*/  @P2 BRA `(.L_x_18565) ;  /* 0x0000004000002947 */ /* 0x000fea0003800000 */
[----:B------:R-:W-:Y:S01]  /*15c0*/  MOV R127, RZ ;  /* 0x000000ff007f7202 */ /* 0x000fe20000000f00 */
[----:B------:R-:W-:Y:S05]  /*15d0*/  @!P0 BRA `(.L_x_18566) ;  /* 0x0000006000008947 */ /* 0x000fea0003800000 */
[----:B-----5:R-:W-:Y:S01]  /*15e0*/  HADD2.F32 R127, -RZ, R86.H1_H1 ;  /* 0x30000056ff7f7230 */ /* 0x020fe20000004100 */
[----:B------:R-:W-:Y:S05]  /*15f0*/  BRA `(.L_x_18566) ;  /* 0x0000004000007947 */ /* 0x000fea0003800000 */
.L_x_18565:
[----:B-----5:R-:W-:Y:S02]  /*1600*/  HADD2.F32 R127, -RZ, R90.H1_H1 ;  /* 0x3000005aff7f7230 */ /* 0x020fe40000004100 */
[----:B------:R-:W-:-:S03]  /*1610*/  @P0 HADD2.F32 R92, -RZ, R86.H1_H1 ;  /* 0x30000056ff5c0230 */ /* 0x000fc60000004100 */
[----:B------:R-:W-:-:S04]  /*1620*/  FMUL.FTZ R127, R127, c[0x0][0x1ec] ;  /* 0x00007b007f7f7a20 */ /* 0x000fc80000410000 */
[----:B------:R-:W-:Y:S02]  /*1630*/  @P0 FADD.FTZ R127, R92, R127 ;  /* 0x0000007f5c7f0221 */ /* 0x000fe40000010000 */
.L_x_18566:
[----:B------:R-:W-:Y:S05]  /*1640*/  BSYNC B0 ;  /* 0x0000000000007941 */ /* 0x000fea0003800000 */
.L_x_18564:
[----:B------:R-:W-:Y:S01]  /*1650*/  BSSY B0, `(.L_x_18567) ;  /* 0x000000a000007945 */ /* 0x000fe20003800000 */
[----:B------:R-:W-:Y:S05]  /*1660*/  @P2 BRA `(.L_x_18568) ;  /* 0x0000004000002947 */ /* 0x000fea0003800000 */
[----:B------:R-:W-:Y:S01]  /*1670*/  HFMA2.MMA R125, -RZ, RZ, 0, 0 ;  /* 0x00000000ff7d7435 */ /* 0x000fe200000001ff */
[----:B------:R-:W-:Y:S05]  /*1680*/  @!P0 BRA `(.L_x_18569) ;  /* 0x0000006000008947 */ /* 0x000fea0003800000 */
[----:B-----5:R-:W-:Y:S01]  /*1690*/  HADD2.F32 R125, -RZ, R87.H0_H0 ;  /* 0x20000057ff7d7230 */ /* 0x020fe20000004100 */
[----:B------:R-:W-:Y:S05]  /*16a0*/  BRA `(.L_x_18569) ;  /* 0x0000004000007947 */ /* 0x000fea0003800000 */
.L_x_18568:
[----:B-----5:R-:W-:Y:S02]  /*16b0*/  HADD2.F32 R125, -RZ, R91.H0_H0 ;  /* 0x2000005bff7d7230 */ /* 0x020fe40000004100 */
[----:B------:R-:W-:-:S03]  /*16c0*/  @P0 HADD2.F32 R92, -RZ, R87.H0_H0 ;  /* 0x20000057ff5c0230 */ /* 0x000fc60000004100 */
[----:B------:R-:W-:-:S04]  /*16d0*/  FMUL.FTZ R125, R125, c[0x0][0x1ec] ;  /* 0x00007b007d7d7a20 */ /* 0x000fc80000410000 */
[----:B------:R-:W-:Y:S02]  /*16e0*/  @P0 FADD.FTZ R125, R92, R125 ;  /* 0x0000007d5c7d0221 */ /* 0x000fe40000010000 */
.L_x_18569:
[----:B------:R-:W-:Y:S05]  /*16f0*/  BSYNC B0 ;  /* 0x0000000000007941 */ /* 0x000fea0003800000 */
.L_x_18567:
[----:B------:R-:W-:Y:S01]  /*1700*/  BSSY B0, `(.L_x_18570) ;  /* 0x000000a000007945 */ /* 0x000fe20003800000 */
[----:B------:R-:W-:Y:S05]  /*1710*/  @P2 BRA `(.L_x_18571) ;  /* 0x0000004000002947 */ /* 0x000fea0003800000 */
[----:B------:R-:W-:Y:S01]  /*1720*/  MOV R123, RZ ;  /* 0x000000ff007b7202 */ /* 0x000fe20000000f00 */
[----:B------:R-:W-:Y:S05]  /*1730*/  @!P0 BRA `(.L_x_18572) ;  /* 0x0000006000008947 */ /* 0x000fea0003800000 */
[----:B-----5:R-:W-:Y:S01]  /*1740*/  HADD2.F32 R123, -RZ, R87.H1_H1 ;  /* 0x30000057ff7b7230 */ /* 0x020fe20000004100 */
[----:B------:R-:W-:Y:S05]  /*1750*/  BRA `(.L_x_18572) ;  /* 0x0000004000007947 */ /* 0x000fea0003800000 */
.L_x_18571:
[----:B-----5:R-:W-:Y:S02]  /*1760*/  HADD2.F32 R123, -RZ, R91.H1_H1 ;  /* 0x3000005bff7b7230 */ /* 0x020fe40000004100 */
[----:B------:R-:W-:-:S03]  /*1770*/  @P0 HADD2.F32 R92, -RZ, R87.H1_H1 ;  /* 0x30000057ff5c0230 */ /* 0x000fc60000004100 */
[----:B------:R-:W-:-:S04]  /*1780*/  FMUL.FTZ R123, R123, c[0x0][0x1ec] ;  /* 0x00007b007b7b7a20 */ /* 0x000fc80000410000 */
[----:B------:R-:W-:Y:S02]  /*1790*/  @P0 FADD.FTZ R123, R92, R123 ;  /* 0x0000007b5c7b0221 */ /* 0x000fe40000010000 */
.L_x_18572:
[----:B------:R-:W-:Y:S05]  /*17a0*/  BSYNC B0 ;  /* 0x0000000000007941 */ /* 0x000fea0003800000 */
.L_x_18570:
        /* <DEDUP_REMOVED lines=18> */
.L_x_18574:
[----:B-----5:R-:W-:Y:S02]  /*18d0*/  HADD2.F32 R155, -RZ, R88.H0_H0 ;  /* 0x20000058ff9b7230 */ /* 0x020fe40000004100 */
[----:B0-----:R-:W-:-:S03]  /*18e0*/  @P0 HADD2.F32 R92, -RZ, R84.H0_H0 ;  /* 0x20000054ff5c0230 */ /* 0x001fc60000004100 */
[----:B------:R-:W-:-:S04]  /*18f0*/  FMUL.FTZ R155, R155, c[0x0][0x1ec] ;  /* 0x00007b009b9b7a20 */ /* 0x000fc80000410000 */
[----:B------:R-:W-:Y:S02]  /*1900*/  @P0 FADD.FTZ R155, R92, R155 ;  /* 0x0000009b5c9b0221 */ /* 0x000fe40000010000 */
.L_x_18575:
[----:B------:R-:W-:Y:S05]  /*1910*/  BSYNC B0 ;  /* 0x0000000000007941 */ /* 0x000fea0003800000 */
.L_x_18573:
[----:B------:R-:W-:Y:S01]  /*1920*/  BSSY B0, `(.L_x_18576) ;  /* 0x000000a000007945 */ /* 0x000fe20003800000 */
[----:B------:R-:W-:Y:S05]  /*1930*/  @P2 BRA `(.L_x_18577) ;  /* 0x0000004000002947 */ /* 0x000fea0003800000 */
[----:B------:R-:W-:Y:S01]  /*1940*/  MOV R153, RZ ;  /* 0x000000ff00997202 */ /* 0x000fe20000000f00 */
[----:B------:R-:W-:Y:S05]  /*1950*/  @!P0 BRA `(.L_x_18578) ;  /* 0x0000006000008947 */ /* 0x000fea0003800000 */
[----:B-----5:R-:W-:Y:S01]  /*1960*/  HADD2.F32 R153, -RZ, R84.H1_H1 ;  /* 0x30000054ff997230 */ /* 0x020fe20000004100 */
[----:B------:R-:W-:Y:S05]  /*1970*/  BRA `(.L_x_18578) ;  /* 0x0000004000007947 */ /* 0x000fea0003800000 */
.L_x_18577:
[----:B-----5:R-:W-:Y:S02]  /*1980*/  HADD2.F32 R153, -RZ, R88.H1_H1 ;  /* 0x30000058ff997230 */ /* 0x020fe40000004100 */
[----:B0-----:R-:W-:-:S03]  /*1990*/  @P0 HADD2.F32 R92, -RZ, R84.H1_H1 ;  /* 0x30000054ff5c0230 */ /* 0x001fc60000004100 */
[----:B------:R-:W-:-:S04]  /*19a0*/  FMUL.FTZ R153, R153, c[0x0][0x1ec] ;  /* 0x00007b0099997a20 */ /* 0x000fc80000410000 */
[----:B------:R-:W-:Y:S02]  /*19b0*/  @P0 FADD.FTZ R153, R92, R153 ;  /* 0x000000995c990221 */ /* 0x000fe40000010000 */
.L_x_18578:
[----:B------:R-:W-:Y:S05]  /*19c0*/  BSYNC B0 ;  /* 0x0000000000007941 */ /* 0x000fea0003800000 */
.L_x_18576:
[----:B------:R-:W-:Y:S01]  /*19d0*/  BSSY B0, `(.L_x_18579) ;  /* 0x000000a000007945 */ /* 0x000fe20003800000 */
[----:B------:R-:W-:Y:S05]  /*19e0*/  @P2 BRA `(.L_x_18580) ;  /* 0x0000004000002947 */ /* 0x000fea0003800000 */
[----:B------:R-:W-:Y:S01]  /*19f0*/  HFMA2.MMA R151, -RZ, RZ, 0, 0 ;  /* 0x00000000ff977435 */ /* 0x000fe200000001ff */
[----:B------:R-:W-:Y:S05]  /*1a00*/  @!P0 BRA `(.L_x_18581) ;  /* 0x0000006000008947 */ /* 0x000fea0003800000 */
[----:B-----5:R-:W-:Y:S01]  /*1a10*/  HADD2.F32 R151, -RZ, R85.H0_H0 ;  /* 0x20000055ff977230 */ /* 0x020fe20000004100 */
[----:B------:R-:W-:Y:S05]  /*1a20*/  BRA `(.L_x_18581) ;  /* 0x0000004000007947 */ /* 0x000fea0003800000 */
.L_x_18580:
[----:B-----5:R-:W-:Y:S02]  /*1a30*/  HADD2.F32 R151, -RZ, R89.H0_H0 ;  /* 0x20000059ff977230 */ /* 0x020fe40000004100 */
[----:B0-----:R-:W-:-:S03]  /*1a40*/  @P0 HADD2.F32 R92, -RZ, R85.H0_H0 ;  /* 0x20000055ff5c0230 */ /* 0x001fc60000004100 */
[----:B------:R-:W-:-:S04]  /*1a50*/  FMUL.FTZ R151, R151, c[0x0][0x1ec] ;  /* 0x00007b0097977a20 */ /* 0x000fc80000410000 */
[----:B------:R-:W-:Y:S02]  /*1a60*/  @P0 FADD.FTZ R151, R92, R151 ;  /* 0x000000975c970221 */ /* 0x000fe40000010000 */
.L_x_18581:
[----:B------:R-:W-:Y:S05]  /*1a70*/  BSYNC B0 ;  /* 0x0000000000007941 */ /* 0x000fea0003800000 */
.L_x_18579:
[----:B------:R-:W-:Y:S01]  /*1a80*/  BSSY B0, `(.L_x_18582) ;  /* 0x000000a000007945 */ /* 0x000fe20003800000 */
[----:B------:R-:W-:Y:S05]  /*1a90*/  @P2 BRA `(.L_x_18583) ;  /* 0x0000004000002947 */ /* 0x000fea0003800000 */
[----:B------:R-:W-:Y:S01]  /*1aa0*/  MOV R149, RZ ;  /* 0x000000ff00957202 */ /* 0x000fe20000000f00 */
[----:B------:R-:W-:Y:S05]  /*1ab0*/  @!P0 BRA `(.L_x_18584) ;  /* 0x0000006000008947 */ /* 0x000fea0003800000 */
[----:B-----5:R-:W-:Y:S01]  /*1ac0*/  HADD2.F32 R149, -RZ, R85.H1_H1 ;  /* 0x30000055ff957230 */ /* 0x020fe20000004100 */
[----:B------:R-:W-:Y:S05]  /*1ad0*/  BRA `(.L_x_18584) ;  /* 0x0000004000007947 */ /* 0x000fea0003800000 */
.L_x_18583:
[----:B-----5:R-:W-:Y:S02]  /*1ae0*/  HADD2.F32 R149, -RZ, R89.H1_H1 ;  /* 0x30000059ff957230 */ /* 0x020fe40000004100 */
[----:B0-----:R-:W-:-:S03]  /*1af0*/  @P0 HADD2.F32 R92, -RZ, R85.H1_H1 ;  /* 0x30000055ff5c0230 */ /* 0x001fc60000004100 */
[----:B------:R-:W-:-:S04]  /*1b00*/  FMUL.FTZ R149, R149, c[0x0][0x1ec] ;  /* 0x00007b0095957a20 */ /* 0x000fc80000410000 */
[----:B------:R-:W-:Y:S02]  /*1b10*/  @P0 FADD.FTZ R149, R92, R149 ;  /* 0x000000955c950221 */ /* 0x000fe40000010000 */
.L_x_18584:
[----:B------:R-:W-:Y:S05]  /*1b20*/  BSYNC B0 ;  /* 0x0000000000007941 */ /* 0x000fea0003800000 */
.L_x_18582:
[----:B------:R-:W-:Y:S01]  /*1b30*/  BSSY B0, `(.L_x_18585) ;  /* 0x000000a000007945 */ /* 0x000fe20003800000 */
[----:B------:R-:W-:Y:S05]  /*1b40*/  @P2 BRA `(.L_x_18586) ;  /* 0x0000004000002947 */ /* 0x000fea0003800000 */
[----:B------:R-:W-:Y:S01]  /*1b50*/  HFMA2.MMA R147, -RZ, RZ, 0, 0 ;  /* 0x00000000ff937435 */ /* 0x000fe200000001ff */
[----:B------:R-:W-:Y:S05]  /*1b60*/  @!P0 BRA `(.L_x_18587) ;  /* 0x0000006000008947 */ /* 0x000fea0003800000 */
[----:B-----5:R-:W-:Y:S01]  /*1b70*/  HADD2.F32 R147, -RZ, R86.H0_H0 ;  /* 0x20000056ff937230 */ /* 0x020fe20000004100 */
[----:B------:R-:W-:Y:S05]  /*1b80*/  BRA `(.L_x_18587) ;  /* 0x0000004000007947 */ /* 0x000fea0003800000 */
.L_x_18586:
[----:B-----5:R-:W-:Y:S02]  /*1b90*/  HADD2.F32 R147, -RZ, R90.H0_H0 ;  /* 0x2000005aff937230 */ /* 0x020fe40000004100 */
[----:B0-----:R-:W-:-:S03]  /*1ba0*/  @P0 HADD2.F32 R92, -RZ, R86.H0_H0 ;  /* 0x20000056ff5c0230 */ /* 0x001fc60000004100 */
[----:B------:R-:W-:-:S04]  /*1bb0*/  FMUL.FTZ R147, R147, c[0x0][0x1ec] ;  /* 0x00007b0093937a20 */ /* 0x000fc80000410000 */
[----:B------:R-:W-:Y:S02]  /*1bc0*/  @P0 FADD.FTZ R147, R92, R147 ;  /* 0x000000935c930221 */ /* 0x000fe40000010000 */
.L_x_18587:
[----:B------:R-:W-:Y:S05]  /*1bd0*/  BSYNC B0 ;  /* 0x0000000000007941 */ /* 0x000fea0003800000 */
.L_x_18585:
[----:B------:R-:W-:Y:S01]  /*1be0*/  BSSY B0, `(.L_x_18588) ;  /* 0x000000a000007945 */ /* 0x000fe20003800000 */
[----:B------:R-:W-:Y:S05]  /*1bf0*/  @P2 BRA `(.L_x_18589) ;  /* 0x0000004000002947 */ /* 0x000fea0003800000 */
[----:B------:R-:W-:Y:S01]  /*1c00*/  MOV R145, RZ ;  /* 0x000000ff00917202 */ /* 0x000fe20000000f00 */
[----:B------:R-:W-:Y:S05]  /*1c10*/  @!P0 BRA `(.L_x_18590) ;  /* 0x0000006000008947 */ /* 0x000fea0003800000 */
[----:B-----5:R-:W-:Y:S01]  /*1c20*/  HADD2.F32 R145, -RZ, R86.H1_H1 ;  /* 0x30000056ff917230 */ /* 0x020fe20000004100 */
[----:B------:R-:W-:Y:S05]  /*1c30*/  BRA `(.L_x_18590) ;  /* 0x0000004000007947 */ /* 0x000fea0003800000 */
.L_x_18589:
[----:B-----5:R-:W-:Y:S02]  /*1c40*/  HADD2.F32 R145, -RZ, R90.H1_H1 ;  /* 0x3000005aff917230 */ /* 0x020fe40000004100 */
[----:B0-----:R-:W-:-:S03]  /*1c50*/  @P0 HADD2.F32 R92, -RZ, R86.H1_H1 ;  /* 0x30000056ff5c0230 */ /* 0x001fc60000004100 */
[----:B------:R-:W-:-:S04]  /*1c60*/  FMUL.FTZ R145, R145, c[0x0][0x1ec] ;  /* 0x00007b0091917a20 */ /* 0x000fc80000410000 */
[----:B------:R-:W-:Y:S02]  /*1c70*/  @P0 FADD.FTZ R145, R92, R145 ;  /* 0x000000915c910221 */ /* 0x000fe40000010000 */
.L_x_18590:
[----:B------:R-:W-:Y:S05]  /*1c80*/  BSYNC B0 ;  /* 0x0000000000007941 */ /* 0x000fea0003800000 */
.L_x_18588:
[----:B------:R-:W-:Y:S01]  /*1c90*/  BSSY B0, `(.L_x_18591) ;  /* 0x000000a000007945 */ /* 0x000fe20003800000 */
[----:B------:R-:W-:Y:S05]  /*1ca0*/  @P2 BRA `(.L_x_18592) ;  /* 0x0000004000002947 */ /* 0x000fea0003800000 */
[----:B------:R-:W-:Y:S01]  /*1cb0*/  HFMA2.MMA R143, -RZ, RZ, 0, 0 ;  /* 0x00000000ff8f7435 */ /* 0x000fe200000001ff */
[----:B------:R-:W-:Y:S05]  /*1cc0*/  @!P0 BRA `(.L_x_18593) ;  /* 0x0000006000008947 */ /* 0x000fea0003800000 */
[----:B-----5:R-:W-:Y:S01]  /*1cd0*/  HADD2.F32 R143, -RZ, R87.H0_H0 ;  /* 0x20000057ff8f7230 */ /* 0x020fe20000004100 */
[----:B------:R-:W-:Y:S05]  /*1ce0*/  BRA `(.L_x_18593) ;  /* 0x0000004000007947 */ /* 0x000fea0003800000 */
.L_x_18592:
[----:B-----5:R-:W-:Y:S02]  /*1cf0*/  HADD2.F32 R143, -RZ, R91.H0_H0 ;  /* 0x2000005bff8f7230 */ /* 0x020fe40000004100 */
[----:B0-----:R-:W-:-:S03]  /*1d00*/  @P0 HADD2.F32 R92, -RZ, R87.H0_H0 ;  /* 0x20000057ff5c0230 */ /* 0x001fc60000004100 */
[----:B------:R-:W-:-:S04]  /*1d10*/  FMUL.FTZ R143, R143, c[0x0][0x1ec] ;  /* 0x00007b008f8f7a20 */ /* 0x000fc80000410000 */
[----:B------:R-:W-:Y:S02]  /*1d20*/  @P0 FADD.FTZ R143, R92, R143 ;  /* 0x0000008f5c8f0221 */ /* 0x000fe40000010000 */
.L_x_18593:
[----:B------:R-:W-:Y:S05]  /*1d30*/  BSYNC B0 ;  /* 0x0000000000007941 */ /* 0x000fea0003800000 */
.L_x_18591:
[----:B------:R-:W-:Y:S01]  /*1d40*/  BSSY B0, `(.L_x_18594) ;  /* 0x000000a000007945 */ /* 0x000fe20003800000 */
[----:B------:R-:W-:Y:S05]  /*1d50*/  @P2 BRA `(.L_x_18595) ;  /* 0x0000004000002947 */ /* 0x000fea0003800000 */
[----:B------:R-:W-:Y:S01]  /*1d60*/  MOV R141, RZ ;  /* 0x000000ff008d7202 */ /* 0x000fe20000000f00 */
[----:B------:R-:W-:Y:S05]  /*1d70*/  @!P0 BRA `(.L_x_18596) ;  /* 0x0000006000008947 */ /* 0x000fea0003800000 */
[----:B-----5:R-:W-:Y:S01]  /*1d80*/  HADD2.F32 R141, -RZ, R87.H1_H1 ;  /* 0x30000057ff8d7230 */ /* 0x020fe20000004100 */
[----:B------:R-:W-:Y:S05]  /*1d90*/  BRA `(.L_x_18596) ;  /* 0x0000004000007947 */ /* 0x000fea0003800000 */
.L_x_18595:
[----:B-----5:R-:W-:Y:S02]  /*1da0*/  HADD2.F32 R141, -RZ, R91.H1_H1 ;  /* 0x3000005bff8d7230 */ /* 0x020fe40000004100 */
[----:B0-----:R-:W-:-:S03]  /*1db0*/  @P0 HADD2.F32 R92, -RZ, R87.H1_H1 ;  /* 0x30000057ff5c0230 */ /* 0x001fc60000004100 */
[----:B------:R-:W-:-:S04]  /*1dc0*/  FMUL.FTZ R141, R141, c[0x0][0x1ec] ;  /* 0x00007b008d8d7a20 */ /* 0x000fc80000410000 */
[----:B------:R-:W-:Y:S02]  /*1dd0*/  @P0 FADD.FTZ R141, R92, R141 ;  /* 0x0000008d5c8d0221 */ /* 0x000fe40000010000 */
.L_x_18596:
[----:B------:R-:W-:Y:S05]  /*1de0*/  BSYNC B0 ;  /* 0x0000000000007941 */ /* 0x000fea0003800000 */
.L_x_18594:
        /* <DEDUP_REMOVED lines=18> */
.L_x_18598:
[----:B-----5:R-:W-:Y:S02]  /*1f10*/  HADD2.F32 R165, -RZ, R88.H0_H0 ;  /* 0x20000058ffa57230 */ /* 0x020fe40000004100 */
[----:B0-----:R-:W-:-:S03]  /*1f20*/  @P0 HADD2.F32 R92, -RZ, R84.H0_H0 ;  /* 0x20000054ff5c0230 */ /* 0x001fc60000004100 */
[----:B------:R-:W-:-:S04]  /*1f30*/  FMUL.FTZ R165, R165, c[0x0][0x1ec] ;  /* 0x00007b00a5a57a20 */ /* 0x000fc80000410000 */
[----:B------:R-:W-:Y:S02]  /*1f40*/  @P0 FADD.FTZ R165, R92, R165 ;  /* 0x000000a55ca50221 */ /* 0x000fe40000010000 */
.L_x_18599:
[----:B------:R-:W-:Y:S05]  /*1f50*/  BSYNC B0 ;  /* 0x0000000000007941 */ /* 0x000fea0003800000 */
.L_x_18597:
[----:B------:R-:W-:Y:S01]  /*1f60*/  BSSY B0, `(.L_x_18600) ;  /* 0x000000a000007945 */ /* 0x000fe20003800000 */
[----:B------:R-:W-:Y:S05]  /*1f70*/  @P2 BRA `(.L_x_18601) ;  /* 0x0000004000002947 */ /* 0x000fea0003800000 */
[----:B0-----:R-:W-:Y:S01]  /*1f80*/  MOV R114, RZ ;  /* 0x000000ff00727202 */ /* 0x001fe20000000f00 */
[----:B------:R-:W-:Y:S05]  /*1f90*/  @!P0 BRA `(.L_x_18602) ;  /* 0x0000006000008947 */ /* 0x000fea0003800000 */
[----:B-----5:R-:W-:Y:S01]  /*1fa0*/  HADD2.F32 R114, -RZ, R84.H1_H1 ;  /* 0x30000054ff727230 */ /* 0x020fe20000004100 */
[----:B------:R-:W-:Y:S05]  /*1fb0*/  BRA `(.L_x_18602) ;  /* 0x0000004000007947 */ /* 0x000fea0003800000 */
.L_x_18601:
[----:B0----5:R-:W-:Y:S02]  /*1fc0*/  HADD2.F32 R114, -RZ, R88.H1_H1 ;  /* 0x30000058ff727230 */ /* 0x021fe40000004100 */
[----:B------:R-:W-:-:S03]  /*1fd0*/  @P0 HADD2.F32 R93, -RZ, R84.H1_H1 ;  /* 0x30000054ff5d0230 */ /* 0x000fc60000004100 */
[----:B------:R-:W-:-:S04]  /*1fe0*/  FMUL.FTZ R114, R114, c[0x0][0x1ec] ;  /* 0x00007b0072727a20 */ /* 0x000fc80000410000 */
[----:B------:R-:W-:Y:S02]  /*1ff0*/  @P0 FADD.FTZ R114, R93, R114 ;  /* 0x000000725d720221 */ /* 0x000fe40000010000 */
.L_x_18602:
[----:B------:R-:W-:Y:S05]  /*2000*/  BSYNC B0 ;  /* 0x0000000000007941 */ /* 0x000fea0003800000 */
.L_x_18600:
[----:B------:R-:W-:Y:S01]  /*2010*/  BSSY B0, `(.L_x_18603) ;  /* 0x000000a000007945 */ /* 0x000fe20003800000 */
[----:B------:R-:W-:Y:S05]  /*2020*/  @P2 BRA `(.L_x_18604) ;  /* 0x0000004000002947 */ /* 0x000fea0003800000 */
[----:B------:R-:W-:Y:S01]  /*2030*/  HFMA2.MMA R159, -RZ, RZ, 0, 0 ;  /* 0x00000000ff9f7435 */ /* 0x000fe200000001ff */
[----:B------:R-:W-:Y:S05]  /*2040*/  @!P0 BRA `(.L_x_18605) ;  /* 0x0000006000008947 */ /* 0x000fea0003800000 */
[----:B-----5:R-:W-:Y:S01]  /*2050*/  HADD2.F32 R159, -RZ, R85.H0_H0 ;  /* 0x20000055ff9f7230 */ /* 0x020fe20000004100 */
[----:B------:R-:W-:Y:S05]  /*2060*/  BRA `(.L_x_18605) ;  /* 0x0000004000007947 */ /* 0x000fea0003800000 */
.L_x_18604:
[----:B-----5:R-:W-:Y:S02]  /*2070*/  HADD2.F32 R159, -RZ, R89.H0_H0 ;  /* 0x20000059ff9f7230 */ /* 0x020fe40000004100 */
[----:B------:R-:W-:-:S03]  /*2080*/  @P0 HADD2.F32 R92, -RZ, R85.H0_H0 ;  /* 0x20000055ff5c0230 */ /* 0x000fc60000004100 */
[----:B------:R-:W-:-:S04]  /*2090*/  FMUL.FTZ R159, R159, c[0x0][0x1ec] ;  /* 0x00007b009f9f7a20 */ /* 0x000fc80000410000 */
[----:B------:R-:W-:Y:S02]  /*20a0*/  @P0 FADD.FTZ R159, R92, R159 ;  /* 0x0000009f5c9f0221 */ /* 0x000fe40000010000 */
.L_x_18605:
[----:B------:R-:W-:Y:S05]  /*20b0*/  BSYNC B0 ;  /* 0x0000000000007941 */ /* 0x000fea0003800000 */
.L_x_18603:
[----:B------:R-:W-:Y:S01]  /*20c0*/  BSSY B0, `(.L_x_18606) ;  /* 0x000000a000007945 */ /* 0x000fe20003800000 */
[----:B------:R-:W-:Y:S05]  /*20d0*/  @P2 BRA `(.L_x_18607) ;  /* 0x0000004000002947 */ /* 0x000fea0003800000 */
[----:B------:R-:W-:Y:S01]  /*20e0*/  MOV R161, RZ ;  /* 0x000000ff00a17202 */ /* 0x000fe20000000f00 */
[----:B------:R-:W-:Y:S05]  /*20f0*/  @!P0 BRA `(.L_x_18608) ;  /* 0x0000006000008947 */ /* 0x000fea0003800000 */
[----:B-----5:R-:W-:Y:S01]  /*2100*/  HADD2.F32 R161, -RZ, R85.H1_H1 ;  /* 0x30000055ffa17230 */ /* 0x020fe20000004100 */
[----:B------:R-:W-:Y:S05]  /*2110*/  BRA `(.L_x_18608) ;  /* 0x0000004000007947 */ /* 0x000fea0003800000 */
.L_x_18607:
[----:B-----5:R-:W-:Y:S02]  /*2120*/  HADD2.F32 R161, -RZ, R89.H1_H1 ;  /* 0x30000059ffa17230 */ /* 0x020fe40000004100 */
[----:B------:R-:W-:-:S03]  /*2130*/  @P0 HADD2.F32 R92, -RZ, R85.H1_H1 ;  /* 0x30000055ff5c0230 */ /* 0x000fc60000004100 */
[----:B------:R-:W-:-:S04]  /*2140*/  FMUL.FTZ R161, R161, c[0x0][0x1ec] ;  /* 0x00007b00a1a17a20 */ /* 0x000fc80000410000 */
[----:B------:R-:W-:Y:S02]  /*2150*/  @P0 FADD.FTZ R161, R92, R161 ;  /* 0x000000a15ca10221 */ /* 0x000fe40000010000 */
.L_x_18608:
[----:B------:R-:W-:Y:S05]  /*2160*/  BSYNC B0 ;  /* 0x0000000000007941 */ /* 0x000fea0003800000 */
.L_x_18606:
[----:B------:R-:W-:Y:S01]  /*2170*/  BSSY B0, `(.L_x_18609) ;  /* 0x000000a000007945 */ /* 0x000fe20003800000 */
[----:B------:R-:W-:Y:S05]  /*2180*/  @P2 BRA `(.L_x_18610) ;  /* 0x0000004000002947 */ /* 0x000fea0003800000 */
[----:B------:R-:W-:Y:S01]  /*2190*/  HFMA2.MMA R157, -RZ, RZ, 0, 0 ;  /* 0x00000000ff9d7435 */ /* 0x000fe200000001ff */
[----:B------:R-:W-:Y:S05]  /*21a0*/  @!P0 BRA `(.L_x_18611) ;  /* 0x0000006000008947 */ /* 0x000fea0003800000 */
[----:B-----5:R-:W-:Y:S01]  /*21b0*/  HADD2.F32 R157, -RZ, R86.H0_H0 ;  /* 0x20000056ff9d7230 */ /* 0x020fe20000004100 */
[----:B------:R-:W-:Y:S05]  /*21c0*/  BRA `(.L_x_18611) ;  /* 0x0000004000007947 */ /* 0x000fea0003800000 */
.L_x_18610:
[----:B-----5:R-:W-:Y:S02]  /*21d0*/  HADD2.F32 R157, -RZ, R90.H0_H0 ;  /* 0x2000005aff9d7230 */ /* 0x020fe40000004100 */
[----:B------:R-:W-:-:S03]  /*21e0*/  @P0 HADD2.F32 R92, -RZ, R86.H0_H0 ;  /* 0x20000056ff5c0230 */ /* 0x000fc60000004100 */
[----:B------:R-:W-:-:S04]  /*21f0*/  FMUL.FTZ R157, R157, c[0x0][0x1ec] ;  /* 0x00007b009d9d7a20 */ /* 0x000fc80000410000 */
[----:B------:R-:W-:Y:S02]  /*2200*/  @P0 FADD.FTZ R157, R92, R157 ;  /* 0x0000009d5c9d0221 */ /* 0x000fe40000010000 */
.L_x_18611:
[----:B------:R-:W-:Y:S05]  /*2210*/  BSYNC B0 ;  /* 0x0000000000007941 */ /* 0x000fea0003800000 */
.L_x_18609:
[----:B------:R-:W-:Y:S01]  /*2220*/  BSSY B0, `(.L_x_18612) ;  /* 0x000000a000007945 */ /* 0x000fe20003800000 */
[----:B------:R-:W-:Y:S05]  /*2230*/  @P2 BRA `(.L_x_18613) ;  /* 0x0000004000002947 */ /* 0x000fea0003800000 */
[----:B------:R-:W-:Y:S01]  /*2240*/  MOV R163, RZ ;  /* 0x000000ff00a37202 */ /* 0x000fe20000000f00 */
[----:B------:R-:W-:Y:S05]  /*2250*/  @!P0 BRA `(.L_x_18614) ;  /* 0x0000006000008947 */ /* 0x000fea0003800000 */
[----:B-----5:R-:W-:Y:S01]  /*2260*/  HADD2.F32 R163, -RZ, R86.H1_H1 ;  /* 0x30000056ffa37230 */ /* 0x020fe20000004100 */
[----:B------:R-:W-:Y:S05]  /*2270*/  BRA `(.L_x_18614) ;  /* 0x0000004000007947 */ /* 0x000fea0003800000 */
.L_x_18613:
[----:B-----5:R-:W-:Y:S02]  /*2280*/  HADD2.F32 R163, -RZ, R90.H1_H1 ;  /* 0x3000005affa37230 */ /* 0x020fe40000004100 */
[----:B------:R-:W-:-:S03]  /*2290*/  @P0 HADD2.F32 R92, -RZ, R86.H1_H1 ;  /* 0x30000056ff5c0230 */ /* 0x000fc60000004100 */
[----:B------:R-:W-:-:S04]  /*22a0*/  FMUL.FTZ R163, R163, c[0x0][0x1ec] ;  /* 0x00007b00a3a37a20 */ /* 0x000fc80000410000 */
[----:B------:R-:W-:Y:S02]  /*22b0*/  @P0 FADD.FTZ R163, R92, R163 ;  /* 0x000000a35ca30221 */ /* 0x000fe40000010000 */
.L_x_18614:
[----:B------:R-:W-:Y:S05]  /*22c0*/  BSYNC B0 ;  /* 0x0000000000007941 */ /* 0x000fea0003800000 */
.L_x_18612:
[----:B------:R-:W-:Y:S01]  /*22d0*/  BSSY B0, `(.L_x_18615) ;  /* 0x000000a000007945 */ /* 0x000fe20003800000 */
[----:B------:R-:W-:Y:S05]  /*22e0*/  @P2 BRA `(.L_x_18616) ;  /* 0x0000004000002947 */ /* 0x000fea0003800000 */
[----:B------:R-:W-:Y:S01]  /*22f0*/  HFMA2.MMA R137, -RZ, RZ, 0, 0 ;  /* 0x00000000ff897435 */ /* 0x000fe200000001ff */
[----:B------:R-:W-:Y:S05]  /*2300*/  @!P0 BRA `(.L_x_18617) ;  /* 0x0000006000008947 */ /* 0x000fea0003800000 */
[----:B-----5:R-:W-:Y:S01]  /*2310*/  HADD2.F32 R137, -RZ, R87.H0_H0 ;  /* 0x20000057ff897230 */ /* 0x020fe20000004100 */
[----:B------:R-:W-:Y:S05]  /*2320*/  BRA `(.L_x_18617) ;  /* 0x0000004000007947 */ /* 0x000fea0003800000 */
.L_x_18616:
[----:B-----5:R-:W-:Y:S02]  /*2330*/  HADD2.F32 R137, -RZ, R91.H0_H0 ;  /* 0x2000005bff897230 */ /* 0x020fe40000004100 */
[----:B------:R-:W-:-:S03]  /*2340*/  @P0 HADD2.F32 R92, -RZ, R87.H0_H0 ;  /* 0x20000057ff5c0230 */ /* 0x000fc60000004100 */
[----:B------:R-:W-:-:S04]  /*2350*/  FMUL.FTZ R137, R137, c[0x0][0x1ec] ;  /* 0x00007b0089897a20 */ /* 0x000fc80000410000 */
[----:B------:R-:W-:Y:S02]  /*2360*/  @P0 FADD.FTZ R137, R92, R137 ;  /* 0x000000895c890221 */ /* 0x000fe40000010000 */
.L_x_18617:
[----:B------:R-:W-:Y:S05]  /*2370*/  BSYNC B0 ;  /* 0x0000000000007941 */ /* 0x000fea0003800000 */
.L_x_18615:
[----:B------:R-:W-:Y:S01]  /*2380*/  BSSY B0, `(.L_x_18618) ;  /* 0x000000a000007945 */ /* 0x000fe20003800000 */
[----:B------:R-:W-:Y:S05]  /*2390*/  @P2 BRA `(.L_x_18619) ;  /* 0x0000004000002947 */ /* 0x000fea0003800000 */
[----:B------:R-:W-:Y:S01]  /*23a0*/  MOV R115, RZ ;  /* 0x000000ff00737202 */ /* 0x000fe20000000f00 */
[----:B------:R-:W-:Y:S05]  /*23b0*/  @!P0 BRA `(.L_x_18620) ;  /* 0x0000006000008947 */ /* 0x000fea0003800000 */
[----:B-----5:R-:W-:Y:S01]  /*23c0*/  HADD2.F32 R115, -RZ, R87.H1_H1 ;  /* 0x30000057ff737230 */ /* 0x020fe20000004100 */
[----:B------:R-:W-:Y:S05]  /*23d0*/  BRA `(.L_x_18620) ;  /* 0x0000004000007947 */ /* 0x000fea0003800000 */
.L_x_18619:
[----:B-----5:R-:W-:Y:S02]  /*23e0*/  HADD2.F32 R115, -RZ, R91.H1_H1 ;  /* 0x3000005bff737230 */ /* 0x020fe40000004100 */
[----:B------:R-:W-:-:S03]  /*23f0*/  @P0 HADD2.F32 R92, -RZ, R87.H1_H1 ;  /* 0x30000057ff5c0230 */ /* 0x000fc60000004100 */
[----:B------:R-:W-:-:S04]  /*2400*/  FMUL.FTZ R115, R115, c[0x0][0x1ec] ;  /* 0x00007b0073737a20 */ /* 0x000fc80000410000 */
[----:B------:R-:W-:Y:S02]  /*2410*/  @P0 FADD.FTZ R115, R92, R115 ;  /* 0x000000735c730221 */ /* 0x000fe40000010000 */
.L_x_18620:
[----:B------:R-:W-:Y:S05]  /*2420*/  BSYNC B0 ;  /* 0x0000000000007941 */ /* 0x000fea0003800000 */
.L_x_18618:
        /* <DEDUP_REMOVED lines=50> */
.L_x_18627:
        /* <DEDUP_REMOVED lines=100> */
.L_x_18628:
        /* <DEDUP_REMOVED lines=122> */
[----:B------:R-:W-:-:S02]  /*3530*/  FMUL.FTZ R116, R113, R116 ;  /* 0x0000007471747220 */ /* 0x000fc40000410000 */
[C---:B------:R-:W-:Y:S01]  /*3540*/  FMUL.FTZ R101, R113.reuse, R128 ;  /* 0x0000008071657220 */ /* 0x040fe20000410000 */
[----:B------:R-:W-:Y:S01]  /*3550*/  F2FP.PACK_AB R95, R94, R95 ;  /* 0x0000005f5e5f723e */ /* 0x000fe200000000ff */
        /* <DEDUP_REMOVED lines=22> */
[C---:B------:R-:W-:Y:S02]  /*36c0*/  FMUL.FTZ R119, R113.reuse, R150 ;  /* 0x0000009671777220 */ /* 0x040fe40000410000 */
[----:B------:R-:W-:Y:S01]  /*36d0*/  FMUL.FTZ R152, R113, R152 ;  /* 0x0000009871987220 */ /* 0x000fe20000410000 */
[----:B------:R-:W-:Y:S01]  /*36e0*/  F2FP.PACK_AB R114, R101, R114 ;  /* 0x000000726572723e */ /* 0x000fe200000000ff */
[----:B------:R-:W-:-:S02]  /*36f0*/  FFMA.FTZ R99, R37, R2, R77 ;  /* 0x0000000225637223 */ /* 0x000fc4000001004d */
[C---:B------:R-:W-:Y:S02]  /*3700*/  FMUL.FTZ R129, R113.reuse, R158 ;  /* 0x0000009e71817220 */ /* 0x040fe40000410000 */
[----:B------:R-:W-:Y:S01]  /*3710*/  FMUL.FTZ R160, R113, R160 ;  /* 0x000000a071a07220 */ /* 0x000fe20000410000 */
[----:B------:R-:W-:Y:S01]  /*3720*/  F2FP.PACK_AB R94, R99, R94 ;  /* 0x0000005e635e723e */ /* 0x000fe200000000ff */
[----:B------:R-:W-:Y:S02]  /*3730*/  FFMA.FTZ R121, R30, R121, R70 ;  /* 0x000000791e797223 */ /* 0x000fe40000010046 */
[----:B------:R-:W-:Y:S02]  /*3740*/  FFMA.FTZ R122, R31, R122, R71 ;  /* 0x0000007a1f7a7223 */ /* 0x000fe40000010047 */
[C---:B------:R-:W-:Y:S02]  /*3750*/  FMUL.FTZ R115, R113.reuse, R130 ;  /* 0x0000008271737220 */ /* 0x040fe40000410000 */
[C---:B------:R-:W-:Y:S01]  /*3760*/  FMUL.FTZ R120, R113.reuse, R120 ;  /* 0x0000007871787220 */ /* 0x040fe20000410000 */
[----:B------:R-:W-:Y:S01]  /*3770*/  F2FP.PACK_AB R99, R122, R121 ;  /* 0x000000797a63723e */ /* 0x000fe200000000ff */
        /* <DEDUP_REMOVED lines=8> */
[----:B------:R-:W-:Y:S01]  /*3800*/  F2FP.PACK_AB R116, R3, R116 ;  /* 0x000000740374723e */ /* 0x000fe200000000ff */
[----:B------:R-:W-:-:S02]  /*3810*/  FMUL.FTZ R111, R113, R134 ;  /* 0x00000086716f7220 */ /* 0x000fc40000410000 */
[----:B------:R-:W-:Y:S01]  /*3820*/  FMUL.FTZ R136, R113, R136 ;  /* 0x0000008871887220 */ /* 0x000fe20000410000 */
[----:B------:R-:W-:Y:S01]  /*3830*/  F2FP.PACK_AB R118, R101, R118 ;  /* 0x000000766576723e */ /* 0x000fe200000000ff */
        /* <DEDUP_REMOVED lines=41> */
[----:B------:R-:W-:Y:S02]  /*3ad0*/  FFMA.FTZ R156, R19, R156, R59 ;  /* 0x0000009c139c7223 */ /* 0x000fe4000001003b */
        /* <DEDUP_REMOVED lines=12> */
.L_x_18624:
[----:B-1----:R-:W-:Y:S05]  /*3ba0*/  BSYNC B0 ;  /* 0x0000000000007941 */ /* 0x002fea0003800000 */
.L_x_18623:
[----:B------:R-:W-:Y:S02]  /*3bb0*/  IADD3 R109, R109, c[0x0][0x160], RZ ;  /* 0x000058006d6d7a10 */ /* 0x000fe40007ffe0ff */
[----:B------:R-:W-:-:S02]  /*3bc0*/  LOP3.LUT P1, RZ, R104, 0xff, RZ, 0xc0, !PT ;  /* 0x000000ff68ff7812 */ /* 0x000fc4000782c0ff */
[----:B------:R-:W-:Y:S02]  /*3bd0*/  ISETP.GE.AND P0, PT, R109, c[0x0][0x164], PT ;  /* 0x000059006d007a0c */ /* 0x000fe40003f06270 */
[----:B------:R-:W-:-:S11]  /*3be0*/  SEL R104, RZ, 0x1, P1 ;  /* 0x00000001ff687807 */ /* 0x000fd60000800000 */
[----:B0----5:R-:W-:Y:S01]  /*3bf0*/  @P0 CALL.REL.NOINC `(.L_x_18625) ;  /* 0x0000001000000944 */ /* 0x021fe20003c00000 */
[----:B------:R-:W-:Y:S05]  /*3c00*/  BRA `(.L_x_18626) ;  /* 0xffffc7f000007947 */ /* 0x000fea000383ffff */
.L_x_18625:
[----:B------:R-:W-:Y:S05]  /*3c10*/  EXIT ;  /* 0x000000000000794d */ /* 0x000fea0003800000 */
.L_x_18621:
[----:B0-----:R-:W-:Y:S01]  /*3c20*/  HFMA2.MMA R113, -RZ, RZ, 0, 5.9604644775390625e-08 ;  /* 0x00000001ff717435 */ /* 0x001fe200000001ff */
[----:B------:R-:W-:Y:S02]  /*3c30*/  MOV R93, 0x1f ;  /* 0x0000001f005d7802 */ /* 0x000fe40000000f00 */
[----:B------:R-:W-:Y:S02]  /*3c40*/  MOV R112, 0xffffffff ;  /* 0xffffffff00707802 */ /* 0x000fe40000000f00 */
[----:B------:R-:W-:Y:S02]  /*3c50*/  MOV R94, 0x3c70 ;  /* 0x00003c70005e7802 */ /* 0x000fe40000000f00 */
[----:B-----5:R-:W-:Y:S05]  /*3c60*/  CALL.REL.NOINC `($__internal_83_$__cuda_sm70_shflsync_bfly_p) ;  /* 0x0000089000007944 */ /* 0x020fea0003c00000 */
[----:B-1----:R-:W-:Y:S01]  /*3c70*/  MOV R92, R113 ;  /* 0x00000071005c7202 */ /* 0x002fe20000000f00 */
[----:B0-----:R-:W-:Y:S05]  /*3c80*/  BRA `(.L_x_18627) ;  /* 0xffffeac000007947 */ /* 0x001fea000383ffff */
.L_x_18622:
[----:B------:R-:W-:Y:S01]  /*3c90*/  HFMA2.MMA R113, -RZ, RZ, 0, 1.1920928955078125e-07 ;  /* 0x00000002ff717435 */ /* 0x000fe200000001ff */
[----:B------:R-:W-:Y:S02]  /*3ca0*/  MOV R93, 0x1f ;  /* 0x0000001f005d7802 */ /* 0x000fe40000000f00 */
[----:B------:R-:W-:Y:S02]  /*3cb0*/  MOV R112, 0xffffffff ;  /* 0xffffffff00707802 */ /* 0x000fe40000000f00 */
[----:B------:R-:W-:-:S02]  /*3cc0*/  MOV R94, 0x3ce0 ;  /* 0x00003ce0005e7802 */ /* 0x000fc40000000f00 */
[----:B-----5:R-:W-:Y:S05]  /*3cd0*/  CALL.REL.NOINC `($__internal_83_$__cuda_sm70_shflsync_bfly_p) ;  /* 0x0000082000007944 */ /* 0x020fea0003c00000 */
[----:B01----:R-:W-:Y:S01]  /*3ce0*/  FADD.FTZ R126, R126, R113 ;  /* 0x000000717e7e7221 */ /* 0x003fe20000010000 */
[----:B------:R-:W-:Y:S01]  /*3cf0*/  HFMA2.MMA R113, -RZ, RZ, 0, 2.384185791015625e-07 ;  /* 0x00000004ff717435 */ /* 0x000fe200000001ff */
[----:B------:R-:W-:-:S02]  /*3d00*/  MOV R93, 0x1f ;  /* 0x0000001f005d7802 */ /* 0x000fc40000000f00 */
[----:B------:R-:W-:Y:S02]  /*3d10*/  MOV R112, 0xffffffff ;  /* 0xffffffff00707802 */ /* 0x000fe40000000f00 */
[----:B------:R-:W-:Y:S02]  /*3d20*/  MOV R94, 0x3d40 ;  /* 0x00003d40005e7802 */ /* 0x000fe40000000f00 */
[----:B------:R-:W-:Y:S05]  /*3d30*/  CALL.REL.NOINC `($__internal_83_$__cuda_sm70_shflsync_bfly_p) ;  /* 0x000007c000007944 */ /* 0x000fea0003c00000 */
[----:B01----:R-:W-:Y:S01]  /*3d40*/  FADD.FTZ R126, R126, R113 ;  /* 0x000000717e7e7221 */ /* 0x003fe20000010000 */
[----:B------:R-:W-:Y:S01]  /*3d50*/  HFMA2.MMA R113, -RZ, RZ, 0, 4.76837158203125e-07 ;  /* 0x00000008ff717435 */ /* 0x000fe200000001ff */
[----:B------:R-:W-:Y:S02]  /*3d60*/  MOV R93, 0x1f ;  /* 0x0000001f005d7802 */ /* 0x000fe40000000f00 */
[----:B------:R-:W-:Y:S02]  /*3d70*/  MOV R112, 0xffffffff ;  /* 0xffffffff00707802 */ /* 0x000fe40000000f00 */
[----:B------:R-:W-:Y:S02]  /*3d80*/  MOV R94, 0x3da0 ;  /* 0x00003da0005e7802 */ /* 0x000fe40000000f00 */
[----:B------:R-:W-:Y:S05]  /*3d90*/  CALL.REL.NOINC `($__internal_83_$__cuda_sm70_shflsync_bfly_p) ;  /* 0x0000076000007944 */ /* 0x000fea0003c00000 */
[----:B01----:R-:W-:Y:S01]  /*3da0*/  FADD.FTZ R126, R126, R113 ;  /* 0x000000717e7e7221 */ /* 0x003fe20000010000 */
[----:B------:R-:W-:Y:S01]  /*3db0*/  HFMA2.MMA R113, -RZ, RZ, 0, 9.5367431640625e-07 ;  /* 0x00000010ff717435 */ /* 0x000fe200000001ff */
[----:B------:R-:W-:-:S02]  /*3dc0*/  MOV R93, 0x1f ;  /* 0x0000001f005d7802 */ /* 0x000fc40000000f00 */
[----:B------:R-:W-:Y:S02]  /*3dd0*/  MOV R112, 0xffffffff ;  /* 0xffffffff00707802 */ /* 0x000fe40000000f00 */
[----:B------:R-:W-:Y:S02]  /*3de0*/  MOV R94, 0x3e00 ;  /* 0x00003e00005e7802 */ /* 0x000fe40000000f00 */
[----:B------:R-:W-:Y:S05]  /*3df0*/  CALL.REL.NOINC `($__internal_83_$__cuda_sm70_shflsync_bfly_p) ;  /* 0x0000070000007944 */ /* 0x000fea0003c00000 */
        /* <DEDUP_REMOVED lines=86> */
[----:B------:R-:W-:Y:S05]  /*4360*/  CALL.REL.NOINC `($__internal_83_$__cuda_sm70_shflsync_bfly_p) ;  /* 0x0000019000007944 */ /* 0x000fea0003c00000 */
[----:B01----:R-:W-:Y:S01]  /*4370*/  FADD.FTZ R126, R126, R113 ;  /* 0x000000717e7e7221 */ /* 0x003fe20000010000 */
[----:B------:R-:W-:Y:S01]  /*4380*/  HFMA2.MMA R113, -RZ, RZ, 0, 1.1920928955078125e-07 ;  /* 0x00000002ff717435 */ /* 0x000fe200000001ff */
[----:B------:R-:W-:Y:S02]  /*4390*/  MOV R93, 0x1f ;  /* 0x0000001f005d7802 */ /* 0x000fe40000000f00 */
[----:B------:R-:W-:Y:S02]  /*43a0*/  MOV R112, 0xffffffff ;  /* 0xffffffff00707802 */ /* 0x000fe40000000f00 */
[----:B------:R-:W-:Y:S02]  /*43b0*/  MOV R94, 0x43d0 ;  /* 0x000043d0005e7802 */ /* 0x000fe40000000f00 */
[----:B------:R-:W-:Y:S05]  /*43c0*/  CALL.REL.NOINC `($__internal_83_$__cuda_sm70_shflsync_bfly_p) ;  /* 0x0000013000007944 */ /* 0x000fea0003c00000 */
        /* <DEDUP_REMOVED lines=18> */
[----:B01----:R-:W-:Y:S05]  /*44f0*/  BRA `(.L_x_18628) ;  /* 0xffffe89000007947 */ /* 0x003fea000383ffff */
        .weak           $__internal_83_$__cuda_sm70_shflsync_bfly_p
        .type           $__internal_83_$__cuda_sm70_shflsync_bfly_p,@function
        .size           $__internal_83_$__cuda_sm70_shflsync_bfly_p,(.L_x_36123 - $__internal_83_$__cuda_sm70_shflsync_bfly_p)
$__internal_83_$__cuda_sm70_shflsync_bfly_p:
[----:B------:R-:W-:Y:S01]  /*4500*/  HFMA2.MMA R95, -RZ, RZ, 0, 0 ;  /* 0x00000000ff5f7435 */ /* 0x000fe200000001ff */
[----:B------:R-:W-:Y:S04]  /*4510*/  WARPSYNC R112 ;  /* 0x0000007000007348 */ /* 0x000fe80003800000 */
[----:B------:R0:W1:Y:S01]  /*4520*/  SHFL.BFLY PT, R113, R126, R113, R93 ;  /* 0x0c0000717e717389 */ /* 0x00006200000e005d */
[----:B------:R-:W-:Y:S05]  /*4530*/  RET.REL.NODEC R94 `(_ZN10layer_norm13ln_fwd_kernelINS_13Kernel_traitsIf6__halfS2_S2_fjLj5120ELj1ELj1ELj4ELj16ENS_18Kernel_traits_baseILj5120EfS2_S2_S2_fjLj128EEEEELb0ELb0ELb1ELb1EEEvNS_9FwdParamsE) ;  /* 0xffffbac05e007950 */ /* 0x000fea0003c3ffff */
.L_x_18629:
        /* <DEDUP_REMOVED lines=12> */
.L_x_36123:


//--------------------- .text._ZN10layer_norm13ln_fwd_kernelINS_13Kernel_traitsIf6__halfS2_S2_fjLj5120ELj1ELj1ELj4ELj16ENS_18Kernel_traits_baseILj5120EfS2_S2_S2_fjLj128EEEEELb0ELb1ELb0ELb0EEEvNS_9FwdParamsE --------------------------
	.section	.text._ZN10layer_norm13ln_fwd_kernelINS_13Kernel_traitsIf6__halfS2_S2_fjLj5120ELj1ELj1ELj4ELj16ENS_18Kernel_traits_baseILj5120EfS2_S2_S2_fjLj128EEEEELb0ELb1ELb0ELb0EEEvNS_9FwdParamsE,"ax",@progbits
	.sectioninfo	@"SHI_REGISTERS=192"
	.align	128
        .global         _ZN10layer_norm13ln_fwd_kernelINS_13Kernel_traitsIf6__halfS2_S2_fjLj5120ELj1ELj1ELj4ELj16ENS_18Kernel_traits_baseILj5120EfS2_S2_S2_fjLj128EEEEELb0ELb1ELb0ELb0EEEvNS_9FwdParamsE
        .type           _ZN10layer_norm13ln_fwd_kernelINS_13Kernel_traitsIf6__halfS2_S2_fjLj5120ELj1ELj1ELj4ELj16ENS_18Kernel_traits_baseILj5120EfS2_S2_S2_fjLj128EEEEELb0ELb1ELb0ELb0EEEvNS_9FwdParamsE,@function
        .size           _ZN10layer_norm13ln_fwd_kernelINS_13Kernel_traitsIf6__halfS2_S2_fjLj5120ELj1ELj1ELj4ELj16ENS_18Kernel_traits_baseILj5120EfS2_S2_S2_fjLj128EEEEELb0ELb1ELb0ELb0EEEvNS_9FwdParamsE,(.L_x_36124 - _ZN10layer_norm13ln_fwd_kernelINS_13Kernel_traitsIf6__halfS2_S2_fjLj5120ELj1ELj1ELj4ELj16ENS_18Kernel_traits_baseILj5120EfS2_S2_S2_fjLj128EEEEELb0ELb1ELb0ELb0EEEvNS_9FwdParamsE)
        .other          _ZN10layer_norm13ln_fwd_kernelINS_13Kernel_traitsIf6__halfS2_S2_fjLj5120ELj1ELj1ELj4ELj16ENS_18Kernel_traits_baseILj5120EfS2_S2_S2_fjLj128EEEEELb0ELb1ELb0ELb0EEEvNS_9FwdParamsE,@"STO_CUDA_ENTRY STV_DEFAULT"
_ZN10layer_norm13ln_fwd_kernelINS_13Kernel_traitsIf6__halfS2_S2_fjLj5120ELj1ELj1ELj4ELj16ENS_18Kernel_traits_baseILj5120EfS2_S2_S2_fjLj128EEEEELb0ELb1ELb0ELb0EEEvNS_9FwdParamsE:
.text._ZN10layer_norm13ln_fwd_kernelINS_13Kernel_traitsIf6__halfS2_S2_fjLj5120ELj1ELj1ELj4ELj16ENS_18Kernel_traits_baseILj5120EfS2_S2_S2_fjLj128EEEEELb0ELb1ELb0ELb0EEEvNS_9FwdParamsE:
        /* <DEDUP_REMOVED lines=37> */
.L_x_18631:
[----:B------:R-:W-:Y:S05]  /*0250*/  BSYNC B0 ;  /* 0x0000000000007941 */ /* 0x000fea0003800000 */
.L_x_18630:
        /* <DEDUP_REMOVED lines=21> */
.L_x_18633:
[----:B------:R-:W-:Y:S05]  /*03b0*/  BSYNC B0 ;  /* 0x0000000000007941 */ /* 0x000fea0003800000 */
.L_x_18632:
        /* <DEDUP_REMOVED lines=21> */
.L_x_18635:
[----:B------:R-:W-:Y:S05]  /*0510*/  BSYNC B0 ;  /* 0x0000000000007941 */ /* 0x000fea0003800000 */
.L_x_18634:
        /* <DEDUP_REMOVED lines=21> */
.L_x_18637:
[----:B------:R-:W-:Y:S05]  /*0670*/  BSYNC B0 ;  /* 0x0000000000007941 */ /* 0x000fea0003800000 */
.L_x_18636:
        /* <DEDUP_REMOVED lines=20> */
.L_x_18639:
[----:B------:R-:W-:Y:S05]  /*07c0*/  BSYNC B0 ;  /* 0x0000000000007941 */ /* 0x000fea0003800000 */
.L_x_18638:
        /* <DEDUP_REMOVED lines=25> */
.L_x_18663:
        /* <DEDUP_REMOVED lines=23> */
[----:B------:R-:W-:Y:S01]  /*0ad0*/  LEA R178, P4, R139, c[0x0][0x188], 0x4 ;  /* 0x000062008bb27a11 */ /* 0x000fe200078820ff */
[--C-:B--2---:R-:W-:Y:S02]  /*0ae0*/  HADD2.F32 R173, -RZ, R128.reuse.H1_H1 ;  /* 0x30000080ffad7230 */ /* 0x104fe40000004100 */
[----:B------:R-:W-:Y:S02]  /*0af0*/  HADD2.F32 R155, -RZ, R128.H0_H0 ;  /* 0x20000080ff9b7230 */ /* 0x000fe40000004100 */
[--C-:B------:R-:W-:Y:S01]  /*0b00*/  HADD2.F32 R175, -RZ, R129.reuse.H0_H0 ;  /* 0x20000081ffaf7230 */ /* 0x100fe20000004100 */
[-C--:B------:R-:W-:Y:S01]  /*0b10*/  FMUL.FTZ R156, R173, R176.reuse ;  /* 0x000000b0ad9c7220 */ /* 0x080fe20000410000 */
[----:B------:R-:W-:Y:S01]  /*0b20*/  HADD2.F32 R177, -RZ, R129.H1_H1 ;  /* 0x30000081ffb17230 */ /* 0x000fe20000004100 */
[----:B------:R-:W-:Y:S01]  /*0b30*/  FMUL.FTZ R155, R155, R176 ;  /* 0x000000b09b9b7220 */ /* 0x000fe20000410000 */
[----:B------:R-:W-:Y:S01]  /*0b40*/  HADD2.F32 R179, -RZ, R130.H0_H0 ;  /* 0x20000082ffb37230 */ /* 0x000fe20000004100 */
[----:B-----5:R-:W-:-:S02]  /*0b50*/  FMUL.FTZ R156, R109, R156 ;  /* 0x0000009c6d9c7220 */ /* 0x020fc40000410000 */
[----:B------:R-:W-:Y:S01]  /*0b60*/  FMUL.FTZ R155, R108, R155 ;  /* 0x0000009b6c9b7220 */ /* 0x000fe20000410000 */
[--C-:B---3--:R-:W-:Y:S02]  /*0b70*/  @P3 HADD2.F32 R129, -RZ, R4.reuse.H1_H1 ;  /* 0x30000004ff813230 */ /* 0x108fe40000004100 */
[----:B------:R-:W-:Y:S01]  /*0b80*/  @P3 HADD2.F32 R128, -RZ, R4.H0_H0 ;  /* 0x20000004ff803230 */ /* 0x000fe20000004100 */
[-C--:B------:R-:W-:Y:S01]  /*0b90*/  FMUL.FTZ R175, R175, R176.reuse ;  /* 0x000000b0afaf7220 */ /* 0x080fe20000410000 */
[----:B------:R-:W-:Y:S01]  /*0ba0*/  HADD2.F32 R181, -RZ, R130.H1_H1 ;  /* 0x30000082ffb57230 */ /* 0x000fe20000004100 */
[-C--:B------:R-:W-:Y:S02]  /*0bb0*/  FMUL.FTZ R179, R179, R176.reuse ;  /* 0x000000b0b3b37220 */ /* 0x080fe40000410000 */
[----:B------:R-:W-:Y:S01]  /*0bc0*/  @P3 FADD.FTZ R156, R129, R156 ;  /* 0x0000009c819c3221 */ /* 0x000fe20000010000 */
[----:B------:R-:W-:Y:S01]  /*0bd0*/  @P3 HADD2.F32 R129, -RZ, R5.H0_H0 ;  /* 0x20000005ff813230 */ /* 0x000fe20000004100 */
[----:B------:R-:W-:Y:S01]  /*0be0*/  @P3 FADD.FTZ R155, R128, R155 ;  /* 0x0000009b809b3221 */ /* 0x000fe20000010000 */
[----:B------:R-:W-:Y:S01]  /*0bf0*/  @P3 HADD2.F32 R128, -RZ, R6.H0_H0 ;  /* 0x20000006ff803230 */ /* 0x000fe20000004100 */
[----:B------:R-:W-:Y:S01]  /*0c00*/  FMUL.FTZ R170, R110, R175 ;  /* 0x000000af6eaa7220 */ /* 0x000fe20000410000 */
[--C-:B------:R-:W-:Y:S01]  /*0c10*/  HADD2.F32 R183, -RZ, R131.reuse.H0_H0 ;  /* 0x20000083ffb77230 */ /* 0x100fe20000004100 */
[----:B------:R-:W-:Y:S01]  /*0c20*/  FMUL.FTZ R171, R104, R179 ;  /* 0x000000b368ab7220 */ /* 0x000fe20000410000 */
[----:B------:R-:W-:Y:S01]  /*0c30*/  HADD2.F32 R131, -RZ, R131.H1_H1 ;  /* 0x30000083ff837230 */ /* 0x000fe20000004100 */
[----:B------:R-:W-:-:S02]  /*0c40*/  FMUL.FTZ R172, R181, R176 ;  /* 0x000000b0b5ac7220 */ /* 0x000fc40000410000 */
[----:B------:R-:W-:Y:S01]  /*0c50*/  @P3 FADD.FTZ R170, R129, R170 ;  /* 0x000000aa81aa3221 */ /* 0x000fe20000010000 */
[----:B------:R-:W-:Y:S01]  /*0c60*/  @P3 HADD2.F32 R129, -RZ, R6.H1_H1 ;  /* 0x30000006ff813230 */ /* 0x000fe20000004100 */
[----:B------:R-:W-:Y:S02]  /*0c70*/  @P3 FADD.FTZ R171, R128, R171 ;  /* 0x000000ab80ab3221 */ /* 0x000fe40000010000 */
[----:B------:R-:W-:Y:S02]  /*0c80*/  FMUL.FTZ R172, R105, R172 ;  /* 0x000000ac69ac7220 */ /* 0x000fe40000410000 */
        /* <DEDUP_REMOVED lines=9> */
[----:B------:R-:W-:Y:S02]  /*0d20*/  FMUL.FTZ R175, R107, R130 ;  /* 0x000000826baf7220 */ /* 0x000fe40000410000 */
        /* <DEDUP_REMOVED lines=10> */
.L_x_18641:
[----:B------:R-:W-:Y:S05]  /*0dd0*/  BSYNC B0 ;  /* 0x0000000000007941 */ /* 0x000fea0003800000 */
.L_x_18640:
[----:B------:R-:W-:Y:S01]  /*0de0*/  ISETP.GE.U32.AND P3, PT, R2, 0x100, PT ;  /* 0x000001000200780c */ /* 0x000fe20003f66070 */
[----:B------:R-:W-:-:S12]  /*0df0*/  BSSY B0, `(.L_x_18642) ;  /* 0x000003a000007945 */ /* 0x000fd80003800000 */
[----:B------:R-:W-:Y:S05]  /*0e00*/  @!P3 BRA `(.L_x_18643) ;  /* 0x000003800000b947 */ /* 0x000fea0003800000 */
[----:B------:R-:W-:Y:S01]  /*0e10*/  ISETP.NE.U32.AND P3, PT, RZ, c[0x0][0x180], PT ;  /* 0x00006000ff007a0c */ /* 0x000fe20003f65070 */
[----:B-1----:R-:W-:-:S03]  /*0e20*/  HFMA2.MMA R128, -RZ, RZ, 0, 9.5367431640625e-07 ;  /* 0x00000010ff807435 */ /* 0x002fc600000001ff */
[----:B------:R-:W-:-:S07]  /*0e30*/  ISETP.NE.AND.EX P3, PT, RZ, c[0x0][0x184], PT, P3 ;  /* 0x00006100ff007a0c */ /* 0x000fce0003f65330 */
[----:B------:R-:W-:-:S06]  /*0e40*/  IMAD.WIDE.U32 R128, R177, R128, c[0x0][0x170] ;  /* 0x00005c00b1807625 */ /* 0x000fcc00078e0080 */
[C---:B------:R-:W-:Y:S01]  /*0e50*/  @P3 LEA R140, P4, R177.reuse, c[0x0][0x180], 0x4 ;  /* 0x00006000b18c3a11 */ /* 0x040fe200078820ff */
[----:B------:R-:W2:Y:S03]  /*0e60*/  LDG.E.128 R128, [R128.64] ;  /* 0x0000000480807981 */ /* 0x000ea6000c1e1d00 */
[----:B------:R-:W-:-:S05]  /*0e70*/  @P3 LEA.HI.X R141, R177, c[0x0][0x184], RZ, 0x4, P4 ;  /* 0x00006100b18d3a11 */ /* 0x000fca00020f24ff */
[----:B------:R1:W3:Y:S01]  /*0e80*/  @P3 LDG.E.128 R4, [R140.64] ;  /* 0x000000048c043981 */ /* 0x0002e2000c1e1d00 */
[----:B------:R-:W-:Y:S01]  /*0e90*/  LEA R178, P4, R177, c[0x0][0x188], 0x4 ;  /* 0x00006200b1b27a11 */ /* 0x000fe200078820ff */
[--C-:B--2---:R-:W-:Y:S02]  /*0ea0*/  HADD2.F32 R157, -RZ, R128.reuse.H0_H0 ;  /* 0x20000080ff9d7230 */ /* 0x104fe40000004100 */
[----:B------:R-:W-:Y:S02]  /*0eb0*/  HADD2.F32 R159, -RZ, R128.H1_H1 ;  /* 0x30000080ff9f7230 */ /* 0x000fe40000004100 */
[--C-:B------:R-:W-:Y:S01]  /*0ec0*/  HADD2.F32 R161, -RZ, R129.reuse.H0_H0 ;  /* 0x20000081ffa17230 */ /* 0x100fe20000004100 */
[-C--:B------:R-:W-:Y:S01]  /*0ed0*/  FMUL.FTZ R157, R157, R176.reuse ;  /* 0x000000b09d9d7220 */ /* 0x080fe20000410000 */
[--C-:B------:R-:W-:Y:S01]  /*0ee0*/  HADD2.F32 R181, -RZ, R130.reuse.H0_H0 ;  /* 0x20000082ffb57230 */ /* 0x100fe20000004100 */
[----:B------:R-:W-:Y:S01]  /*0ef0*/  FMUL.FTZ R128, R159, R176 ;  /* 0x000000b09f807220 */ /* 0x000fe20000410000 */
[----:B------:R-:W-:Y:S01]  /*0f00*/  HADD2.F32 R179, -RZ, R129.H1_H1 ;  /* 0x30000081ffb37230 */ /* 0x000fe20000004100 */
[----:B-1---5:R-:W-:Y:S01]  /*0f10*/  FMUL.FTZ R140, R84, R157 ;  /* 0x0000009d548c7220 */ /* 0x022fe20000410000 */
[----:B------:R-:W-:Y:S01]  /*0f20*/  HADD2.F32 R183, -RZ, R130.H1_H1 ;  /* 0x30000082ffb77230 */ /* 0x000fe20000004100 */
[----:B------:R-:W-:Y:S01]  /*0f30*/  FMUL.FTZ R141, R85, R128 ;  /* 0x00000080558d7220 */ /* 0x000fe20000410000 */
[--C-:B---3--:R-:W-:Y:S01]  /*0f40*/  @P3 HADD2.F32 R129, -RZ, R4.reuse.H0_H0 ;  /* 0x20000004ff813230 */ /* 0x108fe20000004100 */
[-C--:B------:R-:W-:Y:S01]  /*0f50*/  FMUL.FTZ R161, R161, R176.reuse ;  /* 0x000000b0a1a17220 */ /* 0x080fe20000410000 */
[----:B------:R-:W-:Y:S01]  /*0f60*/  @P3 HADD2.F32 R130, -RZ, R4.H1_H1 ;  /* 0x30000004ff823230 */ /* 0x000fe20000004100 */
[-C--:B------:R-:W-:Y:S01]  /*0f70*/  FMUL.FTZ R181, R181, R176.reuse ;  /* 0x000000b0b5b57220 */ /* 0x080fe20000410000 */
[--C-:B------:R-:W-:Y:S01]  /*0f80*/  HADD2.F32 R185, -RZ, R131.reuse.H0_H0 ;  /* 0x20000083ffb97230 */ /* 0x100fe20000004100 */
[----:B------:R-:W-:Y:S01]  /*0f90*/  @P3 FADD.FTZ R140, R129, R140 ;  /* 0x0000008c818c3221 */ /* 0x000fe20000010000 */
[----:B------:R-:W-:Y:S01]  /*0fa0*/  HADD2.F32 R131, -RZ, R131.H1_H1 ;  /* 0x30000083ff837230 */ /* 0x000fe20000004100 */
[----:B------:R-:W-:Y:S01]  /*0fb0*/  @P3 FADD.FTZ R141, R130, R141 ;  /* 0x0000008d828d3221 */ /* 0x000fe20000010000 */
[----:B------:R-:W-:Y:S01]  /*0fc0*/  @P3 HADD2.F32 R130, -RZ, R5.H0_H0 ;  /* 0x20000005ff823230 */ /* 0x000fe20000004100 */
[----:B------:R-:W-:Y:S01]  /*0fd0*/  FMUL.FTZ R157, R86, R161 ;  /* 0x000000a1569d7220 */ /* 0x000fe20000410000 */
[----:B------:R-:W-:Y:S01]  /*0fe0*/  @P3 HADD2.F32 R129, -RZ, R6.H0_H0 ;  /* 0x20000006ff813230 */ /* 0x000fe20000004100 */
[----:B------:R-:W-:-:S02]  /*0ff0*/  FMUL.FTZ R128, R183, R176 ;  /* 0x000000b0b7807220 */ /* 0x000fc40000410000 */
[----:B------:R-:W-:Y:S02]  /*1000*/  FMUL.FTZ R158, R80, R181 ;  /* 0x000000b5509e7220 */ /* 0x000fe40000410000 */
[-C--:B------:R-:W-:Y:S01]  /*1010*/  FMUL.FTZ R160, R179, R176.reuse ;  /* 0x000000b0b3a07220 */ /* 0x080fe20000410000 */
[----:B------:R-:W-:Y:S01]  /*1020*/  LEA.HI.X R179, R177, c[0x0][0x18c], RZ, 0x4, P4 ;  /* 0x00006300b1b37a11 */ /* 0x000fe200020f24ff */
[-C--:B------:R-:W-:Y:S01]  /*1030*/  FMUL.FTZ R185, R185, R176.reuse ;  /* 0x000000b0b9b97220 */ /* 0x080fe20000410000 */
[----:B------:R-:W-:Y:S01]  /*1040*/  IADD3 R177, R177, 0x80, RZ ;  /* 0x00000080b1b17810 */ /* 0x000fe20007ffe0ff */
[----:B------:R-:W-:Y:S01]  /*1050*/  FMUL.FTZ R162, R131, R176 ;  /* 0x000000b083a27220 */ /* 0x000fe20000410000 */
[--C-:B------:R-:W-:Y:S01]  /*1060*/  @P3 HADD2.F32 R131, -RZ, R7.reuse.H1_H1 ;  /* 0x30000007ff833230 */ /* 0x100fe20000004100 */
[----:B------:R-:W-:Y:S01]  /*1070*/  @P3 FADD.FTZ R157, R130, R157 ;  /* 0x0000009d829d3221 */ /* 0x000fe20000010000 */
[----:B------:R-:W-:Y:S01]  /*1080*/  @P3 HADD2.F32 R130, -RZ, R6.H1_H1 ;  /* 0x30000006ff823230 */ /* 0x000fe20000004100 */
[----:B------:R-:W-:Y:S01]  /*1090*/  FMUL.FTZ R159, R81, R128 ;  /* 0x00000080519f7220 */ /* 0x000fe20000410000 */
[----:B------:R-:W-:Y:S01]  /*10a0*/  @P3 HADD2.F32 R128, -RZ, R7.H0_H0 ;  /* 0x20000007ff803230 */ /* 0x000fe20000004100 */
[----:B------:R-:W-:Y:S01]  /*10b0*/  @P3 FADD.FTZ R158, R129, R158 ;  /* 0x0000009e819e3221 */ /* 0x000fe20000010000 */
[----:B------:R-:W-:Y:S01]  /*10c0*/  @P3 HADD2.F32 R129, -RZ, R5.H1_H1 ;  /* 0x30000005ff813230 */ /* 0x000fe20000004100 */
[----:B------:R-:W-:-:S02]  /*10d0*/  FMUL.FTZ R160, R87, R160 ;  /* 0x000000a057a07220 */ /* 0x000fc40000410000 */
[----:B------:R-:W-:Y:S02]  /*10e0*/  FMUL.FTZ R161, R82, R185 ;  /* 0x000000b952a17220 */ /* 0x000fe40000410000 */
[----:B------:R-:W-:Y:S02]  /*10f0*/  FMUL.FTZ R162, R83, R162 ;  /* 0x000000a253a27220 */ /* 0x000fe40000410000 */
[----:B------:R-:W-:Y:S02]  /*1100*/  @P3 FADD.FTZ R159, R130, R159 ;  /* 0x0000009f829f3221 */ /* 0x000fe40000010000 */
[----:B------:R-:W-:Y:S02]  /*1110*/  @P3 FADD.FTZ R160, R129, R160 ;  /* 0x000000a081a03221 */ /* 0x000fe40000010000 */
[----:B------:R-:W-:Y:S01]  /*1120*/  @P3 FADD.FTZ R161, R128, R161 ;  /* 0x000000a180a13221 */ /* 0x000fe20000010000 */
[----:B------:R-:W-:Y:S01]  /*1130*/  F2FP.PACK_AB R130, R159, R158 ;  /* 0x0000009e9f82723e */ /* 0x000fe200000000ff */
[----:B------:R-:W-:Y:S01]  /*1140*/  @P3 FADD.FTZ R162, R131, R162 ;  /* 0x000000a283a23221 */ /* 0x000fe20000010000 */
[----:B------:R-:W-:-:S02]  /*1150*/  F2FP.PACK_AB R129, R160, R157 ;  /* 0x0000009da081723e */ /* 0x000fc400000000ff */
[----:B------:R-:W-:Y:S02]  /*1160*/  F2FP.PACK_AB R128, R141, R140 ;  /* 0x0000008c8d80723e */ /* 0x000fe400000000ff */
[----:B------:R-:W-:-:S05]  /*1170*/  F2FP.PACK_AB R131, R162, R161 ;  /* 0x000000a1a283723e */ /* 0x000fca00000000ff */
[----:B------:R1:W-:Y:S02]  /*1180*/  STG.E.128 [R178.64], R128 ;  /* 0x00000080b2007986 */ /* 0x0003e4000c101d04 */
.L_x_18643:
[----:B------:R-:W-:Y:S05]  /*1190*/  BSYNC B0 ;  /* 0x0000000000007941 */ /* 0x000fea0003800000 */
.L_x_18642:
        /* <DEDUP_REMOVED lines=59> */
.L_x_18645:
[----:B------:R-:W-:Y:S05]  /*1550*/  BSYNC B0 ;  /* 0x0000000000007941 */ /* 0x000fea0003800000 */
.L_x_18644:
[----:B------:R-:W-:Y:S01]  /*1560*/  BSSY B0, `(.L_x_18646) ;  /* 0x000003a000007945 */ /* 0x000fe20003800000 */
        /* <DEDUP_REMOVED lines=17> */
[----:B-----5:R-:W-:Y:S01]  /*1680*/  FMUL.FTZ R138, R37, R138 ;  /* 0x0000008a258a7220 */ /* 0x020fe20000410000 */
[--C-:B---3--:R-:W-:Y:S01]  /*1690*/  @P3 HADD2.F32 R129, -RZ, R4.reuse.H1_H1 ;  /* 0x30000004ff813230 */ /* 0x108fe20000004100 */
[----:B------:R-:W-:Y:S01]  /*16a0*/  FMUL.FTZ R137, R36, R137 ;  /* 0x0000008924897220 */ /* 0x000fe20000410000 */
[----:B------:R-:W-:Y:S01]  /*16b0*/  @P3 HADD2.F32 R128, -RZ, R4.H0_H0 ;  /* 0x20000004ff803230 */ /* 0x000fe20000004100 */
[-C--:B------:R-:W-:Y:S01]  /*16c0*/  FMUL.FTZ R153, R153, R176.reuse ;  /* 0x000000b099997220 */ /* 0x080fe20000410000 */
[----:B------:R-:W-:Y:S01]  /*16d0*/  HADD2.F32 R183, -RZ, R130.H1_H1 ;  /* 0x30000082ffb77230 */ /* 0x000fe20000004100 */
[-C--:B------:R-:W-:Y:S01]  /*16e0*/  FMUL.FTZ R181, R181, R176.reuse ;  /* 0x000000b0b5b57220 */ /* 0x080fe20000410000 */
[----:B------:R-:W-:Y:S01]  /*16f0*/  HADD2.F32 R185, -RZ, R131.H0_H0 ;  /* 0x20000083ffb97230 */ /* 0x000fe20000004100 */
[----:B------:R-:W-:Y:S01]  /*1700*/  @P3 FADD.FTZ R138, R129, R138 ;  /* 0x0000008a818a3221 */ /* 0x000fe20000010000 */
[----:B------:R-:W-:Y:S01]  /*1710*/  @P3 HADD2.F32 R129, -RZ, R5.H0_H0 ;  /* 0x20000005ff813230 */ /* 0x000fe20000004100 */
[----:B------:R-:W-:Y:S01]  /*1720*/  @P3 FADD.FTZ R137, R128, R137 ;  /* 0x0000008980893221 */ /* 0x000fe20000010000 */
[----:B------:R-:W-:Y:S01]  /*1730*/  @P3 HADD2.F32 R128, -RZ, R6.H0_H0 ;  /* 0x20000006ff803230 */ /* 0x000fe20000004100 */
[----:B------:R-:W-:Y:S01]  /*1740*/  FMUL.FTZ R148, R38, R153 ;  /* 0x0000009926947220 */ /* 0x000fe20000410000 */
[----:B------:R-:W-:Y:S01]  /*1750*/  HADD2.F32 R131, -RZ, R131.H1_H1 ;  /* 0x30000083ff837230 */ /* 0x000fe20000004100 */
[----:B------:R-:W-:Y:S01]  /*1760*/  FMUL.FTZ R149, R32, R181 ;  /* 0x000000b520957220 */ /* 0x000fe20000410000 */
[----:B------:R-:W-:Y:S01]  /*1770*/  @P3 HADD2.F32 R180, -RZ, R7.H1_H1 ;  /* 0x30000007ffb43230 */ /* 0x000fe20000004100 */
[----:B------:R-:W-:-:S02]  /*1780*/  FMUL.FTZ R150, R183, R176 ;  /* 0x000000b0b7967220 */ /* 0x000fc40000410000 */
[----:B------:R-:W-:Y:S01]  /*1790*/  @P3 FADD.FTZ R148, R129, R148 ;  /* 0x0000009481943221 */ /* 0x000fe20000010000 */
[----:B------:R-:W-:Y:S01]  /*17a0*/  @P3 HADD2.F32 R129, -RZ, R6.H1_H1 ;  /* 0x30000006ff813230 */ /* 0x000fe20000004100 */
[----:B------:R-:W-:Y:S02]  /*17b0*/  @P3 FADD.FTZ R149, R128, R149 ;  /* 0x0000009580953221 */ /* 0x000fe40000010000 */
[----:B------:R-:W-:Y:S02]  /*17c0*/  FMUL.FTZ R150, R33, R150 ;  /* 0x0000009621967220 */ /* 0x000fe40000410000 */
[-C--:B------:R-:W-:Y:S01]  /*17d0*/  FMUL.FTZ R128, R179, R176.reuse ;  /* 0x000000b0b3807220 */ /* 0x080fe20000410000 */
[----:B------:R-:W-:Y:S01]  /*17e0*/  LEA.HI.X R179, R177, c[0x0][0x18c], RZ, 0x4, P4 ;  /* 0x00006300b1b37a11 */ /* 0x000fe200020f24ff */
[-C--:B------:R-:W-:Y:S01]  /*17f0*/  FMUL.FTZ R185, R185, R176.reuse ;  /* 0x000000b0b9b97220 */ /* 0x080fe20000410000 */
[----:B------:R-:W-:Y:S01]  /*1800*/  IADD3 R177, R177, 0x80, RZ ;  /* 0x00000080b1b17810 */ /* 0x000fe20007ffe0ff */
[----:B------:R-:W-:-:S02]  /*1810*/  FMUL.FTZ R130, R131, R176 ;  /* 0x000000b083827220 */ /* 0x000fc40000410000 */
[----:B------:R-:W-:Y:S01]  /*1820*/  @P3 FADD.FTZ R150, R129, R150 ;  /* 0x0000009681963221 */ /* 0x000fe20000010000 */
[----:B------:R-:W-:Y:S01]  /*1830*/  @P3 HADD2.F32 R129, -RZ, R7.H0_H0 ;  /* 0x20000007ff813230 */ /* 0x000fe20000004100 */
[----:B------:R-:W-:Y:S01]  /*1840*/  FMUL.FTZ R151, R39, R128 ;  /* 0x0000008027977220 */ /* 0x000fe20000410000 */
[----:B------:R-:W-:Y:S01]  /*1850*/  @P3 HADD2.F32 R128, -RZ, R5.H1_H1 ;  /* 0x30000005ff803230 */ /* 0x000fe20000004100 */
[----:B------:R-:W-:Y:S02]  /*1860*/  FMUL.FTZ R152, R34, R185 ;  /* 0x000000b922987220 */ /* 0x000fe40000410000 */
[----:B------:R-:W-:Y:S01]  /*1870*/  FMUL.FTZ R153, R35, R130 ;  /* 0x0000008223997220 */ /* 0x000fe20000410000 */
[----:B------:R-:W-:Y:S01]  /*1880*/  F2FP.PACK_AB R130, R150, R149 ;  /* 0x000000959682723e */ /* 0x000fe200000000ff */
[----:B------:R-:W-:Y:S01]  /*1890*/  @P3 FADD.FTZ R151, R128, R151 ;  /* 0x0000009780973221 */ /* 0x000fe20000010000 */
[----:B------:R-:W-:Y:S01]  /*18a0*/  F2FP.PACK_AB R128, R138, R137 ;  /* 0x000000898a80723e */ /* 0x000fe200000000ff */
[----:B------:R-:W-:-:S02]  /*18b0*/  @P3 FADD.FTZ R152, R129, R152 ;  /* 0x0000009881983221 */ /* 0x000fc40000010000 */
[----:B------:R-:W-:Y:S01]  /*18c0*/  @P3 FADD.FTZ R153, R180, R153 ;  /* 0x00000099b4993221 */ /* 0x000fe20000010000 */
[----:B------:R-:W-:-:S04]  /*18d0*/  F2FP.PACK_AB R129, R151, R148 ;  /* 0x000000949781723e */ /* 0x000fc800000000ff */
[----:B------:R-:W-:-:S05]  /*18e0*/  F2FP.PACK_AB R131, R153, R152 ;  /* 0x000000989983723e */ /* 0x000fca00000000ff */
[----:B------:R1:W-:Y:S02]  /*18f0*/  STG.E.128 [R178.64], R128 ;  /* 0x00000080b2007986 */ /* 0x0003e4000c101d04 */
.L_x_18647:
[----:B------:R-:W-:Y:S05]  /*1900*/  BSYNC B0 ;  /* 0x0000000000007941 */ /* 0x000fea0003800000 */
.L_x_18646:
        /* <DEDUP_REMOVED lines=12> */
[----:B------:R-:W-:Y:S01]  /*19d0*/  HADD2.F32 R169, -RZ, R129.H0_H0 ;  /* 0x20000081ffa97230 */ /* 0x000fe20000004100 */
[-C--:B------:R-:W-:Y:S01]  /*19e0*/  FMUL.FTZ R163, R163, R176.reuse ;  /* 0x000000b0a3a37220 */ /* 0x080fe20000410000 */
[----:B------:R-:W-:Y:S01]  /*19f0*/  HADD2.F32 R181, -RZ, R130.H0_H0 ;  /* 0x20000082ffb57230 */ /* 0x000fe20000004100 */
[-C--:B------:R-:W-:Y:S01]  /*1a00*/  FMUL.FTZ R128, R167, R176.reuse ;  /* 0x000000b0a7807220 */ /* 0x080fe20000410000 */
[--C-:B------:R-:W-:Y:S01]  /*1a10*/  HADD2.F32 R185, -RZ, R131.reuse.H0_H0 ;  /* 0x20000083ffb97230 */ /* 0x100fe20000004100 */
[----:B-----5:R-:W-:Y:S01]  /*1a20*/  FMUL.FTZ R163, R12, R163 ;  /* 0x000000a30ca37220 */ /* 0x020fe20000410000 */
[----:B------:R-:W-:Y:S01]  /*1a30*/  HADD2.F32 R131, -RZ, R131.H1_H1 ;  /* 0x30000083ff837230 */ /* 0x000fe20000004100 */
[-C--:B------:R-:W-:Y:S01]  /*1a40*/  FMUL.FTZ R169, R169, R176.reuse ;  /* 0x000000b0a9a97220 */ /* 0x080fe20000410000 */
[----:B------:R-:W-:Y:S01]  /*1a50*/  HADD2.F32 R179, -RZ, R129.H1_H1 ;  /* 0x30000081ffb37230 */ /* 0x000fe20000004100 */
[-C--:B------:R-:W-:Y:S01]  /*1a60*/  FMUL.FTZ R181, R181, R176.reuse ;  /* 0x000000b0b5b57220 */ /* 0x080fe20000410000 */
[----:B---3--:R-:W-:Y:S01]  /*1a70*/  @P3 HADD2.F32 R164, -RZ, R4.H0_H0 ;  /* 0x20000004ffa43230 */ /* 0x008fe20000004100 */
[----:B------:R-:W-:Y:S01]  /*1a80*/  FMUL.FTZ R154, R131, R176 ;  /* 0x000000b0839a7220 */ /* 0x000fe20000410000 */
[----:B------:R-:W-:Y:S01]  /*1a90*/  HADD2.F32 R183, -RZ, R130.H1_H1 ;  /* 0x30000082ffb77230 */ /* 0x000fe20000004100 */
[----:B------:R-:W-:Y:S01]  /*1aa0*/  FMUL.FTZ R165, R14, R169 ;  /* 0x000000a90ea57220 */ /* 0x000fe20000410000 */
[----:B------:R-:W-:Y:S01]  /*1ab0*/  @P3 HADD2.F32 R129, -RZ, R4.H1_H1 ;  /* 0x30000004ff813230 */ /* 0x000fe20000004100 */
[----:B------:R-:W-:Y:S01]  /*1ac0*/  @P3 FADD.FTZ R163, R164, R163 ;  /* 0x000000a3a4a33221 */ /* 0x000fe20000010000 */
[----:B------:R-:W-:Y:S01]  /*1ad0*/  @P3 HADD2.F32 R131, -RZ, R6.H0_H0 ;  /* 0x20000006ff833230 */ /* 0x000fe20000004100 */
[----:B------:R-:W-:Y:S01]  /*1ae0*/  FMUL.FTZ R164, R13, R128 ;  /* 0x000000800da47220 */ /* 0x000fe20000410000 */
[----:B------:R-:W-:Y:S01]  /*1af0*/  @P3 HADD2.F32 R128, -RZ, R5.H0_H0 ;  /* 0x20000005ff803230 */ /* 0x000fe20000004100 */
[----:B------:R-:W-:-:S02]  /*1b00*/  FMUL.FTZ R166, R8, R181 ;  /* 0x000000b508a67220 */ /* 0x000fc40000410000 */
[-C--:B------:R-:W-:Y:S02]  /*1b10*/  FMUL.FTZ R168, R179, R176.reuse ;  /* 0x000000b0b3a87220 */ /* 0x080fe40000410000 */
[-C--:B------:R-:W-:Y:S02]  /*1b20*/  FMUL.FTZ R130, R183, R176.reuse ;  /* 0x000000b0b7827220 */ /* 0x080fe40000410000 */
[----:B------:R-:W-:Y:S01]  /*1b30*/  FMUL.FTZ R185, R185, R176 ;  /* 0x000000b0b9b97220 */ /* 0x000fe20000410000 */
[----:B------:R-:W-:Y:S01]  /*1b40*/  @P3 HADD2.F32 R176, -RZ, R6.H1_H1 ;  /* 0x30000006ffb03230 */ /* 0x000fe20000004100 */
[----:B------:R-:W-:Y:S01]  /*1b50*/  @P3 FADD.FTZ R164, R129, R164 ;  /* 0x000000a481a43221 */ /* 0x000fe20000010000 */
[----:B------:R-:W-:Y:S01]  /*1b60*/  @P3 HADD2.F32 R129, -RZ, R5.H1_H1 ;  /* 0x30000005ff813230 */ /* 0x000fe20000004100 */
[----:B------:R-:W-:Y:S01]  /*1b70*/  @P3 FADD.FTZ R165, R128, R165 ;  /* 0x000000a580a53221 */ /* 0x000fe20000010000 */
[--C-:B------:R-:W-:Y:S01]  /*1b80*/  @P3 HADD2.F32 R128, -RZ, R7.reuse.H0_H0 ;  /* 0x20000007ff803230 */ /* 0x100fe20000004100 */
[----:B------:R-:W-:Y:S01]  /*1b90*/  @P3 FADD.FTZ R166, R131, R166 ;  /* 0x000000a683a63221 */ /* 0x000fe20000010000 */
[----:B------:R-:W-:Y:S01]  /*1ba0*/  @P3 HADD2.F32 R131, -RZ, R7.H1_H1 ;  /* 0x30000007ff833230 */ /* 0x000fe20000004100 */
[----:B------:R-:W-:-:S02]  /*1bb0*/  FMUL.FTZ R167, R9, R130 ;  /* 0x0000008209a77220 */ /* 0x000fc40000410000 */
[----:B------:R-:W-:Y:S02]  /*1bc0*/  FMUL.FTZ R168, R15, R168 ;  /* 0x000000a80fa87220 */ /* 0x000fe40000410000 */
[----:B------:R-:W-:Y:S02]  /*1bd0*/  FMUL.FTZ R169, R10, R185 ;  /* 0x000000b90aa97220 */ /* 0x000fe40000410000 */
[----:B------:R-:W-:Y:S02]  /*1be0*/  FMUL.FTZ R154, R11, R154 ;  /* 0x0000009a0b9a7220 */ /* 0x000fe40000410000 */
[----:B------:R-:W-:Y:S01]  /*1bf0*/  @P3 FADD.FTZ R167, R176, R167 ;  /* 0x000000a7b0a73221 */ /* 0x000fe20000010000 */
[----:B------:R-:W-:Y:S01]  /*1c00*/  LEA R176, P4, R177, c[0x0][0x188], 0x4 ;  /* 0x00006200b1b07a11 */ /* 0x000fe200078820ff */
[----:B------:R-:W-:Y:S02]  /*1c10*/  @P3 FADD.FTZ R168, R129, R168 ;  /* 0x000000a881a83221 */ /* 0x000fe40000010000 */
[----:B------:R-:W-:Y:S01]  /*1c20*/  @P3 FADD.FTZ R169, R128, R169 ;  /* 0x000000a980a93221 */ /* 0x000fe20000010000 */
[----:B------:R-:W-:Y:S01]  /*1c30*/  LEA.HI.X R177, R177, c[0x0][0x18c], RZ, 0x4, P4 ;  /* 0x00006300b1b17a11 */ /* 0x000fe200020f24ff */
[----:B------:R-:W-:Y:S01]  /*1c40*/  @P3 FADD.FTZ R154, R131, R154 ;  /* 0x0000009a839a3221 */ /* 0x000fe20000010000 */
[----:B------:R-:W-:-:S02]  /*1c50*/  F2FP.PACK_AB R130, R167, R166 ;  /* 0x000000a6a782723e */ /* 0x000fc400000000ff */
[----:B------:R-:W-:Y:S02]  /*1c60*/  F2FP.PACK_AB R129, R168, R165 ;  /* 0x000000a5a881723e */ /* 0x000fe400000000ff */
[----:B------:R-:W-:Y:S02]  /*1c70*/  F2FP.PACK_AB R128, R164, R163 ;  /* 0x000000a3a480723e */ /* 0x000fe400000000ff */
[----:B------:R-:W-:-:S05]  /*1c80*/  F2FP.PACK_AB R131, R154, R169 ;  /* 0x000000a99a83723e */ /* 0x000fca00000000ff */
[----:B------:R1:W-:Y:S02]  /*1c90*/  STG.E.128 [R176.64], R128 ;  /* 0x00000080b0007986 */ /* 0x0003e4000c101d04 */
.L_x_18649:
[----:B------:R-:W-:Y:S05]  /*1ca0*/  BSYNC B0 ;  /* 0x0000000000007941 */ /* 0x000fea0003800000 */
.L_x_18648:
        /* <DEDUP_REMOVED lines=51> */
.L_x_18664:
        /* <DEDUP_REMOVED lines=101> */
.L_x_18665:
        /* <DEDUP_REMOVED lines=87> */
[----:B------:R-:W-:Y:S01]  /*2ba0*/  F2FP.PACK_AB R128, R129, R128 ;  /* 0x000000808180723e */ /* 0x000fe200000000ff */
[----:B------:R-:W-:Y:S02]  /*2bb0*/  FFMA.FTZ R130, R112, R183, R120 ;  /* 0x000000b770827223 */ /* 0x000fe40000010078 */
[----:B------:R-:W-:Y:S01]  /*2bc0*/  FFMA.FTZ R131, R113, R180, R121 ;  /* 0x000000b471837223 */ /* 0x000fe20000010079 */
[----:B------:R-:W-:Y:S01]  /*2bd0*/  MOV R180, 0x10 ;  /* 0x0000001000b47802 */ /* 0x000fe20000000f00 */
        /* <DEDUP_REMOVED lines=8> */
.L_x_18653:
[----:B------:R-:W-:Y:S05]  /*2c60*/  BSYNC B0 ;  /* 0x0000000000007941 */ /* 0x000fea0003800000 */
.L_x_18652:
        /* <DEDUP_REMOVED lines=35> */
.L_x_18655:
[----:B------:R-:W-:Y:S05]  /*2ea0*/  BSYNC B0 ;  /* 0x0000000000007941 */ /* 0x000fea0003800000 */
.L_x_18654:
        /* <DEDUP_REMOVED lines=35> */
.L_x_18657:
[----:B------:R-:W-:Y:S05]  /*30e0*/  BSYNC B0 ;  /* 0x0000000000007941 */ /* 0x000fea0003800000 */
.L_x_18656:
        /* <DEDUP_REMOVED lines=34> */
.L_x_18659:
[----:B------:R-:W-:Y:S05]  /*3310*/  BSYNC B0 ;  /* 0x0000000000007941 */ /* 0x000fea0003800000 */
.L_x_18658:
        /* <DEDUP_REMOVED lines=24> */
[----:B------:R-:W-:Y:S01]  /*34a0*/  F2FP.PACK_AB R131, R176, R131 ;  /* 0x00000083b083723e */ /* 0x000fe200000000ff */
[----:B------:R-:W-:Y:S01]  /*34b0*/  FFMA.FTZ R183, R16, R183, R24 ;  /* 0x000000b710b77223 */ /* 0x000fe20000010018 */
[----:B------:R-:W-:Y:S01]  /*34c0*/  F2FP.PACK_AB R128, R177, R128 ;  /* 0x00000080b180723e */ /* 0x000fe200000000ff */
[----:B------:R-:W-:Y:S02]  /*34d0*/  FFMA.FTZ R180, R17, R180, R25 ;  /* 0x000000b411b47223 */ /* 0x000fe40000010019 */
[----:B------:R-:W-:-:S02]  /*34e0*/  FFMA.FTZ R178, R23, R178, R31 ;  /* 0x000000b217b27223 */ /* 0x000fc4000001001f */
[----:B------:R-:W-:Y:S01]  /*34f0*/  IMAD.WIDE.U32 R176, R139, R182, c[0x0][0x208] ;  /* 0x000082008bb07625 */ /* 0x000fe200078e00b6 */
[----:B------:R-:W-:Y:S02]  /*3500*/  F2FP.PACK_AB R130, R180, R183 ;  /* 0x000000b7b482723e */ /* 0x000fe400000000ff */
[----:B------:R-:W-:-:S05]  /*3510*/  F2FP.PACK_AB R129, R178, R129 ;  /* 0x00000081b281723e */ /* 0x000fca00000000ff */
[----:B------:R0:W-:Y:S02]  /*3520*/  STG.E.128 [R176.64], R128 ;  /* 0x00000080b0007986 */ /* 0x0001e4000c101d04 */
.L_x_18661:
[----:B------:R-:W-:Y:S05]  /*3530*/  BSYNC B0 ;  /* 0x0000000000007941 */ /* 0x000fea0003800000 */
.L_x_18660:
[----:B------:R-:W-:Y:S02]  /*3540*/  IADD3 R132, R132, c[0x0][0x160], RZ ;  /* 0x0000580084847a10 */ /* 0x000fe40007ffe0ff */
[----:B------:R-:W-:Y:S02]  /*3550*/  LOP3.LUT P4, RZ, R133, 0xff, RZ, 0xc0, !PT ;  /* 0x000000ff85ff7812 */ /* 0x000fe4000788c0ff */
[----:B------:R-:W-:Y:S02]  /*3560*/  ISETP.GE.AND P3, PT, R132, c[0x0][0x164], PT ;  /* 0x0000590084007a0c */ /* 0x000fe40003f66270 */
[----:B------:R-:W-:-:S11]  /*3570*/  SEL R133, RZ, 0x1, P4 ;  /* 0x00000001ff857807 */ /* 0x000fd60002000000 */
[----:B01---5:R-:W-:Y:S01]  /*3580*/  @P3 CALL.REL.NOINC `(.L_x_18662) ;  /* 0x0000001000003944 */ /* 0x023fe20003c00000 */
[----:B------:R-:W-:Y:S05]  /*3590*/  BRA `(.L_x_18663) ;  /* 0xffffd3c000007947 */ /* 0x000fea000383ffff */
.L_x_18662:
[----:B------:R-:W-:Y:S05]  /*35a0*/  EXIT ;  /* 0x000000000000794d */ /* 0x000fea0003800000 */
.L_x_18650:
[----:B------:R-:W-:Y:S01]  /*35b0*/  HFMA2.MMA R180, -RZ, RZ, 0, 5.9604644775390625e-08 ;  /* 0x00000001ffb47435 */ /* 0x000fe200000001ff */
[----:B------:R-:W-:Y:S02]  /*35c0*/  MOV R131, R128 ;  /* 0x0000008000837202 */ /* 0x000fe40000000f00 */
[----:B------:R-:W-:Y:S02]  /*35d0*/  MOV R129, 0x1f ;  /* 0x0000001f00817802 */ /* 0x000fe40000000f00 */
[----:B------:R-:W-:Y:S02]  /*35e0*/  MOV R182, 0xffffffff ;  /* 0xffffffff00b67802 */ /* 0x000fe40000000f00 */
[----:B------:R-:W-:Y:S02]  /*35f0*/  MOV R176, 0x3610 ;  /* 0x0000361000b07802 */ /* 0x000fe40000000f00 */
[----:B0----5:R-:W-:Y:S05]  /*3600*/  CALL.REL.NOINC `($__internal_84_$__cuda_sm70_shflsync_bfly_p) ;  /* 0x000008b000007944 */ /* 0x021fea0003c00000 */
[----:B01----:R-:W-:Y:S05]  /*3610*/  BRA `(.L_x_18664) ;  /* 0xffffe9c000007947 */ /* 0x003fea000383ffff */
.L_x_18651:
[----:B------:R-:W-:Y:S01]  /*3620*/  HFMA2.MMA R180, -RZ, RZ, 0, 1.1920928955078125e-07 ;  /* 0x00000002ffb47435 */ /* 0x000fe200000001ff */
[----:B------:R-:W-:Y:S02]  /*3630*/  MOV R129, 0x1f ;  /* 0x0000001f00817802 */ /* 0x000fe40000000f00 */
[----:B------:R-:W-:-:S02]  /*3640*/  MOV R182, 0xffffffff ;  /* 0xffffffff00b67802 */ /* 0x000fc40000000f00 */
[----:B------:R-:W-:Y:S02]  /*3650*/  MOV R176, 0x3670 ;  /* 0x0000367000b07802 */ /* 0x000fe40000000f00 */
[----:B01---5:R-:W-:Y:S05]  /*3660*/  CALL.REL.NOINC `($__internal_84_$__cuda_sm70_shflsync_bfly_p) ;  /* 0x0000085000007944 */ /* 0x023fea0003c00000 */
[----:B0-----:R-:W-:Y:S01]  /*3670*/  HFMA2.MMA R180, -RZ, RZ, 0, 2.384185791015625e-07 ;  /* 0x00000004ffb47435 */ /* 0x001fe200000001ff */
[----:B-1----:R-:W-:Y:S01]  /*3680*/  FADD.FTZ R131, R131, R129 ;  /* 0x0000008183837221 */ /* 0x002fe20000010000 */
[----:B------:R-:W-:Y:S02]  /*3690*/  MOV R129, 0x1f ;  /* 0x0000001f00817802 */ /* 0x000fe40000000f00 */
[----:B------:R-:W-:Y:S02]  /*36a0*/  MOV R182, 0xffffffff ;  /* 0xffffffff00b67802 */ /* 0x000fe40000000f00 */
[----:B------:R-:W-:Y:S02]  /*36b0*/  MOV R176, 0x36d0 ;  /* 0x000036d000b07802 */ /* 0x000fe40000000f00 */
[----:B------:R-:W-:Y:S05]  /*36c0*/  CALL.REL.NOINC `($__internal_84_$__cuda_sm70_shflsync_bfly_p) ;  /* 0x000007f000007944 */ /* 0x000fea0003c00000 */
[----:B0-----:R-:W-:Y:S01]  /*36d0*/  HFMA2.MMA R180, -RZ, RZ, 0, 4.76837158203125e-07 ;  /* 0x00000008ffb47435 */ /* 0x001fe200000001ff */
[----:B-1----:R-:W-:Y:S01]  /*36e0*/  FADD.FTZ R131, R131, R129 ;  /* 0x0000008183837221 */ /* 0x002fe20000010000 */
[----:B------:R-:W-:Y:S02]  /*36f0*/  MOV R129, 0x1f ;  /* 0x0000001f00817802 */ /* 0x000fe40000000f00 */
[----:B------:R-:W-:-:S02]  /*3700*/  MOV R182, 0xffffffff ;  /* 0xffffffff00b67802 */ /* 0x000fc40000000f00 */
[----:B------:R-:W-:Y:S02]  /*3710*/  MOV R176, 0x3730 ;  /* 0x0000373000b07802 */ /* 0x000fe40000000f00 */
[----:B------:R-:W-:Y:S05]  /*3720*/  CALL.REL.NOINC `($__internal_84_$__cuda_sm70_shflsync_bfly_p) ;  /* 0x0000079000007944 */ /* 0x000fea0003c00000 */
[----:B0-----:R-:W-:Y:S01]  /*3730*/  HFMA2.MMA R180, -RZ, RZ, 0, 9.5367431640625e-07 ;  /* 0x00000010ffb47435 */ /* 0x001fe200000001ff */
[----:B-1----:R-:W-:Y:S01]  /*3740*/  FADD.FTZ R131, R131, R129 ;  /* 0x0000008183837221 */ /* 0x002fe20000010000 */
[----:B------:R-:W-:Y:S02]  /*3750*/  MOV R129, 0x1f ;  /* 0x0000001f00817802 */ /* 0x000fe40000000f00 */
[----:B------:R-:W-:Y:S02]  /*3760*/  MOV R182, 0xffffffff ;  /* 0xffffffff00b67802 */ /* 0x000fe40000000f00 */
[----:B------:R-:W-:Y:S02]  /*3770*/  MOV R176, 0x3790 ;  /* 0x0000379000b07802 */ /* 0x000fe40000000f00 */
[----:B------:R-:W-:Y:S05]  /*3780*/  CALL.REL.NOINC `($__internal_84_$__cuda_sm70_shflsync_bfly_p) ;  /* 0x0000073000007944 */ /* 0x000fea0003c00000 */
        /* <DEDUP_REMOVED lines=88> */
[----:B------:R-:W-:Y:S05]  /*3d10*/  CALL.REL.NOINC `($__internal_84_$__cuda_sm70_shflsync_bfly_p) ;  /* 0x000001a000007944 */ /* 0x000fea0003c00000 */
[----:B0-----:R-:W-:Y:S01]  /*3d20*/  HFMA2.MMA R180, -RZ, RZ, 0, 1.1920928955078125e-07 ;  /* 0x00000002ffb47435 */ /* 0x001fe200000001ff */
[----:B-1----:R-:W-:Y:S01]  /*3d30*/  FADD.FTZ R131, R178, R129 ;  /* 0x00000081b2837221 */ /* 0x002fe20000010000 */
[----:B------:R-:W-:Y:S02]  /*3d40*/  MOV R129, 0x1f ;  /* 0x0000001f00817802 */ /* 0x000fe40000000f00 */
[----:B------:R-:W-:Y:S02]  /*3d50*/  MOV R182, 0xffffffff ;  /* 0xffffffff00b67802 */ /* 0x000fe40000000f00 */
[----:B------:R-:W-:Y:S02]  /*3d60*/  MOV R176, 0x3d80 ;  /* 0x00003d8000b07802 */ /* 0x000fe40000000f00 */
[----:B------:R-:W-:Y:S05]  /*3d70*/  CALL.REL.NOINC `($__internal_84_$__cuda_sm70_shflsync_bfly_p) ;  /* 0x0000014000007944 */ /* 0x000fea0003c00000 */
[----:B0-----:R-:W-:Y:S01]  /*3d80*/  HFMA2.MMA R180, -RZ, RZ, 0, 2.384185791015625e-07 ;  /* 0x00000004ffb47435 */ /* 0x001fe200000001ff */
[----:B-1----:R-:W-:Y:S01]  /*3d90*/  FADD.FTZ R131, R131, R129 ;  /* 0x0000008183837221 */ /* 0x002fe20000010000 */
[----:B------:R-:W-:Y:S02]  /*3da0*/  MOV R129, 0x1f ;  /* 0x0000001f00817802 */ /* 0x000fe40000000f00 */
[----:B------:R-:W-:-:S02]  /*3db0*/  MOV R182, 0xffffffff ;  /* 0xffffffff00b67802 */ /* 0x000fc40000000f00 */
[----:B------:R-:W-:Y:S02]  /*3dc0*/  MOV R176, 0x3de0 ;  /* 0x00003de000b07802 */ /* 0x000fe40000000f00 */
[----:B------:R-:W-:Y:S05]  /*3dd0*/  CALL.REL.NOINC `($__internal_84_$__cuda_sm70_shflsync_bfly_p) ;  /* 0x000000e000007944 */ /* 0x000fea0003c00000 */
[----:B0-----:R-:W-:Y:S01]  /*3de0*/  HFMA2.MMA R180, -RZ, RZ, 0, 4.76837158203125e-07 ;  /* 0x00000008ffb47435 */ /* 0x001fe200000001ff */
[----:B-1----:R-:W-:Y:S01]  /*3df0*/  FADD.FTZ R131, R131, R129 ;  /* 0x0000008183837221 */ /* 0x002fe20000010000 */
[----:B------:R-:W-:Y:S02]  /*3e00*/  MOV R129, 0x1f ;  /* 0x0000001f00817802 */ /* 0x000fe40000000f00 */
[----:B------:R-:W-:Y:S02]  /*3e10*/  MOV R182, 0xffffffff ;  /* 0xffffffff00b67802 */ /* 0x000fe40000000f00 */
[----:B------:R-:W-:Y:S02]  /*3e20*/  MOV R176, 0x3e40 ;  /* 0x00003e4000b07802 */ /* 0x000fe40000000f00 */
[----:B------:R-:W-:Y:S05]  /*3e30*/  CALL.REL.NOINC `($__internal_84_$__cuda_sm70_shflsync_bfly_p) ;  /* 0x0000008000007944 */ /* 0x000fea0003c00000 */
[----:B0-----:R-:W-:Y:S01]  /*3e40*/  HFMA2.MMA R180, -RZ, RZ, 0, 9.5367431640625e-07 ;  /* 0x00000010ffb47435 */ /* 0x001fe200000001ff */
[----:B-1----:R-:W-:Y:S01]  /*3e50*/  FADD.FTZ R131, R131, R129 ;  /* 0x0000008183837221 */ /* 0x002fe20000010000 */
[----:B------:R-:W-:Y:S02]  /*3e60*/  MOV R129, 0x1f ;  /* 0x0000001f00817802 */ /* 0x000fe40000000f00 */
[----:B------:R-:W-:-:S02]  /*3e70*/  MOV R182, 0xffffffff ;  /* 0xffffffff00b67802 */ /* 0x000fc40000000f00 */
[----:B------:R-:W-:Y:S02]  /*3e80*/  MOV R176, 0x3ea0 ;  /* 0x00003ea000b07802 */ /* 0x000fe40000000f00 */
[----:B------:R-:W-:Y:S05]  /*3e90*/  CALL.REL.NOINC `($__internal_84_$__cuda_sm70_shflsync_bfly_p) ;  /* 0x0000002000007944 */ /* 0x000fea0003c00000 */
[----:B01----:R-:W-:Y:S01]  /*3ea0*/  MOV R180, R129 ;  /* 0x0000008100b47202 */ /* 0x003fe20000000f00 */
[----:B------:R-:W-:Y:S05]  /*3eb0*/  BRA `(.L_x_18665) ;  /* 0xffffe77000007947 */ /* 0x000fea000383ffff */
        .weak           $__internal_84_$__cuda_sm70_shflsync_bfly_p
        .type           $__internal_84_$__cuda_sm70_shflsync_bfly_p,@function
        .size           $__internal_84_$__cuda_sm70_shflsync_bfly_p,(.L_x_36124 - $__internal_84_$__cuda_sm70_shflsync_bfly_p)
$__internal_84_$__cuda_sm70_shflsync_bfly_p:
[----:B------:R-:W-:Y:S01]  /*3ec0*/  HFMA2.MMA R177, -RZ, RZ, 0, 0 ;  /* 0x00000000ffb17435 */ /* 0x000fe200000001ff */
[----:B------:R-:W-:Y:S04]  /*3ed0*/  WARPSYNC R182 ;  /* 0x000000b600007348 */ /* 0x000fe80003800000 */
[----:B------:R0:W1:Y:S01]  /*3ee0*/  SHFL.BFLY PT, R129, R131, R180, R129 ;  /* 0x0c0000b483817389 */ /* 0x00006200000e0081 */
[----:B------:R-:W-:Y:S05]  /*3ef0*/  RET.REL.NODEC R176 `(_ZN10layer_norm13ln_fwd_kernelINS_13Kernel_traitsIf6__halfS2_S2_fjLj5120ELj1ELj1ELj4ELj16ENS_18Kernel_traits_baseILj5120EfS2_S2_S2_fjLj128EEEEELb0ELb1ELb0ELb0EEEvNS_9FwdParamsE) ;  /* 0xffffc100b0007950 */ /* 0x000fea0003c3ffff */
.L_x_18666:
        /* <DEDUP_REMOVED lines=16> */
.L_x_36124:


//--------------------- .text._ZN10layer_norm13ln_fwd_kernelINS_13Kernel_traitsIf6__halfS2_S2_fjLj5120ELj1ELj1ELj4ELj16ENS_18Kernel_traits_baseILj5120EfS2_S2_S2_fjLj128EEEEELb0ELb1ELb0ELb1EEEvNS_9FwdParamsE --------------------------
	.section	.text._ZN10layer_norm13ln_fwd_kernelINS_13Kernel_traitsIf6__halfS2_S2_fjLj5120ELj1ELj1ELj4ELj16ENS_18Kernel_traits_baseILj5120EfS2_S2_S2_fjLj128EEEEELb0ELb1ELb0ELb1EEEvNS_9FwdParamsE,"ax",@progbits
	.sectioninfo	@"SHI_REGISTERS=227"
	.align	128
        .global         _ZN10layer_norm13ln_fwd_kernelINS_13Kernel_traitsIf6__halfS2_S2_fjLj5120ELj1ELj1ELj4ELj16ENS_18Kernel_traits_baseILj5120EfS2_S2_S2_fjLj128EEEEELb0ELb1ELb0ELb1EEEvNS_9FwdParamsE
        .type           _ZN10layer_norm13ln_fwd_kernelINS_13Kernel_traitsIf6__halfS2_S2_fjLj5120ELj1ELj1ELj4ELj16ENS_18Kernel_traits_baseILj5120EfS2_S2_S2_fjLj128EEEEELb0ELb1ELb0ELb1EEEvNS_9FwdParamsE,@function
        .size           _ZN10layer_norm13ln_fwd_kernelINS_13Kernel_traitsIf6__halfS2_S2_fjLj5120ELj1ELj1ELj4ELj16ENS_18Kernel_traits_baseILj5120EfS2_S2_S2_fjLj128EEEEELb0ELb1ELb0ELb1EEEvNS_9FwdParamsE,(.L_x_36125 - _ZN10layer_norm13ln_fwd_kernelINS_13Kernel_traitsIf6__halfS2_S2_fjLj5120ELj1ELj1ELj4ELj16ENS_18Kernel_traits_baseILj5120EfS2_S2_S2_fjLj128EEEEELb0ELb1ELb0ELb1EEEvNS_9FwdParamsE)
        .other          _ZN10layer_norm13ln_fwd_kernelINS_13Kernel_traitsIf6__halfS2_S2_fjLj5120ELj1ELj1ELj4ELj16ENS_18Kernel_traits_baseILj5120EfS2_S2_S2_fjLj128EEEEELb0ELb1ELb0ELb1EEEvNS_9FwdParamsE,@"STO_CUDA_ENTRY STV_DEFAULT"
_ZN10layer_norm13ln_fwd_kernelINS_13Kernel_traitsIf6__halfS2_S2_fjLj5120ELj1ELj1ELj4ELj16ENS_18Kernel_traits_baseILj5120EfS2_S2_S2_fjLj128EEEEELb0ELb1ELb0ELb1EEEvNS_9FwdParamsE:
.text._ZN10layer_norm13ln_fwd_kernelINS_13Kernel_traitsIf6__halfS2_S2_fjLj5120ELj1ELj1ELj4ELj16ENS_18Kernel_traits_baseILj5120EfS2_S2_S2_fjLj128EEEEELb0ELb1ELb0ELb1EEEvNS_9FwdParamsE:
        /* <DEDUP_REMOVED lines=59> */
[----:B------:R-:W-:-:S03]  /*03b0*/  SHF.R.U32.HI R137, RZ, 0x5, R0 ;  /* 0x00000005ff897819 */ /* 0x000fc60000011600 */
[----:B------:R2:W5:Y:S01]  /*03c0*/  LDG.E.128 R48, [R2.64] ;  /* 0x0000000402307981 */ /* 0x000562000c1e1d00 */
[----:B------:R-:W-:-:S03]  /*03d0*/  HFMA2.MMA R138, -RZ, RZ, 0, 5.9604644775390625e-08 ;  /* 0x00000001ff8a7435 */ /* 0x000fc600000001ff */
        /* <DEDUP_REMOVED lines=9> */
[----:B------:R-:W-:-:S02]  /*0470*/  LOP3.LUT R136, R0, 0x1f, RZ, 0xc0, !PT ;  /* 0x0000001f00887812 */ /* 0x000fc400078ec0ff */
[----:B------:R-:W-:Y:S02]  /*0480*/  LOP3.LUT R137, R137, 0x3, RZ, 0xc0, !PT ;  /* 0x0000000389897812 */ /* 0x000fe400078ec0ff */
[----:B--2---:R-:W-:Y:S02]  /*0490*/  SHF.L.U32 R2, R128, 0x2, RZ ;  /* 0x0000000280027819 */ /* 0x004fe400000006ff */
[----:B------:R-:W-:Y:S02]  /*04a0*/  MOV R3, R129 ;  /* 0x0000008100037202 */ /* 0x000fe40000000f00 */
[----:B------:R-:W-:Y:S01]  /*04b0*/  IADD3 R139, R2, 0x4, RZ ;  /* 0x00000004028b7810 */ /* 0x000fe20007ffe0ff */
[----:B0-----:R-:W-:Y:S02]  /*04c0*/  ULDC.U8 UR6, c[0x0][0x1f0] ;  /* 0x00007c0000067ab9 */ /* 0x001fe40000000000 */
.L_x_18670:
[----:B------:R-:W-:Y:S01]  /*04d0*/  ISETP.NE.U32.AND P1, PT, RZ, c[0x0][0x1c0], PT ;  /* 0x00007000ff007a0c */ /* 0x000fe20003f25070 */
[----:B------:R-:W-:Y:S01]  /*04e0*/  IMAD R128, R3, c[0x0][0x168], RZ ;  /* 0x00005a0003807a24 */ /* 0x000fe200078e02ff */
[----:B------:R-:W-:Y:S02]  /*04f0*/  ISETP.NE.U32.AND P0, PT, RZ, c[0x0][0x180], PT ;  /* 0x00006000ff007a0c */ /* 0x000fe40003f05070 */
[----:B------:R-:W-:-:S02]  /*0500*/  ISETP.NE.AND.EX P1, PT, RZ, c[0x0][0x1c4], PT, P1 ;  /* 0x00007100ff007a0c */ /* 0x000fc40003f25310 */
[----:B------:R-:W-:Y:S02]  /*0510*/  SHF.R.S32.HI R129, RZ, 0x1f, R128 ;  /* 0x0000001fff817819 */ /* 0x000fe40000011480 */
[----:B------:R-:W-:Y:S02]  /*0520*/  ISETP.NE.AND.EX P0, PT, RZ, c[0x0][0x184], PT, P0 ;  /* 0x00006100ff007a0c */ /* 0x000fe40003f05300 */
[----:B------:R-:W-:Y:S02]  /*0530*/  LEA.HI R129, R129, R128, RZ, 0x3 ;  /* 0x0000008081817211 */ /* 0x000fe400078f18ff */
[----:B------:R-:W-:Y:S02]  /*0540*/  MOV R155, 0x10 ;  /* 0x00000010009b7802 */ /* 0x000fe40000000f00 */
[----:B------:R-:W-:-:S03]  /*0550*/  LEA.HI.SX32 R156, R129, R156, 0x1d ;  /* 0x0000009c819c7211 */ /* 0x000fc600078feaff */
[----:B------:R-:W-:Y:S02]  /*0560*/  @P1 MOV R128, 0x2 ;  /* 0x0000000200801802 */ /* 0x000fe40000000f00 */
[C---:B------:R-:W-:Y:S02]  /*0570*/  IMAD.WIDE.U32 R130, R156.reuse, R155, c[0x0][0x170] ;  /* 0x00005c009c827625 */ /* 0x040fe400078e009b */
[C---:B------:R-:W-:Y:S02]  /*0580*/  @P0 LEA R132, P2, R156.reuse, c[0x0][0x180], 0x4 ;  /* 0x000060009c840a11 */ /* 0x040fe400078420ff */
[----:B------:R-:W-:Y:S01]  /*0590*/  @P1 IMAD.WIDE R128, R3, R128, c[0x0][0x1c0] ;  /* 0x0000700003801625 */ /* 0x000fe200078e0280 */
[----:B------:R-:W2:Y:S01]  /*05a0*/  LDG.E.128 R148, [R130.64] ;  /* 0x0000000482947981 */ /* 0x000ea2000c1e1d00 */
[----:B------:R-:W-:-:S04]  /*05b0*/  @P0 LEA.HI.X R133, R156, c[0x0][0x184], RZ, 0x4, P2 ;  /* 0x000061009c850a11 */ /* 0x000fc800010f24ff */
[----:B------:R-:W3:Y:S04]  /*05c0*/  @P1 LDG.E.U16 R128, [R128.64] ;  /* 0x0000000480801981 */ /* 0x000ee8000c1e1500 */
[----:B-1----:R-:W4:Y:S01]  /*05d0*/  @P0 LDG.E.128 R4, [R132.64] ;  /* 0x0000000484040981 */ /* 0x002f22000c1e1d00 */
[----:B------:R-:W-:Y:S02]  /*05e0*/  MOV R154, 0x3f800000 ;  /* 0x3f800000009a7802 */ /* 0x000fe40000000f00 */
[----:B------:R-:W-:Y:S01]  /*05f0*/  IADD3 R144, R156, 0x80, RZ ;  /* 0x000000809c907810 */ /* 0x000fe20007ffe0ff */
[----:B--2---:R-:W-:Y:S02]  /*0600*/  HADD2.F32 R135, -RZ, R148.H0_H0 ;  /* 0x20000094ff877230 */ /* 0x004fe40000004100 */
[----:B---3--:R-:W-:-:S02]  /*0610*/  @P1 HADD2.F32 R154, -RZ, R128.H0_H0 ;  /* 0x20000080ff9a1230 */ /* 0x008fc40000004100 */
[----:B------:R-:W-:Y:S02]  /*0620*/  HADD2.F32 R141, -RZ, R148.H1_H1 ;  /* 0x30000094ff8d7230 */ /* 0x000fe40000004100 */
[----:B------:R-:W-:Y:S01]  /*0630*/  HADD2.F32 R147, -RZ, R150.H0_H0 ;  /* 0x20000096ff937230 */ /* 0x000fe20000004100 */
[-C--:B------:R-:W-:Y:S01]  /*0640*/  FMUL.FTZ R135, R135, R154.reuse ;  /* 0x0000009a87877220 */ /* 0x080fe20000410000 */
[----:B----4-:R-:W-:Y:S01]  /*0650*/  @P0 HADD2.F32 R129, -RZ, R4.H0_H0 ;  /* 0x20000004ff810230 */ /* 0x010fe20000004100 */
[-C--:B------:R-:W-:Y:S02]  /*0660*/  FMUL.FTZ R128, R141, R154.reuse ;  /* 0x0000009a8d807220 */ /* 0x080fe40000410000 */
[----:B-----5:R-:W-:Y:S01]  /*0670*/  FMUL.FTZ R146, R88, R135 ;  /* 0x0000008758927220 */ /* 0x020fe20000410000 */
[--C-:B------:R-:W-:Y:S01]  /*0680*/  HADD2.F32 R143, -RZ, R149.reuse.H0_H0 ;  /* 0x20000095ff8f7230 */ /* 0x100fe20000004100 */
[----:B------:R-:W-:Y:S01]  /*0690*/  FMUL.FTZ R147, R147, R154 ;  /* 0x0000009a93937220 */ /* 0x000fe20000410000 */
[----:B------:R-:W-:Y:S01]  /*06a0*/  HADD2.F32 R145, -RZ, R149.H1_H1 ;  /* 0x30000095ff917230 */ /* 0x000fe20000004100 */
[----:B------:R-:W-:Y:S01]  /*06b0*/  @P0 FADD.FTZ R146, R146, R129 ;  /* 0x0000008192920221 */ /* 0x000fe20000010000 */
[----:B------:R-:W-:-:S02]  /*06c0*/  HADD2.F32 R131, -RZ, R150.H1_H1 ;  /* 0x30000096ff837230 */ /* 0x000fc40000004100 */
[--C-:B------:R-:W-:Y:S02]  /*06d0*/  HADD2.F32 R133, -RZ, R151.reuse.H0_H0 ;  /* 0x20000097ff857230 */ /* 0x100fe40000004100 */
[----:B------:R-:W-:Y:S01]  /*06e0*/  HADD2.F32 R135, -RZ, R151.H1_H1 ;  /* 0x30000097ff877230 */ /* 0x000fe20000004100 */
[----:B------:R-:W-:Y:S01]  /*06f0*/  FMUL.FTZ R151, R89, R128 ;  /* 0x0000008059977220 */ /* 0x000fe20000410000 */
[----:B------:R-:W-:Y:S01]  /*0700*/  @P0 HADD2.F32 R130, -RZ, R4.H1_H1 ;  /* 0x30000004ff820230 */ /* 0x000fe20000004100 */
[----:B------:R-:W-:Y:S01]  /*0710*/  FMUL.FTZ R148, R92, R147 ;  /* 0x000000935c947220 */ /* 0x000fe20000410000 */
[----:B------:R-:W-:Y:S01]  /*0720*/  @P0 HADD2.F32 R129, -RZ, R6.H0_H0 ;  /* 0x20000006ff810230 */ /* 0x000fe20000004100 */
[-C--:B------:R-:W-:Y:S02]  /*0730*/  FMUL.FTZ R143, R143, R154.reuse ;  /* 0x0000009a8f8f7220 */ /* 0x080fe40000410000 */
[-C--:B------:R-:W-:Y:S02]  /*0740*/  FMUL.FTZ R133, R133, R154.reuse ;  /* 0x0000009a85857220 */ /* 0x080fe40000410000 */
[----:B------:R-:W-:-:S02]  /*0750*/  FMUL.FTZ R152, R145, R154 ;  /* 0x0000009a91987220 */ /* 0x000fc40000410000 */
[-C--:B------:R-:W-:Y:S02]  /*0760*/  FMUL.FTZ R150, R135, R154.reuse ;  /* 0x0000009a87967220 */ /* 0x080fe40000410000 */
[----:B------:R-:W-:Y:S01]  /*0770*/  FMUL.FTZ R128, R131, R154 ;  /* 0x0000009a83807220 */ /* 0x000fe20000410000 */
[----:B------:R-:W-:Y:S01]  /*0780*/  @P0 HADD2.F32 R132, -RZ, R5.H0_H0 ;  /* 0x20000005ff840230 */ /* 0x000fe20000004100 */
[----:B------:R-:W-:Y:S01]  /*0790*/  @P0 FADD.FTZ R151, R151, R130 ;  /* 0x0000008297970221 */ /* 0x000fe20000010000 */
[----:B------:R-:W-:Y:S01]  /*07a0*/  @P0 HADD2.F32 R134, -RZ, R7.H0_H0 ;  /* 0x20000007ff860230 */ /* 0x000fe20000004100 */
[----:B------:R-:W-:Y:S01]  /*07b0*/  @P0 FADD.FTZ R148, R148, R129 ;  /* 0x0000008194940221 */ /* 0x000fe20000010000 */
[----:B------:R-:W-:Y:S01]  /*07c0*/  @P0 HADD2.F32 R129, -RZ, R5.H1_H1 ;  /* 0x30000005ff810230 */ /* 0x000fe20000004100 */
[----:B------:R-:W-:Y:S01]  /*07d0*/  FMUL.FTZ R149, R90, R143 ;  /* 0x0000008f5a957220 */ /* 0x000fe20000410000 */
[----:B------:R-:W-:Y:S01]  /*07e0*/  @P0 HADD2.F32 R131, -RZ, R7.H1_H1 ;  /* 0x30000007ff830230 */ /* 0x000fe20000004100 */
[----:B------:R-:W-:Y:S01]  /*07f0*/  FMUL.FTZ R147, R94, R133 ;  /* 0x000000855e937220 */ /* 0x000fe20000410000 */
[----:B------:R-:W-:Y:S01]  /*0800*/  @P0 HADD2.F32 R130, -RZ, R6.H1_H1 ;  /* 0x30000006ff820230 */ /* 0x000fe20000004100 */
[----:B------:R-:W-:-:S02]  /*0810*/  FMUL.FTZ R150, R95, R150 ;  /* 0x000000965f967220 */ /* 0x000fc40000410000 */
[----:B------:R-:W-:Y:S02]  /*0820*/  FMUL.FTZ R153, R93, R128 ;  /* 0x000000805d997220 */ /* 0x000fe40000410000 */
[----:B------:R-:W-:Y:S02]  /*0830*/  FMUL.FTZ R152, R91, R152 ;  /* 0x000000985b987220 */ /* 0x000fe40000410000 */
[----:B------:R-:W-:Y:S01]  /*0840*/  @P0 FADD.FTZ R149, R149, R132 ;  /* 0x0000008495950221 */ /* 0x000fe20000010000 */
[----:B------:R-:W-:Y:S01]  /*0850*/  LEA R132, P1, R156, c[0x0][0x188], 0x4 ;  /* 0x000062009c847a11 */ /* 0x000fe200078220ff */
[----:B------:R-:W-:Y:S02]  /*0860*/  @P0 FADD.FTZ R147, R147, R134 ;  /* 0x0000008693930221 */ /* 0x000fe40000010000 */
[----:B------:R-:W-:Y:S02]  /*0870*/  @P0 FADD.FTZ R150, R150, R131 ;  /* 0x0000008396960221 */ /* 0x000fe40000010000 */
[----:B------:R-:W-:-:S02]  /*0880*/  @P0 FADD.FTZ R153, R153, R130 ;  /* 0x0000008299990221 */ /* 0x000fc40000010000 */
[----:B------:R-:W-:Y:S01]  /*0890*/  @P0 FADD.FTZ R152, R152, R129 ;  /* 0x0000008198980221 */ /* 0x000fe20000010000 */
[----:B------:R-:W-:Y:S01]  /*08a0*/  LEA.HI.X R133, R156, c[0x0][0x18c], RZ, 0x4, P1 ;  /* 0x000063009c857a11 */ /* 0x000fe200008f24ff */
[----:B------:R-:W-:Y:S01]  /*08b0*/  IMAD.WIDE.U32 R128, R144, R155, c[0x0][0x170] ;  /* 0x00005c0090807625 */ /* 0x000fe200078e009b */
[----:B------:R-:W-:Y:S02]  /*08c0*/  F2FP.PACK_AB R143, R150, R147 ;  /* 0x00000093968f723e */ /* 0x000fe400000000ff */
[----:B------:R-:W-:Y:S02]  /*08d0*/  F2FP.PACK_AB R142, R153, R148 ;  /* 0x00000094998e723e */ /* 0x000fe400000000ff */
[----:B------:R-:W-:Y:S02]  /*08e0*/  F2FP.PACK_AB R141, R152, R149 ;  /* 0x00000095988d723e */ /* 0x000fe400000000ff */
[----:B------:R-:W-:Y:S02]  /*08f0*/  F2FP.PACK_AB R140, R151, R146 ;  /* 0x00000092978c723e */ /* 0x000fe400000000ff */
[----:B------:R-:W-:-:S03]  /*0900*/  @P0 LEA R134, P1, R144, c[0x0][0x180], 0x4 ;  /* 0x0000600090860a11 */ /* 0x000fc600078220ff */
[----:B------:R0:W-:Y:S01]  /*0910*/  STG.E.128 [R132.64], R140 ;  /* 0x0000008c84007986 */ /* 0x0001e2000c101d04 */
[----:B------:R-:W-:-:S03]  /*0920*/  @P0 LEA.HI.X R135, R144, c[0x0][0x184], RZ, 0x4, P1 ;  /* 0x0000610090870a11 */ /* 0x000fc600008f24ff */
[----:B------:R-:W2:Y:S04]  /*0930*/  LDG.E.128 R128, [R128.64] ;  /* 0x0000000480807981 */ /* 0x000ea8000c1e1d00 */
[----:B------:R-:W3:Y:S01]  /*0940*/  @P0 LDG.E.128 R4, [R134.64] ;  /* 0x0000000486040981 */ /* 0x000ee2000c1e1d00 */
[----:B------:R-:W-:Y:S02]  /*0950*/  IADD3 R174, R156, 0x100, RZ ;  /* 0x000001009cae7810 */ /* 0x000fe40007ffe0ff */
[----:B0-----:R-:W-:Y:S02]  /*0960*/  SHF.L.U32 R143, R144, 0x4, RZ ;  /* 0x00000004908f7819 */ /* 0x001fe400000006ff */
[----:B------:R-:W-:Y:S02]  /*0970*/  SHF.R.U32.HI R142, RZ, 0x1c, R144 ;  /* 0x0000001cff8e7819 */ /* 0x000fe40000011690 */
[----:B------:R-:W-:-:S04]  /*0980*/  IADD3 R140, P1, R143, c[0x0][0x188], RZ ;  /* 0x000062008f8c7a10 */ /* 0x000fc80007f3e0ff */
[----:B------:R-:W-:Y:S02]  /*0990*/  IADD3.X R141, R142, c[0x0][0x18c], RZ, P1, !PT ;  /* 0x000063008e8d7a10 */ /* 0x000fe40000ffe4ff */
[----:B------:R-:W-:Y:S01]  /*09a0*/  @P0 LEA R144, P1, R174, c[0x0][0x180], 0x4 ;  /* 0x00006000ae900a11 */ /* 0x000fe200078220ff */
[--C-:B--2---:R-:W-:Y:S02]  /*09b0*/  HADD2.F32 R145, -RZ, R128.reuse.H0_H0 ;  /* 0x20000080ff917230 */ /* 0x104fe40000004100 */
[----:B------:R-:W-:Y:S02]  /*09c0*/  HADD2.F32 R157, -RZ, R128.H1_H1 ;  /* 0x30000080ff9d7230 */ /* 0x000fe40000004100 */
[--C-:B------:R-:W-:Y:S01]  /*09d0*/  HADD2.F32 R159, -RZ, R129.reuse.H0_H0 ;  /* 0x20000081ff9f7230 */ /* 0x100fe20000004100 */
[-C--:B------:R-:W-:Y:S01]  /*09e0*/  FMUL.FTZ R145, R145, R154.reuse ;  /* 0x0000009a91917220 */ /* 0x080fe20000410000 */
[----:B------:R-:W-:Y:S01]  /*09f0*/  HADD2.F32 R163, -RZ, R129.H1_H1 ;  /* 0x30000081ffa37230 */ /* 0x000fe20000004100 */
[----:B------:R-:W-:Y:S01]  /*0a00*/  FMUL.FTZ R158, R157, R154 ;  /* 0x0000009a9d9e7220 */ /* 0x000fe20000410000 */
[----:B------:R-:W-:Y:S01]  /*0a10*/  HADD2.F32 R161, -RZ, R130.H0_H0 ;  /* 0x20000082ffa17230 */ /* 0x000fe20000004100 */
[----:B------:R-:W-:Y:S01]  /*0a20*/  FMUL.FTZ R157, R96, R145 ;  /* 0x00000091609d7220 */ /* 0x000fe20000410000 */
[----:B---3--:R-:W-:-:S02]  /*0a30*/  @P0 HADD2.F32 R128, -RZ, R4.H0_H0 ;  /* 0x20000004ff800230 */ /* 0x008fc40000004100 */
[----:B------:R-:W-:Y:S01]  /*0a40*/  HADD2.F32 R129, -RZ, R131.H0_H0 ;  /* 0x20000083ff817230 */ /* 0x000fe20000004100 */
[-C--:B------:R-:W-:Y:S02]  /*0a50*/  FMUL.FTZ R159, R159, R154.reuse ;  /* 0x0000009a9f9f7220 */ /* 0x080fe40000410000 */
[----:B------:R-:W-:Y:S01]  /*0a60*/  @P0 FADD.FTZ R157, R128, R157 ;  /* 0x0000009d809d0221 */ /* 0x000fe20000010000 */
[----:B------:R-:W-:Y:S01]  /*0a70*/  @P0 HADD2.F32 R128, -RZ, R5.H0_H0 ;  /* 0x20000005ff800230 */ /* 0x000fe20000004100 */
[-C--:B------:R-:W-:Y:S01]  /*0a80*/  FMUL.FTZ R161, R161, R154.reuse ;  /* 0x0000009aa1a17220 */ /* 0x080fe20000410000 */
[----:B------:R-:W-:Y:S01]  /*0a90*/  HADD2.F32 R165, -RZ, R130.H1_H1 ;  /* 0x30000082ffa57230 */ /* 0x000fe20000004100 */
[----:B------:R-:W-:Y:S01]  /*0aa0*/  FMUL.FTZ R129, R129, R154 ;  /* 0x0000009a81817220 */ /* 0x000fe20000410000 */
[----:B------:R-:W-:Y:S01]  /*0ab0*/  HADD2.F32 R131, -RZ, R131.H1_H1 ;  /* 0x30000083ff837230 */ /* 0x000fe20000004100 */
[----:B------:R-:W-:Y:S01]  /*0ac0*/  FMUL.FTZ R159, R98, R159 ;  /* 0x0000009f629f7220 */ /* 0x000fe20000410000 */
[----:B------:R-:W-:Y:S01]  /*0ad0*/  @P0 HADD2.F32 R133, -RZ, R4.H1_H1 ;  /* 0x30000004ff850230 */ /* 0x000fe20000004100 */
[----:B------:R-:W-:Y:S01]  /*0ae0*/  FMUL.FTZ R160, R100, R161 ;  /* 0x000000a164a07220 */ /* 0x000fe20000410000 */
[----:B------:R-:W-:Y:S01]  /*0af0*/  @P0 HADD2.F32 R130, -RZ, R7.H0_H0 ;  /* 0x20000007ff820230 */ /* 0x000fe20000004100 */
[----:B------:R-:W-:-:S02]  /*0b00*/  FMUL.FTZ R158, R97, R158 ;  /* 0x0000009e619e7220 */ /* 0x000fc40000410000 */
[----:B------:R-:W-:Y:S02]  /*0b10*/  FMUL.FTZ R161, R102, R129 ;  /* 0x0000008166a17220 */ /* 0x000fe40000410000 */
[----:B------:R-:W-:Y:S02]  /*0b20*/  @P0 FADD.FTZ R159, R128, R159 ;  /* 0x0000009f809f0221 */ /* 0x000fe40000010000 */
[-C--:B------:R-:W-:Y:S02]  /*0b30*/  FMUL.FTZ R162, R131, R154.reuse ;  /* 0x0000009a83a27220 */ /* 0x080fe40000410000 */
[-C--:B------:R-:W-:Y:S02]  /*0b40*/  FMUL.FTZ R128, R165, R154.reuse ;  /* 0x0000009aa5807220 */ /* 0x080fe40000410000 */
[----:B------:R-:W-:Y:S01]  /*0b50*/  FMUL.FTZ R164, R163, R154 ;  /* 0x0000009aa3a47220 */ /* 0x000fe20000410000 */
[----:B------:R-:W-:Y:S01]  /*0b60*/  @P0 HADD2.F32 R135, -RZ, R7.H1_H1 ;  /* 0x30000007ff870230 */ /* 0x000fe20000004100 */
[----:B------:R-:W-:Y:S01]  /*0b70*/  @P0 FADD.FTZ R158, R133, R158 ;  /* 0x0000009e859e0221 */ /* 0x000fe20000010000 */
[--C-:B------:R-:W-:Y:S01]  /*0b80*/  @P0 HADD2.F32 R133, -RZ, R6.reuse.H0_H0 ;  /* 0x20000006ff850230 */ /* 0x100fe20000004100 */
[----:B------:R-:W-:Y:S01]  /*0b90*/  @P0 FADD.FTZ R161, R130, R161 ;  /* 0x000000a182a10221 */ /* 0x000fe20000010000 */
[----:B------:R-:W-:Y:S01]  /*0ba0*/  @P0 HADD2.F32 R129, -RZ, R5.H1_H1 ;  /* 0x30000005ff810230 */ /* 0x000fe20000004100 */
[----:B------:R-:W-:Y:S01]  /*0bb0*/  FMUL.FTZ R162, R103, R162 ;  /* 0x000000a267a27220 */ /* 0x000fe20000410000 */
[----:B------:R-:W-:Y:S01]  /*0bc0*/  @P0 HADD2.F32 R130, -RZ, R6.H1_H1 ;  /* 0x30000006ff820230 */ /* 0x000fe20000004100 */
[----:B------:R-:W-:-:S02]  /*0bd0*/  FMUL.FTZ R163, R101, R128 ;  /* 0x0000008065a37220 */ /* 0x000fc40000410000 */
[----:B------:R-:W-:Y:S02]  /*0be0*/  FMUL.FTZ R164, R99, R164 ;  /* 0x000000a463a47220 */ /* 0x000fe40000410000 */
[----:B------:R-:W-:Y:S02]  /*0bf0*/  @P0 FADD.FTZ R160, R133, R160 ;  /* 0x000000a085a00221 */ /* 0x000fe40000010000 */
[----:B------:R-:W-:Y:S02]  /*0c00*/  @P0 FADD.FTZ R162, R135, R162 ;  /* 0x000000a287a20221 */ /* 0x000fe40000010000 */
[----:B------:R-:W-:Y:S02]  /*0c10*/  @P0 FADD.FTZ R163, R130, R163 ;  /* 0x000000a382a30221 */ /* 0x000fe40000010000 */
[----:B------:R-:W-:Y:S01]  /*0c20*/  @P0 FADD.FTZ R164, R129, R164 ;  /* 0x000000a481a40221 */ /* 0x000fe20000010000 */
[----:B------:R-:W-:Y:S01]  /*0c30*/  F2FP.PACK_AB R131, R162, R161 ;  /* 0x000000a1a283723e */ /* 0x000fe200000000ff */
[----:B------:R-:W-:Y:S01]  /*0c40*/  IMAD.WIDE.U32 R132, R174, R155, c[0x0][0x170] ;  /* 0x00005c00ae847625 */ /* 0x000fe200078e009b */
[----:B------:R-:W-:-:S02]  /*0c50*/  F2FP.PACK_AB R130, R163, R160 ;  /* 0x000000a0a382723e */ /* 0x000fc400000000ff */
[----:B------:R-:W-:Y:S02]  /*0c60*/  F2FP.PACK_AB R129, R164, R159 ;  /* 0x0000009fa481723e */ /* 0x000fe400000000ff */
[----:B------:R-:W-:-:S05]  /*0c70*/  F2FP.PACK_AB R128, R158, R157 ;  /* 0x0000009d9e80723e */ /* 0x000fca00000000ff */
[----:B------:R0:W-:Y:S01]  /*0c80*/  STG.E.128 [R140.64], R128 ;  /* 0x000000808c007986 */ /* 0x0001e2000c101d04 */
[----:B------:R-:W-:-:S03]  /*0c90*/  @P0 LEA.HI.X R145, R174, c[0x0][0x184], RZ, 0x4, P1 ;  /* 0x00006100ae910a11 */ /* 0x000fc600008f24ff */
[----:B------:R-:W2:Y:S04]  /*0ca0*/  LDG.E.128 R132, [R132.64] ;  /* 0x0000000484847981 */ /* 0x000ea8000c1e1d00 */
[----:B------:R1:W3:Y:S01]  /*0cb0*/  @P0 LDG.E.128 R4, [R144.64] ;  /* 0x0000000490040981 */ /* 0x0002e2000c1e1d00 */
[----:B------:R-:W-:Y:S02]  /*0cc0*/  IADD3 R182, R156, 0x180, RZ ;  /* 0x000001809cb67810 */ /* 0x000fe40007ffe0ff */
[----:B0-----:R-:W-:Y:S02]  /*0cd0*/  SHF.L.U32 R140, R174, 0x4, RZ ;  /* 0x00000004ae8c7819 */ /* 0x001fe400000006ff */
[----:B------:R-:W-:Y:S02]  /*0ce0*/  SHF.R.U32.HI R141, RZ, 0x1c, R174 ;  /* 0x0000001cff8d7819 */ /* 0x000fe400000116ae */
[----:B-1----:R-:W-:-:S04]  /*0cf0*/  IADD3 R144, P1, R140, c[0x0][0x188], RZ ;  /* 0x000062008c907a10 */ /* 0x002fc80007f3e0ff */
[----:B------:R-:W-:Y:S02]  /*0d00*/  IADD3.X R145, R141, c[0x0][0x18c], RZ, P1, !PT ;  /* 0x000063008d917a10 */ /* 0x000fe40000ffe4ff */
[----:B------:R-:W-:Y:S01]  /*0d10*/  @P0 LEA R174, P1, R182, c[0x0][0x180], 0x4 ;  /* 0x00006000b6ae0a11 */ /* 0x000fe200078220ff */
[----:B--2---:R-:W-:Y:S02]  /*0d20*/  HADD2.F32 R165, -RZ, R132.H0_H0 ;  /* 0x20000084ffa57230 */ /* 0x004fe40000004100 */
[----:B------:R-:W-:Y:S02]  /*0d30*/  HADD2.F32 R169, -RZ, R133.H0_H0 ;  /* 0x20000085ffa97230 */ /* 0x000fe40000004100 */
[----:B------:R-:W-:Y:S01]  /*0d40*/  HADD2.F32 R173, -RZ, R134.H0_H0 ;  /* 0x20000086ffad7230 */ /* 0x000fe20000004100 */
[-C--:B------:R-:W-:Y:S01]  /*0d50*/  FMUL.FTZ R165, R165, R154.reuse ;  /* 0x0000009aa5a57220 */ /* 0x080fe20000410000 */
[----:B---3--:R-:W-:Y:S01]  /*0d60*/  @P0 HADD2.F32 R128, -RZ, R4.H0_H0 ;  /* 0x20000004ff800230 */ /* 0x008fe20000004100 */
[-C--:B------:R-:W-:Y:S01]  /*0d70*/  FMUL.FTZ R169, R169, R154.reuse ;  /* 0x0000009aa9a97220 */ /* 0x080fe20000410000 */
[----:B------:R-:W-:Y:S01]  /*0d80*/  HADD2.F32 R167, -RZ, R132.H1_H1 ;  /* 0x30000084ffa77230 */ /* 0x000fe20000004100 */
[----:B------:R-:W-:Y:S01]  /*0d90*/  FMUL.FTZ R165, R104, R165 ;  /* 0x000000a568a57220 */ /* 0x000fe20000410000 */
[----:B------:R-:W-:Y:S01]  /*0da0*/  HADD2.F32 R129, -RZ, R135.H0_H0 ;  /* 0x20000087ff817230 */ /* 0x000fe20000004100 */
[----:B------:R-:W-:-:S02]  /*0db0*/  FMUL.FTZ R173, R173, R154 ;  /* 0x0000009aadad7220 */ /* 0x000fc40000410000 */
[----:B------:R-:W-:Y:S01]  /*0dc0*/  @P0 FADD.FTZ R165, R128, R165 ;  /* 0x000000a580a50221 */ /* 0x000fe20000010000 */
[----:B------:R-:W-:Y:S01]  /*0dd0*/  @P0 HADD2.F32 R128, -RZ, R6.H0_H0 ;  /* 0x20000006ff800230 */ /* 0x000fe20000004100 */
[-C--:B------:R-:W-:Y:S01]  /*0de0*/  FMUL.FTZ R166, R167, R154.reuse ;  /* 0x0000009aa7a67220 */ /* 0x080fe20000410000 */
[----:B------:R-:W-:Y:S01]  /*0df0*/  HADD2.F32 R171, -RZ, R133.H1_H1 ;  /* 0x30000085ffab7230 */ /* 0x000fe20000004100 */
[----:B------:R-:W-:Y:S01]  /*0e00*/  FMUL.FTZ R129, R129, R154 ;  /* 0x0000009a81817220 */ /* 0x000fe20000410000 */
        /* <DEDUP_REMOVED lines=33> */
[----:B------:R-:W3:Y:S01]  /*1020*/  @P0 LDG.E.128 R4, [R174.64] ;  /* 0x00000004ae040981 */ /* 0x000ee2000c1e1d00 */
[----:B------:R-:W-:Y:S02]  /*1030*/  IADD3 R186, R156, 0x200, RZ ;  /* 0x000002009cba7810 */ /* 0x000fe40007ffe0ff */
[----:B0-----:R-:W-:Y:S02]  /*1040*/  SHF.L.U32 R144, R182, 0x4, RZ ;  /* 0x00000004b6907819 */ /* 0x001fe400000006ff */
[----:B------:R-:W-:Y:S02]  /*1050*/  SHF.R.U32.HI R145, RZ, 0x1c, R182 ;  /* 0x0000001cff917819 */ /* 0x000fe400000116b6 */
[----:B------:R-:W-:Y:S01]  /*1060*/  IADD3 R182, P1, R144, c[0x0][0x188], RZ ;  /* 0x0000620090b67a10 */ /* 0x000fe20007f3e0ff */
[----:B------:R-:W-:-:S04]  /*1070*/  FADD.FTZ R156, RZ, R146 ;  /* 0x00000092ff9c7221 */ /* 0x000fc80000010000 */
[----:B------:R-:W-:Y:S01]  /*1080*/  FADD.FTZ R156, R156, R151 ;  /* 0x000000979c9c7221 */ /* 0x000fe20000010000 */
[--C-:B--2---:R-:W-:Y:S02]  /*1090*/  HADD2.F32 R173, -RZ, R132.reuse.H0_H0 ;  /* 0x20000084ffad7230 */ /* 0x104fe40000004100 */
[----:B------:R-:W-:Y:S02]  /*10a0*/  HADD2.F32 R177, -RZ, R132.H1_H1 ;  /* 0x30000084ffb17230 */ /* 0x000fe40000004100 */
[----:B------:R-:W-:Y:S01]  /*10b0*/  HADD2.F32 R183, -RZ, R134.H0_H0 ;  /* 0x20000086ffb77230 */ /* 0x000fe20000004100 */
[-C--:B------:R-:W-:Y:S01]  /*10c0*/  FMUL.FTZ R173, R173, R154.reuse ;  /* 0x0000009aadad7220 */ /* 0x080fe20000410000 */
[----:B------:R-:W-:Y:S01]  /*10d0*/  HADD2.F32 R129, -RZ, R135.H0_H0 ;  /* 0x20000087ff817230 */ /* 0x000fe20000004100 */
[-C--:B------:R-:W-:Y:S01]  /*10e0*/  FMUL.FTZ R128, R177, R154.reuse ;  /* 0x0000009ab1807220 */ /* 0x080fe20000410000 */
[----:B---3--:R-:W-:Y:S01]  /*10f0*/  @P0 HADD2.F32 R130, -RZ, R4.H0_H0 ;  /* 0x20000004ff820230 */ /* 0x008fe20000004100 */
[----:B------:R-:W-:-:S02]  /*1100*/  FMUL.FTZ R183, R183, R154 ;  /* 0x0000009ab7b77220 */ /* 0x000fc40000410000 */
[----:B------:R-:W-:Y:S01]  /*1110*/  FMUL.FTZ R173, R112, R173 ;  /* 0x000000ad70ad7220 */ /* 0x000fe20000410000 */
[--C-:B------:R-:W-:Y:S01]  /*1120*/  HADD2.F32 R179, -RZ, R133.reuse.H0_H0 ;  /* 0x20000085ffb37230 */ /* 0x100fe20000004100 */
[----:B------:R-:W-:Y:S01]  /*1130*/  FMUL.FTZ R174, R113, R128 ;  /* 0x0000008071ae7220 */ /* 0x000fe20000410000 */
[----:B------:R-:W-:Y:S01]  /*1140*/  @P0 HADD2.F32 R128, -RZ, R6.H0_H0 ;  /* 0x20000006ff800230 */ /* 0x000fe20000004100 */
[----:B------:R-:W-:Y:S01]  /*1150*/  FMUL.FTZ R129, R129, R154 ;  /* 0x0000009a81817220 */ /* 0x000fe20000410000 */
[----:B------:R-:W-:Y:S01]  /*1160*/  HADD2.F32 R181, -RZ, R133.H1_H1 ;  /* 0x30000085ffb57230 */ /* 0x000fe20000004100 */
[----:B------:R-:W-:Y:S01]  /*1170*/  FMUL.FTZ R177, R116, R183 ;  /* 0x000000b774b17220 */ /* 0x000fe20000410000 */
[----:B------:R-:W-:Y:S01]  /*1180*/  HADD2.F32 R185, -RZ, R134.H1_H1 ;  /* 0x30000086ffb97230 */ /* 0x000fe20000004100 */
[----:B------:R-:W-:Y:S01]  /*1190*/  @P0 FADD.FTZ R173, R130, R173 ;  /* 0x000000ad82ad0221 */ /* 0x000fe20000010000 */
[----:B------:R-:W-:Y:S01]  /*11a0*/  HADD2.F32 R135, -RZ, R135.H1_H1 ;  /* 0x30000087ff877230 */ /* 0x000fe20000004100 */
[----:B------:R-:W-:Y:S01]  /*11b0*/  FMUL.FTZ R175, R118, R129 ;  /* 0x0000008176af7220 */ /* 0x000fe20000410000 */
[----:B------:R-:W-:-:S02]  /*11c0*/  @P0 HADD2.F32 R131, -RZ, R4.H1_H1 ;  /* 0x30000004ff830230 */ /* 0x000fc40000004100 */
[--C-:B------:R-:W-:Y:S01]  /*11d0*/  @P0 HADD2.F32 R130, -RZ, R7.reuse.H0_H0 ;  /* 0x20000007ff820230 */ /* 0x100fe20000004100 */
[-C--:B------:R-:W-:Y:S02]  /*11e0*/  FMUL.FTZ R179, R179, R154.reuse ;  /* 0x0000009ab3b37220 */ /* 0x080fe40000410000 */
        /* <DEDUP_REMOVED lines=13> */
[----:B------:R-:W-:Y:S02]  /*12c0*/  FMUL.FTZ R179, R115, R128 ;  /* 0x0000008073b37220 */ /* 0x000fe40000410000 */
        /* <DEDUP_REMOVED lines=9> */
[----:B------:R-:W-:-:S05]  /*1360*/  F2FP.PACK_AB R128, R174, R173 ;  /* 0x000000adae80723e */ /* 0x000fca00000000ff */
[----:B------:R0:W-:Y:S04]  /*1370*/  STG.E.128 [R182.64], R128 ;  /* 0x00000080b6007986 */ /* 0x0001e8000c101d04 */
[----:B------:R-:W2:Y:S01]  /*1380*/  LDG.E.128 R132, [R132.64] ;  /* 0x0000000484847981 */ /* 0x000ea2000c1e1d00 */
[----:B------:R-:W-:-:S04]  /*1390*/  @P0 LEA R184, P1, R186, c[0x0][0x180], 0x4 ;  /* 0x00006000bab80a11 */ /* 0x000fc800078220ff */
[----:B------:R-:W-:-:S05]  /*13a0*/  @P0 LEA.HI.X R185, R186, c[0x0][0x184], RZ, 0x4, P1 ;  /* 0x00006100bab90a11 */ /* 0x000fca00008f24ff */
[----:B------:R1:W3:Y:S01]  /*13b0*/  @P0 LDG.E.128 R4, [R184.64] ;  /* 0x00000004b8040981 */ /* 0x0002e2000c1e1d00 */
        /* <DEDUP_REMOVED lines=22> */
[----:B--2---:R-:W-:Y:S02]  /*1520*/  HADD2.F32 R131, -RZ, R132.H1_H1 ;  /* 0x30000084ff837230 */ /* 0x004fe40000004100 */
[----:B------:R-:W-:-:S03]  /*1530*/  HADD2.F32 R187, -RZ, R135.H0_H0 ;  /* 0x20000087ffbb7230 */ /* 0x000fc60000004100 */
[----:B------:R-:W-:Y:S01]  /*1540*/  FMUL.FTZ R128, R131, R154 ;  /* 0x0000009a83807220 */ /* 0x000fe20000410000 */
[----:B------:R-:W-:Y:S01]  /*1550*/  HADD2.F32 R135, -RZ, R135.H1_H1 ;  /* 0x30000087ff877230 */ /* 0x000fe20000004100 */
[----:B------:R-:W-:Y:S01]  /*1560*/  FADD.FTZ R131, R156, R173 ;  /* 0x000000ad9c837221 */ /* 0x000fe20000010000 */
[----:B------:R-:W-:-:S03]  /*1570*/  HADD2.F32 R129, -RZ, R132.H0_H0 ;  /* 0x20000084ff817230 */ /* 0x000fc60000004100 */
[----:B------:R-:W-:Y:S02]  /*1580*/  FADD.FTZ R131, R131, R174 ;  /* 0x000000ae83837221 */ /* 0x000fe40000010000 */
[----:B------:R-:W-:Y:S01]  /*1590*/  FMUL.FTZ R132, R135, R154 ;  /* 0x0000009a87847220 */ /* 0x000fe20000410000 */
[--C-:B------:R-:W-:Y:S01]  /*15a0*/  HADD2.F32 R155, -RZ, R133.reuse.H0_H0 ;  /* 0x20000085ff9b7230 */ /* 0x100fe20000004100 */
[----:B------:R-:W-:Y:S01]  /*15b0*/  FMUL.FTZ R135, R121, R128 ;  /* 0x0000008079877220 */ /* 0x000fe20000410000 */
[----:B------:R-:W-:Y:S01]  /*15c0*/  HADD2.F32 R133, -RZ, R133.H1_H1 ;  /* 0x30000085ff857230 */ /* 0x000fe20000004100 */
[----:B------:R-:W-:Y:S02]  /*15d0*/  FADD.FTZ R128, R131, R178 ;  /* 0x000000b283807221 */ /* 0x000fe40000010000 */
[-C--:B------:R-:W-:Y:S01]  /*15e0*/  FMUL.FTZ R129, R129, R154.reuse ;  /* 0x0000009a81817220 */ /* 0x080fe20000410000 */
[--C-:B------:R-:W-:Y:S01]  /*15f0*/  HADD2.F32 R181, -RZ, R134.reuse.H0_H0 ;  /* 0x20000086ffb57230 */ /* 0x100fe20000004100 */
[----:B------:R-:W-:Y:S01]  /*1600*/  FADD.FTZ R128, R128, R179 ;  /* 0x000000b380807221 */ /* 0x000fe20000010000 */
[----:B-1----:R-:W-:Y:S01]  /*1610*/  HADD2.F32 R185, -RZ, R134.H1_H1 ;  /* 0x30000086ffb97230 */ /* 0x002fe20000004100 */
[----:B------:R-:W-:Y:S01]  /*1620*/  FMUL.FTZ R130, R133, R154 ;  /* 0x0000009a85827220 */ /* 0x000fe20000410000 */
[----:B---3--:R-:W-:Y:S01]  /*1630*/  @P0 HADD2.F32 R156, -RZ, R4.H1_H1 ;  /* 0x30000004ff9c0230 */ /* 0x008fe20000004100 */
[----:B------:R-:W-:-:S02]  /*1640*/  FMUL.FTZ R133, R120, R129 ;  /* 0x0000008178857220 */ /* 0x000fc40000410000 */
[----:B------:R-:W-:Y:S02]  /*1650*/  FADD.FTZ R129, R128, R177 ;  /* 0x000000b180817221 */ /* 0x000fe40000010000 */
[-C--:B------:R-:W-:Y:S02]  /*1660*/  FMUL.FTZ R183, R181, R154.reuse ;  /* 0x0000009ab5b77220 */ /* 0x080fe40000410000 */
[-C--:B------:R-:W-:Y:S01]  /*1670*/  FMUL.FTZ R187, R187, R154.reuse ;  /* 0x0000009abbbb7220 */ /* 0x080fe20000410000 */
[--C-:B------:R-:W-:Y:S01]  /*1680*/  @P0 HADD2.F32 R182, -RZ, R7.reuse.H0_H0 ;  /* 0x20000007ffb60230 */ /* 0x100fe20000004100 */
[-C--:B------:R-:W-:Y:S02]  /*1690*/  FMUL.FTZ R155, R155, R154.reuse ;  /* 0x0000009a9b9b7220 */ /* 0x080fe40000410000 */
[----:B------:R-:W-:Y:S01]  /*16a0*/  FMUL.FTZ R134, R185, R154 ;  /* 0x0000009ab9867220 */ /* 0x000fe20000410000 */
[----:B------:R-:W-:Y:S01]  /*16b0*/  @P0 HADD2.F32 R154, -RZ, R4.H0_H0 ;  /* 0x20000004ff9a0230 */ /* 0x000fe20000004100 */
[----:B------:R-:W-:Y:S01]  /*16c0*/  @P0 FADD.FTZ R135, R156, R135 ;  /* 0x000000879c870221 */ /* 0x000fe20000010000 */
[----:B------:R-:W-:Y:S01]  /*16d0*/  @P0 HADD2.F32 R156, -RZ, R6.H0_H0 ;  /* 0x20000006ff9c0230 */ /* 0x000fe20000004100 */
[----:B------:R-:W-:Y:S01]  /*16e0*/  FADD.FTZ R128, R129, R180 ;  /* 0x000000b481807221 */ /* 0x000fe20000010000 */
[----:B------:R-:W-:Y:S01]  /*16f0*/  @P0 HADD2.F32 R181, -RZ, R7.H1_H1 ;  /* 0x30000007ffb50230 */ /* 0x000fe20000004100 */
[----:B------:R-:W-:-:S02]  /*1700*/  FMUL.FTZ R183, R124, R183 ;  /* 0x000000b77cb77220 */ /* 0x000fc40000410000 */
[----:B------:R-:W-:Y:S02]  /*1710*/  FMUL.FTZ R185, R126, R187 ;  /* 0x000000bb7eb97220 */ /* 0x000fe40000410000 */
[----:B------:R-:W-:Y:S02]  /*1720*/  FMUL.FTZ R132, R127, R132 ;  /* 0x000000847f847220 */ /* 0x000fe40000410000 */
[----:B------:R-:W-:Y:S02]  /*1730*/  FADD.FTZ R129, R128, R175 ;  /* 0x000000af80817221 */ /* 0x000fe40000010000 */
[----:B------:R-:W-:Y:S01]  /*1740*/  @P0 FADD.FTZ R133, R154, R133 ;  /* 0x000000859a850221 */ /* 0x000fe20000010000 */
[--C-:B------:R-:W-:Y:S01]  /*1750*/  @P0 HADD2.F32 R154, -RZ, R5.reuse.H0_H0 ;  /* 0x20000005ff9a0230 */ /* 0x100fe20000004100 */
[----:B------:R-:W-:Y:S01]  /*1760*/  @P0 FADD.FTZ R183, R156, R183 ;  /* 0x000000b79cb70221 */ /* 0x000fe20000010000 */
[----:B------:R-:W-:Y:S01]  /*1770*/  @P0 HADD2.F32 R156, -RZ, R5.H1_H1 ;  /* 0x30000005ff9c0230 */ /* 0x000fe20000004100 */
[----:B------:R-:W-:Y:S01]  /*1780*/  @P0 FADD.FTZ R185, R182, R185 ;  /* 0x000000b9b6b90221 */ /* 0x000fe20000010000 */
[----:B------:R-:W-:Y:S01]  /*1790*/  @P0 HADD2.F32 R182, -RZ, R6.H1_H1 ;  /* 0x30000006ffb60230 */ /* 0x000fe20000004100 */
[----:B------:R-:W-:-:S02]  /*17a0*/  @P0 FADD.FTZ R132, R181, R132 ;  /* 0x00000084b5840221 */ /* 0x000fc40000010000 */
[----:B------:R-:W-:Y:S01]  /*17b0*/  FMUL.FTZ R181, R122, R155 ;  /* 0x0000009b7ab57220 */ /* 0x000fe20000410000 */
[----:B------:R-:W-:Y:S01]  /*17c0*/  SHF.L.U32 R155, R186, 0x4, RZ ;  /* 0x00000004ba9b7819 */ /* 0x000fe200000006ff */
[----:B------:R-:W-:Y:S02]  /*17d0*/  FMUL.FTZ R187, R125, R134 ;  /* 0x000000867dbb7220 */ /* 0x000fe40000410000 */
[----:B------:R-:W-:Y:S02]  /*17e0*/  FMUL.FTZ R189, R123, R130 ;  /* 0x000000827bbd7220 */ /* 0x000fe40000410000 */
[----:B------:R-:W-:Y:S01]  /*17f0*/  FADD.FTZ R128, R129, R176 ;  /* 0x000000b081807221 */ /* 0x000fe20000010000 */
[----:B------:R-:W-:Y:S01]  /*1800*/  IADD3 R190, P1, R155, c[0x0][0x188], RZ ;  /* 0x000062009bbe7a10 */ /* 0x000fe20007f3e0ff */
[----:B------:R-:W-:Y:S01]  /*1810*/  @P0 FADD.FTZ R181, R154, R181 ;  /* 0x000000b59ab50221 */ /* 0x000fe20000010000 */
[----:B------:R-:W-:Y:S01]  /*1820*/  SHF.R.U32.HI R154, RZ, 0x1c, R186 ;  /* 0x0000001cff9a7819 */ /* 0x000fe200000116ba */
        /* <DEDUP_REMOVED lines=20> */
.L_x_18671:
        /* <DEDUP_REMOVED lines=100> */
.L_x_18672:
[C---:B------:R-:W-:Y:S01]  /*1fb0*/  ISETP.NE.AND P0, PT, R136.reuse, RZ, PT ;  /* 0x000000ff8800720c */ /* 0x040fe20003f05270 */
[----:B-1----:R-:W-:Y:S01]  /*1fc0*/  FADD.FTZ R129, R191, R182 ;  /* 0x000000b6bf817221 */ /* 0x002fe20000010000 */
[----:B------:R-:W-:Y:S01]  /*1fd0*/  WARPSYNC 0xffffffff ;  /* 0xffffffff00007948 */ /* 0x000fe20003800000 */
[----:B------:R-:W-:Y:S01]  /*1fe0*/  ISETP.GT.U32.AND P1, PT, R136, 0x3, PT ;  /* 0x000000038800780c */ /* 0x000fe20003f24070 */
[----:B------:R-:W-:-:S09]  /*1ff0*/  CS2R R130, SRZ ;  /* 0x0000000000827805 */ /* 0x000fd2000001ff00 */
[----:B------:R-:W-:-:S03]  /*2000*/  @!P0 IADD3 R156, R137, R134, RZ ;  /* 0x00000086899c8210 */ /* 0x000fc60007ffe0ff */
[----:B0-----:R-:W-:Y:S01]  /*2010*/  @!P1 IADD3 R182, R136, R134, RZ ;  /* 0x0000008688b69210 */ /* 0x001fe20007ffe0ff */
[----:B------:R-:W-:Y:S01]  /*2020*/  HFMA2.MMA R134, -RZ, RZ, 0, 0 ;  /* 0x00000000ff867435 */ /* 0x000fe200000001ff */
[----:B------:R-:W-:Y:S04]  /*2030*/  @!P0 STS.64 [R156.X8], R128 ;  /* 0x000000809c008388 */ /* 0x000fe80000008a00 */
[----:B------:R-:W-:Y:S01]  /*2040*/  BAR.SYNC.DEFER_BLOCKING 0x0 ;  /* 0x0000000000007b1d */ /* 0x000fe20000010000 */
[----:B------:R-:W-:Y:S02]  /*2050*/  @!P1 MOV R134, 0x500 ;  /* 0x0000050000869802 */ /* 0x000fe40000000f00 */
[----:B------:R-:W-:-:S03]  /*2060*/  LOP3.LUT P0, RZ, R137, 0x1f, R0, 0xf8, !PT ;  /* 0x0000001f89ff7812 */ /* 0x000fc6000780f800 */
[----:B------:R-:W0:Y:S01]  /*2070*/  SHFL.DOWN PT, R191, R134, 0x2, 0x1f ;  /* 0x08401f0086bf7f89 */ /* 0x000e2200000e0000 */
[----:B------:R-:W-:Y:S03]  /*2080*/  I2F R188, R134 ;  /* 0x0000008600bc7306 */ /* 0x000fe60000201400 */
[----:B------:R-:W-:Y:S01]  /*2090*/  @!P1 LDS.64 R130, [R182.X8] ;  /* 0x00000000b6829984 */ /* 0x000fe20000008a00 */
[----:B------:R-:W-:Y:S02]  /*20a0*/  ISETP.NE.AND P1, PT, RZ, UR6, PT ;  /* 0x00000006ff007c0c */ /* 0x000fe4000bf25270 */
[----:B0-----:R-:W-:Y:S02]  /*20b0*/  IADD3 R184, R191, R134, RZ ;  /* 0x00000086bfb87210 */ /* 0x001fe40007ffe0ff */
[----:B------:R-:W-:Y:S03]  /*20c0*/  I2F R156, R191 ;  /* 0x000000bf009c7306 */ /* 0x000fe60000201400 */
[----:B------:R-:W0:Y:S05]  /*20d0*/  SHFL.DOWN PT, R197, R184, 0x1, 0x1f ;  /* 0x08201f00b8c57f89 */ /* 0x000e2a00000e0000 */
[----:B------:R-:W1:Y:S08]  /*20e0*/  I2F R186, R184 ;  /* 0x000000b800ba7306 */ /* 0x000e700000201400 */
[----:B-1----:R-:W1:Y:S01]  /*20f0*/  MUFU.RCP R129, R186 ;  /* 0x000000ba00817308 */ /* 0x002e620000001000 */
[----:B0-----:R-:W-:-:S07]  /*2100*/  IADD3 R134, R184, R197, RZ ;  /* 0x000000c5b8867210 */ /* 0x001fce0007ffe0ff */
[----:B------:R-:W-:Y:S01]  /*2110*/  I2F R197, R197 ;  /* 0x000000c500c57306 */ /* 0x000fe20000201400 */
[----:B------:R-:W0:Y:S04]  /*2120*/  SHFL.DOWN PT, R193, R130, 0x2, 0x1f ;  /* 0x08401f0082c17f89 */ /* 0x000e2800000e0000 */
[----:B------:R-:W2:Y:S03]  /*2130*/  SHFL.DOWN PT, R128, R131, 0x2, 0x1f ;  /* 0x08401f0083807f89 */ /* 0x000ea600000e0000 */
[----:B------:R-:W3:Y:S01]  /*2140*/  I2F R134, R134 ;  /* 0x0000008600867306 */ /* 0x000ee20000201400 */
[C---:B0-----:R-:W-:Y:S02]  /*2150*/  FMUL.FTZ R195, R193.reuse, R156 ;  /* 0x0000009cc1c37220 */ /* 0x041fe40000410000 */
[----:B------:R-:W-:-:S02]  /*2160*/  FADD.FTZ R193, -R193, R130 ;  /* 0x00000082c1c17221 */ /* 0x000fc40000010100 */
[----:B------:R-:W-:Y:S02]  /*2170*/  FFMA.FTZ R182, R188, R130, R195 ;  /* 0x00000082bcb67223 */ /* 0x000fe400000100c3 */
[----:B------:R-:W-:Y:S02]  /*2180*/  FMUL.FTZ R193, R193, R193 ;  /* 0x000000c1c1c17220 */ /* 0x000fe40000410000 */
[----:B-1----:R-:W-:Y:S02]  /*2190*/  FMUL.FTZ R195, R129, R182 ;  /* 0x000000b681c37220 */ /* 0x002fe40000410000 */
[----:B------:R-:W-:Y:S02]  /*21a0*/  FMUL.FTZ R193, R193, R188 ;  /* 0x000000bcc1c17220 */ /* 0x000fe40000410000 */
[----:B--2---:R-:W-:Y:S01]  /*21b0*/  FADD.FTZ R128, R128, R131 ;  /* 0x0000008380807221 */ /* 0x004fe20000010000 */
[----:B------:R-:W0:Y:S01]  /*21c0*/  SHFL.DOWN PT, R130, R195, 0x1, 0x1f ;  /* 0x08201f00c3827f89 */ /* 0x000e2200000e0000 */
[----:B------:R-:W-:Y:S01]  /*21d0*/  FMUL.FTZ R193, R193, R156 ;  /* 0x0000009cc1c17220 */ /* 0x000fe20000410000 */
[----:B---3--:R1:W2:Y:S03]  /*21e0*/  MUFU.RCP R131, R134 ;  /* 0x0000008600837308 */ /* 0x0082a60000001000 */
[----:B------:R-:W-:-:S05]  /*21f0*/  FFMA.FTZ R128, R129, R193, R128 ;  /* 0x000000c181807223 */ /* 0x000fca0000010080 */
[----:B------:R-:W3:Y:S01]  /*2200*/  SHFL.DOWN PT, R129, R128, 0x1, 0x1f ;  /* 0x08201f0080817f89 */ /* 0x000ee200000e0000 */
[----:B-1----:R-:W-:Y:S01]  /*2210*/  MOV R134, c[0x0][0x1e0] ;  /* 0x0000780000867a02 */ /* 0x002fe20000000f00 */
[----:B0-----:R-:W-:Y:S02]  /*2220*/  FADD.FTZ R156, R195, -R130 ;  /* 0x80000082c39c7221 */ /* 0x001fe40000010000 */
[----:B------:R-:W-:Y:S02]  /*2230*/  FMUL.FTZ R130, R130, R197 ;  /* 0x000000c582827220 */ /* 0x000fe40000410000 */
[----:B------:R-:W-:Y:S02]  /*2240*/  FMUL.FTZ R191, R156, R156 ;  /* 0x0000009c9cbf7220 */ /* 0x000fe40000410000 */
[C---:B------:R-:W-:Y:S02]  /*2250*/  FFMA.FTZ R130, R186.reuse, R195, R130 ;  /* 0x000000c3ba827223 */ /* 0x040fe40000010082 */
[----:B------:R-:W-:-:S02]  /*2260*/  FMUL.FTZ R191, R186, R191 ;  /* 0x000000bfbabf7220 */ /* 0x000fc40000410000 */
[----:B--2---:R-:W-:Y:S02]  /*2270*/  FMUL.FTZ R156, R131, R130 ;  /* 0x00000082839c7220 */ /* 0x004fe40000410000 */
[----:B---3--:R-:W-:Y:S02]  /*2280*/  FADD.FTZ R130, R128, R129 ;  /* 0x0000008180827221 */ /* 0x008fe40000010000 */
[----:B------:R-:W-:Y:S01]  /*2290*/  FMUL.FTZ R191, R191, R197 ;  /* 0x000000c5bfbf7220 */ /* 0x000fe20000410000 */
[----:B------:R-:W0:Y:S03]  /*22a0*/  SHFL.IDX PT, R193, R156, RZ, 0x1f ;  /* 0x00001fff9cc17589 */ /* 0x000e2600000e0000 */
[----:B------:R-:W-:Y:S01]  /*22b0*/  FFMA.FTZ R128, R131, R191, R130 ;  /* 0x000000bf83807223 */ /* 0x000fe20000010082 */
[----:B------:R-:W-:Y:S01]  /*22c0*/  @!P0 MOV R130, 0x4 ;  /* 0x0000000400828802 */ /* 0x000fe20000000f00 */
[----:B------:R-:W-:-:S03]  /*22d0*/  IMAD R191, R3, c[0x0][0x168], RZ ;  /* 0x00005a0003bf7a24 */ /* 0x000fc600078e02ff */
[----:B------:R-:W1:Y:S01]  /*22e0*/  SHFL.IDX PT, R195, R128, RZ, 0x1f ;  /* 0x00001fff80c37589 */ /* 0x000e6200000e0000 */
[----:B------:R-:W-:Y:S01]  /*22f0*/  @!P0 IMAD.WIDE R130, R3, R130, c[0x0][0x1a0] ;  /* 0x0000680003828625 */ /* 0x000fe200078e0282 */
[----:B------:R-:W-:-:S04]  /*2300*/  SHF.R.S32.HI R182, RZ, 0x1f, R191 ;  /* 0x0000001fffb67819 */ /* 0x000fc800000114bf */
[----:B------:R-:W-:Y:S02]  /*2310*/  LEA.HI R191, R182, R191, RZ, 0x3 ;  /* 0x000000bfb6bf7211 */ /* 0x000fe400078f18ff */
[----:B------:R-:W-:Y:S01]  /*2320*/  @!P0 MOV R182, 0x4 ;  /* 0x0000000400b68802 */ /* 0x000fe20000000f00 */
[C---:B0-----:R-:W-:Y:S01]  /*2330*/  FMUL.FTZ R129, R193.reuse, R193 ;  /* 0x000000c1c1817220 */ /* 0x041fe20000410000 */
[----:B------:R-:W-:Y:S01]  /*2340*/  FSEL R156, R193, RZ, !P1 ;  /* 0x000000ffc19c7208 */ /* 0x000fe20004800000 */
[----:B------:R0:W-:Y:S03]  /*2350*/  @!P0 STG.E [R130.64], R193 ;  /* 0x000000c182008986 */ /* 0x0001e6000c101904 */
[----:B------:R-:W-:Y:S01]  /*2360*/  FSEL R129, R129, RZ, P1 ;  /* 0x000000ff81817208 */ /* 0x000fe20000800000 */
[----:B------:R-:W-:Y:S02]  /*2370*/  FADD.FTZ R202, -R156, R147 ;  /* 0x000000939cca7221 */ /* 0x000fe40000010100 */
[----:B-1----:R-:W-:-:S02]  /*2380*/  FFMA.FTZ R128, R195, R134, c[0x0][0x228] ;  /* 0x00008a00c3807623 */ /* 0x002fc40000010086 */
[----:B------:R-:W1:Y:S01]  /*2390*/  S2R R195, SR_TID.X ;  /* 0x0000000000c37919 */ /* 0x000e620000002100 */
[----:B------:R-:W-:Y:S02]  /*23a0*/  FADD.FTZ R192, -R156, R146 ;  /* 0x000000929cc07221 */ /* 0x000fe40000010100 */
[----:B------:R-:W-:Y:S02]  /*23b0*/  FADD.FTZ R134, R128, R129 ;  /* 0x0000008180867221 */ /* 0x000fe40000010000 */
[C---:B------:R-:W-:Y:S02]  /*23c0*/  FADD.FTZ R194, -R156.reuse, R151 ;  /* 0x000000979cc27221 */ /* 0x040fe40000010100 */
[----:B------:R-:W2:Y:S01]  /*23d0*/  MUFU.RSQ R147, R134 ;  /* 0x0000008600937308 */ /* 0x000ea20000001400 */
[C---:B------:R-:W-:Y:S02]  /*23e0*/  FADD.FTZ R148, -R156.reuse, R148 ;  /* 0x000000949c947221 */ /* 0x040fe40000010100 */
[----:B------:R-:W-:-:S02]  /*23f0*/  FADD.FTZ R200, -R156, R153 ;  /* 0x000000999cc87221 */ /* 0x000fc40000010100 */
[C---:B------:R-:W-:Y:S01]  /*2400*/  @!P0 IMAD.WIDE R128, R3.reuse, R182, c[0x0][0x1a8] ;  /* 0x00006a0003808625 */ /* 0x040fe200078e02b6 */
[----:B------:R-:W-:-:S03]  /*2410*/  IADD3 R3, R3, c[0x0][0x160], RZ ;  /* 0x0000580003037a10 */ /* 0x000fc60007ffe0ff */
[C---:B------:R-:W-:Y:S02]  /*2420*/  FADD.FTZ R196, -R156.reuse, R149 ;  /* 0x000000959cc47221 */ /* 0x040fe40000010100 */
[C---:B0-----:R-:W-:Y:S02]  /*2430*/  FADD.FTZ R130, -R156.reuse, R161 ;  /* 0x000000a19c827221 */ /* 0x041fe40000010100 */
[C---:B------:R-:W-:Y:S02]  /*2440*/  FADD.FTZ R186, -R156.reuse, R133 ;  /* 0x000000859cba7221 */ /* 0x040fe40000010100 */
[----:B------:R-:W-:Y:S01]  /*2450*/  FADD.FTZ R150, -R156, R150 ;  /* 0x000000969c967221 */ /* 0x000fe20000010100 */
[----:B--2---:R0:W-:Y:S01]  /*2460*/  @!P0 STG.E [R128.64], R147 ;  /* 0x0000009380008986 */ /* 0x0041e2000c101904 */
[C---:B------:R-:W-:Y:S02]  /*2470*/  FMUL.FTZ R133, R147.reuse, R192 ;  /* 0x000000c093857220 */ /* 0x040fe40000410000 */
[----:B------:R-:W-:-:S02]  /*2480*/  FMUL.FTZ R194, R147, R194 ;  /* 0x000000c293c27220 */ /* 0x000fc40000410000 */
[C---:B------:R-:W-:Y:S02]  /*2490*/  FMUL.FTZ R149, R147.reuse, R148 ;  /* 0x0000009493957220 */ /* 0x040fe40000410000 */
[C---:B------:R-:W-:Y:S02]  /*24a0*/  FMUL.FTZ R200, R147.reuse, R200 ;  /* 0x000000c893c87220 */ /* 0x040fe40000410000 */
[----:B------:R-:W-:Y:S02]  /*24b0*/  FMUL.FTZ R151, R147, R130 ;  /* 0x0000008293977220 */ /* 0x000fe40000410000 */
[----:B------:R-:W-:Y:S02]  /*24c0*/  FFMA.FTZ R133, R48, R133, R8 ;  /* 0x0000008530857223 */ /* 0x000fe40000010008 */
[----:B0-----:R-:W-:Y:S02]  /*24d0*/  FFMA.FTZ R128, R49, R194, R9 ;  /* 0x000000c231807223 */ /* 0x001fe40000010009 */
[----:B------:R-:W-:-:S02]  /*24e0*/  FFMA.FTZ R130, R52, R149, R12 ;  /* 0x0000009534827223 */ /* 0x000fc4000001000c */
[----:B------:R-:W-:Y:S01]  /*24f0*/  FADD.FTZ R188, -R156, R135 ;  /* 0x000000879cbc7221 */ /* 0x000fe20000010100 */
[----:B------:R-:W-:Y:S01]  /*2500*/  F2FP.PACK_AB R128, R128, R133 ;  /* 0x000000858080723e */ /* 0x000fe200000000ff */
[----:B------:R-:W-:Y:S02]  /*2510*/  FFMA.FTZ R149, R53, R200, R13 ;  /* 0x000000c835957223 */ /* 0x000fe4000001000d */
[C---:B------:R-:W-:Y:S02]  /*2520*/  FADD.FTZ R204, -R156.reuse, R157 ;  /* 0x0000009d9ccc7221 */ /* 0x040fe40000010100 */
[----:B------:R-:W-:Y:S01]  /*2530*/  FMUL.FTZ R135, R147, R196 ;  /* 0x000000c493877220 */ /* 0x000fe20000410000 */
[----:B------:R-:W-:Y:S01]  /*2540*/  F2FP.PACK_AB R130, R149, R130 ;  /* 0x000000829582723e */ /* 0x000fe200000000ff */
        /* <DEDUP_REMOVED lines=30> */
[----:B------:R-:W-:Y:S01]  /*2730*/  FADD.FTZ R224, -R156, R132 ;  /* 0x000000849ce07221 */ /* 0x000fe20000010100 */
[----:B-1----:R-:W-:Y:S01]  /*2740*/  LOP3.LUT R156, R195, 0x7f, RZ, 0xc0, !PT ;  /* 0x0000007fc39c7812 */ /* 0x002fe200078ec0ff */
[----:B------:R-:W-:-:S02]  /*2750*/  FFMA.FTZ R129, R50, R135, R10 ;  /* 0x0000008732817223 */ /* 0x000fc4000001000a */
[----:B------:R-:W-:Y:S01]  /*2760*/  FMUL.FTZ R133, R147, R204 ;  /* 0x000000cc93857220 */ /* 0x000fe20000410000 */
[----:B------:R-:W-:Y:S01]  /*2770*/  LEA.HI.SX32 R191, R191, R156, 0x1d ;  /* 0x0000009cbfbf7211 */ /* 0x000fe200078feaff */
[----:B------:R-:W-:Y:S02]  /*2780*/  FFMA.FTZ R135, R62, R151, R22 ;  /* 0x000000973e877223 */ /* 0x000fe40000010016 */
[----:B------:R-:W-:Y:S01]  /*2790*/  FMUL.FTZ R149, R147, R208 ;  /* 0x000000d093957220 */ /* 0x000fe20000410000 */
[----:B------:R-:W-:Y:S01]  /*27a0*/  LEA R148, P0, R191, c[0x0][0x208], 0x4 ;  /* 0x00008200bf947a11 */ /* 0x000fe200078020ff */
[----:B------:R-:W-:Y:S02]  /*27b0*/  FFMA.FTZ R131, R54, R131, R14 ;  /* 0x0000008336837223 */ /* 0x000fe4000001000e */
[----:B------:R-:W-:Y:S02]  /*27c0*/  FFMA.FTZ R150, R55, R150, R15 ;  /* 0x0000009637967223 */ /* 0x000fe4000001000f */
[----:B------:R-:W-:-:S02]  /*27d0*/  FMUL.FTZ R206, R147, R206 ;  /* 0x000000ce93ce7220 */ /* 0x000fc40000410000 */
[C---:B------:R-:W-:Y:S01]  /*27e0*/  FMUL.FTZ R151, R147.reuse, R212 ;  /* 0x000000d493977220 */ /* 0x040fe20000410000 */
[----:B------:R-:W-:Y:S01]  /*27f0*/  F2FP.PACK_AB R131, R150, R131 ;  /* 0x000000839683723e */ /* 0x000fe200000000ff */
[----:B------:R-:W-:Y:S01]  /*2800*/  FMUL.FTZ R198, R147, R198 ;  /* 0x000000c693c67220 */ /* 0x000fe20000410000 */
[----:B------:R-:W-:Y:S01]  /*2810*/  IADD3 R150, P1, R143, c[0x0][0x208], RZ ;  /* 0x000082008f967a10 */ /* 0x000fe20007f3e0ff */
[C---:B------:R-:W-:Y:S02]  /*2820*/  FMUL.FTZ R214, R147.reuse, R214 ;  /* 0x000000d693d67220 */ /* 0x040fe40000410000 */
[C---:B------:R-:W-:Y:S02]  /*2830*/  FMUL.FTZ R216, R147.reuse, R216 ;  /* 0x000000d893d87220 */ /* 0x040fe40000410000 */
[----:B------:R-:W-:Y:S02]  /*2840*/  FMUL.FTZ R210, R147, R210 ;  /* 0x000000d293d27220 */ /* 0x000fe40000410000 */
[----:B------:R-:W-:-:S02]  /*2850*/  FFMA.FTZ R132, R56, R133, R16 ;  /* 0x0000008538847223 */ /* 0x000fc40000010010 */
        /* <DEDUP_REMOVED lines=10> */
[----:B------:R-:W-:Y:S01]  /*2900*/  FMUL.FTZ R143, R147, R152 ;  /* 0x00000098938f7220 */ /* 0x000fe20000410000 */
[----:B------:R-:W-:Y:S01]  /*2910*/  LEA.HI.X R149, R191, c[0x0][0x20c], RZ, 0x4, P0 ;  /* 0x00008300bf957a11 */ /* 0x000fe200000f24ff */
[----:B------:R-:W-:Y:S01]  /*2920*/  FMUL.FTZ R166, R147, R166 ;  /* 0x000000a693a67220 */ /* 0x000fe20000410000 */
[----:B------:R-:W-:Y:S01]  /*2930*/  F2FP.PACK_AB R135, R216, R135 ;  /* 0x00000087d887723e */ /* 0x000fe200000000ff */
[----:B------:R-:W-:Y:S01]  /*2940*/  FFMA.FTZ R143, R64, R143, R24 ;  /* 0x0000008f408f7223 */ /* 0x000fe20000010018 */
[----:B------:R-:W-:Y:S01]  /*2950*/  F2FP.PACK_AB R133, R210, R133 ;  /* 0x00000085d285723e */ /* 0x000fe200000000ff */
[----:B------:R-:W-:Y:S01]  /*2960*/  FFMA.FTZ R166, R65, R166, R25 ;  /* 0x000000a641a67223 */ /* 0x000fe20000010019 */
[----:B------:R-:W-:Y:S01]  /*2970*/  IADD3.X R151, R142, c[0x0][0x20c], RZ, P1, !PT ;  /* 0x000083008e977a10 */ /* 0x000fe20000ffe4ff */
[C---:B------:R-:W-:Y:S01]  /*2980*/  FMUL.FTZ R153, R147.reuse, R170 ;  /* 0x000000aa93997220 */ /* 0x040fe20000410000 */
[----:B------:R0:W-:Y:S01]  /*2990*/  STG.E.128 [R148.64], R128 ;  /* 0x0000008094007986 */ /* 0x0001e2000c101d04 */
[C---:B------:R-:W-:Y:S01]  /*29a0*/  FMUL.FTZ R146, R147.reuse, R146 ;  /* 0x0000009293927220 */ /* 0x040fe20000410000 */
[----:B------:R-:W-:Y:S01]  /*29b0*/  IADD3 R140, P0, R140, c[0x0][0x208], RZ ;  /* 0x000082008c8c7a10 */ /* 0x000fe20007f1e0ff */
[C---:B------:R-:W-:Y:S01]  /*29c0*/  FMUL.FTZ R157, R147.reuse, R158 ;  /* 0x0000009e939d7220 */ /* 0x040fe20000410000 */
[----:B------:R1:W-:Y:S01]  /*29d0*/  STG.E.128 [R150.64], R132 ;  /* 0x0000008496007986 */ /* 0x0003e2000c101d04 */
[C---:B------:R-:W-:Y:S01]  /*29e0*/  FMUL.FTZ R172, R147.reuse, R172 ;  /* 0x000000ac93ac7220 */ /* 0x040fe20000410000 */
[----:B------:R-:W-:Y:S01]  /*29f0*/  IADD3 R144, P1, R144, c[0x0][0x208], RZ ;  /* 0x0000820090907a10 */ /* 0x000fe20007f3e0ff */
[----:B------:R-:W-:Y:S01]  /*2a00*/  FMUL.FTZ R159, R147, R160 ;  /* 0x000000a0939f7220 */ /* 0x000fe20000410000 */
[----:B------:R-:W-:Y:S01]  /*2a10*/  IADD3 R142, P2, R155, c[0x0][0x208], RZ ;  /* 0x000082009b8e7a10 */ /* 0x000fe20007f5e0ff */
[----:B------:R-:W-:Y:S01]  /*2a20*/  FMUL.FTZ R168, R147, R168 ;  /* 0x000000a893a87220 */ /* 0x000fe20000410000 */
[----:B------:R-:W-:Y:S01]  /*2a30*/  IADD3.X R141, R141, c[0x0][0x20c], RZ, P0, !PT ;  /* 0x000083008d8d7a10 */ /* 0x000fe200007fe4ff */
[----:B------:R-:W-:Y:S01]  /*2a40*/  FMUL.FTZ R161, R147, R162 ;  /* 0x000000a293a17220 */ /* 0x000fe20000410000 */
[----:B------:R-:W-:Y:S01]  /*2a50*/  IADD3.X R145, R145, c[0x0][0x20c], RZ, P1, !PT ;  /* 0x0000830091917a10 */ /* 0x000fe20000ffe4ff */
[----:B------:R-:W-:Y:S01]  /*2a60*/  FMUL.FTZ R174, R147, R174 ;  /* 0x000000ae93ae7220 */ /* 0x000fe20000410000 */
[----:B------:R-:W-:Y:S01]  /*2a70*/  ISETP.GE.AND P0, PT, R3, c[0x0][0x164], PT ;  /* 0x0000590003007a0c */ /* 0x000fe20003f06270 */
[C---:B------:R-:W-:Y:S01]  /*2a80*/  FMUL.FTZ R163, R147.reuse, R178 ;  /* 0x000000b293a37220 */ /* 0x040fe20000410000 */
[----:B------:R-:W-:Y:S01]  /*2a90*/  LOP3.LUT P1, RZ, R138, 0xff, RZ, 0xc0, !PT ;  /* 0x000000ff8aff7812 */ /* 0x000fe2000782c0ff */
[C---:B------:R-:W-:Y:S01]  /*2aa0*/  FMUL.FTZ R164, R147.reuse, R164 ;  /* 0x000000a493a47220 */ /* 0x040fe20000410000 */
[----:B0-----:R-:W-:Y:S01]  /*2ab0*/  F2FP.PACK_AB R128, R166, R143 ;  /* 0x0000008fa680723e */ /* 0x001fe200000000ff */
[C---:B------:R-:W-:Y:S01]  /*2ac0*/  FMUL.FTZ R165, R147.reuse, R182 ;  /* 0x000000b693a57220 */ /* 0x040fe20000410000 */
[----:B------:R-:W-:Y:S01]  /*2ad0*/  SEL R138, RZ, 0x1, P1 ;  /* 0x00000001ff8a7807 */ /* 0x000fe20000800000 */
        /* <DEDUP_REMOVED lines=22> */
[----:B-1----:R-:W-:-:S02]  /*2c40*/  FFMA.FTZ R132, R72, R161, R32 ;  /* 0x000000a148847223 */ /* 0x002fc40000010020 */
[----:B------:R-:W-:Y:S01]  /*2c50*/  FFMA.FTZ R143, R73, R174, R33 ;  /* 0x000000ae498f7223 */ /* 0x000fe20000010021 */
[----:B------:R-:W-:Y:S01]  /*2c60*/  F2FP.PACK_AB R135, R176, R167 ;  /* 0x000000a7b087723e */ /* 0x000fe200000000ff */
[----:B------:R-:W-:Y:S01]  /*2c70*/  FFMA.FTZ R133, R74, R163, R34 ;  /* 0x000000a34a857223 */ /* 0x000fe20000010022 */
[----:B------:R0:W-:Y:S01]  /*2c80*/  STG.E.128 [R140.64], R128 ;  /* 0x000000808c007986 */ /* 0x0001e2000c101d04 */
[----:B------:R-:W-:Y:S01]  /*2c90*/  FFMA.FTZ R164, R75, R164, R35 ;  /* 0x000000a44ba47223 */ /* 0x000fe20000010023 */
[----:B------:R-:W-:Y:S01]  /*2ca0*/  F2FP.PACK_AB R132, R143, R132 ;  /* 0x000000848f84723e */ /* 0x000fe200000000ff */
[----:B------:R-:W-:Y:S01]  /*2cb0*/  FFMA.FTZ R134, R76, R165, R36 ;  /* 0x000000a54c867223 */ /* 0x000fe20000010024 */
[----:B------:R-:W-:Y:S01]  /*2cc0*/  IADD3.X R143, R154, c[0x0][0x20c], RZ, P2, !PT ;  /* 0x000083009a8f7a10 */ /* 0x000fe200017fe4ff */
        /* <DEDUP_REMOVED lines=8> */
[----:B------:R-:W-:Y:S01]  /*2d50*/  FFMA.FTZ R171, R82, R171, R42 ;  /* 0x000000ab52ab7223 */ /* 0x000fe2000001002a */
[----:B------:R0:W-:Y:S01]  /*2d60*/  STG.E.128 [R144.64], R132 ;  /* 0x0000008490007986 */ /* 0x0001e2000c101d04 */
[----:B------:R-:W-:Y:S01]  /*2d70*/  FFMA.FTZ R202, R83, R202, R43 ;  /* 0x000000ca53ca7223 */ /* 0x000fe2000001002b */
[----:B------:R-:W-:Y:S01]  /*2d80*/  F2FP.PACK_AB R175, R224, R175 ;  /* 0x000000afe0af723e */ /* 0x000fe200000000ff */
[----:B------:R-:W-:-:S02]  /*2d90*/  FFMA.FTZ R169, R80, R169, R40 ;  /* 0x000000a950a97223 */ /* 0x000fc40000010028 */
[----:B------:R-:W-:Y:S01]  /*2da0*/  FFMA.FTZ R188, R81, R188, R41 ;  /* 0x000000bc51bc7223 */ /* 0x000fe20000010029 */
[----:B------:R-:W-:-:S04]  /*2db0*/  F2FP.PACK_AB R173, R202, R171 ;  /* 0x000000abcaad723e */ /* 0x000fc800000000ff */
[----:B------:R-:W-:-:S05]  /*2dc0*/  F2FP.PACK_AB R172, R188, R169 ;  /* 0x000000a9bcac723e */ /* 0x000fca00000000ff */
[----:B------:R0:W-:Y:S02]  /*2dd0*/  STG.E.128 [R142.64], R172 ;  /* 0x000000ac8e007986 */ /* 0x0001e4000c101d04 */
[----:B0-----:R-:W-:Y:S01]  /*2de0*/  @P0 CALL.REL.NOINC `(.L_x_18669) ;  /* 0x0000001000000944 */ /* 0x001fe20003c00000 */
[----:B------:R-:W-:Y:S05]  /*2df0*/  BRA `(.L_x_18670) ;  /* 0xffffd6d000007947 */ /* 0x000fea000383ffff */
.L_x_18669:
[----:B------:R-:W-:Y:S05]  /*2e00*/  EXIT ;  /* 0x000000000000794d */ /* 0x000fea0003800000 */
.L_x_18667:
[----:B0-----:R-:W-:Y:S01]  /*2e10*/  HFMA2.MMA R191, -RZ, RZ, 0, 5.9604644775390625e-08 ;  /* 0x00000001ffbf7435 */ /* 0x001fe200000001ff */
[----:B------:R-:W-:Y:S02]  /*2e20*/  MOV R129, 0x1f ;  /* 0x0000001f00817802 */ /* 0x000fe40000000f00 */
[----:B------:R-:W-:Y:S02]  /*2e30*/  MOV R156, 0xffffffff ;  /* 0xffffffff009c7802 */ /* 0x000fe40000000f00 */
[----:B------:R-:W-:Y:S02]  /*2e40*/  MOV R130, 0x2e60 ;  /* 0x00002e6000827802 */ /* 0x000fe40000000f00 */
[----:B------:R-:W-:Y:S05]  /*2e50*/  CALL.REL.NOINC `($__internal_85_$__cuda_sm70_shflsync_bfly_p) ;  /* 0x0000089000007944 */ /* 0x000fea0003c00000 */
[----:B-1----:R-:W-:Y:S01]  /*2e60*/  MOV R128, R191 ;  /* 0x000000bf00807202 */ /* 0x002fe20000000f00 */
[----:B0-----:R-:W-:Y:S05]  /*2e70*/  BRA `(.L_x_18671) ;  /* 0xffffeaf000007947 */ /* 0x001fea000383ffff */
.L_x_18668:
[----:B------:R-:W-:Y:S01]  /*2e80*/  HFMA2.MMA R191, -RZ, RZ, 0, 1.1920928955078125e-07 ;  /* 0x00000002ffbf7435 */ /* 0x000fe200000001ff */
[----:B------:R-:W-:Y:S02]  /*2e90*/  MOV R129, 0x1f ;  /* 0x0000001f00817802 */ /* 0x000fe40000000f00 */
[----:B------:R-:W-:-:S02]  /*2ea0*/  MOV R156, 0xffffffff ;  /* 0xffffffff009c7802 */ /* 0x000fc40000000f00 */
[----:B------:R-:W-:Y:S02]  /*2eb0*/  MOV R130, 0x2ed0 ;  /* 0x00002ed000827802 */ /* 0x000fe40000000f00 */
[----:B------:R-:W-:Y:S05]  /*2ec0*/  CALL.REL.NOINC `($__internal_85_$__cuda_sm70_shflsync_bfly_p) ;  /* 0x0000082000007944 */ /* 0x000fea0003c00000 */
[----:B01----:R-:W-:Y:S01]  /*2ed0*/  FADD.FTZ R182, R182, R191 ;  /* 0x000000bfb6b67221 */ /* 0x003fe20000010000 */
[----:B------:R-:W-:Y:S01]  /*2ee0*/  HFMA2.MMA R191, -RZ, RZ, 0, 2.384185791015625e-07 ;  /* 0x00000004ffbf7435 */ /* 0x000fe200000001ff */
[----:B------:R-:W-:Y:S02]  /*2ef0*/  MOV R129, 0x1f ;  /* 0x0000001f00817802 */ /* 0x000fe40000000f00 */
[----:B------:R-:W-:Y:S02]  /*2f00*/  MOV R156, 0xffffffff ;  /* 0xffffffff009c7802 */ /* 0x000fe40000000f00 */
[----:B------:R-:W-:Y:S02]  /*2f10*/  MOV R130, 0x2f30 ;  /* 0x00002f3000827802 */ /* 0x000fe40000000f00 */
[----:B------:R-:W-:Y:S05]  /*2f20*/  CALL.REL.NOINC `($__internal_85_$__cuda_sm70_shflsync_bfly_p) ;  /* 0x000007c000007944 */ /* 0x000fea0003c00000 */
[----:B01----:R-:W-:Y:S01]  /*2f30*/  FADD.FTZ R182, R182, R191 ;  /* 0x000000bfb6b67221 */ /* 0x003fe20000010000 */
[----:B------:R-:W-:Y:S01]  /*2f40*/  HFMA2.MMA R191, -RZ, RZ, 0, 4.76837158203125e-07 ;  /* 0x00000008ffbf7435 */ /* 0x000fe200000001ff */
[----:B------:R-:W-:Y:S02]  /*2f50*/  MOV R129, 0x1f ;  /* 0x0000001f00817802 */ /* 0x000fe40000000f00 */
[----:B------:R-:W-:-:S02]  /*2f60*/  MOV R156, 0xffffffff ;  /* 0xffffffff009c7802 */ /* 0x000fc40000000f00 */
[----:B------:R-:W-:Y:S02]  /*2f70*/  MOV R130, 0x2f90 ;  /* 0x00002f9000827802 */ /* 0x000fe40000000f00 */
[----:B------:R-:W-:Y:S05]  /*2f80*/  CALL.REL.NOINC `($__internal_85_$__cuda_sm70_shflsync_bfly_p) ;  /* 0x0000076000007944 */ /* 0x000fea0003c00000 */
[----:B01----:R-:W-:Y:S01]  /*2f90*/  FADD.FTZ R182, R182, R191 ;  /* 0x000000bfb6b67221 */ /* 0x003fe20000010000 */
[----:B------:R-:W-:Y:S01]  /*2fa0*/  HFMA2.MMA R191, -RZ, RZ, 0, 9.5367431640625e-07 ;  /* 0x00000010ffbf7435 */ /* 0x000fe200000001ff */
[----:B------:R-:W-:Y:S02]  /*2fb0*/  MOV R129, 0x1f ;  /* 0x0000001f00817802 */ /* 0x000fe40000000f00 */
[----:B------:R-:W-:Y:S02]  /*2fc0*/  MOV R156, 0xffffffff ;  /* 0xffffffff009c7802 */ /* 0x000fe40000000f00 */
[----:B------:R-:W-:Y:S02]  /*2fd0*/  MOV R130, 0x2ff0 ;  /* 0x00002ff000827802 */ /* 0x000fe40000000f00 */
[----:B------:R-:W-:Y:S05]  /*2fe0*/  CALL.REL.NOINC `($__internal_85_$__cuda_sm70_shflsync_bfly_p) ;  /* 0x0000070000007944 */ /* 0x000fea0003c00000 */
        /* <DEDUP_REMOVED lines=86> */
[----:B------:R-:W-:Y:S05]  /*3550*/  CALL.REL.NOINC `($__internal_85_$__cuda_sm70_shflsync_bfly_p) ;  /* 0x0000019000007944 */ /* 0x000fea0003c00000 */
[----:B01----:R-:W-:Y:S01]  /*3560*/  FADD.FTZ R182, R182, R191 ;  /* 0x000000bfb6b67221 */ /* 0x003fe20000010000 */
[----:B------:R-:W-:Y:S01]  /*3570*/  HFMA2.MMA R191, -RZ, RZ, 0, 1.1920928955078125e-07 ;  /* 0x00000002ffbf7435 */ /* 0x000fe200000001ff */
[----:B------:R-:W-:Y:S02]  /*3580*/  MOV R129, 0x1f ;  /* 0x0000001f00817802 */ /* 0x000fe40000000f00 */
[----:B------:R-:W-:Y:S02]  /*3590*/  MOV R156, 0xffffffff ;  /* 0xffffffff009c7802 */ /* 0x000fe40000000f00 */
[----:B------:R-:W-:Y:S02]  /*35a0*/  MOV R130, 0x35c0 ;  /* 0x000035c000827802 */ /* 0x000fe40000000f00 */
[----:B------:R-:W-:Y:S05]  /*35b0*/  CALL.REL.NOINC `($__internal_85_$__cuda_sm70_shflsync_bfly_p) ;  /* 0x0000013000007944 */ /* 0x000fea0003c00000 */
[----:B01----:R-:W-:Y:S01]  /*35c0*/  FADD.FTZ R182, R182, R191 ;  /* 0x000000bfb6b67221 */ /* 0x003fe20000010000 */
[----:B------:R-:W-:Y:S01]  /*35d0*/  HFMA2.MMA R191, -RZ, RZ, 0, 2.384185791015625e-07 ;  /* 0x00000004ffbf7435 */ /* 0x000fe200000001ff */
[----:B------:R-:W-:-:S02]  /*35e0*/  MOV R129, 0x1f ;  /* 0x0000001f00817802 */ /* 0x000fc40000000f00 */
[----:B------:R-:W-:Y:S02]  /*35f0*/  MOV R156, 0xffffffff ;  /* 0xffffffff009c7802 */ /* 0x000fe40000000f00 */
[----:B------:R-:W-:Y:S02]  /*3600*/  MOV R130, 0x3620 ;  /* 0x0000362000827802 */ /* 0x000fe40000000f00 */
[----:B------:R-:W-:Y:S05]  /*3610*/  CALL.REL.NOINC `($__internal_85_$__cuda_sm70_shflsync_bfly_p) ;  /* 0x000000d000007944 */ /* 0x000fea0003c00000 */
[----:B01----:R-:W-:Y:S01]  /*3620*/  FADD.FTZ R182, R182, R191 ;  /* 0x000000bfb6b67221 */ /* 0x003fe20000010000 */
[----:B------:R-:W-:Y:S01]  /*3630*/  HFMA2.MMA R191, -RZ, RZ, 0, 4.76837158203125e-07 ;  /* 0x00000008ffbf7435 */ /* 0x000fe200000001ff */
[----:B------:R-:W-:Y:S02]  /*3640*/  MOV R129, 0x1f ;  /* 0x0000001f00817802 */ /* 0x000fe40000000f00 */
[----:B------:R-:W-:Y:S02]  /*3650*/  MOV R156, 0xffffffff ;  /* 0xffffffff009c7802 */ /* 0x000fe40000000f00 */
[----:B------:R-:W-:Y:S02]  /*3660*/  MOV R130, 0x3680 ;  /* 0x0000368000827802 */ /* 0x000fe40000000f00 */
[----:B------:R-:W-:Y:S05]  /*3670*/  CALL.REL.NOINC `($__internal_85_$__cuda_sm70_shflsync_bfly_p) ;  /* 0x0000007000007944 */ /* 0x000fea0003c00000 */
[----:B01----:R-:W-:Y:S01]  /*3680*/  FADD.FTZ R182, R182, R191 ;  /* 0x000000bfb6b67221 */ /* 0x003fe20000010000 */
[----:B------:R-:W-:Y:S01]  /*3690*/  HFMA2.MMA R191, -RZ, RZ, 0, 9.5367431640625e-07 ;  /* 0x00000010ffbf7435 */ /* 0x000fe200000001ff */
[----:B------:R-:W-:-:S02]  /*36a0*/  MOV R129, 0x1f ;  /* 0x0000001f00817802 */ /* 0x000fc40000000f00 */
[----:B------:R-:W-:Y:S02]  /*36b0*/  MOV R156, 0xffffffff ;  /* 0xffffffff009c7802 */ /* 0x000fe40000000f00 */
[----:B------:R-:W-:Y:S02]  /*36c0*/  MOV R130, 0x36e0 ;  /* 0x000036e000827802 */ /* 0x000fe40000000f00 */
[----:B------:R-:W-:Y:S05]  /*36d0*/  CALL.REL.NOINC `($__internal_85_$__cuda_sm70_shflsync_bfly_p) ;  /* 0x0000001000007944 */ /* 0x000fea0003c00000 */
[----:B01----:R-:W-:Y:S05]  /*36e0*/  BRA `(.L_x_18672) ;  /* 0xffffe8c000007947 */ /* 0x003fea000383ffff */
        .weak           $__internal_85_$__cuda_sm70_shflsync_bfly_p
        .type           $__internal_85_$__cuda_sm70_shflsync_bfly_p,@function
        .size           $__internal_85_$__cuda_sm70_shflsync_bfly_p,(.L_x_36125 - $__internal_85_$__cuda_sm70_shflsync_bfly_p)
$__internal_85_$__cuda_sm70_shflsync_bfly_p:
[----:B------:R-:W-:Y:S01]  /*36f0*/  HFMA2.MMA R131, -RZ, RZ, 0, 0 ;  /* 0x00000000ff837435 */ /* 0x000fe200000001ff */
[----:B------:R-:W-:Y:S04]  /*3700*/  WARPSYNC R156 ;  /* 0x0000009c00007348 */ /* 0x000fe80003800000 */
[----:B------:R0:W1:Y:S01]  /*3710*/  SHFL.BFLY PT, R191, R182, R191, R129 ;  /* 0x0c0000bfb6bf7389 */ /* 0x00006200000e0081 */
[----:B------:R-:W-:Y:S05]  /*3720*/  RET.REL.NODEC R130 `(_ZN10layer_norm13ln_fwd_kernelINS_13Kernel_traitsIf6__halfS2_S2_fjLj5120ELj1ELj1ELj4ELj16ENS_18Kernel_traits_baseILj5120EfS2_S2_S2_fjLj128EEEEELb0ELb1ELb0ELb1EEEvNS_9FwdParamsE) ;  /* 0xffffc8d082007950 */ /* 0x000fea0003c3ffff */
.L_x_18673:
        /* <DEDUP_REMOVED lines=13> */
.L_x_36125:


//--------------------- .text._ZN10layer_norm13ln_fwd_kernelINS_13Kernel_traitsIf6__halfS2_S2_fjLj5120ELj1ELj1ELj4ELj16ENS_18Kernel_traits_baseILj5120EfS2_S2_S2_fjLj128EEEEELb0ELb1ELb1ELb0EEEvNS_9FwdParamsE --------------------------
	.section	.text._ZN10layer_norm13ln_fwd_kernelINS_13Kernel_traitsIf6__halfS2_S2_fjLj5120ELj1ELj1ELj4ELj16ENS_18Kernel_traits_baseILj5120EfS2_S2_S2_fjLj128EEEEELb0ELb1ELb1ELb0EEEvNS_9FwdParamsE,"ax",@progbits
	.sectioninfo	@"SHI_REGISTERS=196"
	.align	128
        .global         _ZN10layer_norm13ln_fwd_kernelINS_13Kernel_traitsIf6__halfS2_S2_fjLj5120ELj1ELj1ELj4ELj16ENS_18Kernel_traits_baseILj5120EfS2_S2_S2_fjLj128EEEEELb0ELb1ELb1ELb0EEEvNS_9FwdParamsE
        .type           _ZN10layer_norm13ln_fwd_kernelINS_13Kernel_traitsIf6__halfS2_S2_fjLj5120ELj1ELj1ELj4ELj16ENS_18Kernel_traits_baseILj5120EfS2_S2_S2_fjLj128EEEEELb0ELb1ELb1ELb0EEEvNS_9FwdParamsE,@function
        .size           _ZN10layer_norm13ln_fwd_kernelINS_13Kernel_traitsIf6__halfS2_S2_fjLj5120ELj1ELj1ELj4ELj16ENS_18Kernel_traits_baseILj5120EfS2_S2_S2_fjLj128EEEEELb0ELb1ELb1ELb0EEEvNS_9FwdParamsE,(.L_x_36126 - _ZN10layer_norm13ln_fwd_kernelINS_13Kernel_traitsIf6__halfS2_S2_fjLj5120ELj1ELj1ELj4ELj16ENS_18Kernel_traits_baseILj5120EfS2_S2_S2_fjLj128EEEEELb0ELb1ELb1ELb0EEEvNS_9FwdParamsE)
        .other          _ZN10layer_norm13ln_fwd_kernelINS_13Kernel_traitsIf6__halfS2_S2_fjLj5120ELj1ELj1ELj4ELj16ENS_18Kernel_traits_baseILj5120EfS2_S2_S2_fjLj128EEEEELb0ELb1ELb1ELb0EEEvNS_9FwdParamsE,@"STO_CUDA_ENTRY STV_DEFAULT"
_ZN10layer_norm13ln_fwd_kernelINS_13Kernel_traitsIf6__halfS2_S2_fjLj5120ELj1ELj1ELj4ELj16ENS_18Kernel_traits_baseILj5120EfS2_S2_S2_fjLj128EEEEELb0ELb1ELb1ELb0EEEvNS_9FwdParamsE:
.text._ZN10layer_norm13ln_fwd_kernelINS_13Kernel_traitsIf6__halfS2_S2_fjLj5120ELj1ELj1ELj4ELj16ENS_18Kernel_traits_baseILj5120EfS2_S2_S2_fjLj128EEEEELb0ELb1ELb1ELb0EEEvNS_9FwdParamsE:
        /* <DEDUP_REMOVED lines=37> */
.L_x_18675:
[----:B------:R-:W-:Y:S05]  /*0250*/  BSYNC B0 ;  /* 0x0000000000007941 */ /* 0x000fea0003800000 */
.L_x_18674:
        /* <DEDUP_REMOVED lines=21> */
.L_x_18677:
[----:B------:R-:W-:Y:S05]  /*03b0*/  BSYNC B0 ;  /* 0x0000000000007941 */ /* 0x000fea0003800000 */
.L_x_18676:
        /* <DEDUP_REMOVED lines=21> */
.L_x_18679:
[----:B------:R-:W-:Y:S05]  /*0510*/  BSYNC B0 ;  /* 0x0000000000007941 */ /* 0x000fea0003800000 */
.L_x_18678:
        /* <DEDUP_REMOVED lines=21> */
.L_x_18681:
[----:B------:R-:W-:Y:S05]  /*0670*/  BSYNC B0 ;  /* 0x0000000000007941 */ /* 0x000fea0003800000 */
.L_x_18680:
        /* <DEDUP_REMOVED lines=20> */
.L_x_18683:
[----:B------:R-:W-:Y:S05]  /*07c0*/  BSYNC B0 ;  /* 0x0000000000007941 */ /* 0x000fea0003800000 */
.L_x_18682:
        /* <DEDUP_REMOVED lines=25> */
.L_x_18827:
        /* <DEDUP_REMOVED lines=33> */
[----:B-----5:R-:W-:Y:S01]  /*0b70*/  HADD2.F32 R163, -RZ, R4.H0_H0 ;  /* 0x20000004ffa37230 */ /* 0x020fe20000004100 */
[----:B------:R-:W-:Y:S05]  /*0b80*/  BRA `(.L_x_18688) ;  /* 0x0000005000007947 */ /* 0x000fea0003800000 */
.L_x_18687:
[----:B-1---5:R-:W-:-:S05]  /*0b90*/  HADD2.F32 R128, -RZ, R152.H0_H0 ;  /* 0x20000098ff807230 */ /* 0x022fca0000004100 */
[----:B------:R-:W-:Y:S01]  /*0ba0*/  FMUL.FTZ R163, R128, c[0x0][0x1ec] ;  /* 0x00007b0080a37a20 */ /* 0x000fe20000410000 */
[----:B------:R-:W-:-:S03]  /*0bb0*/  @P4 HADD2.F32 R128, -RZ, R4.H0_H0 ;  /* 0x20000004ff804230 */ /* 0x000fc60000004100 */
[----:B------:R-:W-:-:S04]  /*0bc0*/  FMUL.FTZ R163, R104, R163 ;  /* 0x000000a368a37220 */ /* 0x000fc80000410000 */
[----:B------:R-:W-:Y:S02]  /*0bd0*/  @P4 FADD.FTZ R163, R128, R163 ;  /* 0x000000a380a34221 */ /* 0x000fe40000010000 */
.L_x_18688:
[----:B------:R-:W-:Y:S05]  /*0be0*/  BSYNC B1 ;  /* 0x0000000000017941 */ /* 0x000fea0003800000 */
.L_x_18686:
[----:B------:R-:W-:Y:S01]  /*0bf0*/  BSSY B1, `(.L_x_18689) ;  /* 0x000000b000017945 */ /* 0x000fe20003800000 */
[----:B------:R-:W-:Y:S05]  /*0c00*/  @P5 BRA `(.L_x_18690) ;  /* 0x0000004000005947 */ /* 0x000fea0003800000 */
[----:B------:R-:W-:Y:S01]  /*0c10*/  MOV R164, RZ ;  /* 0x000000ff00a47202 */ /* 0x000fe20000000f00 */
[----:B------:R-:W-:Y:S05]  /*0c20*/  @!P4 BRA `(.L_x_18691) ;  /* 0x000000700000c947 */ /* 0x000fea0003800000 */
[----:B-----5:R-:W-:Y:S01]  /*0c30*/  HADD2.F32 R164, -RZ, R4.H1_H1 ;  /* 0x30000004ffa47230 */ /* 0x020fe20000004100 */
[----:B------:R-:W-:Y:S05]  /*0c40*/  BRA `(.L_x_18691) ;  /* 0x0000005000007947 */ /* 0x000fea0003800000 */
.L_x_18690:
[----:B-----5:R-:W-:Y:S02]  /*0c50*/  HADD2.F32 R128, -RZ, R152.H1_H1 ;  /* 0x30000098ff807230 */ /* 0x020fe40000004100 */
[----:B------:R-:W-:-:S03]  /*0c60*/  @P4 HADD2.F32 R129, -RZ, R4.H1_H1 ;  /* 0x30000004ff814230 */ /* 0x000fc60000004100 */
[----:B------:R-:W-:-:S04]  /*0c70*/  FMUL.FTZ R128, R128, c[0x0][0x1ec] ;  /* 0x00007b0080807a20 */ /* 0x000fc80000410000 */
[----:B------:R-:W-:-:S04]  /*0c80*/  FMUL.FTZ R164, R105, R128 ;  /* 0x0000008069a47220 */ /* 0x000fc80000410000 */
[----:B------:R-:W-:Y:S02]  /*0c90*/  @P4 FADD.FTZ R164, R129, R164 ;  /* 0x000000a481a44221 */ /* 0x000fe40000010000 */
.L_x_18691:
[----:B------:R-:W-:Y:S05]  /*0ca0*/  BSYNC B1 ;  /* 0x0000000000017941 */ /* 0x000fea0003800000 */
.L_x_18689:
[----:B------:R-:W-:Y:S01]  /*0cb0*/  BSSY B1, `(.L_x_18692) ;  /* 0x000000b000017945 */ /* 0x000fe20003800000 */
[----:B------:R-:W-:Y:S05]  /*0cc0*/  @P5 BRA `(.L_x_18693) ;  /* 0x0000004000005947 */ /* 0x000fea0003800000 */
[----:B------:R-:W-:Y:S01]  /*0cd0*/  HFMA2.MMA R165, -RZ, RZ, 0, 0 ;  /* 0x00000000ffa57435 */ /* 0x000fe200000001ff */
[----:B------:R-:W-:Y:S05]  /*0ce0*/  @!P4 BRA `(.L_x_18694) ;  /* 0x000000700000c947 */ /* 0x000fea0003800000 */
[----:B-----5:R-:W-:Y:S01]  /*0cf0*/  HADD2.F32 R165, -RZ, R5.H0_H0 ;  /* 0x20000005ffa57230 */ /* 0x020fe20000004100 */
[----:B------:R-:W-:Y:S05]  /*0d00*/  BRA `(.L_x_18694) ;  /* 0x0000005000007947 */ /* 0x000fea0003800000 */
.L_x_18693:
[----:B-----5:R-:W-:-:S05]  /*0d10*/  HADD2.F32 R128, -RZ, R153.H0_H0 ;  /* 0x20000099ff807230 */ /* 0x020fca0000004100 */
[----:B------:R-:W-:Y:S01]  /*0d20*/  FMUL.FTZ R165, R128, c[0x0][0x1ec] ;  /* 0x00007b0080a57a20 */ /* 0x000fe20000410000 */
[----:B------:R-:W-:-:S03]  /*0d30*/  @P4 HADD2.F32 R128, -RZ, R5.H0_H0 ;  /* 0x20000005ff804230 */ /* 0x000fc60000004100 */
[----:B------:R-:W-:-:S04]  /*0d40*/  FMUL.FTZ R165, R106, R165 ;  /* 0x000000a56aa57220 */ /* 0x000fc80000410000 */
[----:B------:R-:W-:Y:S02]  /*0d50*/  @P4 FADD.FTZ R165, R128, R165 ;  /* 0x000000a580a54221 */ /* 0x000fe40000010000 */
.L_x_18694:
[----:B------:R-:W-:Y:S05]  /*0d60*/  BSYNC B1 ;  /* 0x0000000000017941 */ /* 0x000fea0003800000 */
.L_x_18692:
[----:B------:R-:W-:Y:S01]  /*0d70*/  BSSY B1, `(.L_x_18695) ;  /* 0x000000b000017945 */ /* 0x000fe20003800000 */
[----:B------:R-:W-:Y:S05]  /*0d80*/  @P5 BRA `(.L_x_18696) ;  /* 0x0000004000005947 */ /* 0x000fea0003800000 */
[----:B------:R-:W-:Y:S01]  /*0d90*/  MOV R166, RZ ;  /* 0x000000ff00a67202 */ /* 0x000fe20000000f00 */
[----:B------:R-:W-:Y:S05]  /*0da0*/  @!P4 BRA `(.L_x_18697) ;  /* 0x000000700000c947 */ /* 0x000fea0003800000 */
[----:B-----5:R-:W-:Y:S01]  /*0db0*/  HADD2.F32 R166, -RZ, R5.H1_H1 ;  /* 0x30000005ffa67230 */ /* 0x020fe20000004100 */
[----:B------:R-:W-:Y:S05]  /*0dc0*/  BRA `(.L_x_18697) ;  /* 0x0000005000007947 */ /* 0x000fea0003800000 */
.L_x_18696:
[----:B-----5:R-:W-:Y:S02]  /*0dd0*/  HADD2.F32 R128, -RZ, R153.H1_H1 ;  /* 0x30000099ff807230 */ /* 0x020fe40000004100 */
[----:B------:R-:W-:-:S03]  /*0de0*/  @P4 HADD2.F32 R129, -RZ, R5.H1_H1 ;  /* 0x30000005ff814230 */ /* 0x000fc60000004100 */
[----:B------:R-:W-:-:S04]  /*0df0*/  FMUL.FTZ R128, R128, c[0x0][0x1ec] ;  /* 0x00007b0080807a20 */ /* 0x000fc80000410000 */
[----:B------:R-:W-:-:S04]  /*0e00*/  FMUL.FTZ R166, R107, R128 ;  /* 0x000000806ba67220 */ /* 0x000fc80000410000 */
[----:B------:R-:W-:Y:S02]  /*0e10*/  @P4 FADD.FTZ R166, R129, R166 ;  /* 0x000000a681a64221 */ /* 0x000fe40000010000 */
.L_x_18697:
[----:B------:R-:W-:Y:S05]  /*0e20*/  BSYNC B1 ;  /* 0x0000000000017941 */ /* 0x000fea0003800000 */
.L_x_18695:
[----:B------:R-:W-:Y:S01]  /*0e30*/  BSSY B1, `(.L_x_18698) ;  /* 0x000000b000017945 */ /* 0x000fe20003800000 */
[----:B------:R-:W-:Y:S05]  /*0e40*/  @P5 BRA `(.L_x_18699) ;  /* 0x0000004000005947 */ /* 0x000fea0003800000 */
[----:B------:R-:W-:Y:S01]  /*0e50*/  HFMA2.MMA R167, -RZ, RZ, 0, 0 ;  /* 0x00000000ffa77435 */ /* 0x000fe200000001ff */
[----:B------:R-:W-:Y:S05]  /*0e60*/  @!P4 BRA `(.L_x_18700) ;  /* 0x000000700000c947 */ /* 0x000fea0003800000 */
[----:B-----5:R-:W-:Y:S01]  /*0e70*/  HADD2.F32 R167, -RZ, R6.H0_H0 ;  /* 0x20000006ffa77230 */ /* 0x020fe20000004100 */
[----:B------:R-:W-:Y:S05]  /*0e80*/  BRA `(.L_x_18700) ;  /* 0x0000005000007947 */ /* 0x000fea0003800000 */
.L_x_18699:
[----:B-----5:R-:W-:-:S05]  /*0e90*/  HADD2.F32 R128, -RZ, R154.H0_H0 ;  /* 0x2000009aff807230 */ /* 0x020fca0000004100 */
[----:B------:R-:W-:Y:S01]  /*0ea0*/  FMUL.FTZ R167, R128, c[0x0][0x1ec] ;  /* 0x00007b0080a77a20 */ /* 0x000fe20000410000 */
[----:B------:R-:W-:-:S03]  /*0eb0*/  @P4 HADD2.F32 R128, -RZ, R6.H0_H0 ;  /* 0x20000006ff804230 */ /* 0x000fc60000004100 */
[----:B------:R-:W-:-:S04]  /*0ec0*/  FMUL.FTZ R167, R108, R167 ;  /* 0x000000a76ca77220 */ /* 0x000fc80000410000 */
[----:B------:R-:W-:Y:S02]  /*0ed0*/  @P4 FADD.FTZ R167, R128, R167 ;  /* 0x000000a780a74221 */ /* 0x000fe40000010000 */
.L_x_18700:
[----:B------:R-:W-:Y:S05]  /*0ee0*/  BSYNC B1 ;  /* 0x0000000000017941 */ /* 0x000fea0003800000 */
.L_x_18698:
[----:B------:R-:W-:Y:S01]  /*0ef0*/  BSSY B1, `(.L_x_18701) ;  /* 0x000000b000017945 */ /* 0x000fe20003800000 */
[----:B------:R-:W-:Y:S05]  /*0f00*/  @P5 BRA `(.L_x_18702) ;  /* 0x0000004000005947 */ /* 0x000fea0003800000 */
[----:B------:R-:W-:Y:S01]  /*0f10*/  MOV R168, RZ ;  /* 0x000000ff00a87202 */ /* 0x000fe20000000f00 */
[----:B------:R-:W-:Y:S05]  /*0f20*/  @!P4 BRA `(.L_x_18703) ;  /* 0x000000700000c947 */ /* 0x000fea0003800000 */
[----:B-----5:R-:W-:Y:S01]  /*0f30*/  HADD2.F32 R168, -RZ, R6.H1_H1 ;  /* 0x30000006ffa87230 */ /* 0x020fe20000004100 */
[----:B------:R-:W-:Y:S05]  /*0f40*/  BRA `(.L_x_18703) ;  /* 0x0000005000007947 */ /* 0x000fea0003800000 */
.L_x_18702:
[----:B-----5:R-:W-:Y:S02]  /*0f50*/  HADD2.F32 R128, -RZ, R154.H1_H1 ;  /* 0x3000009aff807230 */ /* 0x020fe40000004100 */
[----:B------:R-:W-:-:S03]  /*0f60*/  @P4 HADD2.F32 R129, -RZ, R6.H1_H1 ;  /* 0x30000006ff814230 */ /* 0x000fc60000004100 */
[----:B------:R-:W-:-:S04]  /*0f70*/  FMUL.FTZ R128, R128, c[0x0][0x1ec] ;  /* 0x00007b0080807a20 */ /* 0x000fc80000410000 */
[----:B------:R-:W-:-:S04]  /*0f80*/  FMUL.FTZ R168, R109, R128 ;  /* 0x000000806da87220 */ /* 0x000fc80000410000 */
[----:B------:R-:W-:Y:S02]  /*0f90*/  @P4 FADD.FTZ R168, R129, R168 ;  /* 0x000000a881a84221 */ /* 0x000fe40000010000 */
.L_x_18703:
[----:B------:R-:W-:Y:S05]  /*0fa0*/  BSYNC B1 ;  /* 0x0000000000017941 */ /* 0x000fea0003800000 */
.L_x_18701:
[----:B------:R-:W-:Y:S01]  /*0fb0*/  BSSY B1, `(.L_x_18704) ;  /* 0x000000b000017945 */ /* 0x000fe20003800000 */
[----:B------:R-:W-:Y:S05]  /*0fc0*/  @P5 BRA `(.L_x_18705) ;  /* 0x0000004000005947 */ /* 0x000fea0003800000 */
[----:B------:R-:W-:Y:S01]  /*0fd0*/  HFMA2.MMA R169, -RZ, RZ, 0, 0 ;  /* 0x00000000ffa97435 */ /* 0x000fe200000001ff */
[----:B------:R-:W-:Y:S05]  /*0fe0*/  @!P4 BRA `(.L_x_18706) ;  /* 0x000000700000c947 */ /* 0x000fea0003800000 */
[----:B-----5:R-:W-:Y:S01]  /*0ff0*/  HADD2.F32 R169, -RZ, R7.H0_H0 ;  /* 0x20000007ffa97230 */ /* 0x020fe20000004100 */
[----:B------:R-:W-:Y:S05]  /*1000*/  BRA `(.L_x_18706) ;  /* 0x0000005000007947 */ /* 0x000fea0003800000 */
.L_x_18705:
[----:B-----5:R-:W-:-:S05]  /*1010*/  HADD2.F32 R128, -RZ, R155.H0_H0 ;  /* 0x2000009bff807230 */ /* 0x020fca0000004100 */
[----:B------:R-:W-:Y:S01]  /*1020*/  FMUL.FTZ R169, R128, c[0x0][0x1ec] ;  /* 0x00007b0080a97a20 */ /* 0x000fe20000410000 */
[----:B------:R-:W-:-:S03]  /*1030*/  @P4 HADD2.F32 R128, -RZ, R7.H0_H0 ;  /* 0x20000007ff804230 */ /* 0x000fc60000004100 */
[----:B------:R-:W-:-:S04]  /*1040*/  FMUL.FTZ R169, R110, R169 ;  /* 0x000000a96ea97220 */ /* 0x000fc80000410000 */
[----:B------:R-:W-:Y:S02]  /*1050*/  @P4 FADD.FTZ R169, R128, R169 ;  /* 0x000000a980a94221 */ /* 0x000fe40000010000 */
.L_x_18706:
[----:B------:R-:W-:Y:S05]  /*1060*/  BSYNC B1 ;  /* 0x0000000000017941 */ /* 0x000fea0003800000 */
.L_x_18704:
[----:B------:R-:W-:Y:S01]  /*1070*/  BSSY B1, `(.L_x_18707) ;  /* 0x000000b000017945 */ /* 0x000fe20003800000 */
[----:B------:R-:W-:Y:S05]  /*1080*/  @P5 BRA `(.L_x_18708) ;  /* 0x0000004000005947 */ /* 0x000fea0003800000 */
[----:B------:R-:W-:Y:S01]  /*1090*/  MOV R170, RZ ;  /* 0x000000ff00aa7202 */ /* 0x000fe20000000f00 */
[----:B------:R-:W-:Y:S05]  /*10a0*/  @!P4 BRA `(.L_x_18709) ;  /* 0x000000700000c947 */ /* 0x000fea0003800000 */
[----:B-----5:R-:W-:Y:S01]  /*10b0*/  HADD2.F32 R170, -RZ, R7.H1_H1 ;  /* 0x30000007ffaa7230 */ /* 0x020fe20000004100 */
[----:B------:R-:W-:Y:S05]  /*10c0*/  BRA `(.L_x_18709) ;  /* 0x0000005000007947 */ /* 0x000fea0003800000 */
.L_x_18708:
[----:B-----5:R-:W-:Y:S02]  /*10d0*/  HADD2.F32 R128, -RZ, R155.H1_H1 ;  /* 0x3000009bff807230 */ /* 0x020fe40000004100 */
[----:B------:R-:W-:-:S03]  /*10e0*/  @P4 HADD2.F32 R129, -RZ, R7.H1_H1 ;  /* 0x30000007ff814230 */ /* 0x000fc60000004100 */
[----:B------:R-:W-:-:S04]  /*10f0*/  FMUL.FTZ R128, R128, c[0x0][0x1ec] ;  /* 0x00007b0080807a20 */ /* 0x000fc80000410000 */
[----:B------:R-:W-:-:S04]  /*1100*/  FMUL.FTZ R170, R111, R128 ;  /* 0x000000806faa7220 */ /* 0x000fc80000410000 */
[----:B------:R-:W-:Y:S02]  /*1110*/  @P4 FADD.FTZ R170, R129, R170 ;  /* 0x000000aa81aa4221 */ /* 0x000fe40000010000 */
.L_x_18709:
[----:B------:R-:W-:Y:S05]  /*1120*/  BSYNC B1 ;  /* 0x0000000000017941 */ /* 0x000fea0003800000 */
.L_x_18707:
        /* <DEDUP_REMOVED lines=9> */
.L_x_18685:
[----:B---3--:R-:W-:Y:S05]  /*11c0*/  BSYNC B0 ;  /* 0x0000000000007941 */ /* 0x008fea0003800000 */
.L_x_18684:
        /* <DEDUP_REMOVED lines=18> */
.L_x_18713:
[----:B-1---5:R-:W-:-:S05]  /*12f0*/  HADD2.F32 R128, -RZ, R152.H0_H0 ;  /* 0x20000098ff807230 */ /* 0x022fca0000004100 */
[----:B------:R-:W-:Y:S01]  /*1300*/  FMUL.FTZ R135, R128, c[0x0][0x1ec] ;  /* 0x00007b0080877a20 */ /* 0x000fe20000410000 */
[----:B------:R-:W-:-:S03]  /*1310*/  @P4 HADD2.F32 R128, -RZ, R4.H0_H0 ;  /* 0x20000004ff804230 */ /* 0x000fc60000004100 */
[----:B------:R-:W-:-:S04]  /*1320*/  FMUL.FTZ R135, R80, R135 ;  /* 0x0000008750877220 */ /* 0x000fc80000410000 */
[----:B------:R-:W-:Y:S02]  /*1330*/  @P4 FADD.FTZ R135, R128, R135 ;  /* 0x0000008780874221 */ /* 0x000fe40000010000 */
.L_x_18714:
[----:B------:R-:W-:Y:S05]  /*1340*/  BSYNC B1 ;  /* 0x0000000000017941 */ /* 0x000fea0003800000 */
.L_x_18712:
[----:B------:R-:W-:Y:S01]  /*1350*/  BSSY B1, `(.L_x_18715) ;  /* 0x000000b000017945 */ /* 0x000fe20003800000 */
[----:B------:R-:W-:Y:S05]  /*1360*/  @P5 BRA `(.L_x_18716) ;  /* 0x0000004000005947 */ /* 0x000fea0003800000 */
[----:B------:R-:W-:Y:S01]  /*1370*/  MOV R136, RZ ;  /* 0x000000ff00887202 */ /* 0x000fe20000000f00 */
[----:B------:R-:W-:Y:S05]  /*1380*/  @!P4 BRA `(.L_x_18717) ;  /* 0x000000700000c947 */ /* 0x000fea0003800000 */
[----:B-----5:R-:W-:Y:S01]  /*1390*/  HADD2.F32 R136, -RZ, R4.H1_H1 ;  /* 0x30000004ff887230 */ /* 0x020fe20000004100 */
[----:B------:R-:W-:Y:S05]  /*13a0*/  BRA `(.L_x_18717) ;  /* 0x0000005000007947 */ /* 0x000fea0003800000 */
.L_x_18716:
[----:B-----5:R-:W-:Y:S02]  /*13b0*/  HADD2.F32 R128, -RZ, R152.H1_H1 ;  /* 0x30000098ff807230 */ /* 0x020fe40000004100 */
[----:B------:R-:W-:-:S03]  /*13c0*/  @P4 HADD2.F32 R129, -RZ, R4.H1_H1 ;  /* 0x30000004ff814230 */ /* 0x000fc60000004100 */
[----:B------:R-:W-:-:S04]  /*13d0*/  FMUL.FTZ R128, R128, c[0x0][0x1ec] ;  /* 0x00007b0080807a20 */ /* 0x000fc80000410000 */
[----:B------:R-:W-:-:S04]  /*13e0*/  FMUL.FTZ R136, R81, R128 ;  /* 0x0000008051887220 */ /* 0x000fc80000410000 */
[----:B------:R-:W-:Y:S02]  /*13f0*/  @P4 FADD.FTZ R136, R129, R136 ;  /* 0x0000008881884221 */ /* 0x000fe40000010000 */
.L_x_18717:
[----:B------:R-:W-:Y:S05]  /*1400*/  BSYNC B1 ;  /* 0x0000000000017941 */ /* 0x000fea0003800000 */
.L_x_18715:
[----:B------:R-:W-:Y:S01]  /*1410*/  BSSY B1, `(.L_x_18718) ;  /* 0x000000b000017945 */ /* 0x000fe20003800000 */
[----:B------:R-:W-:Y:S05]  /*1420*/  @P5 BRA `(.L_x_18719) ;  /* 0x0000004000005947 */ /* 0x000fea0003800000 */
[----:B------:R-:W-:Y:S01]  /*1430*/  HFMA2.MMA R137, -RZ, RZ, 0, 0 ;  /* 0x00000000ff897435 */ /* 0x000fe200000001ff */
[----:B------:R-:W-:Y:S05]  /*1440*/  @!P4 BRA `(.L_x_18720) ;  /* 0x000000700000c947 */ /* 0x000fea0003800000 */
[----:B-----5:R-:W-:Y:S01]  /*1450*/  HADD2.F32 R137, -RZ, R5.H0_H0 ;  /* 0x20000005ff897230 */ /* 0x020fe20000004100 */
[----:B------:R-:W-:Y:S05]  /*1460*/  BRA `(.L_x_18720) ;  /* 0x0000005000007947 */ /* 0x000fea0003800000 */
.L_x_18719:
[----:B-----5:R-:W-:-:S05]  /*1470*/  HADD2.F32 R128, -RZ, R153.H0_H0 ;  /* 0x20000099ff807230 */ /* 0x020fca0000004100 */
[----:B------:R-:W-:Y:S01]  /*1480*/  FMUL.FTZ R137, R128, c[0x0][0x1ec] ;  /* 0x00007b0080897a20 */ /* 0x000fe20000410000 */
[----:B------:R-:W-:-:S03]  /*1490*/  @P4 HADD2.F32 R128, -RZ, R5.H0_H0 ;  /* 0x20000005ff804230 */ /* 0x000fc60000004100 */
[----:B------:R-:W-:-:S04]  /*14a0*/  FMUL.FTZ R137, R82, R137 ;  /* 0x0000008952897220 */ /* 0x000fc80000410000 */
[----:B------:R-:W-:Y:S02]  /*14b0*/  @P4 FADD.FTZ R137, R128, R137 ;  /* 0x0000008980894221 */ /* 0x000fe40000010000 */
.L_x_18720:
[----:B------:R-:W-:Y:S05]  /*14c0*/  BSYNC B1 ;  /* 0x0000000000017941 */ /* 0x000fea0003800000 */
.L_x_18718:
[----:B------:R-:W-:Y:S01]  /*14d0*/  BSSY B1, `(.L_x_18721) ;  /* 0x000000b000017945 */ /* 0x000fe20003800000 */
[----:B------:R-:W-:Y:S05]  /*14e0*/  @P5 BRA `(.L_x_18722) ;  /* 0x0000004000005947 */ /* 0x000fea0003800000 */
[----:B------:R-:W-:Y:S01]  /*14f0*/  MOV R138, RZ ;  /* 0x000000ff008a7202 */ /* 0x000fe20000000f00 */
[----:B------:R-:W-:Y:S05]  /*1500*/  @!P4 BRA `(.L_x_18723) ;  /* 0x000000700000c947 */ /* 0x000fea0003800000 */
[----:B-----5:R-:W-:Y:S01]  /*1510*/  HADD2.F32 R138, -RZ, R5.H1_H1 ;  /* 0x30000005ff8a7230 */ /* 0x020fe20000004100 */
[----:B------:R-:W-:Y:S05]  /*1520*/  BRA `(.L_x_18723) ;  /* 0x0000005000007947 */ /* 0x000fea0003800000 */
.L_x_18722:
[----:B-----5:R-:W-:Y:S02]  /*1530*/  HADD2.F32 R128, -RZ, R153.H1_H1 ;  /* 0x30000099ff807230 */ /* 0x020fe40000004100 */
[----:B------:R-:W-:-:S03]  /*1540*/  @P4 HADD2.F32 R129, -RZ, R5.H1_H1 ;  /* 0x30000005ff814230 */ /* 0x000fc60000004100 */
[----:B------:R-:W-:-:S04]  /*1550*/  FMUL.FTZ R128, R128, c[0x0][0x1ec] ;  /* 0x00007b0080807a20 */ /* 0x000fc80000410000 */
[----:B------:R-:W-:-:S04]  /*1560*/  FMUL.FTZ R138, R83, R128 ;  /* 0x00000080538a7220 */ /* 0x000fc80000410000 */
[----:B------:R-:W-:Y:S02]  /*1570*/  @P4 FADD.FTZ R138, R129, R138 ;  /* 0x0000008a818a4221 */ /* 0x000fe40000010000 */
.L_x_18723:
[----:B------:R-:W-:Y:S05]  /*1580*/  BSYNC B1 ;  /* 0x0000000000017941 */ /* 0x000fea0003800000 */
.L_x_18721:
[----:B------:R-:W-:Y:S01]  /*1590*/  BSSY B1, `(.L_x_18724) ;  /* 0x000000b000017945 */ /* 0x000fe20003800000 */
[----:B------:R-:W-:Y:S05]  /*15a0*/  @P5 BRA `(.L_x_18725) ;  /* 0x0000004000005947 */ /* 0x000fea0003800000 */
[----:B------:R-:W-:Y:S01]  /*15b0*/  HFMA2.MMA R139, -RZ, RZ, 0, 0 ;  /* 0x00000000ff8b7435 */ /* 0x000fe200000001ff */
[----:B------:R-:W-:Y:S05]  /*15c0*/  @!P4 BRA `(.L_x_18726) ;  /* 0x000000700000c947 */ /* 0x000fea0003800000 */
[----:B-----5:R-:W-:Y:S01]  /*15d0*/  HADD2.F32 R139, -RZ, R6.H0_H0 ;  /* 0x20000006ff8b7230 */ /* 0x020fe20000004100 */
[----:B------:R-:W-:Y:S05]  /*15e0*/  BRA `(.L_x_18726) ;  /* 0x0000005000007947 */ /* 0x000fea0003800000 */
.L_x_18725:
[----:B-----5:R-:W-:-:S05]  /*15f0*/  HADD2.F32 R128, -RZ, R154.H0_H0 ;  /* 0x2000009aff807230 */ /* 0x020fca0000004100 */
[----:B------:R-:W-:Y:S01]  /*1600*/  FMUL.FTZ R139, R128, c[0x0][0x1ec] ;  /* 0x00007b00808b7a20 */ /* 0x000fe20000410000 */
[----:B------:R-:W-:-:S03]  /*1610*/  @P4 HADD2.F32 R128, -RZ, R6.H0_H0 ;  /* 0x20000006ff804230 */ /* 0x000fc60000004100 */
[----:B------:R-:W-:-:S04]  /*1620*/  FMUL.FTZ R139, R84, R139 ;  /* 0x0000008b548b7220 */ /* 0x000fc80000410000 */
[----:B------:R-:W-:Y:S02]  /*1630*/  @P4 FADD.FTZ R139, R128, R139 ;  /* 0x0000008b808b4221 */ /* 0x000fe40000010000 */
.L_x_18726:
[----:B------:R-:W-:Y:S05]  /*1640*/  BSYNC B1 ;  /* 0x0000000000017941 */ /* 0x000fea0003800000 */
.L_x_18724:
[----:B------:R-:W-:Y:S01]  /*1650*/  BSSY B1, `(.L_x_18727) ;  /* 0x000000b000017945 */ /* 0x000fe20003800000 */
[----:B------:R-:W-:Y:S05]  /*1660*/  @P5 BRA `(.L_x_18728) ;  /* 0x0000004000005947 */ /* 0x000fea0003800000 */
[----:B------:R-:W-:Y:S01]  /*1670*/  MOV R140, RZ ;  /* 0x000000ff008c7202 */ /* 0x000fe20000000f00 */
[----:B------:R-:W-:Y:S05]  /*1680*/  @!P4 BRA `(.L_x_18729) ;  /* 0x000000700000c947 */ /* 0x000fea0003800000 */
[----:B-----5:R-:W-:Y:S01]  /*1690*/  HADD2.F32 R140, -RZ, R6.H1_H1 ;  /* 0x30000006ff8c7230 */ /* 0x020fe20000004100 */
[----:B------:R-:W-:Y:S05]  /*16a0*/  BRA `(.L_x_18729) ;  /* 0x0000005000007947 */ /* 0x000fea0003800000 */
.L_x_18728:
[----:B-----5:R-:W-:Y:S02]  /*16b0*/  HADD2.F32 R128, -RZ, R154.H1_H1 ;  /* 0x3000009aff807230 */ /* 0x020fe40000004100 */
[----:B------:R-:W-:-:S03]  /*16c0*/  @P4 HADD2.F32 R129, -RZ, R6.H1_H1 ;  /* 0x30000006ff814230 */ /* 0x000fc60000004100 */
[----:B------:R-:W-:-:S04]  /*16d0*/  FMUL.FTZ R128, R128, c[0x0][0x1ec] ;  /* 0x00007b0080807a20 */ /* 0x000fc80000410000 */
[----:B------:R-:W-:-:S04]  /*16e0*/  FMUL.FTZ R140, R85, R128 ;  /* 0x00000080558c7220 */ /* 0x000fc80000410000 */
[----:B------:R-:W-:Y:S02]  /*16f0*/  @P4 FADD.FTZ R140, R129, R140 ;  /* 0x0000008c818c4221 */ /* 0x000fe40000010000 */
.L_x_18729:
[----:B------:R-:W-:Y:S05]  /*1700*/  BSYNC B1 ;  /* 0x0000000000017941 */ /* 0x000fea0003800000 */
.L_x_18727:
[----:B------:R-:W-:Y:S01]  /*1710*/  BSSY B1, `(.L_x_18730) ;  /* 0x000000b000017945 */ /* 0x000fe20003800000 */
[----:B------:R-:W-:Y:S05]  /*1720*/  @P5 BRA `(.L_x_18731) ;  /* 0x0000004000005947 */ /* 0x000fea0003800000 */
[----:B------:R-:W-:Y:S01]  /*1730*/  HFMA2.MMA R141, -RZ, RZ, 0, 0 ;  /* 0x00000000ff8d7435 */ /* 0x000fe200000001ff */
[----:B------:R-:W-:Y:S05]  /*1740*/  @!P4 BRA `(.L_x_18732) ;  /* 0x000000700000c947 */ /* 0x000fea0003800000 */
[----:B-----5:R-:W-:Y:S01]  /*1750*/  HADD2.F32 R141, -RZ, R7.H0_H0 ;  /* 0x20000007ff8d7230 */ /* 0x020fe20000004100 */
[----:B------:R-:W-:Y:S05]  /*1760*/  BRA `(.L_x_18732) ;  /* 0x0000005000007947 */ /* 0x000fea0003800000 */
.L_x_18731:
[----:B-----5:R-:W-:-:S05]  /*1770*/  HADD2.F32 R128, -RZ, R155.H0_H0 ;  /* 0x2000009bff807230 */ /* 0x020fca0000004100 */
[----:B------:R-:W-:Y:S01]  /*1780*/  FMUL.FTZ R141, R128, c[0x0][0x1ec] ;  /* 0x00007b00808d7a20 */ /* 0x000fe20000410000 */
[----:B------:R-:W-:-:S03]  /*1790*/  @P4 HADD2.F32 R128, -RZ, R7.H0_H0 ;  /* 0x20000007ff804230 */ /* 0x000fc60000004100 */
[----:B------:R-:W-:-:S04]  /*17a0*/  FMUL.FTZ R141, R86, R141 ;  /* 0x0000008d568d7220 */ /* 0x000fc80000410000 */
[----:B------:R-:W-:Y:S02]  /*17b0*/  @P4 FADD.FTZ R141, R128, R141 ;  /* 0x0000008d808d4221 */ /* 0x000fe40000010000 */
.L_x_18732:
[----:B------:R-:W-:Y:S05]  /*17c0*/  BSYNC B1 ;  /* 0x0000000000017941 */ /* 0x000fea0003800000 */
.L_x_18730:
[----:B------:R-:W-:Y:S01]  /*17d0*/  BSSY B1, `(.L_x_18733) ;  /* 0x000000b000017945 */ /* 0x000fe20003800000 */
[----:B------:R-:W-:Y:S05]  /*17e0*/  @P5 BRA `(.L_x_18734) ;  /* 0x0000004000005947 */ /* 0x000fea0003800000 */
[----:B------:R-:W-:Y:S01]  /*17f0*/  MOV R142, RZ ;  /* 0x000000ff008e7202 */ /* 0x000fe20000000f00 */
[----:B------:R-:W-:Y:S05]  /*1800*/  @!P4 BRA `(.L_x_18735) ;  /* 0x000000700000c947 */ /* 0x000fea0003800000 */
[----:B-----5:R-:W-:Y:S01]  /*1810*/  HADD2.F32 R142, -RZ, R7.H1_H1 ;  /* 0x30000007ff8e7230 */ /* 0x020fe20000004100 */
[----:B------:R-:W-:Y:S05]  /*1820*/  BRA `(.L_x_18735) ;  /* 0x0000005000007947 */ /* 0x000fea0003800000 */
.L_x_18734:
[----:B-----5:R-:W-:Y:S02]  /*1830*/  HADD2.F32 R128, -RZ, R155.H1_H1 ;  /* 0x3000009bff807230 */ /* 0x020fe40000004100 */
[----:B------:R-:W-:-:S03]  /*1840*/  @P4 HADD2.F32 R129, -RZ, R7.H1_H1 ;  /* 0x30000007ff814230 */ /* 0x000fc60000004100 */
[----:B------:R-:W-:-:S04]  /*1850*/  FMUL.FTZ R128, R128, c[0x0][0x1ec] ;  /* 0x00007b0080807a20 */ /* 0x000fc80000410000 */
[----:B------:R-:W-:-:S04]  /*1860*/  FMUL.FTZ R142, R87, R128 ;  /* 0x00000080578e7220 */ /* 0x000fc80000410000 */
[----:B------:R-:W-:Y:S02]  /*1870*/  @P4 FADD.FTZ R142, R129, R142 ;  /* 0x0000008e818e4221 */ /* 0x000fe40000010000 */
.L_x_18735:
[----:B------:R-:W-:Y:S05]  /*1880*/  BSYNC B1 ;  /* 0x0000000000017941 */ /* 0x000fea0003800000 */
.L_x_18733:
        /* <DEDUP_REMOVED lines=9> */
.L_x_18711:
[----:B------:R-:W-:Y:S05]  /*1920*/  BSYNC B0 ;  /* 0x0000000000007941 */ /* 0x000fea0003800000 */
.L_x_18710:
        /* <DEDUP_REMOVED lines=18> */
.L_x_18739:
[----:B-1---5:R-:W-:-:S05]  /*1a50*/  HADD2.F32 R128, -RZ, R152.H0_H0 ;  /* 0x20000098ff807230 */ /* 0x022fca0000004100 */
[----:B------:R-:W-:Y:S01]  /*1a60*/  FMUL.FTZ R143, R128, c[0x0][0x1ec] ;  /* 0x00007b00808f7a20 */ /* 0x000fe20000410000 */
[----:B------:R-:W-:-:S03]  /*1a70*/  @P4 HADD2.F32 R128, -RZ, R4.H0_H0 ;  /* 0x20000004ff804230 */ /* 0x000fc60000004100 */
[----:B------:R-:W-:-:S04]  /*1a80*/  FMUL.FTZ R143, R56, R143 ;  /* 0x0000008f388f7220 */ /* 0x000fc80000410000 */
[----:B------:R-:W-:Y:S02]  /*1a90*/  @P4 FADD.FTZ R143, R128, R143 ;  /* 0x0000008f808f4221 */ /* 0x000fe40000010000 */
.L_x_18740:
[----:B------:R-:W-:Y:S05]  /*1aa0*/  BSYNC B1 ;  /* 0x0000000000017941 */ /* 0x000fea0003800000 */
.L_x_18738:
[----:B------:R-:W-:Y:S01]  /*1ab0*/  BSSY B1, `(.L_x_18741) ;  /* 0x000000b000017945 */ /* 0x000fe20003800000 */
[----:B------:R-:W-:Y:S05]  /*1ac0*/  @P5 BRA `(.L_x_18742) ;  /* 0x0000004000005947 */ /* 0x000fea0003800000 */
[----:B------:R-:W-:Y:S01]  /*1ad0*/  MOV R144, RZ ;  /* 0x000000ff00907202 */ /* 0x000fe20000000f00 */
[----:B------:R-:W-:Y:S05]  /*1ae0*/  @!P4 BRA `(.L_x_18743) ;  /* 0x000000700000c947 */ /* 0x000fea0003800000 */
[----:B-----5:R-:W-:Y:S01]  /*1af0*/  HADD2.F32 R144, -RZ, R4.H1_H1 ;  /* 0x30000004ff907230 */ /* 0x020fe20000004100 */
[----:B------:R-:W-:Y:S05]  /*1b00*/  BRA `(.L_x_18743) ;  /* 0x0000005000007947 */ /* 0x000fea0003800000 */
.L_x_18742:
[----:B-----5:R-:W-:Y:S02]  /*1b10*/  HADD2.F32 R128, -RZ, R152.H1_H1 ;  /* 0x30000098ff807230 */ /* 0x020fe40000004100 */
[----:B------:R-:W-:-:S03]  /*1b20*/  @P4 HADD2.F32 R129, -RZ, R4.H1_H1 ;  /* 0x30000004ff814230 */ /* 0x000fc60000004100 */
[----:B------:R-:W-:-:S04]  /*1b30*/  FMUL.FTZ R128, R128, c[0x0][0x1ec] ;  /* 0x00007b0080807a20 */ /* 0x000fc80000410000 */
[----:B------:R-:W-:-:S04]  /*1b40*/  FMUL.FTZ R144, R57, R128 ;  /* 0x0000008039907220 */ /* 0x000fc80000410000 */
[----:B------:R-:W-:Y:S02]  /*1b50*/  @P4 FADD.FTZ R144, R129, R144 ;  /* 0x0000009081904221 */ /* 0x000fe40000010000 */
.L_x_18743:
[----:B------:R-:W-:Y:S05]  /*1b60*/  BSYNC B1 ;  /* 0x0000000000017941 */ /* 0x000fea0003800000 */
.L_x_18741:
[----:B------:R-:W-:Y:S01]  /*1b70*/  BSSY B1, `(.L_x_18744) ;  /* 0x000000b000017945 */ /* 0x000fe20003800000 */
[----:B------:R-:W-:Y:S05]  /*1b80*/  @P5 BRA `(.L_x_18745) ;  /* 0x0000004000005947 */ /* 0x000fea0003800000 */
[----:B------:R-:W-:Y:S01]  /*1b90*/  HFMA2.MMA R145, -RZ, RZ, 0, 0 ;  /* 0x00000000ff917435 */ /* 0x000fe200000001ff */
[----:B------:R-:W-:Y:S05]  /*1ba0*/  @!P4 BRA `(.L_x_18746) ;  /* 0x000000700000c947 */ /* 0x000fea0003800000 */
[----:B-----5:R-:W-:Y:S01]  /*1bb0*/  HADD2.F32 R145, -RZ, R5.H0_H0 ;  /* 0x20000005ff917230 */ /* 0x020fe20000004100 */
[----:B------:R-:W-:Y:S05]  /*1bc0*/  BRA `(.L_x_18746) ;  /* 0x0000005000007947 */ /* 0x000fea0003800000 */
.L_x_18745:
[----:B-----5:R-:W-:-:S05]  /*1bd0*/  HADD2.F32 R128, -RZ, R153.H0_H0 ;  /* 0x20000099ff807230 */ /* 0x020fca0000004100 */
[----:B------:R-:W-:Y:S01]  /*1be0*/  FMUL.FTZ R145, R128, c[0x0][0x1ec] ;  /* 0x00007b0080917a20 */ /* 0x000fe20000410000 */
[----:B------:R-:W-:-:S03]  /*1bf0*/  @P4 HADD2.F32 R128, -RZ, R5.H0_H0 ;  /* 0x20000005ff804230 */ /* 0x000fc60000004100 */
[----:B------:R-:W-:-:S04]  /*1c00*/  FMUL.FTZ R145, R58, R145 ;  /* 0x000000913a917220 */ /* 0x000fc80000410000 */
[----:B------:R-:W-:Y:S02]  /*1c10*/  @P4 FADD.FTZ R145, R128, R145 ;  /* 0x0000009180914221 */ /* 0x000fe40000010000 */
.L_x_18746:
[----:B------:R-:W-:Y:S05]  /*1c20*/  BSYNC B1 ;  /* 0x0000000000017941 */ /* 0x000fea0003800000 */
.L_x_18744:
[----:B------:R-:W-:Y:S01]  /*1c30*/  BSSY B1, `(.L_x_18747) ;  /* 0x000000b000017945 */ /* 0x000fe20003800000 */
[----:B------:R-:W-:Y:S05]  /*1c40*/  @P5 BRA `(.L_x_18748) ;  /* 0x0000004000005947 */ /* 0x000fea0003800000 */
[----:B------:R-:W-:Y:S01]  /*1c50*/  MOV R146, RZ ;  /* 0x000000ff00927202 */ /* 0x000fe20000000f00 */
[----:B------:R-:W-:Y:S05]  /*1c60*/  @!P4 BRA `(.L_x_18749) ;  /* 0x000000700000c947 */ /* 0x000fea0003800000 */
[----:B-----5:R-:W-:Y:S01]  /*1c70*/  HADD2.F32 R146, -RZ, R5.H1_H1 ;  /* 0x30000005ff927230 */ /* 0x020fe20000004100 */
[----:B------:R-:W-:Y:S05]  /*1c80*/  BRA `(.L_x_18749) ;  /* 0x0000005000007947 */ /* 0x000fea0003800000 */
.L_x_18748:
[----:B-----5:R-:W-:Y:S02]  /*1c90*/  HADD2.F32 R128, -RZ, R153.H1_H1 ;  /* 0x30000099ff807230 */ /* 0x020fe40000004100 */
[----:B------:R-:W-:-:S03]  /*1ca0*/  @P4 HADD2.F32 R129, -RZ, R5.H1_H1 ;  /* 0x30000005ff814230 */ /* 0x000fc60000004100 */
[----:B------:R-:W-:-:S04]  /*1cb0*/  FMUL.FTZ R128, R128, c[0x0][0x1ec] ;  /* 0x00007b0080807a20 */ /* 0x000fc80000410000 */
[----:B------:R-:W-:-:S04]  /*1cc0*/  FMUL.FTZ R146, R59, R128 ;  /* 0x000000803b927220 */ /* 0x000fc80000410000 */
[----:B------:R-:W-:Y:S02]  /*1cd0*/  @P4 FADD.FTZ R146, R129, R146 ;  /* 0x0000009281924221 */ /* 0x000fe40000010000 */
.L_x_18749:
[----:B------:R-:W-:Y:S05]  /*1ce0*/  BSYNC B1 ;  /* 0x0000000000017941 */ /* 0x000fea0003800000 */
.L_x_18747:
[----:B------:R-:W-:Y:S01]  /*1cf0*/  BSSY B1, `(.L_x_18750) ;  /* 0x000000b000017945 */ /* 0x000fe20003800000 */
[----:B------:R-:W-:Y:S05]  /*1d00*/  @P5 BRA `(.L_x_18751) ;  /* 0x0000004000005947 */ /* 0x000fea0003800000 */
[----:B------:R-:W-:Y:S01]  /*1d10*/  HFMA2.MMA R147, -RZ, RZ, 0, 0 ;  /* 0x00000000ff937435 */ /* 0x000fe200000001ff */
[----:B------:R-:W-:Y:S05]  /*1d20*/  @!P4 BRA `(.L_x_18752) ;  /* 0x000000700000c947 */ /* 0x000fea0003800000 */
[----:B-----5:R-:W-:Y:S01]  /*1d30*/  HADD2.F32 R147, -RZ, R6.H0_H0 ;  /* 0x20000006ff937230 */ /* 0x020fe20000004100 */
[----:B------:R-:W-:Y:S05]  /*1d40*/  BRA `(.L_x_18752) ;  /* 0x0000005000007947 */ /* 0x000fea0003800000 */
.L_x_18751:
[----:B-----5:R-:W-:-:S05]  /*1d50*/  HADD2.F32 R128, -RZ, R154.H0_H0 ;  /* 0x2000009aff807230 */ /* 0x020fca0000004100 */
[----:B------:R-:W-:Y:S01]  /*1d60*/  FMUL.FTZ R147, R128, c[0x0][0x1ec] ;  /* 0x00007b0080937a20 */ /* 0x000fe20000410000 */
[----:B------:R-:W-:-:S03]  /*1d70*/  @P4 HADD2.F32 R128, -RZ, R6.H0_H0 ;  /* 0x20000006ff804230 */ /* 0x000fc60000004100 */
[----:B------:R-:W-:-:S04]  /*1d80*/  FMUL.FTZ R147, R60, R147 ;  /* 0x000000933c937220 */ /* 0x000fc80000410000 */
[----:B------:R-:W-:Y:S02]  /*1d90*/  @P4 FADD.FTZ R147, R128, R147 ;  /* 0x0000009380934221 */ /* 0x000fe40000010000 */
.L_x_18752:
[----:B------:R-:W-:Y:S05]  /*1da0*/  BSYNC B1 ;  /* 0x0000000000017941 */ /* 0x000fea0003800000 */
.L_x_18750:
[----:B------:R-:W-:Y:S01]  /*1db0*/  BSSY B1, `(.L_x_18753) ;  /* 0x000000b000017945 */ /* 0x000fe20003800000 */
[----:B------:R-:W-:Y:S05]  /*1dc0*/  @P5 BRA `(.L_x_18754) ;  /* 0x0000004000005947 */ /* 0x000fea0003800000 */
[----:B------:R-:W-:Y:S01]  /*1dd0*/  MOV R148, RZ ;  /* 0x000000ff00947202 */ /* 0x000fe20000000f00 */
[----:B------:R-:W-:Y:S05]  /*1de0*/  @!P4 BRA `(.L_x_18755) ;  /* 0x000000700000c947 */ /* 0x000fea0003800000 */
[----:B-----5:R-:W-:Y:S01]  /*1df0*/  HADD2.F32 R148, -RZ, R6.H1_H1 ;  /* 0x30000006ff947230 */ /* 0x020fe20000004100 */
[----:B------:R-:W-:Y:S05]  /*1e00*/  BRA `(.L_x_18755) ;  /* 0x0000005000007947 */ /* 0x000fea0003800000 */
.L_x_18754:
[----:B-----5:R-:W-:Y:S02]  /*1e10*/  HADD2.F32 R128, -RZ, R154.H1_H1 ;  /* 0x3000009aff807230 */ /* 0x020fe40000004100 */
[----:B------:R-:W-:-:S03]  /*1e20*/  @P4 HADD2.F32 R129, -RZ, R6.H1_H1 ;  /* 0x30000006ff814230 */ /* 0x000fc60000004100 */
[----:B------:R-:W-:-:S04]  /*1e30*/  FMUL.FTZ R128, R128, c[0x0][0x1ec] ;  /* 0x00007b0080807a20 */ /* 0x000fc80000410000 */
[----:B------:R-:W-:-:S04]  /*1e40*/  FMUL.FTZ R148, R61, R128 ;  /* 0x000000803d947220 */ /* 0x000fc80000410000 */
[----:B------:R-:W-:Y:S02]  /*1e50*/  @P4 FADD.FTZ R148, R129, R148 ;  /* 0x0000009481944221 */ /* 0x000fe40000010000 */
.L_x_18755:
[----:B------:R-:W-:Y:S05]  /*1e60*/  BSYNC B1 ;  /* 0x0000000000017941 */ /* 0x000fea0003800000 */
.L_x_18753:
[----:B------:R-:W-:Y:S01]  /*1e70*/  BSSY B1, `(.L_x_18756) ;  /* 0x000000b000017945 */ /* 0x000fe20003800000 */
[----:B------:R-:W-:Y:S05]  /*1e80*/  @P5 BRA `(.L_x_18757) ;  /* 0x0000004000005947 */ /* 0x000fea0003800000 */
[----:B------:R-:W-:Y:S01]  /*1e90*/  HFMA2.MMA R149, -RZ, RZ, 0, 0 ;  /* 0x00000000ff957435 */ /* 0x000fe200000001ff */
[----:B------:R-:W-:Y:S05]  /*1ea0*/  @!P4 BRA `(.L_x_18758) ;  /* 0x000000700000c947 */ /* 0x000fea0003800000 */
[----:B-----5:R-:W-:Y:S01]  /*1eb0*/  HADD2.F32 R149, -RZ, R7.H0_H0 ;  /* 0x20000007ff957230 */ /* 0x020fe20000004100 */
[----:B------:R-:W-:Y:S05]  /*1ec0*/  BRA `(.L_x_18758) ;  /* 0x0000005000007947 */ /* 0x000fea0003800000 */
.L_x_18757:
[----:B-----5:R-:W-:-:S05]  /*1ed0*/  HADD2.F32 R128, -RZ, R155.H0_H0 ;  /* 0x2000009bff807230 */ /* 0x020fca0000004100 */
[----:B------:R-:W-:Y:S01]  /*1ee0*/  FMUL.FTZ R149, R128, c[0x0][0x1ec] ;  /* 0x00007b0080957a20 */ /* 0x000fe20000410000 */
[----:B------:R-:W-:-:S03]  /*1ef0*/  @P4 HADD2.F32 R128, -RZ, R7.H0_H0 ;  /* 0x20000007ff804230 */ /* 0x000fc60000004100 */
[----:B------:R-:W-:-:S04]  /*1f00*/  FMUL.FTZ R149, R62, R149 ;  /* 0x000000953e957220 */ /* 0x000fc80000410000 */
[----:B------:R-:W-:Y:S02]  /*1f10*/  @P4 FADD.FTZ R149, R128, R149 ;  /* 0x0000009580954221 */ /* 0x000fe40000010000 */
.L_x_18758:
[----:B------:R-:W-:Y:S05]  /*1f20*/  BSYNC B1 ;  /* 0x0000000000017941 */ /* 0x000fea0003800000 */
.L_x_18756:
[----:B------:R-:W-:Y:S01]  /*1f30*/  BSSY B1, `(.L_x_18759) ;  /* 0x000000b000017945 */ /* 0x000fe20003800000 */
[----:B------:R-:W-:Y:S05]  /*1f40*/  @P5 BRA `(.L_x_18760) ;  /* 0x0000004000005947 */ /* 0x000fea0003800000 */
[----:B------:R-:W-:Y:S01]  /*1f50*/  MOV R150, RZ ;  /* 0x000000ff00967202 */ /* 0x000fe20000000f00 */
[----:B------:R-:W-:Y:S05]  /*1f60*/  @!P4 BRA `(.L_x_18761) ;  /* 0x000000700000c947 */ /* 0x000fea0003800000 */
[----:B-----5:R-:W-:Y:S01]  /*1f70*/  HADD2.F32 R150, -RZ, R7.H1_H1 ;  /* 0x30000007ff967230 */ /* 0x020fe20000004100 */
[----:B------:R-:W-:Y:S05]  /*1f80*/  BRA `(.L_x_18761) ;  /* 0x0000005000007947 */ /* 0x000fea0003800000 */
.L_x_18760:
[----:B-----5:R-:W-:Y:S02]  /*1f90*/  HADD2.F32 R128, -RZ, R155.H1_H1 ;  /* 0x3000009bff807230 */ /* 0x020fe40000004100 */
[----:B------:R-:W-:-:S03]  /*1fa0*/  @P4 HADD2.F32 R129, -RZ, R7.H1_H1 ;  /* 0x30000007ff814230 */ /* 0x000fc60000004100 */
[----:B------:R-:W-:-:S04]  /*1fb0*/  FMUL.FTZ R128, R128, c[0x0][0x1ec] ;  /* 0x00007b0080807a20 */ /* 0x000fc80000410000 */
[----:B------:R-:W-:-:S04]  /*1fc0*/  FMUL.FTZ R150, R63, R128 ;  /* 0x000000803f967220 */ /* 0x000fc80000410000 */
[----:B------:R-:W-:Y:S02]  /*1fd0*/  @P4 FADD.FTZ R150, R129, R150 ;  /* 0x0000009681964221 */ /* 0x000fe40000010000 */
.L_x_18761:
[----:B------:R-:W-:Y:S05]  /*1fe0*/  BSYNC B1 ;  /* 0x0000000000017941 */ /* 0x000fea0003800000 */
.L_x_18759:
        /* <DEDUP_REMOVED lines=9> */
.L_x_18737:
[----:B------:R-:W-:Y:S05]  /*2080*/  BSYNC B0 ;  /* 0x0000000000007941 */ /* 0x000fea0003800000 */
.L_x_18736:
        /* <DEDUP_REMOVED lines=17> */
.L_x_18765:
[----:B-1---5:R-:W-:-:S05]  /*21a0*/  HADD2.F32 R128, -RZ, R152.H0_H0 ;  /* 0x20000098ff807230 */ /* 0x022fca0000004100 */
[----:B------:R-:W-:Y:S01]  /*21b0*/  FMUL.FTZ R151, R128, c[0x0][0x1ec] ;  /* 0x00007b0080977a20 */ /* 0x000fe20000410000 */
[----:B------:R-:W-:-:S03]  /*21c0*/  @P4 HADD2.F32 R128, -RZ, R4.H0_H0 ;  /* 0x20000004ff804230 */ /* 0x000fc60000004100 */
[----:B------:R-:W-:-:S04]  /*21d0*/  FMUL.FTZ R151, R32, R151 ;  /* 0x0000009720977220 */ /* 0x000fc80000410000 */
[----:B------:R-:W-:Y:S02]  /*21e0*/  @P4 FADD.FTZ R151, R128, R151 ;  /* 0x0000009780974221 */ /* 0x000fe40000010000 */
.L_x_18766:
[----:B------:R-:W-:Y:S05]  /*21f0*/  BSYNC B1 ;  /* 0x0000000000017941 */ /* 0x000fea0003800000 */
.L_x_18764:
[----:B------:R-:W-:Y:S01]  /*2200*/  BSSY B1, `(.L_x_18767) ;  /* 0x000000b000017945 */ /* 0x000fe20003800000 */
[----:B------:R-:W-:Y:S05]  /*2210*/  @P5 BRA `(.L_x_18768) ;  /* 0x0000004000005947 */ /* 0x000fea0003800000 */
[----:B------:R-:W-:Y:S01]  /*2220*/  MOV R156, RZ ;  /* 0x000000ff009c7202 */ /* 0x000fe20000000f00 */
[----:B------:R-:W-:Y:S05]  /*2230*/  @!P4 BRA `(.L_x_18769) ;  /* 0x000000700000c947 */ /* 0x000fea0003800000 */
[----:B-----5:R-:W-:Y:S01]  /*2240*/  HADD2.F32 R156, -RZ, R4.H1_H1 ;  /* 0x30000004ff9c7230 */ /* 0x020fe20000004100 */
[----:B------:R-:W-:Y:S05]  /*2250*/  BRA `(.L_x_18769) ;  /* 0x0000005000007947 */ /* 0x000fea0003800000 */
.L_x_18768:
[----:B-----5:R-:W-:Y:S02]  /*2260*/  HADD2.F32 R128, -RZ, R152.H1_H1 ;  /* 0x30000098ff807230 */ /* 0x020fe40000004100 */
[----:B------:R-:W-:-:S03]  /*2270*/  @P4 HADD2.F32 R129, -RZ, R4.H1_H1 ;  /* 0x30000004ff814230 */ /* 0x000fc60000004100 */
[----:B------:R-:W-:-:S04]  /*2280*/  FMUL.FTZ R128, R128, c[0x0][0x1ec] ;  /* 0x00007b0080807a20 */ /* 0x000fc80000410000 */
[----:B------:R-:W-:-:S04]  /*2290*/  FMUL.FTZ R156, R33, R128 ;  /* 0x00000080219c7220 */ /* 0x000fc80000410000 */
[----:B------:R-:W-:Y:S02]  /*22a0*/  @P4 FADD.FTZ R156, R129, R156 ;  /* 0x0000009c819c4221 */ /* 0x000fe40000010000 */
.L_x_18769:
[----:B------:R-:W-:Y:S05]  /*22b0*/  BSYNC B1 ;  /* 0x0000000000017941 */ /* 0x000fea0003800000 */
.L_x_18767:
[----:B------:R-:W-:Y:S01]  /*22c0*/  BSSY B1, `(.L_x_18770) ;  /* 0x000000b000017945 */ /* 0x000fe20003800000 */
[----:B------:R-:W-:Y:S05]  /*22d0*/  @P5 BRA `(.L_x_18771) ;  /* 0x0000004000005947 */ /* 0x000fea0003800000 */
[----:B------:R-:W-:Y:S01]  /*22e0*/  HFMA2.MMA R157, -RZ, RZ, 0, 0 ;  /* 0x00000000ff9d7435 */ /* 0x000fe200000001ff */
[----:B------:R-:W-:Y:S05]  /*22f0*/  @!P4 BRA `(.L_x_18772) ;  /* 0x000000700000c947 */ /* 0x000fea0003800000 */
[----:B-----5:R-:W-:Y:S01]  /*2300*/  HADD2.F32 R157, -RZ, R5.H0_H0 ;  /* 0x20000005ff9d7230 */ /* 0x020fe20000004100 */
[----:B------:R-:W-:Y:S05]  /*2310*/  BRA `(.L_x_18772) ;  /* 0x0000005000007947 */ /* 0x000fea0003800000 */
.L_x_18771:
[----:B-----5:R-:W-:-:S05]  /*2320*/  HADD2.F32 R128, -RZ, R153.H0_H0 ;  /* 0x20000099ff807230 */ /* 0x020fca0000004100 */
[----:B------:R-:W-:Y:S01]  /*2330*/  FMUL.FTZ R157, R128, c[0x0][0x1ec] ;  /* 0x00007b00809d7a20 */ /* 0x000fe20000410000 */
[----:B------:R-:W-:-:S03]  /*2340*/  @P4 HADD2.F32 R128, -RZ, R5.H0_H0 ;  /* 0x20000005ff804230 */ /* 0x000fc60000004100 */
[----:B------:R-:W-:-:S04]  /*2350*/  FMUL.FTZ R157, R34, R157 ;  /* 0x0000009d229d7220 */ /* 0x000fc80000410000 */
[----:B------:R-:W-:Y:S02]  /*2360*/  @P4 FADD.FTZ R157, R128, R157 ;  /* 0x0000009d809d4221 */ /* 0x000fe40000010000 */
.L_x_18772:
[----:B------:R-:W-:Y:S05]  /*2370*/  BSYNC B1 ;  /* 0x0000000000017941 */ /* 0x000fea0003800000 */
.L_x_18770:
[----:B------:R-:W-:Y:S01]  /*2380*/  BSSY B1, `(.L_x_18773) ;  /* 0x000000b000017945 */ /* 0x000fe20003800000 */
[----:B------:R-:W-:Y:S05]  /*2390*/  @P5 BRA `(.L_x_18774) ;  /* 0x0000004000005947 */ /* 0x000fea0003800000 */
[----:B------:R-:W-:Y:S01]  /*23a0*/  MOV R158, RZ ;  /* 0x000000ff009e7202 */ /* 0x000fe20000000f00 */
[----:B------:R-:W-:Y:S05]  /*23b0*/  @!P4 BRA `(.L_x_18775) ;  /* 0x000000700000c947 */ /* 0x000fea0003800000 */
[----:B-----5:R-:W-:Y:S01]  /*23c0*/  HADD2.F32 R158, -RZ, R5.H1_H1 ;  /* 0x30000005ff9e7230 */ /* 0x020fe20000004100 */
[----:B------:R-:W-:Y:S05]  /*23d0*/  BRA `(.L_x_18775) ;  /* 0x0000005000007947 */ /* 0x000fea0003800000 */
.L_x_18774:
[----:B-----5:R-:W-:Y:S02]  /*23e0*/  HADD2.F32 R128, -RZ, R153.H1_H1 ;  /* 0x30000099ff807230 */ /* 0x020fe40000004100 */
[----:B------:R-:W-:-:S03]  /*23f0*/  @P4 HADD2.F32 R129, -RZ, R5.H1_H1 ;  /* 0x30000005ff814230 */ /* 0x000fc60000004100 */
[----:B------:R-:W-:-:S04]  /*2400*/  FMUL.FTZ R128, R128, c[0x0][0x1ec] ;  /* 0x00007b0080807a20 */ /* 0x000fc80000410000 */
[----:B------:R-:W-:-:S04]  /*2410*/  FMUL.FTZ R158, R35, R128 ;  /* 0x00000080239e7220 */ /* 0x000fc80000410000 */
[----:B------:R-:W-:Y:S02]  /*2420*/  @P4 FADD.FTZ R158, R129, R158 ;  /* 0x0000009e819e4221 */ /* 0x000fe40000010000 */
.L_x_18775:
[----:B------:R-:W-:Y:S05]  /*2430*/  BSYNC B1 ;  /* 0x0000000000017941 */ /* 0x000fea0003800000 */
.L_x_18773:
[----:B------:R-:W-:Y:S01]  /*2440*/  BSSY B1, `(.L_x_18776) ;  /* 0x000000b000017945 */ /* 0x000fe20003800000 */
[----:B------:R-:W-:Y:S05]  /*2450*/  @P5 BRA `(.L_x_18777) ;  /* 0x0000004000005947 */ /* 0x000fea0003800000 */
[----:B------:R-:W-:Y:S01]  /*2460*/  HFMA2.MMA R159, -RZ, RZ, 0, 0 ;  /* 0x00000000ff9f7435 */ /* 0x000fe200000001ff */
[----:B------:R-:W-:Y:S05]  /*2470*/  @!P4 BRA `(.L_x_18778) ;  /* 0x000000700000c947 */ /* 0x000fea0003800000 */
[----:B-----5:R-:W-:Y:S01]  /*2480*/  HADD2.F32 R159, -RZ, R6.H0_H0 ;  /* 0x20000006ff9f7230 */ /* 0x020fe20000004100 */
[----:B------:R-:W-:Y:S05]  /*2490*/  BRA `(.L_x_18778) ;  /* 0x0000005000007947 */ /* 0x000fea0003800000 */
.L_x_18777:
[----:B-----5:R-:W-:-:S05]  /*24a0*/  HADD2.F32 R128, -RZ, R154.H0_H0 ;  /* 0x2000009aff807230 */ /* 0x020fca0000004100 */
[----:B------:R-:W-:Y:S01]  /*24b0*/  FMUL.FTZ R159, R128, c[0x0][0x1ec] ;  /* 0x00007b00809f7a20 */ /* 0x000fe20000410000 */
[----:B------:R-:W-:-:S03]  /*24c0*/  @P4 HADD2.F32 R128, -RZ, R6.H0_H0 ;  /* 0x20000006ff804230 */ /* 0x000fc60000004100 */
[----:B------:R-:W-:-:S04]  /*24d0*/  FMUL.FTZ R159, R36, R159 ;  /* 0x0000009f249f7220 */ /* 0x000fc80000410000 */
[----:B------:R-:W-:Y:S02]  /*24e0*/  @P4 FADD.FTZ R159, R128, R159 ;  /* 0x0000009f809f4221 */ /* 0x000fe40000010000 */
.L_x_18778:
[----:B------:R-:W-:Y:S05]  /*24f0*/  BSYNC B1 ;  /* 0x0000000000017941 */ /* 0x000fea0003800000 */
.L_x_18776:
[----:B------:R-:W-:Y:S01]  /*2500*/  BSSY B1, `(.L_x_18779) ;  /* 0x000000b000017945 */ /* 0x000fe20003800000 */
[----:B------:R-:W-:Y:S05]  /*2510*/  @P5 BRA `(.L_x_18780) ;  /* 0x0000004000005947 */ /* 0x000fea0003800000 */
[----:B------:R-:W-:Y:S01]  /*2520*/  MOV R160, RZ ;  /* 0x000000ff00a07202 */ /* 0x000fe20000000f00 */
[----:B------:R-:W-:Y:S05]  /*2530*/  @!P4 BRA `(.L_x_18781) ;  /* 0x000000700000c947 */ /* 0x000fea0003800000 */
[----:B-----5:R-:W-:Y:S01]  /*2540*/  HADD2.F32 R160, -RZ, R6.H1_H1 ;  /* 0x30000006ffa07230 */ /* 0x020fe20000004100 */
[----:B------:R-:W-:Y:S05]  /*2550*/  BRA `(.L_x_18781) ;  /* 0x0000005000007947 */ /* 0x000fea0003800000 */
.L_x_18780:
[----:B-----5:R-:W-:Y:S02]  /*2560*/  HADD2.F32 R128, -RZ, R154.H1_H1 ;  /* 0x3000009aff807230 */ /* 0x020fe40000004100 */
[----:B------:R-:W-:-:S03]  /*2570*/  @P4 HADD2.F32 R129, -RZ, R6.H1_H1 ;  /* 0x30000006ff814230 */ /* 0x000fc60000004100 */
[----:B------:R-:W-:-:S04]  /*2580*/  FMUL.FTZ R128, R128, c[0x0][0x1ec] ;  /* 0x00007b0080807a20 */ /* 0x000fc80000410000 */
[----:B------:R-:W-:-:S04]  /*2590*/  FMUL.FTZ R160, R37, R128 ;  /* 0x0000008025a07220 */ /* 0x000fc80000410000 */
[----:B------:R-:W-:Y:S02]  /*25a0*/  @P4 FADD.FTZ R160, R129, R160 ;  /* 0x000000a081a04221 */ /* 0x000fe40000010000 */
.L_x_18781:
[----:B------:R-:W-:Y:S05]  /*25b0*/  BSYNC B1 ;  /* 0x0000000000017941 */ /* 0x000fea0003800000 */
.L_x_18779:
[----:B------:R-:W-:Y:S01]  /*25c0*/  BSSY B1, `(.L_x_18782) ;  /* 0x000000b000017945 */ /* 0x000fe20003800000 */
[----:B------:R-:W-:Y:S05]  /*25d0*/  @P5 BRA `(.L_x_18783) ;  /* 0x0000004000005947 */ /* 0x000fea0003800000 */
[----:B------:R-:W-:Y:S01]  /*25e0*/  HFMA2.MMA R161, -RZ, RZ, 0, 0 ;  /* 0x00000000ffa17435 */ /* 0x000fe200000001ff */
[----:B------:R-:W-:Y:S05]  /*25f0*/  @!P4 BRA `(.L_x_18784) ;  /* 0x000000700000c947 */ /* 0x000fea0003800000 */
[----:B-----5:R-:W-:Y:S01]  /*2600*/  HADD2.F32 R161, -RZ, R7.H0_H0 ;  /* 0x20000007ffa17230 */ /* 0x020fe20000004100 */
[----:B------:R-:W-:Y:S05]  /*2610*/  BRA `(.L_x_18784) ;  /* 0x0000005000007947 */ /* 0x000fea0003800000 */
.L_x_18783:
[----:B-----5:R-:W-:-:S05]  /*2620*/  HADD2.F32 R128, -RZ, R155.H0_H0 ;  /* 0x2000009bff807230 */ /* 0x020fca0000004100 */
[----:B------:R-:W-:Y:S01]  /*2630*/  FMUL.FTZ R161, R128, c[0x0][0x1ec] ;  /* 0x00007b0080a17a20 */ /* 0x000fe20000410000 */
[----:B------:R-:W-:-:S03]  /*2640*/  @P4 HADD2.F32 R128, -RZ, R7.H0_H0 ;  /* 0x20000007ff804230 */ /* 0x000fc60000004100 */
[----:B------:R-:W-:-:S04]  /*2650*/  FMUL.FTZ R161, R38, R161 ;  /* 0x000000a126a17220 */ /* 0x000fc80000410000 */
[----:B------:R-:W-:Y:S02]  /*2660*/  @P4 FADD.FTZ R161, R128, R161 ;  /* 0x000000a180a14221 */ /* 0x000fe40000010000 */
.L_x_18784:
[----:B------:R-:W-:Y:S05]  /*2670*/  BSYNC B1 ;  /* 0x0000000000017941 */ /* 0x000fea0003800000 */
.L_x_18782:
[----:B------:R-:W-:Y:S01]  /*2680*/  BSSY B1, `(.L_x_18785) ;  /* 0x000000b000017945 */ /* 0x000fe20003800000 */
[----:B------:R-:W-:Y:S05]  /*2690*/  @P5 BRA `(.L_x_18786) ;  /* 0x0000004000005947 */ /* 0x000fea0003800000 */
[----:B------:R-:W-:Y:S01]  /*26a0*/  MOV R162, RZ ;  /* 0x000000ff00a27202 */ /* 0x000fe20000000f00 */
[----:B------:R-:W-:Y:S05]  /*26b0*/  @!P4 BRA `(.L_x_18787) ;  /* 0x000000700000c947 */ /* 0x000fea0003800000 */
[----:B-----5:R-:W-:Y:S01]  /*26c0*/  HADD2.F32 R162, -RZ, R7.H1_H1 ;  /* 0x30000007ffa27230 */ /* 0x020fe20000004100 */
[----:B------:R-:W-:Y:S05]  /*26d0*/  BRA `(.L_x_18787) ;  /* 0x0000005000007947 */ /* 0x000fea0003800000 */
.L_x_18786:
[----:B-----5:R-:W-:Y:S02]  /*26e0*/  HADD2.F32 R128, -RZ, R155.H1_H1 ;  /* 0x3000009bff807230 */ /* 0x020fe40000004100 */
[----:B------:R-:W-:-:S03]  /*26f0*/  @P4 HADD2.F32 R129, -RZ, R7.H1_H1 ;  /* 0x30000007ff814230 */ /* 0x000fc60000004100 */
[----:B------:R-:W-:-:S04]  /*2700*/  FMUL.FTZ R128, R128, c[0x0][0x1ec] ;  /* 0x00007b0080807a20 */ /* 0x000fc80000410000 */
[----:B------:R-:W-:-:S04]  /*2710*/  FMUL.FTZ R162, R39, R128 ;  /* 0x0000008027a27220 */ /* 0x000fc80000410000 */
[----:B------:R-:W-:Y:S02]  /*2720*/  @P4 FADD.FTZ R162, R129, R162 ;  /* 0x000000a281a24221 */ /* 0x000fe40000010000 */
.L_x_18787:
[----:B------:R-:W-:Y:S05]  /*2730*/  BSYNC B1 ;  /* 0x0000000000017941 */ /* 0x000fea0003800000 */
.L_x_18785:
        /* <DEDUP_REMOVED lines=9> */
.L_x_18763:
[----:B------:R-:W-:Y:S05]  /*27d0*/  BSYNC B0 ;  /* 0x0000000000007941 */ /* 0x000fea0003800000 */
.L_x_18762:
        /* <DEDUP_REMOVED lines=17> */
.L_x_18791:
[----:B-1---5:R-:W-:-:S05]  /*28f0*/  HADD2.F32 R128, -RZ, R152.H0_H0 ;  /* 0x20000098ff807230 */ /* 0x022fca0000004100 */
[----:B------:R-:W-:Y:S01]  /*2900*/  FMUL.FTZ R171, R128, c[0x0][0x1ec] ;  /* 0x00007b0080ab7a20 */ /* 0x000fe20000410000 */
[----:B------:R-:W-:-:S03]  /*2910*/  @P4 HADD2.F32 R128, -RZ, R4.H0_H0 ;  /* 0x20000004ff804230 */ /* 0x000fc60000004100 */
[----:B------:R-:W-:-:S04]  /*2920*/  FMUL.FTZ R171, R8, R171 ;  /* 0x000000ab08ab7220 */ /* 0x000fc80000410000 */
[----:B------:R-:W-:Y:S02]  /*2930*/  @P4 FADD.FTZ R171, R128, R171 ;  /* 0x000000ab80ab4221 */ /* 0x000fe40000010000 */
.L_x_18792:
[----:B------:R-:W-:Y:S05]  /*2940*/  BSYNC B1 ;  /* 0x0000000000017941 */ /* 0x000fea0003800000 */
.L_x_18790:
[----:B------:R-:W-:Y:S01]  /*2950*/  BSSY B1, `(.L_x_18793) ;  /* 0x000000b000017945 */ /* 0x000fe20003800000 */
[----:B------:R-:W-:Y:S05]  /*2960*/  @P3 BRA `(.L_x_18794) ;  /* 0x0000004000003947 */ /* 0x000fea0003800000 */
[----:B------:R-:W-:Y:S01]  /*2970*/  MOV R172, RZ ;  /* 0x000000ff00ac7202 */ /* 0x000fe20000000f00 */
[----:B------:R-:W-:Y:S05]  /*2980*/  @!P4 BRA `(.L_x_18795) ;  /* 0x000000700000c947 */ /* 0x000fea0003800000 */
[----:B-----5:R-:W-:Y:S01]  /*2990*/  HADD2.F32 R172, -RZ, R4.H1_H1 ;  /* 0x30000004ffac7230 */ /* 0x020fe20000004100 */
[----:B------:R-:W-:Y:S05]  /*29a0*/  BRA `(.L_x_18795) ;  /* 0x0000005000007947 */ /* 0x000fea0003800000 */
.L_x_18794:
[----:B-----5:R-:W-:Y:S02]  /*29b0*/  HADD2.F32 R128, -RZ, R152.H1_H1 ;  /* 0x30000098ff807230 */ /* 0x020fe40000004100 */
[----:B------:R-:W-:-:S03]  /*29c0*/  @P4 HADD2.F32 R129, -RZ, R4.H1_H1 ;  /* 0x30000004ff814230 */ /* 0x000fc60000004100 */
[----:B------:R-:W-:-:S04]  /*29d0*/  FMUL.FTZ R128, R128, c[0x0][0x1ec] ;  /* 0x00007b0080807a20 */ /* 0x000fc80000410000 */
[----:B------:R-:W-:-:S04]  /*29e0*/  FMUL.FTZ R172, R9, R128 ;  /* 0x0000008009ac7220 */ /* 0x000fc80000410000 */
[----:B------:R-:W-:Y:S02]  /*29f0*/  @P4 FADD.FTZ R172, R129, R172 ;  /* 0x000000ac81ac4221 */ /* 0x000fe40000010000 */
.L_x_18795:
[----:B------:R-:W-:Y:S05]  /*2a00*/  BSYNC B1 ;  /* 0x0000000000017941 */ /* 0x000fea0003800000 */
.L_x_18793:
[----:B------:R-:W-:Y:S01]  /*2a10*/  BSSY B1, `(.L_x_18796) ;  /* 0x000000b000017945 */ /* 0x000fe20003800000 */
[----:B------:R-:W-:Y:S05]  /*2a20*/  @P3 BRA `(.L_x_18797) ;  /* 0x0000004000003947 */ /* 0x000fea0003800000 */
[----:B------:R-:W-:Y:S01]  /*2a30*/  HFMA2.MMA R173, -RZ, RZ, 0, 0 ;  /* 0x00000000ffad7435 */ /* 0x000fe200000001ff */
[----:B------:R-:W-:Y:S05]  /*2a40*/  @!P4 BRA `(.L_x_18798) ;  /* 0x000000700000c947 */ /* 0x000fea0003800000 */
[----:B-----5:R-:W-:Y:S01]  /*2a50*/  HADD2.F32 R173, -RZ, R5.H0_H0 ;  /* 0x20000005ffad7230 */ /* 0x020fe20000004100 */
[----:B------:R-:W-:Y:S05]  /*2a60*/  BRA `(.L_x_18798) ;  /* 0x0000005000007947 */ /* 0x000fea0003800000 */
.L_x_18797:
[----:B-----5:R-:W-:-:S05]  /*2a70*/  HADD2.F32 R128, -RZ, R153.H0_H0 ;  /* 0x20000099ff807230 */ /* 0x020fca0000004100 */
[----:B------:R-:W-:Y:S01]  /*2a80*/  FMUL.FTZ R173, R128, c[0x0][0x1ec] ;  /* 0x00007b0080ad7a20 */ /* 0x000fe20000410000 */
[----:B------:R-:W-:-:S03]  /*2a90*/  @P4 HADD2.F32 R128, -RZ, R5.H0_H0 ;  /* 0x20000005ff804230 */ /* 0x000fc60000004100 */
[----:B------:R-:W-:-:S04]  /*2aa0*/  FMUL.FTZ R173, R10, R173 ;  /* 0x000000ad0aad7220 */ /* 0x000fc80000410000 */
[----:B------:R-:W-:Y:S02]  /*2ab0*/  @P4 FADD.FTZ R173, R128, R173 ;  /* 0x000000ad80ad4221 */ /* 0x000fe40000010000 */
.L_x_18798:
[----:B------:R-:W-:Y:S05]  /*2ac0*/  BSYNC B1 ;  /* 0x0000000000017941 */ /* 0x000fea0003800000 */
.L_x_18796:
[----:B------:R-:W-:Y:S01]  /*2ad0*/  BSSY B1, `(.L_x_18799) ;  /* 0x000000b000017945 */ /* 0x000fe20003800000 */
[----:B------:R-:W-:Y:S05]  /*2ae0*/  @P3 BRA `(.L_x_18800) ;  /* 0x0000004000003947 */ /* 0x000fea0003800000 */
[----:B------:R-:W-:Y:S01]  /*2af0*/  MOV R174, RZ ;  /* 0x000000ff00ae7202 */ /* 0x000fe20000000f00 */
[----:B------:R-:W-:Y:S05]  /*2b00*/  @!P4 BRA `(.L_x_18801) ;  /* 0x000000700000c947 */ /* 0x000fea0003800000 */
[----:B-----5:R-:W-:Y:S01]  /*2b10*/  HADD2.F32 R174, -RZ, R5.H1_H1 ;  /* 0x30000005ffae7230 */ /* 0x020fe20000004100 */
[----:B------:R-:W-:Y:S05]  /*2b20*/  BRA `(.L_x_18801) ;  /* 0x0000005000007947 */ /* 0x000fea0003800000 */
.L_x_18800:
[----:B-----5:R-:W-:Y:S02]  /*2b30*/  HADD2.F32 R128, -RZ, R153.H1_H1 ;  /* 0x30000099ff807230 */ /* 0x020fe40000004100 */
[----:B------:R-:W-:-:S03]  /*2b40*/  @P4 HADD2.F32 R129, -RZ, R5.H1_H1 ;  /* 0x30000005ff814230 */ /* 0x000fc60000004100 */
[----:B------:R-:W-:-:S04]  /*2b50*/  FMUL.FTZ R128, R128, c[0x0][0x1ec] ;  /* 0x00007b0080807a20 */ /* 0x000fc80000410000 */
[----:B------:R-:W-:-:S04]  /*2b60*/  FMUL.FTZ R174, R11, R128 ;  /* 0x000000800bae7220 */ /* 0x000fc80000410000 */
[----:B------:R-:W-:Y:S02]  /*2b70*/  @P4 FADD.FTZ R174, R129, R174 ;  /* 0x000000ae81ae4221 */ /* 0x000fe40000010000 */
.L_x_18801:
[----:B------:R-:W-:Y:S05]  /*2b80*/  BSYNC B1 ;  /* 0x0000000000017941 */ /* 0x000fea0003800000 */
.L_x_18799:
[----:B------:R-:W-:Y:S01]  /*2b90*/  BSSY B1, `(.L_x_18802) ;  /* 0x000000b000017945 */ /* 0x000fe20003800000 */
[----:B------:R-:W-:Y:S05]  /*2ba0*/  @P3 BRA `(.L_x_18803) ;  /* 0x0000004000003947 */ /* 0x000fea0003800000 */
[----:B------:R-:W-:Y:S01]  /*2bb0*/  HFMA2.MMA R175, -RZ, RZ, 0, 0 ;  /* 0x00000000ffaf7435 */ /* 0x000fe200000001ff */
[----:B------:R-:W-:Y:S05]  /*2bc0*/  @!P4 BRA `(.L_x_18804) ;  /* 0x000000700000c947 */ /* 0x000fea0003800000 */
[----:B-----5:R-:W-:Y:S01]  /*2bd0*/  HADD2.F32 R175, -RZ, R6.H0_H0 ;  /* 0x20000006ffaf7230 */ /* 0x020fe20000004100 */
[----:B------:R-:W-:Y:S05]  /*2be0*/  BRA `(.L_x_18804) ;  /* 0x0000005000007947 */ /* 0x000fea0003800000 */
.L_x_18803:
[----:B-----5:R-:W-:-:S05]  /*2bf0*/  HADD2.F32 R128, -RZ, R154.H0_H0 ;  /* 0x2000009aff807230 */ /* 0x020fca0000004100 */
[----:B------:R-:W-:Y:S01]  /*2c00*/  FMUL.FTZ R175, R128, c[0x0][0x1ec] ;  /* 0x00007b0080af7a20 */ /* 0x000fe20000410000 */
[----:B------:R-:W-:-:S03]  /*2c10*/  @P4 HADD2.F32 R128, -RZ, R6.H0_H0 ;  /* 0x20000006ff804230 */ /* 0x000fc60000004100 */
[----:B------:R-:W-:-:S04]  /*2c20*/  FMUL.FTZ R175, R12, R175 ;  /* 0x000000af0caf7220 */ /* 0x000fc80000410000 */
[----:B------:R-:W-:Y:S02]  /*2c30*/  @P4 FADD.FTZ R175, R128, R175 ;  /* 0x000000af80af4221 */ /* 0x000fe40000010000 */
.L_x_18804:
[----:B------:R-:W-:Y:S05]  /*2c40*/  BSYNC B1 ;  /* 0x0000000000017941 */ /* 0x000fea0003800000 */
.L_x_18802:
[----:B------:R-:W-:Y:S01]  /*2c50*/  BSSY B1, `(.L_x_18805) ;  /* 0x000000b000017945 */ /* 0x000fe20003800000 */
[----:B------:R-:W-:Y:S05]  /*2c60*/  @P3 BRA `(.L_x_18806) ;  /* 0x0000004000003947 */ /* 0x000fea0003800000 */
[----:B------:R-:W-:Y:S01]  /*2c70*/  MOV R176, RZ ;  /* 0x000000ff00b07202 */ /* 0x000fe20000000f00 */
[----:B------:R-:W-:Y:S05]  /*2c80*/  @!P4 BRA `(.L_x_18807) ;  /* 0x000000700000c947 */ /* 0x000fea0003800000 */
[----:B-----5:R-:W-:Y:S01]  /*2c90*/  HADD2.F32 R176, -RZ, R6.H1_H1 ;  /* 0x30000006ffb07230 */ /* 0x020fe20000004100 */
[----:B------:R-:W-:Y:S05]  /*2ca0*/  BRA `(.L_x_18807) ;  /* 0x0000005000007947 */ /* 0x000fea0003800000 */
.L_x_18806:
[----:B-----5:R-:W-:Y:S02]  /*2cb0*/  HADD2.F32 R128, -RZ, R154.H1_H1 ;  /* 0x3000009aff807230 */ /* 0x020fe40000004100 */
[----:B------:R-:W-:-:S03]  /*2cc0*/  @P4 HADD2.F32 R129, -RZ, R6.H1_H1 ;  /* 0x30000006ff814230 */ /* 0x000fc60000004100 */
[----:B------:R-:W-:-:S04]  /*2cd0*/  FMUL.FTZ R128, R128, c[0x0][0x1ec] ;  /* 0x00007b0080807a20 */ /* 0x000fc80000410000 */
[----:B------:R-:W-:-:S04]  /*2ce0*/  FMUL.FTZ R176, R13, R128 ;  /* 0x000000800db07220 */ /* 0x000fc80000410000 */
[----:B------:R-:W-:Y:S02]  /*2cf0*/  @P4 FADD.FTZ R176, R129, R176 ;  /* 0x000000b081b04221 */ /* 0x000fe40000010000 */
.L_x_18807:
[----:B------:R-:W-:Y:S05]  /*2d00*/  BSYNC B1 ;  /* 0x0000000000017941 */ /* 0x000fea0003800000 */
.L_x_18805:
[----:B------:R-:W-:Y:S01]  /*2d10*/  BSSY B1, `(.L_x_18808) ;  /* 0x000000b000017945 */ /* 0x000fe20003800000 */
[----:B------:R-:W-:Y:S05]  /*2d20*/  @P3 BRA `(.L_x_18809) ;  /* 0x0000004000003947 */ /* 0x000fea0003800000 */
[----:B------:R-:W-:Y:S01]  /*2d30*/  HFMA2.MMA R177, -RZ, RZ, 0, 0 ;  /* 0x00000000ffb17435 */ /* 0x000fe200000001ff */
[----:B------:R-:W-:Y:S05]  /*2d40*/  @!P4 BRA `(.L_x_18810) ;  /* 0x000000700000c947 */ /* 0x000fea0003800000 */
[----:B-----5:R-:W-:Y:S01]  /*2d50*/  HADD2.F32 R177, -RZ, R7.H0_H0 ;  /* 0x20000007ffb17230 */ /* 0x020fe20000004100 */
[----:B------:R-:W-:Y:S05]  /*2d60*/  BRA `(.L_x_18810) ;  /* 0x0000005000007947 */ /* 0x000fea0003800000 */
.L_x_18809:
[----:B-----5:R-:W-:-:S05]  /*2d70*/  HADD2.F32 R128, -RZ, R155.H0_H0 ;  /* 0x2000009bff807230 */ /* 0x020fca0000004100 */
[----:B------:R-:W-:Y:S01]  /*2d80*/  FMUL.FTZ R177, R128, c[0x0][0x1ec] ;  /* 0x00007b0080b17a20 */ /* 0x000fe20000410000 */
[----:B------:R-:W-:-:S03]  /*2d90*/  @P4 HADD2.F32 R128, -RZ, R7.H0_H0 ;  /* 0x20000007ff804230 */ /* 0x000fc60000004100 */
[----:B------:R-:W-:-:S04]  /*2da0*/  FMUL.FTZ R177, R14, R177 ;  /* 0x000000b10eb17220 */ /* 0x000fc80000410000 */
[----:B------:R-:W-:Y:S02]  /*2db0*/  @P4 FADD.FTZ R177, R128, R177 ;  /* 0x000000b180b14221 */ /* 0x000fe40000010000 */
.L_x_18810:
[----:B------:R-:W-:Y:S05]  /*2dc0*/  BSYNC B1 ;  /* 0x0000000000017941 */ /* 0x000fea0003800000 */
.L_x_18808:
[----:B------:R-:W-:Y:S01]  /*2dd0*/  BSSY B1, `(.L_x_18811) ;  /* 0x000000b000017945 */ /* 0x000fe20003800000 */
[----:B------:R-:W-:Y:S05]  /*2de0*/  @P3 BRA `(.L_x_18812) ;  /* 0x0000004000003947 */ /* 0x000fea0003800000 */
[----:B------:R-:W-:Y:S01]  /*2df0*/  MOV R178, RZ ;  /* 0x000000ff00b27202 */ /* 0x000fe20000000f00 */
[----:B------:R-:W-:Y:S05]  /*2e00*/  @!P4 BRA `(.L_x_18813) ;  /* 0x000000700000c947 */ /* 0x000fea0003800000 */
[----:B-----5:R-:W-:Y:S01]  /*2e10*/  HADD2.F32 R178, -RZ, R7.H1_H1 ;  /* 0x30000007ffb27230 */ /* 0x020fe20000004100 */
[----:B------:R-:W-:Y:S05]  /*2e20*/  BRA `(.L_x_18813) ;  /* 0x0000005000007947 */ /* 0x000fea0003800000 */
.L_x_18812:
[----:B-----5:R-:W-:Y:S02]  /*2e30*/  HADD2.F32 R128, -RZ, R155.H1_H1 ;  /* 0x3000009bff807230 */ /* 0x020fe40000004100 */
[----:B------:R-:W-:-:S03]  /*2e40*/  @P4 HADD2.F32 R129, -RZ, R7.H1_H1 ;  /* 0x30000007ff814230 */ /* 0x000fc60000004100 */
[----:B------:R-:W-:-:S04]  /*2e50*/  FMUL.FTZ R128, R128, c[0x0][0x1ec] ;  /* 0x00007b0080807a20 */ /* 0x000fc80000410000 */
[----:B------:R-:W-:-:S04]  /*2e60*/  FMUL.FTZ R178, R15, R128 ;  /* 0x000000800fb27220 */ /* 0x000fc80000410000 */
[----:B------:R-:W-:Y:S02]  /*2e70*/  @P4 FADD.FTZ R178, R129, R178 ;  /* 0x000000b281b24221 */ /* 0x000fe40000010000 */
.L_x_18813:
[----:B------:R-:W-:Y:S05]  /*2e80*/  BSYNC B1 ;  /* 0x0000000000017941 */ /* 0x000fea0003800000 */
.L_x_18811:
[----:B------:R-:W-:Y:S01]  /*2e90*/  HFMA2.MMA R183, -RZ, RZ, 0, 9.5367431640625e-07 ;  /* 0x00000010ffb77435 */ /* 0x000fe200000001ff */
[----:B------:R-:W-:Y:S02]  /*2ea0*/  F2FP.PACK_AB R131, R178, R177 ;  /* 0x000000b1b283723e */ /* 0x000fe400000000ff */
[----:B------:R-:W-:Y:S02]  /*2eb0*/  F2FP.PACK_AB R130, R176, R175 ;  /* 0x000000afb082723e */ /* 0x000fe400000000ff */
[----:B------:R-:W-:Y:S02]  /*2ec0*/  F2FP.PACK_AB R129, R174, R173 ;  /* 0x000000adae81723e */ /* 0x000fe400000000ff */
[----:B------:R-:W-:-:S03]  /*2ed0*/  F2FP.PACK_AB R128, R172, R171 ;  /* 0x000000abac80723e */ /* 0x000fc600000000ff */
[----:B------:R-:W-:-:S05]  /*2ee0*/  IMAD.WIDE.U32 R182, R182, R183, c[0x0][0x188] ;  /* 0x00006200b6b67625 */ /* 0x000fca00078e00b7 */
[----:B------:R1:W-:Y:S02]  /*2ef0*/  STG.E.128 [R182.64], R128 ;  /* 0x00000080b6007986 */ /* 0x0003e4000c101d04 */
.L_x_18789:
[----:B------:R-:W-:Y:S05]  /*2f00*/  BSYNC B0 ;  /* 0x0000000000007941 */ /* 0x000fea0003800000 */
.L_x_18788:
        /* <DEDUP_REMOVED lines=51> */
.L_x_18828:
        /* <DEDUP_REMOVED lines=101> */
.L_x_18829:
        /* <DEDUP_REMOVED lines=108> */
.L_x_18819:
[----:B------:R-:W-:Y:S05]  /*3f50*/  BSYNC B1 ;  /* 0x0000000000017941 */ /* 0x000fea0003800000 */
.L_x_18818:
        /* <DEDUP_REMOVED lines=35> */
.L_x_18821:
[----:B------:R-:W-:Y:S05]  /*4190*/  BSYNC B1 ;  /* 0x0000000000017941 */ /* 0x000fea0003800000 */
.L_x_18820:
        /* <DEDUP_REMOVED lines=35> */
.L_x_18823:
[----:B------:R-:W-:Y:S05]  /*43d0*/  BSYNC B1 ;  /* 0x0000000000017941 */ /* 0x000fea0003800000 */
.L_x_18822:
        /* <DEDUP_REMOVED lines=34> */
.L_x_18825:
[----:B------:R-:W-:Y:S05]  /*4600*/  BSYNC B1 ;  /* 0x0000000000017941 */ /* 0x000fea0003800000 */
.L_x_18824:
        /* <DEDUP_REMOVED lines=32> */
.L_x_18817:
[----:B0-----:R-:W-:Y:S05]  /*4810*/  BSYNC B0 ;  /* 0x0000000000007941 */ /* 0x001fea0003800000 */
.L_x_18816:
[----:B------:R-:W-:Y:S02]  /*4820*/  IADD3 R132, R132, c[0x0][0x160], RZ ;  /* 0x0000580084847a10 */ /* 0x000fe40007ffe0ff */
[----:B------:R-:W-:Y:S02]  /*4830*/  LOP3.LUT P4, RZ, R133, 0xff, RZ, 0xc0, !PT ;  /* 0x000000ff85ff7812 */ /* 0x000fe4000788c0ff */
[----:B------:R-:W-:Y:S02]  /*4840*/  ISETP.GE.AND P3, PT, R132, c[0x0][0x164], PT ;  /* 0x0000590084007a0c */ /* 0x000fe40003f66270 */
[----:B------:R-:W-:-:S11]  /*4850*/  SEL R133, RZ, 0x1, P4 ;  /* 0x00000001ff857807 */ /* 0x000fd60002000000 */
[----:B------:R-:W-:Y:S01]  /*4860*/  @P3 CALL.REL.NOINC `(.L_x_18826) ;  /* 0x0000001000003944 */ /* 0x000fe20003c00000 */
[----:B------:R-:W-:Y:S05]  /*4870*/  BRA `(.L_x_18827) ;  /* 0xffffc0e000007947 */ /* 0x000fea000383ffff */
.L_x_18826:
[----:B------:R-:W-:Y:S05]  /*4880*/  EXIT ;  /* 0x000000000000794d */ /* 0x000fea0003800000 */
.L_x_18814:
[----:B------:R-:W-:Y:S01]  /*4890*/  HFMA2.MMA R129, -RZ, RZ, 0, 5.9604644775390625e-08 ;  /* 0x00000001ff817435 */ /* 0x000fe200000001ff */
[----:B------:R-:W-:Y:S02]  /*48a0*/  MOV R180, R128 ;  /* 0x0000008000b47202 */ /* 0x000fe40000000f00 */
[----:B------:R-:W-:Y:S02]  /*48b0*/  MOV R131, 0x1f ;  /* 0x0000001f00837802 */ /* 0x000fe40000000f00 */
[----:B------:R-:W-:Y:S02]  /*48c0*/  MOV R186, 0xffffffff ;  /* 0xffffffff00ba7802 */ /* 0x000fe40000000f00 */
[----:B------:R-:W-:Y:S02]  /*48d0*/  MOV R182, 0x48f0 ;  /* 0x000048f000b67802 */ /* 0x000fe40000000f00 */
[----:B0----5:R-:W-:Y:S05]  /*48e0*/  CALL.REL.NOINC `($__internal_86_$__cuda_sm70_shflsync_bfly_p) ;  /* 0x000008b000007944 */ /* 0x021fea0003c00000 */
[----:B01----:R-:W-:Y:S05]  /*48f0*/  BRA `(.L_x_18828) ;  /* 0xffffe94000007947 */ /* 0x003fea000383ffff */
.L_x_18815:
[----:B------:R-:W-:Y:S01]  /*4900*/  HFMA2.MMA R129, -RZ, RZ, 0, 1.1920928955078125e-07 ;  /* 0x00000002ff817435 */ /* 0x000fe200000001ff */
[----:B------:R-:W-:Y:S02]  /*4910*/  MOV R131, 0x1f ;  /* 0x0000001f00837802 */ /* 0x000fe40000000f00 */
[----:B------:R-:W-:-:S02]  /*4920*/  MOV R186, 0xffffffff ;  /* 0xffffffff00ba7802 */ /* 0x000fc40000000f00 */
[----:B------:R-:W-:Y:S02]  /*4930*/  MOV R182, 0x4950 ;  /* 0x0000495000b67802 */ /* 0x000fe40000000f00 */
[----:B01---5:R-:W-:Y:S05]  /*4940*/  CALL.REL.NOINC `($__internal_86_$__cuda_sm70_shflsync_bfly_p) ;  /* 0x0000085000007944 */ /* 0x023fea0003c00000 */
[----:B01----:R-:W-:Y:S01]  /*4950*/  FADD.FTZ R180, R180, R129 ;  /* 0x00000081b4b47221 */ /* 0x003fe20000010000 */
[----:B------:R-:W-:Y:S01]  /*4960*/  HFMA2.MMA R129, -RZ, RZ, 0, 2.384185791015625e-07 ;  /* 0x00000004ff817435 */ /* 0x000fe200000001ff */
[----:B------:R-:W-:Y:S02]  /*4970*/  MOV R131, 0x1f ;  /* 0x0000001f00837802 */ /* 0x000fe40000000f00 */
[----:B------:R-:W-:Y:S02]  /*4980*/  MOV R186, 0xffffffff ;  /* 0xffffffff00ba7802 */ /* 0x000fe40000000f00 */
[----:B------:R-:W-:Y:S02]  /*4990*/  MOV R182, 0x49b0 ;  /* 0x000049b000b67802 */ /* 0x000fe40000000f00 */
[----:B------:R-:W-:Y:S05]  /*49a0*/  CALL.REL.NOINC `($__internal_86_$__cuda_sm70_shflsync_bfly_p) ;  /* 0x000007f000007944 */ /* 0x000fea0003c00000 */
[----:B01----:R-:W-:Y:S01]  /*49b0*/  FADD.FTZ R180, R180, R129 ;  /* 0x00000081b4b47221 */ /* 0x003fe20000010000 */
[----:B------:R-:W-:Y:S01]  /*49c0*/  HFMA2.MMA R129, -RZ, RZ, 0, 4.76837158203125e-07 ;  /* 0x00000008ff817435 */ /* 0x000fe200000001ff */
[----:B------:R-:W-:Y:S02]  /*49d0*/  MOV R131, 0x1f ;  /* 0x0000001f00837802 */ /* 0x000fe40000000f00 */
[----:B------:R-:W-:-:S02]  /*49e0*/  MOV R186, 0xffffffff ;  /* 0xffffffff00ba7802 */ /* 0x000fc40000000f00 */
[----:B------:R-:W-:Y:S02]  /*49f0*/  MOV R182, 0x4a10 ;  /* 0x00004a1000b67802 */ /* 0x000fe40000000f00 */
[----:B------:R-:W-:Y:S05]  /*4a00*/  CALL.REL.NOINC `($__internal_86_$__cuda_sm70_shflsync_bfly_p) ;  /* 0x0000079000007944 */ /* 0x000fea0003c00000 */
[----:B01----:R-:W-:Y:S01]  /*4a10*/  FADD.FTZ R180, R180, R129 ;  /* 0x00000081b4b47221 */ /* 0x003fe20000010000 */
[----:B------:R-:W-:Y:S01]  /*4a20*/  HFMA2.MMA R129, -RZ, RZ, 0, 9.5367431640625e-07 ;  /* 0x00000010ff817435 */ /* 0x000fe200000001ff */
[----:B------:R-:W-:Y:S02]  /*4a30*/  MOV R131, 0x1f ;  /* 0x0000001f00837802 */ /* 0x000fe40000000f00 */
[----:B------:R-:W-:Y:S02]  /*4a40*/  MOV R186, 0xffffffff ;  /* 0xffffffff00ba7802 */ /* 0x000fe40000000f00 */
[----:B------:R-:W-:Y:S02]  /*4a50*/  MOV R182, 0x4a70 ;  /* 0x00004a7000b67802 */ /* 0x000fe40000000f00 */
[----:B------:R-:W-:Y:S05]  /*4a60*/  CALL.REL.NOINC `($__internal_86_$__cuda_sm70_shflsync_bfly_p) ;  /* 0x0000073000007944 */ /* 0x000fea0003c00000 */
        /* <DEDUP_REMOVED lines=87> */
[----:B------:R-:W-:Y:S05]  /*4fe0*/  CALL.REL.NOINC `($__internal_86_$__cuda_sm70_shflsync_bfly_p) ;  /* 0x000001b000007944 */ /* 0x000fea0003c00000 */
[----:B01----:R-:W-:Y:S01]  /*4ff0*/  FADD.FTZ R180, R180, R129 ;  /* 0x00000081b4b47221 */ /* 0x003fe20000010000 */
[----:B------:R-:W-:Y:S01]  /*5000*/  HFMA2.MMA R129, -RZ, RZ, 0, 1.1920928955078125e-07 ;  /* 0x00000002ff817435 */ /* 0x000fe200000001ff */
[----:B------:R-:W-:Y:S02]  /*5010*/  MOV R131, 0x1f ;  /* 0x0000001f00837802 */ /* 0x000fe40000000f00 */
[----:B------:R-:W-:Y:S02]  /*5020*/  MOV R186, 0xffffffff ;  /* 0xffffffff00ba7802 */ /* 0x000fe40000000f00 */
[----:B------:R-:W-:Y:S02]  /*5030*/  MOV R182, 0x5050 ;  /* 0x0000505000b67802 */ /* 0x000fe40000000f00 */
[----:B------:R-:W-:Y:S05]  /*5040*/  CALL.REL.NOINC `($__internal_86_$__cuda_sm70_shflsync_bfly_p) ;  /* 0x0000015000007944 */ /* 0x000fea0003c00000 */
[----:B01----:R-:W-:Y:S01]  /*5050*/  FADD.FTZ R180, R180, R129 ;  /* 0x00000081b4b47221 */ /* 0x003fe20000010000 */
[----:B------:R-:W-:Y:S01]  /*5060*/  HFMA2.MMA R129, -RZ, RZ, 0, 2.384185791015625e-07 ;  /* 0x00000004ff817435 */ /* 0x000fe200000001ff */
[----:B------:R-:W-:-:S02]  /*5070*/  MOV R131, 0x1f ;  /* 0x0000001f00837802 */ /* 0x000fc40000000f00 */
[----:B------:R-:W-:Y:S02]  /*5080*/  MOV R186, 0xffffffff ;  /* 0xffffffff00ba7802 */ /* 0x000fe40000000f00 */
[----:B------:R-:W-:Y:S02]  /*5090*/  MOV R182, 0x50b0 ;  /* 0x000050b000b67802 */ /* 0x000fe40000000f00 */
[----:B------:R-:W-:Y:S05]  /*50a0*/  CALL.REL.NOINC `($__internal_86_$__cuda_sm70_shflsync_bfly_p) ;  /* 0x000000f000007944 */ /* 0x000fea0003c00000 */
[----:B01----:R-:W-:Y:S01]  /*50b0*/  FADD.FTZ R180, R180, R129 ;  /* 0x00000081b4b47221 */ /* 0x003fe20000010000 */
[----:B------:R-:W-:Y:S01]  /*50c0*/  HFMA2.MMA R129, -RZ, RZ, 0, 4.76837158203125e-07 ;  /* 0x00000008ff817435 */ /* 0x000fe200000001ff */
[----:B------:R-:W-:Y:S02]  /*50d0*/  MOV R131, 0x1f ;  /* 0x0000001f00837802 */ /* 0x000fe40000000f00 */
[----:B------:R-:W-:Y:S02]  /*50e0*/  MOV R186, 0xffffffff ;  /* 0xffffffff00ba7802 */ /* 0x000fe40000000f00 */
[----:B------:R-:W-:Y:S02]  /*50f0*/  MOV R182, 0x5110 ;  /* 0x0000511000b67802 */ /* 0x000fe40000000f00 */
[----:B------:R-:W-:Y:S05]  /*5100*/  CALL.REL.NOINC `($__internal_86_$__cuda_sm70_shflsync_bfly_p) ;  /* 0x0000009000007944 */ /* 0x000fea0003c00000 */
[----:B-1----:R-:W-:Y:S01]  /*5110*/  FADD.FTZ R184, R180, R129 ;  /* 0x00000081b4b87221 */ /* 0x002fe20000010000 */
[----:B------:R-:W-:Y:S01]  /*5120*/  HFMA2.MMA R129, -RZ, RZ, 0, 9.5367431640625e-07 ;  /* 0x00000010ff817435 */ /* 0x000fe200000001ff */
[----:B0-----:R-:W-:-:S02]  /*5130*/  MOV R131, 0x1f ;  /* 0x0000001f00837802 */ /* 0x001fc40000000f00 */
[----:B------:R-:W-:Y:S02]  /*5140*/  MOV R186, 0xffffffff ;  /* 0xffffffff00ba7802 */ /* 0x000fe40000000f00 */
[----:B------:R-:W-:Y:S02]  /*5150*/  MOV R180, R184 ;  /* 0x000000b800b47202 */ /* 0x000fe40000000f00 */
[----:B------:R-:W-:Y:S02]  /*5160*/  MOV R182, 0x5180 ;  /* 0x0000518000b67802 */ /* 0x000fe40000000f00 */
[----:B------:R-:W-:Y:S05]  /*5170*/  CALL.REL.NOINC `($__internal_86_$__cuda_sm70_shflsync_bfly_p) ;  /* 0x0000002000007944 */ /* 0x000fea0003c00000 */
[----:B-1----:R-:W-:Y:S01]  /*5180*/  MOV R183, R129 ;  /* 0x0000008100b77202 */ /* 0x002fe20000000f00 */
[----:B0-----:R-:W-:Y:S05]  /*5190*/  BRA `(.L_x_18829) ;  /* 0xffffe6f000007947 */ /* 0x001fea000383ffff */
        .weak           $__internal_86_$__cuda_sm70_shflsync_bfly_p
        .type           $__internal_86_$__cuda_sm70_shflsync_bfly_p,@function
        .size           $__internal_86_$__cuda_sm70_shflsync_bfly_p,(.L_x_36126 - $__internal_86_$__cuda_sm70_shflsync_bfly_p)
$__internal_86_$__cuda_sm70_shflsync_bfly_p:
[----:B------:R-:W-:Y:S01]  /*51a0*/  HFMA2.MMA R183, -RZ, RZ, 0, 0 ;  /* 0x00000000ffb77435 */ /* 0x000fe200000001ff */
[----:B------:R-:W-:Y:S04]  /*51b0*/  WARPSYNC R186 ;  /* 0x000000ba00007348 */ /* 0x000fe80003800000 */
[----:B------:R0:W1:Y:S01]  /*51c0*/  SHFL.BFLY PT, R129, R180, R129, R131 ;  /* 0x0c000081b4817389 */ /* 0x00006200000e0083 */
[----:B------:R-:W-:Y:S05]  /*51d0*/  RET.REL.NODEC R182 `(_ZN10layer_norm13ln_fwd_kernelINS_13Kernel_traitsIf6__halfS2_S2_fjLj5120ELj1ELj1ELj4ELj16ENS_18Kernel_traits_baseILj5120EfS2_S2_S2_fjLj128EEEEELb0ELb1ELb1ELb0EEEvNS_9FwdParamsE) ;  /* 0xffffae20b6007950 */ /* 0x000fea0003c3ffff */
.L_x_18830:
        /* <DEDUP_REMOVED lines=10> */
.L_x_36126:


//--------------------- .text._ZN10layer_norm13ln_fwd_kernelINS_13Kernel_traitsIf6__halfS2_S2_fjLj5120ELj1ELj1ELj4ELj16ENS_18Kernel_traits_baseILj5120EfS2_S2_S2_fjLj128EEEEELb0ELb1ELb1ELb1EEEvNS_9FwdParamsE --------------------------
	.section	.text._ZN10layer_norm13ln_fwd_kernelINS_13Kernel_traitsIf6__halfS2_S2_fjLj5120ELj1ELj1ELj4ELj16ENS_18Kernel_traits_baseILj5120EfS2_S2_S2_fjLj128EEEEELb0ELb1ELb1ELb1EEEvNS_9FwdParamsE,"ax",@progbits
	.sectioninfo	@"SHI_REGISTERS=222"
	.align	128
        .global         _ZN10layer_norm13ln_fwd_kernelINS_13Kernel_traitsIf6__halfS2_S2_fjLj5120ELj1ELj1ELj4ELj16ENS_18Kernel_traits_baseILj5120EfS2_S2_S2_fjLj128EEEEELb0ELb1ELb1ELb1EEEvNS_9FwdParamsE
        .type           _ZN10layer_norm13ln_fwd_kernelINS_13Kernel_traitsIf6__halfS2_S2_fjLj5120ELj1ELj1ELj4ELj16ENS_18Kernel_traits_baseILj5120EfS2_S2_S2_fjLj128EEEEELb0ELb1ELb1ELb1EEEvNS_9FwdParamsE,@function
        .size           _ZN10layer_norm13ln_fwd_kernelINS_13Kernel_traitsIf6__halfS2_S2_fjLj5120ELj1ELj1ELj4ELj16ENS_18Kernel_traits_baseILj5120EfS2_S2_S2_fjLj128EEEEELb0ELb1ELb1ELb1EEEvNS_9FwdParamsE,(.L_x_36127 - _ZN10layer_norm13ln_fwd_kernelINS_13Kernel_traitsIf6__halfS2_S2_fjLj5120ELj1ELj1ELj4ELj16ENS_18Kernel_traits_baseILj5120EfS2_S2_S2_fjLj128EEEEELb0ELb1ELb1ELb1EEEvNS_9FwdParamsE)
        .other          _ZN10layer_norm13ln_fwd_kernelINS_13Kernel_traitsIf6__halfS2_S2_fjLj5120ELj1ELj1ELj4ELj16ENS_18Kernel_traits_baseILj5120EfS2_S2_S2_fjLj128EEEEELb0ELb1ELb1ELb1EEEvNS_9FwdParamsE,@"STO_CUDA_ENTRY STV_DEFAULT"
_ZN10layer_norm13ln_fwd_kernelINS_13Kernel_traitsIf6__halfS2_S2_fjLj5120ELj1ELj1ELj4ELj16ENS_18Kernel_traits_baseILj5120EfS2_S2_S2_fjLj128EEEEELb0ELb1ELb1ELb1EEEvNS_9FwdParamsE:
.text._ZN10layer_norm13ln_fwd_kernelINS_13Kernel_traitsIf6__halfS2_S2_fjLj5120ELj1ELj1ELj4ELj16ENS_18Kernel_traits_baseILj5120EfS2_S2_S2_fjLj128EEEEELb0ELb1ELb1ELb1EEEvNS_9FwdParamsE:
        /* <DEDUP_REMOVED lines=76> */
.L_x_18956:
        /* <DEDUP_REMOVED lines=30> */
[----:B-----5:R-:W-:Y:S01]  /*06a0*/  HADD2.F32 R142, -RZ, R8.H0_H0 ;  /* 0x20000008ff8e7230 */ /* 0x020fe20000004100 */
[----:B------:R-:W-:Y:S05]  /*06b0*/  BRA `(.L_x_18833) ;  /* 0x0000005000007947 */ /* 0x000fea0003800000 */
.L_x_18832:
[----:B--2--5:R-:W-:Y:S02]  /*06c0*/  HADD2.F32 R132, -RZ, R4.H0_H0 ;  /* 0x20000004ff847230 */ /* 0x024fe40000004100 */
[----:B------:R-:W-:-:S03]  /*06d0*/  @P0 HADD2.F32 R135, -RZ, R8.H0_H0 ;  /* 0x20000008ff870230 */ /* 0x000fc60000004100 */
[----:B------:R-:W-:-:S04]  /*06e0*/  FMUL.FTZ R133, R132, c[0x0][0x1ec] ;  /* 0x00007b0084857a20 */ /* 0x000fc80000410000 */
[----:B------:R-:W-:-:S04]  /*06f0*/  FMUL.FTZ R142, R48, R133 ;  /* 0x00000085308e7220 */ /* 0x000fc80000410000 */
[----:B------:R-:W-:Y:S02]  /*0700*/  @P0 FADD.FTZ R142, R142, R135 ;  /* 0x000000878e8e0221 */ /* 0x000fe40000010000 */
.L_x_18833:
[----:B------:R-:W-:Y:S05]  /*0710*/  BSYNC B0 ;  /* 0x0000000000007941 */ /* 0x000fea0003800000 */
.L_x_18831:
[----:B------:R-:W-:Y:S01]  /*0720*/  BSSY B0, `(.L_x_18834) ;  /* 0x000000b000007945 */ /* 0x000fe20003800000 */
[----:B------:R-:W-:Y:S05]  /*0730*/  @P2 BRA `(.L_x_18835) ;  /* 0x0000004000002947 */ /* 0x000fea0003800000 */
[----:B------:R-:W-:Y:S01]  /*0740*/  MOV R145, RZ ;  /* 0x000000ff00917202 */ /* 0x000fe20000000f00 */
[----:B------:R-:W-:Y:S05]  /*0750*/  @!P0 BRA `(.L_x_18836) ;  /* 0x0000007000008947 */ /* 0x000fea0003800000 */
[----:B-----5:R-:W-:Y:S01]  /*0760*/  HADD2.F32 R145, -RZ, R8.H1_H1 ;  /* 0x30000008ff917230 */ /* 0x020fe20000004100 */
[----:B------:R-:W-:Y:S05]  /*0770*/  BRA `(.L_x_18836) ;  /* 0x0000005000007947 */ /* 0x000fea0003800000 */
.L_x_18835:
[----:B-----5:R-:W-:Y:S02]  /*0780*/  HADD2.F32 R132, -RZ, R4.H1_H1 ;  /* 0x30000004ff847230 */ /* 0x020fe40000004100 */
[----:B------:R-:W-:-:S03]  /*0790*/  @P0 HADD2.F32 R134, -RZ, R8.H1_H1 ;  /* 0x30000008ff860230 */ /* 0x000fc60000004100 */
[----:B------:R-:W-:-:S04]  /*07a0*/  FMUL.FTZ R132, R132, c[0x0][0x1ec] ;  /* 0x00007b0084847a20 */ /* 0x000fc80000410000 */
[----:B------:R-:W-:-:S04]  /*07b0*/  FMUL.FTZ R145, R49, R132 ;  /* 0x0000008431917220 */ /* 0x000fc80000410000 */
[----:B------:R-:W-:Y:S02]  /*07c0*/  @P0 FADD.FTZ R145, R145, R134 ;  /* 0x0000008691910221 */ /* 0x000fe40000010000 */
.L_x_18836:
[----:B------:R-:W-:Y:S05]  /*07d0*/  BSYNC B0 ;  /* 0x0000000000007941 */ /* 0x000fea0003800000 */
.L_x_18834:
[----:B------:R-:W-:Y:S01]  /*07e0*/  BSSY B0, `(.L_x_18837) ;  /* 0x000000b000007945 */ /* 0x000fe20003800000 */
[----:B------:R-:W-:Y:S05]  /*07f0*/  @P2 BRA `(.L_x_18838) ;  /* 0x0000004000002947 */ /* 0x000fea0003800000 */
[----:B------:R-:W-:Y:S01]  /*0800*/  HFMA2.MMA R144, -RZ, RZ, 0, 0 ;  /* 0x00000000ff907435 */ /* 0x000fe200000001ff */
[----:B------:R-:W-:Y:S05]  /*0810*/  @!P0 BRA `(.L_x_18839) ;  /* 0x0000007000008947 */ /* 0x000fea0003800000 */
[----:B-----5:R-:W-:Y:S01]  /*0820*/  HADD2.F32 R144, -RZ, R9.H0_H0 ;  /* 0x20000009ff907230 */ /* 0x020fe20000004100 */
[----:B------:R-:W-:Y:S05]  /*0830*/  BRA `(.L_x_18839) ;  /* 0x0000005000007947 */ /* 0x000fea0003800000 */
.L_x_18838:
[----:B-----5:R-:W-:Y:S02]  /*0840*/  HADD2.F32 R132, -RZ, R5.H0_H0 ;  /* 0x20000005ff847230 */ /* 0x020fe40000004100 */
[----:B------:R-:W-:-:S03]  /*0850*/  @P0 HADD2.F32 R135, -RZ, R9.H0_H0 ;  /* 0x20000009ff870230 */ /* 0x000fc60000004100 */
[----:B------:R-:W-:-:S04]  /*0860*/  FMUL.FTZ R133, R132, c[0x0][0x1ec] ;  /* 0x00007b0084857a20 */ /* 0x000fc80000410000 */
[----:B------:R-:W-:-:S04]  /*0870*/  FMUL.FTZ R144, R50, R133 ;  /* 0x0000008532907220 */ /* 0x000fc80000410000 */
[----:B------:R-:W-:Y:S02]  /*0880*/  @P0 FADD.FTZ R144, R144, R135 ;  /* 0x0000008790900221 */ /* 0x000fe40000010000 */
.L_x_18839:
[----:B------:R-:W-:Y:S05]  /*0890*/  BSYNC B0 ;  /* 0x0000000000007941 */ /* 0x000fea0003800000 */
.L_x_18837:
[----:B------:R-:W-:Y:S01]  /*08a0*/  BSSY B0, `(.L_x_18840) ;  /* 0x000000b000007945 */ /* 0x000fe20003800000 */
[----:B------:R-:W-:Y:S05]  /*08b0*/  @P2 BRA `(.L_x_18841) ;  /* 0x0000004000002947 */ /* 0x000fea0003800000 */
[----:B------:R-:W-:Y:S01]  /*08c0*/  MOV R147, RZ ;  /* 0x000000ff00937202 */ /* 0x000fe20000000f00 */
[----:B------:R-:W-:Y:S05]  /*08d0*/  @!P0 BRA `(.L_x_18842) ;  /* 0x0000007000008947 */ /* 0x000fea0003800000 */
[----:B-----5:R-:W-:Y:S01]  /*08e0*/  HADD2.F32 R147, -RZ, R9.H1_H1 ;  /* 0x30000009ff937230 */ /* 0x020fe20000004100 */
[----:B------:R-:W-:Y:S05]  /*08f0*/  BRA `(.L_x_18842) ;  /* 0x0000005000007947 */ /* 0x000fea0003800000 */
.L_x_18841:
[----:B-----5:R-:W-:Y:S02]  /*0900*/  HADD2.F32 R132, -RZ, R5.H1_H1 ;  /* 0x30000005ff847230 */ /* 0x020fe40000004100 */
[----:B------:R-:W-:-:S03]  /*0910*/  @P0 HADD2.F32 R134, -RZ, R9.H1_H1 ;  /* 0x30000009ff860230 */ /* 0x000fc60000004100 */
[----:B------:R-:W-:-:S04]  /*0920*/  FMUL.FTZ R132, R132, c[0x0][0x1ec] ;  /* 0x00007b0084847a20 */ /* 0x000fc80000410000 */
[----:B------:R-:W-:-:S04]  /*0930*/  FMUL.FTZ R147, R51, R132 ;  /* 0x0000008433937220 */ /* 0x000fc80000410000 */
[----:B------:R-:W-:Y:S02]  /*0940*/  @P0 FADD.FTZ R147, R147, R134 ;  /* 0x0000008693930221 */ /* 0x000fe40000010000 */
.L_x_18842:
[----:B------:R-:W-:Y:S05]  /*0950*/  BSYNC B0 ;  /* 0x0000000000007941 */ /* 0x000fea0003800000 */
.L_x_18840:
[----:B------:R-:W-:Y:S01]  /*0960*/  BSSY B0, `(.L_x_18843) ;  /* 0x000000b000007945 */ /* 0x000fe20003800000 */
[----:B------:R-:W-:Y:S05]  /*0970*/  @P2 BRA `(.L_x_18844) ;  /* 0x0000004000002947 */ /* 0x000fea0003800000 */
[----:B------:R-:W-:Y:S01]  /*0980*/  HFMA2.MMA R146, -RZ, RZ, 0, 0 ;  /* 0x00000000ff927435 */ /* 0x000fe200000001ff */
[----:B------:R-:W-:Y:S05]  /*0990*/  @!P0 BRA `(.L_x_18845) ;  /* 0x0000007000008947 */ /* 0x000fea0003800000 */
[----:B-----5:R-:W-:Y:S01]  /*09a0*/  HADD2.F32 R146, -RZ, R10.H0_H0 ;  /* 0x2000000aff927230 */ /* 0x020fe20000004100 */
[----:B------:R-:W-:Y:S05]  /*09b0*/  BRA `(.L_x_18845) ;  /* 0x0000005000007947 */ /* 0x000fea0003800000 */
.L_x_18844:
[----:B-----5:R-:W-:Y:S02]  /*09c0*/  HADD2.F32 R132, -RZ, R6.H0_H0 ;  /* 0x20000006ff847230 */ /* 0x020fe40000004100 */
[----:B------:R-:W-:-:S03]  /*09d0*/  @P0 HADD2.F32 R135, -RZ, R10.H0_H0 ;  /* 0x2000000aff870230 */ /* 0x000fc60000004100 */
[----:B------:R-:W-:-:S04]  /*09e0*/  FMUL.FTZ R133, R132, c[0x0][0x1ec] ;  /* 0x00007b0084857a20 */ /* 0x000fc80000410000 */
[----:B------:R-:W-:-:S04]  /*09f0*/  FMUL.FTZ R146, R44, R133 ;  /* 0x000000852c927220 */ /* 0x000fc80000410000 */
[----:B------:R-:W-:Y:S02]  /*0a00*/  @P0 FADD.FTZ R146, R146, R135 ;  /* 0x0000008792920221 */ /* 0x000fe40000010000 */
.L_x_18845:
[----:B------:R-:W-:Y:S05]  /*0a10*/  BSYNC B0 ;  /* 0x0000000000007941 */ /* 0x000fea0003800000 */
.L_x_18843:
[----:B------:R-:W-:Y:S01]  /*0a20*/  BSSY B0, `(.L_x_18846) ;  /* 0x000000b000007945 */ /* 0x000fe20003800000 */
[----:B------:R-:W-:Y:S05]  /*0a30*/  @P2 BRA `(.L_x_18847) ;  /* 0x0000004000002947 */ /* 0x000fea0003800000 */
[----:B------:R-:W-:Y:S01]  /*0a40*/  MOV R149, RZ ;  /* 0x000000ff00957202 */ /* 0x000fe20000000f00 */
[----:B------:R-:W-:Y:S05]  /*0a50*/  @!P0 BRA `(.L_x_18848) ;  /* 0x0000007000008947 */ /* 0x000fea0003800000 */
[----:B-----5:R-:W-:Y:S01]  /*0a60*/  HADD2.F32 R149, -RZ, R10.H1_H1 ;  /* 0x3000000aff957230 */ /* 0x020fe20000004100 */
[----:B------:R-:W-:Y:S05]  /*0a70*/  BRA `(.L_x_18848) ;  /* 0x0000005000007947 */ /* 0x000fea0003800000 */
.L_x_18847:
[----:B-----5:R-:W-:Y:S02]  /*0a80*/  HADD2.F32 R132, -RZ, R6.H1_H1 ;  /* 0x30000006ff847230 */ /* 0x020fe40000004100 */
[----:B------:R-:W-:-:S03]  /*0a90*/  @P0 HADD2.F32 R134, -RZ, R10.H1_H1 ;  /* 0x3000000aff860230 */ /* 0x000fc60000004100 */
[----:B------:R-:W-:-:S04]  /*0aa0*/  FMUL.FTZ R132, R132, c[0x0][0x1ec] ;  /* 0x00007b0084847a20 */ /* 0x000fc80000410000 */
[----:B------:R-:W-:-:S04]  /*0ab0*/  FMUL.FTZ R149, R45, R132 ;  /* 0x000000842d957220 */ /* 0x000fc80000410000 */
[----:B------:R-:W-:Y:S02]  /*0ac0*/  @P0 FADD.FTZ R149, R149, R134 ;  /* 0x0000008695950221 */ /* 0x000fe40000010000 */
.L_x_18848:
[----:B------:R-:W-:Y:S05]  /*0ad0*/  BSYNC B0 ;  /* 0x0000000000007941 */ /* 0x000fea0003800000 */
.L_x_18846:
[----:B------:R-:W-:Y:S01]  /*0ae0*/  BSSY B0, `(.L_x_18849) ;  /* 0x000000b000007945 */ /* 0x000fe20003800000 */
[----:B------:R-:W-:Y:S05]  /*0af0*/  @P2 BRA `(.L_x_18850) ;  /* 0x0000004000002947 */ /* 0x000fea0003800000 */
[----:B------:R-:W-:Y:S01]  /*0b00*/  HFMA2.MMA R148, -RZ, RZ, 0, 0 ;  /* 0x00000000ff947435 */ /* 0x000fe200000001ff */
[----:B------:R-:W-:Y:S05]  /*0b10*/  @!P0 BRA `(.L_x_18851) ;  /* 0x0000007000008947 */ /* 0x000fea0003800000 */
[----:B-----5:R-:W-:Y:S01]  /*0b20*/  HADD2.F32 R148, -RZ, R11.H0_H0 ;  /* 0x2000000bff947230 */ /* 0x020fe20000004100 */
[----:B------:R-:W-:Y:S05]  /*0b30*/  BRA `(.L_x_18851) ;  /* 0x0000005000007947 */ /* 0x000fea0003800000 */
.L_x_18850:
[----:B-----5:R-:W-:Y:S02]  /*0b40*/  HADD2.F32 R132, -RZ, R7.H0_H0 ;  /* 0x20000007ff847230 */ /* 0x020fe40000004100 */
[----:B------:R-:W-:-:S03]  /*0b50*/  @P0 HADD2.F32 R135, -RZ, R11.H0_H0 ;  /* 0x2000000bff870230 */ /* 0x000fc60000004100 */
[----:B------:R-:W-:-:S04]  /*0b60*/  FMUL.FTZ R133, R132, c[0x0][0x1ec] ;  /* 0x00007b0084857a20 */ /* 0x000fc80000410000 */
[----:B------:R-:W-:-:S04]  /*0b70*/  FMUL.FTZ R148, R46, R133 ;  /* 0x000000852e947220 */ /* 0x000fc80000410000 */
[----:B------:R-:W-:Y:S02]  /*0b80*/  @P0 FADD.FTZ R148, R148, R135 ;  /* 0x0000008794940221 */ /* 0x000fe40000010000 */
.L_x_18851:
[----:B------:R-:W-:Y:S05]  /*0b90*/  BSYNC B0 ;  /* 0x0000000000007941 */ /* 0x000fea0003800000 */
.L_x_18849:
[----:B------:R-:W-:Y:S01]  /*0ba0*/  BSSY B0, `(.L_x_18852) ;  /* 0x000000b000007945 */ /* 0x000fe20003800000 */
[----:B------:R-:W-:Y:S05]  /*0bb0*/  @P2 BRA `(.L_x_18853) ;  /* 0x0000004000002947 */ /* 0x000fea0003800000 */
[----:B------:R-:W-:Y:S01]  /*0bc0*/  MOV R151, RZ ;  /* 0x000000ff00977202 */ /* 0x000fe20000000f00 */
[----:B------:R-:W-:Y:S05]  /*0bd0*/  @!P0 BRA `(.L_x_18854) ;  /* 0x0000007000008947 */ /* 0x000fea0003800000 */
[----:B-----5:R-:W-:Y:S01]  /*0be0*/  HADD2.F32 R151, -RZ, R11.H1_H1 ;  /* 0x3000000bff977230 */ /* 0x020fe20000004100 */
[----:B------:R-:W-:Y:S05]  /*0bf0*/  BRA `(.L_x_18854) ;  /* 0x0000005000007947 */ /* 0x000fea0003800000 */
.L_x_18853:
[----:B-----5:R-:W-:Y:S02]  /*0c00*/  HADD2.F32 R132, -RZ, R7.H1_H1 ;  /* 0x30000007ff847230 */ /* 0x020fe40000004100 */
[----:B------:R-:W-:-:S03]  /*0c10*/  @P0 HADD2.F32 R134, -RZ, R11.H1_H1 ;  /* 0x3000000bff860230 */ /* 0x000fc60000004100 */
[----:B------:R-:W-:-:S04]  /*0c20*/  FMUL.FTZ R132, R132, c[0x0][0x1ec] ;  /* 0x00007b0084847a20 */ /* 0x000fc80000410000 */
[----:B------:R-:W-:-:S04]  /*0c30*/  FMUL.FTZ R151, R47, R132 ;  /* 0x000000842f977220 */ /* 0x000fc80000410000 */
[----:B------:R-:W-:Y:S02]  /*0c40*/  @P0 FADD.FTZ R151, R151, R134 ;  /* 0x0000008697970221 */ /* 0x000fe40000010000 */
.L_x_18854:
[----:B------:R-:W-:Y:S05]  /*0c50*/  BSYNC B0 ;  /* 0x0000000000007941 */ /* 0x000fea0003800000 */
.L_x_18852:
        /* <DEDUP_REMOVED lines=19> */
.L_x_18856:
[----:B0----5:R-:W-:Y:S02]  /*0d90*/  HADD2.F32 R132, -RZ, R4.H0_H0 ;  /* 0x20000004ff847230 */ /* 0x021fe40000004100 */
[----:B------:R-:W-:-:S03]  /*0da0*/  @P0 HADD2.F32 R135, -RZ, R8.H0_H0 ;  /* 0x20000008ff870230 */ /* 0x000fc60000004100 */
[----:B------:R-:W-:-:S04]  /*0db0*/  FMUL.FTZ R133, R132, c[0x0][0x1ec] ;  /* 0x00007b0084857a20 */ /* 0x000fc80000410000 */
[----:B------:R-:W-:-:S04]  /*0dc0*/  FMUL.FTZ R150, R40, R133 ;  /* 0x0000008528967220 */ /* 0x000fc80000410000 */
[----:B------:R-:W-:Y:S02]  /*0dd0*/  @P0 FADD.FTZ R150, R135, R150 ;  /* 0x0000009687960221 */ /* 0x000fe40000010000 */
.L_x_18857:
[----:B------:R-:W-:Y:S05]  /*0de0*/  BSYNC B0 ;  /* 0x0000000000007941 */ /* 0x000fea0003800000 */
.L_x_18855:
[----:B------:R-:W-:Y:S01]  /*0df0*/  BSSY B0, `(.L_x_18858) ;  /* 0x000000b000007945 */ /* 0x000fe20003800000 */
[----:B------:R-:W-:Y:S05]  /*0e00*/  @P2 BRA `(.L_x_18859) ;  /* 0x0000004000002947 */ /* 0x000fea0003800000 */
[----:B0-----:R-:W-:Y:S01]  /*0e10*/  MOV R153, RZ ;  /* 0x000000ff00997202 */ /* 0x001fe20000000f00 */
[----:B------:R-:W-:Y:S05]  /*0e20*/  @!P0 BRA `(.L_x_18860) ;  /* 0x0000007000008947 */ /* 0x000fea0003800000 */
[----:B-----5:R-:W-:Y:S01]  /*0e30*/  HADD2.F32 R153, -RZ, R8.H1_H1 ;  /* 0x30000008ff997230 */ /* 0x020fe20000004100 */
[----:B------:R-:W-:Y:S05]  /*0e40*/  BRA `(.L_x_18860) ;  /* 0x0000005000007947 */ /* 0x000fea0003800000 */
.L_x_18859:
[----:B0----5:R-:W-:Y:S02]  /*0e50*/  HADD2.F32 R132, -RZ, R4.H1_H1 ;  /* 0x30000004ff847230 */ /* 0x021fe40000004100 */
[----:B------:R-:W-:-:S03]  /*0e60*/  @P0 HADD2.F32 R134, -RZ, R8.H1_H1 ;  /* 0x30000008ff860230 */ /* 0x000fc60000004100 */
[----:B------:R-:W-:-:S04]  /*0e70*/  FMUL.FTZ R132, R132, c[0x0][0x1ec] ;  /* 0x00007b0084847a20 */ /* 0x000fc80000410000 */
[----:B------:R-:W-:-:S04]  /*0e80*/  FMUL.FTZ R153, R41, R132 ;  /* 0x0000008429997220 */ /* 0x000fc80000410000 */
[----:B------:R-:W-:Y:S02]  /*0e90*/  @P0 FADD.FTZ R153, R134, R153 ;  /* 0x0000009986990221 */ /* 0x000fe40000010000 */
.L_x_18860:
[----:B------:R-:W-:Y:S05]  /*0ea0*/  BSYNC B0 ;  /* 0x0000000000007941 */ /* 0x000fea0003800000 */
.L_x_18858:
[----:B------:R-:W-:Y:S01]  /*0eb0*/  BSSY B0, `(.L_x_18861) ;  /* 0x000000b000007945 */ /* 0x000fe20003800000 */
[----:B------:R-:W-:Y:S05]  /*0ec0*/  @P2 BRA `(.L_x_18862) ;  /* 0x0000004000002947 */ /* 0x000fea0003800000 */
[----:B------:R-:W-:Y:S01]  /*0ed0*/  HFMA2.MMA R152, -RZ, RZ, 0, 0 ;  /* 0x00000000ff987435 */ /* 0x000fe200000001ff */
[----:B------:R-:W-:Y:S05]  /*0ee0*/  @!P0 BRA `(.L_x_18863) ;  /* 0x0000007000008947 */ /* 0x000fea0003800000 */
[----:B-----5:R-:W-:Y:S01]  /*0ef0*/  HADD2.F32 R152, -RZ, R9.H0_H0 ;  /* 0x20000009ff987230 */ /* 0x020fe20000004100 */
[----:B------:R-:W-:Y:S05]  /*0f00*/  BRA `(.L_x_18863) ;  /* 0x0000005000007947 */ /* 0x000fea0003800000 */
.L_x_18862:
[----:B-----5:R-:W-:Y:S02]  /*0f10*/  HADD2.F32 R132, -RZ, R5.H0_H0 ;  /* 0x20000005ff847230 */ /* 0x020fe40000004100 */
[----:B------:R-:W-:-:S03]  /*0f20*/  @P0 HADD2.F32 R135, -RZ, R9.H0_H0 ;  /* 0x20000009ff870230 */ /* 0x000fc60000004100 */
[----:B------:R-:W-:-:S04]  /*0f30*/  FMUL.FTZ R133, R132, c[0x0][0x1ec] ;  /* 0x00007b0084857a20 */ /* 0x000fc80000410000 */
[----:B------:R-:W-:-:S04]  /*0f40*/  FMUL.FTZ R152, R42, R133 ;  /* 0x000000852a987220 */ /* 0x000fc80000410000 */
[----:B------:R-:W-:Y:S02]  /*0f50*/  @P0 FADD.FTZ R152, R135, R152 ;  /* 0x0000009887980221 */ /* 0x000fe40000010000 */
.L_x_18863:
[----:B------:R-:W-:Y:S05]  /*0f60*/  BSYNC B0 ;  /* 0x0000000000007941 */ /* 0x000fea0003800000 */
.L_x_18861:
[----:B------:R-:W-:Y:S01]  /*0f70*/  BSSY B0, `(.L_x_18864) ;  /* 0x000000b000007945 */ /* 0x000fe20003800000 */
[----:B------:R-:W-:Y:S05]  /*0f80*/  @P2 BRA `(.L_x_18865) ;  /* 0x0000004000002947 */ /* 0x000fea0003800000 */
[----:B------:R-:W-:Y:S01]  /*0f90*/  MOV R155, RZ ;  /* 0x000000ff009b7202 */ /* 0x000fe20000000f00 */
[----:B------:R-:W-:Y:S05]  /*0fa0*/  @!P0 BRA `(.L_x_18866) ;  /* 0x0000007000008947 */ /* 0x000fea0003800000 */
[----:B-----5:R-:W-:Y:S01]  /*0fb0*/  HADD2.F32 R155, -RZ, R9.H1_H1 ;  /* 0x30000009ff9b7230 */ /* 0x020fe20000004100 */
[----:B------:R-:W-:Y:S05]  /*0fc0*/  BRA `(.L_x_18866) ;  /* 0x0000005000007947 */ /* 0x000fea0003800000 */
.L_x_18865:
[----:B-----5:R-:W-:Y:S02]  /*0fd0*/  HADD2.F32 R132, -RZ, R5.H1_H1 ;  /* 0x30000005ff847230 */ /* 0x020fe40000004100 */
[----:B------:R-:W-:-:S03]  /*0fe0*/  @P0 HADD2.F32 R134, -RZ, R9.H1_H1 ;  /* 0x30000009ff860230 */ /* 0x000fc60000004100 */
[----:B------:R-:W-:-:S04]  /*0ff0*/  FMUL.FTZ R132, R132, c[0x0][0x1ec] ;  /* 0x00007b0084847a20 */ /* 0x000fc80000410000 */
[----:B------:R-:W-:-:S04]  /*1000*/  FMUL.FTZ R155, R43, R132 ;  /* 0x000000842b9b7220 */ /* 0x000fc80000410000 */
[----:B------:R-:W-:Y:S02]  /*1010*/  @P0 FADD.FTZ R155, R134, R155 ;  /* 0x0000009b869b0221 */ /* 0x000fe40000010000 */
.L_x_18866:
[----:B------:R-:W-:Y:S05]  /*1020*/  BSYNC B0 ;  /* 0x0000000000007941 */ /* 0x000fea0003800000 */
.L_x_18864:
[----:B------:R-:W-:Y:S01]  /*1030*/  BSSY B0, `(.L_x_18867) ;  /* 0x000000b000007945 */ /* 0x000fe20003800000 */
[----:B------:R-:W-:Y:S05]  /*1040*/  @P2 BRA `(.L_x_18868) ;  /* 0x0000004000002947 */ /* 0x000fea0003800000 */
[----:B------:R-:W-:Y:S01]  /*1050*/  HFMA2.MMA R154, -RZ, RZ, 0, 0 ;  /* 0x00000000ff9a7435 */ /* 0x000fe200000001ff */
[----:B------:R-:W-:Y:S05]  /*1060*/  @!P0 BRA `(.L_x_18869) ;  /* 0x0000007000008947 */ /* 0x000fea0003800000 */
[----:B-----5:R-:W-:Y:S01]  /*1070*/  HADD2.F32 R154, -RZ, R10.H0_H0 ;  /* 0x2000000aff9a7230 */ /* 0x020fe20000004100 */
[----:B------:R-:W-:Y:S05]  /*1080*/  BRA `(.L_x_18869) ;  /* 0x0000005000007947 */ /* 0x000fea0003800000 */
.L_x_18868:
[----:B-----5:R-:W-:Y:S02]  /*1090*/  HADD2.F32 R132, -RZ, R6.H0_H0 ;  /* 0x20000006ff847230 */ /* 0x020fe40000004100 */
[----:B------:R-:W-:-:S03]  /*10a0*/  @P0 HADD2.F32 R135, -RZ, R10.H0_H0 ;  /* 0x2000000aff870230 */ /* 0x000fc60000004100 */
[----:B------:R-:W-:-:S04]  /*10b0*/  FMUL.FTZ R133, R132, c[0x0][0x1ec] ;  /* 0x00007b0084857a20 */ /* 0x000fc80000410000 */
[----:B------:R-:W-:-:S04]  /*10c0*/  FMUL.FTZ R154, R36, R133 ;  /* 0x00000085249a7220 */ /* 0x000fc80000410000 */
[----:B------:R-:W-:Y:S02]  /*10d0*/  @P0 FADD.FTZ R154, R135, R154 ;  /* 0x0000009a879a0221 */ /* 0x000fe40000010000 */
.L_x_18869:
[----:B------:R-:W-:Y:S05]  /*10e0*/  BSYNC B0 ;  /* 0x0000000000007941 */ /* 0x000fea0003800000 */
.L_x_18867:
[----:B------:R-:W-:Y:S01]  /*10f0*/  BSSY B0, `(.L_x_18870) ;  /* 0x000000b000007945 */ /* 0x000fe20003800000 */
[----:B------:R-:W-:Y:S05]  /*1100*/  @P2 BRA `(.L_x_18871) ;  /* 0x0000004000002947 */ /* 0x000fea0003800000 */
[----:B------:R-:W-:Y:S01]  /*1110*/  MOV R157, RZ ;  /* 0x000000ff009d7202 */ /* 0x000fe20000000f00 */
[----:B------:R-:W-:Y:S05]  /*1120*/  @!P0 BRA `(.L_x_18872) ;  /* 0x0000007000008947 */ /* 0x000fea0003800000 */
[----:B-----5:R-:W-:Y:S01]  /*1130*/  HADD2.F32 R157, -RZ, R10.H1_H1 ;  /* 0x3000000aff9d7230 */ /* 0x020fe20000004100 */
[----:B------:R-:W-:Y:S05]  /*1140*/  BRA `(.L_x_18872) ;  /* 0x0000005000007947 */ /* 0x000fea0003800000 */
.L_x_18871:
[----:B-----5:R-:W-:Y:S02]  /*1150*/  HADD2.F32 R132, -RZ, R6.H1_H1 ;  /* 0x30000006ff847230 */ /* 0x020fe40000004100 */
[----:B------:R-:W-:-:S03]  /*1160*/  @P0 HADD2.F32 R134, -RZ, R10.H1_H1 ;  /* 0x3000000aff860230 */ /* 0x000fc60000004100 */
[----:B------:R-:W-:-:S04]  /*1170*/  FMUL.FTZ R132, R132, c[0x0][0x1ec] ;  /* 0x00007b0084847a20 */ /* 0x000fc80000410000 */
[----:B------:R-:W-:-:S04]  /*1180*/  FMUL.FTZ R157, R37, R132 ;  /* 0x00000084259d7220 */ /* 0x000fc80000410000 */
[----:B------:R-:W-:Y:S02]  /*1190*/  @P0 FADD.FTZ R157, R134, R157 ;  /* 0x0000009d869d0221 */ /* 0x000fe40000010000 */
.L_x_18872:
[----:B------:R-:W-:Y:S05]  /*11a0*/  BSYNC B0 ;  /* 0x0000000000007941 */ /* 0x000fea0003800000 */
.L_x_18870:
[----:B------:R-:W-:Y:S01]  /*11b0*/  BSSY B0, `(.L_x_18873) ;  /* 0x000000b000007945 */ /* 0x000fe20003800000 */
[----:B------:R-:W-:Y:S05]  /*11c0*/  @P2 BRA `(.L_x_18874) ;  /* 0x0000004000002947 */ /* 0x000fea0003800000 */
[----:B------:R-:W-:Y:S01]  /*11d0*/  HFMA2.MMA R156, -RZ, RZ, 0, 0 ;  /* 0x00000000ff9c7435 */ /* 0x000fe200000001ff */
[----:B------:R-:W-:Y:S05]  /*11e0*/  @!P0 BRA `(.L_x_18875) ;  /* 0x0000007000008947 */ /* 0x000fea0003800000 */
[----:B-----5:R-:W-:Y:S01]  /*11f0*/  HADD2.F32 R156, -RZ, R11.H0_H0 ;  /* 0x2000000bff9c7230 */ /* 0x020fe20000004100 */
[----:B------:R-:W-:Y:S05]  /*1200*/  BRA `(.L_x_18875) ;  /* 0x0000005000007947 */ /* 0x000fea0003800000 */
.L_x_18874:
[----:B-----5:R-:W-:Y:S02]  /*1210*/  HADD2.F32 R132, -RZ, R7.H0_H0 ;  /* 0x20000007ff847230 */ /* 0x020fe40000004100 */
[----:B------:R-:W-:-:S03]  /*1220*/  @P0 HADD2.F32 R135, -RZ, R11.H0_H0 ;  /* 0x2000000bff870230 */ /* 0x000fc60000004100 */
[----:B------:R-:W-:-:S04]  /*1230*/  FMUL.FTZ R133, R132, c[0x0][0x1ec] ;  /* 0x00007b0084857a20 */ /* 0x000fc80000410000 */
[----:B------:R-:W-:-:S04]  /*1240*/  FMUL.FTZ R156, R38, R133 ;  /* 0x00000085269c7220 */ /* 0x000fc80000410000 */
[----:B------:R-:W-:Y:S02]  /*1250*/  @P0 FADD.FTZ R156, R135, R156 ;  /* 0x0000009c879c0221 */ /* 0x000fe40000010000 */
.L_x_18875:
[----:B------:R-:W-:Y:S05]  /*1260*/  BSYNC B0 ;  /* 0x0000000000007941 */ /* 0x000fea0003800000 */
.L_x_18873:
[----:B------:R-:W-:Y:S01]  /*1270*/  BSSY B0, `(.L_x_18876) ;  /* 0x000000b000007945 */ /* 0x000fe20003800000 */
[----:B------:R-:W-:Y:S05]  /*1280*/  @P2 BRA `(.L_x_18877) ;  /* 0x0000004000002947 */ /* 0x000fea0003800000 */
[----:B------:R-:W-:Y:S01]  /*1290*/  MOV R159, RZ ;  /* 0x000000ff009f7202 */ /* 0x000fe20000000f00 */
[----:B------:R-:W-:Y:S05]  /*12a0*/  @!P0 BRA `(.L_x_18878) ;  /* 0x0000007000008947 */ /* 0x000fea0003800000 */
[----:B-----5:R-:W-:Y:S01]  /*12b0*/  HADD2.F32 R159, -RZ, R11.H1_H1 ;  /* 0x3000000bff9f7230 */ /* 0x020fe20000004100 */
[----:B------:R-:W-:Y:S05]  /*12c0*/  BRA `(.L_x_18878) ;  /* 0x0000005000007947 */ /* 0x000fea0003800000 */
.L_x_18877:
[----:B-----5:R-:W-:Y:S02]  /*12d0*/  HADD2.F32 R132, -RZ, R7.H1_H1 ;  /* 0x30000007ff847230 */ /* 0x020fe40000004100 */
[----:B------:R-:W-:-:S03]  /*12e0*/  @P0 HADD2.F32 R134, -RZ, R11.H1_H1 ;  /* 0x3000000bff860230 */ /* 0x000fc60000004100 */
[----:B------:R-:W-:-:S04]  /*12f0*/  FMUL.FTZ R132, R132, c[0x0][0x1ec] ;  /* 0x00007b0084847a20 */ /* 0x000fc80000410000 */
[----:B------:R-:W-:-:S04]  /*1300*/  FMUL.FTZ R159, R39, R132 ;  /* 0x00000084279f7220 */ /* 0x000fc80000410000 */
[----:B------:R-:W-:Y:S02]  /*1310*/  @P0 FADD.FTZ R159, R134, R159 ;  /* 0x0000009f869f0221 */ /* 0x000fe40000010000 */
.L_x_18878:
[----:B------:R-:W-:Y:S05]  /*1320*/  BSYNC B0 ;  /* 0x0000000000007941 */ /* 0x000fea0003800000 */
.L_x_18876:
[----:B------:R-:W-:Y:S01]  /*1330*/  @P1 IADD3 R163, R174, 0x100, RZ ;  /* 0x00000100aea31810 */ /* 0x000fe20007ffe0ff */
[----:B------:R-:W-:Y:S01]  /*1340*/  IMAD.WIDE.U32 R160, R161, R182, c[0x0][0x188] ;  /* 0x00006200a1a07625 */ /* 0x000fe200078e00b6 */
[----:B------:R-:W-:Y:S02]  /*1350*/  IADD3 R169, R177, 0x100, RZ ;  /* 0x00000100b1a97810 */ /* 0x000fe40007ffe0ff */
        /* <DEDUP_REMOVED lines=15> */
.L_x_18880:
[----:B0----5:R-:W-:Y:S02]  /*1450*/  HADD2.F32 R132, -RZ, R4.H0_H0 ;  /* 0x20000004ff847230 */ /* 0x021fe40000004100 */
[----:B------:R-:W-:-:S03]  /*1460*/  @P0 HADD2.F32 R135, -RZ, R8.H0_H0 ;  /* 0x20000008ff870230 */ /* 0x000fc60000004100 */
[----:B------:R-:W-:-:S04]  /*1470*/  FMUL.FTZ R133, R132, c[0x0][0x1ec] ;  /* 0x00007b0084857a20 */ /* 0x000fc80000410000 */
[----:B------:R-:W-:-:S04]  /*1480*/  FMUL.FTZ R158, R32, R133 ;  /* 0x00000085209e7220 */ /* 0x000fc80000410000 */
[----:B------:R-:W-:Y:S02]  /*1490*/  @P0 FADD.FTZ R158, R135, R158 ;  /* 0x0000009e879e0221 */ /* 0x000fe40000010000 */
.L_x_18881:
[----:B------:R-:W-:Y:S05]  /*14a0*/  BSYNC B0 ;  /* 0x0000000000007941 */ /* 0x000fea0003800000 */
.L_x_18879:
[----:B------:R-:W-:Y:S01]  /*14b0*/  BSSY B0, `(.L_x_18882) ;  /* 0x000000b000007945 */ /* 0x000fe20003800000 */
[----:B------:R-:W-:Y:S05]  /*14c0*/  @P2 BRA `(.L_x_18883) ;  /* 0x0000004000002947 */ /* 0x000fea0003800000 */
[----:B0-----:R-:W-:Y:S01]  /*14d0*/  MOV R161, RZ ;  /* 0x000000ff00a17202 */ /* 0x001fe20000000f00 */
[----:B------:R-:W-:Y:S05]  /*14e0*/  @!P0 BRA `(.L_x_18884) ;  /* 0x0000007000008947 */ /* 0x000fea0003800000 */
[----:B-----5:R-:W-:Y:S01]  /*14f0*/  HADD2.F32 R161, -RZ, R8.H1_H1 ;  /* 0x30000008ffa17230 */ /* 0x020fe20000004100 */
[----:B------:R-:W-:Y:S05]  /*1500*/  BRA `(.L_x_18884) ;  /* 0x0000005000007947 */ /* 0x000fea0003800000 */
.L_x_18883:
[----:B0----5:R-:W-:Y:S02]  /*1510*/  HADD2.F32 R132, -RZ, R4.H1_H1 ;  /* 0x30000004ff847230 */ /* 0x021fe40000004100 */
[----:B------:R-:W-:-:S03]  /*1520*/  @P0 HADD2.F32 R134, -RZ, R8.H1_H1 ;  /* 0x30000008ff860230 */ /* 0x000fc60000004100 */
[----:B------:R-:W-:-:S04]  /*1530*/  FMUL.FTZ R132, R132, c[0x0][0x1ec] ;  /* 0x00007b0084847a20 */ /* 0x000fc80000410000 */
[----:B------:R-:W-:-:S04]  /*1540*/  FMUL.FTZ R161, R33, R132 ;  /* 0x0000008421a17220 */ /* 0x000fc80000410000 */
[----:B------:R-:W-:Y:S02]  /*1550*/  @P0 FADD.FTZ R161, R134, R161 ;  /* 0x000000a186a10221 */ /* 0x000fe40000010000 */
.L_x_18884:
[----:B------:R-:W-:Y:S05]  /*1560*/  BSYNC B0 ;  /* 0x0000000000007941 */ /* 0x000fea0003800000 */
.L_x_18882:
[----:B------:R-:W-:Y:S01]  /*1570*/  BSSY B0, `(.L_x_18885) ;  /* 0x000000b000007945 */ /* 0x000fe20003800000 */
[----:B------:R-:W-:Y:S05]  /*1580*/  @P2 BRA `(.L_x_18886) ;  /* 0x0000004000002947 */ /* 0x000fea0003800000 */
[----:B------:R-:W-:Y:S01]  /*1590*/  HFMA2.MMA R160, -RZ, RZ, 0, 0 ;  /* 0x00000000ffa07435 */ /* 0x000fe200000001ff */
[----:B------:R-:W-:Y:S05]  /*15a0*/  @!P0 BRA `(.L_x_18887) ;  /* 0x0000007000008947 */ /* 0x000fea0003800000 */
[----:B-----5:R-:W-:Y:S01]  /*15b0*/  HADD2.F32 R160, -RZ, R9.H0_H0 ;  /* 0x20000009ffa07230 */ /* 0x020fe20000004100 */
[----:B------:R-:W-:Y:S05]  /*15c0*/  BRA `(.L_x_18887) ;  /* 0x0000005000007947 */ /* 0x000fea0003800000 */
.L_x_18886:
[----:B-----5:R-:W-:Y:S02]  /*15d0*/  HADD2.F32 R132, -RZ, R5.H0_H0 ;  /* 0x20000005ff847230 */ /* 0x020fe40000004100 */
[----:B------:R-:W-:-:S03]  /*15e0*/  @P0 HADD2.F32 R135, -RZ, R9.H0_H0 ;  /* 0x20000009ff870230 */ /* 0x000fc60000004100 */
[----:B------:R-:W-:-:S04]  /*15f0*/  FMUL.FTZ R133, R132, c[0x0][0x1ec] ;  /* 0x00007b0084857a20 */ /* 0x000fc80000410000 */
[----:B------:R-:W-:-:S04]  /*1600*/  FMUL.FTZ R160, R34, R133 ;  /* 0x0000008522a07220 */ /* 0x000fc80000410000 */
[----:B------:R-:W-:Y:S02]  /*1610*/  @P0 FADD.FTZ R160, R135, R160 ;  /* 0x000000a087a00221 */ /* 0x000fe40000010000 */
.L_x_18887:
[----:B------:R-:W-:Y:S05]  /*1620*/  BSYNC B0 ;  /* 0x0000000000007941 */ /* 0x000fea0003800000 */
.L_x_18885:
[----:B------:R-:W-:Y:S01]  /*1630*/  BSSY B0, `(.L_x_18888) ;  /* 0x000000b000007945 */ /* 0x000fe20003800000 */
[----:B------:R-:W-:Y:S05]  /*1640*/  @P2 BRA `(.L_x_18889) ;  /* 0x0000004000002947 */ /* 0x000fea0003800000 */
[----:B------:R-:W-:Y:S01]  /*1650*/  MOV R163, RZ ;  /* 0x000000ff00a37202 */ /* 0x000fe20000000f00 */
[----:B------:R-:W-:Y:S05]  /*1660*/  @!P0 BRA `(.L_x_18890) ;  /* 0x0000007000008947 */ /* 0x000fea0003800000 */
[----:B-----5:R-:W-:Y:S01]  /*1670*/  HADD2.F32 R163, -RZ, R9.H1_H1 ;  /* 0x30000009ffa37230 */ /* 0x020fe20000004100 */
[----:B------:R-:W-:Y:S05]  /*1680*/  BRA `(.L_x_18890) ;  /* 0x0000005000007947 */ /* 0x000fea0003800000 */
.L_x_18889:
[----:B-----5:R-:W-:Y:S02]  /*1690*/  HADD2.F32 R132, -RZ, R5.H1_H1 ;  /* 0x30000005ff847230 */ /* 0x020fe40000004100 */
[----:B------:R-:W-:-:S03]  /*16a0*/  @P0 HADD2.F32 R134, -RZ, R9.H1_H1 ;  /* 0x30000009ff860230 */ /* 0x000fc60000004100 */
[----:B------:R-:W-:-:S04]  /*16b0*/  FMUL.FTZ R132, R132, c[0x0][0x1ec] ;  /* 0x00007b0084847a20 */ /* 0x000fc80000410000 */
[----:B------:R-:W-:-:S04]  /*16c0*/  FMUL.FTZ R163, R35, R132 ;  /* 0x0000008423a37220 */ /* 0x000fc80000410000 */
[----:B------:R-:W-:Y:S02]  /*16d0*/  @P0 FADD.FTZ R163, R134, R163 ;  /* 0x000000a386a30221 */ /* 0x000fe40000010000 */
.L_x_18890:
[----:B------:R-:W-:Y:S05]  /*16e0*/  BSYNC B0 ;  /* 0x0000000000007941 */ /* 0x000fea0003800000 */
.L_x_18888:
[----:B------:R-:W-:Y:S01]  /*16f0*/  BSSY B0, `(.L_x_18891) ;  /* 0x000000b000007945 */ /* 0x000fe20003800000 */
[----:B------:R-:W-:Y:S05]  /*1700*/  @P2 BRA `(.L_x_18892) ;  /* 0x0000004000002947 */ /* 0x000fea0003800000 */
[----:B------:R-:W-:Y:S01]  /*1710*/  HFMA2.MMA R162, -RZ, RZ, 0, 0 ;  /* 0x00000000ffa27435 */ /* 0x000fe200000001ff */
[----:B------:R-:W-:Y:S05]  /*1720*/  @!P0 BRA `(.L_x_18893) ;  /* 0x0000007000008947 */ /* 0x000fea0003800000 */
[----:B-----5:R-:W-:Y:S01]  /*1730*/  HADD2.F32 R162, -RZ, R10.H0_H0 ;  /* 0x2000000affa27230 */ /* 0x020fe20000004100 */
[----:B------:R-:W-:Y:S05]  /*1740*/  BRA `(.L_x_18893) ;  /* 0x0000005000007947 */ /* 0x000fea0003800000 */
.L_x_18892:
[----:B-----5:R-:W-:Y:S02]  /*1750*/  HADD2.F32 R132, -RZ, R6.H0_H0 ;  /* 0x20000006ff847230 */ /* 0x020fe40000004100 */
[----:B------:R-:W-:-:S03]  /*1760*/  @P0 HADD2.F32 R135, -RZ, R10.H0_H0 ;  /* 0x2000000aff870230 */ /* 0x000fc60000004100 */
[----:B------:R-:W-:-:S04]  /*1770*/  FMUL.FTZ R133, R132, c[0x0][0x1ec] ;  /* 0x00007b0084857a20 */ /* 0x000fc80000410000 */
[----:B------:R-:W-:-:S04]  /*1780*/  FMUL.FTZ R162, R28, R133 ;  /* 0x000000851ca27220 */ /* 0x000fc80000410000 */
[----:B------:R-:W-:Y:S02]  /*1790*/  @P0 FADD.FTZ R162, R135, R162 ;  /* 0x000000a287a20221 */ /* 0x000fe40000010000 */
.L_x_18893:
[----:B------:R-:W-:Y:S05]  /*17a0*/  BSYNC B0 ;  /* 0x0000000000007941 */ /* 0x000fea0003800000 */
.L_x_18891:
[----:B------:R-:W-:Y:S01]  /*17b0*/  BSSY B0, `(.L_x_18894) ;  /* 0x000000b000007945 */ /* 0x000fe20003800000 */
[----:B------:R-:W-:Y:S05]  /*17c0*/  @P2 BRA `(.L_x_18895) ;  /* 0x0000004000002947 */ /* 0x000fea0003800000 */
[----:B------:R-:W-:Y:S01]  /*17d0*/  MOV R165, RZ ;  /* 0x000000ff00a57202 */ /* 0x000fe20000000f00 */
[----:B------:R-:W-:Y:S05]  /*17e0*/  @!P0 BRA `(.L_x_18896) ;  /* 0x0000007000008947 */ /* 0x000fea0003800000 */
[----:B-----5:R-:W-:Y:S01]  /*17f0*/  HADD2.F32 R165, -RZ, R10.H1_H1 ;  /* 0x3000000affa57230 */ /* 0x020fe20000004100 */
[----:B------:R-:W-:Y:S05]  /*1800*/  BRA `(.L_x_18896) ;  /* 0x0000005000007947 */ /* 0x000fea0003800000 */
.L_x_18895:
[----:B-----5:R-:W-:Y:S02]  /*1810*/  HADD2.F32 R132, -RZ, R6.H1_H1 ;  /* 0x30000006ff847230 */ /* 0x020fe40000004100 */
[----:B------:R-:W-:-:S03]  /*1820*/  @P0 HADD2.F32 R134, -RZ, R10.H1_H1 ;  /* 0x3000000aff860230 */ /* 0x000fc60000004100 */
[----:B------:R-:W-:-:S04]  /*1830*/  FMUL.FTZ R132, R132, c[0x0][0x1ec] ;  /* 0x00007b0084847a20 */ /* 0x000fc80000410000 */
[----:B------:R-:W-:-:S04]  /*1840*/  FMUL.FTZ R165, R29, R132 ;  /* 0x000000841da57220 */ /* 0x000fc80000410000 */
[----:B------:R-:W-:Y:S02]  /*1850*/  @P0 FADD.FTZ R165, R134, R165 ;  /* 0x000000a586a50221 */ /* 0x000fe40000010000 */
.L_x_18896:
[----:B------:R-:W-:Y:S05]  /*1860*/  BSYNC B0 ;  /* 0x0000000000007941 */ /* 0x000fea0003800000 */
.L_x_18894:
[----:B------:R-:W-:Y:S01]  /*1870*/  BSSY B0, `(.L_x_18897) ;  /* 0x000000b000007945 */ /* 0x000fe20003800000 */
[----:B------:R-:W-:Y:S05]  /*1880*/  @P2 BRA `(.L_x_18898) ;  /* 0x0000004000002947 */ /* 0x000fea0003800000 */
[----:B------:R-:W-:Y:S01]  /*1890*/  HFMA2.MMA R164, -RZ, RZ, 0, 0 ;  /* 0x00000000ffa47435 */ /* 0x000fe200000001ff */
[----:B------:R-:W-:Y:S05]  /*18a0*/  @!P0 BRA `(.L_x_18899) ;  /* 0x0000007000008947 */ /* 0x000fea0003800000 */
[----:B-----5:R-:W-:Y:S01]  /*18b0*/  HADD2.F32 R164, -RZ, R11.H0_H0 ;  /* 0x2000000bffa47230 */ /* 0x020fe20000004100 */
[----:B------:R-:W-:Y:S05]  /*18c0*/  BRA `(.L_x_18899) ;  /* 0x0000005000007947 */ /* 0x000fea0003800000 */
.L_x_18898:
[----:B-----5:R-:W-:Y:S02]  /*18d0*/  HADD2.F32 R132, -RZ, R7.H0_H0 ;  /* 0x20000007ff847230 */ /* 0x020fe40000004100 */
[----:B------:R-:W-:-:S03]  /*18e0*/  @P0 HADD2.F32 R135, -RZ, R11.H0_H0 ;  /* 0x2000000bff870230 */ /* 0x000fc60000004100 */
[----:B------:R-:W-:-:S04]  /*18f0*/  FMUL.FTZ R133, R132, c[0x0][0x1ec] ;  /* 0x00007b0084857a20 */ /* 0x000fc80000410000 */
[----:B------:R-:W-:-:S04]  /*1900*/  FMUL.FTZ R164, R30, R133 ;  /* 0x000000851ea47220 */ /* 0x000fc80000410000 */
[----:B------:R-:W-:Y:S02]  /*1910*/  @P0 FADD.FTZ R164, R135, R164 ;  /* 0x000000a487a40221 */ /* 0x000fe40000010000 */
.L_x_18899:
[----:B------:R-:W-:Y:S05]  /*1920*/  BSYNC B0 ;  /* 0x0000000000007941 */ /* 0x000fea0003800000 */
.L_x_18897:
[----:B------:R-:W-:Y:S01]  /*1930*/  BSSY B0, `(.L_x_18900) ;  /* 0x000000b000007945 */ /* 0x000fe20003800000 */
[----:B------:R-:W-:Y:S05]  /*1940*/  @P2 BRA `(.L_x_18901) ;  /* 0x0000004000002947 */ /* 0x000fea0003800000 */
[----:B------:R-:W-:Y:S01]  /*1950*/  MOV R167, RZ ;  /* 0x000000ff00a77202 */ /* 0x000fe20000000f00 */
[----:B------:R-:W-:Y:S05]  /*1960*/  @!P0 BRA `(.L_x_18902) ;  /* 0x0000007000008947 */ /* 0x000fea0003800000 */
[----:B-----5:R-:W-:Y:S01]  /*1970*/  HADD2.F32 R167, -RZ, R11.H1_H1 ;  /* 0x3000000bffa77230 */ /* 0x020fe20000004100 */
[----:B------:R-:W-:Y:S05]  /*1980*/  BRA `(.L_x_18902) ;  /* 0x0000005000007947 */ /* 0x000fea0003800000 */
.L_x_18901:
[----:B-----5:R-:W-:Y:S02]  /*1990*/  HADD2.F32 R132, -RZ, R7.H1_H1 ;  /* 0x30000007ff847230 */ /* 0x020fe40000004100 */
[----:B------:R-:W-:-:S03]  /*19a0*/  @P0 HADD2.F32 R134, -RZ, R11.H1_H1 ;  /* 0x3000000bff860230 */ /* 0x000fc60000004100 */
[----:B------:R-:W-:-:S04]  /*19b0*/  FMUL.FTZ R132, R132, c[0x0][0x1ec] ;  /* 0x00007b0084847a20 */ /* 0x000fc80000410000 */
[----:B------:R-:W-:-:S04]  /*19c0*/  FMUL.FTZ R167, R31, R132 ;  /* 0x000000841fa77220 */ /* 0x000fc80000410000 */
[----:B------:R-:W-:Y:S02]  /*19d0*/  @P0 FADD.FTZ R167, R134, R167 ;  /* 0x000000a786a70221 */ /* 0x000fe40000010000 */
.L_x_18902:
[----:B------:R-:W-:Y:S05]  /*19e0*/  BSYNC B0 ;  /* 0x0000000000007941 */ /* 0x000fea0003800000 */
.L_x_18900:
        /* <DEDUP_REMOVED lines=18> */
.L_x_18904:
[----:B0----5:R-:W-:Y:S02]  /*1b10*/  HADD2.F32 R132, -RZ, R4.H0_H0 ;  /* 0x20000004ff847230 */ /* 0x021fe40000004100 */
[----:B------:R-:W-:-:S03]  /*1b20*/  @P0 HADD2.F32 R135, -RZ, R8.H0_H0 ;  /* 0x20000008ff870230 */ /* 0x000fc60000004100 */
[----:B------:R-:W-:-:S04]  /*1b30*/  FMUL.FTZ R133, R132, c[0x0][0x1ec] ;  /* 0x00007b0084857a20 */ /* 0x000fc80000410000 */
[----:B------:R-:W-:-:S04]  /*1b40*/  FMUL.FTZ R166, R24, R133 ;  /* 0x0000008518a67220 */ /* 0x000fc80000410000 */
[----:B------:R-:W-:Y:S02]  /*1b50*/  @P0 FADD.FTZ R166, R135, R166 ;  /* 0x000000a687a60221 */ /* 0x000fe40000010000 */
.L_x_18905:
[----:B------:R-:W-:Y:S05]  /*1b60*/  BSYNC B0 ;  /* 0x0000000000007941 */ /* 0x000fea0003800000 */
.L_x_18903:
[----:B------:R-:W-:Y:S01]  /*1b70*/  BSSY B0, `(.L_x_18906) ;  /* 0x000000b000007945 */ /* 0x000fe20003800000 */
[----:B------:R-:W-:Y:S05]  /*1b80*/  @P2 BRA `(.L_x_18907) ;  /* 0x0000004000002947 */ /* 0x000fea0003800000 */
[----:B0-----:R-:W-:Y:S01]  /*1b90*/  MOV R169, RZ ;  /* 0x000000ff00a97202 */ /* 0x001fe20000000f00 */
[----:B------:R-:W-:Y:S05]  /*1ba0*/  @!P0 BRA `(.L_x_18908) ;  /* 0x0000007000008947 */ /* 0x000fea0003800000 */
[----:B-----5:R-:W-:Y:S01]  /*1bb0*/  HADD2.F32 R169, -RZ, R8.H1_H1 ;  /* 0x30000008ffa97230 */ /* 0x020fe20000004100 */
[----:B------:R-:W-:Y:S05]  /*1bc0*/  BRA `(.L_x_18908) ;  /* 0x0000005000007947 */ /* 0x000fea0003800000 */
.L_x_18907:
[----:B0----5:R-:W-:Y:S02]  /*1bd0*/  HADD2.F32 R132, -RZ, R4.H1_H1 ;  /* 0x30000004ff847230 */ /* 0x021fe40000004100 */
[----:B------:R-:W-:-:S03]  /*1be0*/  @P0 HADD2.F32 R134, -RZ, R8.H1_H1 ;  /* 0x30000008ff860230 */ /* 0x000fc60000004100 */
[----:B------:R-:W-:-:S04]  /*1bf0*/  FMUL.FTZ R132, R132, c[0x0][0x1ec] ;  /* 0x00007b0084847a20 */ /* 0x000fc80000410000 */
[----:B------:R-:W-:-:S04]  /*1c00*/  FMUL.FTZ R169, R25, R132 ;  /* 0x0000008419a97220 */ /* 0x000fc80000410000 */
[----:B------:R-:W-:Y:S02]  /*1c10*/  @P0 FADD.FTZ R169, R134, R169 ;  /* 0x000000a986a90221 */ /* 0x000fe40000010000 */
.L_x_18908:
[----:B------:R-:W-:Y:S05]  /*1c20*/  BSYNC B0 ;  /* 0x0000000000007941 */ /* 0x000fea0003800000 */
.L_x_18906:
[----:B------:R-:W-:Y:S01]  /*1c30*/  BSSY B0, `(.L_x_18909) ;  /* 0x000000b000007945 */ /* 0x000fe20003800000 */
[----:B------:R-:W-:Y:S05]  /*1c40*/  @P2 BRA `(.L_x_18910) ;  /* 0x0000004000002947 */ /* 0x000fea0003800000 */
[----:B------:R-:W-:Y:S01]  /*1c50*/  HFMA2.MMA R168, -RZ, RZ, 0, 0 ;  /* 0x00000000ffa87435 */ /* 0x000fe200000001ff */
[----:B------:R-:W-:Y:S05]  /*1c60*/  @!P0 BRA `(.L_x_18911) ;  /* 0x0000007000008947 */ /* 0x000fea0003800000 */
[----:B-----5:R-:W-:Y:S01]  /*1c70*/  HADD2.F32 R168, -RZ, R9.H0_H0 ;  /* 0x20000009ffa87230 */ /* 0x020fe20000004100 */
[----:B------:R-:W-:Y:S05]  /*1c80*/  BRA `(.L_x_18911) ;  /* 0x0000005000007947 */ /* 0x000fea0003800000 */
.L_x_18910:
[----:B-----5:R-:W-:Y:S02]  /*1c90*/  HADD2.F32 R132, -RZ, R5.H0_H0 ;  /* 0x20000005ff847230 */ /* 0x020fe40000004100 */
[----:B------:R-:W-:-:S03]  /*1ca0*/  @P0 HADD2.F32 R135, -RZ, R9.H0_H0 ;  /* 0x20000009ff870230 */ /* 0x000fc60000004100 */
[----:B------:R-:W-:-:S04]  /*1cb0*/  FMUL.FTZ R133, R132, c[0x0][0x1ec] ;  /* 0x00007b0084857a20 */ /* 0x000fc80000410000 */
[----:B------:R-:W-:-:S04]  /*1cc0*/  FMUL.FTZ R168, R26, R133 ;  /* 0x000000851aa87220 */ /* 0x000fc80000410000 */
[----:B------:R-:W-:Y:S02]  /*1cd0*/  @P0 FADD.FTZ R168, R135, R168 ;  /* 0x000000a887a80221 */ /* 0x000fe40000010000 */
.L_x_18911:
[----:B------:R-:W-:Y:S05]  /*1ce0*/  BSYNC B0 ;  /* 0x0000000000007941 */ /* 0x000fea0003800000 */
.L_x_18909:
[----:B------:R-:W-:Y:S01]  /*1cf0*/  BSSY B0, `(.L_x_18912) ;  /* 0x000000b000007945 */ /* 0x000fe20003800000 */
[----:B------:R-:W-:Y:S05]  /*1d00*/  @P2 BRA `(.L_x_18913) ;  /* 0x0000004000002947 */ /* 0x000fea0003800000 */
[----:B------:R-:W-:Y:S01]  /*1d10*/  MOV R171, RZ ;  /* 0x000000ff00ab7202 */ /* 0x000fe20000000f00 */
[----:B------:R-:W-:Y:S05]  /*1d20*/  @!P0 BRA `(.L_x_18914) ;  /* 0x0000007000008947 */ /* 0x000fea0003800000 */
[----:B-----5:R-:W-:Y:S01]  /*1d30*/  HADD2.F32 R171, -RZ, R9.H1_H1 ;  /* 0x30000009ffab7230 */ /* 0x020fe20000004100 */
[----:B------:R-:W-:Y:S05]  /*1d40*/  BRA `(.L_x_18914) ;  /* 0x0000005000007947 */ /* 0x000fea0003800000 */
.L_x_18913:
[----:B-----5:R-:W-:Y:S02]  /*1d50*/  HADD2.F32 R132, -RZ, R5.H1_H1 ;  /* 0x30000005ff847230 */ /* 0x020fe40000004100 */
[----:B------:R-:W-:-:S03]  /*1d60*/  @P0 HADD2.F32 R134, -RZ, R9.H1_H1 ;  /* 0x30000009ff860230 */ /* 0x000fc60000004100 */
[----:B------:R-:W-:-:S04]  /*1d70*/  FMUL.FTZ R132, R132, c[0x0][0x1ec] ;  /* 0x00007b0084847a20 */ /* 0x000fc80000410000 */
[----:B------:R-:W-:-:S04]  /*1d80*/  FMUL.FTZ R171, R27, R132 ;  /* 0x000000841bab7220 */ /* 0x000fc80000410000 */
[----:B------:R-:W-:Y:S02]  /*1d90*/  @P0 FADD.FTZ R171, R134, R171 ;  /* 0x000000ab86ab0221 */ /* 0x000fe40000010000 */
.L_x_18914:
[----:B------:R-:W-:Y:S05]  /*1da0*/  BSYNC B0 ;  /* 0x0000000000007941 */ /* 0x000fea0003800000 */
.L_x_18912:
[----:B------:R-:W-:Y:S01]  /*1db0*/  BSSY B0, `(.L_x_18915) ;  /* 0x000000b000007945 */ /* 0x000fe20003800000 */
[----:B------:R-:W-:Y:S05]  /*1dc0*/  @P2 BRA `(.L_x_18916) ;  /* 0x0000004000002947 */ /* 0x000fea0003800000 */
[----:B------:R-:W-:Y:S01]  /*1dd0*/  HFMA2.MMA R170, -RZ, RZ, 0, 0 ;  /* 0x00000000ffaa7435 */ /* 0x000fe200000001ff */
[----:B------:R-:W-:Y:S05]  /*1de0*/  @!P0 BRA `(.L_x_18917) ;  /* 0x0000007000008947 */ /* 0x000fea0003800000 */
[----:B-----5:R-:W-:Y:S01]  /*1df0*/  HADD2.F32 R170, -RZ, R10.H0_H0 ;  /* 0x2000000affaa7230 */ /* 0x020fe20000004100 */
[----:B------:R-:W-:Y:S05]  /*1e00*/  BRA `(.L_x_18917) ;  /* 0x0000005000007947 */ /* 0x000fea0003800000 */
.L_x_18916:
[----:B-----5:R-:W-:Y:S02]  /*1e10*/  HADD2.F32 R132, -RZ, R6.H0_H0 ;  /* 0x20000006ff847230 */ /* 0x020fe40000004100 */
[----:B------:R-:W-:-:S03]  /*1e20*/  @P0 HADD2.F32 R135, -RZ, R10.H0_H0 ;  /* 0x2000000aff870230 */ /* 0x000fc60000004100 */
[----:B------:R-:W-:-:S04]  /*1e30*/  FMUL.FTZ R133, R132, c[0x0][0x1ec] ;  /* 0x00007b0084857a20 */ /* 0x000fc80000410000 */
[----:B------:R-:W-:-:S04]  /*1e40*/  FMUL.FTZ R170, R20, R133 ;  /* 0x0000008514aa7220 */ /* 0x000fc80000410000 */
[----:B------:R-:W-:Y:S02]  /*1e50*/  @P0 FADD.FTZ R170, R135, R170 ;  /* 0x000000aa87aa0221 */ /* 0x000fe40000010000 */
.L_x_18917:
[----:B------:R-:W-:Y:S05]  /*1e60*/  BSYNC B0 ;  /* 0x0000000000007941 */ /* 0x000fea0003800000 */
.L_x_18915:
[----:B------:R-:W-:Y:S01]  /*1e70*/  BSSY B0, `(.L_x_18918) ;  /* 0x000000b000007945 */ /* 0x000fe20003800000 */
[----:B------:R-:W-:Y:S05]  /*1e80*/  @P2 BRA `(.L_x_18919) ;  /* 0x0000004000002947 */ /* 0x000fea0003800000 */
[----:B------:R-:W-:Y:S01]  /*1e90*/  MOV R173, RZ ;  /* 0x000000ff00ad7202 */ /* 0x000fe20000000f00 */
[----:B------:R-:W-:Y:S05]  /*1ea0*/  @!P0 BRA `(.L_x_18920) ;  /* 0x0000007000008947 */ /* 0x000fea0003800000 */
[----:B-----5:R-:W-:Y:S01]  /*1eb0*/  HADD2.F32 R173, -RZ, R10.H1_H1 ;  /* 0x3000000affad7230 */ /* 0x020fe20000004100 */
[----:B------:R-:W-:Y:S05]  /*1ec0*/  BRA `(.L_x_18920) ;  /* 0x0000005000007947 */ /* 0x000fea0003800000 */
.L_x_18919:
[----:B-----5:R-:W-:Y:S02]  /*1ed0*/  HADD2.F32 R132, -RZ, R6.H1_H1 ;  /* 0x30000006ff847230 */ /* 0x020fe40000004100 */
[----:B------:R-:W-:-:S03]  /*1ee0*/  @P0 HADD2.F32 R134, -RZ, R10.H1_H1 ;  /* 0x3000000aff860230 */ /* 0x000fc60000004100 */
[----:B------:R-:W-:-:S04]  /*1ef0*/  FMUL.FTZ R132, R132, c[0x0][0x1ec] ;  /* 0x00007b0084847a20 */ /* 0x000fc80000410000 */
[----:B------:R-:W-:-:S04]  /*1f00*/  FMUL.FTZ R173, R21, R132 ;  /* 0x0000008415ad7220 */ /* 0x000fc80000410000 */
[----:B------:R-:W-:Y:S02]  /*1f10*/  @P0 FADD.FTZ R173, R134, R173 ;  /* 0x000000ad86ad0221 */ /* 0x000fe40000010000 */
.L_x_18920:
[----:B------:R-:W-:Y:S05]  /*1f20*/  BSYNC B0 ;  /* 0x0000000000007941 */ /* 0x000fea0003800000 */
.L_x_18918:
[----:B------:R-:W-:Y:S01]  /*1f30*/  BSSY B0, `(.L_x_18921) ;  /* 0x000000b000007945 */ /* 0x000fe20003800000 */
[----:B------:R-:W-:Y:S05]  /*1f40*/  @P2 BRA `(.L_x_18922) ;  /* 0x0000004000002947 */ /* 0x000fea0003800000 */
[----:B------:R-:W-:Y:S01]  /*1f50*/  HFMA2.MMA R172, -RZ, RZ, 0, 0 ;  /* 0x00000000ffac7435 */ /* 0x000fe200000001ff */
[----:B------:R-:W-:Y:S05]  /*1f60*/  @!P0 BRA `(.L_x_18923) ;  /* 0x0000007000008947 */ /* 0x000fea0003800000 */
[----:B-----5:R-:W-:Y:S01]  /*1f70*/  HADD2.F32 R172, -RZ, R11.H0_H0 ;  /* 0x2000000bffac7230 */ /* 0x020fe20000004100 */
[----:B------:R-:W-:Y:S05]  /*1f80*/  BRA `(.L_x_18923) ;  /* 0x0000005000007947 */ /* 0x000fea0003800000 */
.L_x_18922:
[----:B-----5:R-:W-:Y:S02]  /*1f90*/  HADD2.F32 R132, -RZ, R7.H0_H0 ;  /* 0x20000007ff847230 */ /* 0x020fe40000004100 */
[----:B------:R-:W-:-:S03]  /*1fa0*/  @P0 HADD2.F32 R135, -RZ, R11.H0_H0 ;  /* 0x2000000bff870230 */ /* 0x000fc60000004100 */
[----:B------:R-:W-:-:S04]  /*1fb0*/  FMUL.FTZ R133, R132, c[0x0][0x1ec] ;  /* 0x00007b0084857a20 */ /* 0x000fc80000410000 */
[----:B------:R-:W-:-:S04]  /*1fc0*/  FMUL.FTZ R172, R22, R133 ;  /* 0x0000008516ac7220 */ /* 0x000fc80000410000 */
[----:B------:R-:W-:Y:S02]  /*1fd0*/  @P0 FADD.FTZ R172, R135, R172 ;  /* 0x000000ac87ac0221 */ /* 0x000fe40000010000 */
.L_x_18923:
[----:B------:R-:W-:Y:S05]  /*1fe0*/  BSYNC B0 ;  /* 0x0000000000007941 */ /* 0x000fea0003800000 */
.L_x_18921:
[----:B------:R-:W-:Y:S01]  /*1ff0*/  BSSY B0, `(.L_x_18924) ;  /* 0x000000b000007945 */ /* 0x000fe20003800000 */
[----:B------:R-:W-:Y:S05]  /*2000*/  @P2 BRA `(.L_x_18925) ;  /* 0x0000004000002947 */ /* 0x000fea0003800000 */
[----:B------:R-:W-:Y:S01]  /*2010*/  MOV R175, RZ ;  /* 0x000000ff00af7202 */ /* 0x000fe20000000f00 */
[----:B------:R-:W-:Y:S05]  /*2020*/  @!P0 BRA `(.L_x_18926) ;  /* 0x0000007000008947 */ /* 0x000fea0003800000 */
[----:B-----5:R-:W-:Y:S01]  /*2030*/  HADD2.F32 R175, -RZ, R11.H1_H1 ;  /* 0x3000000bffaf7230 */ /* 0x020fe20000004100 */
[----:B------:R-:W-:Y:S05]  /*2040*/  BRA `(.L_x_18926) ;  /* 0x0000005000007947 */ /* 0x000fea0003800000 */
.L_x_18925:
[----:B-----5:R-:W-:Y:S02]  /*2050*/  HADD2.F32 R132, -RZ, R7.H1_H1 ;  /* 0x30000007ff847230 */ /* 0x020fe40000004100 */
[----:B------:R-:W-:-:S03]  /*2060*/  @P0 HADD2.F32 R134, -RZ, R11.H1_H1 ;  /* 0x3000000bff860230 */ /* 0x000fc60000004100 */
[----:B------:R-:W-:-:S04]  /*2070*/  FMUL.FTZ R132, R132, c[0x0][0x1ec] ;  /* 0x00007b0084847a20 */ /* 0x000fc80000410000 */
[----:B------:R-:W-:-:S04]  /*2080*/  FMUL.FTZ R175, R23, R132 ;  /* 0x0000008417af7220 */ /* 0x000fc80000410000 */
[----:B------:R-:W-:Y:S02]  /*2090*/  @P0 FADD.FTZ R175, R134, R175 ;  /* 0x000000af86af0221 */ /* 0x000fe40000010000 */
.L_x_18926:
[----:B------:R-:W-:Y:S05]  /*20a0*/  BSYNC B0 ;  /* 0x0000000000007941 */ /* 0x000fea0003800000 */
.L_x_18924:
[----:B------:R-:W-:Y:S01]  /*20b0*/  IADD3 R185, R177, 0x200, RZ ;  /* 0x00000200b1b97810 */ /* 0x000fe20007ffe0ff */
[----:B------:R-:W-:Y:S01]  /*20c0*/  IMAD.WIDE.U32 R176, R181, R182, c[0x0][0x188] ;  /* 0x00006200b5b07625 */ /* 0x000fe200078e00b6 */
        /* <DEDUP_REMOVED lines=16> */
.L_x_18928:
[----:B0----5:R-:W-:Y:S02]  /*21d0*/  HADD2.F32 R132, -RZ, R4.H0_H0 ;  /* 0x20000004ff847230 */ /* 0x021fe40000004100 */
[----:B------:R-:W-:-:S03]  /*21e0*/  @P0 HADD2.F32 R135, -RZ, R8.H0_H0 ;  /* 0x20000008ff870230 */ /* 0x000fc60000004100 */
[----:B------:R-:W-:-:S04]  /*21f0*/  FMUL.FTZ R133, R132, c[0x0][0x1ec] ;  /* 0x00007b0084857a20 */ /* 0x000fc80000410000 */
[----:B------:R-:W-:-:S04]  /*2200*/  FMUL.FTZ R174, R16, R133 ;  /* 0x0000008510ae7220 */ /* 0x000fc80000410000 */
[----:B------:R-:W-:Y:S02]  /*2210*/  @P0 FADD.FTZ R174, R135, R174 ;  /* 0x000000ae87ae0221 */ /* 0x000fe40000010000 */
.L_x_18929:
[----:B------:R-:W-:Y:S05]  /*2220*/  BSYNC B0 ;  /* 0x0000000000007941 */ /* 0x000fea0003800000 */
.L_x_18927:
[----:B------:R-:W-:Y:S01]  /*2230*/  BSSY B0, `(.L_x_18930) ;  /* 0x000000b000007945 */ /* 0x000fe20003800000 */
[----:B------:R-:W-:Y:S05]  /*2240*/  @P2 BRA `(.L_x_18931) ;  /* 0x0000004000002947 */ /* 0x000fea0003800000 */
[----:B0-----:R-:W-:Y:S01]  /*2250*/  MOV R177, RZ ;  /* 0x000000ff00b17202 */ /* 0x001fe20000000f00 */
[----:B------:R-:W-:Y:S05]  /*2260*/  @!P0 BRA `(.L_x_18932) ;  /* 0x0000007000008947 */ /* 0x000fea0003800000 */
[----:B-----5:R-:W-:Y:S01]  /*2270*/  HADD2.F32 R177, -RZ, R8.H1_H1 ;  /* 0x30000008ffb17230 */ /* 0x020fe20000004100 */
[----:B------:R-:W-:Y:S05]  /*2280*/  BRA `(.L_x_18932) ;  /* 0x0000005000007947 */ /* 0x000fea0003800000 */
.L_x_18931:
[----:B0----5:R-:W-:Y:S02]  /*2290*/  HADD2.F32 R132, -RZ, R4.H1_H1 ;  /* 0x30000004ff847230 */ /* 0x021fe40000004100 */
[----:B------:R-:W-:-:S03]  /*22a0*/  @P0 HADD2.F32 R134, -RZ, R8.H1_H1 ;  /* 0x30000008ff860230 */ /* 0x000fc60000004100 */
[----:B------:R-:W-:-:S04]  /*22b0*/  FMUL.FTZ R132, R132, c[0x0][0x1ec] ;  /* 0x00007b0084847a20 */ /* 0x000fc80000410000 */
[----:B------:R-:W-:-:S04]  /*22c0*/  FMUL.FTZ R177, R17, R132 ;  /* 0x0000008411b17220 */ /* 0x000fc80000410000 */
[----:B------:R-:W-:Y:S02]  /*22d0*/  @P0 FADD.FTZ R177, R134, R177 ;  /* 0x000000b186b10221 */ /* 0x000fe40000010000 */
.L_x_18932:
[----:B------:R-:W-:Y:S05]  /*22e0*/  BSYNC B0 ;  /* 0x0000000000007941 */ /* 0x000fea0003800000 */
.L_x_18930:
[----:B------:R-:W-:Y:S01]  /*22f0*/  BSSY B0, `(.L_x_18933) ;  /* 0x000000b000007945 */ /* 0x000fe20003800000 */
[----:B------:R-:W-:Y:S05]  /*2300*/  @P2 BRA `(.L_x_18934) ;  /* 0x0000004000002947 */ /* 0x000fea0003800000 */
[----:B------:R-:W-:Y:S01]  /*2310*/  HFMA2.MMA R176, -RZ, RZ, 0, 0 ;  /* 0x00000000ffb07435 */ /* 0x000fe200000001ff */
[----:B------:R-:W-:Y:S05]  /*2320*/  @!P0 BRA `(.L_x_18935) ;  /* 0x0000007000008947 */ /* 0x000fea0003800000 */
[----:B-----5:R-:W-:Y:S01]  /*2330*/  HADD2.F32 R176, -RZ, R9.H0_H0 ;  /* 0x20000009ffb07230 */ /* 0x020fe20000004100 */
[----:B------:R-:W-:Y:S05]  /*2340*/  BRA `(.L_x_18935) ;  /* 0x0000005000007947 */ /* 0x000fea0003800000 */
.L_x_18934:
[----:B-----5:R-:W-:Y:S02]  /*2350*/  HADD2.F32 R132, -RZ, R5.H0_H0 ;  /* 0x20000005ff847230 */ /* 0x020fe40000004100 */
[----:B------:R-:W-:-:S03]  /*2360*/  @P0 HADD2.F32 R135, -RZ, R9.H0_H0 ;  /* 0x20000009ff870230 */ /* 0x000fc60000004100 */
[----:B------:R-:W-:-:S04]  /*2370*/  FMUL.FTZ R133, R132, c[0x0][0x1ec] ;  /* 0x00007b0084857a20 */ /* 0x000fc80000410000 */
[----:B------:R-:W-:-:S04]  /*2380*/  FMUL.FTZ R176, R18, R133 ;  /* 0x0000008512b07220 */ /* 0x000fc80000410000 */
[----:B------:R-:W-:Y:S02]  /*2390*/  @P0 FADD.FTZ R176, R135, R176 ;  /* 0x000000b087b00221 */ /* 0x000fe40000010000 */
.L_x_18935:
[----:B------:R-:W-:Y:S05]  /*23a0*/  BSYNC B0 ;  /* 0x0000000000007941 */ /* 0x000fea0003800000 */
.L_x_18933:
[----:B------:R-:W-:Y:S01]  /*23b0*/  BSSY B0, `(.L_x_18936) ;  /* 0x000000b000007945 */ /* 0x000fe20003800000 */
[----:B------:R-:W-:Y:S05]  /*23c0*/  @P2 BRA `(.L_x_18937) ;  /* 0x0000004000002947 */ /* 0x000fea0003800000 */
[----:B------:R-:W-:Y:S01]  /*23d0*/  MOV R179, RZ ;  /* 0x000000ff00b37202 */ /* 0x000fe20000000f00 */
[----:B------:R-:W-:Y:S05]  /*23e0*/  @!P0 BRA `(.L_x_18938) ;  /* 0x0000007000008947 */ /* 0x000fea0003800000 */
[----:B-----5:R-:W-:Y:S01]  /*23f0*/  HADD2.F32 R179, -RZ, R9.H1_H1 ;  /* 0x30000009ffb37230 */ /* 0x020fe20000004100 */
[----:B------:R-:W-:Y:S05]  /*2400*/  BRA `(.L_x_18938) ;  /* 0x0000005000007947 */ /* 0x000fea0003800000 */
.L_x_18937:
[----:B-----5:R-:W-:Y:S02]  /*2410*/  HADD2.F32 R132, -RZ, R5.H1_H1 ;  /* 0x30000005ff847230 */ /* 0x020fe40000004100 */
[----:B------:R-:W-:-:S03]  /*2420*/  @P0 HADD2.F32 R134, -RZ, R9.H1_H1 ;  /* 0x30000009ff860230 */ /* 0x000fc60000004100 */
[----:B------:R-:W-:-:S04]  /*2430*/  FMUL.FTZ R132, R132, c[0x0][0x1ec] ;  /* 0x00007b0084847a20 */ /* 0x000fc80000410000 */
[----:B------:R-:W-:-:S04]  /*2440*/  FMUL.FTZ R179, R19, R132 ;  /* 0x0000008413b37220 */ /* 0x000fc80000410000 */
[----:B------:R-:W-:Y:S02]  /*2450*/  @P0 FADD.FTZ R179, R134, R179 ;  /* 0x000000b386b30221 */ /* 0x000fe40000010000 */
.L_x_18938:
[----:B------:R-:W-:Y:S05]  /*2460*/  BSYNC B0 ;  /* 0x0000000000007941 */ /* 0x000fea0003800000 */
.L_x_18936:
[----:B------:R-:W-:Y:S01]  /*2470*/  BSSY B0, `(.L_x_18939) ;  /* 0x000000b000007945 */ /* 0x000fe20003800000 */
[----:B------:R-:W-:Y:S05]  /*2480*/  @P2 BRA `(.L_x_18940) ;  /* 0x0000004000002947 */ /* 0x000fea0003800000 */
[----:B------:R-:W-:Y:S01]  /*2490*/  HFMA2.MMA R178, -RZ, RZ, 0, 0 ;  /* 0x00000000ffb27435 */ /* 0x000fe200000001ff */
[----:B------:R-:W-:Y:S05]  /*24a0*/  @!P0 BRA `(.L_x_18941) ;  /* 0x0000007000008947 */ /* 0x000fea0003800000 */
[----:B-----5:R-:W-:Y:S01]  /*24b0*/  HADD2.F32 R178, -RZ, R10.H0_H0 ;  /* 0x2000000affb27230 */ /* 0x020fe20000004100 */
[----:B------:R-:W-:Y:S05]  /*24c0*/  BRA `(.L_x_18941) ;  /* 0x0000005000007947 */ /* 0x000fea0003800000 */
.L_x_18940:
[----:B-----5:R-:W-:Y:S02]  /*24d0*/  HADD2.F32 R132, -RZ, R6.H0_H0 ;  /* 0x20000006ff847230 */ /* 0x020fe40000004100 */
[----:B------:R-:W-:-:S03]  /*24e0*/  @P0 HADD2.F32 R135, -RZ, R10.H0_H0 ;  /* 0x2000000aff870230 */ /* 0x000fc60000004100 */
[----:B------:R-:W-:-:S04]  /*24f0*/  FMUL.FTZ R133, R132, c[0x0][0x1ec] ;  /* 0x00007b0084857a20 */ /* 0x000fc80000410000 */
[----:B------:R-:W-:-:S04]  /*2500*/  FMUL.FTZ R178, R12, R133 ;  /* 0x000000850cb27220 */ /* 0x000fc80000410000 */
[----:B------:R-:W-:Y:S02]  /*2510*/  @P0 FADD.FTZ R178, R135, R178 ;  /* 0x000000b287b20221 */ /* 0x000fe40000010000 */
.L_x_18941:
[----:B------:R-:W-:Y:S05]  /*2520*/  BSYNC B0 ;  /* 0x0000000000007941 */ /* 0x000fea0003800000 */
.L_x_18939:
[----:B------:R-:W-:Y:S01]  /*2530*/  BSSY B0, `(.L_x_18942) ;  /* 0x000000b000007945 */ /* 0x000fe20003800000 */
[----:B------:R-:W-:Y:S05]  /*2540*/  @P2 BRA `(.L_x_18943) ;  /* 0x0000004000002947 */ /* 0x000fea0003800000 */
[----:B------:R-:W-:Y:S01]  /*2550*/  MOV R181, RZ ;  /* 0x000000ff00b57202 */ /* 0x000fe20000000f00 */
[----:B------:R-:W-:Y:S05]  /*2560*/  @!P0 BRA `(.L_x_18944) ;  /* 0x0000007000008947 */ /* 0x000fea0003800000 */
[----:B-----5:R-:W-:Y:S01]  /*2570*/  HADD2.F32 R181, -RZ, R10.H1_H1 ;  /* 0x3000000affb57230 */ /* 0x020fe20000004100 */
[----:B------:R-:W-:Y:S05]  /*2580*/  BRA `(.L_x_18944) ;  /* 0x0000005000007947 */ /* 0x000fea0003800000 */
.L_x_18943:
[----:B-----5:R-:W-:Y:S02]  /*2590*/  HADD2.F32 R132, -RZ, R6.H1_H1 ;  /* 0x30000006ff847230 */ /* 0x020fe40000004100 */
[----:B------:R-:W-:-:S03]  /*25a0*/  @P0 HADD2.F32 R134, -RZ, R10.H1_H1 ;  /* 0x3000000aff860230 */ /* 0x000fc60000004100 */
[----:B------:R-:W-:-:S04]  /*25b0*/  FMUL.FTZ R132, R132, c[0x0][0x1ec] ;  /* 0x00007b0084847a20 */ /* 0x000fc80000410000 */
[----:B------:R-:W-:-:S04]  /*25c0*/  FMUL.FTZ R181, R13, R132 ;  /* 0x000000840db57220 */ /* 0x000fc80000410000 */
[----:B------:R-:W-:Y:S02]  /*25d0*/  @P0 FADD.FTZ R181, R134, R181 ;  /* 0x000000b586b50221 */ /* 0x000fe40000010000 */
.L_x_18944:
[----:B------:R-:W-:Y:S05]  /*25e0*/  BSYNC B0 ;  /* 0x0000000000007941 */ /* 0x000fea0003800000 */
.L_x_18942:
[----:B------:R-:W-:Y:S01]  /*25f0*/  BSSY B0, `(.L_x_18945) ;  /* 0x000000b000007945 */ /* 0x000fe20003800000 */
[----:B------:R-:W-:Y:S05]  /*2600*/  @P2 BRA `(.L_x_18946) ;  /* 0x0000004000002947 */ /* 0x000fea0003800000 */
[----:B------:R-:W-:Y:S01]  /*2610*/  HFMA2.MMA R180, -RZ, RZ, 0, 0 ;  /* 0x00000000ffb47435 */ /* 0x000fe200000001ff */
[----:B------:R-:W-:Y:S05]  /*2620*/  @!P0 BRA `(.L_x_18947) ;  /* 0x0000007000008947 */ /* 0x000fea0003800000 */
[----:B-----5:R-:W-:Y:S01]  /*2630*/  HADD2.F32 R180, -RZ, R11.H0_H0 ;  /* 0x2000000bffb47230 */ /* 0x020fe20000004100 */
[----:B------:R-:W-:Y:S05]  /*2640*/  BRA `(.L_x_18947) ;  /* 0x0000005000007947 */ /* 0x000fea0003800000 */
.L_x_18946:
[----:B-----5:R-:W-:Y:S02]  /*2650*/  HADD2.F32 R132, -RZ, R7.H0_H0 ;  /* 0x20000007ff847230 */ /* 0x020fe40000004100 */
[----:B------:R-:W-:-:S03]  /*2660*/  @P0 HADD2.F32 R135, -RZ, R11.H0_H0 ;  /* 0x2000000bff870230 */ /* 0x000fc60000004100 */
[----:B------:R-:W-:-:S04]  /*2670*/  FMUL.FTZ R133, R132, c[0x0][0x1ec] ;  /* 0x00007b0084857a20 */ /* 0x000fc80000410000 */
[----:B------:R-:W-:-:S04]  /*2680*/  FMUL.FTZ R180, R14, R133 ;  /* 0x000000850eb47220 */ /* 0x000fc80000410000 */
[----:B------:R-:W-:Y:S02]  /*2690*/  @P0 FADD.FTZ R180, R135, R180 ;  /* 0x000000b487b40221 */ /* 0x000fe40000010000 */
.L_x_18947:
[----:B------:R-:W-:Y:S05]  /*26a0*/  BSYNC B0 ;  /* 0x0000000000007941 */ /* 0x000fea0003800000 */
.L_x_18945:
[----:B------:R-:W-:Y:S01]  /*26b0*/  BSSY B0, `(.L_x_18948) ;  /* 0x000000b000007945 */ /* 0x000fe20003800000 */
[----:B------:R-:W-:Y:S05]  /*26c0*/  @P2 BRA `(.L_x_18949) ;  /* 0x0000004000002947 */ /* 0x000fea0003800000 */
[----:B------:R-:W-:Y:S01]  /*26d0*/  MOV R183, RZ ;  /* 0x000000ff00b77202 */ /* 0x000fe20000000f00 */
[----:B------:R-:W-:Y:S05]  /*26e0*/  @!P0 BRA `(.L_x_18950) ;  /* 0x0000007000008947 */ /* 0x000fea0003800000 */
[----:B-----5:R-:W-:Y:S01]  /*26f0*/  HADD2.F32 R183, -RZ, R11.H1_H1 ;  /* 0x3000000bffb77230 */ /* 0x020fe20000004100 */
[----:B------:R-:W-:Y:S05]  /*2700*/  BRA `(.L_x_18950) ;  /* 0x0000005000007947 */ /* 0x000fea0003800000 */
.L_x_18949:
[----:B-----5:R-:W-:Y:S02]  /*2710*/  HADD2.F32 R132, -RZ, R7.H1_H1 ;  /* 0x30000007ff847230 */ /* 0x020fe40000004100 */
[----:B------:R-:W-:-:S03]  /*2720*/  @P0 HADD2.F32 R134, -RZ, R11.H1_H1 ;  /* 0x3000000bff860230 */ /* 0x000fc60000004100 */
[----:B------:R-:W-:-:S04]  /*2730*/  FMUL.FTZ R132, R132, c[0x0][0x1ec] ;  /* 0x00007b0084847a20 */ /* 0x000fc80000410000 */
[----:B------:R-:W-:-:S04]  /*2740*/  FMUL.FTZ R183, R15, R132 ;  /* 0x000000840fb77220 */ /* 0x000fc80000410000 */
[----:B------:R-:W-:Y:S02]  /*2750*/  @P0 FADD.FTZ R183, R134, R183 ;  /* 0x000000b786b70221 */ /* 0x000fe40000010000 */
.L_x_18950:
[----:B------:R-:W-:Y:S05]  /*2760*/  BSYNC B0 ;  /* 0x0000000000007941 */ /* 0x000fea0003800000 */
.L_x_18948:
        /* <DEDUP_REMOVED lines=50> */
.L_x_18957:
        /* <DEDUP_REMOVED lines=100> */
.L_x_18958:
        /* <DEDUP_REMOVED lines=225> */
.L_x_18954:
[----:B-1----:R-:W-:Y:S05]  /*3ee0*/  BSYNC B0 ;  /* 0x0000000000007941 */ /* 0x002fea0003800000 */
.L_x_18953:
[----:B------:R-:W-:Y:S02]  /*3ef0*/  IADD3 R136, R136, c[0x0][0x160], RZ ;  /* 0x0000580088887a10 */ /* 0x000fe40007ffe0ff */
[----:B------:R-:W-:-:S02]  /*3f00*/  LOP3.LUT P1, RZ, R138, 0xff, RZ, 0xc0, !PT ;  /* 0x000000ff8aff7812 */ /* 0x000fc4000782c0ff */
[----:B------:R-:W-:Y:S02]  /*3f10*/  ISETP.GE.AND P0, PT, R136, c[0x0][0x164], PT ;  /* 0x0000590088007a0c */ /* 0x000fe40003f06270 */
[----:B------:R-:W-:-:S11]  /*3f20*/  SEL R138, RZ, 0x1, P1 ;  /* 0x00000001ff8a7807 */ /* 0x000fd60000800000 */
[----:B0----5:R-:W-:Y:S01]  /*3f30*/  @P0 CALL.REL.NOINC `(.L_x_18955) ;  /* 0x0000001000000944 */ /* 0x021fe20003c00000 */
[----:B------:R-:W-:Y:S05]  /*3f40*/  BRA `(.L_x_18956) ;  /* 0xffffc57000007947 */ /* 0x000fea000383ffff */
.L_x_18955:
[----:B------:R-:W-:Y:S05]  /*3f50*/  EXIT ;  /* 0x000000000000794d */ /* 0x000fea0003800000 */
.L_x_18951:
[----:B0-----:R-:W-:Y:S01]  /*3f60*/  HFMA2.MMA R185, -RZ, RZ, 0, 5.9604644775390625e-08 ;  /* 0x00000001ffb97435 */ /* 0x001fe200000001ff */
[----:B------:R-:W-:Y:S02]  /*3f70*/  MOV R133, 0x1f ;  /* 0x0000001f00857802 */ /* 0x000fe40000000f00 */
[----:B------:R-:W-:Y:S02]  /*3f80*/  MOV R184, 0xffffffff ;  /* 0xffffffff00b87802 */ /* 0x000fe40000000f00 */
[----:B------:R-:W-:Y:S02]  /*3f90*/  MOV R134, 0x3fb0 ;  /* 0x00003fb000867802 */ /* 0x000fe40000000f00 */
[----:B-----5:R-:W-:Y:S05]  /*3fa0*/  CALL.REL.NOINC `($__internal_87_$__cuda_sm70_shflsync_bfly_p) ;  /* 0x0000089000007944 */ /* 0x020fea0003c00000 */
[----:B-1----:R-:W-:Y:S01]  /*3fb0*/  MOV R132, R185 ;  /* 0x000000b900847202 */ /* 0x002fe20000000f00 */
[----:B0-----:R-:W-:Y:S05]  /*3fc0*/  BRA `(.L_x_18957) ;  /* 0xffffeac000007947 */ /* 0x001fea000383ffff */
.L_x_18952:
[----:B------:R-:W-:Y:S01]  /*3fd0*/  HFMA2.MMA R185, -RZ, RZ, 0, 1.1920928955078125e-07 ;  /* 0x00000002ffb97435 */ /* 0x000fe200000001ff */
[----:B------:R-:W-:Y:S02]  /*3fe0*/  MOV R133, 0x1f ;  /* 0x0000001f00857802 */ /* 0x000fe40000000f00 */
[----:B------:R-:W-:Y:S02]  /*3ff0*/  MOV R184, 0xffffffff ;  /* 0xffffffff00b87802 */ /* 0x000fe40000000f00 */
[----:B------:R-:W-:-:S02]  /*4000*/  MOV R134, 0x4020 ;  /* 0x0000402000867802 */ /* 0x000fc40000000f00 */
[----:B-----5:R-:W-:Y:S05]  /*4010*/  CALL.REL.NOINC `($__internal_87_$__cuda_sm70_shflsync_bfly_p) ;  /* 0x0000082000007944 */ /* 0x020fea0003c00000 */
[----:B01----:R-:W-:Y:S01]  /*4020*/  FADD.FTZ R186, R186, R185 ;  /* 0x000000b9baba7221 */ /* 0x003fe20000010000 */
[----:B------:R-:W-:Y:S01]  /*4030*/  HFMA2.MMA R185, -RZ, RZ, 0, 2.384185791015625e-07 ;  /* 0x00000004ffb97435 */ /* 0x000fe200000001ff */
[----:B------:R-:W-:-:S02]  /*4040*/  MOV R133, 0x1f ;  /* 0x0000001f00857802 */ /* 0x000fc40000000f00 */
[----:B------:R-:W-:Y:S02]  /*4050*/  MOV R184, 0xffffffff ;  /* 0xffffffff00b87802 */ /* 0x000fe40000000f00 */
[----:B------:R-:W-:Y:S02]  /*4060*/  MOV R134, 0x4080 ;  /* 0x0000408000867802 */ /* 0x000fe40000000f00 */
[----:B------:R-:W-:Y:S05]  /*4070*/  CALL.REL.NOINC `($__internal_87_$__cuda_sm70_shflsync_bfly_p) ;  /* 0x000007c000007944 */ /* 0x000fea0003c00000 */
[----:B01----:R-:W-:Y:S01]  /*4080*/  FADD.FTZ R186, R186, R185 ;  /* 0x000000b9baba7221 */ /* 0x003fe20000010000 */
[----:B------:R-:W-:Y:S01]  /*4090*/  HFMA2.MMA R185, -RZ, RZ, 0, 4.76837158203125e-07 ;  /* 0x00000008ffb97435 */ /* 0x000fe200000001ff */
[----:B------:R-:W-:Y:S02]  /*40a0*/  MOV R133, 0x1f ;  /* 0x0000001f00857802 */ /* 0x000fe40000000f00 */
[----:B------:R-:W-:Y:S02]  /*40b0*/  MOV R184, 0xffffffff ;  /* 0xffffffff00b87802 */ /* 0x000fe40000000f00 */
[----:B------:R-:W-:Y:S02]  /*40c0*/  MOV R134, 0x40e0 ;  /* 0x000040e000867802 */ /* 0x000fe40000000f00 */
[----:B------:R-:W-:Y:S05]  /*40d0*/  CALL.REL.NOINC `($__internal_87_$__cuda_sm70_shflsync_bfly_p) ;  /* 0x0000076000007944 */ /* 0x000fea0003c00000 */
[----:B01----:R-:W-:Y:S01]  /*40e0*/  FADD.FTZ R186, R186, R185 ;  /* 0x000000b9baba7221 */ /* 0x003fe20000010000 */
[----:B------:R-:W-:Y:S01]  /*40f0*/  HFMA2.MMA R185, -RZ, RZ, 0, 9.5367431640625e-07 ;  /* 0x00000010ffb97435 */ /* 0x000fe200000001ff */
[----:B------:R-:W-:-:S02]  /*4100*/  MOV R133, 0x1f ;  /* 0x0000001f00857802 */ /* 0x000fc40000000f00 */
[----:B------:R-:W-:Y:S02]  /*4110*/  MOV R184, 0xffffffff ;  /* 0xffffffff00b87802 */ /* 0x000fe40000000f00 */
[----:B------:R-:W-:Y:S02]  /*4120*/  MOV R134, 0x4140 ;  /* 0x0000414000867802 */ /* 0x000fe40000000f00 */
[----:B------:R-:W-:Y:S05]  /*4130*/  CALL.REL.NOINC `($__internal_87_$__cuda_sm70_shflsync_bfly_p) ;  /* 0x0000070000007944 */ /* 0x000fea0003c00000 */
        /* <DEDUP_REMOVED lines=86> */
[----:B------:R-:W-:Y:S05]  /*46a0*/  CALL.REL.NOINC `($__internal_87_$__cuda_sm70_shflsync_bfly_p) ;  /* 0x0000019000007944 */ /* 0x000fea0003c00000 */
[----:B01----:R-:W-:Y:S01]  /*46b0*/  FADD.FTZ R186, R186, R185 ;  /* 0x000000b9baba7221 */ /* 0x003fe20000010000 */
[----:B------:R-:W-:Y:S01]  /*46c0*/  HFMA2.MMA R185, -RZ, RZ, 0, 1.1920928955078125e-07 ;  /* 0x00000002ffb97435 */ /* 0x000fe200000001ff */
[----:B------:R-:W-:Y:S02]  /*46d0*/  MOV R133, 0x1f ;  /* 0x0000001f00857802 */ /* 0x000fe40000000f00 */
[----:B------:R-:W-:Y:S02]  /*46e0*/  MOV R184, 0xffffffff ;  /* 0xffffffff00b87802 */ /* 0x000fe40000000f00 */
[----:B------:R-:W-:Y:S02]  /*46f0*/  MOV R134, 0x4710 ;  /* 0x0000471000867802 */ /* 0x000fe40000000f00 */
[----:B------:R-:W-:Y:S05]  /*4700*/  CALL.REL.NOINC `($__internal_87_$__cuda_sm70_shflsync_bfly_p) ;  /* 0x0000013000007944 */ /* 0x000fea0003c00000 */
        /* <DEDUP_REMOVED lines=18> */
[----:B01----:R-:W-:Y:S05]  /*4830*/  BRA `(.L_x_18958) ;  /* 0xffffe89000007947 */ /* 0x003fea000383ffff */
        .weak           $__internal_87_$__cuda_sm70_shflsync_bfly_p
        .type           $__internal_87_$__cuda_sm70_shflsync_bfly_p,@function
        .size           $__internal_87_$__cuda_sm70_shflsync_bfly_p,(.L_x_36127 - $__internal_87_$__cuda_sm70_shflsync_bfly_p)
$__internal_87_$__cuda_sm70_shflsync_bfly_p:
[----:B------:R-:W-:Y:S01]  /*4840*/  HFMA2.MMA R135, -RZ, RZ, 0, 0 ;  /* 0x00000000ff877435 */ /* 0x000fe200000001ff */
[----:B------:R-:W-:Y:S04]  /*4850*/  WARPSYNC R184 ;  /* 0x000000b800007348 */ /* 0x000fe80003800000 */
[----:B------:R0:W1:Y:S01]  /*4860*/  SHFL.BFLY PT, R185, R186, R185, R133 ;  /* 0x0c0000b9bab97389 */ /* 0x00006200000e0085 */
[----:B------:R-:W-:Y:S05]  /*4870*/  RET.REL.NODEC R134 `(_ZN10layer_norm13ln_fwd_kernelINS_13Kernel_traitsIf6__halfS2_S2_fjLj5120ELj1ELj1ELj4ELj16ENS_18Kernel_traits_baseILj5120EfS2_S2_S2_fjLj128EEEEELb0ELb1ELb1ELb1EEEvNS_9FwdParamsE) ;  /* 0xffffb78086007950 */ /* 0x000fea0003c3ffff */
.L_x_18959:
        /* <DEDUP_REMOVED lines=16> */
.L_x_36127:


//--------------------- .text._ZN10layer_norm13ln_fwd_kernelINS_13Kernel_traitsIf6__halfS2_S2_fjLj5120ELj1ELj1ELj4ELj16ENS_18Kernel_traits_baseILj5120EfS2_S2_S2_fjLj128EEEEELb1ELb0ELb0ELb0EEEvNS_9FwdParamsE --------------------------
	.section	.text._ZN10layer_norm13ln_fwd_kernelINS_13Kernel_traitsIf6__halfS2_S2_fjLj5120ELj1ELj1ELj4ELj16ENS_18Kernel_traits_baseILj5120EfS2_S2_S2_fjLj128EEEEELb1ELb0ELb0ELb0EEEvNS_9FwdParamsE,"ax",@progbits
	.sectioninfo	@"SHI_REGISTERS=159"
	.align	128
        .global         _ZN10layer_norm13ln_fwd_kernelINS_13Kernel_traitsIf6__halfS2_S2_fjLj5120ELj1ELj1ELj4ELj16ENS_18Kernel_traits_baseILj5120EfS2_S2_S2_fjLj128EEEEELb1ELb0ELb0ELb0EEEvNS_9FwdParamsE
        .type           _ZN10layer_norm13ln_fwd_kernelINS_13Kernel_traitsIf6__halfS2_S2_fjLj5120ELj1ELj1ELj4ELj16ENS_18Kernel_traits_baseILj5120EfS2_S2_S2_fjLj128EEEEELb1ELb0ELb0ELb0EEEvNS_9FwdParamsE,@function
        .size           _ZN10layer_norm13ln_fwd_kernelINS_13Kernel_traitsIf6__halfS2_S2_fjLj5120ELj1ELj1ELj4ELj16ENS_18Kernel_traits_baseILj5120EfS2_S2_S2_fjLj128EEEEELb1ELb0ELb0ELb0EEEvNS_9FwdParamsE,(.L_x_36128 - _ZN10layer_norm13ln_fwd_kernelINS_13Kernel_traitsIf6__halfS2_S2_fjLj5120ELj1ELj1ELj4ELj16ENS_18Kernel_traits_baseILj5120EfS2_S2_S2_fjLj128EEEEELb1ELb0ELb0ELb0EEEvNS_9FwdParamsE)
        .other          _ZN10layer_norm13ln_fwd_kernelINS_13Kernel_traitsIf6__halfS2_S2_fjLj5120ELj1ELj1ELj4ELj16ENS_18Kernel_traits_baseILj5120EfS2_S2_S2_fjLj128EEEEELb1ELb0ELb0ELb0EEEvNS_9FwdParamsE,@"STO_CUDA_ENTRY STV_DEFAULT"
_ZN10layer_norm13ln_fwd_kernelINS_13Kernel_traitsIf6__halfS2_S2_fjLj5120ELj1ELj1ELj4ELj16ENS_18Kernel_traits_baseILj5120EfS2_S2_S2_fjLj128EEEEELb1ELb0ELb0ELb0EEEvNS_9FwdParamsE:
.text._ZN10layer_norm13ln_fwd_kernelINS_13Kernel_traitsIf6__halfS2_S2_fjLj5120ELj1ELj1ELj4ELj16ENS_18Kernel_traits_baseILj5120EfS2_S2_S2_fjLj128EEEEELb1ELb0ELb0ELb0EEEvNS_9FwdParamsE:
        /* <DEDUP_REMOVED lines=111> */
.L_x_18961:
[----:B------:R-:W-:Y:S05]  /*06f0*/  BSYNC B0 ;  /* 0x0000000000007941 */ /* 0x000fea0003800000 */
.L_x_18960:
        /* <DEDUP_REMOVED lines=17> */
.L_x_18963:
[----:B------:R-:W-:Y:S05]  /*0810*/  BSYNC B0 ;  /* 0x0000000000007941 */ /* 0x000fea0003800000 */
.L_x_18962:
        /* <DEDUP_REMOVED lines=17> */
.L_x_18965:
[----:B------:R-:W-:Y:S05]  /*0930*/  BSYNC B0 ;  /* 0x0000000000007941 */ /* 0x000fea0003800000 */
.L_x_18964:
        /* <DEDUP_REMOVED lines=17> */
.L_x_18967:
[----:B------:R-:W-:Y:S05]  /*0a50*/  BSYNC B0 ;  /* 0x0000000000007941 */ /* 0x000fea0003800000 */
.L_x_18966:
        /* <DEDUP_REMOVED lines=16> */
.L_x_18969:
[----:B------:R-:W-:Y:S05]  /*0b60*/  BSYNC B0 ;  /* 0x0000000000007941 */ /* 0x000fea0003800000 */
.L_x_18968:
[----:B------:R-:W-:Y:S02]  /*0b70*/  ISETP.GE.AND P0, PT, R10, c[0x0][0x164], PT ;  /* 0x000059000a007a0c */ /* 0x000fe40003f06270 */
[----:B0-----:R-:W-:Y:S02]  /*0b80*/  LOP3.LUT R4, R9, UR23, R18, 0x96, !PT ;  /* 0x0000001709047c12 */ /* 0x001fe4000f8e9612 */
[----:B------:R-:W-:-:S09]  /*0b90*/  LOP3.LUT R16, R7, UR24, R16, 0x96, !PT ;  /* 0x0000001807107c12 */ /* 0x000fd2000f8e9610 */
[----:B------:R-:W-:Y:S05]  /*0ba0*/  @P0 EXIT ;  /* 0x000000000000094d */ /* 0x000fea0003800000 */
[----:B------:R-:W-:Y:S01]  /*0bb0*/  SHF.R.S32.HI R20, RZ, 0x3, R20 ;  /* 0x00000003ff147819 */ /* 0x000fe20000011414 */
[----:B------:R-:W-:Y:S01]  /*0bc0*/  IMAD.HI.U32 R7, R4, -0x2daee0ad, RZ ;  /* 0xd2511f5304077827 */ /* 0x000fe200078e00ff */
[C---:B------:R-:W-:Y:S01]  /*0bd0*/  LOP3.LUT R3, R15.reuse, 0x60, RZ, 0xc0, !PT ;  /* 0x000000600f037812 */ /* 0x040fe200078ec0ff */
[----:B------:R-:W-:Y:S01]  /*0be0*/  ULDC.U8 UR8, c[0x0][0x1f0] ;  /* 0x00007c0000087ab9 */ /* 0x000fe20000000000 */
[----:B------:R-:W-:Y:S01]  /*0bf0*/  LOP3.LUT R0, R20, 0x7f, RZ, 0xc0, !PT ;  /* 0x0000007f14007812 */ /* 0x000fe200078ec0ff */
[----:B------:R-:W-:Y:S01]  /*0c00*/  IMAD.HI.U32 R9, R16, -0x326172a9, RZ ;  /* 0xcd9e8d5710097827 */ /* 0x000fe200078e00ff */
[----:B------:R-:W-:Y:S02]  /*0c10*/  SHF.R.U32.HI R20, RZ, 0x2, R20 ;  /* 0x00000002ff147819 */ /* 0x000fe40000011614 */
[----:B------:R-:W-:Y:S01]  /*0c20*/  SHF.L.U32 R2, R15, 0x5, RZ ;  /* 0x000000050f027819 */ /* 0x000fe200000006ff */
[----:B------:R-:W-:Y:S01]  /*0c30*/  IMAD.IADD R3, R0, 0x1, -R3 ;  /* 0x0000000100037824 */ /* 0x000fe200078e0a03 */
[----:B------:R-:W-:Y:S01]  /*0c40*/  LOP3.LUT R20, R20, 0x3fffffe0, RZ, 0xc0, !PT ;  /* 0x3fffffe014147812 */ /* 0x000fe200078ec0ff */
[----:B------:R-:W-:Y:S01]  /*0c50*/  IMAD R4, R4, -0x2daee0ad, RZ ;  /* 0xd2511f5304047824 */ /* 0x000fe200078e02ff */
[----:B------:R-:W-:Y:S01]  /*0c60*/  LOP3.LUT R5, R2, 0x3e0, RZ, 0xc0, !PT ;  /* 0x000003e002057812 */ /* 0x000fe200078ec0ff */
[----:B------:R-:W-:Y:S01]  /*0c70*/  IMAD R2, R23, -0x326172a9, RZ ;  /* 0xcd9e8d5717027824 */ /* 0x000fe200078e02ff */
[----:B------:R-:W-:-:S02]  /*0c80*/  IMNMX R3, RZ, R3, !PT ;  /* 0x00000003ff037217 */ /* 0x000fc40007800200 */
[----:B------:R-:W-:Y:S01]  /*0c90*/  LOP3.LUT R6, R6, 0x3, RZ, 0xc0, !PT ;  /* 0x0000000306067812 */ /* 0x000fe200078ec0ff */
[----:B------:R-:W-:Y:S01]  /*0ca0*/  IMAD.IADD R5, R0, 0x1, -R5 ;  /* 0x0000000100057824 */ /* 0x000fe200078e0a05 */
[----:B------:R-:W-:Y:S01]  /*0cb0*/  IMNMX R3, R3, 0x20, PT ;  /* 0x0000002003037817 */ /* 0x000fe20003800200 */
[----:B------:R-:W-:Y:S01]  /*0cc0*/  IMAD R0, R21, -0x2daee0ad, RZ ;  /* 0xd2511f5315007824 */ /* 0x000fe200078e02ff */
[----:B------:R-:W-:Y:S01]  /*0cd0*/  LOP3.LUT R9, R9, UR25, R2, 0x96, !PT ;  /* 0x0000001909097c12 */ /* 0x000fe2000f8e9602 */
[----:B------:R-:W-:Y:S01]  /*0ce0*/  IMAD.MOV.U32 R2, RZ, RZ, 0x1 ;  /* 0x00000001ff027424 */ /* 0x000fe200078e00ff */
[----:B------:R-:W-:Y:S01]  /*0cf0*/  IMNMX R5, RZ, R5, !PT ;  /* 0x00000005ff057217 */ /* 0x000fe20007800200 */
[----:B------:R-:W-:Y:S01]  /*0d00*/  IMAD.IADD R3, R3, 0x1, R20 ;  /* 0x0000000103037824 */ /* 0x000fe200078e0214 */
[----:B------:R-:W-:Y:S02]  /*0d10*/  LOP3.LUT R7, R7, UR26, R0, 0x96, !PT ;  /* 0x0000001a07077c12 */ /* 0x000fe4000f8e9600 */
[----:B------:R-:W-:Y:S01]  /*0d20*/  IMNMX R5, R5, 0x20, PT ;  /* 0x0000002005057817 */ /* 0x000fe20003800200 */
[----:B------:R-:W-:-:S04]  /*0d30*/  IMAD.SHL.U32 R3, R3, 0x8, RZ ;  /* 0x0000000803037824 */ /* 0x000fc800078e00ff */
[----:B------:R0:W1:Y:S01]  /*0d40*/  I2F.U32 R8, R3 ;  /* 0x0000000300087306 */ /* 0x0000620000201000 */
[----:B------:R-:W-:Y:S02]  /*0d50*/  IMAD.IADD R0, R20, 0x1, R5 ;  /* 0x0000000114007824 */ /* 0x000fe400078e0205 */
[----:B------:R-:W-:Y:S02]  /*0d60*/  IMAD R5, R16, -0x326172a9, RZ ;  /* 0xcd9e8d5710057824 */ /* 0x000fe400078e02ff */
[----:B------:R-:W-:Y:S01]  /*0d70*/  IMAD.SHL.U32 R0, R0, 0x8, RZ ;  /* 0x0000000800007824 */ /* 0x000fe200078e00ff */
[----:B0-----:R-:W-:Y:S02]  /*0d80*/  HFMA2.MMA R3, -RZ, RZ, 0, 0 ;  /* 0x00000000ff037435 */ /* 0x001fe400000001ff */
[----:B-1----:R-:W0:Y:S08]  /*0d90*/  MUFU.RCP R8, R8 ;  /* 0x0000000800087308 */ /* 0x002e300000001000 */
.L_x_19273:
        /* <DEDUP_REMOVED lines=13> */
[----:B------:R-:W-:Y:S01]  /*0e70*/  MOV R147, R16 ;  /* 0x0000001000937202 */ /* 0x000fe20000000f00 */
        /* <DEDUP_REMOVED lines=22> */
.L_x_18973:
[----:B-1----:R-:W-:Y:S02]  /*0fe0*/  IMAD.MOV.U32 R17, RZ, RZ, R5 ;  /* 0x000000ffff117224 */ /* 0x002fe400078e0005 */
.L_x_18974:
[----:B------:R-:W-:Y:S05]  /*0ff0*/  BSYNC B1 ;  /* 0x0000000000017941 */ /* 0x000fea0003800000 */
.L_x_18972:
        /* <DEDUP_REMOVED lines=16> */
.L_x_18978:
[----:B------:R-:W-:Y:S05]  /*1100*/  BSYNC B2 ;  /* 0x0000000000027941 */ /* 0x000fea0003800000 */
.L_x_18977:
        /* <DEDUP_REMOVED lines=44> */
.L_x_18976:
[----:B------:R-:W-:Y:S05]  /*13d0*/  BSYNC B1 ;  /* 0x0000000000017941 */ /* 0x000fea0003800000 */
.L_x_18975:
[----:B------:R-:W1:Y:S01]  /*13e0*/  I2F.U32 R6, R17 ;  /* 0x0000001100067306 */ /* 0x000e620000201000 */
[----:B------:R-:W-:Y:S01]  /*13f0*/  HFMA2.MMA R141, -RZ, RZ, 0.1171875, 0 ;  /* 0x2f800000ff8d7435 */ /* 0x000fe200000001ff */
[----:B-----5:R-:W-:Y:S01]  /*1400*/  HADD2.F32 R111, -RZ, R104.H0_H0 ;  /* 0x20000068ff6f7230 */ /* 0x020fe20000004100 */
[----:B------:R-:W-:Y:S01]  /*1410*/  LOP3.LUT R110, R110, 0xfffffffb, RZ, 0xc0, !PT ;  /* 0xfffffffb6e6e7812 */ /* 0x000fe200078ec0ff */
[----:B------:R-:W-:Y:S01]  /*1420*/  BSSY B1, `(.L_x_18979) ;  /* 0x0000015000017945 */ /* 0x000fe20003800000 */
[----:B------:R-:W-:Y:S02]  /*1430*/  IADD3 R121, R112, 0x1, RZ ;  /* 0x0000000170797810 */ /* 0x000fe40007ffe0ff */
[----:B------:R-:W-:-:S04]  /*1440*/  FMUL.FTZ R111, R111, R146 ;  /* 0x000000926f6f7220 */ /* 0x000fc80000410000 */
[----:B------:R-:W-:Y:S02]  /*1450*/  FMUL.FTZ R111, R111, c[0x0][0x1e8] ;  /* 0x00007a006f6f7a20 */ /* 0x000fe40000410000 */
[----:B-1----:R-:W-:-:S05]  /*1460*/  FFMA.FTZ R6, R6, R141, 1.1641532182693481445e-10 ;  /* 0x2f00000006067423 */ /* 0x002fca000001008d */
        /* <DEDUP_REMOVED lines=15> */
.L_x_18980:
[----:B------:R-:W-:Y:S02]  /*1560*/  MOV R111, R5 ;  /* 0x00000005006f7202 */ /* 0x000fe40000000f00 */
.L_x_18981:
[----:B------:R-:W-:Y:S05]  /*1570*/  BSYNC B1 ;  /* 0x0000000000017941 */ /* 0x000fea0003800000 */
.L_x_18979:
        /* <DEDUP_REMOVED lines=16> */
.L_x_18985:
[----:B------:R-:W-:Y:S05]  /*1680*/  BSYNC B2 ;  /* 0x0000000000027941 */ /* 0x000fea0003800000 */
.L_x_18984:
        /* <DEDUP_REMOVED lines=44> */
.L_x_18983:
[----:B------:R-:W-:Y:S05]  /*1950*/  BSYNC B1 ;  /* 0x0000000000017941 */ /* 0x000fea0003800000 */
.L_x_18982:
[----:B------:R-:W1:Y:S01]  /*1960*/  I2F.U32 R6, R111 ;  /* 0x0000006f00067306 */ /* 0x000e620000201000 */
[----:B------:R-:W-:Y:S01]  /*1970*/  HADD2.F32 R131, -RZ, R104.H1_H1 ;  /* 0x30000068ff837230 */ /* 0x000fe20000004100 */
[----:B------:R-:W-:Y:S01]  /*1980*/  LOP3.LUT R110, R110, 0xfffffffd, RZ, 0xc0, !PT ;  /* 0xfffffffd6e6e7812 */ /* 0x000fe200078ec0ff */
[----:B------:R-:W-:Y:S01]  /*1990*/  @P0 HADD2.F32 R104, -RZ, R20.H1_H1 ;  /* 0x30000014ff680230 */ /* 0x000fe20000004100 */
[----:B------:R-:W-:Y:S02]  /*19a0*/  BSSY B1, `(.L_x_18986) ;  /* 0x0000014000017945 */ /* 0x000fe40003800000 */
[----:B------:R-:W-:-:S04]  /*19b0*/  FMUL.FTZ R131, R131, R146 ;  /* 0x0000009283837220 */ /* 0x000fc80000410000 */
[----:B------:R-:W-:Y:S02]  /*19c0*/  FMUL.FTZ R131, R131, c[0x0][0x1e8] ;  /* 0x00007a0083837a20 */ /* 0x000fe40000410000 */
[----:B-1----:R-:W-:-:S05]  /*19d0*/  FFMA.FTZ R6, R6, R141, 1.1641532182693481445e-10 ;  /* 0x2f00000006067423 */ /* 0x002fca000001008d */
        /* <DEDUP_REMOVED lines=15> */
.L_x_18987:
[----:B------:R-:W-:Y:S02]  /*1ad0*/  IMAD.MOV.U32 R104, RZ, RZ, R5 ;  /* 0x000000ffff687224 */ /* 0x000fe400078e0005 */
.L_x_18988:
[----:B------:R-:W-:Y:S05]  /*1ae0*/  BSYNC B1 ;  /* 0x0000000000017941 */ /* 0x000fea0003800000 */
.L_x_18986:
        /* <DEDUP_REMOVED lines=16> */
.L_x_18992:
[----:B------:R-:W-:Y:S05]  /*1bf0*/  BSYNC B2 ;  /* 0x0000000000027941 */ /* 0x000fea0003800000 */
.L_x_18991:
        /* <DEDUP_REMOVED lines=44> */
.L_x_18990:
[----:B------:R-:W-:Y:S05]  /*1ec0*/  BSYNC B1 ;  /* 0x0000000000017941 */ /* 0x000fea0003800000 */
.L_x_18989:
[----:B------:R-:W1:Y:S01]  /*1ed0*/  I2F.U32 R104, R104 ;  /* 0x0000006800687306 */ /* 0x000e620000201000 */
[----:B------:R-:W-:Y:S01]  /*1ee0*/  HADD2.F32 R121, -RZ, R105.H0_H0 ;  /* 0x20000069ff797230 */ /* 0x000fe20000004100 */
[C---:B------:R-:W-:Y:S01]  /*1ef0*/  ISETP.NE.AND P2, PT, R6.reuse, 0x1, PT ;  /* 0x000000010600780c */ /* 0x040fe20003f45270 */
[----:B------:R-:W-:Y:S01]  /*1f00*/  @P0 HADD2.F32 R131, -RZ, R21.H0_H0 ;  /* 0x20000015ff830230 */ /* 0x000fe20000004100 */
[----:B------:R-:W-:Y:S01]  /*1f10*/  BSSY B1, `(.L_x_18993) ;  /* 0x0000012000017945 */ /* 0x000fe20003800000 */
        /* <DEDUP_REMOVED lines=16> */
.L_x_18994:
[----:B------:R-:W-:Y:S02]  /*2020*/  MOV R104, R5 ;  /* 0x0000000500687202 */ /* 0x000fe40000000f00 */
.L_x_18995:
[----:B------:R-:W-:Y:S05]  /*2030*/  BSYNC B1 ;  /* 0x0000000000017941 */ /* 0x000fea0003800000 */
.L_x_18993:
        /* <DEDUP_REMOVED lines=16> */
.L_x_18999:
[----:B------:R-:W-:Y:S05]  /*2140*/  BSYNC B2 ;  /* 0x0000000000027941 */ /* 0x000fea0003800000 */
.L_x_18998:
        /* <DEDUP_REMOVED lines=44> */
.L_x_18997:
[----:B------:R-:W-:Y:S05]  /*2410*/  BSYNC B1 ;  /* 0x0000000000017941 */ /* 0x000fea0003800000 */
.L_x_18996:
[----:B------:R-:W1:Y:S01]  /*2420*/  I2F.U32 R6, R104 ;  /* 0x0000006800067306 */ /* 0x000e620000201000 */
[----:B------:R-:W-:Y:S01]  /*2430*/  HADD2.F32 R105, -RZ, R105.H1_H1 ;  /* 0x30000069ff697230 */ /* 0x000fe20000004100 */
[----:B------:R-:W-:Y:S01]  /*2440*/  ISETP.NE.AND P3, PT, R132, 0x1, PT ;  /* 0x000000018400780c */ /* 0x000fe20003f65270 */
        /* <DEDUP_REMOVED lines=18> */
.L_x_19001:
[----:B------:R-:W-:Y:S02]  /*2570*/  IMAD.MOV.U32 R122, RZ, RZ, R5 ;  /* 0x000000ffff7a7224 */ /* 0x000fe400078e0005 */
.L_x_19002:
[----:B------:R-:W-:Y:S05]  /*2580*/  BSYNC B1 ;  /* 0x0000000000017941 */ /* 0x000fea0003800000 */
.L_x_19000:
        /* <DEDUP_REMOVED lines=16> */
.L_x_19006:
[----:B------:R-:W-:Y:S05]  /*2690*/  BSYNC B2 ;  /* 0x0000000000027941 */ /* 0x000fea0003800000 */
.L_x_19005:
        /* <DEDUP_REMOVED lines=44> */
.L_x_19004:
[----:B------:R-:W-:Y:S05]  /*2960*/  BSYNC B1 ;  /* 0x0000000000017941 */ /* 0x000fea0003800000 */
.L_x_19003:
[----:B------:R-:W1:Y:S01]  /*2970*/  I2F.U32 R104, R122 ;  /* 0x0000007a00687306 */ /* 0x000e620000201000 */
[----:B------:R-:W-:Y:S01]  /*2980*/  HADD2.F32 R105, -RZ, R106.H0_H0 ;  /* 0x2000006aff697230 */ /* 0x000fe20000004100 */
[----:B------:R-:W-:Y:S01]  /*2990*/  ISETP.NE.AND P4, PT, R6, 0x1, PT ;  /* 0x000000010600780c */ /* 0x000fe20003f85270 */
[----:B------:R-:W-:Y:S01]  /*29a0*/  @P0 HADD2.F32 R131, -RZ, R22.H0_H0 ;  /* 0x20000016ff830230 */ /* 0x000fe20000004100 */
        /* <DEDUP_REMOVED lines=17> */
.L_x_19008:
[----:B------:R-:W-:Y:S02]  /*2ac0*/  MOV R131, R5 ;  /* 0x0000000500837202 */ /* 0x000fe40000000f00 */
.L_x_19009:
[----:B------:R-:W-:Y:S05]  /*2ad0*/  BSYNC B1 ;  /* 0x0000000000017941 */ /* 0x000fea0003800000 */
.L_x_19007:
        /* <DEDUP_REMOVED lines=16> */
.L_x_19013:
[----:B------:R-:W-:Y:S05]  /*2be0*/  BSYNC B2 ;  /* 0x0000000000027941 */ /* 0x000fea0003800000 */
.L_x_19012:
        /* <DEDUP_REMOVED lines=42> */
[----:B------:R-:W-:Y:S01]  /*2e90*/  LOP3.LUT R7, R7, UR26, R4, 0x96, !PT ;  /* 0x0000001a07077c12 */ /* 0x000fe2000f8e9604 */
[----:B------:R-:W-:Y:S02]  /*2ea0*/  IMAD.MOV.U32 R4, RZ, RZ, R6 ;  /* 0x000000ffff047224 */ /* 0x000fe400078e0006 */
.L_x_19011:
[----:B------:R-:W-:Y:S05]  /*2eb0*/  BSYNC B1 ;  /* 0x0000000000017941 */ /* 0x000fea0003800000 */
.L_x_19010:
        /* <DEDUP_REMOVED lines=21> */
.L_x_19015:
[----:B------:R-:W-:Y:S02]  /*3010*/  IMAD.MOV.U32 R106, RZ, RZ, R5 ;  /* 0x000000ffff6a7224 */ /* 0x000fe400078e0005 */
.L_x_19016:
[----:B------:R-:W-:Y:S05]  /*3020*/  BSYNC B1 ;  /* 0x0000000000017941 */ /* 0x000fea0003800000 */
.L_x_19014:
        /* <DEDUP_REMOVED lines=16> */
.L_x_19020:
[----:B------:R-:W-:Y:S05]  /*3130*/  BSYNC B2 ;  /* 0x0000000000027941 */ /* 0x000fea0003800000 */
.L_x_19019:
        /* <DEDUP_REMOVED lines=44> */
.L_x_19018:
[----:B------:R-:W-:Y:S05]  /*3400*/  BSYNC B1 ;  /* 0x0000000000017941 */ /* 0x000fea0003800000 */
.L_x_19017:
        /* <DEDUP_REMOVED lines=21> */
.L_x_19022:
[----:B------:R-:W-:Y:S02]  /*3560*/  MOV R106, R5 ;  /* 0x00000005006a7202 */ /* 0x000fe40000000f00 */
.L_x_19023:
[----:B------:R-:W-:Y:S05]  /*3570*/  BSYNC B1 ;  /* 0x0000000000017941 */ /* 0x000fea0003800000 */
.L_x_19021:
        /* <DEDUP_REMOVED lines=18> */
.L_x_19027:
[----:B------:R-:W-:Y:S05]  /*36a0*/  BSYNC B2 ;  /* 0x0000000000027941 */ /* 0x000fea0003800000 */
.L_x_19026:
        /* <DEDUP_REMOVED lines=44> */
.L_x_19025:
[----:B------:R-:W-:Y:S05]  /*3970*/  BSYNC B1 ;  /* 0x0000000000017941 */ /* 0x000fea0003800000 */
.L_x_19024:
[----:B------:R1:W2:Y:S01]  /*3980*/  I2F.U32 R104, R106 ;  /* 0x0000006a00687306 */ /* 0x0002a20000201000 */
[----:B------:R-:W-:Y:S01]  /*3990*/  HADD2.F32 R107, -RZ, R107.H1_H1 ;  /* 0x3000006bff6b7230 */ /* 0x000fe20000004100 */
[----:B------:R-:W-:Y:S01]  /*39a0*/  SEL R152, RZ, 0x100, P4 ;  /* 0x00000100ff987807 */ /* 0x000fe20002000000 */
[----:B------:R-:W-:Y:S01]  /*39b0*/  @P0 HADD2.F32 R148, -RZ, R23.H1_H1 ;  /* 0x30000017ff940230 */ /* 0x000fe20000004100 */
[----:B------:R-:W-:-:S02]  /*39c0*/  SEL R155, RZ, 0x10000, P5 ;  /* 0x00010000ff9b7807 */ /* 0x000fc40002800000 */
[----:B------:R-:W-:Y:S01]  /*39d0*/  FMUL.FTZ R107, R107, R146 ;  /* 0x000000926b6b7220 */ /* 0x000fe20000410000 */
[----:B------:R-:W-:Y:S02]  /*39e0*/  LOP3.LUT P5, RZ, R110, 0x2, RZ, 0xc0, !PT ;  /* 0x000000026eff7812 */ /* 0x000fe400078ac0ff */
[----:B-1----:R-:W-:Y:S01]  /*39f0*/  F2FP.PACK_AB R106, R131, R122 ;  /* 0x0000007a836a723e */ /* 0x002fe200000000ff */
[----:B------:R-:W-:Y:S01]  /*3a00*/  FMUL.FTZ R107, R107, c[0x0][0x1e8] ;  /* 0x00007a006b6b7a20 */ /* 0x000fe20000410000 */
[----:B------:R-:W-:Y:S02]  /*3a10*/  F2FP.PACK_AB R105, R121, R112 ;  /* 0x000000707969723e */ /* 0x000fe400000000ff */
[----:B------:R-:W-:Y:S02]  /*3a20*/  SEL R147, RZ, 0x1, P2 ;  /* 0x00000001ff937807 */ /* 0x000fe40001000000 */
[----:B------:R-:W-:Y:S01]  /*3a30*/  SEL R150, RZ, 0x1, P1 ;  /* 0x00000001ff967807 */ /* 0x000fe20000800000 */
[----:B--2---:R-:W-:Y:S01]  /*3a40*/  FFMA.FTZ R104, R104, R141, 1.1641532182693481445e-10 ;  /* 0x2f00000068687423 */ /* 0x004fe2000001008d */
[----:B------:R-:W-:-:S02]  /*3a50*/  SEL R151, RZ, 0x1, P5 ;  /* 0x00000001ff977807 */ /* 0x000fc40002800000 */
[----:B------:R-:W-:Y:S02]  /*3a60*/  LOP3.LUT P6, RZ, R110, 0x4, RZ, 0xc0, !PT ;  /* 0x000000046eff7812 */ /* 0x000fe400078cc0ff */
        /* <DEDUP_REMOVED lines=23> */
.L_x_18971:
[----:B------:R-:W-:Y:S05]  /*3be0*/  BSYNC B0 ;  /* 0x0000000000007941 */ /* 0x000fea0003800000 */
.L_x_18970:
        /* <DEDUP_REMOVED lines=23> */
.L_x_19031:
[----:B-1----:R-:W-:Y:S02]  /*3d60*/  IMAD.MOV.U32 R18, RZ, RZ, R5 ;  /* 0x000000ffff127224 */ /* 0x002fe400078e0005 */
.L_x_19032:
[----:B------:R-:W-:Y:S05]  /*3d70*/  BSYNC B1 ;  /* 0x0000000000017941 */ /* 0x000fea0003800000 */
.L_x_19030:
        /* <DEDUP_REMOVED lines=16> */
.L_x_19036:
[----:B------:R-:W-:Y:S05]  /*3e80*/  BSYNC B2 ;  /* 0x0000000000027941 */ /* 0x000fea0003800000 */
.L_x_19035:
        /* <DEDUP_REMOVED lines=44> */
.L_x_19034:
[----:B------:R-:W-:Y:S05]  /*4150*/  BSYNC B1 ;  /* 0x0000000000017941 */ /* 0x000fea0003800000 */
.L_x_19033:
[----:B------:R-:W1:Y:S01]  /*4160*/  I2F.U32 R113, R18 ;  /* 0x0000001200717306 */ /* 0x000e620000201000 */
[----:B------:R-:W-:Y:S01]  /*4170*/  IMAD.MOV.U32 R142, RZ, RZ, 0x2f800000 ;  /* 0x2f800000ff8e7424 */ /* 0x000fe200078e00ff */
        /* <DEDUP_REMOVED lines=22> */
.L_x_19038:
[----:B------:R-:W-:Y:S02]  /*42e0*/  IMAD.MOV.U32 R113, RZ, RZ, R5 ;  /* 0x000000ffff717224 */ /* 0x000fe400078e0005 */
.L_x_19039:
[----:B------:R-:W-:Y:S05]  /*42f0*/  BSYNC B1 ;  /* 0x0000000000017941 */ /* 0x000fea0003800000 */
.L_x_19037:
        /* <DEDUP_REMOVED lines=16> */
.L_x_19043:
[----:B------:R-:W-:Y:S05]  /*4400*/  BSYNC B2 ;  /* 0x0000000000027941 */ /* 0x000fea0003800000 */
.L_x_19042:
        /* <DEDUP_REMOVED lines=44> */
.L_x_19041:
[----:B------:R-:W-:Y:S05]  /*46d0*/  BSYNC B1 ;  /* 0x0000000000017941 */ /* 0x000fea0003800000 */
.L_x_19040:
        /* <DEDUP_REMOVED lines=23> */
.L_x_19045:
[----:B------:R-:W-:Y:S02]  /*4850*/  MOV R104, R5 ;  /* 0x0000000500687202 */ /* 0x000fe40000000f00 */
.L_x_19046:
[----:B------:R-:W-:Y:S05]  /*4860*/  BSYNC B1 ;  /* 0x0000000000017941 */ /* 0x000fea0003800000 */
.L_x_19044:
        /* <DEDUP_REMOVED lines=16> */
.L_x_19050:
[----:B------:R-:W-:Y:S05]  /*4970*/  BSYNC B2 ;  /* 0x0000000000027941 */ /* 0x000fea0003800000 */
.L_x_19049:
        /* <DEDUP_REMOVED lines=44> */
.L_x_19048:
[----:B------:R-:W-:Y:S05]  /*4c40*/  BSYNC B1 ;  /* 0x0000000000017941 */ /* 0x000fea0003800000 */
.L_x_19047:
        /* <DEDUP_REMOVED lines=21> */
.L_x_19052:
[----:B------:R-:W-:Y:S02]  /*4da0*/  IMAD.MOV.U32 R104, RZ, RZ, R5 ;  /* 0x000000ffff687224 */ /* 0x000fe400078e0005 */
.L_x_19053:
[----:B------:R-:W-:Y:S05]  /*4db0*/  BSYNC B1 ;  /* 0x0000000000017941 */ /* 0x000fea0003800000 */
.L_x_19051:
        /* <DEDUP_REMOVED lines=16> */
.L_x_19057:
[----:B------:R-:W-:Y:S05]  /*4ec0*/  BSYNC B2 ;  /* 0x0000000000027941 */ /* 0x000fea0003800000 */
.L_x_19056:
        /* <DEDUP_REMOVED lines=44> */
.L_x_19055:
[----:B------:R-:W-:Y:S05]  /*5190*/  BSYNC B1 ;  /* 0x0000000000017941 */ /* 0x000fea0003800000 */
.L_x_19054:
        /* <DEDUP_REMOVED lines=21> */
.L_x_19059:
[----:B------:R-:W-:Y:S02]  /*52f0*/  MOV R124, R5 ;  /* 0x00000005007c7202 */ /* 0x000fe40000000f00 */
.L_x_19060:
[----:B------:R-:W-:Y:S05]  /*5300*/  BSYNC B1 ;  /* 0x0000000000017941 */ /* 0x000fea0003800000 */
.L_x_19058:
        /* <DEDUP_REMOVED lines=16> */
.L_x_19064:
[----:B------:R-:W-:Y:S05]  /*5410*/  BSYNC B2 ;  /* 0x0000000000027941 */ /* 0x000fea0003800000 */
.L_x_19063:
        /* <DEDUP_REMOVED lines=44> */
.L_x_19062:
[----:B------:R-:W-:Y:S05]  /*56e0*/  BSYNC B1 ;  /* 0x0000000000017941 */ /* 0x000fea0003800000 */
.L_x_19061:
        /* <DEDUP_REMOVED lines=21> */
.L_x_19066:
[----:B------:R-:W-:Y:S02]  /*5840*/  IMAD.MOV.U32 R133, RZ, RZ, R5 ;  /* 0x000000ffff857224 */ /* 0x000fe400078e0005 */
.L_x_19067:
[----:B------:R-:W-:Y:S05]  /*5850*/  BSYNC B1 ;  /* 0x0000000000017941 */ /* 0x000fea0003800000 */
.L_x_19065:
        /* <DEDUP_REMOVED lines=16> */
.L_x_19071:
[----:B------:R-:W-:Y:S05]  /*5960*/  BSYNC B2 ;  /* 0x0000000000027941 */ /* 0x000fea0003800000 */
.L_x_19070:
        /* <DEDUP_REMOVED lines=44> */
.L_x_19069:
[----:B------:R-:W-:Y:S05]  /*5c30*/  BSYNC B1 ;  /* 0x0000000000017941 */ /* 0x000fea0003800000 */
.L_x_19068:
[----:B------:R-:W1:Y:S01]  /*5c40*/  I2F.U32 R105, R133 ;  /* 0x0000008500697306 */ /* 0x000e620000201000 */
[----:B------:R-:W-:Y:S01]  /*5c50*/  HADD2.F32 R149, -RZ, R106.H1_H1 ;  /* 0x3000006aff957230 */ /* 0x000fe20000004100 */
[C---:B------:R-:W-:Y:S01]  /*5c60*/  ISETP.NE.AND P5, PT, R6.reuse, 0x1, PT ;  /* 0x000000010600780c */ /* 0x040fe20003fa5270 */
[----:B------:R-:W-:Y:S01]  /*5c70*/  @P0 HADD2.F32 R106, -RZ, R22.H1_H1 ;  /* 0x30000016ff6a0230 */ /* 0x000fe20000004100 */
        /* <DEDUP_REMOVED lines=17> */
.L_x_19073:
[----:B------:R-:W-:Y:S02]  /*5d90*/  MOV R106, R5 ;  /* 0x00000005006a7202 */ /* 0x000fe40000000f00 */
.L_x_19074:
[----:B------:R-:W-:Y:S05]  /*5da0*/  BSYNC B1 ;  /* 0x0000000000017941 */ /* 0x000fea0003800000 */
.L_x_19072:
        /* <DEDUP_REMOVED lines=16> */
.L_x_19078:
[----:B------:R-:W-:Y:S05]  /*5eb0*/  BSYNC B2 ;  /* 0x0000000000027941 */ /* 0x000fea0003800000 */
.L_x_19077:
        /* <DEDUP_REMOVED lines=44> */
.L_x_19076:
[----:B------:R-:W-:Y:S05]  /*6180*/  BSYNC B1 ;  /* 0x0000000000017941 */ /* 0x000fea0003800000 */
.L_x_19075:
        /* <DEDUP_REMOVED lines=21> */
.L_x_19080:
[----:B------:R-:W-:Y:S02]  /*62e0*/  IMAD.MOV.U32 R106, RZ, RZ, R5 ;  /* 0x000000ffff6a7224 */ /* 0x000fe400078e0005 */
.L_x_19081:
[----:B------:R-:W-:Y:S05]  /*62f0*/  BSYNC B1 ;  /* 0x0000000000017941 */ /* 0x000fea0003800000 */
.L_x_19079:
        /* <DEDUP_REMOVED lines=18> */
.L_x_19085:
[----:B------:R-:W-:Y:S05]  /*6420*/  BSYNC B2 ;  /* 0x0000000000027941 */ /* 0x000fea0003800000 */
.L_x_19084:
        /* <DEDUP_REMOVED lines=44> */
.L_x_19083:
[----:B------:R-:W-:Y:S05]  /*66f0*/  BSYNC B1 ;  /* 0x0000000000017941 */ /* 0x000fea0003800000 */
.L_x_19082:
[----:B------:R1:W2:Y:S01]  /*6700*/  I2F.U32 R105, R106 ;  /* 0x0000006a00697306 */ /* 0x0002a20000201000 */
[----:B------:R-:W-:Y:S01]  /*6710*/  HADD2.F32 R107, -RZ, R107.H1_H1 ;  /* 0x3000006bff6b7230 */ /* 0x000fe20000004100 */
[----:B------:R-:W-:Y:S01]  /*6720*/  SEL R154, RZ, 0x100, P4 ;  /* 0x00000100ff9a7807 */ /* 0x000fe20002000000 */
[----:B------:R-:W-:Y:S01]  /*6730*/  @P0 HADD2.F32 R149, -RZ, R23.H1_H1 ;  /* 0x30000017ff950230 */ /* 0x000fe20000004100 */
[----:B------:R-:W-:Y:S02]  /*6740*/  SEL R155, RZ, 0x10000, P5 ;  /* 0x00010000ff9b7807 */ /* 0x000fe40002800000 */
[----:B------:R-:W-:Y:S01]  /*6750*/  FMUL.FTZ R107, R107, R146 ;  /* 0x000000926b6b7220 */ /* 0x000fe20000410000 */
[----:B------:R-:W-:-:S02]  /*6760*/  LOP3.LUT P5, RZ, R110, 0x2, RZ, 0xc0, !PT ;  /* 0x000000026eff7812 */ /* 0x000fc400078ac0ff */
[----:B-1----:R-:W-:Y:S01]  /*6770*/  F2FP.PACK_AB R106, R133, R124 ;  /* 0x0000007c856a723e */ /* 0x002fe200000000ff */
[----:B------:R-:W-:Y:S01]  /*6780*/  FMUL.FTZ R107, R107, c[0x0][0x1e8] ;  /* 0x00007a006b6b7a20 */ /* 0x000fe20000410000 */
[----:B------:R-:W-:Y:S02]  /*6790*/  F2FP.PACK_AB R104, R113, R18 ;  /* 0x000000127168723e */ /* 0x000fe400000000ff */
[----:B------:R-:W-:Y:S02]  /*67a0*/  SEL R150, RZ, 0x1, P2 ;  /* 0x00000001ff967807 */ /* 0x000fe40001000000 */
[----:B------:R-:W-:Y:S01]  /*67b0*/  SEL R151, RZ, 0x1, P1 ;  /* 0x00000001ff977807 */ /* 0x000fe20000800000 */
[----:B--2---:R-:W-:Y:S01]  /*67c0*/  FFMA.FTZ R105, R105, R142, 1.1641532182693481445e-10 ;  /* 0x2f00000069697423 */ /* 0x004fe2000001008e */
        /* <DEDUP_REMOVED lines=25> */
.L_x_19029:
[----:B------:R-:W-:Y:S05]  /*6960*/  BSYNC B0 ;  /* 0x0000000000007941 */ /* 0x000fea0003800000 */
.L_x_19028:
        /* <DEDUP_REMOVED lines=23> */
.L_x_19089:
[----:B-1----:R-:W-:Y:S02]  /*6ae0*/  IMAD.MOV.U32 R19, RZ, RZ, R5 ;  /* 0x000000ffff137224 */ /* 0x002fe400078e0005 */
.L_x_19090:
[----:B------:R-:W-:Y:S05]  /*6af0*/  BSYNC B1 ;  /* 0x0000000000017941 */ /* 0x000fea0003800000 */
.L_x_19088:
        /* <DEDUP_REMOVED lines=16> */
.L_x_19094:
[----:B------:R-:W-:Y:S05]  /*6c00*/  BSYNC B2 ;  /* 0x0000000000027941 */ /* 0x000fea0003800000 */
.L_x_19093:
        /* <DEDUP_REMOVED lines=44> */
.L_x_19092:
[----:B------:R-:W-:Y:S05]  /*6ed0*/  BSYNC B1 ;  /* 0x0000000000017941 */ /* 0x000fea0003800000 */
.L_x_19091:
[----:B------:R-:W1:Y:S01]  /*6ee0*/  I2F.U32 R6, R19 ;  /* 0x0000001300067306 */ /* 0x000e620000201000 */
[----:B------:R-:W-:Y:S01]  /*6ef0*/  HFMA2.MMA R143, -RZ, RZ, 0.1171875, 0 ;  /* 0x2f800000ff8f7435 */ /* 0x000fe200000001ff */
[----:B-----5:R-:W-:Y:S01]  /*6f00*/  HADD2.F32 R115, -RZ, R104.H0_H0 ;  /* 0x20000068ff737230 */ /* 0x020fe20000004100 */
[----:B------:R-:W-:Y:S01]  /*6f10*/  LOP3.LUT R110, R110, 0xfffffffb, RZ, 0xc0, !PT ;  /* 0xfffffffb6e6e7812 */ /* 0x000fe200078ec0ff */
        /* <DEDUP_REMOVED lines=20> */
.L_x_19096:
[----:B------:R-:W-:Y:S02]  /*7060*/  MOV R115, R5 ;  /* 0x0000000500737202 */ /* 0x000fe40000000f00 */
.L_x_19097:
[----:B------:R-:W-:Y:S05]  /*7070*/  BSYNC B1 ;  /* 0x0000000000017941 */ /* 0x000fea0003800000 */
.L_x_19095:
        /* <DEDUP_REMOVED lines=16> */
.L_x_19101:
[----:B------:R-:W-:Y:S05]  /*7180*/  BSYNC B2 ;  /* 0x0000000000027941 */ /* 0x000fea0003800000 */
.L_x_19100:
        /* <DEDUP_REMOVED lines=44> */
.L_x_19099:
[----:B------:R-:W-:Y:S05]  /*7450*/  BSYNC B1 ;  /* 0x0000000000017941 */ /* 0x000fea0003800000 */
.L_x_19098:
        /* <DEDUP_REMOVED lines=23> */
.L_x_19103:
[----:B------:R-:W-:Y:S02]  /*75d0*/  IMAD.MOV.U32 R104, RZ, RZ, R5 ;  /* 0x000000ffff687224 */ /* 0x000fe400078e0005 */
.L_x_19104:
[----:B------:R-:W-:Y:S05]  /*75e0*/  BSYNC B1 ;  /* 0x0000000000017941 */ /* 0x000fea0003800000 */
.L_x_19102:
        /* <DEDUP_REMOVED lines=16> */
.L_x_19108:
[----:B------:R-:W-:Y:S05]  /*76f0*/  BSYNC B2 ;  /* 0x0000000000027941 */ /* 0x000fea0003800000 */
.L_x_19107:
        /* <DEDUP_REMOVED lines=44> */
.L_x_19106:
[----:B------:R-:W-:Y:S05]  /*79c0*/  BSYNC B1 ;  /* 0x0000000000017941 */ /* 0x000fea0003800000 */
.L_x_19105:
        /* <DEDUP_REMOVED lines=21> */
.L_x_19110:
[----:B------:R-:W-:Y:S02]  /*7b20*/  MOV R104, R5 ;  /* 0x0000000500687202 */ /* 0x000fe40000000f00 */
.L_x_19111:
[----:B------:R-:W-:Y:S05]  /*7b30*/  BSYNC B1 ;  /* 0x0000000000017941 */ /* 0x000fea0003800000 */
.L_x_19109:
        /* <DEDUP_REMOVED lines=16> */
.L_x_19115:
[----:B------:R-:W-:Y:S05]  /*7c40*/  BSYNC B2 ;  /* 0x0000000000027941 */ /* 0x000fea0003800000 */
.L_x_19114:
        /* <DEDUP_REMOVED lines=44> */
.L_x_19113:
[----:B------:R-:W-:Y:S05]  /*7f10*/  BSYNC B1 ;  /* 0x0000000000017941 */ /* 0x000fea0003800000 */
.L_x_19112:
        /* <DEDUP_REMOVED lines=21> */
.L_x_19117:
[----:B------:R-:W-:Y:S02]  /*8070*/  IMAD.MOV.U32 R126, RZ, RZ, R5 ;  /* 0x000000ffff7e7224 */ /* 0x000fe400078e0005 */
.L_x_19118:
[----:B------:R-:W-:Y:S05]  /*8080*/  BSYNC B1 ;  /* 0x0000000000017941 */ /* 0x000fea0003800000 */
.L_x_19116:
        /* <DEDUP_REMOVED lines=16> */
.L_x_19122:
[----:B------:R-:W-:Y:S05]  /*8190*/  BSYNC B2 ;  /* 0x0000000000027941 */ /* 0x000fea0003800000 */
.L_x_19121:
        /* <DEDUP_REMOVED lines=44> */
.L_x_19120:
[----:B------:R-:W-:Y:S05]  /*8460*/  BSYNC B1 ;  /* 0x0000000000017941 */ /* 0x000fea0003800000 */
.L_x_19119:
        /* <DEDUP_REMOVED lines=21> */
.L_x_19124:
[----:B------:R-:W-:Y:S02]  /*85c0*/  MOV R135, R5 ;  /* 0x0000000500877202 */ /* 0x000fe40000000f00 */
.L_x_19125:
[----:B------:R-:W-:Y:S05]  /*85d0*/  BSYNC B1 ;  /* 0x0000000000017941 */ /* 0x000fea0003800000 */
.L_x_19123:
        /* <DEDUP_REMOVED lines=16> */
.L_x_19129:
[----:B------:R-:W-:Y:S05]  /*86e0*/  BSYNC B2 ;  /* 0x0000000000027941 */ /* 0x000fea0003800000 */
.L_x_19128:
        /* <DEDUP_REMOVED lines=44> */
.L_x_19127:
[----:B------:R-:W-:Y:S05]  /*89b0*/  BSYNC B1 ;  /* 0x0000000000017941 */ /* 0x000fea0003800000 */
.L_x_19126:
        /* <DEDUP_REMOVED lines=21> */
.L_x_19131:
[----:B------:R-:W-:Y:S02]  /*8b10*/  IMAD.MOV.U32 R106, RZ, RZ, R5 ;  /* 0x000000ffff6a7224 */ /* 0x000fe400078e0005 */
.L_x_19132:
[----:B------:R-:W-:Y:S05]  /*8b20*/  BSYNC B1 ;  /* 0x0000000000017941 */ /* 0x000fea0003800000 */
.L_x_19130:
        /* <DEDUP_REMOVED lines=16> */
.L_x_19136:
[----:B------:R-:W-:Y:S05]  /*8c30*/  BSYNC B2 ;  /* 0x0000000000027941 */ /* 0x000fea0003800000 */
.L_x_19135:
        /* <DEDUP_REMOVED lines=44> */
.L_x_19134:
[----:B------:R-:W-:Y:S05]  /*8f00*/  BSYNC B1 ;  /* 0x0000000000017941 */ /* 0x000fea0003800000 */
.L_x_19133:
        /* <DEDUP_REMOVED lines=21> */
.L_x_19138:
[----:B------:R-:W-:Y:S02]  /*9060*/  MOV R106, R5 ;  /* 0x00000005006a7202 */ /* 0x000fe40000000f00 */
.L_x_19139:
[----:B------:R-:W-:Y:S05]  /*9070*/  BSYNC B1 ;  /* 0x0000000000017941 */ /* 0x000fea0003800000 */
.L_x_19137:
        /* <DEDUP_REMOVED lines=18> */
.L_x_19143:
[----:B------:R-:W-:Y:S05]  /*91a0*/  BSYNC B2 ;  /* 0x0000000000027941 */ /* 0x000fea0003800000 */
.L_x_19142:
        /* <DEDUP_REMOVED lines=44> */
.L_x_19141:
[----:B------:R-:W-:Y:S05]  /*9470*/  BSYNC B1 ;  /* 0x0000000000017941 */ /* 0x000fea0003800000 */
.L_x_19140:
        /* <DEDUP_REMOVED lines=38> */
.L_x_19087:
[----:B------:R-:W-:Y:S05]  /*96e0*/  BSYNC B0 ;  /* 0x0000000000007941 */ /* 0x000fea0003800000 */
.L_x_19086:
        /* <DEDUP_REMOVED lines=23> */
.L_x_19147:
[----:B-1----:R-:W-:Y:S02]  /*9860*/  IMAD.MOV.U32 R108, RZ, RZ, R5 ;  /* 0x000000ffff6c7224 */ /* 0x002fe400078e0005 */
.L_x_19148:
[----:B------:R-:W-:Y:S05]  /*9870*/  BSYNC B1 ;  /* 0x0000000000017941 */ /* 0x000fea0003800000 */
.L_x_19146:
        /* <DEDUP_REMOVED lines=16> */
.L_x_19152:
[----:B------:R-:W-:Y:S05]  /*9980*/  BSYNC B2 ;  /* 0x0000000000027941 */ /* 0x000fea0003800000 */
.L_x_19151:
        /* <DEDUP_REMOVED lines=44> */
.L_x_19150:
[----:B------:R-:W-:Y:S05]  /*9c50*/  BSYNC B1 ;  /* 0x0000000000017941 */ /* 0x000fea0003800000 */
.L_x_19149:
        /* <DEDUP_REMOVED lines=24> */
.L_x_19154:
[----:B------:R-:W-:Y:S02]  /*9de0*/  IMAD.MOV.U32 R117, RZ, RZ, R5 ;  /* 0x000000ffff757224 */ /* 0x000fe400078e0005 */
.L_x_19155:
[----:B------:R-:W-:Y:S05]  /*9df0*/  BSYNC B1 ;  /* 0x0000000000017941 */ /* 0x000fea0003800000 */
.L_x_19153:
        /* <DEDUP_REMOVED lines=16> */
.L_x_19159:
[----:B------:R-:W-:Y:S05]  /*9f00*/  BSYNC B2 ;  /* 0x0000000000027941 */ /* 0x000fea0003800000 */
.L_x_19158:
        /* <DEDUP_REMOVED lines=44> */
.L_x_19157:
[----:B------:R-:W-:Y:S05]  /*a1d0*/  BSYNC B1 ;  /* 0x0000000000017941 */ /* 0x000fea0003800000 */
.L_x_19156:
        /* <DEDUP_REMOVED lines=23> */
.L_x_19161:
[----:B------:R-:W-:Y:S02]  /*a350*/  MOV R104, R5 ;  /* 0x0000000500687202 */ /* 0x000fe40000000f00 */
.L_x_19162:
[----:B------:R-:W-:Y:S05]  /*a360*/  BSYNC B1 ;  /* 0x0000000000017941 */ /* 0x000fea0003800000 */
.L_x_19160:
        /* <DEDUP_REMOVED lines=16> */
.L_x_19166:
[----:B------:R-:W-:Y:S05]  /*a470*/  BSYNC B2 ;  /* 0x0000000000027941 */ /* 0x000fea0003800000 */
.L_x_19165:
        /* <DEDUP_REMOVED lines=44> */
.L_x_19164:
[----:B------:R-:W-:Y:S05]  /*a740*/  BSYNC B1 ;  /* 0x0000000000017941 */ /* 0x000fea0003800000 */
.L_x_19163:
        /* <DEDUP_REMOVED lines=21> */
.L_x_19168:
[----:B------:R-:W-:Y:S02]  /*a8a0*/  IMAD.MOV.U32 R104, RZ, RZ, R5 ;  /* 0x000000ffff687224 */ /* 0x000fe400078e0005 */
.L_x_19169:
[----:B------:R-:W-:Y:S05]  /*a8b0*/  BSYNC B1 ;  /* 0x0000000000017941 */ /* 0x000fea0003800000 */
.L_x_19167:
        /* <DEDUP_REMOVED lines=16> */
.L_x_19173:
[----:B------:R-:W-:Y:S05]  /*a9c0*/  BSYNC B2 ;  /* 0x0000000000027941 */ /* 0x000fea0003800000 */
.L_x_19172:
        /* <DEDUP_REMOVED lines=44> */
.L_x_19171:
[----:B------:R-:W-:Y:S05]  /*ac90*/  BSYNC B1 ;  /* 0x0000000000017941 */ /* 0x000fea0003800000 */
.L_x_19170:
        /* <DEDUP_REMOVED lines=21> */
.L_x_19175:
[----:B------:R-:W-:Y:S02]  /*adf0*/  MOV R128, R5 ;  /* 0x0000000500807202 */ /* 0x000fe40000000f00 */
.L_x_19176:
[----:B------:R-:W-:Y:S05]  /*ae00*/  BSYNC B1 ;  /* 0x0000000000017941 */ /* 0x000fea0003800000 */
.L_x_19174:
        /* <DEDUP_REMOVED lines=16> */
.L_x_19180:
[----:B------:R-:W-:Y:S05]  /*af10*/  BSYNC B2 ;  /* 0x0000000000027941 */ /* 0x000fea0003800000 */
.L_x_19179:
        /* <DEDUP_REMOVED lines=44> */
.L_x_19178:
[----:B------:R-:W-:Y:S05]  /*b1e0*/  BSYNC B1 ;  /* 0x0000000000017941 */ /* 0x000fea0003800000 */
.L_x_19177:
        /* <DEDUP_REMOVED lines=21> */
.L_x_19182:
[----:B------:R-:W-:Y:S02]  /*b340*/  IMAD.MOV.U32 R137, RZ, RZ, R5 ;  /* 0x000000ffff897224 */ /* 0x000fe400078e0005 */
.L_x_19183:
[----:B------:R-:W-:Y:S05]  /*b350*/  BSYNC B1 ;  /* 0x0000000000017941 */ /* 0x000fea0003800000 */
.L_x_19181:
        /* <DEDUP_REMOVED lines=16> */
.L_x_19187:
[----:B------:R-:W-:Y:S05]  /*b460*/  BSYNC B2 ;  /* 0x0000000000027941 */ /* 0x000fea0003800000 */
.L_x_19186:
        /* <DEDUP_REMOVED lines=44> */
.L_x_19185:
[----:B------:R-:W-:Y:S05]  /*b730*/  BSYNC B1 ;  /* 0x0000000000017941 */ /* 0x000fea0003800000 */
.L_x_19184:
        /* <DEDUP_REMOVED lines=21> */
.L_x_19189:
[----:B------:R-:W-:Y:S02]  /*b890*/  MOV R106, R5 ;  /* 0x00000005006a7202 */ /* 0x000fe40000000f00 */
.L_x_19190:
[----:B------:R-:W-:Y:S05]  /*b8a0*/  BSYNC B1 ;  /* 0x0000000000017941 */ /* 0x000fea0003800000 */
.L_x_19188:
        /* <DEDUP_REMOVED lines=16> */
.L_x_19194:
[----:B------:R-:W-:Y:S05]  /*b9b0*/  BSYNC B2 ;  /* 0x0000000000027941 */ /* 0x000fea0003800000 */
.L_x_19193:
        /* <DEDUP_REMOVED lines=44> */
.L_x_19192:
[----:B------:R-:W-:Y:S05]  /*bc80*/  BSYNC B1 ;  /* 0x0000000000017941 */ /* 0x000fea0003800000 */
.L_x_19191:
        /* <DEDUP_REMOVED lines=21> */
.L_x_19196:
[----:B------:R-:W-:Y:S02]  /*bde0*/  IMAD.MOV.U32 R106, RZ, RZ, R5 ;  /* 0x000000ffff6a7224 */ /* 0x000fe400078e0005 */
.L_x_19197:
[----:B------:R-:W-:Y:S05]  /*bdf0*/  BSYNC B1 ;  /* 0x0000000000017941 */ /* 0x000fea0003800000 */
.L_x_19195:
        /* <DEDUP_REMOVED lines=18> */
.L_x_19201:
[----:B------:R-:W-:Y:S05]  /*bf20*/  BSYNC B2 ;  /* 0x0000000000027941 */ /* 0x000fea0003800000 */
.L_x_19200:
        /* <DEDUP_REMOVED lines=44> */
.L_x_19199:
[----:B------:R-:W-:Y:S05]  /*c1f0*/  BSYNC B1 ;  /* 0x0000000000017941 */ /* 0x000fea0003800000 */
.L_x_19198:
        /* <DEDUP_REMOVED lines=38> */
.L_x_19145:
[----:B------:R-:W-:Y:S05]  /*c460*/  BSYNC B0 ;  /* 0x0000000000007941 */ /* 0x000fea0003800000 */
.L_x_19144:
        /* <DEDUP_REMOVED lines=23> */
.L_x_19205:
[----:B-1----:R-:W-:Y:S02]  /*c5e0*/  IMAD.MOV.U32 R109, RZ, RZ, R5 ;  /* 0x000000ffff6d7224 */ /* 0x002fe400078e0005 */
.L_x_19206:
[----:B------:R-:W-:Y:S05]  /*c5f0*/  BSYNC B1 ;  /* 0x0000000000017941 */ /* 0x000fea0003800000 */
.L_x_19204:
        /* <DEDUP_REMOVED lines=16> */
.L_x_19210:
[----:B------:R-:W-:Y:S05]  /*c700*/  BSYNC B2 ;  /* 0x0000000000027941 */ /* 0x000fea0003800000 */
.L_x_19209:
        /* <DEDUP_REMOVED lines=44> */
.L_x_19208:
[----:B------:R-:W-:Y:S05]  /*c9d0*/  BSYNC B1 ;  /* 0x0000000000017941 */ /* 0x000fea0003800000 */
.L_x_19207:
        /* <DEDUP_REMOVED lines=24> */
.L_x_19212:
[----:B------:R-:W-:Y:S02]  /*cb60*/  MOV R119, R5 ;  /* 0x0000000500777202 */ /* 0x000fe40000000f00 */
.L_x_19213:
[----:B------:R-:W-:Y:S05]  /*cb70*/  BSYNC B1 ;  /* 0x0000000000017941 */ /* 0x000fea0003800000 */
.L_x_19211:
        /* <DEDUP_REMOVED lines=16> */
.L_x_19217:
[----:B------:R-:W-:Y:S05]  /*cc80*/  BSYNC B2 ;  /* 0x0000000000027941 */ /* 0x000fea0003800000 */
.L_x_19216:
        /* <DEDUP_REMOVED lines=44> */
.L_x_19215:
[----:B------:R-:W-:Y:S05]  /*cf50*/  BSYNC B1 ;  /* 0x0000000000017941 */ /* 0x000fea0003800000 */
.L_x_19214:
        /* <DEDUP_REMOVED lines=23> */
.L_x_19219:
[----:B------:R-:W-:Y:S02]  /*d0d0*/  IMAD.MOV.U32 R104, RZ, RZ, R5 ;  /* 0x000000ffff687224 */ /* 0x000fe400078e0005 */
.L_x_19220:
[----:B------:R-:W-:Y:S05]  /*d0e0*/  BSYNC B1 ;  /* 0x0000000000017941 */ /* 0x000fea0003800000 */
.L_x_19218:
        /* <DEDUP_REMOVED lines=16> */
.L_x_19224:
[----:B------:R-:W-:Y:S05]  /*d1f0*/  BSYNC B2 ;  /* 0x0000000000027941 */ /* 0x000fea0003800000 */
.L_x_19223:
        /* <DEDUP_REMOVED lines=44> */
.L_x_19222:
[----:B------:R-:W-:Y:S05]  /*d4c0*/  BSYNC B1 ;  /* 0x0000000000017941 */ /* 0x000fea0003800000 */
.L_x_19221:
        /* <DEDUP_REMOVED lines=21> */
.L_x_19226:
[----:B------:R-:W-:Y:S02]  /*d620*/  MOV R104, R5 ;  /* 0x0000000500687202 */ /* 0x000fe40000000f00 */
.L_x_19227:
[----:B------:R-:W-:Y:S05]  /*d630*/  BSYNC B1 ;  /* 0x0000000000017941 */ /* 0x000fea0003800000 */
.L_x_19225:
        /* <DEDUP_REMOVED lines=16> */
.L_x_19231:
[----:B------:R-:W-:Y:S05]  /*d740*/  BSYNC B2 ;  /* 0x0000000000027941 */ /* 0x000fea0003800000 */
.L_x_19230:
        /* <DEDUP_REMOVED lines=44> */
.L_x_19229:
[----:B------:R-:W-:Y:S05]  /*da10*/  BSYNC B1 ;  /* 0x0000000000017941 */ /* 0x000fea0003800000 */
.L_x_19228:
        /* <DEDUP_REMOVED lines=21> */
.L_x_19233:
[----:B------:R-:W-:Y:S02]  /*db70*/  IMAD.MOV.U32 R130, RZ, RZ, R5 ;  /* 0x000000ffff827224 */ /* 0x000fe400078e0005 */
.L_x_19234:
[----:B------:R-:W-:Y:S05]  /*db80*/  BSYNC B1 ;  /* 0x0000000000017941 */ /* 0x000fea0003800000 */
.L_x_19232:
        /* <DEDUP_REMOVED lines=16> */
.L_x_19238:
[----:B------:R-:W-:Y:S05]  /*dc90*/  BSYNC B2 ;  /* 0x0000000000027941 */ /* 0x000fea0003800000 */
.L_x_19237:
        /* <DEDUP_REMOVED lines=44> */
.L_x_19236:
[----:B------:R-:W-:Y:S05]  /*df60*/  BSYNC B1 ;  /* 0x0000000000017941 */ /* 0x000fea0003800000 */
.L_x_19235:
        /* <DEDUP_REMOVED lines=21> */
.L_x_19240:
[----:B------:R-:W-:Y:S02]  /*e0c0*/  IMAD.MOV.U32 R139, RZ, RZ, R5 ;  /* 0x000000ffff8b7224 */ /* 0x000fe400078e0005 */
.L_x_19241:
[----:B------:R-:W-:Y:S05]  /*e0d0*/  BSYNC B1 ;  /* 0x0000000000017941 */ /* 0x000fea0003800000 */
.L_x_19239:
        /* <DEDUP_REMOVED lines=16> */
.L_x_19245:
[----:B------:R-:W-:Y:S05]  /*e1e0*/  BSYNC B2 ;  /* 0x0000000000027941 */ /* 0x000fea0003800000 */
.L_x_19244:
        /* <DEDUP_REMOVED lines=44> */
.L_x_19243:
[----:B------:R-:W-:Y:S05]  /*e4b0*/  BSYNC B1 ;  /* 0x0000000000017941 */ /* 0x000fea0003800000 */
.L_x_19242:
        /* <DEDUP_REMOVED lines=21> */
.L_x_19247:
[----:B------:R-:W-:Y:S02]  /*e610*/  MOV R106, R5 ;  /* 0x00000005006a7202 */ /* 0x000fe40000000f00 */
.L_x_19248:
[----:B------:R-:W-:Y:S05]  /*e620*/  BSYNC B1 ;  /* 0x0000000000017941 */ /* 0x000fea0003800000 */
.L_x_19246:
        /* <DEDUP_REMOVED lines=16> */
.L_x_19252:
[----:B------:R-:W-:Y:S05]  /*e730*/  BSYNC B2 ;  /* 0x0000000000027941 */ /* 0x000fea0003800000 */
.L_x_19251:
        /* <DEDUP_REMOVED lines=44> */
.L_x_19250:
[----:B------:R-:W-:Y:S05]  /*ea00*/  BSYNC B1 ;  /* 0x0000000000017941 */ /* 0x000fea0003800000 */
.L_x_19249:
        /* <DEDUP_REMOVED lines=21> */
.L_x_19254:
[----:B------:R-:W-:Y:S02]  /*eb60*/  IMAD.MOV.U32 R106, RZ, RZ, R5 ;  /* 0x000000ffff6a7224 */ /* 0x000fe400078e0005 */
.L_x_19255:
[----:B------:R-:W-:Y:S05]  /*eb70*/  BSYNC B1 ;  /* 0x0000000000017941 */ /* 0x000fea0003800000 */
.L_x_19253:
        /* <DEDUP_REMOVED lines=18> */
.L_x_19259:
[----:B------:R-:W-:Y:S05]  /*eca0*/  BSYNC B2 ;  /* 0x0000000000027941 */ /* 0x000fea0003800000 */
.L_x_19258:
        /* <DEDUP_REMOVED lines=44> */
.L_x_19257:
[----:B------:R-:W-:Y:S05]  /*ef70*/  BSYNC B1 ;  /* 0x0000000000017941 */ /* 0x000fea0003800000 */
.L_x_19256:
[----:B------:R-:W1:Y:S01]  /*ef80*/  I2F.U32 R104, R106 ;  /* 0x0000006a00687306 */ /* 0x000e620000201000 */
        /* <DEDUP_REMOVED lines=36> */
.L_x_19203:
[----:B------:R-:W-:Y:S05]  /*f1d0*/  BSYNC B0 ;  /* 0x0000000000007941 */ /* 0x000fea0003800000 */
.L_x_19202:
        /* <DEDUP_REMOVED lines=52> */
.L_x_19274:
        /* <DEDUP_REMOVED lines=102> */
.L_x_19275:
        /* <DEDUP_REMOVED lines=72> */
[----:B-----5:R-:W-:Y:S02]  /*10000*/  FFMA.FTZ R104, R92, R105, R100 ;  /* 0x000000695c687223 */ /* 0x020fe40000010064 */
[----:B------:R-:W-:Y:S02]  /*10010*/  FFMA.FTZ R105, R93, R106, R101 ;  /* 0x0000006a5d697223 */ /* 0x000fe40000010065 */
[--C-:B------:R-:W-:Y:S02]  /*10020*/  FADD.FTZ R150, R122, -R148.reuse ;  /* 0x800000947a967221 */ /* 0x100fe40000010000 */
[--C-:B------:R-:W-:Y:S01]  /*10030*/  FADD.FTZ R152, R131, -R148.reuse ;  /* 0x8000009483987221 */ /* 0x100fe20000010000 */
[----:B------:R-:W-:Y:S01]  /*10040*/  F2FP.PACK_AB R104, R105, R104 ;  /* 0x000000686968723e */ /* 0x000fe200000000ff */
        /* <DEDUP_REMOVED lines=23> */
.L_x_19263:
[----:B------:R-:W-:Y:S05]  /*101c0*/  BSYNC B0 ;  /* 0x0000000000007941 */ /* 0x000fea0003800000 */
.L_x_19262:
[----:B------:R-:W-:Y:S01]  /*101d0*/  LOP3.LUT P0, RZ, R110, 0x80, RZ, 0xc0, !PT ;  /* 0x000000806eff7812 */ /* 0x000fe2000780c0ff */
[----:B------:R-:W-:-:S12]  /*101e0*/  BSSY B0, `(.L_x_19264) ;  /* 0x0000022000007945 */ /* 0x000fd80003800000 */
[----:B------:R-:W-:Y:S05]  /*101f0*/  @!P0 BRA `(.L_x_19265) ;  /* 0x0000020000008947 */ /* 0x000fea0003800000 */
[--C-:B0-----:R-:W-:Y:S01]  /*10200*/  FADD.FTZ R104, R18, -R148.reuse ;  /* 0x8000009412687221 */ /* 0x101fe20000010000 */
[----:B------:R-:W-:Y:S01]  /*10210*/  HFMA2.MMA R151, -RZ, RZ, 0, 9.5367431640625e-07 ;  /* 0x00000010ff977435 */ /* 0x000fe200000001ff */
[----:B------:R-:W-:Y:S02]  /*10220*/  FADD.FTZ R106, R113, -R148 ;  /* 0x80000094716a7221 */ /* 0x000fe40000010000 */
[C---:B------:R-:W-:Y:S02]  /*10230*/  FMUL.FTZ R105, R149.reuse, R104 ;  /* 0x0000006895697220 */ /* 0x040fe40000410000 */
[----:B------:R-:W-:Y:S02]  /*10240*/  FMUL.FTZ R106, R149, R106 ;  /* 0x0000006a956a7220 */ /* 0x000fe40000410000 */
[----:B-----5:R-:W-:Y:S02]  /*10250*/  FFMA.FTZ R104, R76, R105, R84 ;  /* 0x000000694c687223 */ /* 0x020fe40000010054 */
        /* <DEDUP_REMOVED lines=21> */
[----:B------:R-:W-:-:S04]  /*103b0*/  F2FP.PACK_AB R105, R146, R105 ;  /* 0x000000699269723e */ /* 0x000fc800000000ff */
[----:B------:R-:W-:Y:S01]  /*103c0*/  F2FP.PACK_AB R107, R156, R147 ;  /* 0x000000939c6b723e */ /* 0x000fe200000000ff */
[C---:B------:R-:W-:Y:S01]  /*103d0*/  IMAD.WIDE.U32 R146, R16.reuse, R151, c[0x0][0x208] ;  /* 0x0000820010927625 */ /* 0x040fe200078e0097 */
[----:B------:R-:W-:-:S04]  /*103e0*/  IADD3 R16, R16, 0x80, RZ ;  /* 0x0000008010107810 */ /* 0x000fc80007ffe0ff */
[----:B------:R0:W-:Y:S03]  /*103f0*/  STG.E.128 [R146.64], R104 ;  /* 0x0000006892007986 */ /* 0x0001e6000c101d06 */
.L_x_19265:
[----:B------:R-:W-:Y:S05]  /*10400*/  BSYNC B0 ;  /* 0x0000000000007941 */ /* 0x000fea0003800000 */
.L_x_19264:
        /* <DEDUP_REMOVED lines=35> */
.L_x_19267:
[----:B------:R-:W-:Y:S05]  /*10640*/  BSYNC B0 ;  /* 0x0000000000007941 */ /* 0x000fea0003800000 */
.L_x_19266:
        /* <DEDUP_REMOVED lines=35> */
.L_x_19269:
[----:B------:R-:W-:Y:S05]  /*10880*/  BSYNC B0 ;  /* 0x0000000000007941 */ /* 0x000fea0003800000 */
.L_x_19268:
        /* <DEDUP_REMOVED lines=23> */
[----:B------:R-:W-:Y:S01]  /*10a00*/  MOV R151, 0x10 ;  /* 0x0000001000977802 */ /* 0x000fe20000000f00 */
[----:B------:R-:W-:Y:S02]  /*10a10*/  FFMA.FTZ R149, R25, R154, R33 ;  /* 0x0000009a19957223 */ /* 0x000fe40000010021 */
[----:B------:R-:W-:Y:S02]  /*10a20*/  FFMA.FTZ R147, R29, R106, R37 ;  /* 0x0000006a1d937223 */ /* 0x000fe40000010025 */
[----:B------:R-:W-:Y:S01]  /*10a30*/  FFMA.FTZ R148, R27, R148, R35 ;  /* 0x000000941b947223 */ /* 0x000fe20000010023 */
[----:B------:R-:W-:Y:S01]  /*10a40*/  F2FP.PACK_AB R106, R149, R146 ;  /* 0x00000092956a723e */ /* 0x000fe200000000ff */
[----:B------:R-:W-:Y:S01]  /*10a50*/  FFMA.FTZ R150, R31, R150, R39 ;  /* 0x000000961f967223 */ /* 0x000fe20000010027 */
[----:B------:R-:W-:Y:S01]  /*10a60*/  F2FP.PACK_AB R104, R147, R104 ;  /* 0x000000689368723e */ /* 0x000fe200000000ff */
[----:B------:R-:W-:Y:S01]  /*10a70*/  IMAD.WIDE.U32 R146, R16, R151, c[0x0][0x208] ;  /* 0x0000820010927625 */ /* 0x000fe200078e0097 */
[----:B------:R-:W-:-:S02]  /*10a80*/  F2FP.PACK_AB R107, R148, R107 ;  /* 0x0000006b946b723e */ /* 0x000fc400000000ff */
[----:B------:R-:W-:-:S05]  /*10a90*/  F2FP.PACK_AB R105, R150, R105 ;  /* 0x000000699669723e */ /* 0x000fca00000000ff */
[----:B------:R0:W-:Y:S02]  /*10aa0*/  STG.E.128 [R146.64], R104 ;  /* 0x0000006892007986 */ /* 0x0001e4000c101d06 */
.L_x_19271:
[----:B------:R-:W-:Y:S05]  /*10ab0*/  BSYNC B0 ;  /* 0x0000000000007941 */ /* 0x000fea0003800000 */
.L_x_19270:
[----:B------:R-:W-:Y:S02]  /*10ac0*/  IADD3 R10, R10, c[0x0][0x160], RZ ;  /* 0x000058000a0a7a10 */ /* 0x000fe40007ffe0ff */
[----:B------:R-:W-:Y:S02]  /*10ad0*/  LOP3.LUT P1, RZ, R2, 0xff, RZ, 0xc0, !PT ;  /* 0x000000ff02ff7812 */ /* 0x000fe4000782c0ff */
[----:B------:R-:W-:Y:S02]  /*10ae0*/  ISETP.GE.AND P0, PT, R10, c[0x0][0x164], PT ;  /* 0x000059000a007a0c */ /* 0x000fe40003f06270 */
[----:B------:R-:W-:-:S11]  /*10af0*/  SEL R2, RZ, 0x1, P1 ;  /* 0x00000001ff027807 */ /* 0x000fd60000800000 */
[----:B0----5:R-:W-:Y:S01]  /*10b00*/  @P0 CALL.REL.NOINC `(.L_x_19272) ;  /* 0x0000001000000944 */ /* 0x021fe20003c00000 */
[----:B------:R-:W-:Y:S05]  /*10b10*/  BRA `(.L_x_19273) ;  /* 0xffff028000007947 */ /* 0x000fea000383ffff */
.L_x_19272:
[----:B------:R-:W-:Y:S05]  /*10b20*/  EXIT ;  /* 0x000000000000794d */ /* 0x000fea0003800000 */
.L_x_19260:
[----:B------:R-:W-:Y:S01]  /*10b30*/  HFMA2.MMA R148, -RZ, RZ, 0, 1.847743988037109375e-06 ;  /* 0x0000001fff947435 */ /* 0x000fe200000001ff */
[----:B------:R-:W-:Y:S01]  /*10b40*/  IMAD.MOV.U32 R105, RZ, RZ, R104 ;  /* 0x000000ffff697224 */ /* 0x000fe200078e0068 */
[----:B------:R-:W-:Y:S01]  /*10b50*/  MOV R106, 0x10b90 ;  /* 0x00010b90006a7802 */ /* 0x000fe20000000f00 */
[----:B------:R-:W-:Y:S02]  /*10b60*/  IMAD.MOV.U32 R150, RZ, RZ, 0x1 ;  /* 0x00000001ff967424 */ /* 0x000fe400078e00ff */
[----:B------:R-:W-:Y:S02]  /*10b70*/  IMAD.MOV.U32 R149, RZ, RZ, -0x1 ;  /* 0xffffffffff957424 */ /* 0x000fe400078e00ff */
[----:B0----5:R-:W-:Y:S05]  /*10b80*/  CALL.REL.NOINC `($__internal_88_$__cuda_sm70_shflsync_bfly_p) ;  /* 0x000008c000007944 */ /* 0x021fea0003c00000 */
[----:B01----:R-:W-:Y:S01]  /*10b90*/  IMAD.MOV.U32 R105, RZ, RZ, R150 ;  /* 0x000000ffff697224 */ /* 0x003fe200078e0096 */
[----:B------:R-:W-:Y:S05]  /*10ba0*/  BRA `(.L_x_19274) ;  /* 0xffffe97000007947 */ /* 0x000fea000383ffff */
.L_x_19261:
[----:B------:R-:W-:Y:S01]  /*10bb0*/  MOV R150, 0x2 ;  /* 0x0000000200967802 */ /* 0x000fe20000000f00 */
[----:B------:R-:W-:Y:S01]  /*10bc0*/  IMAD.MOV.U32 R148, RZ, RZ, 0x1f ;  /* 0x0000001fff947424 */ /* 0x000fe200078e00ff */
[----:B------:R-:W-:Y:S01]  /*10bd0*/  MOV R106, 0x10c00 ;  /* 0x00010c00006a7802 */ /* 0x000fe20000000f00 */
[----:B------:R-:W-:Y:S02]  /*10be0*/  IMAD.MOV.U32 R149, RZ, RZ, -0x1 ;  /* 0xffffffffff957424 */ /* 0x000fe400078e00ff */
[----:B01---5:R-:W-:Y:S05]  /*10bf0*/  CALL.REL.NOINC `($__internal_88_$__cuda_sm70_shflsync_bfly_p) ;  /* 0x0000085000007944 */ /* 0x023fea0003c00000 */
[----:B01----:R-:W-:Y:S01]  /*10c00*/  FADD.FTZ R105, R105, R150 ;  /* 0x0000009669697221 */ /* 0x003fe20000010000 */
[----:B------:R-:W-:Y:S01]  /*10c10*/  HFMA2.MMA R150, -RZ, RZ, 0, 2.384185791015625e-07 ;  /* 0x00000004ff967435 */ /* 0x000fe200000001ff */
[----:B------:R-:W-:Y:S01]  /*10c20*/  IMAD.MOV.U32 R148, RZ, RZ, 0x1f ;  /* 0x0000001fff947424 */ /* 0x000fe200078e00ff */
[----:B------:R-:W-:Y:S01]  /*10c30*/  MOV R106, 0x10c60 ;  /* 0x00010c60006a7802 */ /* 0x000fe20000000f00 */
[----:B------:R-:W-:-:S03]  /*10c40*/  IMAD.MOV.U32 R149, RZ, RZ, -0x1 ;  /* 0xffffffffff957424 */ /* 0x000fc600078e00ff */
[----:B------:R-:W-:Y:S05]  /*10c50*/  CALL.REL.NOINC `($__internal_88_$__cuda_sm70_shflsync_bfly_p) ;  /* 0x000007f000007944 */ /* 0x000fea0003c00000 */
[----:B01----:R-:W-:Y:S01]  /*10c60*/  FADD.FTZ R105, R105, R150 ;  /* 0x0000009669697221 */ /* 0x003fe20000010000 */
[----:B------:R-:W-:Y:S01]  /*10c70*/  MOV R150, 0x8 ;  /* 0x0000000800967802 */ /* 0x000fe20000000f00 */
[----:B------:R-:W-:Y:S01]  /*10c80*/  IMAD.MOV.U32 R148, RZ, RZ, 0x1f ;  /* 0x0000001fff947424 */ /* 0x000fe200078e00ff */
[----:B------:R-:W-:Y:S01]  /*10c90*/  MOV R106, 0x10cc0 ;  /* 0x00010cc0006a7802 */ /* 0x000fe20000000f00 */
[----:B------:R-:W-:-:S02]  /*10ca0*/  IMAD.MOV.U32 R149, RZ, RZ, -0x1 ;  /* 0xffffffffff957424 */ /* 0x000fc400078e00ff */
[----:B------:R-:W-:Y:S05]  /*10cb0*/  CALL.REL.NOINC `($__internal_88_$__cuda_sm70_shflsync_bfly_p) ;  /* 0x0000079000007944 */ /* 0x000fea0003c00000 */
[----:B01----:R-:W-:Y:S01]  /*10cc0*/  FADD.FTZ R105, R105, R150 ;  /* 0x0000009669697221 */ /* 0x003fe20000010000 */
[----:B------:R-:W-:Y:S01]  /*10cd0*/  HFMA2.MMA R150, -RZ, RZ, 0, 9.5367431640625e-07 ;  /* 0x00000010ff967435 */ /* 0x000fe200000001ff */
[----:B------:R-:W-:Y:S01]  /*10ce0*/  IMAD.MOV.U32 R148, RZ, RZ, 0x1f ;  /* 0x0000001fff947424 */ /* 0x000fe200078e00ff */
[----:B------:R-:W-:Y:S01]  /*10cf0*/  MOV R106, 0x10d20 ;  /* 0x00010d20006a7802 */ /* 0x000fe20000000f00 */
[----:B------:R-:W-:-:S03]  /*10d00*/  IMAD.MOV.U32 R149, RZ, RZ, -0x1 ;  /* 0xffffffffff957424 */ /* 0x000fc600078e00ff */
[----:B------:R-:W-:Y:S05]  /*10d10*/  CALL.REL.NOINC `($__internal_88_$__cuda_sm70_shflsync_bfly_p) ;  /* 0x0000073000007944 */ /* 0x000fea0003c00000 */
        /* <DEDUP_REMOVED lines=88> */
[----:B------:R-:W-:Y:S05]  /*112a0*/  CALL.REL.NOINC `($__internal_88_$__cuda_sm70_shflsync_bfly_p) ;  /* 0x000001a000007944 */ /* 0x000fea0003c00000 */
[----:B01----:R-:W-:Y:S01]  /*112b0*/  FADD.FTZ R105, R105, R150 ;  /* 0x0000009669697221 */ /* 0x003fe20000010000 */
[----:B------:R-:W-:Y:S01]  /*112c0*/  HFMA2.MMA R150, -RZ, RZ, 0, 1.1920928955078125e-07 ;  /* 0x00000002ff967435 */ /* 0x000fe200000001ff */
        /* <DEDUP_REMOVED lines=11> */
[----:B------:R-:W-:Y:S01]  /*11380*/  HFMA2.MMA R150, -RZ, RZ, 0, 4.76837158203125e-07 ;  /* 0x00000008ff967435 */ /* 0x000fe200000001ff */
[----:B------:R-:W-:Y:S01]  /*11390*/  IMAD.MOV.U32 R148, RZ, RZ, 0x1f ;  /* 0x0000001fff947424 */ /* 0x000fe200078e00ff */
[----:B------:R-:W-:Y:S01]  /*113a0*/  MOV R106, 0x113d0 ;  /* 0x000113d0006a7802 */ /* 0x000fe20000000f00 */
[----:B------:R-:W-:-:S03]  /*113b0*/  IMAD.MOV.U32 R149, RZ, RZ, -0x1 ;  /* 0xffffffffff957424 */ /* 0x000fc600078e00ff */
[----:B------:R-:W-:Y:S05]  /*113c0*/  CALL.REL.NOINC `($__internal_88_$__cuda_sm70_shflsync_bfly_p) ;  /* 0x0000008000007944 */ /* 0x000fea0003c00000 */
[----:B-1----:R-:W-:Y:S01]  /*113d0*/  FADD.FTZ R147, R105, R150 ;  /* 0x0000009669937221 */ /* 0x002fe20000010000 */
[----:B------:R-:W-:Y:S01]  /*113e0*/  MOV R150, 0x10 ;  /* 0x0000001000967802 */ /* 0x000fe20000000f00 */
[----:B0-----:R-:W-:Y:S01]  /*113f0*/  IMAD.MOV.U32 R148, RZ, RZ, 0x1f ;  /* 0x0000001fff947424 */ /* 0x001fe200078e00ff */
[----:B------:R-:W-:Y:S01]  /*11400*/  MOV R106, 0x11440 ;  /* 0x00011440006a7802 */ /* 0x000fe20000000f00 */
[----:B------:R-:W-:Y:S01]  /*11410*/  IMAD.MOV.U32 R149, RZ, RZ, -0x1 ;  /* 0xffffffffff957424 */ /* 0x000fe200078e00ff */
[----:B------:R-:W-:-:S02]  /*11420*/  MOV R105, R147 ;  /* 0x0000009300697202 */ /* 0x000fc40000000f00 */
[----:B------:R-:W-:Y:S05]  /*11430*/  CALL.REL.NOINC `($__internal_88_$__cuda_sm70_shflsync_bfly_p) ;  /* 0x0000001000007944 */ /* 0x000fea0003c00000 */
[----:B01----:R-:W-:Y:S05]  /*11440*/  BRA `(.L_x_19275) ;  /* 0xffffe73000007947 */ /* 0x003fea000383ffff */
        .weak           $__internal_88_$__cuda_sm70_shflsync_bfly_p
        .type           $__internal_88_$__cuda_sm70_shflsync_bfly_p,@function
        .size           $__internal_88_$__cuda_sm70_shflsync_bfly_p,(.L_x_36128 - $__internal_88_$__cuda_sm70_shflsync_bfly_p)
$__internal_88_$__cuda_sm70_shflsync_bfly_p:
[----:B------:R-:W-:Y:S01]  /*11450*/  IMAD.MOV.U32 R107, RZ, RZ, 0x0 ;  /* 0x00000000ff6b7424 */ /* 0x000fe200078e00ff */
[----:B------:R-:W-:Y:S04]  /*11460*/  WARPSYNC R149 ;  /* 0x0000009500007348 */ /* 0x000fe80003800000 */
[----:B------:R0:W1:Y:S01]  /*11470*/  SHFL.BFLY PT, R150, R105, R150, R148 ;  /* 0x0c00009669967389 */ /* 0x00006200000e0094 */
[----:B------:R-:W-:Y:S05]  /*11480*/  RET.REL.NODEC R106 `(_ZN10layer_norm13ln_fwd_kernelINS_13Kernel_traitsIf6__halfS2_S2_fjLj5120ELj1ELj1ELj4ELj16ENS_18Kernel_traits_baseILj5120EfS2_S2_S2_fjLj128EEEEELb1ELb0ELb0ELb0EEEvNS_9FwdParamsE) ;  /* 0xfffeeb706a007950 */ /* 0x000fea0003c3ffff */
.L_x_19276:
        /* <DEDUP_REMOVED lines=15> */
.L_x_36128:


//--------------------- .text._ZN10layer_norm13ln_fwd_kernelINS_13Kernel_traitsIf6__halfS2_S2_fjLj5120ELj1ELj1ELj4ELj16ENS_18Kernel_traits_baseILj5120EfS2_S2_S2_fjLj128EEEEELb1ELb0ELb0ELb1EEEvNS_9FwdParamsE --------------------------
	.section	.text._ZN10layer_norm13ln_fwd_kernelINS_13Kernel_traitsIf6__halfS2_S2_fjLj5120ELj1ELj1ELj4ELj16ENS_18Kernel_traits_baseILj5120EfS2_S2_S2_fjLj128EEEEELb1ELb0ELb0ELb1EEEvNS_9FwdParamsE,"ax",@progbits
	.sectioninfo	@"SHI_REGISTERS=166"
	.align	128
        .global         _ZN10layer_norm13ln_fwd_kernelINS_13Kernel_traitsIf6__halfS2_S2_fjLj5120ELj1ELj1ELj4ELj16ENS_18Kernel_traits_baseILj5120EfS2_S2_S2_fjLj128EEEEELb1ELb0ELb0ELb1EEEvNS_9FwdParamsE
        .type           _ZN10layer_norm13ln_fwd_kernelINS_13Kernel_traitsIf6__halfS2_S2_fjLj5120ELj1ELj1ELj4ELj16ENS_18Kernel_traits_baseILj5120EfS2_S2_S2_fjLj128EEEEELb1ELb0ELb0ELb1EEEvNS_9FwdParamsE,@function
        .size           _ZN10layer_norm13ln_fwd_kernelINS_13Kernel_traitsIf6__halfS2_S2_fjLj5120ELj1ELj1ELj4ELj16ENS_18Kernel_traits_baseILj5120EfS2_S2_S2_fjLj128EEEEELb1ELb0ELb0ELb1EEEvNS_9FwdParamsE,(.L_x_36129 - _ZN10layer_norm13ln_fwd_kernelINS_13Kernel_traitsIf6__halfS2_S2_fjLj5120ELj1ELj1ELj4ELj16ENS_18Kernel_traits_baseILj5120EfS2_S2_S2_fjLj128EEEEELb1ELb0ELb0ELb1EEEvNS_9FwdParamsE)
        .other          _ZN10layer_norm13ln_fwd_kernelINS_13Kernel_traitsIf6__halfS2_S2_fjLj5120ELj1ELj1ELj4ELj16ENS_18Kernel_traits_baseILj5120EfS2_S2_S2_fjLj128EEEEELb1ELb0ELb0ELb1EEEvNS_9FwdParamsE,@"STO_CUDA_ENTRY STV_DEFAULT"
_ZN10layer_norm13ln_fwd_kernelINS_13Kernel_traitsIf6__halfS2_S2_fjLj5120ELj1ELj1ELj4ELj16ENS_18Kernel_traits_baseILj5120EfS2_S2_S2_fjLj128EEEEELb1ELb0ELb0ELb1EEEvNS_9FwdParamsE:
.text._ZN10layer_norm13ln_fwd_kernelINS_13Kernel_traitsIf6__halfS2_S2_fjLj5120ELj1ELj1ELj4ELj16ENS_18Kernel_traits_baseILj5120EfS2_S2_S2_fjLj128EEEEELb1ELb0ELb0ELb1EEEvNS_9FwdParamsE:
        /* <DEDUP_REMOVED lines=51> */
[----:B------:R-:W-:Y:S01]  /*0330*/  SHF.L.U32 R2, R3, 0x5, RZ ;  /* 0x0000000503027819 */ /* 0x000fe200000006ff */
[----:B--2---:R-:W-:Y:S01]  /*0340*/  UIADD3 UR10, UR5, -0x4498517b, URZ ;  /* 0xbb67ae85050a7890 */ /* 0x004fe2000fffe03f */
[----:B------:R-:W-:Y:S01]  /*0350*/  LOP3.LUT R10, R7, UR5, RZ, 0x3c, !PT ;  /* 0x00000005070a7c12 */ /* 0x000fe2000f8e3cff */
[----:B------:R-:W-:Y:S01]  /*0360*/  UIADD3 UR12, UR5, 0x76cf5d0a, URZ ;  /* 0x76cf5d0a050c7890 */ /* 0x000fe2000fffe03f */
[----:B------:R-:W-:Y:S01]  /*0370*/  LOP3.LUT R2, R2, 0xfe0, RZ, 0xc0, !PT ;  /* 0x00000fe002027812 */ /* 0x000fe200078ec0ff */
[----:B------:R-:W-:-:S02]  /*0380*/  UIADD3 UR14, UR5, 0x32370b8f, URZ ;  /* 0x32370b8f050e7890 */ /* 0x000fc4000fffe03f */
        /* <DEDUP_REMOVED lines=62> */
[----:B0-----:R-:W-:Y:S01]  /*0770*/  HFMA2.MMA R9, -RZ, RZ, 0, 5.9604644775390625e-08 ;  /* 0x00000001ff097435 */ /* 0x001fe200000001ff */
[----:B------:R0:W5:Y:S02]  /*0780*/  LDG.E.128 R60, [R6.64] ;  /* 0x00000006063c7981 */ /* 0x000164000c1e1d00 */
[----:B------:R-:W-:-:S02]  /*0790*/  IMAD R17, R17, -0x2daee0ad, RZ ;  /* 0xd2511f5311117824 */ /* 0x000fc400078e02ff */
[----:B------:R-:W-:Y:S01]  /*07a0*/  IMAD.WIDE.U32 R18, R18, -0x2daee0ad, RZ ;  /* 0xd2511f5312127825 */ /* 0x000fe200078e00ff */
[----:B------:R-:W-:Y:S01]  /*07b0*/  LOP3.LUT R2, R2, UR25, R5, 0x96, !PT ;  /* 0x0000001902027c12 */ /* 0x000fe2000f8e9605 */
[----:B------:R0:W5:Y:S01]  /*07c0*/  LDG.E.128 R56, [R6.64+0x10] ;  /* 0x0000100606387981 */ /* 0x000162000c1e1d00 */
[----:B------:R-:W-:Y:S01]  /*07d0*/  MOV R5, R0 ;  /* 0x0000000000057202 */ /* 0x000fe20000000f00 */
[----:B------:R-:W-:Y:S01]  /*07e0*/  IMAD R0, R10, -0x326172a9, RZ ;  /* 0xcd9e8d570a007824 */ /* 0x000fe200078e02ff */
[----:B------:R-:W-:Y:S01]  /*07f0*/  LOP3.LUT R17, R19, UR26, R17, 0x96, !PT ;  /* 0x0000001a13117c12 */ /* 0x000fe2000f8e9611 */
[----:B------:R0:W5:Y:S01]  /*0800*/  LDG.E.128 R52, [R6.64+0x1000] ;  /* 0x0010000606347981 */ /* 0x000162000c1e1d00 */
[----:B------:R-:W-:Y:S01]  /*0810*/  LOP3.LUT R134, R134, 0x3, RZ, 0xc0, !PT ;  /* 0x0000000386867812 */ /* 0x000fe200078ec0ff */
[----:B------:R-:W-:Y:S02]  /*0820*/  IMAD.MOV.U32 R8, RZ, RZ, RZ ;  /* 0x000000ffff087224 */ /* 0x000fe400078e00ff */
        /* <DEDUP_REMOVED lines=10> */
.L_x_19560:
[----:B------:R-:W-:Y:S01]  /*08d0*/  ISETP.NE.U32.AND P1, PT, RZ, c[0x0][0x1c0], PT ;  /* 0x00007000ff007a0c */ /* 0x000fe20003f25070 */
[----:B------:R-:W-:Y:S01]  /*08e0*/  IMAD R10, R4, c[0x0][0x168], RZ ;  /* 0x00005a00040a7a24 */ /* 0x000fe200078e02ff */
[----:B------:R-:W-:Y:S02]  /*08f0*/  ISETP.NE.U32.AND P0, PT, RZ, c[0x0][0x180], PT ;  /* 0x00006000ff007a0c */ /* 0x000fe40003f05070 */
[----:B------:R-:W-:Y:S02]  /*0900*/  ISETP.NE.AND.EX P1, PT, RZ, c[0x0][0x1c4], PT, P1 ;  /* 0x00007100ff007a0c */ /* 0x000fe40003f25310 */
[----:B------:R-:W-:Y:S02]  /*0910*/  SHF.R.S32.HI R11, RZ, 0x1f, R10 ;  /* 0x0000001fff0b7819 */ /* 0x000fe4000001140a */
[----:B------:R-:W-:Y:S02]  /*0920*/  ISETP.NE.AND.EX P0, PT, RZ, c[0x0][0x184], PT, P0 ;  /* 0x00006100ff007a0c */ /* 0x000fe40003f05300 */
[----:B------:R-:W-:-:S02]  /*0930*/  LEA.HI R10, R11, R10, RZ, 0x3 ;  /* 0x0000000a0b0a7211 */ /* 0x000fc400078f18ff */
[----:B------:R-:W-:Y:S02]  /*0940*/  LOP3.LUT R11, R3, 0x7f, RZ, 0xc0, !PT ;  /* 0x0000007f030b7812 */ /* 0x000fe400078ec0ff */
[----:B------:R-:W-:Y:S02]  /*0950*/  MOV R113, 0x10 ;  /* 0x0000001000717802 */ /* 0x000fe40000000f00 */
        /* <DEDUP_REMOVED lines=22> */
.L_x_19278:
[----:B0-----:R-:W-:Y:S02]  /*0ac0*/  IMAD.MOV.U32 R108, RZ, RZ, R0 ;  /* 0x000000ffff6c7224 */ /* 0x001fe400078e0000 */
.L_x_19279:
[----:B------:R-:W-:Y:S05]  /*0ad0*/  BSYNC B0 ;  /* 0x0000000000007941 */ /* 0x000fea0003800000 */
.L_x_19277:
        /* <DEDUP_REMOVED lines=16> */
.L_x_19283:
[----:B------:R-:W-:Y:S05]  /*0be0*/  BSYNC B1 ;  /* 0x0000000000017941 */ /* 0x000fea0003800000 */
.L_x_19282:
        /* <DEDUP_REMOVED lines=44> */
.L_x_19281:
[----:B------:R-:W-:Y:S05]  /*0eb0*/  BSYNC B0 ;  /* 0x0000000000007941 */ /* 0x000fea0003800000 */
.L_x_19280:
[----:B------:R-:W0:Y:S01]  /*0ec0*/  I2F.U32 R11, R108 ;  /* 0x0000006c000b7306 */ /* 0x000e220000201000 */
[----:B------:R-:W-:Y:S01]  /*0ed0*/  HFMA2.MMA R114, -RZ, RZ, 0.1171875, 0 ;  /* 0x2f800000ff727435 */ /* 0x000fe200000001ff */
[----:B-----5:R-:W-:Y:S01]  /*0ee0*/  HADD2.F32 R13, -RZ, R104.H0_H0 ;  /* 0x20000068ff0d7230 */ /* 0x020fe20000004100 */
        /* <DEDUP_REMOVED lines=20> */
.L_x_19285:
[----:B------:R-:W-:Y:S02]  /*1030*/  IMAD.MOV.U32 R13, RZ, RZ, R0 ;  /* 0x000000ffff0d7224 */ /* 0x000fe400078e0000 */
.L_x_19286:
[----:B------:R-:W-:Y:S05]  /*1040*/  BSYNC B0 ;  /* 0x0000000000007941 */ /* 0x000fea0003800000 */
.L_x_19284:
        /* <DEDUP_REMOVED lines=16> */
.L_x_19290:
[----:B------:R-:W-:Y:S05]  /*1150*/  BSYNC B1 ;  /* 0x0000000000017941 */ /* 0x000fea0003800000 */
.L_x_19289:
        /* <DEDUP_REMOVED lines=44> */
.L_x_19288:
[----:B------:R-:W-:Y:S05]  /*1420*/  BSYNC B0 ;  /* 0x0000000000007941 */ /* 0x000fea0003800000 */
.L_x_19287:
        /* <DEDUP_REMOVED lines=22> */
.L_x_19292:
[----:B------:R-:W-:Y:S02]  /*1590*/  IMAD.MOV.U32 R14, RZ, RZ, R0 ;  /* 0x000000ffff0e7224 */ /* 0x000fe400078e0000 */
.L_x_19293:
[----:B------:R-:W-:Y:S05]  /*15a0*/  BSYNC B0 ;  /* 0x0000000000007941 */ /* 0x000fea0003800000 */
.L_x_19291:
        /* <DEDUP_REMOVED lines=16> */
.L_x_19297:
[----:B------:R-:W-:Y:S05]  /*16b0*/  BSYNC B1 ;  /* 0x0000000000017941 */ /* 0x000fea0003800000 */
.L_x_19296:
        /* <DEDUP_REMOVED lines=43> */
.L_x_19295:
[----:B------:R-:W-:Y:S05]  /*1970*/  BSYNC B0 ;  /* 0x0000000000007941 */ /* 0x000fea0003800000 */
.L_x_19294:
        /* <DEDUP_REMOVED lines=21> */
.L_x_19299:
[----:B------:R-:W-:Y:S02]  /*1ad0*/  IMAD.MOV.U32 R15, RZ, RZ, R0 ;  /* 0x000000ffff0f7224 */ /* 0x000fe400078e0000 */
.L_x_19300:
[----:B------:R-:W-:Y:S05]  /*1ae0*/  BSYNC B0 ;  /* 0x0000000000007941 */ /* 0x000fea0003800000 */
.L_x_19298:
        /* <DEDUP_REMOVED lines=16> */
.L_x_19304:
[----:B------:R-:W-:Y:S05]  /*1bf0*/  BSYNC B1 ;  /* 0x0000000000017941 */ /* 0x000fea0003800000 */
.L_x_19303:
        /* <DEDUP_REMOVED lines=43> */
.L_x_19302:
[----:B------:R-:W-:Y:S05]  /*1eb0*/  BSYNC B0 ;  /* 0x0000000000007941 */ /* 0x000fea0003800000 */
.L_x_19301:
        /* <DEDUP_REMOVED lines=21> */
.L_x_19306:
[----:B------:R-:W-:Y:S02]  /*2010*/  IMAD.MOV.U32 R16, RZ, RZ, R0 ;  /* 0x000000ffff107224 */ /* 0x000fe400078e0000 */
.L_x_19307:
[----:B------:R-:W-:Y:S05]  /*2020*/  BSYNC B0 ;  /* 0x0000000000007941 */ /* 0x000fea0003800000 */
.L_x_19305:
        /* <DEDUP_REMOVED lines=16> */
.L_x_19311:
[----:B------:R-:W-:Y:S05]  /*2130*/  BSYNC B1 ;  /* 0x0000000000017941 */ /* 0x000fea0003800000 */
.L_x_19310:
        /* <DEDUP_REMOVED lines=43> */
.L_x_19309:
[----:B------:R-:W-:Y:S05]  /*23f0*/  BSYNC B0 ;  /* 0x0000000000007941 */ /* 0x000fea0003800000 */
.L_x_19308:
        /* <DEDUP_REMOVED lines=21> */
.L_x_19313:
[----:B------:R-:W-:Y:S02]  /*2550*/  IMAD.MOV.U32 R19, RZ, RZ, R0 ;  /* 0x000000ffff137224 */ /* 0x000fe400078e0000 */
.L_x_19314:
[----:B------:R-:W-:Y:S05]  /*2560*/  BSYNC B0 ;  /* 0x0000000000007941 */ /* 0x000fea0003800000 */
.L_x_19312:
        /* <DEDUP_REMOVED lines=16> */
.L_x_19318:
[----:B------:R-:W-:Y:S05]  /*2670*/  BSYNC B1 ;  /* 0x0000000000017941 */ /* 0x000fea0003800000 */
.L_x_19317:
        /* <DEDUP_REMOVED lines=44> */
.L_x_19316:
[----:B------:R-:W-:Y:S05]  /*2940*/  BSYNC B0 ;  /* 0x0000000000007941 */ /* 0x000fea0003800000 */
.L_x_19315:
        /* <DEDUP_REMOVED lines=21> */
.L_x_19320:
[----:B------:R-:W-:Y:S02]  /*2aa0*/  MOV R104, R0 ;  /* 0x0000000000687202 */ /* 0x000fe40000000f00 */
.L_x_19321:
[----:B------:R-:W-:Y:S05]  /*2ab0*/  BSYNC B0 ;  /* 0x0000000000007941 */ /* 0x000fea0003800000 */
.L_x_19319:
        /* <DEDUP_REMOVED lines=16> */
.L_x_19325:
[----:B------:R-:W-:Y:S05]  /*2bc0*/  BSYNC B1 ;  /* 0x0000000000017941 */ /* 0x000fea0003800000 */
.L_x_19324:
        /* <DEDUP_REMOVED lines=43> */
.L_x_19323:
[----:B------:R-:W-:Y:S05]  /*2e80*/  BSYNC B0 ;  /* 0x0000000000007941 */ /* 0x000fea0003800000 */
.L_x_19322:
        /* <DEDUP_REMOVED lines=21> */
.L_x_19327:
[----:B------:R-:W-:Y:S02]  /*2fe0*/  MOV R106, R0 ;  /* 0x00000000006a7202 */ /* 0x000fe40000000f00 */
.L_x_19328:
[----:B------:R-:W-:Y:S05]  /*2ff0*/  BSYNC B0 ;  /* 0x0000000000007941 */ /* 0x000fea0003800000 */
.L_x_19326:
        /* <DEDUP_REMOVED lines=18> */
.L_x_19332:
[----:B------:R-:W-:Y:S05]  /*3120*/  BSYNC B1 ;  /* 0x0000000000017941 */ /* 0x000fea0003800000 */
.L_x_19331:
        /* <DEDUP_REMOVED lines=44> */
.L_x_19330:
[----:B------:R-:W-:Y:S05]  /*33f0*/  BSYNC B0 ;  /* 0x0000000000007941 */ /* 0x000fea0003800000 */
.L_x_19329:
        /* <DEDUP_REMOVED lines=10> */
[----:B------:R-:W-:-:S02]  /*34a0*/  SEL R118, RZ, 0x10000, P5 ;  /* 0x00010000ff767807 */ /* 0x000fc40002800000 */
[----:B------:R-:W-:Y:S01]  /*34b0*/  SEL R121, RZ, 0x1, P3 ;  /* 0x00000001ff797807 */ /* 0x000fe20001800000 */
[----:B------:R-:W-:Y:S01]  /*34c0*/  FMUL.FTZ R110, R110, c[0x0][0x1e8] ;  /* 0x00007a006e6e7a20 */ /* 0x000fe20000410000 */
[----:B------:R-:W-:Y:S01]  /*34d0*/  SEL R125, RZ, 0x1, P6 ;  /* 0x00000001ff7d7807 */ /* 0x000fe20003000000 */
[----:B0-----:R-:W-:Y:S01]  /*34e0*/  FFMA.FTZ R105, R105, R114, 1.1641532182693481445e-10 ;  /* 0x2f00000069697423 */ /* 0x001fe20000010072 */
[----:B------:R-:W-:Y:S01]  /*34f0*/  IADD3 R130, R10, 0x80, RZ ;  /* 0x000000800a827810 */ /* 0x000fe20007ffe0ff */
[----:B------:R-:W-:Y:S01]  /*3500*/  IMAD.WIDE.U32 R106, R115, 0x100, RZ ;  /* 0x00000100736a7825 */ /* 0x000fe200078e00ff */
[----:B------:R-:W-:Y:S02]  /*3510*/  SEL R115, RZ, 0x100, P4 ;  /* 0x00000100ff737807 */ /* 0x000fe40002000000 */
[----:B------:R-:W-:Y:S01]  /*3520*/  FSETP.GTU.FTZ.AND P1, PT, R105, c[0x0][0x1e4], PT ;  /* 0x0000790069007a0b */ /* 0x000fe20003f3c000 */
[----:B------:R-:W-:-:S03]  /*3530*/  IMAD.WIDE.U32 R104, R104, 0x10000, RZ ;  /* 0x0001000068687825 */ /* 0x000fc600078e00ff */
[----:B------:R-:W-:Y:S01]  /*3540*/  SEL R119, RZ, 0x1000000, P1 ;  /* 0x01000000ff777807 */ /* 0x000fe20000800000 */
[----:B------:R-:W-:Y:S01]  /*3550*/  @P0 IMAD.WIDE.U32 R122, R130, R113, c[0x0][0x180] ;  /* 0x00006000827a0625 */ /* 0x000fe200078e0071 */
[----:B------:R-:W-:Y:S02]  /*3560*/  FSEL R116, R110, RZ, !P1 ;  /* 0x000000ff6e747208 */ /* 0x000fe40004800000 */
[----:B------:R-:W-:Y:S02]  /*3570*/  LOP3.LUT R124, R106, R108, R104, 0xfe, !PT ;  /* 0x0000006c6a7c7212 */ /* 0x000fe400078efe68 */
[----:B------:R-:W-:Y:S01]  /*3580*/  LOP3.LUT R108, R115, R119, R118, 0xfe, !PT ;  /* 0x00000077736c7212 */ /* 0x000fe200078efe76 */
[----:B------:R-:W-:Y:S01]  /*3590*/  @P0 FADD.FTZ R116, R116, R111 ;  /* 0x0000006f74740221 */ /* 0x000fe20000010000 */
[----:B------:R-:W-:Y:S01]  /*35a0*/  LOP3.LUT R124, R124, R125, RZ, 0xfc, !PT ;  /* 0x0000007d7c7c7212 */ /* 0x000fe200078efcff */
[----:B------:R-:W-:Y:S01]  /*35b0*/  IMAD.MOV.U32 R115, RZ, RZ, 0x8 ;  /* 0x00000008ff737424 */ /* 0x000fe200078e00ff */
        /* <DEDUP_REMOVED lines=25> */
.L_x_19334:
[----:B0-----:R-:W-:Y:S02]  /*3750*/  IMAD.MOV.U32 R108, RZ, RZ, R0 ;  /* 0x000000ffff6c7224 */ /* 0x001fe400078e0000 */
.L_x_19335:
[----:B------:R-:W-:Y:S05]  /*3760*/  BSYNC B0 ;  /* 0x0000000000007941 */ /* 0x000fea0003800000 */
.L_x_19333:
        /* <DEDUP_REMOVED lines=16> */
.L_x_19339:
[----:B------:R-:W-:Y:S05]  /*3870*/  BSYNC B1 ;  /* 0x0000000000017941 */ /* 0x000fea0003800000 */
.L_x_19338:
        /* <DEDUP_REMOVED lines=44> */
.L_x_19337:
[----:B------:R-:W-:Y:S05]  /*3b40*/  BSYNC B0 ;  /* 0x0000000000007941 */ /* 0x000fea0003800000 */
.L_x_19336:
        /* <DEDUP_REMOVED lines=22> */
.L_x_19341:
[----:B------:R-:W-:Y:S02]  /*3cb0*/  MOV R108, R0 ;  /* 0x00000000006c7202 */ /* 0x000fe40000000f00 */
.L_x_19342:
[----:B------:R-:W-:Y:S05]  /*3cc0*/  BSYNC B0 ;  /* 0x0000000000007941 */ /* 0x000fea0003800000 */
.L_x_19340:
        /* <DEDUP_REMOVED lines=16> */
.L_x_19346:
[----:B------:R-:W-:Y:S05]  /*3dd0*/  BSYNC B1 ;  /* 0x0000000000017941 */ /* 0x000fea0003800000 */
.L_x_19345:
        /* <DEDUP_REMOVED lines=44> */
.L_x_19344:
[----:B------:R-:W-:Y:S05]  /*40a0*/  BSYNC B0 ;  /* 0x0000000000007941 */ /* 0x000fea0003800000 */
.L_x_19343:
        /* <DEDUP_REMOVED lines=22> */
.L_x_19348:
[----:B------:R-:W-:Y:S02]  /*4210*/  IMAD.MOV.U32 R104, RZ, RZ, R0 ;  /* 0x000000ffff687224 */ /* 0x000fe400078e0000 */
.L_x_19349:
[----:B------:R-:W-:Y:S05]  /*4220*/  BSYNC B0 ;  /* 0x0000000000007941 */ /* 0x000fea0003800000 */
.L_x_19347:
        /* <DEDUP_REMOVED lines=16> */
.L_x_19353:
[----:B------:R-:W-:Y:S05]  /*4330*/  BSYNC B1 ;  /* 0x0000000000017941 */ /* 0x000fea0003800000 */
.L_x_19352:
        /* <DEDUP_REMOVED lines=44> */
.L_x_19351:
[----:B------:R-:W-:Y:S05]  /*4600*/  BSYNC B0 ;  /* 0x0000000000007941 */ /* 0x000fea0003800000 */
.L_x_19350:
        /* <DEDUP_REMOVED lines=21> */
.L_x_19355:
[----:B------:R-:W-:Y:S02]  /*4760*/  IMAD.MOV.U32 R104, RZ, RZ, R0 ;  /* 0x000000ffff687224 */ /* 0x000fe400078e0000 */
.L_x_19356:
[----:B------:R-:W-:Y:S05]  /*4770*/  BSYNC B0 ;  /* 0x0000000000007941 */ /* 0x000fea0003800000 */
.L_x_19354:
        /* <DEDUP_REMOVED lines=16> */
.L_x_19360:
[----:B------:R-:W-:Y:S05]  /*4880*/  BSYNC B1 ;  /* 0x0000000000017941 */ /* 0x000fea0003800000 */
.L_x_19359:
        /* <DEDUP_REMOVED lines=44> */
.L_x_19358:
[----:B------:R-:W-:Y:S05]  /*4b50*/  BSYNC B0 ;  /* 0x0000000000007941 */ /* 0x000fea0003800000 */
.L_x_19357:
[----:B------:R-:W0:Y:S01]  /*4b60*/  I2F.U32 R109, R104 ;  /* 0x00000068006d7306 */ /* 0x000e220000201000 */
[----:B------:R-:W-:Y:S01]  /*4b70*/  HADD2.F32 R105, -RZ, R105.H1_H1 ;  /* 0x30000069ff697230 */ /* 0x000fe20000004100 */
[----:B------:R-:W-:Y:S01]  /*4b80*/  ISETP.NE.AND P3, PT, R108, 0x1, PT ;  /* 0x000000016c00780c */ /* 0x000fe20003f65270 */
[----:B------:R-:W-:Y:S03]  /*4b90*/  BSSY B0, `(.L_x_19361) ;  /* 0x0000013000007945 */ /* 0x000fe60003800000 */
[----:B------:R-:W-:-:S04]  /*4ba0*/  FMUL.FTZ R105, R105, R112 ;  /* 0x0000007069697220 */ /* 0x000fc80000410000 */
[----:B------:R-:W-:Y:S02]  /*4bb0*/  FMUL.FTZ R105, R105, c[0x0][0x1e8] ;  /* 0x00007a0069697a20 */ /* 0x000fe40000410000 */
[----:B0-----:R-:W-:-:S05]  /*4bc0*/  FFMA.FTZ R109, R109, R114, 1.1641532182693481445e-10 ;  /* 0x2f0000006d6d7423 */ /* 0x001fca0000010072 */
[----:B------:R-:W-:Y:S01]  /*4bd0*/  FSETP.GTU.FTZ.AND P2, PT, R109, c[0x0][0x1e4], PT ;  /* 0x000079006d007a0b */ /* 0x000fe20003f5c000 */
[----:B------:R-:W-:-:S03]  /*4be0*/  @P0 HADD2.F32 R109, -RZ, R21.H1_H1 ;  /* 0x30000015ff6d0230 */ /* 0x000fc60000004100 */
        /* <DEDUP_REMOVED lines=12> */
.L_x_19362:
[----:B------:R-:W-:Y:S02]  /*4cb0*/  MOV R104, R0 ;  /* 0x0000000000687202 */ /* 0x000fe40000000f00 */
.L_x_19363:
[----:B------:R-:W-:Y:S05]  /*4cc0*/  BSYNC B0 ;  /* 0x0000000000007941 */ /* 0x000fea0003800000 */
.L_x_19361:
        /* <DEDUP_REMOVED lines=16> */
.L_x_19367:
[----:B------:R-:W-:Y:S05]  /*4dd0*/  BSYNC B1 ;  /* 0x0000000000017941 */ /* 0x000fea0003800000 */
.L_x_19366:
        /* <DEDUP_REMOVED lines=44> */
.L_x_19365:
[----:B------:R-:W-:Y:S05]  /*50a0*/  BSYNC B0 ;  /* 0x0000000000007941 */ /* 0x000fea0003800000 */
.L_x_19364:
        /* <DEDUP_REMOVED lines=21> */
.L_x_19369:
[----:B------:R-:W-:Y:S02]  /*5200*/  IMAD.MOV.U32 R104, RZ, RZ, R0 ;  /* 0x000000ffff687224 */ /* 0x000fe400078e0000 */
.L_x_19370:
[----:B------:R-:W-:Y:S05]  /*5210*/  BSYNC B0 ;  /* 0x0000000000007941 */ /* 0x000fea0003800000 */
.L_x_19368:
        /* <DEDUP_REMOVED lines=16> */
.L_x_19374:
[----:B------:R-:W-:Y:S05]  /*5320*/  BSYNC B1 ;  /* 0x0000000000017941 */ /* 0x000fea0003800000 */
.L_x_19373:
        /* <DEDUP_REMOVED lines=44> */
.L_x_19372:
[----:B------:R-:W-:Y:S05]  /*55f0*/  BSYNC B0 ;  /* 0x0000000000007941 */ /* 0x000fea0003800000 */
.L_x_19371:
        /* <DEDUP_REMOVED lines=21> */
.L_x_19376:
[----:B------:R-:W-:Y:S02]  /*5750*/  IMAD.MOV.U32 R104, RZ, RZ, R0 ;  /* 0x000000ffff687224 */ /* 0x000fe400078e0000 */
.L_x_19377:
[----:B------:R-:W-:Y:S05]  /*5760*/  BSYNC B0 ;  /* 0x0000000000007941 */ /* 0x000fea0003800000 */
.L_x_19375:
        /* <DEDUP_REMOVED lines=16> */
.L_x_19381:
[----:B------:R-:W-:Y:S05]  /*5870*/  BSYNC B1 ;  /* 0x0000000000017941 */ /* 0x000fea0003800000 */
.L_x_19380:
        /* <DEDUP_REMOVED lines=44> */
.L_x_19379:
[----:B------:R-:W-:Y:S05]  /*5b40*/  BSYNC B0 ;  /* 0x0000000000007941 */ /* 0x000fea0003800000 */
.L_x_19378:
        /* <DEDUP_REMOVED lines=21> */
.L_x_19383:
[----:B------:R-:W-:Y:S02]  /*5ca0*/  MOV R106, R0 ;  /* 0x00000000006a7202 */ /* 0x000fe40000000f00 */
.L_x_19384:
[----:B------:R-:W-:Y:S05]  /*5cb0*/  BSYNC B0 ;  /* 0x0000000000007941 */ /* 0x000fea0003800000 */
.L_x_19382:
        /* <DEDUP_REMOVED lines=18> */
.L_x_19388:
[----:B------:R-:W-:Y:S05]  /*5de0*/  BSYNC B1 ;  /* 0x0000000000017941 */ /* 0x000fea0003800000 */
.L_x_19387:
        /* <DEDUP_REMOVED lines=44> */
.L_x_19386:
[----:B------:R-:W-:Y:S05]  /*60b0*/  BSYNC B0 ;  /* 0x0000000000007941 */ /* 0x000fea0003800000 */
.L_x_19385:
[----:B------:R0:W1:Y:S01]  /*60c0*/  I2F.U32 R105, R106 ;  /* 0x0000006a00697306 */ /* 0x0000620000201000 */
[----:B------:R-:W-:Y:S01]  /*60d0*/  SEL R108, RZ, 0x1, P2 ;  /* 0x00000001ff6c7807 */ /* 0x000fe20001000000 */
[----:B------:R-:W-:Y:S01]  /*60e0*/  HADD2.F32 R107, -RZ, R107.H1_H1 ;  /* 0x3000006bff6b7230 */ /* 0x000fe20000004100 */
[----:B------:R-:W-:Y:S01]  /*60f0*/  ISETP.NE.AND P2, PT, R127, RZ, PT ;  /* 0x000000ff7f00720c */ /* 0x000fe20003f45270 */
[----:B------:R-:W-:Y:S01]  /*6100*/  @P0 HADD2.F32 R131, -RZ, R23.H1_H1 ;  /* 0x30000017ff830230 */ /* 0x000fe20000004100 */
[----:B------:R-:W-:Y:S01]  /*6110*/  SEL R104, RZ, 0x1, P1 ;  /* 0x00000001ff687807 */ /* 0x000fe20000800000 */
[----:B------:R-:W-:Y:S01]  /*6120*/  IMAD.WIDE.U32 R108, R108, 0x1000000, RZ ;  /* 0x010000006c6c7825 */ /* 0x000fe200078e00ff */
[----:B------:R-:W-:Y:S02]  /*6130*/  SEL R111, RZ, 0x1, P2 ;  /* 0x00000001ff6f7807 */ /* 0x000fe40001000000 */
[----:B------:R-:W-:Y:S01]  /*6140*/  ISETP.NE.AND P6, PT, R126, RZ, PT ;  /* 0x000000ff7e00720c */ /* 0x000fe20003fc5270 */
[----:B------:R-:W-:Y:S01]  /*6150*/  FMUL.FTZ R110, R107, R112 ;  /* 0x000000706b6e7220 */ /* 0x000fe20000410000 */
[----:B------:R-:W-:Y:S01]  /*6160*/  SEL R126, RZ, 0x10000, P5 ;  /* 0x00010000ff7e7807 */ /* 0x000fe20002800000 */
[----:B0-----:R-:W-:Y:S01]  /*6170*/  IMAD.WIDE.U32 R106, R111, 0x100, RZ ;  /* 0x000001006f6a7825 */ /* 0x001fe200078e00ff */
[----:B------:R-:W-:-:S02]  /*6180*/  SEL R111, RZ, 0x100, P4 ;  /* 0x00000100ff6f7807 */ /* 0x000fc40002000000 */
[----:B------:R-:W-:Y:S01]  /*6190*/  SEL R129, RZ, 0x1, P6 ;  /* 0x00000001ff817807 */ /* 0x000fe20003000000 */
[----:B-1----:R-:W-:Y:S01]  /*61a0*/  FFMA.FTZ R105, R105, R114, 1.1641532182693481445e-10 ;  /* 0x2f00000069697423 */ /* 0x002fe20000010072 */
[----:B------:R-:W-:Y:S01]  /*61b0*/  IADD3 R138, R10, 0x100, RZ ;  /* 0x000001000a8a7810 */ /* 0x000fe20007ffe0ff */
[----:B------:R-:W-:-:S03]  /*61c0*/  FMUL.FTZ R110, R110, c[0x0][0x1e8] ;  /* 0x00007a006e6e7a20 */ /* 0x000fc60000410000 */
        /* <DEDUP_REMOVED lines=8> */
[----:B------:R-:W-:Y:S01]  /*6250*/  SEL R108, RZ, 0x1, P3 ;  /* 0x00000001ff6c7807 */ /* 0x000fe20001800000 */
[----:B------:R-:W-:Y:S01]  /*6260*/  IMAD.WIDE.U32 R126, R130, R113, c[0x0][0x188] ;  /* 0x00006200827e7625 */ /* 0x000fe200078e0071 */
[----:B------:R-:W-:-:S02]  /*6270*/  LOP3.LUT R128, R128, R129, RZ, 0xfc, !PT ;  /* 0x0000008180807212 */ /* 0x000fc400078efcff */
[----:B------:R-:W-:Y:S01]  /*6280*/  LOP3.LUT R129, R109, R111, R108, 0xfe, !PT ;  /* 0x0000006f6d817212 */ /* 0x000fe200078efe6c */
[----:B------:R-:W-:Y:S01]  /*6290*/  IMAD.WIDE.U32 R130, R130, R115, c[0x0][0x190] ;  /* 0x0000640082827625 */ /* 0x000fe200078e0073 */
[----:B------:R-:W-:Y:S02]  /*62a0*/  F2FP.PACK_AB R110, R122, R121 ;  /* 0x000000797a6e723e */ /* 0x000fe400000000ff */
[----:B------:R-:W-:Y:S02]  /*62b0*/  F2FP.PACK_AB R109, R120, R119 ;  /* 0x00000077786d723e */ /* 0x000fe400000000ff */
[----:B------:R-:W-:Y:S02]  /*62c0*/  F2FP.PACK_AB R108, R118, R117 ;  /* 0x00000075766c723e */ /* 0x000fe400000000ff */
[----:B------:R-:W-:Y:S02]  /*62d0*/  F2FP.PACK_AB R111, R124, R123 ;  /* 0x0000007b7c6f723e */ /* 0x000fe400000000ff */
        /* <DEDUP_REMOVED lines=18> */
.L_x_19390:
[----:B0-----:R-:W-:Y:S02]  /*6400*/  IMAD.MOV.U32 R108, RZ, RZ, R0 ;  /* 0x000000ffff6c7224 */ /* 0x001fe400078e0000 */
.L_x_19391:
[----:B------:R-:W-:Y:S05]  /*6410*/  BSYNC B0 ;  /* 0x0000000000007941 */ /* 0x000fea0003800000 */
.L_x_19389:
        /* <DEDUP_REMOVED lines=16> */
.L_x_19395:
[----:B------:R-:W-:Y:S05]  /*6520*/  BSYNC B1 ;  /* 0x0000000000017941 */ /* 0x000fea0003800000 */
.L_x_19394:
        /* <DEDUP_REMOVED lines=44> */
.L_x_19393:
[----:B------:R-:W-:Y:S05]  /*67f0*/  BSYNC B0 ;  /* 0x0000000000007941 */ /* 0x000fea0003800000 */
.L_x_19392:
        /* <DEDUP_REMOVED lines=22> */
.L_x_19397:
[----:B------:R-:W-:Y:S02]  /*6960*/  IMAD.MOV.U32 R126, RZ, RZ, R0 ;  /* 0x000000ffff7e7224 */ /* 0x000fe400078e0000 */
.L_x_19398:
[----:B------:R-:W-:Y:S05]  /*6970*/  BSYNC B0 ;  /* 0x0000000000007941 */ /* 0x000fea0003800000 */
.L_x_19396:
        /* <DEDUP_REMOVED lines=16> */
.L_x_19402:
[----:B------:R-:W-:Y:S05]  /*6a80*/  BSYNC B1 ;  /* 0x0000000000017941 */ /* 0x000fea0003800000 */
.L_x_19401:
        /* <DEDUP_REMOVED lines=44> */
.L_x_19400:
[----:B------:R-:W-:Y:S05]  /*6d50*/  BSYNC B0 ;  /* 0x0000000000007941 */ /* 0x000fea0003800000 */
.L_x_19399:
        /* <DEDUP_REMOVED lines=22> */
.L_x_19404:
[----:B------:R-:W-:Y:S02]  /*6ec0*/  MOV R104, R0 ;  /* 0x0000000000687202 */ /* 0x000fe40000000f00 */
.L_x_19405:
[----:B------:R-:W-:Y:S05]  /*6ed0*/  BSYNC B0 ;  /* 0x0000000000007941 */ /* 0x000fea0003800000 */
.L_x_19403:
        /* <DEDUP_REMOVED lines=16> */
.L_x_19409:
[----:B------:R-:W-:Y:S05]  /*6fe0*/  BSYNC B1 ;  /* 0x0000000000017941 */ /* 0x000fea0003800000 */
.L_x_19408:
        /* <DEDUP_REMOVED lines=44> */
.L_x_19407:
[----:B------:R-:W-:Y:S05]  /*72b0*/  BSYNC B0 ;  /* 0x0000000000007941 */ /* 0x000fea0003800000 */
.L_x_19406:
        /* <DEDUP_REMOVED lines=21> */
.L_x_19411:
[----:B------:R-:W-:Y:S02]  /*7410*/  IMAD.MOV.U32 R104, RZ, RZ, R0 ;  /* 0x000000ffff687224 */ /* 0x000fe400078e0000 */
.L_x_19412:
[----:B------:R-:W-:Y:S05]  /*7420*/  BSYNC B0 ;  /* 0x0000000000007941 */ /* 0x000fea0003800000 */
.L_x_19410:
        /* <DEDUP_REMOVED lines=16> */
.L_x_19416:
[----:B------:R-:W-:Y:S05]  /*7530*/  BSYNC B1 ;  /* 0x0000000000017941 */ /* 0x000fea0003800000 */
.L_x_19415:
        /* <DEDUP_REMOVED lines=44> */
.L_x_19414:
[----:B------:R-:W-:Y:S05]  /*7800*/  BSYNC B0 ;  /* 0x0000000000007941 */ /* 0x000fea0003800000 */
.L_x_19413:
        /* <DEDUP_REMOVED lines=21> */
.L_x_19418:
[----:B------:R-:W-:Y:S02]  /*7960*/  IMAD.MOV.U32 R130, RZ, RZ, R0 ;  /* 0x000000ffff827224 */ /* 0x000fe400078e0000 */
.L_x_19419:
[----:B------:R-:W-:Y:S05]  /*7970*/  BSYNC B0 ;  /* 0x0000000000007941 */ /* 0x000fea0003800000 */
.L_x_19417:
        /* <DEDUP_REMOVED lines=16> */
.L_x_19423:
[----:B------:R-:W-:Y:S05]  /*7a80*/  BSYNC B1 ;  /* 0x0000000000017941 */ /* 0x000fea0003800000 */
.L_x_19422:
        /* <DEDUP_REMOVED lines=44> */
.L_x_19421:
[----:B------:R-:W-:Y:S05]  /*7d50*/  BSYNC B0 ;  /* 0x0000000000007941 */ /* 0x000fea0003800000 */
.L_x_19420:
        /* <DEDUP_REMOVED lines=21> */
.L_x_19425:
[----:B------:R-:W-:Y:S02]  /*7eb0*/  MOV R130, R0 ;  /* 0x0000000000827202 */ /* 0x000fe40000000f00 */
.L_x_19426:
[----:B------:R-:W-:Y:S05]  /*7ec0*/  BSYNC B0 ;  /* 0x0000000000007941 */ /* 0x000fea0003800000 */
.L_x_19424:
        /* <DEDUP_REMOVED lines=16> */
.L_x_19430:
[----:B------:R-:W-:Y:S05]  /*7fd0*/  BSYNC B1 ;  /* 0x0000000000017941 */ /* 0x000fea0003800000 */
.L_x_19429:
        /* <DEDUP_REMOVED lines=44> */
.L_x_19428:
[----:B------:R-:W-:Y:S05]  /*82a0*/  BSYNC B0 ;  /* 0x0000000000007941 */ /* 0x000fea0003800000 */
.L_x_19427:
        /* <DEDUP_REMOVED lines=21> */
.L_x_19432:
[----:B------:R-:W-:Y:S02]  /*8400*/  IMAD.MOV.U32 R106, RZ, RZ, R0 ;  /* 0x000000ffff6a7224 */ /* 0x000fe400078e0000 */
.L_x_19433:
[----:B------:R-:W-:Y:S05]  /*8410*/  BSYNC B0 ;  /* 0x0000000000007941 */ /* 0x000fea0003800000 */
.L_x_19431:
        /* <DEDUP_REMOVED lines=16> */
.L_x_19437:
[----:B------:R-:W-:Y:S05]  /*8520*/  BSYNC B1 ;  /* 0x0000000000017941 */ /* 0x000fea0003800000 */
.L_x_19436:
        /* <DEDUP_REMOVED lines=44> */
.L_x_19435:
[----:B------:R-:W-:Y:S05]  /*87f0*/  BSYNC B0 ;  /* 0x0000000000007941 */ /* 0x000fea0003800000 */
.L_x_19434:
        /* <DEDUP_REMOVED lines=21> */
.L_x_19439:
[----:B------:R-:W-:Y:S02]  /*8950*/  IMAD.MOV.U32 R136, RZ, RZ, R0 ;  /* 0x000000ffff887224 */ /* 0x000fe400078e0000 */
.L_x_19440:
[----:B------:R-:W-:Y:S05]  /*8960*/  BSYNC B0 ;  /* 0x0000000000007941 */ /* 0x000fea0003800000 */
.L_x_19438:
        /* <DEDUP_REMOVED lines=18> */
.L_x_19444:
[----:B------:R-:W-:Y:S05]  /*8a90*/  BSYNC B1 ;  /* 0x0000000000017941 */ /* 0x000fea0003800000 */
.L_x_19443:
        /* <DEDUP_REMOVED lines=44> */
.L_x_19442:
[----:B------:R-:W-:Y:S05]  /*8d60*/  BSYNC B0 ;  /* 0x0000000000007941 */ /* 0x000fea0003800000 */
.L_x_19441:
[----:B------:R-:W0:Y:S01]  /*8d70*/  I2F.U32 R105, R136 ;  /* 0x0000008800697306 */ /* 0x000e220000201000 */
[----:B------:R-:W-:Y:S01]  /*8d80*/  SEL R108, RZ, 0x1, P2 ;  /* 0x00000001ff6c7807 */ /* 0x000fe20001000000 */
[----:B------:R-:W-:Y:S01]  /*8d90*/  HADD2.F32 R107, -RZ, R107.H1_H1 ;  /* 0x3000006bff6b7230 */ /* 0x000fe20000004100 */
[----:B------:R-:W-:Y:S01]  /*8da0*/  ISETP.NE.AND P2, PT, R133, RZ, PT ;  /* 0x000000ff8500720c */ /* 0x000fe20003f45270 */
[----:B------:R-:W-:Y:S01]  /*8db0*/  @P0 HADD2.F32 R144, -RZ, R23.H1_H1 ;  /* 0x30000017ff900230 */ /* 0x000fe20000004100 */
[----:B------:R-:W-:Y:S01]  /*8dc0*/  SEL R106, RZ, 0x1, P1 ;  /* 0x00000001ff6a7807 */ /* 0x000fe20000800000 */
[----:B------:R-:W-:Y:S01]  /*8dd0*/  IMAD.WIDE.U32 R108, R108, 0x1000000, RZ ;  /* 0x010000006c6c7825 */ /* 0x000fe200078e00ff */
[----:B------:R-:W-:-:S02]  /*8de0*/  SEL R104, RZ, 0x1, P2 ;  /* 0x00000001ff687807 */ /* 0x000fc40001000000 */
[----:B------:R-:W-:Y:S01]  /*8df0*/  SEL R140, RZ, 0x10000, P5 ;  /* 0x00010000ff8c7807 */ /* 0x000fe20002800000 */
[----:B------:R-:W-:Y:S01]  /*8e00*/  FMUL.FTZ R110, R107, R112 ;  /* 0x000000706b6e7220 */ /* 0x000fe20000410000 */
[----:B------:R-:W-:Y:S01]  /*8e10*/  SEL R111, RZ, 0x100, P4 ;  /* 0x00000100ff6f7807 */ /* 0x000fe20002000000 */
[----:B------:R-:W-:Y:S01]  /*8e20*/  IMAD.WIDE.U32 R106, R106, 0x10000, RZ ;  /* 0x000100006a6a7825 */ /* 0x000fe200078e00ff */
[----:B------:R-:W-:Y:S02]  /*8e30*/  ISETP.NE.AND P6, PT, R131, RZ, PT ;  /* 0x000000ff8300720c */ /* 0x000fe40003fc5270 */
[----:B------:R-:W-:Y:S01]  /*8e40*/  IADD3 R150, R10, 0x180, RZ ;  /* 0x000001800a967810 */ /* 0x000fe20007ffe0ff */
[----:B0-----:R-:W-:Y:S01]  /*8e50*/  FFMA.FTZ R105, R105, R114, 1.1641532182693481445e-10 ;  /* 0x2f00000069697423 */ /* 0x001fe20000010072 */
[----:B------:R-:W-:Y:S01]  /*8e60*/  SEL R135, RZ, 0x1, P6 ;  /* 0x00000001ff877807 */ /* 0x000fe20003000000 */
[----:B------:R-:W-:Y:S02]  /*8e70*/  FMUL.FTZ R110, R110, c[0x0][0x1e8] ;  /* 0x00007a006e6e7a20 */ /* 0x000fe40000410000 */
[----:B------:R-:W-:Y:S01]  /*8e80*/  @P0 IMAD.WIDE.U32 R136, R150, R113, c[0x0][0x180] ;  /* 0x0000600096880625 */ /* 0x000fe200078e0071 */
[----:B------:R-:W-:-:S03]  /*8e90*/  FSETP.GTU.FTZ.AND P1, PT, R105, c[0x0][0x1e4], PT ;  /* 0x0000790069007a0b */ /* 0x000fc60003f3c000 */
[----:B------:R-:W-:Y:S01]  /*8ea0*/  IMAD.WIDE.U32 R104, R104, 0x100, RZ ;  /* 0x0000010068687825 */ /* 0x000fe200078e00ff */
[----:B------:R-:W-:Y:S02]  /*8eb0*/  SEL R133, RZ, 0x1000000, P1 ;  /* 0x01000000ff857807 */ /* 0x000fe40000800000 */
        /* <DEDUP_REMOVED lines=31> */
.L_x_19446:
[----:B0-----:R-:W-:Y:S02]  /*90b0*/  MOV R138, R0 ;  /* 0x00000000008a7202 */ /* 0x001fe40000000f00 */
.L_x_19447:
[----:B------:R-:W-:Y:S05]  /*90c0*/  BSYNC B0 ;  /* 0x0000000000007941 */ /* 0x000fea0003800000 */
.L_x_19445:
        /* <DEDUP_REMOVED lines=16> */
.L_x_19451:
[----:B------:R-:W-:Y:S05]  /*91d0*/  BSYNC B1 ;  /* 0x0000000000017941 */ /* 0x000fea0003800000 */
.L_x_19450:
        /* <DEDUP_REMOVED lines=44> */
.L_x_19449:
[----:B------:R-:W-:Y:S05]  /*94a0*/  BSYNC B0 ;  /* 0x0000000000007941 */ /* 0x000fea0003800000 */
.L_x_19448:
[----:B------:R-:W0:Y:S01]  /*94b0*/  I2F.U32 R109, R138 ;  /* 0x0000008a006d7306 */ /* 0x000e220000201000 */
        /* <DEDUP_REMOVED lines=21> */
.L_x_19453:
[----:B------:R-:W-:Y:S02]  /*9610*/  IMAD.MOV.U32 R139, RZ, RZ, R0 ;  /* 0x000000ffff8b7224 */ /* 0x000fe400078e0000 */
.L_x_19454:
[----:B------:R-:W-:Y:S05]  /*9620*/  BSYNC B0 ;  /* 0x0000000000007941 */ /* 0x000fea0003800000 */
.L_x_19452:
        /* <DEDUP_REMOVED lines=16> */
.L_x_19458:
[----:B------:R-:W-:Y:S05]  /*9730*/  BSYNC B1 ;  /* 0x0000000000017941 */ /* 0x000fea0003800000 */
.L_x_19457:
        /* <DEDUP_REMOVED lines=44> */
.L_x_19456:
[----:B------:R-:W-:Y:S05]  /*9a00*/  BSYNC B0 ;  /* 0x0000000000007941 */ /* 0x000fea0003800000 */
.L_x_19455:
        /* <DEDUP_REMOVED lines=22> */
.L_x_19460:
[----:B------:R-:W-:Y:S02]  /*9b70*/  IMAD.MOV.U32 R104, RZ, RZ, R0 ;  /* 0x000000ffff687224 */ /* 0x000fe400078e0000 */
.L_x_19461:
[----:B------:R-:W-:Y:S05]  /*9b80*/  BSYNC B0 ;  /* 0x0000000000007941 */ /* 0x000fea0003800000 */
.L_x_19459:
        /* <DEDUP_REMOVED lines=16> */
.L_x_19465:
[----:B------:R-:W-:Y:S05]  /*9c90*/  BSYNC B1 ;  /* 0x0000000000017941 */ /* 0x000fea0003800000 */
.L_x_19464:
        /* <DEDUP_REMOVED lines=44> */
.L_x_19463:
[----:B------:R-:W-:Y:S05]  /*9f60*/  BSYNC B0 ;  /* 0x0000000000007941 */ /* 0x000fea0003800000 */
.L_x_19462:
[----:B------:R-:W0:Y:S01]  /*9f70*/  I2F.U32 R111, R104 ;  /* 0x00000068006f7306 */ /* 0x000e220000201000 */
[----:B------:R-:W-:Y:S01]  /*9f80*/  HADD2.F32 R135, -RZ, R105.H0_H0 ;  /* 0x20000069ff877230 */ /* 0x000fe20000004100 */
[C---:B------:R-:W-:Y:S01]  /*9f90*/  ISETP.NE.AND P2, PT, R109.reuse, 0x1, PT ;  /* 0x000000016d00780c */ /* 0x040fe20003f45270 */
[----:B------:R-:W-:Y:S01]  /*9fa0*/  BSSY B0, `(.L_x_19466) ;  /* 0x0000013000007945 */ /* 0x000fe20003800000 */
[----:B------:R-:W-:-:S02]  /*9fb0*/  IADD3 R108, R109, 0x1, RZ ;  /* 0x000000016d6c7810 */ /* 0x000fc40007ffe0ff */
        /* <DEDUP_REMOVED lines=16> */
.L_x_19467:
[----:B------:R-:W-:Y:S02]  /*a0c0*/  MOV R104, R0 ;  /* 0x0000000000687202 */ /* 0x000fe40000000f00 */
.L_x_19468:
[----:B------:R-:W-:Y:S05]  /*a0d0*/  BSYNC B0 ;  /* 0x0000000000007941 */ /* 0x000fea0003800000 */
.L_x_19466:
        /* <DEDUP_REMOVED lines=16> */
.L_x_19472:
[----:B------:R-:W-:Y:S05]  /*a1e0*/  BSYNC B1 ;  /* 0x0000000000017941 */ /* 0x000fea0003800000 */
.L_x_19471:
        /* <DEDUP_REMOVED lines=44> */
.L_x_19470:
[----:B------:R-:W-:Y:S05]  /*a4b0*/  BSYNC B0 ;  /* 0x0000000000007941 */ /* 0x000fea0003800000 */
.L_x_19469:
        /* <DEDUP_REMOVED lines=21> */
.L_x_19474:
[----:B------:R-:W-:Y:S02]  /*a610*/  IMAD.MOV.U32 R142, RZ, RZ, R0 ;  /* 0x000000ffff8e7224 */ /* 0x000fe400078e0000 */
.L_x_19475:
[----:B------:R-:W-:Y:S05]  /*a620*/  BSYNC B0 ;  /* 0x0000000000007941 */ /* 0x000fea0003800000 */
.L_x_19473:
        /* <DEDUP_REMOVED lines=16> */
.L_x_19479:
[----:B------:R-:W-:Y:S05]  /*a730*/  BSYNC B1 ;  /* 0x0000000000017941 */ /* 0x000fea0003800000 */
.L_x_19478:
        /* <DEDUP_REMOVED lines=44> */
.L_x_19477:
[----:B------:R-:W-:Y:S05]  /*aa00*/  BSYNC B0 ;  /* 0x0000000000007941 */ /* 0x000fea0003800000 */
.L_x_19476:
        /* <DEDUP_REMOVED lines=21> */
.L_x_19481:
[----:B------:R-:W-:Y:S02]  /*ab60*/  MOV R142, R0 ;  /* 0x00000000008e7202 */ /* 0x000fe40000000f00 */
.L_x_19482:
[----:B------:R-:W-:Y:S05]  /*ab70*/  BSYNC B0 ;  /* 0x0000000000007941 */ /* 0x000fea0003800000 */
.L_x_19480:
        /* <DEDUP_REMOVED lines=16> */
.L_x_19486:
[----:B------:R-:W-:Y:S05]  /*ac80*/  BSYNC B1 ;  /* 0x0000000000017941 */ /* 0x000fea0003800000 */
.L_x_19485:
        /* <DEDUP_REMOVED lines=42> */
[----:B------:R-:W-:Y:S01]  /*af30*/  HFMA2.MMA R104, -RZ, RZ, 0, 0 ;  /* 0x00000000ff687435 */ /* 0x000fe200000001ff */
[----:B------:R-:W-:-:S05]  /*af40*/  LOP3.LUT R17, R105, UR26, R108, 0x96, !PT ;  /* 0x0000001a69117c12 */ /* 0x000fca000f8e966c */
.L_x_19484:
[----:B------:R-:W-:Y:S05]  /*af50*/  BSYNC B0 ;  /* 0x0000000000007941 */ /* 0x000fea0003800000 */
.L_x_19483:
        /* <DEDUP_REMOVED lines=21> */
.L_x_19488:
[----:B------:R-:W-:Y:S02]  /*b0b0*/  MOV R106, R0 ;  /* 0x00000000006a7202 */ /* 0x000fe40000000f00 */
.L_x_19489:
[----:B------:R-:W-:Y:S05]  /*b0c0*/  BSYNC B0 ;  /* 0x0000000000007941 */ /* 0x000fea0003800000 */
.L_x_19487:
        /* <DEDUP_REMOVED lines=16> */
.L_x_19493:
[----:B------:R-:W-:Y:S05]  /*b1d0*/  BSYNC B1 ;  /* 0x0000000000017941 */ /* 0x000fea0003800000 */
.L_x_19492:
        /* <DEDUP_REMOVED lines=43> */
[----:B------:R-:W-:-:S06]  /*b490*/  HFMA2.MMA R105, -RZ, RZ, 0, 0 ;  /* 0x00000000ff697435 */ /* 0x000fcc00000001ff */
.L_x_19491:
[----:B------:R-:W-:Y:S05]  /*b4a0*/  BSYNC B0 ;  /* 0x0000000000007941 */ /* 0x000fea0003800000 */
.L_x_19490:
        /* <DEDUP_REMOVED lines=21> */
.L_x_19495:
[----:B------:R-:W-:Y:S02]  /*b600*/  MOV R142, R0 ;  /* 0x00000000008e7202 */ /* 0x000fe40000000f00 */
.L_x_19496:
[----:B------:R-:W-:Y:S05]  /*b610*/  BSYNC B0 ;  /* 0x0000000000007941 */ /* 0x000fea0003800000 */
.L_x_19494:
        /* <DEDUP_REMOVED lines=18> */
.L_x_19500:
[----:B------:R-:W-:Y:S05]  /*b740*/  BSYNC B1 ;  /* 0x0000000000017941 */ /* 0x000fea0003800000 */
.L_x_19499:
        /* <DEDUP_REMOVED lines=44> */
.L_x_19498:
[----:B------:R-:W-:Y:S05]  /*ba10*/  BSYNC B0 ;  /* 0x0000000000007941 */ /* 0x000fea0003800000 */
.L_x_19497:
        /* <DEDUP_REMOVED lines=8> */
[----:B------:R-:W-:Y:S01]  /*baa0*/  ISETP.NE.AND P6, PT, R138, RZ, PT ;  /* 0x000000ff8a00720c */ /* 0x000fe20003fc5270 */
[----:B------:R-:W-:Y:S01]  /*bab0*/  FMUL.FTZ R110, R107, R112 ;  /* 0x000000706b6e7220 */ /* 0x000fe20000410000 */
[----:B------:R-:W-:Y:S01]  /*bac0*/  SEL R138, RZ, 0x10000, P5 ;  /* 0x00010000ff8a7807 */ /* 0x000fe20002800000 */
[----:B------:R-:W-:Y:S01]  /*bad0*/  IMAD.WIDE.U32 R106, R106, 0x10000, RZ ;  /* 0x000100006a6a7825 */ /* 0x000fe200078e00ff */
[----:B------:R-:W-:Y:S02]  /*bae0*/  SEL R111, RZ, 0x100, P4 ;  /* 0x00000100ff6f7807 */ /* 0x000fe40002000000 */
[----:B------:R-:W-:Y:S01]  /*baf0*/  SEL R135, RZ, 0x1, P6 ;  /* 0x00000001ff877807 */ /* 0x000fe20003000000 */
[----:B0-----:R-:W-:Y:S02]  /*bb00*/  FFMA.FTZ R105, R105, R114, 1.1641532182693481445e-10 ;  /* 0x2f00000069697423 */ /* 0x001fe40000010072 */
[----:B------:R-:W-:Y:S02]  /*bb10*/  FMUL.FTZ R110, R110, c[0x0][0x1e8] ;  /* 0x00007a006e6e7a20 */ /* 0x000fe40000410000 */
[----:B------:R-:W-:Y:S01]  /*bb20*/  IMAD.WIDE.U32 R152, R150, R113, c[0x0][0x188] ;  /* 0x0000620096987625 */ /* 0x000fe200078e0071 */
[----:B------:R-:W-:-:S03]  /*bb30*/  FSETP.GTU.FTZ.AND P1, PT, R105, c[0x0][0x1e4], PT ;  /* 0x0000790069007a0b */ /* 0x000fc60003f3c000 */
[----:B------:R-:W-:Y:S01]  /*bb40*/  IMAD.WIDE.U32 R104, R104, 0x100, RZ ;  /* 0x0000010068687825 */ /* 0x000fe200078e00ff */
[----:B------:R-:W-:Y:S02]  /*bb50*/  SEL R140, RZ, 0x1000000, P1 ;  /* 0x01000000ff8c7807 */ /* 0x000fe40000800000 */
[----:B------:R-:W-:Y:S01]  /*bb60*/  FSEL R147, R110, RZ, !P1 ;  /* 0x000000ff6e937208 */ /* 0x000fe20004800000 */
[----:B------:R-:W-:Y:S01]  /*bb70*/  IMAD.WIDE.U32 R150, R150, R115, c[0x0][0x190] ;  /* 0x0000640096967625 */ /* 0x000fe200078e0073 */
[----:B------:R-:W-:Y:S02]  /*bb80*/  LOP3.LUT R134, R104, R108, R106, 0xfe, !PT ;  /* 0x0000006c68867212 */ /* 0x000fe400078efe6a */
[----:B------:R-:W-:Y:S01]  /*bb90*/  LOP3.LUT R111, R111, R140, R138, 0xfe, !PT ;  /* 0x0000008c6f6f7212 */ /* 0x000fe200078efe8a */
[----:B------:R-:W-:Y:S01]  /*bba0*/  @P0 FADD.FTZ R147, R146, R147 ;  /* 0x0000009392930221 */ /* 0x000fe20000010000 */
[----:B------:R-:W-:Y:S02]  /*bbb0*/  SEL R108, RZ, 0x1, P3 ;  /* 0x00000001ff6c7807 */ /* 0x000fe40001800000 */
[----:B------:R-:W-:-:S02]  /*bbc0*/  LOP3.LUT R134, R134, R135, RZ, 0xfc, !PT ;  /* 0x0000008786867212 */ /* 0x000fc400078efcff */
[----:B------:R-:W-:Y:S02]  /*bbd0*/  LOP3.LUT R135, R109, R111, R108, 0xfe, !PT ;  /* 0x0000006f6d877212 */ /* 0x000fe400078efe6c */
[----:B------:R-:W-:Y:S02]  /*bbe0*/  IADD3 R138, R10, 0x200, RZ ;  /* 0x000002000a8a7810 */ /* 0x000fe40007ffe0ff */
[----:B------:R-:W-:Y:S02]  /*bbf0*/  F2FP.PACK_AB R110, R145, R139 ;  /* 0x0000008b916e723e */ /* 0x000fe400000000ff */
[----:B------:R-:W-:Y:S01]  /*bc00*/  F2FP.PACK_AB R109, R141, R136 ;  /* 0x000000888d6d723e */ /* 0x000fe200000000ff */
[----:B------:R-:W-:Y:S01]  /*bc10*/  @P0 IMAD.WIDE.U32 R148, R113, R138, c[0x0][0x180] ;  /* 0x0000600071940625 */ /* 0x000fe200078e008a */
[----:B------:R-:W-:Y:S02]  /*bc20*/  F2FP.PACK_AB R108, R137, R133 ;  /* 0x00000085896c723e */ /* 0x000fe400000000ff */
[----:B------:R-:W-:-:S02]  /*bc30*/  F2FP.PACK_AB R111, R147, R143 ;  /* 0x0000008f936f723e */ /* 0x000fc400000000ff */
        /* <DEDUP_REMOVED lines=18> */
.L_x_19502:
[----:B0-----:R-:W-:Y:S02]  /*bd60*/  MOV R140, R0 ;  /* 0x00000000008c7202 */ /* 0x001fe40000000f00 */
.L_x_19503:
[----:B------:R-:W-:Y:S05]  /*bd70*/  BSYNC B0 ;  /* 0x0000000000007941 */ /* 0x000fea0003800000 */
.L_x_19501:
        /* <DEDUP_REMOVED lines=16> */
.L_x_19507:
[----:B------:R-:W-:Y:S05]  /*be80*/  BSYNC B1 ;  /* 0x0000000000017941 */ /* 0x000fea0003800000 */
.L_x_19506:
        /* <DEDUP_REMOVED lines=44> */
.L_x_19505:
[----:B------:R-:W-:Y:S05]  /*c150*/  BSYNC B0 ;  /* 0x0000000000007941 */ /* 0x000fea0003800000 */
.L_x_19504:
        /* <DEDUP_REMOVED lines=22> */
.L_x_19509:
[----:B------:R-:W-:Y:S02]  /*c2c0*/  MOV R142, R0 ;  /* 0x00000000008e7202 */ /* 0x000fe40000000f00 */
.L_x_19510:
[----:B------:R-:W-:Y:S05]  /*c2d0*/  BSYNC B0 ;  /* 0x0000000000007941 */ /* 0x000fea0003800000 */
.L_x_19508:
        /* <DEDUP_REMOVED lines=16> */
.L_x_19514:
[----:B------:R-:W-:Y:S05]  /*c3e0*/  BSYNC B1 ;  /* 0x0000000000017941 */ /* 0x000fea0003800000 */
.L_x_19513:
        /* <DEDUP_REMOVED lines=44> */
.L_x_19512:
[----:B------:R-:W-:Y:S05]  /*c6b0*/  BSYNC B0 ;  /* 0x0000000000007941 */ /* 0x000fea0003800000 */
.L_x_19511:
        /* <DEDUP_REMOVED lines=22> */
.L_x_19516:
[----:B------:R-:W-:Y:S02]  /*c820*/  MOV R104, R0 ;  /* 0x0000000000687202 */ /* 0x000fe40000000f00 */
.L_x_19517:
[----:B------:R-:W-:Y:S05]  /*c830*/  BSYNC B0 ;  /* 0x0000000000007941 */ /* 0x000fea0003800000 */
.L_x_19515:
        /* <DEDUP_REMOVED lines=16> */
.L_x_19521:
[----:B------:R-:W-:Y:S05]  /*c940*/  BSYNC B1 ;  /* 0x0000000000017941 */ /* 0x000fea0003800000 */
.L_x_19520:
        /* <DEDUP_REMOVED lines=44> */
.L_x_19519:
[----:B------:R-:W-:Y:S05]  /*cc10*/  BSYNC B0 ;  /* 0x0000000000007941 */ /* 0x000fea0003800000 */
.L_x_19518:
        /* <DEDUP_REMOVED lines=21> */
.L_x_19523:
[----:B------:R-:W-:Y:S02]  /*cd70*/  MOV R104, R0 ;  /* 0x0000000000687202 */ /* 0x000fe40000000f00 */
.L_x_19524:
[----:B------:R-:W-:Y:S05]  /*cd80*/  BSYNC B0 ;  /* 0x0000000000007941 */ /* 0x000fea0003800000 */
.L_x_19522:
        /* <DEDUP_REMOVED lines=16> */
.L_x_19528:
[----:B------:R-:W-:Y:S05]  /*ce90*/  BSYNC B1 ;  /* 0x0000000000017941 */ /* 0x000fea0003800000 */
.L_x_19527:
        /* <DEDUP_REMOVED lines=44> */
.L_x_19526:
[----:B------:R-:W-:Y:S05]  /*d160*/  BSYNC B0 ;  /* 0x0000000000007941 */ /* 0x000fea0003800000 */
.L_x_19525:
        /* <DEDUP_REMOVED lines=21> */
.L_x_19530:
[----:B------:R-:W-:Y:S02]  /*d2c0*/  MOV R144, R0 ;  /* 0x0000000000907202 */ /* 0x000fe40000000f00 */
.L_x_19531:
[----:B------:R-:W-:Y:S05]  /*d2d0*/  BSYNC B0 ;  /* 0x0000000000007941 */ /* 0x000fea0003800000 */
.L_x_19529:
        /* <DEDUP_REMOVED lines=16> */
.L_x_19535:
[----:B------:R-:W-:Y:S05]  /*d3e0*/  BSYNC B1 ;  /* 0x0000000000017941 */ /* 0x000fea0003800000 */
.L_x_19534:
        /* <DEDUP_REMOVED lines=44> */
.L_x_19533:
[----:B------:R-:W-:Y:S05]  /*d6b0*/  BSYNC B0 ;  /* 0x0000000000007941 */ /* 0x000fea0003800000 */
.L_x_19532:
        /* <DEDUP_REMOVED lines=21> */
.L_x_19537:
[----:B------:R-:W-:Y:S02]  /*d810*/  MOV R144, R0 ;  /* 0x0000000000907202 */ /* 0x000fe40000000f00 */
.L_x_19538:
[----:B------:R-:W-:Y:S05]  /*d820*/  BSYNC B0 ;  /* 0x0000000000007941 */ /* 0x000fea0003800000 */
.L_x_19536:
        /* <DEDUP_REMOVED lines=16> */
.L_x_19542:
[----:B------:R-:W-:Y:S05]  /*d930*/  BSYNC B1 ;  /* 0x0000000000017941 */ /* 0x000fea0003800000 */
.L_x_19541:
        /* <DEDUP_REMOVED lines=44> */
.L_x_19540:
[----:B------:R-:W-:Y:S05]  /*dc00*/  BSYNC B0 ;  /* 0x0000000000007941 */ /* 0x000fea0003800000 */
.L_x_19539:
        /* <DEDUP_REMOVED lines=21> */
.L_x_19544:
[----:B------:R-:W-:Y:S02]  /*dd60*/  MOV R106, R0 ;  /* 0x00000000006a7202 */ /* 0x000fe40000000f00 */
.L_x_19545:
[----:B------:R-:W-:Y:S05]  /*dd70*/  BSYNC B0 ;  /* 0x0000000000007941 */ /* 0x000fea0003800000 */
.L_x_19543:
        /* <DEDUP_REMOVED lines=16> */
.L_x_19549:
[----:B------:R-:W-:Y:S05]  /*de80*/  BSYNC B1 ;  /* 0x0000000000017941 */ /* 0x000fea0003800000 */
.L_x_19548:
        /* <DEDUP_REMOVED lines=44> */
.L_x_19547:
[----:B------:R-:W-:Y:S05]  /*e150*/  BSYNC B0 ;  /* 0x0000000000007941 */ /* 0x000fea0003800000 */
.L_x_19546:
        /* <DEDUP_REMOVED lines=21> */
.L_x_19551:
[----:B------:R-:W-:Y:S02]  /*e2b0*/  MOV R106, R0 ;  /* 0x00000000006a7202 */ /* 0x000fe40000000f00 */
.L_x_19552:
[----:B------:R-:W-:Y:S05]  /*e2c0*/  BSYNC B0 ;  /* 0x0000000000007941 */ /* 0x000fea0003800000 */
.L_x_19550:
        /* <DEDUP_REMOVED lines=18> */
.L_x_19556:
[----:B------:R-:W-:Y:S05]  /*e3f0*/  BSYNC B1 ;  /* 0x0000000000017941 */ /* 0x000fea0003800000 */
.L_x_19555:
        /* <DEDUP_REMOVED lines=40> */
[----:B------:R-:W-:Y:S01]  /*e680*/  HFMA2.MMA R134, -RZ, RZ, 0, 0 ;  /* 0x00000000ff867435 */ /* 0x000fe200000001ff */
[----:B------:R-:W-:Y:S01]  /*e690*/  MOV R0, R110 ;  /* 0x0000006e00007202 */ /* 0x000fe20000000f00 */
[----:B------:R-:W-:Y:S01]  /*e6a0*/  IMAD.MOV.U32 R18, RZ, RZ, R104 ;  /* 0x000000ffff127224 */ /* 0x000fe200078e0068 */
[----:B------:R-:W-:-:S03]  /*e6b0*/  LOP3.LUT R17, R105, UR26, R108, 0x96, !PT ;  /* 0x0000001a69117c12 */ /* 0x000fc6000f8e966c */
.L_x_19554:
[----:B------:R-:W-:Y:S05]  /*e6c0*/  BSYNC B0 ;  /* 0x0000000000007941 */ /* 0x000fea0003800000 */
.L_x_19553:
[----:B------:R-:W-:Y:S01]  /*e6d0*/  FADD.FTZ R105, RZ, R11 ;  /* 0x0000000bff697221 */ /* 0x000fe20000010000 */
[----:B------:R-:W-:Y:S01]  /*e6e0*/  HADD2.F32 R107, -RZ, R107.H1_H1 ;  /* 0x3000006bff6b7230 */ /* 0x000fe20000004100 */
[----:B------:R-:W-:Y:S02]  /*e6f0*/  SEL R104, RZ, 0x10000, P5 ;  /* 0x00010000ff687807 */ /* 0x000fe40002800000 */
[----:B------:R-:W-:Y:S01]  /*e700*/  FADD.FTZ R108, R105, R12 ;  /* 0x0000000c696c7221 */ /* 0x000fe20000010000 */
[----:B------:R-:W-:Y:S01]  /*e710*/  ISETP.NE.AND P5, PT, R142, RZ, PT ;  /* 0x000000ff8e00720c */ /* 0x000fe20003fa5270 */
[----:B------:R-:W-:Y:S01]  /*e720*/  FMUL.FTZ R107, R107, R112 ;  /* 0x000000706b6b7220 */ /* 0x000fe20000410000 */
[----:B------:R-:W-:Y:S01]  /*e730*/  SEL R111, RZ, 0x1, P3 ;  /* 0x00000001ff6f7807 */ /* 0x000fe20001800000 */
[----:B------:R-:W-:Y:S01]  /*e740*/  FADD.FTZ R105, R108, R13 ;  /* 0x0000000d6c697221 */ /* 0x000fe20000010000 */
[----:B------:R-:W-:Y:S01]  /*e750*/  ISETP.NE.AND P6, PT, R140, RZ, PT ;  /* 0x000000ff8c00720c */ /* 0x000fe20003fc5270 */
[----:B------:R-:W-:-:S02]  /*e760*/  FMUL.FTZ R135, R107, c[0x0][0x1e8] ;  /* 0x00007a006b877a20 */ /* 0x000fc40000410000 */
        /* <DEDUP_REMOVED lines=20> */
[----:B------:R-:W-:Y:S01]  /*e8b0*/  FADD.FTZ R108, R109, R130 ;  /* 0x000000826d6c7221 */ /* 0x000fe20000010000 */
[----:B------:R-:W-:Y:S01]  /*e8c0*/  SEL R109, RZ, 0x100, P4 ;  /* 0x00000100ff6d7807 */ /* 0x000fe20002000000 */
[----:B0-----:R-:W-:Y:S01]  /*e8d0*/  FFMA.FTZ R105, R105, R114, 1.1641532182693481445e-10 ;  /* 0x2f00000069697423 */ /* 0x001fe20000010072 */
[----:B------:R-:W-:Y:S01]  /*e8e0*/  @P0 HADD2.F32 R114, -RZ, R23.H1_H1 ;  /* 0x30000017ff720230 */ /* 0x000fe20000004100 */
[----:B------:R-:W-:-:S03]  /*e8f0*/  FADD.FTZ R108, R108, R131 ;  /* 0x000000836c6c7221 */ /* 0x000fc60000010000 */
[----:B------:R-:W-:Y:S01]  /*e900*/  FSETP.GTU.FTZ.AND P4, PT, R105, c[0x0][0x1e4], PT ;  /* 0x0000790069007a0b */ /* 0x000fe20003f9c000 */
[----:B------:R-:W-:-:S03]  /*e910*/  FADD.FTZ R108, R108, R133 ;  /* 0x000000856c6c7221 */ /* 0x000fc60000010000 */
[----:B------:R-:W-:Y:S01]  /*e920*/  SEL R106, RZ, 0x1000000, P4 ;  /* 0x01000000ff6a7807 */ /* 0x000fe20002000000 */
[----:B------:R-:W-:Y:S01]  /*e930*/  FADD.FTZ R105, R108, R137 ;  /* 0x000000896c697221 */ /* 0x000fe20000010000 */
[----:B------:R-:W-:Y:S02]  /*e940*/  FSEL R135, R135, RZ, !P4 ;  /* 0x000000ff87877208 */ /* 0x000fe40006000000 */
[----:B------:R-:W-:Y:S01]  /*e950*/  LOP3.LUT R112, R109, R106, R104, 0xfe, !PT ;  /* 0x0000006a6d707212 */ /* 0x000fe200078efe68 */
[----:B------:R-:W-:Y:S01]  /*e960*/  FADD.FTZ R108, R105, R136 ;  /* 0x00000088696c7221 */ /* 0x000fe20000010000 */
[----:B------:R-:W-:Y:S01]  /*e970*/  SEL R106, RZ, 0x1, P2 ;  /* 0x00000001ff6a7807 */ /* 0x000fe20001000000 */
[----:B------:R-:W-:Y:S01]  /*e980*/  @P0 FADD.FTZ R135, R114, R135 ;  /* 0x0000008772870221 */ /* 0x000fe20000010000 */
[----:B------:R-:W-:Y:S01]  /*e990*/  SEL R104, RZ, 0x1, P1 ;  /* 0x00000001ff687807 */ /* 0x000fe20000800000 */
[----:B------:R-:W-:Y:S01]  /*e9a0*/  FADD.FTZ R110, R108, R141 ;  /* 0x0000008d6c6e7221 */ /* 0x000fe20000010000 */
[----:B------:R-:W-:Y:S01]  /*e9b0*/  SEL R108, RZ, 0x1, P5 ;  /* 0x00000001ff6c7807 */ /* 0x000fe20002800000 */
[----:B------:R-:W-:Y:S01]  /*e9c0*/  IMAD.WIDE.U32 R106, R106, 0x1000000, RZ ;  /* 0x010000006a6a7825 */ /* 0x000fe200078e00ff */
[----:B------:R-:W-:-:S02]  /*e9d0*/  LOP3.LUT P1, RZ, R9, 0xff, RZ, 0xc0, !PT ;  /* 0x000000ff09ff7812 */ /* 0x000fc4000782c0ff */
[----:B------:R-:W-:Y:S01]  /*e9e0*/  LOP3.LUT P0, RZ, R3, 0x1f, RZ, 0xc0, !PT ;  /* 0x0000001f03ff7812 */ /* 0x000fe2000780c0ff */
[----:B------:R-:W-:Y:S01]  /*e9f0*/  FADD.FTZ R110, R110, R139 ;  /* 0x0000008b6e6e7221 */ /* 0x000fe20000010000 */
[----:B------:R-:W-:Y:S01]  /*ea00*/  LOP3.LUT R107, R107, R112, R111, 0xfe, !PT ;  /* 0x000000706b6b7212 */ /* 0x000fe200078efe6f */
[----:B------:R-:W-:-:S04]  /*ea10*/  IMAD.WIDE.U32 R104, R104, 0x10000, RZ ;  /* 0x0001000068687825 */ /* 0x000fc800078e00ff */
[----:B------:R-:W-:Y:S02]  /*ea20*/  FADD.FTZ R110, R110, R145 ;  /* 0x000000916e6e7221 */ /* 0x000fe40000010000 */
[----:B------:R-:W-:-:S04]  /*ea30*/  IMAD.WIDE.U32 R108, R108, 0x100, RZ ;  /* 0x000001006c6c7825 */ /* 0x000fc800078e00ff */
[----:B------:R-:W-:Y:S01]  /*ea40*/  FADD.FTZ R110, R110, R143 ;  /* 0x0000008f6e6e7221 */ /* 0x000fe20000010000 */
[----:B------:R-:W-:Y:S02]  /*ea50*/  LOP3.LUT R112, R108, R106, R104, 0xfe, !PT ;  /* 0x0000006a6c707212 */ /* 0x000fe400078efe68 */
[----:B------:R-:W-:Y:S01]  /*ea60*/  LOP3.LUT R109, R109, R107, R105, 0xfe, !PT ;  /* 0x0000006b6d6d7212 */ /* 0x000fe200078efe69 */
[----:B------:R-:W-:Y:S01]  /*ea70*/  FADD.FTZ R104, R110, R147 ;  /* 0x000000936e687221 */ /* 0x000fe20000010000 */
[----:B------:R-:W-:Y:S01]  /*ea80*/  F2FP.PACK_AB R106, R159, R155 ;  /* 0x0000009b9f6a723e */ /* 0x000fe200000000ff */
[----:B------:R-:W-:Y:S01]  /*ea90*/  IMAD.WIDE.U32 R110, R138, R113, c[0x0][0x188] ;  /* 0x000062008a6e7625 */ /* 0x000fe200078e0071 */
[----:B------:R-:W-:Y:S02]  /*eaa0*/  SEL R113, RZ, 0x1, P6 ;  /* 0x00000001ff717807 */ /* 0x000fe40003000000 */
[----:B------:R-:W-:Y:S01]  /*eab0*/  F2FP.PACK_AB R105, R157, R151 ;  /* 0x000000979d69723e */ /* 0x000fe200000000ff */
[----:B------:R-:W-:Y:S01]  /*eac0*/  FADD.FTZ R108, R104, R149 ;  /* 0x00000095686c7221 */ /* 0x000fe20000010000 */
[----:B------:R-:W-:-:S02]  /*ead0*/  F2FP.PACK_AB R104, R153, R149 ;  /* 0x000000959968723e */ /* 0x000fc400000000ff */
[----:B------:R-:W-:Y:S01]  /*eae0*/  F2FP.PACK_AB R107, R135, R161 ;  /* 0x000000a1876b723e */ /* 0x000fe200000000ff */
[----:B------:R-:W-:Y:S01]  /*eaf0*/  FADD.FTZ R114, R108, R153 ;  /* 0x000000996c727221 */ /* 0x000fe20000010000 */
[----:B------:R-:W-:Y:S01]  /*eb00*/  LOP3.LUT R108, R112, R113, RZ, 0xfc, !PT ;  /* 0x00000071706c7212 */ /* 0x000fe200078efcff */
[----:B------:R-:W-:Y:S02]  /*eb10*/  IMAD.WIDE.U32 R112, R138, R115, c[0x0][0x190] ;  /* 0x000064008a707625 */ /* 0x000fe400078e0073 */
[----:B------:R0:W-:Y:S02]  /*eb20*/  STG.E.128 [R110.64], R104 ;  /* 0x000000686e007986 */ /* 0x0001e4000c101d06 */
[----:B------:R-:W-:Y:S02]  /*eb30*/  FADD.FTZ R114, R114, R151 ;  /* 0x0000009772727221 */ /* 0x000fe40000010000 */
[----:B------:R1:W-:Y:S02]  /*eb40*/  STG.E.64 [R112.64], R108 ;  /* 0x0000006c70007986 */ /* 0x0003e4000c101b06 */
        /* <DEDUP_REMOVED lines=10> */
.L_x_19561:
        /* <DEDUP_REMOVED lines=100> */
.L_x_19562:
        /* <DEDUP_REMOVED lines=10> */
[----:B------:R-:W-:Y:S02]  /*f2d0*/  @!P1 IADD3 R114, R114, R107, RZ ;  /* 0x0000006b72729210 */ /* 0x000fe40007ffe0ff */
[----:B------:R-:W-:Y:S01]  /*f2e0*/  CS2R R106, SRZ ;  /* 0x00000000006a7805 */ /* 0x000fe2000001ff00 */
[----:B------:R-:W-:Y:S02]  /*f2f0*/  @!P1 MOV R111, 0x500 ;  /* 0x00000500006f9802 */ /* 0x000fe40000000f00 */
[----:B------:R-:W-:-:S02]  /*f300*/  LOP3.LUT P0, RZ, R108, 0x1f, R3, 0xf8, !PT ;  /* 0x0000001f6cff7812 */ /* 0x000fc4000780f803 */
[----:B------:R-:W-:Y:S01]  /*f310*/  I2F R140, R111 ;  /* 0x0000006f008c7306 */ /* 0x000fe20000201400 */
[----:B------:R-:W0:Y:S04]  /*f320*/  SHFL.DOWN PT, R112, R111, 0x2, 0x1f ;  /* 0x08401f006f707f89 */ /* 0x000e2800000e0000 */
[----:B------:R-:W1:Y:S01]  /*f330*/  @!P1 LDS.64 R106, [R114.X8] ;  /* 0x00000000726a9984 */ /* 0x000e620000008a00 */
[----:B------:R-:W-:Y:S01]  /*f340*/  ISETP.NE.AND P1, PT, RZ, UR8, PT ;  /* 0x00000008ff007c0c */ /* 0x000fe2000bf25270 */
[----:B0-----:R-:W-:Y:S02]  /*f350*/  IMAD.IADD R115, R112, 0x1, R111 ;  /* 0x0000000170737824 */ /* 0x001fe400078e026f */
        /* <DEDUP_REMOVED lines=26> */
[----:B------:R-:W-:Y:S01]  /*f500*/  MOV R109, c[0x0][0x1e0] ;  /* 0x00007800006d7a02 */ /* 0x000fe20000000f00 */
[----:B-1----:R-:W-:-:S02]  /*f510*/  FMUL.FTZ R114, R107, R114 ;  /* 0x000000726b727220 */ /* 0x002fc40000410000 */
[----:B--2---:R-:W-:Y:S02]  /*f520*/  FADD.FTZ R110, R104, R105 ;  /* 0x00000069686e7221 */ /* 0x004fe40000010000 */
[----:B------:R-:W-:Y:S01]  /*f530*/  FMUL.FTZ R112, R112, R142 ;  /* 0x0000008e70707220 */ /* 0x000fe20000410000 */
[----:B------:R-:W0:Y:S01]  /*f540*/  SHFL.IDX PT, R111, R114, RZ, 0x1f ;  /* 0x00001fff726f7589 */ /* 0x000e2200000e0000 */
[----:B------:R-:W-:Y:S02]  /*f550*/  @!P0 IMAD.MOV.U32 R105, RZ, RZ, 0x4 ;  /* 0x00000004ff698424 */ /* 0x000fe400078e00ff */
[----:B------:R-:W-:Y:S02]  /*f560*/  FFMA.FTZ R110, R107, R112, R110 ;  /* 0x000000706b6e7223 */ /* 0x000fe4000001006e */
[----:B------:R-:W-:-:S04]  /*f570*/  @!P0 IMAD.MOV.U32 R107, RZ, RZ, 0x4 ;  /* 0x00000004ff6b8424 */ /* 0x000fc800078e00ff */
[----:B------:R-:W1:Y:S01]  /*f580*/  SHFL.IDX PT, R110, R110, RZ, 0x1f ;  /* 0x00001fff6e6e7589 */ /* 0x000e6200000e0000 */
[----:B------:R-:W-:-:S04]  /*f590*/  @!P0 IMAD.WIDE R106, R4, R107, c[0x0][0x1a0] ;  /* 0x00006800046a8625 */ /* 0x000fc800078e026b */
[C---:B0-----:R-:W-:Y:S01]  /*f5a0*/  FMUL.FTZ R104, R111.reuse, R111 ;  /* 0x0000006f6f687220 */ /* 0x041fe20000410000 */
[----:B------:R-:W-:Y:S01]  /*f5b0*/  FSEL R108, R111, RZ, !P1 ;  /* 0x000000ff6f6c7208 */ /* 0x000fe20004800000 */
[----:B------:R-:W-:Y:S03]  /*f5c0*/  @!P0 STG.E [R106.64], R111 ;  /* 0x0000006f6a008986 */ /* 0x000fe6000c101906 */
[----:B------:R-:W-:Y:S01]  /*f5d0*/  FSEL R104, R104, RZ, P1 ;  /* 0x000000ff68687208 */ /* 0x000fe20000800000 */
[C---:B------:R-:W-:Y:S01]  /*f5e0*/  FADD.FTZ R19, -R108.reuse, R19 ;  /* 0x000000136c137221 */ /* 0x040fe20000010100 */
[----:B------:R-:W-:Y:S01]  /*f5f0*/  LOP3.LUT P1, RZ, R9, 0xff, RZ, 0xc0, !PT ;  /* 0x000000ff09ff7812 */ /* 0x000fe2000782c0ff */
[----:B------:R-:W-:Y:S02]  /*f600*/  FADD.FTZ R116, -R108, R116 ;  /* 0x000000746c747221 */ /* 0x000fe40000010100 */
[----:B-1----:R-:W-:Y:S01]  /*f610*/  FFMA.FTZ R109, R110, R109, c[0x0][0x228] ;  /* 0x00008a006e6d7623 */ /* 0x002fe2000001006d */
[----:B------:R-:W-:Y:S01]  /*f620*/  SEL R9, RZ, 0x1, P1 ;  /* 0x00000001ff097807 */ /* 0x000fe20000800000 */
[----:B------:R-:W-:-:S02]  /*f630*/  FADD.FTZ R15, -R108, R15 ;  /* 0x0000000f6c0f7221 */ /* 0x000fc40000010100 */
[----:B------:R-:W-:Y:S02]  /*f640*/  FADD.FTZ R109, R109, R104 ;  /* 0x000000686d6d7221 */ /* 0x000fe40000010000 */
        /* <DEDUP_REMOVED lines=23> */
[----:B------:R-:W-:Y:S01]  /*f7c0*/  F2FP.PACK_AB R15, R105, R104 ;  /* 0x00000068690f723e */ /* 0x000fe200000000ff */
[----:B------:R-:W-:Y:S01]  /*f7d0*/  FFMA.FTZ R116, R57, R16, R97 ;  /* 0x0000001039747223 */ /* 0x000fe20000010061 */
[----:B------:R-:W-:Y:S01]  /*f7e0*/  LEA R104, P0, R10, c[0x0][0x208], 0x4 ;  /* 0x000082000a687a11 */ /* 0x000fe200078020ff */
[----:B------:R-:W-:Y:S02]  /*f7f0*/  FFMA.FTZ R11, R60, R11, R100 ;  /* 0x0000000b3c0b7223 */ /* 0x000fe40000010064 */
[----:B------:R-:W-:Y:S01]  /*f800*/  FFMA.FTZ R13, R62, R13, R102 ;  /* 0x0000000d3e0d7223 */ /* 0x000fe20000010066 */
[----:B------:R-:W-:Y:S01]  /*f810*/  LEA.HI.X R105, R10, c[0x0][0x20c], RZ, 0x4, P0 ;  /* 0x000083000a697a11 */ /* 0x000fe200000f24ff */
[----:B------:R-:W-:Y:S01]  /*f820*/  FFMA.FTZ R16, R63, R14, R103 ;  /* 0x0000000e3f107223 */ /* 0x000fe20000010067 */
[----:B------:R-:W-:Y:S01]  /*f830*/  F2FP.PACK_AB R14, R116, R19 ;  /* 0x00000013740e723e */ /* 0x000fe200000000ff */
[----:B------:R-:W-:-:S02]  /*f840*/  FFMA.FTZ R12, R61, R12, R101 ;  /* 0x0000000c3d0c7223 */ /* 0x000fc40000010065 */
[----:B------:R-:W-:Y:S01]  /*f850*/  FADD.FTZ R132, -R108, R132 ;  /* 0x000000846c847221 */ /* 0x000fe20000010100 */
[----:B------:R-:W-:Y:S01]  /*f860*/  F2FP.PACK_AB R13, R16, R13 ;  /* 0x0000000d100d723e */ /* 0x000fe200000000ff */
[----:B------:R-:W-:Y:S01]  /*f870*/  FADD.FTZ R126, -R108, R126 ;  /* 0x0000007e6c7e7221 */ /* 0x000fe20000010100 */
[----:B------:R-:W-:Y:S01]  /*f880*/  F2FP.PACK_AB R12, R12, R11 ;  /* 0x0000000b0c0c723e */ /* 0x000fe200000000ff */
[C---:B------:R-:W-:Y:S02]  /*f890*/  FADD.FTZ R129, -R108.reuse, R129 ;  /* 0x000000816c817221 */ /* 0x040fe40000010100 */
[C---:B------:R-:W-:Y:S02]  /*f8a0*/  FADD.FTZ R119, -R108.reuse, R119 ;  /* 0x000000776c777221 */ /* 0x040fe40000010100 */
[C---:B------:R-:W-:Y:S01]  /*f8b0*/  FADD.FTZ R120, -R108.reuse, R120 ;  /* 0x000000786c787221 */ /* 0x040fe20000010100 */
[----:B------:R0:W-:Y:S01]  /*f8c0*/  STG.E.128 [R104.64], R12 ;  /* 0x0000000c68007986 */ /* 0x0001e2000c101d06 */
[----:B------:R-:W-:-:S02]  /*f8d0*/  FADD.FTZ R106, -R108, R137 ;  /* 0x000000896c6a7221 */ /* 0x000fc40000010100 */
[C---:B------:R-:W-:Y:S02]  /*f8e0*/  FMUL.FTZ R117, R109.reuse, R117 ;  /* 0x000000756d757220 */ /* 0x040fe40000410000 */
[C---:B------:R-:W-:Y:S02]  /*f8f0*/  FMUL.FTZ R118, R109.reuse, R118 ;  /* 0x000000766d767220 */ /* 0x040fe40000410000 */
        /* <DEDUP_REMOVED lines=10> */
[----:B------:R-:W-:Y:S02]  /*f9a0*/  FMUL.FTZ R116, R109, R106 ;  /* 0x0000006a6d747220 */ /* 0x000fe40000410000 */
[C---:B------:R-:W-:Y:S02]  /*f9b0*/  FADD.FTZ R125, -R108.reuse, R125 ;  /* 0x0000007d6c7d7221 */ /* 0x040fe40000010100 */
[C---:B------:R-:W-:Y:S02]  /*f9c0*/  FADD.FTZ R128, -R108.reuse, R128 ;  /* 0x000000806c807221 */ /* 0x040fe40000010100 */
[----:B------:R-:W-:Y:S02]  /*f9d0*/  FADD.FTZ R133, -R108, R133 ;  /* 0x000000856c857221 */ /* 0x000fe40000010100 */
[----:B------:R-:W-:Y:S02]  /*f9e0*/  FFMA.FTZ R117, R52, R117, R92 ;  /* 0x0000007534757223 */ /* 0x000fe4000001005c */
[----:B------:R-:W-:-:S02]  /*f9f0*/  FFMA.FTZ R118, R53, R118, R93 ;  /* 0x0000007635767223 */ /* 0x000fc4000001005d */
[----:B------:R-:W-:Y:S02]  /*fa00*/  FFMA.FTZ R106, R40, R127, R80 ;  /* 0x0000007f286a7223 */ /* 0x000fe40000010050 */
[----:B0-----:R-:W-:Y:S01]  /*fa10*/  FFMA.FTZ R105, R41, R132, R81 ;  /* 0x0000008429697223 */ /* 0x001fe20000010051 */
[----:B------:R-:W-:Y:S01]  /*fa20*/  F2FP.PACK_AB R12, R118, R117 ;  /* 0x00000075760c723e */ /* 0x000fe200000000ff */
[----:B------:R-:W-:Y:S01]  /*fa30*/  FFMA.FTZ R11, R46, R11, R86 ;  /* 0x0000000b2e0b7223 */ /* 0x000fe20000010056 */
[----:B------:R-:W-:Y:S01]  /*fa40*/  IADD3 R118, R10, 0x180, RZ ;  /* 0x000001800a767810 */ /* 0x000fe20007ffe0ff */
[----:B------:R-:W-:Y:S01]  /*fa50*/  FFMA.FTZ R16, R47, R16, R87 ;  /* 0x000000102f107223 */ /* 0x000fe20000010057 */
[----:B------:R-:W-:Y:S01]  /*fa60*/  F2FP.PACK_AB R106, R105, R106 ;  /* 0x0000006a696a723e */ /* 0x000fe200000000ff */
[C---:B------:R-:W-:Y:S02]  /*fa70*/  FADD.FTZ R121, -R108.reuse, R121 ;  /* 0x000000796c797221 */ /* 0x040fe40000010100 */
[----:B------:R-:W-:Y:S01]  /*fa80*/  FADD.FTZ R122, -R108, R122 ;  /* 0x0000007a6c7a7221 */ /* 0x000fe20000010100 */
[----:B------:R-:W-:Y:S01]  /*fa90*/  F2FP.PACK_AB R105, R16, R11 ;  /* 0x0000000b1069723e */ /* 0x000fe200000000ff */
        /* <DEDUP_REMOVED lines=19> */
[----:B------:R-:W-:Y:S01]  /*fbd0*/  F2FP.PACK_AB R13, R120, R119 ;  /* 0x00000077780d723e */ /* 0x000fe200000000ff */
[C---:B------:R-:W-:Y:S01]  /*fbe0*/  FMUL.FTZ R154, R109.reuse, R154 ;  /* 0x0000009a6d9a7220 */ /* 0x040fe20000410000 */
[----:B------:R-:W-:Y:S01]  /*fbf0*/  HFMA2.MMA R119, -RZ, RZ, 0, 9.5367431640625e-07 ;  /* 0x00000010ff777435 */ /* 0x000fe200000001ff */
[C---:B------:R-:W-:Y:S01]  /*fc00*/  FMUL.FTZ R125, R109.reuse, R125 ;  /* 0x0000007d6d7d7220 */ /* 0x040fe20000410000 */
[----:B------:R-:W-:Y:S01]  /*fc10*/  LEA R120, P0, R138, c[0x0][0x208], 0x4 ;  /* 0x000082008a787a11 */ /* 0x000fe200078020ff */
[----:B------:R-:W-:-:S02]  /*fc20*/  FMUL.FTZ R128, R109, R128 ;  /* 0x000000806d807220 */ /* 0x000fc40000410000 */
[C---:B------:R-:W-:Y:S02]  /*fc30*/  FMUL.FTZ R133, R109.reuse, R133 ;  /* 0x000000856d857220 */ /* 0x040fe40000410000 */
[----:B------:R-:W-:Y:S02]  /*fc40*/  FMUL.FTZ R158, R109, R124 ;  /* 0x0000007c6d9e7220 */ /* 0x000fe40000410000 */
[----:B------:R-:W-:Y:S02]  /*fc50*/  FFMA.FTZ R117, R33, R114, R73 ;  /* 0x0000007221757223 */ /* 0x000fe40000010049 */
        /* <DEDUP_REMOVED lines=20> */
[----:B------:R-:W-:Y:S01]  /*fda0*/  FFMA.FTZ R133, R36, R133, R76 ;  /* 0x0000008524857223 */ /* 0x000fe2000001004c */
[----:B------:R-:W-:Y:S01]  /*fdb0*/  IADD3 R11, R10, 0x80, RZ ;  /* 0x000000800a0b7810 */ /* 0x000fe20007ffe0ff */
[----:B------:R-:W-:Y:S01]  /*fdc0*/  FFMA.FTZ R116, R37, R116, R77 ;  /* 0x0000007425747223 */ /* 0x000fe2000001004d */
[----:B------:R-:W-:Y:S01]  /*fdd0*/  F2FP.PACK_AB R104, R109, R104 ;  /* 0x000000686d68723e */ /* 0x000fe200000000ff */
[----:B------:R-:W-:-:S02]  /*fde0*/  FFMA.FTZ R16, R27, R108, R67 ;  /* 0x0000006c1b107223 */ /* 0x000fc40000010043 */
[----:B------:R-:W-:Y:S01]  /*fdf0*/  FFMA.FTZ R121, R48, R121, R88 ;  /* 0x0000007930797223 */ /* 0x000fe20000010058 */
[----:B------:R-:W-:Y:S01]  /*fe00*/  F2FP.PACK_AB R108, R116, R133 ;  /* 0x00000085746c723e */ /* 0x000fe200000000ff */
[----:B------:R-:W-:Y:S01]  /*fe10*/  FFMA.FTZ R123, R50, R123, R90 ;  /* 0x0000007b327b7223 */ /* 0x000fe2000001005a */
[----:B------:R-:W-:Y:S01]  /*fe20*/  IADD3 R116, R10, 0x100, RZ ;  /* 0x000001000a747810 */ /* 0x000fe20007ffe0ff */
        /* <DEDUP_REMOVED lines=13> */
[----:B------:R-:W-:Y:S01]  /*ff00*/  ISETP.GE.AND P0, PT, R4, c[0x0][0x164], PT ;  /* 0x0000590004007a0c */ /* 0x000fe20003f06270 */
[----:B------:R-:W-:-:S02]  /*ff10*/  FFMA.FTZ R124, R39, R124, R79 ;  /* 0x0000007c277c7223 */ /* 0x000fc4000001004f */
[----:B------:R-:W-:Y:S01]  /*ff20*/  FFMA.FTZ R113, R30, R115, R70 ;  /* 0x000000731e717223 */ /* 0x000fe20000010046 */
[----:B------:R-:W-:Y:S01]  /*ff30*/  F2FP.PACK_AB R111, R142, R111 ;  /* 0x0000006f8e6f723e */ /* 0x000fe200000000ff */
[----:B------:R-:W-:Y:S01]  /*ff40*/  FFMA.FTZ R115, R26, R135, R66 ;  /* 0x000000871a737223 */ /* 0x000fe20000010042 */
[----:B------:R-:W-:Y:S01]  /*ff50*/  F2FP.PACK_AB R109, R124, R109 ;  /* 0x0000006d7c6d723e */ /* 0x000fe200000000ff */
[----:B------:R-:W-:Y:S02]  /*ff60*/  FFMA.FTZ R150, R31, R150, R71 ;  /* 0x000000961f967223 */ /* 0x000fe40000010047 */
[----:B------:R-:W-:Y:S01]  /*ff70*/  FFMA.FTZ R19, R28, R19, R68 ;  /* 0x000000131c137223 */ /* 0x000fe20000010044 */
[----:B------:R-:W-:Y:S01]  /*ff80*/  F2FP.PACK_AB R115, R16, R115 ;  /* 0x000000731073723e */ /* 0x000fe200000000ff */
[----:B------:R-:W-:Y:S01]  /*ff90*/  FFMA.FTZ R112, R29, R144, R69 ;  /* 0x000000901d707223 */ /* 0x000fe20000010045 */
[----:B------:R-:W-:Y:S01]  /*ffa0*/  F2FP.PACK_AB R113, R150, R113 ;  /* 0x000000719671723e */ /* 0x000fe200000000ff */
[----:B------:R-:W-:-:S03]  /*ffb0*/  IMAD.WIDE.U32 R10, R11, R119, c[0x0][0x208] ;  /* 0x000082000b0a7625 */ /* 0x000fc600078e0077 */
[----:B------:R-:W-:Y:S01]  /*ffc0*/  F2FP.PACK_AB R112, R112, R19 ;  /* 0x000000137070723e */ /* 0x000fe200000000ff */
        /* <DEDUP_REMOVED lines=8> */
.L_x_19559:
[----:B------:R-:W-:Y:S05]  /*10050*/  EXIT ;  /* 0x000000000000794d */ /* 0x000fea0003800000 */
.L_x_19557:
[----:B-1----:R-:W-:Y:S01]  /*10060*/  IMAD.MOV.U32 R109, RZ, RZ, 0x1 ;  /* 0x00000001ff6d7424 */ /* 0x002fe200078e00ff */
[----:B------:R-:W-:Y:S01]  /*10070*/  MOV R105, 0x1f ;  /* 0x0000001f00697802 */ /* 0x000fe20000000f00 */
[----:B------:R-:W-:Y:S01]  /*10080*/  IMAD.MOV.U32 R108, RZ, RZ, -0x1 ;  /* 0xffffffffff6c7424 */ /* 0x000fe200078e00ff */
[----:B------:R-:W-:-:S02]  /*10090*/  MOV R106, 0x100b0 ;  /* 0x000100b0006a7802 */ /* 0x000fc40000000f00 */
[----:B------:R-:W-:Y:S05]  /*100a0*/  CALL.REL.NOINC `($__internal_89_$__cuda_sm70_shflsync_bfly_p) ;  /* 0x0000089000007944 */ /* 0x000fea0003c00000 */
[----:B-1----:R-:W-:Y:S01]  /*100b0*/  MOV R104, R109 ;  /* 0x0000006d00687202 */ /* 0x002fe20000000f00 */
[----:B0-----:R-:W-:Y:S05]  /*100c0*/  BRA `(.L_x_19561) ;  /* 0xffffeb2000007947 */ /* 0x001fea000383ffff */
.L_x_19558:
[----:B------:R-:W-:Y:S01]  /*100d0*/  HFMA2.MMA R105, -RZ, RZ, 0, 1.847743988037109375e-06 ;  /* 0x0000001fff697435 */ /* 0x000fe200000001ff */
[----:B------:R-:W-:Y:S01]  /*100e0*/  IMAD.MOV.U32 R109, RZ, RZ, 0x2 ;  /* 0x00000002ff6d7424 */ /* 0x000fe200078e00ff */
[----:B------:R-:W-:Y:S01]  /*100f0*/  MOV R106, 0x10120 ;  /* 0x00010120006a7802 */ /* 0x000fe20000000f00 */
[----:B------:R-:W-:-:S03]  /*10100*/  IMAD.MOV.U32 R108, RZ, RZ, -0x1 ;  /* 0xffffffffff6c7424 */ /* 0x000fc600078e00ff */
[----:B------:R-:W-:Y:S05]  /*10110*/  CALL.REL.NOINC `($__internal_89_$__cuda_sm70_shflsync_bfly_p) ;  /* 0x0000082000007944 */ /* 0x000fea0003c00000 */
[----:B01----:R-:W-:Y:S01]  /*10120*/  FADD.FTZ R110, R110, R109 ;  /* 0x0000006d6e6e7221 */ /* 0x003fe20000010000 */
[----:B------:R-:W-:Y:S01]  /*10130*/  MOV R109, 0x4 ;  /* 0x00000004006d7802 */ /* 0x000fe20000000f00 */
[----:B------:R-:W-:Y:S01]  /*10140*/  IMAD.MOV.U32 R105, RZ, RZ, 0x1f ;  /* 0x0000001fff697424 */ /* 0x000fe200078e00ff */
[----:B------:R-:W-:-:S02]  /*10150*/  MOV R108, 0xffffffff ;  /* 0xffffffff006c7802 */ /* 0x000fc40000000f00 */
[----:B------:R-:W-:Y:S02]  /*10160*/  MOV R106, 0x10180 ;  /* 0x00010180006a7802 */ /* 0x000fe40000000f00 */
[----:B------:R-:W-:Y:S05]  /*10170*/  CALL.REL.NOINC `($__internal_89_$__cuda_sm70_shflsync_bfly_p) ;  /* 0x000007c000007944 */ /* 0x000fea0003c00000 */
[----:B0-----:R-:W-:Y:S01]  /*10180*/  HFMA2.MMA R105, -RZ, RZ, 0, 1.847743988037109375e-06 ;  /* 0x0000001fff697435 */ /* 0x001fe200000001ff */
[----:B-1----:R-:W-:Y:S01]  /*10190*/  FADD.FTZ R110, R110, R109 ;  /* 0x0000006d6e6e7221 */ /* 0x002fe20000010000 */
[----:B------:R-:W-:Y:S01]  /*101a0*/  MOV R106, 0x101e0 ;  /* 0x000101e0006a7802 */ /* 0x000fe20000000f00 */
[----:B------:R-:W-:Y:S02]  /*101b0*/  IMAD.MOV.U32 R109, RZ, RZ, 0x8 ;  /* 0x00000008ff6d7424 */ /* 0x000fe400078e00ff */
[----:B------:R-:W-:Y:S02]  /*101c0*/  IMAD.MOV.U32 R108, RZ, RZ, -0x1 ;  /* 0xffffffffff6c7424 */ /* 0x000fe400078e00ff */
[----:B------:R-:W-:Y:S05]  /*101d0*/  CALL.REL.NOINC `($__internal_89_$__cuda_sm70_shflsync_bfly_p) ;  /* 0x0000076000007944 */ /* 0x000fea0003c00000 */
[----:B01----:R-:W-:Y:S01]  /*101e0*/  FADD.FTZ R110, R110, R109 ;  /* 0x0000006d6e6e7221 */ /* 0x003fe20000010000 */
[----:B------:R-:W-:Y:S01]  /*101f0*/  MOV R109, 0x10 ;  /* 0x00000010006d7802 */ /* 0x000fe20000000f00 */
[----:B------:R-:W-:Y:S01]  /*10200*/  IMAD.MOV.U32 R105, RZ, RZ, 0x1f ;  /* 0x0000001fff697424 */ /* 0x000fe200078e00ff */
[----:B------:R-:W-:Y:S02]  /*10210*/  MOV R108, 0xffffffff ;  /* 0xffffffff006c7802 */ /* 0x000fe40000000f00 */
[----:B------:R-:W-:-:S02]  /*10220*/  MOV R106, 0x10240 ;  /* 0x00010240006a7802 */ /* 0x000fc40000000f00 */
[----:B------:R-:W-:Y:S05]  /*10230*/  CALL.REL.NOINC `($__internal_89_$__cuda_sm70_shflsync_bfly_p) ;  /* 0x0000070000007944 */ /* 0x000fea0003c00000 */
        /* <DEDUP_REMOVED lines=86> */
[----:B------:R-:W-:Y:S05]  /*107a0*/  CALL.REL.NOINC `($__internal_89_$__cuda_sm70_shflsync_bfly_p) ;  /* 0x0000019000007944 */ /* 0x000fea0003c00000 */
[----:B01----:R-:W-:Y:S01]  /*107b0*/  FADD.FTZ R110, R110, R109 ;  /* 0x0000006d6e6e7221 */ /* 0x003fe20000010000 */
[----:B------:R-:W-:Y:S01]  /*107c0*/  MOV R109, 0x2 ;  /* 0x00000002006d7802 */ /* 0x000fe20000000f00 */
[----:B------:R-:W-:Y:S01]  /*107d0*/  IMAD.MOV.U32 R105, RZ, RZ, 0x1f ;  /* 0x0000001fff697424 */ /* 0x000fe200078e00ff */
[----:B------:R-:W-:Y:S02]  /*107e0*/  MOV R108, 0xffffffff ;  /* 0xffffffff006c7802 */ /* 0x000fe40000000f00 */
[----:B------:R-:W-:-:S02]  /*107f0*/  MOV R106, 0x10810 ;  /* 0x00010810006a7802 */ /* 0x000fc40000000f00 */
[----:B------:R-:W-:Y:S05]  /*10800*/  CALL.REL.NOINC `($__internal_89_$__cuda_sm70_shflsync_bfly_p) ;  /* 0x0000013000007944 */ /* 0x000fea0003c00000 */
[----:B0-----:R-:W-:Y:S01]  /*10810*/  HFMA2.MMA R105, -RZ, RZ, 0, 1.847743988037109375e-06 ;  /* 0x0000001fff697435 */ /* 0x001fe200000001ff */
[----:B-1----:R-:W-:Y:S01]  /*10820*/  FADD.FTZ R110, R110, R109 ;  /* 0x0000006d6e6e7221 */ /* 0x002fe20000010000 */
[----:B------:R-:W-:Y:S01]  /*10830*/  MOV R106, 0x10870 ;  /* 0x00010870006a7802 */ /* 0x000fe20000000f00 */
[----:B------:R-:W-:-:S02]  /*10840*/  IMAD.MOV.U32 R109, RZ, RZ, 0x4 ;  /* 0x00000004ff6d7424 */ /* 0x000fc400078e00ff */
[----:B------:R-:W-:Y:S02]  /*10850*/  IMAD.MOV.U32 R108, RZ, RZ, -0x1 ;  /* 0xffffffffff6c7424 */ /* 0x000fe400078e00ff */
[----:B------:R-:W-:Y:S05]  /*10860*/  CALL.REL.NOINC `($__internal_89_$__cuda_sm70_shflsync_bfly_p) ;  /* 0x000000d000007944 */ /* 0x000fea0003c00000 */
[----:B01----:R-:W-:Y:S01]  /*10870*/  FADD.FTZ R110, R110, R109 ;  /* 0x0000006d6e6e7221 */ /* 0x003fe20000010000 */
[----:B------:R-:W-:Y:S01]  /*10880*/  MOV R109, 0x8 ;  /* 0x00000008006d7802 */ /* 0x000fe20000000f00 */
[----:B------:R-:W-:Y:S01]  /*10890*/  IMAD.MOV.U32 R105, RZ, RZ, 0x1f ;  /* 0x0000001fff697424 */ /* 0x000fe200078e00ff */
[----:B------:R-:W-:Y:S02]  /*108a0*/  MOV R108, 0xffffffff ;  /* 0xffffffff006c7802 */ /* 0x000fe40000000f00 */
[----:B------:R-:W-:Y:S02]  /*108b0*/  MOV R106, 0x108d0 ;  /* 0x000108d0006a7802 */ /* 0x000fe40000000f00 */
[----:B------:R-:W-:Y:S05]  /*108c0*/  CALL.REL.NOINC `($__internal_89_$__cuda_sm70_shflsync_bfly_p) ;  /* 0x0000007000007944 */ /* 0x000fea0003c00000 */
[----:B0-----:R-:W-:Y:S01]  /*108d0*/  HFMA2.MMA R105, -RZ, RZ, 0, 1.847743988037109375e-06 ;  /* 0x0000001fff697435 */ /* 0x001fe200000001ff */
[----:B-1----:R-:W-:Y:S01]  /*108e0*/  FADD.FTZ R110, R110, R109 ;  /* 0x0000006d6e6e7221 */ /* 0x002fe20000010000 */
[----:B------:R-:W-:Y:S01]  /*108f0*/  MOV R106, 0x10930 ;  /* 0x00010930006a7802 */ /* 0x000fe20000000f00 */
[----:B------:R-:W-:Y:S02]  /*10900*/  IMAD.MOV.U32 R109, RZ, RZ, 0x10 ;  /* 0x00000010ff6d7424 */ /* 0x000fe400078e00ff */
[----:B------:R-:W-:-:S02]  /*10910*/  IMAD.MOV.U32 R108, RZ, RZ, -0x1 ;  /* 0xffffffffff6c7424 */ /* 0x000fc400078e00ff */
[----:B------:R-:W-:Y:S05]  /*10920*/  CALL.REL.NOINC `($__internal_89_$__cuda_sm70_shflsync_bfly_p) ;  /* 0x0000001000007944 */ /* 0x000fea0003c00000 */
[----:B01----:R-:W-:Y:S05]  /*10930*/  BRA `(.L_x_19562) ;  /* 0xffffe8f000007947 */ /* 0x003fea000383ffff */
        .weak           $__internal_89_$__cuda_sm70_shflsync_bfly_p
        .type           $__internal_89_$__cuda_sm70_shflsync_bfly_p,@function
        .size           $__internal_89_$__cuda_sm70_shflsync_bfly_p,(.L_x_36129 - $__internal_89_$__cuda_sm70_shflsync_bfly_p)
$__internal_89_$__cuda_sm70_shflsync_bfly_p:
[----:B------:R-:W-:Y:S01]  /*10940*/  MOV R107, 0x0 ;  /* 0x00000000006b7802 */ /* 0x000fe20000000f00 */
[----:B------:R-:W-:Y:S04]  /*10950*/  WARPSYNC R108 ;  /* 0x0000006c00007348 */ /* 0x000fe80003800000 */
[----:B------:R0:W1:Y:S01]  /*10960*/  SHFL.BFLY PT, R109, R110, R109, R105 ;  /* 0x0c00006d6e6d7389 */ /* 0x00006200000e0069 */
[----:B------:R-:W-:Y:S05]  /*10970*/  RET.REL.NODEC R106 `(_ZN10layer_norm13ln_fwd_kernelINS_13Kernel_traitsIf6__halfS2_S2_fjLj5120ELj1ELj1ELj4ELj16ENS_18Kernel_traits_baseILj5120EfS2_S2_S2_fjLj128EEEEELb1ELb0ELb0ELb1EEEvNS_9FwdParamsE) ;  /* 0xfffef6806a007950 */ /* 0x000fea0003c3ffff */
.L_x_19563:
        /* <DEDUP_REMOVED lines=16> */
.L_x_36129:


//--------------------- .text._ZN10layer_norm13ln_fwd_kernelINS_13Kernel_traitsIf6__halfS2_S2_fjLj5120ELj1ELj1ELj4ELj16ENS_18Kernel_traits_baseILj5120EfS2_S2_S2_fjLj128EEEEELb1ELb0ELb1ELb0EEEvNS_9FwdParamsE --------------------------
	.section	.text._ZN10layer_norm13ln_fwd_kernelINS_13Kernel_traitsIf6__halfS2_S2_fjLj5120ELj1ELj1ELj4ELj16ENS_18Kernel_traits_baseILj5120EfS2_S2_S2_fjLj128EEEEELb1ELb0ELb1ELb0EEEvNS_9FwdParamsE,"ax",@progbits
	.sectioninfo	@"SHI_REGISTERS=168"
	.align	128
        .global         _ZN10layer_norm13ln_fwd_kernelINS_13Kernel_traitsIf6__halfS2_S2_fjLj5120ELj1ELj1ELj4ELj16ENS_18Kernel_traits_baseILj5120EfS2_S2_S2_fjLj128EEEEELb1ELb0ELb1ELb0EEEvNS_9FwdParamsE
        .type           _ZN10layer_norm13ln_fwd_kernelINS_13Kernel_traitsIf6__halfS2_S2_fjLj5120ELj1ELj1ELj4ELj16ENS_18Kernel_traits_baseILj5120EfS2_S2_S2_fjLj128EEEEELb1ELb0ELb1ELb0EEEvNS_9FwdParamsE,@function
        .size           _ZN10layer_norm13ln_fwd_kernelINS_13Kernel_traitsIf6__halfS2_S2_fjLj5120ELj1ELj1ELj4ELj16ENS_18Kernel_traits_baseILj5120EfS2_S2_S2_fjLj128EEEEELb1ELb0ELb1ELb0EEEvNS_9FwdParamsE,(.L_x_36130 - _ZN10layer_norm13ln_fwd_kernelINS_13Kernel_traitsIf6__halfS2_S2_fjLj5120ELj1ELj1ELj4ELj16ENS_18Kernel_traits_baseILj5120EfS2_S2_S2_fjLj128EEEEELb1ELb0ELb1ELb0EEEvNS_9FwdParamsE)
        .other          _ZN10layer_norm13ln_fwd_kernelINS_13Kernel_traitsIf6__halfS2_S2_fjLj5120ELj1ELj1ELj4ELj16ENS_18Kernel_traits_baseILj5120EfS2_S2_S2_fjLj128EEEEELb1ELb0ELb1ELb0EEEvNS_9FwdParamsE,@"STO_CUDA_ENTRY STV_DEFAULT"
_ZN10layer_norm13ln_fwd_kernelINS_13Kernel_traitsIf6__halfS2_S2_fjLj5120ELj1ELj1ELj4ELj16ENS_18Kernel_traits_baseILj5120EfS2_S2_S2_fjLj128EEEEELb1ELb0ELb1ELb0EEEvNS_9FwdParamsE:
.text._ZN10layer_norm13ln_fwd_kernelINS_13Kernel_traitsIf6__halfS2_S2_fjLj5120ELj1ELj1ELj4ELj16ENS_18Kernel_traits_baseILj5120EfS2_S2_S2_fjLj128EEEEELb1ELb0ELb1ELb0EEEvNS_9FwdParamsE:
        /* <DEDUP_REMOVED lines=105> */
.L_x_19565:
[----:B------:R-:W-:Y:S05]  /*0690*/  BSYNC B0 ;  /* 0x0000000000007941 */ /* 0x000fea0003800000 */
.L_x_19564:
        /* <DEDUP_REMOVED lines=17> */
.L_x_19567:
[----:B------:R-:W-:Y:S05]  /*07b0*/  BSYNC B0 ;  /* 0x0000000000007941 */ /* 0x000fea0003800000 */
.L_x_19566:
        /* <DEDUP_REMOVED lines=17> */
.L_x_19569:
[----:B------:R-:W-:Y:S05]  /*08d0*/  BSYNC B0 ;  /* 0x0000000000007941 */ /* 0x000fea0003800000 */
.L_x_19568:
        /* <DEDUP_REMOVED lines=17> */
.L_x_19571:
[----:B------:R-:W-:Y:S05]  /*09f0*/  BSYNC B0 ;  /* 0x0000000000007941 */ /* 0x000fea0003800000 */
.L_x_19570:
        /* <DEDUP_REMOVED lines=16> */
.L_x_19573:
[----:B------:R-:W-:Y:S05]  /*0b00*/  BSYNC B0 ;  /* 0x0000000000007941 */ /* 0x000fea0003800000 */
.L_x_19572:
        /* <DEDUP_REMOVED lines=13> */
[C---:B------:R-:W-:Y:S01]  /*0be0*/  IMAD.IADD R7, R6.reuse, 0x1, -R7 ;  /* 0x0000000106077824 */ /* 0x040fe200078e0a07 */
[----:B------:R-:W-:Y:S01]  /*0bf0*/  IADD3 R9, R6, -R9, RZ ;  /* 0x8000000906097210 */ /* 0x000fe20007ffe0ff */
[----:B------:R-:W-:Y:S01]  /*0c00*/  IMAD R13, R20, -0x326172a9, RZ ;  /* 0xcd9e8d57140d7824 */ /* 0x000fe200078e02ff */
[----:B------:R-:W-:Y:S01]  /*0c10*/  LOP3.LUT R16, R16, 0x3fffffe0, RZ, 0xc0, !PT ;  /* 0x3fffffe010107812 */ /* 0x000fe200078ec0ff */
[----:B------:R-:W-:Y:S01]  /*0c20*/  IMAD.HI.U32 R6, R17, -0x326172a9, RZ ;  /* 0xcd9e8d5711067827 */ /* 0x000fe200078e00ff */
[----:B------:R-:W-:-:S02]  /*0c30*/  IMNMX R7, RZ, R7, !PT ;  /* 0x00000007ff077217 */ /* 0x000fc40007800200 */
[----:B------:R-:W-:Y:S01]  /*0c40*/  IMNMX R9, RZ, R9, !PT ;  /* 0x00000009ff097217 */ /* 0x000fe20007800200 */
[----:B------:R-:W-:Y:S01]  /*0c50*/  IMAD.MOV.U32 R106, RZ, RZ, 0x1 ;  /* 0x00000001ff6a7424 */ /* 0x000fe200078e00ff */
[----:B------:R-:W-:Y:S02]  /*0c60*/  IMNMX R7, R7, 0x20, PT ;  /* 0x0000002007077817 */ /* 0x000fe40003800200 */
[----:B------:R-:W-:Y:S02]  /*0c70*/  IMNMX R9, R9, 0x20, PT ;  /* 0x0000002009097817 */ /* 0x000fe40003800200 */
[----:B------:R-:W-:Y:S02]  /*0c80*/  IADD3 R7, R7, R16, RZ ;  /* 0x0000001007077210 */ /* 0x000fe40007ffe0ff */
[----:B------:R-:W-:Y:S01]  /*0c90*/  LOP3.LUT R6, R6, UR25, R13, 0x96, !PT ;  /* 0x0000001906067c12 */ /* 0x000fe2000f8e960d */
[----:B------:R-:W-:Y:S01]  /*0ca0*/  IMAD.IADD R16, R16, 0x1, R9 ;  /* 0x0000000110107824 */ /* 0x000fe200078e0209 */
[----:B------:R-:W-:Y:S01]  /*0cb0*/  LOP3.LUT R8, R8, 0x3, RZ, 0xc0, !PT ;  /* 0x0000000308087812 */ /* 0x000fe200078ec0ff */
[----:B------:R-:W-:-:S02]  /*0cc0*/  IMAD.SHL.U32 R7, R7, 0x8, RZ ;  /* 0x0000000807077824 */ /* 0x000fc400078e00ff */
[----:B------:R-:W-:Y:S02]  /*0cd0*/  IMAD.SHL.U32 R12, R16, 0x8, RZ ;  /* 0x00000008100c7824 */ /* 0x000fe400078e00ff */
[----:B------:R0:W1:Y:S01]  /*0ce0*/  I2F.U32 R160, R7 ;  /* 0x0000000700a07306 */ /* 0x0000620000201000 */
[----:B------:R-:W-:Y:S02]  /*0cf0*/  IMAD R9, R17, -0x326172a9, RZ ;  /* 0xcd9e8d5711097824 */ /* 0x000fe400078e02ff */
[----:B------:R2:W-:Y:S01]  /*0d00*/  STL [R1], R12 ;  /* 0x0000000c01007387 */ /* 0x0005e20000100800 */
[----:B0-----:R-:W-:Y:S01]  /*0d10*/  LOP3.LUT R7, R10, UR26, R11, 0x96, !PT ;  /* 0x0000001a0a077c12 */ /* 0x001fe2000f8e960b */
[----:B------:R-:W-:Y:S01]  /*0d20*/  HFMA2.MMA R11, -RZ, RZ, 0, 0 ;  /* 0x00000000ff0b7435 */ /* 0x000fe200000001ff */
[----:B------:R-:W-:Y:S02]  /*0d30*/  IMAD R10, R19, -0x2daee0ad, RZ ;  /* 0xd2511f53130a7824 */ /* 0x000fe400078e02ff */
[----:B-12---:R-:W0:Y:S08]  /*0d40*/  MUFU.RCP R160, R160 ;  /* 0x000000a000a07308 */ /* 0x006e300000001000 */
.L_x_20005:
        /* <DEDUP_REMOVED lines=35> */
[----:B-----5:R-:W-:Y:S01]  /*0f80*/  HADD2.F32 R12, -RZ, R64.H0_H0 ;  /* 0x20000040ff0c7230 */ /* 0x020fe20000004100 */
[----:B------:R-:W-:Y:S05]  /*0f90*/  BRA `(.L_x_19578) ;  /* 0x0000057000007947 */ /* 0x000fea0003800000 */
.L_x_19577:
        /* <DEDUP_REMOVED lines=12> */
.L_x_19580:
[----:B------:R-:W-:Y:S02]  /*1060*/  MOV R14, R9 ;  /* 0x00000009000e7202 */ /* 0x000fe40000000f00 */
.L_x_19581:
[----:B------:R-:W-:Y:S05]  /*1070*/  BSYNC B2 ;  /* 0x0000000000027941 */ /* 0x000fea0003800000 */
.L_x_19579:
        /* <DEDUP_REMOVED lines=16> */
.L_x_19585:
[----:B------:R-:W-:Y:S05]  /*1180*/  BSYNC B3 ;  /* 0x0000000000037941 */ /* 0x000fea0003800000 */
.L_x_19584:
        /* <DEDUP_REMOVED lines=44> */
.L_x_19583:
[----:B------:R-:W-:Y:S05]  /*1450*/  BSYNC B2 ;  /* 0x0000000000027941 */ /* 0x000fea0003800000 */
.L_x_19582:
[----:B------:R-:W1:Y:S01]  /*1460*/  I2F.U32 R8, R14 ;  /* 0x0000000e00087306 */ /* 0x000e620000201000 */
[----:B-----5:R-:W-:Y:S01]  /*1470*/  HADD2.F32 R12, -RZ, R60.H0_H0 ;  /* 0x2000003cff0c7230 */ /* 0x020fe20000004100 */
[----:B------:R-:W-:Y:S01]  /*1480*/  IMAD.MOV.U32 R13, RZ, RZ, 0x2f800000 ;  /* 0x2f800000ff0d7424 */ /* 0x000fe200078e00ff */
[----:B------:R-:W-:-:S03]  /*1490*/  @P3 HADD2.F32 R69, -RZ, R64.H0_H0 ;  /* 0x20000040ff453230 */ /* 0x000fc60000004100 */
[----:B------:R-:W-:-:S04]  /*14a0*/  FMUL.FTZ R12, R12, c[0x0][0x1ec] ;  /* 0x00007b000c0c7a20 */ /* 0x000fc80000410000 */
[----:B------:R-:W-:Y:S02]  /*14b0*/  FMUL.FTZ R12, R12, c[0x0][0x1e8] ;  /* 0x00007a000c0c7a20 */ /* 0x000fe40000410000 */
[----:B-1----:R-:W-:-:S05]  /*14c0*/  FFMA.FTZ R8, R8, R13, 1.1641532182693481445e-10 ;  /* 0x2f00000008087423 */ /* 0x002fca000001000d */
[----:B------:R-:W-:-:S04]  /*14d0*/  FSETP.GTU.FTZ.AND P5, PT, R8, c[0x0][0x1e4], PT ;  /* 0x0000790008007a0b */ /* 0x000fc80003fbc000 */
[----:B------:R-:W-:Y:S02]  /*14e0*/  FSEL R12, R12, RZ, !P5 ;  /* 0x000000ff0c0c7208 */ /* 0x000fe40006800000 */
[----:B------:R-:W-:-:S03]  /*14f0*/  SEL R13, RZ, 0x1, P5 ;  /* 0x00000001ff0d7807 */ /* 0x000fc60002800000 */
[----:B------:R-:W-:Y:S02]  /*1500*/  @P3 FADD.FTZ R12, R69, R12 ;  /* 0x0000000c450c3221 */ /* 0x000fe40000010000 */
.L_x_19578:
[----:B------:R-:W-:Y:S05]  /*1510*/  BSYNC B1 ;  /* 0x0000000000017941 */ /* 0x000fea0003800000 */
.L_x_19576:
        /* <DEDUP_REMOVED lines=8> */
.L_x_19587:
        /* <DEDUP_REMOVED lines=12> */
.L_x_19590:
[----:B------:R-:W-:Y:S02]  /*1660*/  IMAD.MOV.U32 R16, RZ, RZ, R9 ;  /* 0x000000ffff107224 */ /* 0x000fe400078e0009 */
.L_x_19591:
[----:B------:R-:W-:Y:S05]  /*1670*/  BSYNC B2 ;  /* 0x0000000000027941 */ /* 0x000fea0003800000 */
.L_x_19589:
        /* <DEDUP_REMOVED lines=16> */
.L_x_19595:
[----:B------:R-:W-:Y:S05]  /*1780*/  BSYNC B3 ;  /* 0x0000000000037941 */ /* 0x000fea0003800000 */
.L_x_19594:
        /* <DEDUP_REMOVED lines=44> */
.L_x_19593:
[----:B------:R-:W-:Y:S05]  /*1a50*/  BSYNC B2 ;  /* 0x0000000000027941 */ /* 0x000fea0003800000 */
.L_x_19592:
[----:B------:R-:W1:Y:S01]  /*1a60*/  I2F.U32 R14, R16 ;  /* 0x00000010000e7306 */ /* 0x000e620000201000 */
[----:B------:R-:W-:Y:S01]  /*1a70*/  HFMA2.MMA R69, -RZ, RZ, 0.1171875, 0 ;  /* 0x2f800000ff457435 */ /* 0x000fe200000001ff */
[----:B-----5:R-:W-:-:S05]  /*1a80*/  HADD2.F32 R15, -RZ, R60.H1_H1 ;  /* 0x3000003cff0f7230 */ /* 0x020fca0000004100 */
[----:B------:R-:W-:-:S04]  /*1a90*/  FMUL.FTZ R15, R15, c[0x0][0x1ec] ;  /* 0x00007b000f0f7a20 */ /* 0x000fc80000410000 */
[----:B------:R-:W-:Y:S02]  /*1aa0*/  FMUL.FTZ R15, R15, c[0x0][0x1e8] ;  /* 0x00007a000f0f7a20 */ /* 0x000fe40000410000 */
[----:B-1----:R-:W-:Y:S01]  /*1ab0*/  FFMA.FTZ R14, R14, R69, 1.1641532182693481445e-10 ;  /* 0x2f0000000e0e7423 */ /* 0x002fe20000010045 */
[----:B------:R-:W-:-:S04]  /*1ac0*/  @P3 HADD2.F32 R69, -RZ, R64.H1_H1 ;  /* 0x30000040ff453230 */ /* 0x000fc80000004100 */
[----:B------:R-:W-:-:S04]  /*1ad0*/  FSETP.GTU.FTZ.AND P5, PT, R14, c[0x0][0x1e4], PT ;  /* 0x000079000e007a0b */ /* 0x000fc80003fbc000 */
[----:B------:R-:W-:Y:S02]  /*1ae0*/  FSEL R14, R15, RZ, !P5 ;  /* 0x000000ff0f0e7208 */ /* 0x000fe40006800000 */
[----:B------:R-:W-:-:S03]  /*1af0*/  SEL R15, RZ, 0x1, P5 ;  /* 0x00000001ff0f7807 */ /* 0x000fc60002800000 */
[----:B------:R-:W-:Y:S02]  /*1b00*/  @P3 FADD.FTZ R14, R69, R14 ;  /* 0x0000000e450e3221 */ /* 0x000fe40000010000 */
.L_x_19588:
[----:B------:R-:W-:Y:S05]  /*1b10*/  BSYNC B1 ;  /* 0x0000000000017941 */ /* 0x000fea0003800000 */
.L_x_19586:
        /* <DEDUP_REMOVED lines=8> */
.L_x_19597:
        /* <DEDUP_REMOVED lines=12> */
.L_x_19600:
[----:B------:R-:W-:Y:S02]  /*1c60*/  IMAD.MOV.U32 R18, RZ, RZ, R9 ;  /* 0x000000ffff127224 */ /* 0x000fe400078e0009 */
.L_x_19601:
[----:B------:R-:W-:Y:S05]  /*1c70*/  BSYNC B2 ;  /* 0x0000000000027941 */ /* 0x000fea0003800000 */
.L_x_19599:
        /* <DEDUP_REMOVED lines=16> */
.L_x_19605:
[----:B------:R-:W-:Y:S05]  /*1d80*/  BSYNC B3 ;  /* 0x0000000000037941 */ /* 0x000fea0003800000 */
.L_x_19604:
        /* <DEDUP_REMOVED lines=44> */
.L_x_19603:
[----:B------:R-:W-:Y:S05]  /*2050*/  BSYNC B2 ;  /* 0x0000000000027941 */ /* 0x000fea0003800000 */
.L_x_19602:
        /* <DEDUP_REMOVED lines=11> */
.L_x_19598:
[----:B------:R-:W-:Y:S05]  /*2110*/  BSYNC B1 ;  /* 0x0000000000017941 */ /* 0x000fea0003800000 */
.L_x_19596:
        /* <DEDUP_REMOVED lines=8> */
.L_x_19607:
        /* <DEDUP_REMOVED lines=12> */
.L_x_19610:
[----:B------:R-:W-:Y:S02]  /*2260*/  MOV R20, R9 ;  /* 0x0000000900147202 */ /* 0x000fe40000000f00 */
.L_x_19611:
[----:B------:R-:W-:Y:S05]  /*2270*/  BSYNC B2 ;  /* 0x0000000000027941 */ /* 0x000fea0003800000 */
.L_x_19609:
        /* <DEDUP_REMOVED lines=16> */
.L_x_19615:
[----:B------:R-:W-:Y:S05]  /*2380*/  BSYNC B3 ;  /* 0x0000000000037941 */ /* 0x000fea0003800000 */
.L_x_19614:
        /* <DEDUP_REMOVED lines=44> */
.L_x_19613:
[----:B------:R-:W-:Y:S05]  /*2650*/  BSYNC B2 ;  /* 0x0000000000027941 */ /* 0x000fea0003800000 */
.L_x_19612:
[----:B------:R-:W1:Y:S01]  /*2660*/  I2F.U32 R18, R20 ;  /* 0x0000001400127306 */ /* 0x000e620000201000 */
[----:B-----5:R-:W-:Y:S01]  /*2670*/  HADD2.F32 R19, -RZ, R61.H1_H1 ;  /* 0x3000003dff137230 */ /* 0x020fe20000004100 */
[----:B------:R-:W-:-:S04]  /*2680*/  IMAD.MOV.U32 R69, RZ, RZ, 0x2f800000 ;  /* 0x2f800000ff457424 */ /* 0x000fc800078e00ff */
        /* <DEDUP_REMOVED lines=8> */
.L_x_19608:
[----:B------:R-:W-:Y:S05]  /*2710*/  BSYNC B1 ;  /* 0x0000000000017941 */ /* 0x000fea0003800000 */
.L_x_19606:
        /* <DEDUP_REMOVED lines=8> */
.L_x_19617:
        /* <DEDUP_REMOVED lines=12> */
.L_x_19620:
[----:B------:R-:W-:Y:S02]  /*2860*/  IMAD.MOV.U32 R22, RZ, RZ, R9 ;  /* 0x000000ffff167224 */ /* 0x000fe400078e0009 */
.L_x_19621:
[----:B------:R-:W-:Y:S05]  /*2870*/  BSYNC B2 ;  /* 0x0000000000027941 */ /* 0x000fea0003800000 */
.L_x_19619:
        /* <DEDUP_REMOVED lines=16> */
.L_x_19625:
[----:B------:R-:W-:Y:S05]  /*2980*/  BSYNC B3 ;  /* 0x0000000000037941 */ /* 0x000fea0003800000 */
.L_x_19624:
        /* <DEDUP_REMOVED lines=44> */
.L_x_19623:
[----:B------:R-:W-:Y:S05]  /*2c50*/  BSYNC B2 ;  /* 0x0000000000027941 */ /* 0x000fea0003800000 */
.L_x_19622:
[----:B------:R-:W1:Y:S01]  /*2c60*/  I2F.U32 R8, R22 ;  /* 0x0000001600087306 */ /* 0x000e620000201000 */
[----:B------:R-:W-:Y:S01]  /*2c70*/  HFMA2.MMA R21, -RZ, RZ, 0.1171875, 0 ;  /* 0x2f800000ff157435 */ /* 0x000fe200000001ff */
[----:B-----5:R-:W-:Y:S02]  /*2c80*/  HADD2.F32 R20, -RZ, R62.H0_H0 ;  /* 0x2000003eff147230 */ /* 0x020fe40000004100 */
        /* <DEDUP_REMOVED lines=8> */
.L_x_19618:
[----:B------:R-:W-:Y:S05]  /*2d10*/  BSYNC B1 ;  /* 0x0000000000017941 */ /* 0x000fea0003800000 */
.L_x_19616:
        /* <DEDUP_REMOVED lines=8> */
.L_x_19627:
        /* <DEDUP_REMOVED lines=12> */
.L_x_19630:
[----:B------:R-:W-:Y:S02]  /*2e60*/  IMAD.MOV.U32 R24, RZ, RZ, R9 ;  /* 0x000000ffff187224 */ /* 0x000fe400078e0009 */
.L_x_19631:
[----:B------:R-:W-:Y:S05]  /*2e70*/  BSYNC B2 ;  /* 0x0000000000027941 */ /* 0x000fea0003800000 */
.L_x_19629:
        /* <DEDUP_REMOVED lines=16> */
.L_x_19635:
[----:B------:R-:W-:Y:S05]  /*2f80*/  BSYNC B3 ;  /* 0x0000000000037941 */ /* 0x000fea0003800000 */
.L_x_19634:
        /* <DEDUP_REMOVED lines=44> */
.L_x_19633:
[----:B------:R-:W-:Y:S05]  /*3250*/  BSYNC B2 ;  /* 0x0000000000027941 */ /* 0x000fea0003800000 */
.L_x_19632:
        /* <DEDUP_REMOVED lines=11> */
.L_x_19628:
[----:B------:R-:W-:Y:S05]  /*3310*/  BSYNC B1 ;  /* 0x0000000000017941 */ /* 0x000fea0003800000 */
.L_x_19626:
        /* <DEDUP_REMOVED lines=8> */
.L_x_19637:
        /* <DEDUP_REMOVED lines=12> */
.L_x_19640:
[----:B------:R-:W-:Y:S02]  /*3460*/  MOV R26, R9 ;  /* 0x00000009001a7202 */ /* 0x000fe40000000f00 */
.L_x_19641:
[----:B------:R-:W-:Y:S05]  /*3470*/  BSYNC B2 ;  /* 0x0000000000027941 */ /* 0x000fea0003800000 */
.L_x_19639:
        /* <DEDUP_REMOVED lines=16> */
.L_x_19645:
[----:B------:R-:W-:Y:S05]  /*3580*/  BSYNC B3 ;  /* 0x0000000000037941 */ /* 0x000fea0003800000 */
.L_x_19644:
        /* <DEDUP_REMOVED lines=44> */
.L_x_19643:
[----:B------:R-:W-:Y:S05]  /*3850*/  BSYNC B2 ;  /* 0x0000000000027941 */ /* 0x000fea0003800000 */
.L_x_19642:
        /* <DEDUP_REMOVED lines=11> */
.L_x_19638:
[----:B------:R-:W-:Y:S05]  /*3910*/  BSYNC B1 ;  /* 0x0000000000017941 */ /* 0x000fea0003800000 */
.L_x_19636:
        /* <DEDUP_REMOVED lines=8> */
.L_x_19647:
        /* <DEDUP_REMOVED lines=12> */
.L_x_19650:
[----:B------:R-:W-:Y:S02]  /*3a60*/  IMAD.MOV.U32 R68, RZ, RZ, R9 ;  /* 0x000000ffff447224 */ /* 0x000fe400078e0009 */
.L_x_19651:
[----:B------:R-:W-:Y:S05]  /*3a70*/  BSYNC B2 ;  /* 0x0000000000027941 */ /* 0x000fea0003800000 */
.L_x_19649:
        /* <DEDUP_REMOVED lines=16> */
.L_x_19655:
[----:B------:R-:W-:Y:S05]  /*3b80*/  BSYNC B3 ;  /* 0x0000000000037941 */ /* 0x000fea0003800000 */
.L_x_19654:
        /* <DEDUP_REMOVED lines=44> */
.L_x_19653:
[----:B------:R-:W-:Y:S05]  /*3e50*/  BSYNC B2 ;  /* 0x0000000000027941 */ /* 0x000fea0003800000 */
.L_x_19652:
[----:B------:R-:W1:Y:S01]  /*3e60*/  I2F.U32 R26, R68 ;  /* 0x00000044001a7306 */ /* 0x000e620000201000 */
[----:B------:R-:W-:Y:S01]  /*3e70*/  HFMA2.MMA R69, -RZ, RZ, 0.1171875, 0 ;  /* 0x2f800000ff457435 */ /* 0x000fe200000001ff */
[----:B-----5:R-:W-:-:S05]  /*3e80*/  HADD2.F32 R27, -RZ, R63.H1_H1 ;  /* 0x3000003fff1b7230 */ /* 0x020fca0000004100 */
[----:B------:R-:W-:-:S04]  /*3e90*/  FMUL.FTZ R27, R27, c[0x0][0x1ec] ;  /* 0x00007b001b1b7a20 */ /* 0x000fc80000410000 */
[----:B------:R-:W-:Y:S02]  /*3ea0*/  FMUL.FTZ R27, R27, c[0x0][0x1e8] ;  /* 0x00007a001b1b7a20 */ /* 0x000fe40000410000 */
[----:B-1----:R-:W-:-:S05]  /*3eb0*/  FFMA.FTZ R26, R26, R69, 1.1641532182693481445e-10 ;  /* 0x2f0000001a1a7423 */ /* 0x002fca0000010045 */
[----:B------:R-:W-:-:S04]  /*3ec0*/  FSETP.GTU.FTZ.AND P4, PT, R26, c[0x0][0x1e4], PT ;  /* 0x000079001a007a0b */ /* 0x000fc80003f9c000 */
[----:B------:R-:W-:Y:S01]  /*3ed0*/  FSEL R26, R27, RZ, !P4 ;  /* 0x000000ff1b1a7208 */ /* 0x000fe20006000000 */
[----:B------:R-:W-:-:S05]  /*3ee0*/  @P3 HADD2.F32 R27, -RZ, R67.H1_H1 ;  /* 0x30000043ff1b3230 */ /* 0x000fca0000004100 */
[----:B------:R-:W-:Y:S01]  /*3ef0*/  @P3 FADD.FTZ R26, R27, R26 ;  /* 0x0000001a1b1a3221 */ /* 0x000fe20000010000 */
[----:B------:R-:W-:Y:S02]  /*3f00*/  SEL R27, RZ, 0x1, P4 ;  /* 0x00000001ff1b7807 */ /* 0x000fe40002000000 */
.L_x_19648:
[----:B------:R-:W-:Y:S05]  /*3f10*/  BSYNC B1 ;  /* 0x0000000000017941 */ /* 0x000fea0003800000 */
.L_x_19646:
        /* <DEDUP_REMOVED lines=9> */
[----:B-1----:R-:W-:Y:S01]  /*3fb0*/  IMAD.U32 R68, R25, 0x10000, RZ ;  /* 0x0001000019447824 */ /* 0x002fe200078e00ff */
        /* <DEDUP_REMOVED lines=12> */
[----:B------:R-:W-:Y:S02]  /*4080*/  LOP3.LUT R165, R71, R165, R69, 0xfe, !PT ;  /* 0x000000a547a57212 */ /* 0x000fe400078efe45 */
[----:B------:R-:W-:Y:S02]  /*4090*/  MOV R71, 0x8 ;  /* 0x0000000800477802 */ /* 0x000fe40000000f00 */
[----:B------:R-:W-:Y:S02]  /*40a0*/  LOP3.LUT R68, R102, R68, R70, 0xfe, !PT ;  /* 0x0000004466447212 */ /* 0x000fe400078efe46 */
[----:B------:R-:W-:Y:S01]  /*40b0*/  LOP3.LUT R69, R165, R103, RZ, 0xfc, !PT ;  /* 0x00000067a5457212 */ /* 0x000fe200078efcff */
[----:B------:R-:W-:Y:S01]  /*40c0*/  IMAD.WIDE.U32 R70, R100, R71, c[0x0][0x190] ;  /* 0x0000640064467625 */ /* 0x000fe200078e0047 */
[----:B------:R-:W-:-:S05]  /*40d0*/  LOP3.LUT R68, R68, 0xff, R13, 0xf8, !PT ;  /* 0x000000ff44447812 */ /* 0x000fca00078ef80d */
[----:B------:R1:W-:Y:S02]  /*40e0*/  STG.E.64 [R70.64], R68 ;  /* 0x0000004446007986 */ /* 0x0003e4000c101b06 */
.L_x_19657:
[----:B------:R-:W-:Y:S05]  /*40f0*/  BSYNC B1 ;  /* 0x0000000000017941 */ /* 0x000fea0003800000 */
.L_x_19656:
[----:B------:R-:W-:Y:S02]  /*4100*/  IADD3 R104, R104, 0x80, RZ ;  /* 0x0000008068687810 */ /* 0x000fe40007ffe0ff */
[----:B------:R-:W-:Y:S02]  /*4110*/  IADD3 R100, R100, 0x80, RZ ;  /* 0x0000008064647810 */ /* 0x000fe40007ffe0ff */
.L_x_19575:
[----:B-1----:R-:W-:Y:S05]  /*4120*/  BSYNC B0 ;  /* 0x0000000000007941 */ /* 0x002fea0003800000 */
.L_x_19574:
        /* <DEDUP_REMOVED lines=20> */
.L_x_19661:
        /* <DEDUP_REMOVED lines=12> */
.L_x_19664:
[----:B------:R-:W-:Y:S02]  /*4330*/  MOV R13, R9 ;  /* 0x00000009000d7202 */ /* 0x000fe40000000f00 */
.L_x_19665:
[----:B------:R-:W-:Y:S05]  /*4340*/  BSYNC B2 ;  /* 0x0000000000027941 */ /* 0x000fea0003800000 */
.L_x_19663:
        /* <DEDUP_REMOVED lines=16> */
.L_x_19669:
[----:B------:R-:W-:Y:S05]  /*4450*/  BSYNC B3 ;  /* 0x0000000000037941 */ /* 0x000fea0003800000 */
.L_x_19668:
        /* <DEDUP_REMOVED lines=44> */
.L_x_19667:
[----:B------:R-:W-:Y:S05]  /*4720*/  BSYNC B2 ;  /* 0x0000000000027941 */ /* 0x000fea0003800000 */
.L_x_19666:
[----:B------:R-:W1:Y:S01]  /*4730*/  I2F.U32 R8, R13 ;  /* 0x0000000d00087306 */ /* 0x000e620000201000 */
[----:B-----5:R-:W-:Y:S01]  /*4740*/  HADD2.F32 R28, -RZ, R60.H0_H0 ;  /* 0x2000003cff1c7230 */ /* 0x020fe20000004100 */
[----:B------:R-:W-:-:S04]  /*4750*/  IMAD.MOV.U32 R29, RZ, RZ, 0x2f800000 ;  /* 0x2f800000ff1d7424 */ /* 0x000fc800078e00ff */
[----:B------:R-:W-:-:S04]  /*4760*/  FMUL.FTZ R28, R28, c[0x0][0x1ec] ;  /* 0x00007b001c1c7a20 */ /* 0x000fc80000410000 */
[----:B------:R-:W-:Y:S02]  /*4770*/  FMUL.FTZ R28, R28, c[0x0][0x1e8] ;  /* 0x00007a001c1c7a20 */ /* 0x000fe40000410000 */
[----:B-1----:R-:W-:Y:S01]  /*4780*/  FFMA.FTZ R8, R8, R29, 1.1641532182693481445e-10 ;  /* 0x2f00000008087423 */ /* 0x002fe2000001001d */
[----:B------:R-:W-:-:S04]  /*4790*/  @P3 HADD2.F32 R29, -RZ, R64.H0_H0 ;  /* 0x20000040ff1d3230 */ /* 0x000fc80000004100 */
[----:B------:R-:W-:-:S04]  /*47a0*/  FSETP.GTU.FTZ.AND P5, PT, R8, c[0x0][0x1e4], PT ;  /* 0x0000790008007a0b */ /* 0x000fc80003fbc000 */
[----:B------:R-:W-:Y:S02]  /*47b0*/  FSEL R28, R28, RZ, !P5 ;  /* 0x000000ff1c1c7208 */ /* 0x000fe40006800000 */
[----:B------:R-:W-:-:S03]  /*47c0*/  SEL R8, RZ, 0x1, P5 ;  /* 0x00000001ff087807 */ /* 0x000fc60002800000 */
[----:B------:R-:W-:Y:S01]  /*47d0*/  @P3 FADD.FTZ R28, R29, R28 ;  /* 0x0000001c1d1c3221 */ /* 0x000fe20000010000 */
[----:B------:R-:W-:Y:S02]  /*47e0*/  PRMT R13, R8, 0x7610, R13 ;  /* 0x00007610080d7816 */ /* 0x000fe4000000000d */
.L_x_19662:
[----:B------:R-:W-:Y:S05]  /*47f0*/  BSYNC B1 ;  /* 0x0000000000017941 */ /* 0x000fea0003800000 */
.L_x_19660:
        /* <DEDUP_REMOVED lines=8> */
.L_x_19671:
        /* <DEDUP_REMOVED lines=12> */
.L_x_19674:
[----:B------:R-:W-:Y:S02]  /*4940*/  IMAD.MOV.U32 R15, RZ, RZ, R9 ;  /* 0x000000ffff0f7224 */ /* 0x000fe400078e0009 */
.L_x_19675:
[----:B------:R-:W-:Y:S05]  /*4950*/  BSYNC B2 ;  /* 0x0000000000027941 */ /* 0x000fea0003800000 */
.L_x_19673:
        /* <DEDUP_REMOVED lines=16> */
.L_x_19679:
[----:B------:R-:W-:Y:S05]  /*4a60*/  BSYNC B3 ;  /* 0x0000000000037941 */ /* 0x000fea0003800000 */
.L_x_19678:
        /* <DEDUP_REMOVED lines=44> */
.L_x_19677:
[----:B------:R-:W-:Y:S05]  /*4d30*/  BSYNC B2 ;  /* 0x0000000000027941 */ /* 0x000fea0003800000 */
.L_x_19676:
[----:B------:R-:W1:Y:S01]  /*4d40*/  I2F.U32 R15, R15 ;  /* 0x0000000f000f7306 */ /* 0x000e620000201000 */
[----:B------:R-:W-:Y:S01]  /*4d50*/  HFMA2.MMA R30, -RZ, RZ, 0.1171875, 0 ;  /* 0x2f800000ff1e7435 */ /* 0x000fe200000001ff */
[----:B-----5:R-:W-:Y:S02]  /*4d60*/  HADD2.F32 R31, -RZ, R60.H1_H1 ;  /* 0x3000003cff1f7230 */ /* 0x020fe40000004100 */
[----:B------:R-:W-:-:S03]  /*4d70*/  @P3 HADD2.F32 R68, -RZ, R64.H1_H1 ;  /* 0x30000040ff443230 */ /* 0x000fc60000004100 */
[----:B------:R-:W-:-:S04]  /*4d80*/  FMUL.FTZ R31, R31, c[0x0][0x1ec] ;  /* 0x00007b001f1f7a20 */ /* 0x000fc80000410000 */
[----:B------:R-:W-:Y:S02]  /*4d90*/  FMUL.FTZ R31, R31, c[0x0][0x1e8] ;  /* 0x00007a001f1f7a20 */ /* 0x000fe40000410000 */
[----:B-1----:R-:W-:-:S05]  /*4da0*/  FFMA.FTZ R29, R15, R30, 1.1641532182693481445e-10 ;  /* 0x2f0000000f1d7423 */ /* 0x002fca000001001e */
[----:B------:R-:W-:-:S04]  /*4db0*/  FSETP.GTU.FTZ.AND P5, PT, R29, c[0x0][0x1e4], PT ;  /* 0x000079001d007a0b */ /* 0x000fc80003fbc000 */
[----:B------:R-:W-:Y:S02]  /*4dc0*/  FSEL R29, R31, RZ, !P5 ;  /* 0x000000ff1f1d7208 */ /* 0x000fe40006800000 */
[----:B------:R-:W-:-:S03]  /*4dd0*/  SEL R30, RZ, 0x1, P5 ;  /* 0x00000001ff1e7807 */ /* 0x000fc60002800000 */
[----:B------:R-:W-:Y:S01]  /*4de0*/  @P3 FADD.FTZ R29, R68, R29 ;  /* 0x0000001d441d3221 */ /* 0x000fe20000010000 */
[----:B------:R-:W-:Y:S02]  /*4df0*/  PRMT R15, R30, 0x7610, R15 ;  /* 0x000076101e0f7816 */ /* 0x000fe4000000000f */
.L_x_19672:
[----:B------:R-:W-:Y:S05]  /*4e00*/  BSYNC B1 ;  /* 0x0000000000017941 */ /* 0x000fea0003800000 */
.L_x_19670:
        /* <DEDUP_REMOVED lines=8> */
.L_x_19681:
        /* <DEDUP_REMOVED lines=12> */
.L_x_19684:
[----:B------:R-:W-:Y:S02]  /*4f50*/  IMAD.MOV.U32 R17, RZ, RZ, R9 ;  /* 0x000000ffff117224 */ /* 0x000fe400078e0009 */
.L_x_19685:
[----:B------:R-:W-:Y:S05]  /*4f60*/  BSYNC B2 ;  /* 0x0000000000027941 */ /* 0x000fea0003800000 */
.L_x_19683:
        /* <DEDUP_REMOVED lines=16> */
.L_x_19689:
[----:B------:R-:W-:Y:S05]  /*5070*/  BSYNC B3 ;  /* 0x0000000000037941 */ /* 0x000fea0003800000 */
.L_x_19688:
        /* <DEDUP_REMOVED lines=44> */
.L_x_19687:
[----:B------:R-:W-:Y:S05]  /*5340*/  BSYNC B2 ;  /* 0x0000000000027941 */ /* 0x000fea0003800000 */
.L_x_19686:
        /* <DEDUP_REMOVED lines=12> */
.L_x_19682:
[----:B------:R-:W-:Y:S05]  /*5410*/  BSYNC B1 ;  /* 0x0000000000017941 */ /* 0x000fea0003800000 */
.L_x_19680:
        /* <DEDUP_REMOVED lines=8> */
.L_x_19691:
        /* <DEDUP_REMOVED lines=12> */
.L_x_19694:
[----:B------:R-:W-:Y:S02]  /*5560*/  MOV R19, R9 ;  /* 0x0000000900137202 */ /* 0x000fe40000000f00 */
.L_x_19695:
[----:B------:R-:W-:Y:S05]  /*5570*/  BSYNC B2 ;  /* 0x0000000000027941 */ /* 0x000fea0003800000 */
.L_x_19693:
        /* <DEDUP_REMOVED lines=16> */
.L_x_19699:
[----:B------:R-:W-:Y:S05]  /*5680*/  BSYNC B3 ;  /* 0x0000000000037941 */ /* 0x000fea0003800000 */
.L_x_19698:
        /* <DEDUP_REMOVED lines=44> */
.L_x_19697:
[----:B------:R-:W-:Y:S05]  /*5950*/  BSYNC B2 ;  /* 0x0000000000027941 */ /* 0x000fea0003800000 */
.L_x_19696:
[----:B------:R-:W1:Y:S01]  /*5960*/  I2F.U32 R19, R19 ;  /* 0x0000001300137306 */ /* 0x000e620000201000 */
[----:B-----5:R-:W-:Y:S01]  /*5970*/  HADD2.F32 R69, -RZ, R61.H1_H1 ;  /* 0x3000003dff457230 */ /* 0x020fe20000004100 */
[----:B------:R-:W-:Y:S01]  /*5980*/  IMAD.MOV.U32 R68, RZ, RZ, 0x2f800000 ;  /* 0x2f800000ff447424 */ /* 0x000fe200078e00ff */
        /* <DEDUP_REMOVED lines=9> */
.L_x_19692:
[----:B------:R-:W-:Y:S05]  /*5a20*/  BSYNC B1 ;  /* 0x0000000000017941 */ /* 0x000fea0003800000 */
.L_x_19690:
        /* <DEDUP_REMOVED lines=8> */
.L_x_19701:
        /* <DEDUP_REMOVED lines=12> */
.L_x_19704:
[----:B------:R-:W-:Y:S02]  /*5b70*/  IMAD.MOV.U32 R21, RZ, RZ, R9 ;  /* 0x000000ffff157224 */ /* 0x000fe400078e0009 */
.L_x_19705:
[----:B------:R-:W-:Y:S05]  /*5b80*/  BSYNC B2 ;  /* 0x0000000000027941 */ /* 0x000fea0003800000 */
.L_x_19703:
        /* <DEDUP_REMOVED lines=16> */
.L_x_19709:
[----:B------:R-:W-:Y:S05]  /*5c90*/  BSYNC B3 ;  /* 0x0000000000037941 */ /* 0x000fea0003800000 */
.L_x_19708:
        /* <DEDUP_REMOVED lines=44> */
.L_x_19707:
[----:B------:R-:W-:Y:S05]  /*5f60*/  BSYNC B2 ;  /* 0x0000000000027941 */ /* 0x000fea0003800000 */
.L_x_19706:
[----:B------:R-:W1:Y:S01]  /*5f70*/  I2F.U32 R8, R21 ;  /* 0x0000001500087306 */ /* 0x000e620000201000 */
[----:B------:R-:W-:Y:S01]  /*5f80*/  HFMA2.MMA R69, -RZ, RZ, 0.1171875, 0 ;  /* 0x2f800000ff457435 */ /* 0x000fe200000001ff */
[----:B-----5:R-:W-:-:S05]  /*5f90*/  HADD2.F32 R70, -RZ, R62.H0_H0 ;  /* 0x2000003eff467230 */ /* 0x020fca0000004100 */
        /* <DEDUP_REMOVED lines=9> */
.L_x_19702:
[----:B------:R-:W-:Y:S05]  /*6030*/  BSYNC B1 ;  /* 0x0000000000017941 */ /* 0x000fea0003800000 */
.L_x_19700:
        /* <DEDUP_REMOVED lines=8> */
.L_x_19711:
        /* <DEDUP_REMOVED lines=12> */
.L_x_19714:
[----:B------:R-:W-:Y:S02]  /*6180*/  IMAD.MOV.U32 R23, RZ, RZ, R9 ;  /* 0x000000ffff177224 */ /* 0x000fe400078e0009 */
.L_x_19715:
[----:B------:R-:W-:Y:S05]  /*6190*/  BSYNC B2 ;  /* 0x0000000000027941 */ /* 0x000fea0003800000 */
.L_x_19713:
        /* <DEDUP_REMOVED lines=16> */
.L_x_19719:
[----:B------:R-:W-:Y:S05]  /*62a0*/  BSYNC B3 ;  /* 0x0000000000037941 */ /* 0x000fea0003800000 */
.L_x_19718:
        /* <DEDUP_REMOVED lines=44> */
.L_x_19717:
[----:B------:R-:W-:Y:S05]  /*6570*/  BSYNC B2 ;  /* 0x0000000000027941 */ /* 0x000fea0003800000 */
.L_x_19716:
        /* <DEDUP_REMOVED lines=12> */
.L_x_19712:
[----:B------:R-:W-:Y:S05]  /*6640*/  BSYNC B1 ;  /* 0x0000000000017941 */ /* 0x000fea0003800000 */
.L_x_19710:
        /* <DEDUP_REMOVED lines=8> */
.L_x_19721:
        /* <DEDUP_REMOVED lines=12> */
.L_x_19724:
[----:B------:R-:W-:Y:S02]  /*6790*/  MOV R25, R9 ;  /* 0x0000000900197202 */ /* 0x000fe40000000f00 */
.L_x_19725:
[----:B------:R-:W-:Y:S05]  /*67a0*/  BSYNC B2 ;  /* 0x0000000000027941 */ /* 0x000fea0003800000 */
.L_x_19723:
        /* <DEDUP_REMOVED lines=16> */
.L_x_19729:
[----:B------:R-:W-:Y:S05]  /*68b0*/  BSYNC B3 ;  /* 0x0000000000037941 */ /* 0x000fea0003800000 */
.L_x_19728:
        /* <DEDUP_REMOVED lines=44> */
.L_x_19727:
[----:B------:R-:W-:Y:S05]  /*6b80*/  BSYNC B2 ;  /* 0x0000000000027941 */ /* 0x000fea0003800000 */
.L_x_19726:
        /* <DEDUP_REMOVED lines=12> */
.L_x_19722:
[----:B------:R-:W-:Y:S05]  /*6c50*/  BSYNC B1 ;  /* 0x0000000000017941 */ /* 0x000fea0003800000 */
.L_x_19720:
        /* <DEDUP_REMOVED lines=8> */
.L_x_19731:
        /* <DEDUP_REMOVED lines=12> */
.L_x_19734:
[----:B------:R-:W-:Y:S02]  /*6da0*/  IMAD.MOV.U32 R27, RZ, RZ, R9 ;  /* 0x000000ffff1b7224 */ /* 0x000fe400078e0009 */
.L_x_19735:
[----:B------:R-:W-:Y:S05]  /*6db0*/  BSYNC B2 ;  /* 0x0000000000027941 */ /* 0x000fea0003800000 */
.L_x_19733:
        /* <DEDUP_REMOVED lines=16> */
.L_x_19739:
[----:B------:R-:W-:Y:S05]  /*6ec0*/  BSYNC B3 ;  /* 0x0000000000037941 */ /* 0x000fea0003800000 */
.L_x_19738:
        /* <DEDUP_REMOVED lines=44> */
.L_x_19737:
[----:B------:R-:W-:Y:S05]  /*7190*/  BSYNC B2 ;  /* 0x0000000000027941 */ /* 0x000fea0003800000 */
.L_x_19736:
[----:B------:R-:W1:Y:S01]  /*71a0*/  I2F.U32 R27, R27 ;  /* 0x0000001b001b7306 */ /* 0x000e620000201000 */
[----:B------:R-:W-:Y:S01]  /*71b0*/  HFMA2.MMA R68, -RZ, RZ, 0.1171875, 0 ;  /* 0x2f800000ff447435 */ /* 0x000fe200000001ff */
[----:B-----5:R-:W-:-:S05]  /*71c0*/  HADD2.F32 R69, -RZ, R63.H1_H1 ;  /* 0x3000003fff457230 */ /* 0x020fca0000004100 */
[----:B------:R-:W-:-:S04]  /*71d0*/  FMUL.FTZ R69, R69, c[0x0][0x1ec] ;  /* 0x00007b0045457a20 */ /* 0x000fc80000410000 */
[----:B------:R-:W-:Y:S02]  /*71e0*/  FMUL.FTZ R69, R69, c[0x0][0x1e8] ;  /* 0x00007a0045457a20 */ /* 0x000fe40000410000 */
[----:B-1----:R-:W-:-:S05]  /*71f0*/  FFMA.FTZ R68, R27, R68, 1.1641532182693481445e-10 ;  /* 0x2f0000001b447423 */ /* 0x002fca0000010044 */
[----:B------:R-:W-:Y:S01]  /*7200*/  FSETP.GTU.FTZ.AND P4, PT, R68, c[0x0][0x1e4], PT ;  /* 0x0000790044007a0b */ /* 0x000fe20003f9c000 */
[----:B------:R-:W-:-:S03]  /*7210*/  @P3 HADD2.F32 R68, -RZ, R67.H1_H1 ;  /* 0x30000043ff443230 */ /* 0x000fc60000004100 */
[----:B------:R-:W-:-:S05]  /*7220*/  FSEL R75, R69, RZ, !P4 ;  /* 0x000000ff454b7208 */ /* 0x000fca0006000000 */
[----:B------:R-:W-:Y:S01]  /*7230*/  @P3 FADD.FTZ R75, R68, R75 ;  /* 0x0000004b444b3221 */ /* 0x000fe20000010000 */
[----:B------:R-:W-:-:S04]  /*7240*/  SEL R68, RZ, 0x1, P4 ;  /* 0x00000001ff447807 */ /* 0x000fc80002000000 */
[----:B------:R-:W-:Y:S02]  /*7250*/  PRMT R27, R68, 0x7610, R27 ;  /* 0x00007610441b7816 */ /* 0x000fe4000000001b */
.L_x_19732:
[----:B------:R-:W-:Y:S05]  /*7260*/  BSYNC B1 ;  /* 0x0000000000017941 */ /* 0x000fea0003800000 */
.L_x_19730:
        /* <DEDUP_REMOVED lines=29> */
.L_x_19741:
[----:B------:R-:W-:Y:S05]  /*7440*/  BSYNC B1 ;  /* 0x0000000000017941 */ /* 0x000fea0003800000 */
.L_x_19740:
[----:B------:R-:W-:Y:S02]  /*7450*/  IADD3 R104, R104, 0x80, RZ ;  /* 0x0000008068687810 */ /* 0x000fe40007ffe0ff */
[----:B------:R-:W-:Y:S02]  /*7460*/  IADD3 R100, R100, 0x80, RZ ;  /* 0x0000008064647810 */ /* 0x000fe40007ffe0ff */
.L_x_19659:
[----:B------:R-:W-:Y:S05]  /*7470*/  BSYNC B0 ;  /* 0x0000000000007941 */ /* 0x000fea0003800000 */
.L_x_19658:
        /* <DEDUP_REMOVED lines=20> */
.L_x_19745:
        /* <DEDUP_REMOVED lines=12> */
.L_x_19748:
[----:B------:R-:W-:Y:S02]  /*7680*/  MOV R13, R9 ;  /* 0x00000009000d7202 */ /* 0x000fe40000000f00 */
.L_x_19749:
[----:B------:R-:W-:Y:S05]  /*7690*/  BSYNC B2 ;  /* 0x0000000000027941 */ /* 0x000fea0003800000 */
.L_x_19747:
        /* <DEDUP_REMOVED lines=16> */
.L_x_19753:
[----:B------:R-:W-:Y:S05]  /*77a0*/  BSYNC B3 ;  /* 0x0000000000037941 */ /* 0x000fea0003800000 */
.L_x_19752:
        /* <DEDUP_REMOVED lines=44> */
.L_x_19751:
[----:B------:R-:W-:Y:S05]  /*7a70*/  BSYNC B2 ;  /* 0x0000000000027941 */ /* 0x000fea0003800000 */
.L_x_19750:
        /* <DEDUP_REMOVED lines=12> */
.L_x_19746:
[----:B------:R-:W-:Y:S05]  /*7b40*/  BSYNC B1 ;  /* 0x0000000000017941 */ /* 0x000fea0003800000 */
.L_x_19744:
        /* <DEDUP_REMOVED lines=8> */
.L_x_19755:
        /* <DEDUP_REMOVED lines=12> */
.L_x_19758:
[----:B------:R-:W-:Y:S02]  /*7c90*/  IMAD.MOV.U32 R15, RZ, RZ, R9 ;  /* 0x000000ffff0f7224 */ /* 0x000fe400078e0009 */
.L_x_19759:
[----:B------:R-:W-:Y:S05]  /*7ca0*/  BSYNC B2 ;  /* 0x0000000000027941 */ /* 0x000fea0003800000 */
.L_x_19757:
        /* <DEDUP_REMOVED lines=16> */
.L_x_19763:
[----:B------:R-:W-:Y:S05]  /*7db0*/  BSYNC B3 ;  /* 0x0000000000037941 */ /* 0x000fea0003800000 */
.L_x_19762:
        /* <DEDUP_REMOVED lines=44> */
.L_x_19761:
[----:B------:R-:W-:Y:S05]  /*8080*/  BSYNC B2 ;  /* 0x0000000000027941 */ /* 0x000fea0003800000 */
.L_x_19760:
        /* <DEDUP_REMOVED lines=12> */
.L_x_19756:
[----:B------:R-:W-:Y:S05]  /*8150*/  BSYNC B1 ;  /* 0x0000000000017941 */ /* 0x000fea0003800000 */
.L_x_19754:
        /* <DEDUP_REMOVED lines=8> */
.L_x_19765:
        /* <DEDUP_REMOVED lines=12> */
.L_x_19768:
[----:B------:R-:W-:Y:S02]  /*82a0*/  IMAD.MOV.U32 R17, RZ, RZ, R9 ;  /* 0x000000ffff117224 */ /* 0x000fe400078e0009 */
.L_x_19769:
[----:B------:R-:W-:Y:S05]  /*82b0*/  BSYNC B2 ;  /* 0x0000000000027941 */ /* 0x000fea0003800000 */
.L_x_19767:
        /* <DEDUP_REMOVED lines=16> */
.L_x_19773:
[----:B------:R-:W-:Y:S05]  /*83c0*/  BSYNC B3 ;  /* 0x0000000000037941 */ /* 0x000fea0003800000 */
.L_x_19772:
        /* <DEDUP_REMOVED lines=44> */
.L_x_19771:
[----:B------:R-:W-:Y:S05]  /*8690*/  BSYNC B2 ;  /* 0x0000000000027941 */ /* 0x000fea0003800000 */
.L_x_19770:
        /* <DEDUP_REMOVED lines=12> */
.L_x_19766:
[----:B------:R-:W-:Y:S05]  /*8760*/  BSYNC B1 ;  /* 0x0000000000017941 */ /* 0x000fea0003800000 */
.L_x_19764:
        /* <DEDUP_REMOVED lines=8> */
.L_x_19775:
        /* <DEDUP_REMOVED lines=12> */
.L_x_19778:
[----:B------:R-:W-:Y:S02]  /*88b0*/  MOV R19, R9 ;  /* 0x0000000900137202 */ /* 0x000fe40000000f00 */
.L_x_19779:
[----:B------:R-:W-:Y:S05]  /*88c0*/  BSYNC B2 ;  /* 0x0000000000027941 */ /* 0x000fea0003800000 */
.L_x_19777:
        /* <DEDUP_REMOVED lines=16> */
.L_x_19783:
[----:B------:R-:W-:Y:S05]  /*89d0*/  BSYNC B3 ;  /* 0x0000000000037941 */ /* 0x000fea0003800000 */
.L_x_19782:
        /* <DEDUP_REMOVED lines=44> */
.L_x_19781:
[----:B------:R-:W-:Y:S05]  /*8ca0*/  BSYNC B2 ;  /* 0x0000000000027941 */ /* 0x000fea0003800000 */
.L_x_19780:
        /* <DEDUP_REMOVED lines=12> */
.L_x_19776:
[----:B------:R-:W-:Y:S05]  /*8d70*/  BSYNC B1 ;  /* 0x0000000000017941 */ /* 0x000fea0003800000 */
.L_x_19774:
        /* <DEDUP_REMOVED lines=8> */
.L_x_19785:
        /* <DEDUP_REMOVED lines=12> */
.L_x_19788:
[----:B------:R-:W-:Y:S02]  /*8ec0*/  IMAD.MOV.U32 R21, RZ, RZ, R9 ;  /* 0x000000ffff157224 */ /* 0x000fe400078e0009 */
.L_x_19789:
[----:B------:R-:W-:Y:S05]  /*8ed0*/  BSYNC B2 ;  /* 0x0000000000027941 */ /* 0x000fea0003800000 */
.L_x_19787:
        /* <DEDUP_REMOVED lines=16> */
.L_x_19793:
[----:B------:R-:W-:Y:S05]  /*8fe0*/  BSYNC B3 ;  /* 0x0000000000037941 */ /* 0x000fea0003800000 */
.L_x_19792:
        /* <DEDUP_REMOVED lines=44> */
.L_x_19791:
[----:B------:R-:W-:Y:S05]  /*92b0*/  BSYNC B2 ;  /* 0x0000000000027941 */ /* 0x000fea0003800000 */
.L_x_19790:
        /* <DEDUP_REMOVED lines=12> */
.L_x_19786:
[----:B------:R-:W-:Y:S05]  /*9380*/  BSYNC B1 ;  /* 0x0000000000017941 */ /* 0x000fea0003800000 */
.L_x_19784:
        /* <DEDUP_REMOVED lines=8> */
.L_x_19795:
        /* <DEDUP_REMOVED lines=12> */
.L_x_19798:
[----:B------:R-:W-:Y:S02]  /*94d0*/  IMAD.MOV.U32 R23, RZ, RZ, R9 ;  /* 0x000000ffff177224 */ /* 0x000fe400078e0009 */
.L_x_19799:
[----:B------:R-:W-:Y:S05]  /*94e0*/  BSYNC B2 ;  /* 0x0000000000027941 */ /* 0x000fea0003800000 */
.L_x_19797:
        /* <DEDUP_REMOVED lines=16> */
.L_x_19803:
[----:B------:R-:W-:Y:S05]  /*95f0*/  BSYNC B3 ;  /* 0x0000000000037941 */ /* 0x000fea0003800000 */
.L_x_19802:
        /* <DEDUP_REMOVED lines=44> */
.L_x_19801:
[----:B------:R-:W-:Y:S05]  /*98c0*/  BSYNC B2 ;  /* 0x0000000000027941 */ /* 0x000fea0003800000 */
.L_x_19800:
        /* <DEDUP_REMOVED lines=12> */
.L_x_19796:
[----:B------:R-:W-:Y:S05]  /*9990*/  BSYNC B1 ;  /* 0x0000000000017941 */ /* 0x000fea0003800000 */
.L_x_19794:
        /* <DEDUP_REMOVED lines=8> */
.L_x_19805:
        /* <DEDUP_REMOVED lines=12> */
.L_x_19808:
[----:B------:R-:W-:Y:S02]  /*9ae0*/  MOV R25, R9 ;  /* 0x0000000900197202 */ /* 0x000fe40000000f00 */
.L_x_19809:
[----:B------:R-:W-:Y:S05]  /*9af0*/  BSYNC B2 ;  /* 0x0000000000027941 */ /* 0x000fea0003800000 */
.L_x_19807:
        /* <DEDUP_REMOVED lines=16> */
.L_x_19813:
[----:B------:R-:W-:Y:S05]  /*9c00*/  BSYNC B3 ;  /* 0x0000000000037941 */ /* 0x000fea0003800000 */
.L_x_19812:
        /* <DEDUP_REMOVED lines=44> */
.L_x_19811:
[----:B------:R-:W-:Y:S05]  /*9ed0*/  BSYNC B2 ;  /* 0x0000000000027941 */ /* 0x000fea0003800000 */
.L_x_19810:
        /* <DEDUP_REMOVED lines=12> */
.L_x_19806:
[----:B------:R-:W-:Y:S05]  /*9fa0*/  BSYNC B1 ;  /* 0x0000000000017941 */ /* 0x000fea0003800000 */
.L_x_19804:
        /* <DEDUP_REMOVED lines=8> */
.L_x_19815:
        /* <DEDUP_REMOVED lines=12> */
.L_x_19818:
[----:B------:R-:W-:Y:S02]  /*a0f0*/  IMAD.MOV.U32 R27, RZ, RZ, R9 ;  /* 0x000000ffff1b7224 */ /* 0x000fe400078e0009 */
.L_x_19819:
[----:B------:R-:W-:Y:S05]  /*a100*/  BSYNC B2 ;  /* 0x0000000000027941 */ /* 0x000fea0003800000 */
.L_x_19817:
        /* <DEDUP_REMOVED lines=16> */
.L_x_19823:
[----:B------:R-:W-:Y:S05]  /*a210*/  BSYNC B3 ;  /* 0x0000000000037941 */ /* 0x000fea0003800000 */
.L_x_19822:
        /* <DEDUP_REMOVED lines=44> */
.L_x_19821:
[----:B------:R-:W-:Y:S05]  /*a4e0*/  BSYNC B2 ;  /* 0x0000000000027941 */ /* 0x000fea0003800000 */
.L_x_19820:
        /* <DEDUP_REMOVED lines=12> */
.L_x_19816:
[----:B------:R-:W-:Y:S05]  /*a5b0*/  BSYNC B1 ;  /* 0x0000000000017941 */ /* 0x000fea0003800000 */
.L_x_19814:
        /* <DEDUP_REMOVED lines=29> */
.L_x_19825:
[----:B------:R-:W-:Y:S05]  /*a790*/  BSYNC B1 ;  /* 0x0000000000017941 */ /* 0x000fea0003800000 */
.L_x_19824:
[----:B------:R-:W-:Y:S02]  /*a7a0*/  IADD3 R104, R104, 0x80, RZ ;  /* 0x0000008068687810 */ /* 0x000fe40007ffe0ff */
[----:B------:R-:W-:Y:S02]  /*a7b0*/  IADD3 R100, R100, 0x80, RZ ;  /* 0x0000008064647810 */ /* 0x000fe40007ffe0ff */
.L_x_19743:
[----:B------:R-:W-:Y:S05]  /*a7c0*/  BSYNC B0 ;  /* 0x0000000000007941 */ /* 0x000fea0003800000 */
.L_x_19742:
        /* <DEDUP_REMOVED lines=20> */
.L_x_19829:
        /* <DEDUP_REMOVED lines=12> */
.L_x_19832:
[----:B------:R-:W-:Y:S02]  /*a9d0*/  MOV R13, R9 ;  /* 0x00000009000d7202 */ /* 0x000fe40000000f00 */
.L_x_19833:
[----:B------:R-:W-:Y:S05]  /*a9e0*/  BSYNC B2 ;  /* 0x0000000000027941 */ /* 0x000fea0003800000 */
.L_x_19831:
        /* <DEDUP_REMOVED lines=16> */
.L_x_19837:
[----:B------:R-:W-:Y:S05]  /*aaf0*/  BSYNC B3 ;  /* 0x0000000000037941 */ /* 0x000fea0003800000 */
.L_x_19836:
        /* <DEDUP_REMOVED lines=44> */
.L_x_19835:
[----:B------:R-:W-:Y:S05]  /*adc0*/  BSYNC B2 ;  /* 0x0000000000027941 */ /* 0x000fea0003800000 */
.L_x_19834:
        /* <DEDUP_REMOVED lines=12> */
.L_x_19830:
[----:B------:R-:W-:Y:S05]  /*ae90*/  BSYNC B1 ;  /* 0x0000000000017941 */ /* 0x000fea0003800000 */
.L_x_19828:
        /* <DEDUP_REMOVED lines=8> */
.L_x_19839:
        /* <DEDUP_REMOVED lines=12> */
.L_x_19842:
[----:B------:R-:W-:Y:S02]  /*afe0*/  IMAD.MOV.U32 R15, RZ, RZ, R9 ;  /* 0x000000ffff0f7224 */ /* 0x000fe400078e0009 */
.L_x_19843:
[----:B------:R-:W-:Y:S05]  /*aff0*/  BSYNC B2 ;  /* 0x0000000000027941 */ /* 0x000fea0003800000 */
.L_x_19841:
        /* <DEDUP_REMOVED lines=16> */
.L_x_19847:
[----:B------:R-:W-:Y:S05]  /*b100*/  BSYNC B3 ;  /* 0x0000000000037941 */ /* 0x000fea0003800000 */
.L_x_19846:
        /* <DEDUP_REMOVED lines=44> */
.L_x_19845:
[----:B------:R-:W-:Y:S05]  /*b3d0*/  BSYNC B2 ;  /* 0x0000000000027941 */ /* 0x000fea0003800000 */
.L_x_19844:
        /* <DEDUP_REMOVED lines=12> */
.L_x_19840:
[----:B------:R-:W-:Y:S05]  /*b4a0*/  BSYNC B1 ;  /* 0x0000000000017941 */ /* 0x000fea0003800000 */
.L_x_19838:
        /* <DEDUP_REMOVED lines=8> */
.L_x_19849:
        /* <DEDUP_REMOVED lines=12> */
.L_x_19852:
[----:B------:R-:W-:Y:S02]  /*b5f0*/  IMAD.MOV.U32 R17, RZ, RZ, R9 ;  /* 0x000000ffff117224 */ /* 0x000fe400078e0009 */
.L_x_19853:
[----:B------:R-:W-:Y:S05]  /*b600*/  BSYNC B2 ;  /* 0x0000000000027941 */ /* 0x000fea0003800000 */
.L_x_19851:
        /* <DEDUP_REMOVED lines=16> */
.L_x_19857:
[----:B------:R-:W-:Y:S05]  /*b710*/  BSYNC B3 ;  /* 0x0000000000037941 */ /* 0x000fea0003800000 */
.L_x_19856:
        /* <DEDUP_REMOVED lines=44> */
.L_x_19855:
[----:B------:R-:W-:Y:S05]  /*b9e0*/  BSYNC B2 ;  /* 0x0000000000027941 */ /* 0x000fea0003800000 */
.L_x_19854:
        /* <DEDUP_REMOVED lines=12> */
.L_x_19850:
[----:B------:R-:W-:Y:S05]  /*bab0*/  BSYNC B1 ;  /* 0x0000000000017941 */ /* 0x000fea0003800000 */
.L_x_19848:
        /* <DEDUP_REMOVED lines=8> */
.L_x_19859:
        /* <DEDUP_REMOVED lines=12> */
.L_x_19862:
[----:B------:R-:W-:Y:S02]  /*bc00*/  MOV R19, R9 ;  /* 0x0000000900137202 */ /* 0x000fe40000000f00 */
.L_x_19863:
[----:B------:R-:W-:Y:S05]  /*bc10*/  BSYNC B2 ;  /* 0x0000000000027941 */ /* 0x000fea0003800000 */
.L_x_19861:
        /* <DEDUP_REMOVED lines=16> */
.L_x_19867:
[----:B------:R-:W-:Y:S05]  /*bd20*/  BSYNC B3 ;  /* 0x0000000000037941 */ /* 0x000fea0003800000 */
.L_x_19866:
        /* <DEDUP_REMOVED lines=44> */
.L_x_19865:
[----:B------:R-:W-:Y:S05]  /*bff0*/  BSYNC B2 ;  /* 0x0000000000027941 */ /* 0x000fea0003800000 */
.L_x_19864:
        /* <DEDUP_REMOVED lines=12> */
.L_x_19860:
[----:B------:R-:W-:Y:S05]  /*c0c0*/  BSYNC B1 ;  /* 0x0000000000017941 */ /* 0x000fea0003800000 */
.L_x_19858:
        /* <DEDUP_REMOVED lines=8> */
.L_x_19869:
        /* <DEDUP_REMOVED lines=12> */
.L_x_19872:
[----:B------:R-:W-:Y:S02]  /*c210*/  IMAD.MOV.U32 R21, RZ, RZ, R9 ;  /* 0x000000ffff157224 */ /* 0x000fe400078e0009 */
.L_x_19873:
[----:B------:R-:W-:Y:S05]  /*c220*/  BSYNC B2 ;  /* 0x0000000000027941 */ /* 0x000fea0003800000 */
.L_x_19871:
        /* <DEDUP_REMOVED lines=16> */
.L_x_19877:
[----:B------:R-:W-:Y:S05]  /*c330*/  BSYNC B3 ;  /* 0x0000000000037941 */ /* 0x000fea0003800000 */
.L_x_19876:
        /* <DEDUP_REMOVED lines=44> */
.L_x_19875:
[----:B------:R-:W-:Y:S05]  /*c600*/  BSYNC B2 ;  /* 0x0000000000027941 */ /* 0x000fea0003800000 */
.L_x_19874:
        /* <DEDUP_REMOVED lines=12> */
.L_x_19870:
[----:B------:R-:W-:Y:S05]  /*c6d0*/  BSYNC B1 ;  /* 0x0000000000017941 */ /* 0x000fea0003800000 */
.L_x_19868:
        /* <DEDUP_REMOVED lines=8> */
.L_x_19879:
        /* <DEDUP_REMOVED lines=12> */
.L_x_19882:
[----:B------:R-:W-:Y:S02]  /*c820*/  IMAD.MOV.U32 R23, RZ, RZ, R9 ;  /* 0x000000ffff177224 */ /* 0x000fe400078e0009 */
.L_x_19883:
[----:B------:R-:W-:Y:S05]  /*c830*/  BSYNC B2 ;  /* 0x0000000000027941 */ /* 0x000fea0003800000 */
.L_x_19881:
        /* <DEDUP_REMOVED lines=16> */
.L_x_19887:
[----:B------:R-:W-:Y:S05]  /*c940*/  BSYNC B3 ;  /* 0x0000000000037941 */ /* 0x000fea0003800000 */
.L_x_19886:
        /* <DEDUP_REMOVED lines=44> */
.L_x_19885:
[----:B------:R-:W-:Y:S05]  /*cc10*/  BSYNC B2 ;  /* 0x0000000000027941 */ /* 0x000fea0003800000 */
.L_x_19884:
        /* <DEDUP_REMOVED lines=12> */
.L_x_19880:
[----:B------:R-:W-:Y:S05]  /*cce0*/  BSYNC B1 ;  /* 0x0000000000017941 */ /* 0x000fea0003800000 */
.L_x_19878:
        /* <DEDUP_REMOVED lines=8> */
.L_x_19889:
        /* <DEDUP_REMOVED lines=12> */
.L_x_19892:
[----:B------:R-:W-:Y:S02]  /*ce30*/  MOV R25, R9 ;  /* 0x0000000900197202 */ /* 0x000fe40000000f00 */
.L_x_19893:
[----:B------:R-:W-:Y:S05]  /*ce40*/  BSYNC B2 ;  /* 0x0000000000027941 */ /* 0x000fea0003800000 */
.L_x_19891:
        /* <DEDUP_REMOVED lines=16> */
.L_x_19897:
[----:B------:R-:W-:Y:S05]  /*cf50*/  BSYNC B3 ;  /* 0x0000000000037941 */ /* 0x000fea0003800000 */
.L_x_19896:
        /* <DEDUP_REMOVED lines=44> */
.L_x_19895:
[----:B------:R-:W-:Y:S05]  /*d220*/  BSYNC B2 ;  /* 0x0000000000027941 */ /* 0x000fea0003800000 */
.L_x_19894:
        /* <DEDUP_REMOVED lines=12> */
.L_x_19890:
[----:B------:R-:W-:Y:S05]  /*d2f0*/  BSYNC B1 ;  /* 0x0000000000017941 */ /* 0x000fea0003800000 */
.L_x_19888:
        /* <DEDUP_REMOVED lines=8> */
.L_x_19899:
        /* <DEDUP_REMOVED lines=12> */
.L_x_19902:
[----:B------:R-:W-:Y:S02]  /*d440*/  IMAD.MOV.U32 R27, RZ, RZ, R9 ;  /* 0x000000ffff1b7224 */ /* 0x000fe400078e0009 */
.L_x_19903:
[----:B------:R-:W-:Y:S05]  /*d450*/  BSYNC B2 ;  /* 0x0000000000027941 */ /* 0x000fea0003800000 */
.L_x_19901:
        /* <DEDUP_REMOVED lines=16> */
.L_x_19907:
[----:B------:R-:W-:Y:S05]  /*d560*/  BSYNC B3 ;  /* 0x0000000000037941 */ /* 0x000fea0003800000 */
.L_x_19906:
        /* <DEDUP_REMOVED lines=44> */
.L_x_19905:
[----:B------:R-:W-:Y:S05]  /*d830*/  BSYNC B2 ;  /* 0x0000000000027941 */ /* 0x000fea0003800000 */
.L_x_19904:
        /* <DEDUP_REMOVED lines=12> */
.L_x_19900:
[----:B------:R-:W-:Y:S05]  /*d900*/  BSYNC B1 ;  /* 0x0000000000017941 */ /* 0x000fea0003800000 */
.L_x_19898:
        /* <DEDUP_REMOVED lines=29> */
.L_x_19909:
[----:B------:R-:W-:Y:S05]  /*dae0*/  BSYNC B1 ;  /* 0x0000000000017941 */ /* 0x000fea0003800000 */
.L_x_19908:
[----:B------:R-:W-:Y:S02]  /*daf0*/  IADD3 R104, R104, 0x80, RZ ;  /* 0x0000008068687810 */ /* 0x000fe40007ffe0ff */
[----:B------:R-:W-:Y:S02]  /*db00*/  IADD3 R100, R100, 0x80, RZ ;  /* 0x0000008064647810 */ /* 0x000fe40007ffe0ff */
.L_x_19827:
[----:B------:R-:W-:Y:S05]  /*db10*/  BSYNC B0 ;  /* 0x0000000000007941 */ /* 0x000fea0003800000 */
.L_x_19826:
        /* <DEDUP_REMOVED lines=19> */
.L_x_19913:
        /* <DEDUP_REMOVED lines=12> */
.L_x_19916:
[----:B------:R-:W-:Y:S02]  /*dd10*/  MOV R13, R9 ;  /* 0x00000009000d7202 */ /* 0x000fe40000000f00 */
.L_x_19917:
[----:B------:R-:W-:Y:S05]  /*dd20*/  BSYNC B2 ;  /* 0x0000000000027941 */ /* 0x000fea0003800000 */
.L_x_19915:
        /* <DEDUP_REMOVED lines=16> */
.L_x_19921:
[----:B------:R-:W-:Y:S05]  /*de30*/  BSYNC B3 ;  /* 0x0000000000037941 */ /* 0x000fea0003800000 */
.L_x_19920:
        /* <DEDUP_REMOVED lines=44> */
.L_x_19919:
[----:B------:R-:W-:Y:S05]  /*e100*/  BSYNC B2 ;  /* 0x0000000000027941 */ /* 0x000fea0003800000 */
.L_x_19918:
        /* <DEDUP_REMOVED lines=12> */
.L_x_19914:
[----:B------:R-:W-:Y:S05]  /*e1d0*/  BSYNC B1 ;  /* 0x0000000000017941 */ /* 0x000fea0003800000 */
.L_x_19912:
        /* <DEDUP_REMOVED lines=8> */
.L_x_19923:
        /* <DEDUP_REMOVED lines=12> */
.L_x_19926:
[----:B------:R-:W-:Y:S02]  /*e320*/  IMAD.MOV.U32 R15, RZ, RZ, R9 ;  /* 0x000000ffff0f7224 */ /* 0x000fe400078e0009 */
.L_x_19927:
[----:B------:R-:W-:Y:S05]  /*e330*/  BSYNC B2 ;  /* 0x0000000000027941 */ /* 0x000fea0003800000 */
.L_x_19925:
        /* <DEDUP_REMOVED lines=16> */
.L_x_19931:
[----:B------:R-:W-:Y:S05]  /*e440*/  BSYNC B3 ;  /* 0x0000000000037941 */ /* 0x000fea0003800000 */
.L_x_19930:
        /* <DEDUP_REMOVED lines=44> */
.L_x_19929:
[----:B------:R-:W-:Y:S05]  /*e710*/  BSYNC B2 ;  /* 0x0000000000027941 */ /* 0x000fea0003800000 */
.L_x_19928:
        /* <DEDUP_REMOVED lines=8> */
[----:B------:R-:W-:Y:S01]  /*e7a0*/  @P3 HADD2.F32 R68, -RZ, R64.H1_H1 ;  /* 0x30000040ff443230 */ /* 0x000fe20000004100 */
[----:B------:R-:W-:-:S04]  /*e7b0*/  SEL R8, RZ, 0x1, P5 ;  /* 0x00000001ff087807 */ /* 0x000fc80002800000 */
[----:B------:R-:W-:Y:S01]  /*e7c0*/  @P3 FADD.FTZ R93, R68, R93 ;  /* 0x0000005d445d3221 */ /* 0x000fe20000010000 */
[----:B------:R-:W-:Y:S02]  /*e7d0*/  PRMT R15, R8, 0x7610, R15 ;  /* 0x00007610080f7816 */ /* 0x000fe4000000000f */
.L_x_19924:
[----:B------:R-:W-:Y:S05]  /*e7e0*/  BSYNC B1 ;  /* 0x0000000000017941 */ /* 0x000fea0003800000 */
.L_x_19922:
        /* <DEDUP_REMOVED lines=8> */
.L_x_19933:
        /* <DEDUP_REMOVED lines=12> */
.L_x_19936:
[----:B------:R-:W-:Y:S02]  /*e930*/  IMAD.MOV.U32 R17, RZ, RZ, R9 ;  /* 0x000000ffff117224 */ /* 0x000fe400078e0009 */
.L_x_19937:
[----:B------:R-:W-:Y:S05]  /*e940*/  BSYNC B2 ;  /* 0x0000000000027941 */ /* 0x000fea0003800000 */
.L_x_19935:
        /* <DEDUP_REMOVED lines=16> */
.L_x_19941:
[----:B------:R-:W-:Y:S05]  /*ea50*/  BSYNC B3 ;  /* 0x0000000000037941 */ /* 0x000fea0003800000 */
.L_x_19940:
        /* <DEDUP_REMOVED lines=40> */
[----:B------:R-:W-:-:S05]  /*ece0*/  IMAD.WIDE.U32 R68, R68, -0x2daee0ad, RZ ;  /* 0xd2511f5344447825 */ /* 0x000fca00078e00ff */
[----:B------:R-:W-:Y:S01]  /*ecf0*/  LOP3.LUT R7, R69, UR26, R8, 0x96, !PT ;  /* 0x0000001a45077c12 */ /* 0x000fe2000f8e9608 */
[----:B------:R-:W-:Y:S01]  /*ed00*/  IMAD.MOV.U32 R8, RZ, RZ, RZ ;  /* 0x000000ffff087224 */ /* 0x000fe200078e00ff */
[----:B------:R-:W-:Y:S02]  /*ed10*/  MOV R10, R68 ;  /* 0x00000044000a7202 */ /* 0x000fe40000000f00 */
.L_x_19939:
[----:B------:R-:W-:Y:S05]  /*ed20*/  BSYNC B2 ;  /* 0x0000000000027941 */ /* 0x000fea0003800000 */
.L_x_19938:
[----:B------:R-:W1:Y:S01]  /*ed30*/  I2F.U32 R17, R17 ;  /* 0x0000001100117306 */ /* 0x000e620000201000 */
[----:B-----5:R-:W-:Y:S01]  /*ed40*/  HADD2.F32 R69, -RZ, R61.H0_H0 ;  /* 0x2000003dff457230 */ /* 0x020fe20000004100 */
[----:B------:R-:W-:-:S04]  /*ed50*/  IMAD.MOV.U32 R68, RZ, RZ, 0x2f800000 ;  /* 0x2f800000ff447424 */ /* 0x000fc800078e00ff */
[----:B------:R-:W-:-:S04]  /*ed60*/  FMUL.FTZ R69, R69, c[0x0][0x1ec] ;  /* 0x00007b0045457a20 */ /* 0x000fc80000410000 */
[----:B------:R-:W-:Y:S02]  /*ed70*/  FMUL.FTZ R69, R69, c[0x0][0x1e8] ;  /* 0x00007a0045457a20 */ /* 0x000fe40000410000 */
[----:B-1----:R-:W-:-:S05]  /*ed80*/  FFMA.FTZ R68, R17, R68, 1.1641532182693481445e-10 ;  /* 0x2f00000011447423 */ /* 0x002fca0000010044 */
[----:B------:R-:W-:-:S04]  /*ed90*/  FSETP.GTU.FTZ.AND P5, PT, R68, c[0x0][0x1e4], PT ;  /* 0x0000790044007a0b */ /* 0x000fc80003fbc000 */
[----:B------:R-:W-:Y:S01]  /*eda0*/  FSEL R94, R69, RZ, !P5 ;  /* 0x000000ff455e7208 */ /* 0x000fe20006800000 */
[----:B------:R-:W-:Y:S01]  /*edb0*/  @P3 HADD2.F32 R69, -RZ, R65.H0_H0 ;  /* 0x20000041ff453230 */ /* 0x000fe20000004100 */
[----:B------:R-:W-:-:S04]  /*edc0*/  SEL R68, RZ, 0x1, P5 ;  /* 0x00000001ff447807 */ /* 0x000fc80002800000 */
[----:B------:R-:W-:Y:S01]  /*edd0*/  @P3 FADD.FTZ R94, R69, R94 ;  /* 0x0000005e455e3221 */ /* 0x000fe20000010000 */
[----:B------:R-:W-:Y:S02]  /*ede0*/  PRMT R17, R68, 0x7610, R17 ;  /* 0x0000761044117816 */ /* 0x000fe40000000011 */
.L_x_19934:
[----:B------:R-:W-:Y:S05]  /*edf0*/  BSYNC B1 ;  /* 0x0000000000017941 */ /* 0x000fea0003800000 */
.L_x_19932:
        /* <DEDUP_REMOVED lines=8> */
.L_x_19943:
        /* <DEDUP_REMOVED lines=12> */
.L_x_19946:
[----:B------:R-:W-:Y:S02]  /*ef40*/  MOV R19, R9 ;  /* 0x0000000900137202 */ /* 0x000fe40000000f00 */
.L_x_19947:
[----:B------:R-:W-:Y:S05]  /*ef50*/  BSYNC B2 ;  /* 0x0000000000027941 */ /* 0x000fea0003800000 */
.L_x_19945:
        /* <DEDUP_REMOVED lines=16> */
.L_x_19951:
[----:B------:R-:W-:Y:S05]  /*f060*/  BSYNC B3 ;  /* 0x0000000000037941 */ /* 0x000fea0003800000 */
.L_x_19950:
        /* <DEDUP_REMOVED lines=44> */
.L_x_19949:
[----:B------:R-:W-:Y:S05]  /*f330*/  BSYNC B2 ;  /* 0x0000000000027941 */ /* 0x000fea0003800000 */
.L_x_19948:
[----:B------:R-:W1:Y:S01]  /*f340*/  I2F.U32 R8, R19 ;  /* 0x0000001300087306 */ /* 0x000e620000201000 */
[----:B-----5:R-:W-:Y:S01]  /*f350*/  HADD2.F32 R70, -RZ, R61.H1_H1 ;  /* 0x3000003dff467230 */ /* 0x020fe20000004100 */
[----:B------:R-:W-:-:S04]  /*f360*/  IMAD.MOV.U32 R69, RZ, RZ, 0x2f800000 ;  /* 0x2f800000ff457424 */ /* 0x000fc800078e00ff */
        /* <DEDUP_REMOVED lines=9> */
.L_x_19944:
[----:B------:R-:W-:Y:S05]  /*f400*/  BSYNC B1 ;  /* 0x0000000000017941 */ /* 0x000fea0003800000 */
.L_x_19942:
        /* <DEDUP_REMOVED lines=8> */
.L_x_19953:
        /* <DEDUP_REMOVED lines=12> */
.L_x_19956:
[----:B------:R-:W-:Y:S02]  /*f550*/  IMAD.MOV.U32 R21, RZ, RZ, R9 ;  /* 0x000000ffff157224 */ /* 0x000fe400078e0009 */
.L_x_19957:
[----:B------:R-:W-:Y:S05]  /*f560*/  BSYNC B2 ;  /* 0x0000000000027941 */ /* 0x000fea0003800000 */
.L_x_19955:
        /* <DEDUP_REMOVED lines=16> */
.L_x_19961:
[----:B------:R-:W-:Y:S05]  /*f670*/  BSYNC B3 ;  /* 0x0000000000037941 */ /* 0x000fea0003800000 */
.L_x_19960:
        /* <DEDUP_REMOVED lines=44> */
.L_x_19959:
[----:B------:R-:W-:Y:S05]  /*f940*/  BSYNC B2 ;  /* 0x0000000000027941 */ /* 0x000fea0003800000 */
.L_x_19958:
[----:B------:R-:W1:Y:S01]  /*f950*/  I2F.U32 R21, R21 ;  /* 0x0000001500157306 */ /* 0x000e620000201000 */
[----:B------:R-:W-:Y:S01]  /*f960*/  HFMA2.MMA R68, -RZ, RZ, 0.1171875, 0 ;  /* 0x2f800000ff447435 */ /* 0x000fe200000001ff */
[----:B-----5:R-:W-:-:S05]  /*f970*/  HADD2.F32 R69, -RZ, R62.H0_H0 ;  /* 0x2000003eff457230 */ /* 0x020fca0000004100 */
        /* <DEDUP_REMOVED lines=9> */
.L_x_19954:
[----:B------:R-:W-:Y:S05]  /*fa10*/  BSYNC B1 ;  /* 0x0000000000017941 */ /* 0x000fea0003800000 */
.L_x_19952:
        /* <DEDUP_REMOVED lines=8> */
.L_x_19963:
        /* <DEDUP_REMOVED lines=12> */
.L_x_19966:
[----:B------:R-:W-:Y:S02]  /*fb60*/  IMAD.MOV.U32 R23, RZ, RZ, R9 ;  /* 0x000000ffff177224 */ /* 0x000fe400078e0009 */
.L_x_19967:
[----:B------:R-:W-:Y:S05]  /*fb70*/  BSYNC B2 ;  /* 0x0000000000027941 */ /* 0x000fea0003800000 */
.L_x_19965:
        /* <DEDUP_REMOVED lines=16> */
.L_x_19971:
[----:B------:R-:W-:Y:S05]  /*fc80*/  BSYNC B3 ;  /* 0x0000000000037941 */ /* 0x000fea0003800000 */
.L_x_19970:
        /* <DEDUP_REMOVED lines=44> */
.L_x_19969:
[----:B------:R-:W-:Y:S05]  /*ff50*/  BSYNC B2 ;  /* 0x0000000000027941 */ /* 0x000fea0003800000 */
.L_x_19968:
        /* <DEDUP_REMOVED lines=12> */
.L_x_19964:
[----:B------:R-:W-:Y:S05]  /*10020*/  BSYNC B1 ;  /* 0x0000000000017941 */ /* 0x000fea0003800000 */
.L_x_19962:
        /* <DEDUP_REMOVED lines=8> */
.L_x_19973:
        /* <DEDUP_REMOVED lines=12> */
.L_x_19976:
[----:B------:R-:W-:Y:S02]  /*10170*/  MOV R25, R9 ;  /* 0x0000000900197202 */ /* 0x000fe40000000f00 */
.L_x_19977:
[----:B------:R-:W-:Y:S05]  /*10180*/  BSYNC B2 ;  /* 0x0000000000027941 */ /* 0x000fea0003800000 */
.L_x_19975:
        /* <DEDUP_REMOVED lines=16> */
.L_x_19981:
[----:B------:R-:W-:Y:S05]  /*10290*/  BSYNC B3 ;  /* 0x0000000000037941 */ /* 0x000fea0003800000 */
.L_x_19980:
        /* <DEDUP_REMOVED lines=44> */
.L_x_19979:
[----:B------:R-:W-:Y:S05]  /*10560*/  BSYNC B2 ;  /* 0x0000000000027941 */ /* 0x000fea0003800000 */
.L_x_19978:
        /* <DEDUP_REMOVED lines=12> */
.L_x_19974:
[----:B------:R-:W-:Y:S05]  /*10630*/  BSYNC B1 ;  /* 0x0000000000017941 */ /* 0x000fea0003800000 */
.L_x_19972:
        /* <DEDUP_REMOVED lines=8> */
.L_x_19983:
        /* <DEDUP_REMOVED lines=12> */
.L_x_19986:
[----:B------:R-:W-:Y:S02]  /*10780*/  IMAD.MOV.U32 R27, RZ, RZ, R9 ;  /* 0x000000ffff1b7224 */ /* 0x000fe400078e0009 */
.L_x_19987:
[----:B------:R-:W-:Y:S05]  /*10790*/  BSYNC B2 ;  /* 0x0000000000027941 */ /* 0x000fea0003800000 */
.L_x_19985:
        /* <DEDUP_REMOVED lines=16> */
.L_x_19991:
[----:B------:R-:W-:Y:S05]  /*108a0*/  BSYNC B3 ;  /* 0x0000000000037941 */ /* 0x000fea0003800000 */
.L_x_19990:
        /* <DEDUP_REMOVED lines=44> */
.L_x_19989:
[----:B------:R-:W-:Y:S05]  /*10b70*/  BSYNC B2 ;  /* 0x0000000000027941 */ /* 0x000fea0003800000 */
.L_x_19988:
        /* <DEDUP_REMOVED lines=12> */
.L_x_19984:
[----:B------:R-:W-:Y:S05]  /*10c40*/  BSYNC B1 ;  /* 0x0000000000017941 */ /* 0x000fea0003800000 */
.L_x_19982:
        /* <DEDUP_REMOVED lines=28> */
.L_x_19911:
[----:B------:R-:W-:Y:S05]  /*10e10*/  BSYNC B0 ;  /* 0x0000000000007941 */ /* 0x000fea0003800000 */
.L_x_19910:
        /* <DEDUP_REMOVED lines=51> */
.L_x_20006:
        /* <DEDUP_REMOVED lines=101> */
.L_x_20007:
        /* <DEDUP_REMOVED lines=35> */
[----:B------:R-:W-:Y:S01]  /*119d0*/  FFMA.FTZ R71, R100, R71, R104 ;  /* 0x0000004764477223 */ /* 0x000fe20000010068 */
[----:B------:R-:W-:Y:S02]  /*119e0*/  IADD3 R104, R70, R103, RZ ;  /* 0x0000006746687210 */ /* 0x000fe40007ffe0ff */
[----:B------:R-:W-:Y:S01]  /*119f0*/  I2F R100, R103 ;  /* 0x0000006700647306 */ /* 0x000fe20000201400 */
[----:B------:R-:W0:Y:S07]  /*11a00*/  SHFL.DOWN PT, R102, R101, 0x1, 0x1f ;  /* 0x08201f0065667f89 */ /* 0x000e2e00000e0000 */
[----:B------:R-:W1:Y:S08]  /*11a10*/  I2F R104, R104 ;  /* 0x0000006800687306 */ /* 0x000e700000201400 */
[----:B-1----:R-:W1:Y:S01]  /*11a20*/  MUFU.RCP R70, R104 ;  /* 0x0000006800467308 */ /* 0x002e620000001000 */
[----:B0-----:R-:W-:-:S02]  /*11a30*/  FMUL.FTZ R69, R102, R100 ;  /* 0x0000006466457220 */ /* 0x001fc40000410000 */
[----:B------:R-:W-:Y:S02]  /*11a40*/  FADD.FTZ R165, R101, -R102 ;  /* 0x8000006665a57221 */ /* 0x000fe40000010000 */
[----:B------:R-:W0:Y:S01]  /*11a50*/  SHFL.DOWN PT, R102, R71, 0x1, 0x1f ;  /* 0x08201f0047667f89 */ /* 0x000e2200000e0000 */
[----:B------:R-:W-:Y:S02]  /*11a60*/  FFMA.FTZ R69, R68, R101, R69 ;  /* 0x0000006544457223 */ /* 0x000fe40000010045 */
[----:B------:R-:W-:-:S04]  /*11a70*/  FMUL.FTZ R165, R165, R165 ;  /* 0x000000a5a5a57220 */ /* 0x000fc80000410000 */
[----:B------:R-:W-:Y:S01]  /*11a80*/  FMUL.FTZ R165, R68, R165 ;  /* 0x000000a544a57220 */ /* 0x000fe20000410000 */
[----:B------:R-:W-:-:S03]  /*11a90*/  @!P3 LEA R68, P2, R5, c[0x0][0x1a0], 0x2 ;  /* 0x000068000544ba11 */ /* 0x000fc600078410ff */
[----:B------:R-:W-:Y:S02]  /*11aa0*/  FMUL.FTZ R165, R165, R100 ;  /* 0x00000064a5a57220 */ /* 0x000fe40000410000 */
[C---:B-1----:R-:W-:Y:S01]  /*11ab0*/  FMUL.FTZ R100, R70.reuse, R69 ;  /* 0x0000004546647220 */ /* 0x042fe20000410000 */
[----:B------:R-:W-:Y:S01]  /*11ac0*/  @!P3 LEA.HI.X R69, R5, c[0x0][0x1a4], R107, 0x2, P2 ;  /* 0x000069000545ba11 */ /* 0x000fe200010f146b */
[----:B0-----:R-:W-:Y:S02]  /*11ad0*/  FADD.FTZ R101, R71, R102 ;  /* 0x0000006647657221 */ /* 0x001fe40000010000 */
[----:B------:R-:W-:Y:S02]  /*11ae0*/  IMAD.MOV.U32 R102, RZ, RZ, c[0x0][0x1e0] ;  /* 0x00007800ff667624 */ /* 0x000fe400078e00ff */
[----:B------:R-:W-:Y:S01]  /*11af0*/  FFMA.FTZ R165, R70, R165, R101 ;  /* 0x000000a546a57223 */ /* 0x000fe20000010065 */
[C---:B------:R-:W-:Y:S01]  /*11b00*/  @!P3 LEA R70, P2, R5.reuse, c[0x0][0x1a8], 0x2 ;  /* 0x00006a000546ba11 */ /* 0x040fe200078410ff */
[----:B------:R-:W0:Y:S03]  /*11b10*/  SHFL.IDX PT, R101, R100, RZ, 0x1f ;  /* 0x00001fff64657589 */ /* 0x000e2600000e0000 */
[----:B------:R-:W-:Y:S01]  /*11b20*/  @!P3 LEA.HI.X R71, R5, c[0x0][0x1ac], R107, 0x2, P2 ;  /* 0x00006b000547ba11 */ /* 0x000fe200010f146b */
[----:B------:R-:W1:Y:S01]  /*11b30*/  SHFL.IDX PT, R165, R165, RZ, 0x1f ;  /* 0x00001fffa5a57589 */ /* 0x000e6200000e0000 */
[----:B------:R-:W-:Y:S01]  /*11b40*/  ISETP.NE.AND P2, PT, RZ, UR8, PT ;  /* 0x00000008ff007c0c */ /* 0x000fe2000bf45270 */
[----:B0-----:R-:W-:-:S02]  /*11b50*/  FMUL.FTZ R103, R101, R101 ;  /* 0x0000006565677220 */ /* 0x001fc40000410000 */
[----:B------:R0:W-:Y:S01]  /*11b60*/  @!P3 STG.E [R68.64], R101 ;  /* 0x000000654400b986 */ /* 0x0001e2000c101906 */
[----:B-1----:R-:W-:Y:S02]  /*11b70*/  FFMA.FTZ R102, R165, R102, c[0x0][0x228] ;  /* 0x00008a00a5667623 */ /* 0x002fe40000010066 */
        /* <DEDUP_REMOVED lines=41> */
[----:B------:R-:W-:-:S04]  /*11e10*/  F2FP.PACK_AB R70, R100, R71 ;  /* 0x000000476446723e */ /* 0x000fc800000000ff */
[----:B------:R-:W-:Y:S01]  /*11e20*/  F2FP.PACK_AB R71, R105, R101 ;  /* 0x000000656947723e */ /* 0x000fe200000000ff */
[----:B------:R-:W-:-:S04]  /*11e30*/  IMAD.MOV.U32 R101, RZ, RZ, 0x10 ;  /* 0x00000010ff657424 */ /* 0x000fc800078e00ff */
[C---:B------:R-:W-:Y:S01]  /*11e40*/  IMAD.WIDE.U32 R100, R102.reuse, R101, c[0x0][0x208] ;  /* 0x0000820066647625 */ /* 0x040fe200078e0065 */
[----:B------:R-:W-:-:S04]  /*11e50*/  IADD3 R102, R102, 0x80, RZ ;  /* 0x0000008066667810 */ /* 0x000fc80007ffe0ff */
[----:B------:R0:W-:Y:S03]  /*11e60*/  STG.E.128 [R100.64], R68 ;  /* 0x0000004464007986 */ /* 0x0001e6000c101d06 */
.L_x_19997:
[----:B------:R-:W-:Y:S05]  /*11e70*/  BSYNC B1 ;  /* 0x0000000000017941 */ /* 0x000fea0003800000 */
.L_x_19996:
        /* <DEDUP_REMOVED lines=30> */
[----:B------:R-:W-:Y:S02]  /*12060*/  F2FP.PACK_AB R71, R105, R101 ;  /* 0x000000656947723e */ /* 0x000fe400000000ff */
[----:B------:R-:W-:-:S05]  /*12070*/  MOV R101, 0x10 ;  /* 0x0000001000657802 */ /* 0x000fca0000000f00 */
[C---:B------:R-:W-:Y:S01]  /*12080*/  IMAD.WIDE.U32 R100, R102.reuse, R101, c[0x0][0x208] ;  /* 0x0000820066647625 */ /* 0x040fe200078e0065 */
[----:B------:R-:W-:-:S04]  /*12090*/  IADD3 R102, R102, 0x80, RZ ;  /* 0x0000008066667810 */ /* 0x000fc80007ffe0ff */
[----:B------:R0:W-:Y:S03]  /*120a0*/  STG.E.128 [R100.64], R68 ;  /* 0x0000004464007986 */ /* 0x0001e6000c101d06 */
.L_x_19999:
[----:B------:R-:W-:Y:S05]  /*120b0*/  BSYNC B1 ;  /* 0x0000000000017941 */ /* 0x000fea0003800000 */
.L_x_19998:
        /* <DEDUP_REMOVED lines=35> */
.L_x_20001:
[----:B------:R-:W-:Y:S05]  /*122f0*/  BSYNC B1 ;  /* 0x0000000000017941 */ /* 0x000fea0003800000 */
.L_x_20000:
        /* <DEDUP_REMOVED lines=35> */
.L_x_20003:
[----:B------:R-:W-:Y:S05]  /*12530*/  BSYNC B1 ;  /* 0x0000000000017941 */ /* 0x000fea0003800000 */
.L_x_20002:
        /* <DEDUP_REMOVED lines=17> */
[----:B------:R-:W-:Y:S01]  /*12650*/  F2FP.PACK_AB R71, R68, R71 ;  /* 0x000000474447723e */ /* 0x000fe200000000ff */
[----:B------:R-:W-:Y:S02]  /*12660*/  FFMA.FTZ R68, R148, R69, R52 ;  /* 0x0000004594447223 */ /* 0x000fe40000010034 */
[----:B------:R-:W-:-:S02]  /*12670*/  FFMA.FTZ R69, R150, R101, R54 ;  /* 0x0000006596457223 */ /* 0x000fc40000010036 */
[----:B------:R-:W-:Y:S02]  /*12680*/  FFMA.FTZ R101, R149, R104, R53 ;  /* 0x0000006895657223 */ /* 0x000fe40000010035 */
[C---:B------:R-:W-:Y:S02]  /*12690*/  FMUL.FTZ R105, R103.reuse, R105 ;  /* 0x0000006967697220 */ /* 0x040fe40000410000 */
[----:B------:R-:W-:Y:S01]  /*126a0*/  FMUL.FTZ R70, R103, R70 ;  /* 0x0000004667467220 */ /* 0x000fe20000410000 */
[----:B------:R-:W-:Y:S01]  /*126b0*/  F2FP.PACK_AB R68, R101, R68 ;  /* 0x000000446544723e */ /* 0x000fe200000000ff */
[----:B------:R-:W-:Y:S01]  /*126c0*/  HFMA2.MMA R101, -RZ, RZ, 0, 9.5367431640625e-07 ;  /* 0x00000010ff657435 */ /* 0x000fe200000001ff */
[----:B------:R-:W-:Y:S02]  /*126d0*/  FFMA.FTZ R100, R151, R105, R55 ;  /* 0x0000006997647223 */ /* 0x000fe40000010037 */
[----:B------:R-:W-:Y:S02]  /*126e0*/  FFMA.FTZ R107, R144, R107, R56 ;  /* 0x0000006b906b7223 */ /* 0x000fe40000010038 */
[----:B------:R-:W-:Y:S01]  /*126f0*/  FFMA.FTZ R70, R145, R70, R57 ;  /* 0x0000004691467223 */ /* 0x000fe20000010039 */
[----:B------:R-:W-:-:S04]  /*12700*/  F2FP.PACK_AB R69, R100, R69 ;  /* 0x000000456445723e */ /* 0x000fc800000000ff */
[----:B------:R-:W-:Y:S01]  /*12710*/  F2FP.PACK_AB R70, R70, R107 ;  /* 0x0000006b4646723e */ /* 0x000fe200000000ff */
[----:B------:R-:W-:-:S05]  /*12720*/  IMAD.WIDE.U32 R100, R102, R101, c[0x0][0x208] ;  /* 0x0000820066647625 */ /* 0x000fca00078e0065 */
[----:B------:R0:W-:Y:S02]  /*12730*/  STG.E.128 [R100.64], R68 ;  /* 0x0000004464007986 */ /* 0x0001e4000c101d06 */
.L_x_19995:
[----:B0-----:R-:W-:Y:S05]  /*12740*/  BSYNC B0 ;  /* 0x0000000000007941 */ /* 0x001fea0003800000 */
.L_x_19994:
[----:B------:R-:W-:Y:S02]  /*12750*/  IADD3 R5, R5, c[0x0][0x160], RZ ;  /* 0x0000580005057a10 */ /* 0x000fe40007ffe0ff */
[----:B------:R-:W-:Y:S02]  /*12760*/  LOP3.LUT P3, RZ, R106, 0xff, RZ, 0xc0, !PT ;  /* 0x000000ff6aff7812 */ /* 0x000fe4000786c0ff */
[----:B------:R-:W-:Y:S02]  /*12770*/  ISETP.GE.AND P2, PT, R5, c[0x0][0x164], PT ;  /* 0x0000590005007a0c */ /* 0x000fe40003f46270 */
[----:B------:R-:W-:-:S11]  /*12780*/  SEL R106, RZ, 0x1, P3 ;  /* 0x00000001ff6a7807 */ /* 0x000fd60001800000 */
[----:B------:R-:W-:Y:S01]  /*12790*/  @P2 CALL.REL.NOINC `(.L_x_20004) ;  /* 0x0000001000002944 */ /* 0x000fe20003c00000 */
[----:B------:R-:W-:Y:S05]  /*127a0*/  BRA `(.L_x_20005) ;  /* 0xfffee5a000007947 */ /* 0x000fea000383ffff */
.L_x_20004:
[----:B------:R-:W-:Y:S05]  /*127b0*/  EXIT ;  /* 0x000000000000794d */ /* 0x000fea0003800000 */
.L_x_19992:
[----:B------:R-:W-:Y:S01]  /*127c0*/  IMAD.MOV.U32 R101, RZ, RZ, R68 ;  /* 0x000000ffff657224 */ /* 0x000fe200078e0044 */
[----:B------:R-:W-:Y:S01]  /*127d0*/  MOV R102, 0x1f ;  /* 0x0000001f00667802 */ /* 0x000fe20000000f00 */
[----:B------:R-:W-:Y:S01]  /*127e0*/  IMAD.MOV.U32 R69, RZ, RZ, 0x1 ;  /* 0x00000001ff457424 */ /* 0x000fe200078e00ff */
[----:B------:R-:W-:Y:S01]  /*127f0*/  MOV R70, 0x12820 ;  /* 0x0001282000467802 */ /* 0x000fe20000000f00 */
[----:B------:R-:W-:Y:S02]  /*12800*/  IMAD.MOV.U32 R71, RZ, RZ, -0x1 ;  /* 0xffffffffff477424 */ /* 0x000fe400078e00ff */
[----:B0----5:R-:W-:Y:S05]  /*12810*/  CALL.REL.NOINC `($__internal_90_$__cuda_sm70_shflsync_bfly_p) ;  /* 0x000008e000007944 */ /* 0x021fea0003c00000 */
[----:B-1----:R-:W-:Y:S05]  /*12820*/  BRA `(.L_x_20006) ;  /* 0xffffe92000007947 */ /* 0x002fea000383ffff */
.L_x_19993:
[----:B------:R-:W-:Y:S01]  /*12830*/  HFMA2.MMA R69, -RZ, RZ, 0, 1.1920928955078125e-07 ;  /* 0x00000002ff457435 */ /* 0x000fe200000001ff */
[----:B------:R-:W-:Y:S01]  /*12840*/  IMAD.MOV.U32 R101, RZ, RZ, R68 ;  /* 0x000000ffff657224 */ /* 0x000fe200078e0044 */
[----:B------:R-:W-:Y:S01]  /*12850*/  MOV R70, 0x12890 ;  /* 0x0001289000467802 */ /* 0x000fe20000000f00 */
[----:B------:R-:W-:Y:S02]  /*12860*/  IMAD.MOV.U32 R102, RZ, RZ, 0x1f ;  /* 0x0000001fff667424 */ /* 0x000fe400078e00ff */
[----:B------:R-:W-:Y:S02]  /*12870*/  IMAD.MOV.U32 R71, RZ, RZ, -0x1 ;  /* 0xffffffffff477424 */ /* 0x000fe400078e00ff */
[----:B0----5:R-:W-:Y:S05]  /*12880*/  CALL.REL.NOINC `($__internal_90_$__cuda_sm70_shflsync_bfly_p) ;  /* 0x0000087000007944 */ /* 0x021fea0003c00000 */
[----:B-1----:R-:W-:Y:S01]  /*12890*/  FADD.FTZ R68, R68, R69 ;  /* 0x0000004544447221 */ /* 0x002fe20000010000 */
[----:B------:R-:W-:Y:S01]  /*128a0*/  MOV R69, 0x4 ;  /* 0x0000000400457802 */ /* 0x000fe20000000f00 */
[----:B------:R-:W-:Y:S01]  /*128b0*/  IMAD.MOV.U32 R102, RZ, RZ, 0x1f ;  /* 0x0000001fff667424 */ /* 0x000fe200078e00ff */
[----:B------:R-:W-:Y:S01]  /*128c0*/  MOV R70, 0x12900 ;  /* 0x0001290000467802 */ /* 0x000fe20000000f00 */
[----:B------:R-:W-:Y:S01]  /*128d0*/  IMAD.MOV.U32 R71, RZ, RZ, -0x1 ;  /* 0xffffffffff477424 */ /* 0x000fe200078e00ff */
[----:B------:R-:W-:-:S02]  /*128e0*/  MOV R101, R68 ;  /* 0x0000004400657202 */ /* 0x000fc40000000f00 */
[----:B------:R-:W-:Y:S05]  /*128f0*/  CALL.REL.NOINC `($__internal_90_$__cuda_sm70_shflsync_bfly_p) ;  /* 0x0000080000007944 */ /* 0x000fea0003c00000 */
[----:B-1----:R-:W-:Y:S01]  /*12900*/  FADD.FTZ R68, R68, R69 ;  /* 0x0000004544447221 */ /* 0x002fe20000010000 */
[----:B------:R-:W-:Y:S01]  /*12910*/  MOV R71, 0xffffffff ;  /* 0xffffffff00477802 */ /* 0x000fe20000000f00 */
[----:B------:R-:W-:Y:S01]  /*12920*/  IMAD.MOV.U32 R69, RZ, RZ, 0x8 ;  /* 0x00000008ff457424 */ /* 0x000fe200078e00ff */
[----:B------:R-:W-:Y:S01]  /*12930*/  MOV R70, 0x12970 ;  /* 0x0001297000467802 */ /* 0x000fe20000000f00 */
[----:B------:R-:W-:-:S02]  /*12940*/  IMAD.MOV.U32 R102, RZ, RZ, 0x1f ;  /* 0x0000001fff667424 */ /* 0x000fc400078e00ff */
[----:B------:R-:W-:Y:S02]  /*12950*/  IMAD.MOV.U32 R101, RZ, RZ, R68 ;  /* 0x000000ffff657224 */ /* 0x000fe400078e0044 */
[----:B------:R-:W-:Y:S05]  /*12960*/  CALL.REL.NOINC `($__internal_90_$__cuda_sm70_shflsync_bfly_p) ;  /* 0x0000079000007944 */ /* 0x000fea0003c00000 */
[----:B-1----:R-:W-:Y:S01]  /*12970*/  FADD.FTZ R68, R68, R69 ;  /* 0x0000004544447221 */ /* 0x002fe20000010000 */
[----:B------:R-:W-:Y:S01]  /*12980*/  HFMA2.MMA R102, -RZ, RZ, 0, 1.847743988037109375e-06 ;  /* 0x0000001fff667435 */ /* 0x000fe200000001ff */
[----:B------:R-:W-:Y:S01]  /*12990*/  IMAD.MOV.U32 R69, RZ, RZ, 0x10 ;  /* 0x00000010ff457424 */ /* 0x000fe200078e00ff */
[----:B------:R-:W-:Y:S01]  /*129a0*/  MOV R70, 0x129e0 ;  /* 0x000129e000467802 */ /* 0x000fe20000000f00 */
[----:B------:R-:W-:Y:S02]  /*129b0*/  IMAD.MOV.U32 R71, RZ, RZ, -0x1 ;  /* 0xffffffffff477424 */ /* 0x000fe400078e00ff */
[----:B------:R-:W-:Y:S02]  /*129c0*/  IMAD.MOV.U32 R101, RZ, RZ, R68 ;  /* 0x000000ffff657224 */ /* 0x000fe400078e0044 */
[----:B------:R-:W-:Y:S05]  /*129d0*/  CALL.REL.NOINC `($__internal_90_$__cuda_sm70_shflsync_bfly_p) ;  /* 0x0000072000007944 */ /* 0x000fea0003c00000 */
[----:B-1----:R-:W-:Y:S02]  /*129e0*/  FADD.FTZ R69, R68, R69 ;  /* 0x0000004544457221 */ /* 0x002fe40000010000 */
[----:B------:R-:W-:Y:S02]  /*129f0*/  IMAD.MOV.U32 R102, RZ, RZ, 0x1f ;  /* 0x0000001fff667424 */ /* 0x000fe400078e00ff */
[----:B------:R-:W-:-:S02]  /*12a00*/  FMUL.FTZ R68, R160, R69 ;  /* 0x00000045a0447220 */ /* 0x000fc40000410000 */
[----:B------:R-:W-:Y:S02]  /*12a10*/  IMAD.MOV.U32 R71, RZ, RZ, -0x1 ;  /* 0xffffffffff477424 */ /* 0x000fe400078e00ff */
        /* <DEDUP_REMOVED lines=82> */
[----:B------:R-:W-:Y:S02]  /*12f40*/  MOV R70, 0x12f60 ;  /* 0x00012f6000467802 */ /* 0x000fe40000000f00 */
[----:B------:R-:W-:Y:S05]  /*12f50*/  CALL.REL.NOINC `($__internal_90_$__cuda_sm70_shflsync_bfly_p) ;  /* 0x000001a000007944 */ /* 0x000fea0003c00000 */
[----:B-1----:R-:W-:Y:S01]  /*12f60*/  FADD.FTZ R101, R101, R69 ;  /* 0x0000004565657221 */ /* 0x002fe20000010000 */
[----:B------:R-:W-:Y:S01]  /*12f70*/  HFMA2.MMA R69, -RZ, RZ, 0, 1.1920928955078125e-07 ;  /* 0x00000002ff457435 */ /* 0x000fe200000001ff */
[----:B------:R-:W-:Y:S01]  /*12f80*/  IMAD.MOV.U32 R102, RZ, RZ, 0x1f ;  /* 0x0000001fff667424 */ /* 0x000fe200078e00ff */
[----:B------:R-:W-:Y:S01]  /*12f90*/  MOV R70, 0x12fc0 ;  /* 0x00012fc000467802 */ /* 0x000fe20000000f00 */
[----:B------:R-:W-:-:S03]  /*12fa0*/  IMAD.MOV.U32 R71, RZ, RZ, -0x1 ;  /* 0xffffffffff477424 */ /* 0x000fc600078e00ff */
[----:B------:R-:W-:Y:S05]  /*12fb0*/  CALL.REL.NOINC `($__internal_90_$__cuda_sm70_shflsync_bfly_p) ;  /* 0x0000014000007944 */ /* 0x000fea0003c00000 */
[----:B-1----:R-:W-:Y:S01]  /*12fc0*/  FADD.FTZ R101, R101, R69 ;  /* 0x0000004565657221 */ /* 0x002fe20000010000 */
[----:B------:R-:W-:Y:S01]  /*12fd0*/  MOV R69, 0x4 ;  /* 0x0000000400457802 */ /* 0x000fe20000000f00 */
[----:B------:R-:W-:Y:S01]  /*12fe0*/  IMAD.MOV.U32 R102, RZ, RZ, 0x1f ;  /* 0x0000001fff667424 */ /* 0x000fe200078e00ff */
[----:B------:R-:W-:Y:S01]  /*12ff0*/  MOV R70, 0x13020 ;  /* 0x0001302000467802 */ /* 0x000fe20000000f00 */
[----:B------:R-:W-:-:S02]  /*13000*/  IMAD.MOV.U32 R71, RZ, RZ, -0x1 ;  /* 0xffffffffff477424 */ /* 0x000fc400078e00ff */
[----:B------:R-:W-:Y:S05]  /*13010*/  CALL.REL.NOINC `($__internal_90_$__cuda_sm70_shflsync_bfly_p) ;  /* 0x000000e000007944 */ /* 0x000fea0003c00000 */
[----:B-1----:R-:W-:Y:S01]  /*13020*/  FADD.FTZ R101, R101, R69 ;  /* 0x0000004565657221 */ /* 0x002fe20000010000 */
[----:B------:R-:W-:Y:S01]  /*13030*/  HFMA2.MMA R69, -RZ, RZ, 0, 4.76837158203125e-07 ;  /* 0x00000008ff457435 */ /* 0x000fe200000001ff */
        /* <DEDUP_REMOVED lines=10> */
[----:B-1----:R-:W-:Y:S01]  /*130e0*/  MOV R104, R69 ;  /* 0x0000004500687202 */ /* 0x002fe20000000f00 */
[----:B------:R-:W-:Y:S05]  /*130f0*/  BRA `(.L_x_20007) ;  /* 0xffffe6a000007947 */ /* 0x000fea000383ffff */
        .weak           $__internal_90_$__cuda_sm70_shflsync_bfly_p
        .type           $__internal_90_$__cuda_sm70_shflsync_bfly_p,@function
        .size           $__internal_90_$__cuda_sm70_shflsync_bfly_p,(.L_x_36130 - $__internal_90_$__cuda_sm70_shflsync_bfly_p)
$__internal_90_$__cuda_sm70_shflsync_bfly_p:
[----:B------:R-:W-:Y:S04]  /*13100*/  WARPSYNC R71 ;  /* 0x0000004700007348 */ /* 0x000fe80003800000 */
[----:B------:R0:W1:Y:S02]  /*13110*/  SHFL.BFLY PT, R69, R101, R69, R102 ;  /* 0x0c00004565457389 */ /* 0x00006400000e0066 */
[----:B0-----:R-:W-:-:S04]  /*13120*/  IMAD.MOV.U32 R71, RZ, RZ, 0x0 ;  /* 0x00000000ff477424 */ /* 0x001fc800078e00ff */
[----:B------:R-:W-:Y:S05]  /*13130*/  RET.REL.NODEC R70 `(_ZN10layer_norm13ln_fwd_kernelINS_13Kernel_traitsIf6__halfS2_S2_fjLj5120ELj1ELj1ELj4ELj16ENS_18Kernel_traits_baseILj5120EfS2_S2_S2_fjLj128EEEEELb1ELb0ELb1ELb0EEEvNS_9FwdParamsE) ;  /* 0xfffecec046007950 */ /* 0x000fea0003c3ffff */
.L_x_20008:
        /* <DEDUP_REMOVED lines=12> */
.L_x_36130:


//--------------------- .text._ZN10layer_norm13ln_fwd_kernelINS_13Kernel_traitsIf6__halfS2_S2_fjLj5120ELj1ELj1ELj4ELj16ENS_18Kernel_traits_baseILj5120EfS2_S2_S2_fjLj128EEEEELb1ELb0ELb1ELb1EEEvNS_9FwdParamsE --------------------------
	.section	.text._ZN10layer_norm13ln_fwd_kernelINS_13Kernel_traitsIf6__halfS2_S2_fjLj5120ELj1ELj1ELj4ELj16ENS_18Kernel_traits_baseILj5120EfS2_S2_S2_fjLj128EEEEELb1ELb0ELb1ELb1EEEvNS_9FwdParamsE,"ax",@progbits
	.sectioninfo	@"SHI_REGISTERS=167"
	.align	128
        .global         _ZN10layer_norm13ln_fwd_kernelINS_13Kernel_traitsIf6__halfS2_S2_fjLj5120ELj1ELj1ELj4ELj16ENS_18Kernel_traits_baseILj5120EfS2_S2_S2_fjLj128EEEEELb1ELb0ELb1ELb1EEEvNS_9FwdParamsE
        .type           _ZN10layer_norm13ln_fwd_kernelINS_13Kernel_traitsIf6__halfS2_S2_fjLj5120ELj1ELj1ELj4ELj16ENS_18Kernel_traits_baseILj5120EfS2_S2_S2_fjLj128EEEEELb1ELb0ELb1ELb1EEEvNS_9FwdParamsE,@function
        .size           _ZN10layer_norm13ln_fwd_kernelINS_13Kernel_traitsIf6__halfS2_S2_fjLj5120ELj1ELj1ELj4ELj16ENS_18Kernel_traits_baseILj5120EfS2_S2_S2_fjLj128EEEEELb1ELb0ELb1ELb1EEEvNS_9FwdParamsE,(.L_x_36131 - _ZN10layer_norm13ln_fwd_kernelINS_13Kernel_traitsIf6__halfS2_S2_fjLj5120ELj1ELj1ELj4ELj16ENS_18Kernel_traits_baseILj5120EfS2_S2_S2_fjLj128EEEEELb1ELb0ELb1ELb1EEEvNS_9FwdParamsE)
        .other          _ZN10layer_norm13ln_fwd_kernelINS_13Kernel_traitsIf6__halfS2_S2_fjLj5120ELj1ELj1ELj4ELj16ENS_18Kernel_traits_baseILj5120EfS2_S2_S2_fjLj128EEEEELb1ELb0ELb1ELb1EEEvNS_9FwdParamsE,@"STO_CUDA_ENTRY STV_DEFAULT"
_ZN10layer_norm13ln_fwd_kernelINS_13Kernel_traitsIf6__halfS2_S2_fjLj5120ELj1ELj1ELj4ELj16ENS_18Kernel_traits_baseILj5120EfS2_S2_S2_fjLj128EEEEELb1ELb0ELb1ELb1EEEvNS_9FwdParamsE:
.text._ZN10layer_norm13ln_fwd_kernelINS_13Kernel_traitsIf6__halfS2_S2_fjLj5120ELj1ELj1ELj4ELj16ENS_18Kernel_traits_baseILj5120EfS2_S2_S2_fjLj128EEEEELb1ELb0ELb1ELb1EEEvNS_9FwdParamsE:
        /* <DEDUP_REMOVED lines=51> */
[----:B--2---:R-:W-:Y:S01]  /*0330*/  LOP3.LUT R8, R5, UR5, RZ, 0x3c, !PT ;  /* 0x0000000505087c12 */ /* 0x004fe2000f8e3cff */
[----:B------:R-:W-:-:S02]  /*0340*/  UIADD3 UR10, UR5, -0x4498517b, URZ ;  /* 0xbb67ae85050a7890 */ /* 0x000fc4000fffe03f */
[----:B------:R-:W-:Y:S02]  /*0350*/  UIADD3 UR12, UR5, 0x76cf5d0a, URZ ;  /* 0x76cf5d0a050c7890 */ /* 0x000fe4000fffe03f */
[----:B------:R-:W-:Y:S01]  /*0360*/  IMAD.WIDE.U32 R8, R8, -0x326172a9, RZ ;  /* 0xcd9e8d5708087825 */ /* 0x000fe200078e00ff */
[----:B------:R-:W-:Y:S01]  /*0370*/  UIADD3 UR14, UR5, 0x32370b8f, URZ ;  /* 0x32370b8f050e7890 */ /* 0x000fe2000fffe03f */
[----:B------:R-:W-:Y:S01]  /*0380*/  LOP3.LUT R7, R3, UR10, R4, 0x96, !PT ;  /* 0x0000000a03077c12 */ /* 0x000fe2000f8e9604 */
[----:B------:R-:W-:Y:S02]  /*0390*/  UIADD3 UR15, UR4, 0x78dde6e4, URZ ;  /* 0x78dde6e4040f7890 */ /* 0x000fe4000fffe03f */
[----:B------:R-:W-:Y:S01]  /*03a0*/  LOP3.LUT R4, R9, UR9, R6, 0x96, !PT ;  /* 0x0000000909047c12 */ /* 0x000fe2000f8e9606 */
[----:B------:R-:W-:Y:S01]  /*03b0*/  UIADD3 UR16, UR5, -0x126145ec, URZ ;  /* 0xed9eba1405107890 */ /* 0x000fe2000fffe03f */
        /* <DEDUP_REMOVED lines=35> */
[----:B------:R-:W-:Y:S02]  /*05f0*/  LOP3.LUT R15, R3, UR24, R2, 0x96, !PT ;  /* 0x00000018030f7c12 */ /* 0x000fe4000f8e9602 */
[----:B------:R-:W-:-:S04]  /*0600*/  SHF.L.U32 R2, R0, 0x5, RZ ;  /* 0x0000000500027819 */ /* 0x000fc800000006ff */
        /* <DEDUP_REMOVED lines=26> */
[----:B------:R-:W-:Y:S02]  /*07b0*/  LOP3.LUT R3, R3, UR25, R4, 0x96, !PT ;  /* 0x0000001903037c12 */ /* 0x000fe4000f8e9604 */
        /* <DEDUP_REMOVED lines=8> */
[----:B------:R-:W-:-:S02]  /*0840*/  IMAD.MOV.U32 R11, RZ, RZ, 0x1 ;  /* 0x00000001ff0b7424 */ /* 0x000fc400078e00ff */
[----:B------:R-:W-:Y:S01]  /*0850*/  IMAD.MOV.U32 R10, RZ, RZ, RZ ;  /* 0x000000ffff0a7224 */ /* 0x000fe200078e00ff */
[----:B------:R0:W5:Y:S04]  /*0860*/  LDG.E.128 R76, [R8.64+0x2010] ;  /* 0x00201006084c7981 */ /* 0x000168000c1e1d00 */
[----:B------:R0:W5:Y:S04]  /*0870*/  LDG.E.128 R80, [R8.64+0x3000] ;  /* 0x0030000608507981 */ /* 0x000168000c1e1d00 */
[----:B------:R0:W5:Y:S04]  /*0880*/  LDG.E.128 R84, [R8.64+0x3010] ;  /* 0x0030100608547981 */ /* 0x000168000c1e1d00 */
[----:B------:R0:W5:Y:S04]  /*0890*/  LDG.E.128 R88, [R8.64+0x4000] ;  /* 0x0040000608587981 */ /* 0x000168000c1e1d00 */
[----:B------:R0:W5:Y:S01]  /*08a0*/  LDG.E.128 R92, [R8.64+0x4010] ;  /* 0x00401006085c7981 */ /* 0x000162000c1e1d00 */
[----:B------:R-:W-:Y:S01]  /*08b0*/  ULDC.U8 UR8, c[0x0][0x1f0] ;  /* 0x00007c0000087ab9 */ /* 0x000fe20000000000 */
[----:B0-----:R-:W-:Y:S01]  /*08c0*/  MOV R8, R13 ;  /* 0x0000000d00087202 */ /* 0x001fe20000000f00 */
[----:B------:R-:W-:-:S02]  /*08d0*/  IMAD R9, R15, -0x326172a9, RZ ;  /* 0xcd9e8d570f097824 */ /* 0x000fc400078e02ff */
.L_x_20424:
[----:B------:R-:W-:-:S10]  /*08e0*/  HFMA2.MMA R111, -RZ, RZ, 0, 2.384185791015625e-07 ;  /* 0x00000004ff6f7435 */ /* 0x000fd400000001ff */
[----:B------:R-:W-:-:S05]  /*08f0*/  IMAD.WIDE R104, R2, R111, c[0x0][0x1d0] ;  /* 0x0000740002687625 */ /* 0x000fca00078e026f */
[----:B------:R0:W2:Y:S01]  /*0900*/  LDG.E R110, [R104.64] ;  /* 0x00000006686e7981 */ /* 0x0000a2000c1e1900 */
[----:B------:R-:W-:Y:S01]  /*0910*/  ISETP.NE.U32.AND P0, PT, RZ, c[0x0][0x180], PT ;  /* 0x00006000ff007a0c */ /* 0x000fe20003f05070 */
[----:B------:R-:W-:Y:S02]  /*0920*/  IMAD R106, R2, c[0x0][0x168], RZ ;  /* 0x00005a00026a7a24 */ /* 0x000fe400078e02ff */
[----:B------:R-:W-:Y:S01]  /*0930*/  IMAD.MOV.U32 R158, RZ, RZ, RZ ;  /* 0x000000ffff9e7224 */ /* 0x000fe200078e00ff */
        /* <DEDUP_REMOVED lines=29> */
.L_x_20010:
        /* <DEDUP_REMOVED lines=12> */
.L_x_20013:
[----:B------:R-:W-:Y:S02]  /*0bd0*/  IMAD.MOV.U32 R12, RZ, RZ, R9 ;  /* 0x000000ffff0c7224 */ /* 0x000fe400078e0009 */
.L_x_20014:
[----:B------:R-:W-:Y:S05]  /*0be0*/  BSYNC B1 ;  /* 0x0000000000017941 */ /* 0x000fea0003800000 */
.L_x_20012:
        /* <DEDUP_REMOVED lines=16> */
.L_x_20018:
[----:B------:R-:W-:Y:S05]  /*0cf0*/  BSYNC B2 ;  /* 0x0000000000027941 */ /* 0x000fea0003800000 */
.L_x_20017:
        /* <DEDUP_REMOVED lines=44> */
.L_x_20016:
[----:B------:R-:W-:Y:S05]  /*0fc0*/  BSYNC B1 ;  /* 0x0000000000017941 */ /* 0x000fea0003800000 */
.L_x_20015:
        /* <DEDUP_REMOVED lines=12> */
.L_x_20011:
[----:B------:R-:W-:Y:S05]  /*1090*/  BSYNC B0 ;  /* 0x0000000000007941 */ /* 0x000fea0003800000 */
.L_x_20009:
        /* <DEDUP_REMOVED lines=8> */
.L_x_20020:
        /* <DEDUP_REMOVED lines=12> */
.L_x_20023:
[----:B------:R-:W-:Y:S02]  /*11e0*/  MOV R13, R9 ;  /* 0x00000009000d7202 */ /* 0x000fe40000000f00 */
.L_x_20024:
[----:B------:R-:W-:Y:S05]  /*11f0*/  BSYNC B1 ;  /* 0x0000000000017941 */ /* 0x000fea0003800000 */
.L_x_20022:
        /* <DEDUP_REMOVED lines=16> */
.L_x_20028:
[----:B------:R-:W-:Y:S05]  /*1300*/  BSYNC B2 ;  /* 0x0000000000027941 */ /* 0x000fea0003800000 */
.L_x_20027:
        /* <DEDUP_REMOVED lines=44> */
.L_x_20026:
[----:B------:R-:W-:Y:S05]  /*15d0*/  BSYNC B1 ;  /* 0x0000000000017941 */ /* 0x000fea0003800000 */
.L_x_20025:
        /* <DEDUP_REMOVED lines=12> */
.L_x_20021:
[----:B------:R-:W-:Y:S05]  /*16a0*/  BSYNC B0 ;  /* 0x0000000000007941 */ /* 0x000fea0003800000 */
.L_x_20019:
        /* <DEDUP_REMOVED lines=8> */
.L_x_20030:
        /* <DEDUP_REMOVED lines=12> */
.L_x_20033:
[----:B------:R-:W-:Y:S02]  /*17f0*/  IMAD.MOV.U32 R14, RZ, RZ, R9 ;  /* 0x000000ffff0e7224 */ /* 0x000fe400078e0009 */
.L_x_20034:
[----:B------:R-:W-:Y:S05]  /*1800*/  BSYNC B1 ;  /* 0x0000000000017941 */ /* 0x000fea0003800000 */
.L_x_20032:
        /* <DEDUP_REMOVED lines=16> */
.L_x_20038:
[----:B------:R-:W-:Y:S05]  /*1910*/  BSYNC B2 ;  /* 0x0000000000027941 */ /* 0x000fea0003800000 */
.L_x_20037:
        /* <DEDUP_REMOVED lines=44> */
.L_x_20036:
[----:B------:R-:W-:Y:S05]  /*1be0*/  BSYNC B1 ;  /* 0x0000000000017941 */ /* 0x000fea0003800000 */
.L_x_20035:
        /* <DEDUP_REMOVED lines=12> */
.L_x_20031:
[----:B------:R-:W-:Y:S05]  /*1cb0*/  BSYNC B0 ;  /* 0x0000000000007941 */ /* 0x000fea0003800000 */
.L_x_20029:
        /* <DEDUP_REMOVED lines=8> */
.L_x_20040:
        /* <DEDUP_REMOVED lines=12> */
.L_x_20043:
[----:B------:R-:W-:Y:S02]  /*1e00*/  IMAD.MOV.U32 R15, RZ, RZ, R9 ;  /* 0x000000ffff0f7224 */ /* 0x000fe400078e0009 */
.L_x_20044:
[----:B------:R-:W-:Y:S05]  /*1e10*/  BSYNC B1 ;  /* 0x0000000000017941 */ /* 0x000fea0003800000 */
.L_x_20042:
        /* <DEDUP_REMOVED lines=16> */
.L_x_20048:
[----:B------:R-:W-:Y:S05]  /*1f20*/  BSYNC B2 ;  /* 0x0000000000027941 */ /* 0x000fea0003800000 */
.L_x_20047:
        /* <DEDUP_REMOVED lines=44> */
.L_x_20046:
[----:B------:R-:W-:Y:S05]  /*21f0*/  BSYNC B1 ;  /* 0x0000000000017941 */ /* 0x000fea0003800000 */
.L_x_20045:
        /* <DEDUP_REMOVED lines=12> */
.L_x_20041:
[----:B------:R-:W-:Y:S05]  /*22c0*/  BSYNC B0 ;  /* 0x0000000000007941 */ /* 0x000fea0003800000 */
.L_x_20039:
        /* <DEDUP_REMOVED lines=8> */
.L_x_20050:
        /* <DEDUP_REMOVED lines=12> */
.L_x_20053:
[----:B------:R-:W-:Y:S02]  /*2410*/  MOV R104, R9 ;  /* 0x0000000900687202 */ /* 0x000fe40000000f00 */
.L_x_20054:
[----:B------:R-:W-:Y:S05]  /*2420*/  BSYNC B1 ;  /* 0x0000000000017941 */ /* 0x000fea0003800000 */
.L_x_20052:
        /* <DEDUP_REMOVED lines=16> */
.L_x_20058:
[----:B------:R-:W-:Y:S05]  /*2530*/  BSYNC B2 ;  /* 0x0000000000027941 */ /* 0x000fea0003800000 */
.L_x_20057:
        /* <DEDUP_REMOVED lines=44> */
.L_x_20056:
[----:B------:R-:W-:Y:S05]  /*2800*/  BSYNC B1 ;  /* 0x0000000000017941 */ /* 0x000fea0003800000 */
.L_x_20055:
        /* <DEDUP_REMOVED lines=10> */
[----:B------:R-:W-:Y:S02]  /*28b0*/  @P0 FADD.FTZ R111, R111, R108 ;  /* 0x0000006c6f6f0221 */ /* 0x000fe40000010000 */
.L_x_20051:
[----:B------:R-:W-:Y:S05]  /*28c0*/  BSYNC B0 ;  /* 0x0000000000007941 */ /* 0x000fea0003800000 */
.L_x_20049:
        /* <DEDUP_REMOVED lines=8> */
.L_x_20060:
        /* <DEDUP_REMOVED lines=12> */
.L_x_20063:
[----:B------:R-:W-:Y:S02]  /*2a10*/  IMAD.MOV.U32 R104, RZ, RZ, R9 ;  /* 0x000000ffff687224 */ /* 0x000fe400078e0009 */
.L_x_20064:
[----:B------:R-:W-:Y:S05]  /*2a20*/  BSYNC B1 ;  /* 0x0000000000017941 */ /* 0x000fea0003800000 */
.L_x_20062:
        /* <DEDUP_REMOVED lines=16> */
.L_x_20068:
[----:B------:R-:W-:Y:S05]  /*2b30*/  BSYNC B2 ;  /* 0x0000000000027941 */ /* 0x000fea0003800000 */
.L_x_20067:
        /* <DEDUP_REMOVED lines=44> */
.L_x_20066:
[----:B------:R-:W-:Y:S05]  /*2e00*/  BSYNC B1 ;  /* 0x0000000000017941 */ /* 0x000fea0003800000 */
.L_x_20065:
[----:B------:R-:W0:Y:S01]  /*2e10*/  I2F.U32 R104, R104 ;  /* 0x0000006800687306 */ /* 0x000e220000201000 */
[----:B------:R-:W-:Y:S01]  /*2e20*/  HFMA2.MMA R109, -RZ, RZ, 0.1171875, 0 ;  /* 0x2f800000ff6d7435 */ /* 0x000fe200000001ff */
[----:B-----5:R-:W-:-:S05]  /*2e30*/  HADD2.F32 R107, -RZ, R98.H1_H1 ;  /* 0x30000062ff6b7230 */ /* 0x020fca0000004100 */
        /* <DEDUP_REMOVED lines=8> */
.L_x_20061:
[----:B------:R-:W-:Y:S05]  /*2ec0*/  BSYNC B0 ;  /* 0x0000000000007941 */ /* 0x000fea0003800000 */
.L_x_20059:
        /* <DEDUP_REMOVED lines=8> */
.L_x_20070:
        /* <DEDUP_REMOVED lines=12> */
.L_x_20073:
[----:B------:R-:W-:Y:S02]  /*3010*/  IMAD.MOV.U32 R104, RZ, RZ, R9 ;  /* 0x000000ffff687224 */ /* 0x000fe400078e0009 */
.L_x_20074:
[----:B------:R-:W-:Y:S05]  /*3020*/  BSYNC B1 ;  /* 0x0000000000017941 */ /* 0x000fea0003800000 */
.L_x_20072:
        /* <DEDUP_REMOVED lines=16> */
.L_x_20078:
[----:B------:R-:W-:Y:S05]  /*3130*/  BSYNC B2 ;  /* 0x0000000000027941 */ /* 0x000fea0003800000 */
.L_x_20077:
        /* <DEDUP_REMOVED lines=44> */
.L_x_20076:
[----:B------:R-:W-:Y:S05]  /*3400*/  BSYNC B1 ;  /* 0x0000000000017941 */ /* 0x000fea0003800000 */
.L_x_20075:
        /* <DEDUP_REMOVED lines=11> */
.L_x_20071:
[----:B------:R-:W-:Y:S05]  /*34c0*/  BSYNC B0 ;  /* 0x0000000000007941 */ /* 0x000fea0003800000 */
.L_x_20069:
        /* <DEDUP_REMOVED lines=8> */
.L_x_20080:
        /* <DEDUP_REMOVED lines=12> */
.L_x_20083:
[----:B------:R-:W-:Y:S02]  /*3610*/  MOV R104, R9 ;  /* 0x0000000900687202 */ /* 0x000fe40000000f00 */
.L_x_20084:
[----:B------:R-:W-:Y:S05]  /*3620*/  BSYNC B1 ;  /* 0x0000000000017941 */ /* 0x000fea0003800000 */
.L_x_20082:
        /* <DEDUP_REMOVED lines=16> */
.L_x_20088:
[----:B------:R-:W-:Y:S05]  /*3730*/  BSYNC B2 ;  /* 0x0000000000027941 */ /* 0x000fea0003800000 */
.L_x_20087:
        /* <DEDUP_REMOVED lines=44> */
.L_x_20086:
[----:B------:R-:W-:Y:S05]  /*3a00*/  BSYNC B1 ;  /* 0x0000000000017941 */ /* 0x000fea0003800000 */
.L_x_20085:
        /* <DEDUP_REMOVED lines=11> */
.L_x_20081:
[----:B------:R-:W-:Y:S05]  /*3ac0*/  BSYNC B0 ;  /* 0x0000000000007941 */ /* 0x000fea0003800000 */
.L_x_20079:
[----:B------:R-:W-:Y:S01]  /*3ad0*/  IMAD.MOV.U32 R139, RZ, RZ, 0x10 ;  /* 0x00000010ff8b7424 */ /* 0x000fe200078e00ff */
[----:B------:R-:W-:Y:S01]  /*3ae0*/  F2FP.PACK_AB R107, R108, R109 ;  /* 0x0000006d6c6b723e */ /* 0x000fe200000000ff */
[----:B------:R-:W-:Y:S01]  /*3af0*/  BSSY B0, `(.L_x_20089) ;  /* 0x000001f000007945 */ /* 0x000fe20003800000 */
[----:B------:R-:W-:Y:S01]  /*3b00*/  F2FP.PACK_AB R106, R110, R111 ;  /* 0x0000006f6e6a723e */ /* 0x000fe200000000ff */
[----:B------:R-:W-:Y:S01]  /*3b10*/  IMAD.WIDE.U32 R122, R156, R139, c[0x0][0x188] ;  /* 0x000062009c7a7625 */ /* 0x000fe200078e008b */
        /* <DEDUP_REMOVED lines=28> */
.L_x_20090:
[----:B------:R-:W-:Y:S05]  /*3ce0*/  BSYNC B0 ;  /* 0x0000000000007941 */ /* 0x000fea0003800000 */
.L_x_20089:
        /* <DEDUP_REMOVED lines=10> */
.L_x_20092:
        /* <DEDUP_REMOVED lines=12> */
.L_x_20095:
[----:B------:R-:W-:Y:S02]  /*3e50*/  IMAD.MOV.U32 R12, RZ, RZ, R9 ;  /* 0x000000ffff0c7224 */ /* 0x000fe400078e0009 */
.L_x_20096:
[----:B------:R-:W-:Y:S05]  /*3e60*/  BSYNC B1 ;  /* 0x0000000000017941 */ /* 0x000fea0003800000 */
.L_x_20094:
        /* <DEDUP_REMOVED lines=16> */
.L_x_20100:
[----:B------:R-:W-:Y:S05]  /*3f70*/  BSYNC B2 ;  /* 0x0000000000027941 */ /* 0x000fea0003800000 */
.L_x_20099:
        /* <DEDUP_REMOVED lines=44> */
.L_x_20098:
[----:B------:R-:W-:Y:S05]  /*4240*/  BSYNC B1 ;  /* 0x0000000000017941 */ /* 0x000fea0003800000 */
.L_x_20097:
        /* <DEDUP_REMOVED lines=12> */
.L_x_20093:
[----:B------:R-:W-:Y:S05]  /*4310*/  BSYNC B0 ;  /* 0x0000000000007941 */ /* 0x000fea0003800000 */
.L_x_20091:
        /* <DEDUP_REMOVED lines=8> */
.L_x_20102:
        /* <DEDUP_REMOVED lines=12> */
.L_x_20105:
[----:B------:R-:W-:Y:S02]  /*4460*/  IMAD.MOV.U32 R13, RZ, RZ, R9 ;  /* 0x000000ffff0d7224 */ /* 0x000fe400078e0009 */
.L_x_20106:
[----:B------:R-:W-:Y:S05]  /*4470*/  BSYNC B1 ;  /* 0x0000000000017941 */ /* 0x000fea0003800000 */
.L_x_20104:
        /* <DEDUP_REMOVED lines=16> */
.L_x_20110:
[----:B------:R-:W-:Y:S05]  /*4580*/  BSYNC B2 ;  /* 0x0000000000027941 */ /* 0x000fea0003800000 */
.L_x_20109:
        /* <DEDUP_REMOVED lines=44> */
.L_x_20108:
[----:B------:R-:W-:Y:S05]  /*4850*/  BSYNC B1 ;  /* 0x0000000000017941 */ /* 0x000fea0003800000 */
.L_x_20107:
[----:B------:R-:W0:Y:S01]  /*4860*/  I2F.U32 R13, R13 ;  /* 0x0000000d000d7306 */ /* 0x000e220000201000 */
[----:B-----5:R-:W-:Y:S01]  /*4870*/  HADD2.F32 R106, -RZ, R96.H1_H1 ;  /* 0x30000060ff6a7230 */ /* 0x020fe20000004100 */
[----:B------:R-:W-:Y:S01]  /*4880*/  IMAD.MOV.U32 R104, RZ, RZ, 0x2f800000 ;  /* 0x2f800000ff687424 */ /* 0x000fe200078e00ff */
        /* <DEDUP_REMOVED lines=9> */
.L_x_20103:
[----:B------:R-:W-:Y:S05]  /*4920*/  BSYNC B0 ;  /* 0x0000000000007941 */ /* 0x000fea0003800000 */
.L_x_20101:
        /* <DEDUP_REMOVED lines=8> */
.L_x_20112:
        /* <DEDUP_REMOVED lines=12> */
.L_x_20115:
[----:B------:R-:W-:Y:S02]  /*4a70*/  MOV R14, R9 ;  /* 0x00000009000e7202 */ /* 0x000fe40000000f00 */
.L_x_20116:
[----:B------:R-:W-:Y:S05]  /*4a80*/  BSYNC B1 ;  /* 0x0000000000017941 */ /* 0x000fea0003800000 */
.L_x_20114:
        /* <DEDUP_REMOVED lines=16> */
.L_x_20120:
[----:B------:R-:W-:Y:S05]  /*4b90*/  BSYNC B2 ;  /* 0x0000000000027941 */ /* 0x000fea0003800000 */
.L_x_20119:
        /* <DEDUP_REMOVED lines=44> */
.L_x_20118:
[----:B------:R-:W-:Y:S05]  /*4e60*/  BSYNC B1 ;  /* 0x0000000000017941 */ /* 0x000fea0003800000 */
.L_x_20117:
[----:B------:R-:W0:Y:S01]  /*4e70*/  I2F.U32 R14, R14 ;  /* 0x0000000e000e7306 */ /* 0x000e220000201000 */
[----:B-----5:R-:W-:Y:S01]  /*4e80*/  HADD2.F32 R106, -RZ, R97.H0_H0 ;  /* 0x20000061ff6a7230 */ /* 0x020fe20000004100 */
[----:B------:R-:W-:Y:S01]  /*4e90*/  IMAD.MOV.U32 R105, RZ, RZ, 0x2f800000 ;  /* 0x2f800000ff697424 */ /* 0x000fe200078e00ff */
        /* <DEDUP_REMOVED lines=9> */
.L_x_20113:
[----:B------:R-:W-:Y:S05]  /*4f30*/  BSYNC B0 ;  /* 0x0000000000007941 */ /* 0x000fea0003800000 */
.L_x_20111:
        /* <DEDUP_REMOVED lines=8> */
.L_x_20122:
        /* <DEDUP_REMOVED lines=12> */
.L_x_20125:
[----:B------:R-:W-:Y:S02]  /*5080*/  IMAD.MOV.U32 R15, RZ, RZ, R9 ;  /* 0x000000ffff0f7224 */ /* 0x000fe400078e0009 */
.L_x_20126:
[----:B------:R-:W-:Y:S05]  /*5090*/  BSYNC B1 ;  /* 0x0000000000017941 */ /* 0x000fea0003800000 */
.L_x_20124:
        /* <DEDUP_REMOVED lines=16> */
.L_x_20130:
[----:B------:R-:W-:Y:S05]  /*51a0*/  BSYNC B2 ;  /* 0x0000000000027941 */ /* 0x000fea0003800000 */
.L_x_20129:
        /* <DEDUP_REMOVED lines=44> */
.L_x_20128:
[----:B------:R-:W-:Y:S05]  /*5470*/  BSYNC B1 ;  /* 0x0000000000017941 */ /* 0x000fea0003800000 */
.L_x_20127:
        /* <DEDUP_REMOVED lines=12> */
.L_x_20123:
[----:B------:R-:W-:Y:S05]  /*5540*/  BSYNC B0 ;  /* 0x0000000000007941 */ /* 0x000fea0003800000 */
.L_x_20121:
        /* <DEDUP_REMOVED lines=8> */
.L_x_20132:
        /* <DEDUP_REMOVED lines=12> */
.L_x_20135:
[----:B------:R-:W-:Y:S02]  /*5690*/  IMAD.MOV.U32 R124, RZ, RZ, R9 ;  /* 0x000000ffff7c7224 */ /* 0x000fe400078e0009 */
.L_x_20136:
[----:B------:R-:W-:Y:S05]  /*56a0*/  BSYNC B1 ;  /* 0x0000000000017941 */ /* 0x000fea0003800000 */
.L_x_20134:
        /* <DEDUP_REMOVED lines=16> */
.L_x_20140:
[----:B------:R-:W-:Y:S05]  /*57b0*/  BSYNC B2 ;  /* 0x0000000000027941 */ /* 0x000fea0003800000 */
.L_x_20139:
        /* <DEDUP_REMOVED lines=44> */
.L_x_20138:
[----:B------:R-:W-:Y:S05]  /*5a80*/  BSYNC B1 ;  /* 0x0000000000017941 */ /* 0x000fea0003800000 */
.L_x_20137:
        /* <DEDUP_REMOVED lines=8> */
[----:B-1----:R-:W-:Y:S02]  /*5b10*/  FSEL R121, R107, RZ, !P3 ;  /* 0x000000ff6b797208 */ /* 0x002fe40005800000 */
[----:B------:R-:W-:-:S03]  /*5b20*/  SEL R105, RZ, 0x1, P3 ;  /* 0x00000001ff697807 */ /* 0x000fc60001800000 */
[----:B------:R-:W-:Y:S01]  /*5b30*/  @P0 FADD.FTZ R121, R106, R121 ;  /* 0x000000796a790221 */ /* 0x000fe20000010000 */
[----:B------:R-:W-:Y:S02]  /*5b40*/  PRMT R124, R105, 0x7610, R124 ;  /* 0x00007610697c7816 */ /* 0x000fe4000000007c */
.L_x_20133:
[----:B------:R-:W-:Y:S05]  /*5b50*/  BSYNC B0 ;  /* 0x0000000000007941 */ /* 0x000fea0003800000 */
.L_x_20131:
        /* <DEDUP_REMOVED lines=8> */
.L_x_20142:
        /* <DEDUP_REMOVED lines=12> */
.L_x_20145:
[----:B------:R-:W-:Y:S02]  /*5ca0*/  MOV R125, R9 ;  /* 0x00000009007d7202 */ /* 0x000fe40000000f00 */
.L_x_20146:
[----:B------:R-:W-:Y:S05]  /*5cb0*/  BSYNC B1 ;  /* 0x0000000000017941 */ /* 0x000fea0003800000 */
.L_x_20144:
        /* <DEDUP_REMOVED lines=16> */
.L_x_20150:
[----:B------:R-:W-:Y:S05]  /*5dc0*/  BSYNC B2 ;  /* 0x0000000000027941 */ /* 0x000fea0003800000 */
.L_x_20149:
        /* <DEDUP_REMOVED lines=44> */
.L_x_20148:
[----:B------:R-:W-:Y:S05]  /*6090*/  BSYNC B1 ;  /* 0x0000000000017941 */ /* 0x000fea0003800000 */
.L_x_20147:
        /* <DEDUP_REMOVED lines=10> */
[----:B------:R-:W-:Y:S01]  /*6140*/  @P0 FADD.FTZ R120, R107, R120 ;  /* 0x000000786b780221 */ /* 0x000fe20000010000 */
[----:B------:R-:W-:Y:S02]  /*6150*/  PRMT R125, R104, 0x7610, R125 ;  /* 0x00007610687d7816 */ /* 0x000fe4000000007d */
.L_x_20143:
[----:B------:R-:W-:Y:S05]  /*6160*/  BSYNC B0 ;  /* 0x0000000000007941 */ /* 0x000fea0003800000 */
.L_x_20141:
        /* <DEDUP_REMOVED lines=8> */
.L_x_20152:
        /* <DEDUP_REMOVED lines=12> */
.L_x_20155:
[----:B------:R-:W-:Y:S02]  /*62b0*/  IMAD.MOV.U32 R126, RZ, RZ, R9 ;  /* 0x000000ffff7e7224 */ /* 0x000fe400078e0009 */
.L_x_20156:
[----:B------:R-:W-:Y:S05]  /*62c0*/  BSYNC B1 ;  /* 0x0000000000017941 */ /* 0x000fea0003800000 */
.L_x_20154:
        /* <DEDUP_REMOVED lines=16> */
.L_x_20160:
[----:B------:R-:W-:Y:S05]  /*63d0*/  BSYNC B2 ;  /* 0x0000000000027941 */ /* 0x000fea0003800000 */
.L_x_20159:
        /* <DEDUP_REMOVED lines=44> */
.L_x_20158:
[----:B------:R-:W-:Y:S05]  /*66a0*/  BSYNC B1 ;  /* 0x0000000000017941 */ /* 0x000fea0003800000 */
.L_x_20157:
        /* <DEDUP_REMOVED lines=12> */
.L_x_20153:
[----:B------:R-:W-:Y:S05]  /*6770*/  BSYNC B0 ;  /* 0x0000000000007941 */ /* 0x000fea0003800000 */
.L_x_20151:
        /* <DEDUP_REMOVED lines=8> */
.L_x_20162:
        /* <DEDUP_REMOVED lines=12> */
.L_x_20165:
[----:B------:R-:W-:Y:S02]  /*68c0*/  IMAD.MOV.U32 R127, RZ, RZ, R9 ;  /* 0x000000ffff7f7224 */ /* 0x000fe400078e0009 */
.L_x_20166:
[----:B------:R-:W-:Y:S05]  /*68d0*/  BSYNC B1 ;  /* 0x0000000000017941 */ /* 0x000fea0003800000 */
.L_x_20164:
        /* <DEDUP_REMOVED lines=16> */
.L_x_20170:
[----:B------:R-:W-:Y:S05]  /*69e0*/  BSYNC B2 ;  /* 0x0000000000027941 */ /* 0x000fea0003800000 */
.L_x_20169:
        /* <DEDUP_REMOVED lines=44> */
.L_x_20168:
[----:B------:R-:W-:Y:S05]  /*6cb0*/  BSYNC B1 ;  /* 0x0000000000017941 */ /* 0x000fea0003800000 */
.L_x_20167:
        /* <DEDUP_REMOVED lines=12> */
.L_x_20163:
[----:B------:R-:W-:Y:S05]  /*6d80*/  BSYNC B0 ;  /* 0x0000000000007941 */ /* 0x000fea0003800000 */
.L_x_20161:
[----:B------:R-:W-:Y:S01]  /*6d90*/  IMAD.WIDE.U32 R136, R136, R139, c[0x0][0x188] ;  /* 0x0000620088887625 */ /* 0x000fe200078e008b */
[----:B------:R-:W-:Y:S01]  /*6da0*/  F2FP.PACK_AB R107, R118, R119 ;  /* 0x00000077766b723e */ /* 0x000fe200000000ff */
[----:B------:R-:W-:Y:S01]  /*6db0*/  BSSY B0, `(.L_x_20171) ;  /* 0x000001e000007945 */ /* 0x000fe20003800000 */
[----:B------:R-:W-:Y:S02]  /*6dc0*/  F2FP.PACK_AB R106, R120, R121 ;  /* 0x00000079786a723e */ /* 0x000fe400000000ff */
[----:B------:R-:W-:Y:S02]  /*6dd0*/  F2FP.PACK_AB R105, R122, R123 ;  /* 0x0000007b7a69723e */ /* 0x000fe400000000ff */
[----:B------:R-:W-:Y:S02]  /*6de0*/  F2FP.PACK_AB R104, R129, R130 ;  /* 0x000000828168723e */ /* 0x000fe400000000ff */
[----:B------:R-:W-:-:S02]  /*6df0*/  IADD3 R146, R158, 0x100, RZ ;  /* 0x000001009e927810 */ /* 0x000fc40007ffe0ff */
        /* <DEDUP_REMOVED lines=25> */
.L_x_20172:
[----:B------:R-:W-:Y:S05]  /*6f90*/  BSYNC B0 ;  /* 0x0000000000007941 */ /* 0x000fea0003800000 */
.L_x_20171:
        /* <DEDUP_REMOVED lines=10> */
.L_x_20174:
        /* <DEDUP_REMOVED lines=12> */
.L_x_20177:
[----:B------:R-:W-:Y:S02]  /*7100*/  IMAD.MOV.U32 R12, RZ, RZ, R9 ;  /* 0x000000ffff0c7224 */ /* 0x000fe400078e0009 */
.L_x_20178:
[----:B------:R-:W-:Y:S05]  /*7110*/  BSYNC B1 ;  /* 0x0000000000017941 */ /* 0x000fea0003800000 */
.L_x_20176:
        /* <DEDUP_REMOVED lines=16> */
.L_x_20182:
[----:B------:R-:W-:Y:S05]  /*7220*/  BSYNC B2 ;  /* 0x0000000000027941 */ /* 0x000fea0003800000 */
.L_x_20181:
        /* <DEDUP_REMOVED lines=44> */
.L_x_20180:
[----:B------:R-:W-:Y:S05]  /*74f0*/  BSYNC B1 ;  /* 0x0000000000017941 */ /* 0x000fea0003800000 */
.L_x_20179:
        /* <DEDUP_REMOVED lines=12> */
.L_x_20175:
[----:B------:R-:W-:Y:S05]  /*75c0*/  BSYNC B0 ;  /* 0x0000000000007941 */ /* 0x000fea0003800000 */
.L_x_20173:
        /* <DEDUP_REMOVED lines=8> */
.L_x_20184:
        /* <DEDUP_REMOVED lines=12> */
.L_x_20187:
[----:B------:R-:W-:Y:S02]  /*7710*/  IMAD.MOV.U32 R13, RZ, RZ, R9 ;  /* 0x000000ffff0d7224 */ /* 0x000fe400078e0009 */
.L_x_20188:
[----:B------:R-:W-:Y:S05]  /*7720*/  BSYNC B1 ;  /* 0x0000000000017941 */ /* 0x000fea0003800000 */
.L_x_20186:
        /* <DEDUP_REMOVED lines=16> */
.L_x_20192:
[----:B------:R-:W-:Y:S05]  /*7830*/  BSYNC B2 ;  /* 0x0000000000027941 */ /* 0x000fea0003800000 */
.L_x_20191:
        /* <DEDUP_REMOVED lines=44> */
.L_x_20190:
[----:B------:R-:W-:Y:S05]  /*7b00*/  BSYNC B1 ;  /* 0x0000000000017941 */ /* 0x000fea0003800000 */
.L_x_20189:
        /* <DEDUP_REMOVED lines=12> */
.L_x_20185:
[----:B------:R-:W-:Y:S05]  /*7bd0*/  BSYNC B0 ;  /* 0x0000000000007941 */ /* 0x000fea0003800000 */
.L_x_20183:
        /* <DEDUP_REMOVED lines=8> */
.L_x_20194:
        /* <DEDUP_REMOVED lines=12> */
.L_x_20197:
[----:B------:R-:W-:Y:S02]  /*7d20*/  MOV R14, R9 ;  /* 0x00000009000e7202 */ /* 0x000fe40000000f00 */
.L_x_20198:
[----:B------:R-:W-:Y:S05]  /*7d30*/  BSYNC B1 ;  /* 0x0000000000017941 */ /* 0x000fea0003800000 */
.L_x_20196:
        /* <DEDUP_REMOVED lines=16> */
.L_x_20202:
[----:B------:R-:W-:Y:S05]  /*7e40*/  BSYNC B2 ;  /* 0x0000000000027941 */ /* 0x000fea0003800000 */
.L_x_20201:
        /* <DEDUP_REMOVED lines=44> */
.L_x_20200:
[----:B------:R-:W-:Y:S05]  /*8110*/  BSYNC B1 ;  /* 0x0000000000017941 */ /* 0x000fea0003800000 */
.L_x_20199:
        /* <DEDUP_REMOVED lines=12> */
.L_x_20195:
[----:B------:R-:W-:Y:S05]  /*81e0*/  BSYNC B0 ;  /* 0x0000000000007941 */ /* 0x000fea0003800000 */
.L_x_20193:
        /* <DEDUP_REMOVED lines=8> */
.L_x_20204:
        /* <DEDUP_REMOVED lines=12> */
.L_x_20207:
[----:B------:R-:W-:Y:S02]  /*8330*/  IMAD.MOV.U32 R15, RZ, RZ, R9 ;  /* 0x000000ffff0f7224 */ /* 0x000fe400078e0009 */
.L_x_20208:
[----:B------:R-:W-:Y:S05]  /*8340*/  BSYNC B1 ;  /* 0x0000000000017941 */ /* 0x000fea0003800000 */
.L_x_20206:
        /* <DEDUP_REMOVED lines=16> */
.L_x_20212:
[----:B------:R-:W-:Y:S05]  /*8450*/  BSYNC B2 ;  /* 0x0000000000027941 */ /* 0x000fea0003800000 */
.L_x_20211:
        /* <DEDUP_REMOVED lines=44> */
.L_x_20210:
[----:B------:R-:W-:Y:S05]  /*8720*/  BSYNC B1 ;  /* 0x0000000000017941 */ /* 0x000fea0003800000 */
.L_x_20209:
        /* <DEDUP_REMOVED lines=12> */
.L_x_20205:
[----:B------:R-:W-:Y:S05]  /*87f0*/  BSYNC B0 ;  /* 0x0000000000007941 */ /* 0x000fea0003800000 */
.L_x_20203:
        /* <DEDUP_REMOVED lines=8> */
.L_x_20214:
        /* <DEDUP_REMOVED lines=12> */
.L_x_20217:
[----:B------:R-:W-:Y:S02]  /*8940*/  IMAD.MOV.U32 R124, RZ, RZ, R9 ;  /* 0x000000ffff7c7224 */ /* 0x000fe400078e0009 */
.L_x_20218:
[----:B------:R-:W-:Y:S05]  /*8950*/  BSYNC B1 ;  /* 0x0000000000017941 */ /* 0x000fea0003800000 */
.L_x_20216:
        /* <DEDUP_REMOVED lines=16> */
.L_x_20222:
[----:B------:R-:W-:Y:S05]  /*8a60*/  BSYNC B2 ;  /* 0x0000000000027941 */ /* 0x000fea0003800000 */
.L_x_20221:
        /* <DEDUP_REMOVED lines=44> */
.L_x_20220:
[----:B------:R-:W-:Y:S05]  /*8d30*/  BSYNC B1 ;  /* 0x0000000000017941 */ /* 0x000fea0003800000 */
.L_x_20219:
        /* <DEDUP_REMOVED lines=12> */
.L_x_20215:
[----:B------:R-:W-:Y:S05]  /*8e00*/  BSYNC B0 ;  /* 0x0000000000007941 */ /* 0x000fea0003800000 */
.L_x_20213:
        /* <DEDUP_REMOVED lines=8> */
.L_x_20224:
        /* <DEDUP_REMOVED lines=12> */
.L_x_20227:
[----:B------:R-:W-:Y:S02]  /*8f50*/  MOV R125, R9 ;  /* 0x00000009007d7202 */ /* 0x000fe40000000f00 */
.L_x_20228:
[----:B------:R-:W-:Y:S05]  /*8f60*/  BSYNC B1 ;  /* 0x0000000000017941 */ /* 0x000fea0003800000 */
.L_x_20226:
        /* <DEDUP_REMOVED lines=16> */
.L_x_20232:
[----:B------:R-:W-:Y:S05]  /*9070*/  BSYNC B2 ;  /* 0x0000000000027941 */ /* 0x000fea0003800000 */
.L_x_20231:
        /* <DEDUP_REMOVED lines=44> */
.L_x_20230:
[----:B------:R-:W-:Y:S05]  /*9340*/  BSYNC B1 ;  /* 0x0000000000017941 */ /* 0x000fea0003800000 */
.L_x_20229:
        /* <DEDUP_REMOVED lines=12> */
.L_x_20225:
[----:B------:R-:W-:Y:S05]  /*9410*/  BSYNC B0 ;  /* 0x0000000000007941 */ /* 0x000fea0003800000 */
.L_x_20223:
        /* <DEDUP_REMOVED lines=8> */
.L_x_20234:
        /* <DEDUP_REMOVED lines=12> */
.L_x_20237:
[----:B------:R-:W-:Y:S02]  /*9560*/  IMAD.MOV.U32 R126, RZ, RZ, R9 ;  /* 0x000000ffff7e7224 */ /* 0x000fe400078e0009 */
.L_x_20238:
[----:B------:R-:W-:Y:S05]  /*9570*/  BSYNC B1 ;  /* 0x0000000000017941 */ /* 0x000fea0003800000 */
.L_x_20236:
        /* <DEDUP_REMOVED lines=16> */
.L_x_20242:
[----:B------:R-:W-:Y:S05]  /*9680*/  BSYNC B2 ;  /* 0x0000000000027941 */ /* 0x000fea0003800000 */
.L_x_20241:
        /* <DEDUP_REMOVED lines=44> */
.L_x_20240:
[----:B------:R-:W-:Y:S05]  /*9950*/  BSYNC B1 ;  /* 0x0000000000017941 */ /* 0x000fea0003800000 */
.L_x_20239:
        /* <DEDUP_REMOVED lines=12> */
.L_x_20235:
[----:B------:R-:W-:Y:S05]  /*9a20*/  BSYNC B0 ;  /* 0x0000000000007941 */ /* 0x000fea0003800000 */
.L_x_20233:
        /* <DEDUP_REMOVED lines=8> */
.L_x_20244:
        /* <DEDUP_REMOVED lines=12> */
.L_x_20247:
[----:B------:R-:W-:Y:S02]  /*9b70*/  IMAD.MOV.U32 R127, RZ, RZ, R9 ;  /* 0x000000ffff7f7224 */ /* 0x000fe400078e0009 */
.L_x_20248:
[----:B------:R-:W-:Y:S05]  /*9b80*/  BSYNC B1 ;  /* 0x0000000000017941 */ /* 0x000fea0003800000 */
.L_x_20246:
        /* <DEDUP_REMOVED lines=16> */
.L_x_20252:
[----:B------:R-:W-:Y:S05]  /*9c90*/  BSYNC B2 ;  /* 0x0000000000027941 */ /* 0x000fea0003800000 */
.L_x_20251:
        /* <DEDUP_REMOVED lines=44> */
.L_x_20250:
[----:B------:R-:W-:Y:S05]  /*9f60*/  BSYNC B1 ;  /* 0x0000000000017941 */ /* 0x000fea0003800000 */
.L_x_20249:
        /* <DEDUP_REMOVED lines=12> */
.L_x_20245:
[----:B------:R-:W-:Y:S05]  /*a030*/  BSYNC B0 ;  /* 0x0000000000007941 */ /* 0x000fea0003800000 */
.L_x_20243:
        /* <DEDUP_REMOVED lines=32> */
.L_x_20254:
[----:B------:R-:W-:Y:S05]  /*a240*/  BSYNC B0 ;  /* 0x0000000000007941 */ /* 0x000fea0003800000 */
.L_x_20253:
        /* <DEDUP_REMOVED lines=10> */
.L_x_20256:
        /* <DEDUP_REMOVED lines=12> */
.L_x_20259:
[----:B------:R-:W-:Y:S02]  /*a3b0*/  IMAD.MOV.U32 R12, RZ, RZ, R9 ;  /* 0x000000ffff0c7224 */ /* 0x000fe400078e0009 */
.L_x_20260:
[----:B------:R-:W-:Y:S05]  /*a3c0*/  BSYNC B1 ;  /* 0x0000000000017941 */ /* 0x000fea0003800000 */
.L_x_20258:
        /* <DEDUP_REMOVED lines=16> */
.L_x_20264:
[----:B------:R-:W-:Y:S05]  /*a4d0*/  BSYNC B2 ;  /* 0x0000000000027941 */ /* 0x000fea0003800000 */
.L_x_20263:
        /* <DEDUP_REMOVED lines=44> */
.L_x_20262:
[----:B------:R-:W-:Y:S05]  /*a7a0*/  BSYNC B1 ;  /* 0x0000000000017941 */ /* 0x000fea0003800000 */
.L_x_20261:
        /* <DEDUP_REMOVED lines=12> */
.L_x_20257:
[----:B------:R-:W-:Y:S05]  /*a870*/  BSYNC B0 ;  /* 0x0000000000007941 */ /* 0x000fea0003800000 */
.L_x_20255:
        /* <DEDUP_REMOVED lines=8> */
.L_x_20266:
        /* <DEDUP_REMOVED lines=12> */
.L_x_20269:
[----:B------:R-:W-:Y:S02]  /*a9c0*/  IMAD.MOV.U32 R13, RZ, RZ, R9 ;  /* 0x000000ffff0d7224 */ /* 0x000fe400078e0009 */
.L_x_20270:
[----:B------:R-:W-:Y:S05]  /*a9d0*/  BSYNC B1 ;  /* 0x0000000000017941 */ /* 0x000fea0003800000 */
.L_x_20268:
        /* <DEDUP_REMOVED lines=16> */
.L_x_20274:
[----:B------:R-:W-:Y:S05]  /*aae0*/  BSYNC B2 ;  /* 0x0000000000027941 */ /* 0x000fea0003800000 */
.L_x_20273:
        /* <DEDUP_REMOVED lines=44> */
.L_x_20272:
[----:B------:R-:W-:Y:S05]  /*adb0*/  BSYNC B1 ;  /* 0x0000000000017941 */ /* 0x000fea0003800000 */
.L_x_20271:
        /* <DEDUP_REMOVED lines=12> */
.L_x_20267:
[----:B------:R-:W-:Y:S05]  /*ae80*/  BSYNC B0 ;  /* 0x0000000000007941 */ /* 0x000fea0003800000 */
.L_x_20265:
        /* <DEDUP_REMOVED lines=8> */
.L_x_20276:
        /* <DEDUP_REMOVED lines=12> */
.L_x_20279:
[----:B------:R-:W-:Y:S02]  /*afd0*/  MOV R14, R9 ;  /* 0x00000009000e7202 */ /* 0x000fe40000000f00 */
.L_x_20280:
[----:B------:R-:W-:Y:S05]  /*afe0*/  BSYNC B1 ;  /* 0x0000000000017941 */ /* 0x000fea0003800000 */
.L_x_20278:
        /* <DEDUP_REMOVED lines=16> */
.L_x_20284:
[----:B------:R-:W-:Y:S05]  /*b0f0*/  BSYNC B2 ;  /* 0x0000000000027941 */ /* 0x000fea0003800000 */
.L_x_20283:
        /* <DEDUP_REMOVED lines=44> */
.L_x_20282:
[----:B------:R-:W-:Y:S05]  /*b3c0*/  BSYNC B1 ;  /* 0x0000000000017941 */ /* 0x000fea0003800000 */
.L_x_20281:
        /* <DEDUP_REMOVED lines=12> */
.L_x_20277:
[----:B------:R-:W-:Y:S05]  /*b490*/  BSYNC B0 ;  /* 0x0000000000007941 */ /* 0x000fea0003800000 */
.L_x_20275:
        /* <DEDUP_REMOVED lines=8> */
.L_x_20286:
        /* <DEDUP_REMOVED lines=12> */
.L_x_20289:
[----:B------:R-:W-:Y:S02]  /*b5e0*/  IMAD.MOV.U32 R15, RZ, RZ, R9 ;  /* 0x000000ffff0f7224 */ /* 0x000fe400078e0009 */
.L_x_20290:
[----:B------:R-:W-:Y:S05]  /*b5f0*/  BSYNC B1 ;  /* 0x0000000000017941 */ /* 0x000fea0003800000 */
.L_x_20288:
        /* <DEDUP_REMOVED lines=16> */
.L_x_20294:
[----:B------:R-:W-:Y:S05]  /*b700*/  BSYNC B2 ;  /* 0x0000000000027941 */ /* 0x000fea0003800000 */
.L_x_20293:
        /* <DEDUP_REMOVED lines=44> */
.L_x_20292:
[----:B------:R-:W-:Y:S05]  /*b9d0*/  BSYNC B1 ;  /* 0x0000000000017941 */ /* 0x000fea0003800000 */
.L_x_20291:
        /* <DEDUP_REMOVED lines=8> */
[----:B-1----:R-:W-:Y:S02]  /*ba60*/  FSEL R144, R106, RZ, !P3 ;  /* 0x000000ff6a907208 */ /* 0x002fe40005800000 */
[----:B------:R-:W-:-:S03]  /*ba70*/  SEL R104, RZ, 0x1, P3 ;  /* 0x00000001ff687807 */ /* 0x000fc60001800000 */
[----:B------:R-:W-:Y:S01]  /*ba80*/  @P0 FADD.FTZ R144, R107, R144 ;  /* 0x000000906b900221 */ /* 0x000fe20000010000 */
[----:B------:R-:W-:Y:S02]  /*ba90*/  PRMT R15, R104, 0x7610, R15 ;  /* 0x00007610680f7816 */ /* 0x000fe4000000000f */
.L_x_20287:
[----:B------:R-:W-:Y:S05]  /*baa0*/  BSYNC B0 ;  /* 0x0000000000007941 */ /* 0x000fea0003800000 */
.L_x_20285:
        /* <DEDUP_REMOVED lines=8> */
.L_x_20296:
        /* <DEDUP_REMOVED lines=12> */
.L_x_20299:
[----:B------:R-:W-:Y:S02]  /*bbf0*/  IMAD.MOV.U32 R124, RZ, RZ, R9 ;  /* 0x000000ffff7c7224 */ /* 0x000fe400078e0009 */
.L_x_20300:
[----:B------:R-:W-:Y:S05]  /*bc00*/  BSYNC B1 ;  /* 0x0000000000017941 */ /* 0x000fea0003800000 */
.L_x_20298:
        /* <DEDUP_REMOVED lines=16> */
.L_x_20304:
[----:B------:R-:W-:Y:S05]  /*bd10*/  BSYNC B2 ;  /* 0x0000000000027941 */ /* 0x000fea0003800000 */
.L_x_20303:
        /* <DEDUP_REMOVED lines=44> */
.L_x_20302:
[----:B------:R-:W-:Y:S05]  /*bfe0*/  BSYNC B1 ;  /* 0x0000000000017941 */ /* 0x000fea0003800000 */
.L_x_20301:
        /* <DEDUP_REMOVED lines=12> */
.L_x_20297:
[----:B------:R-:W-:Y:S05]  /*c0b0*/  BSYNC B0 ;  /* 0x0000000000007941 */ /* 0x000fea0003800000 */
.L_x_20295:
        /* <DEDUP_REMOVED lines=8> */
.L_x_20306:
        /* <DEDUP_REMOVED lines=12> */
.L_x_20309:
[----:B------:R-:W-:Y:S02]  /*c200*/  MOV R125, R9 ;  /* 0x00000009007d7202 */ /* 0x000fe40000000f00 */
.L_x_20310:
[----:B------:R-:W-:Y:S05]  /*c210*/  BSYNC B1 ;  /* 0x0000000000017941 */ /* 0x000fea0003800000 */
.L_x_20308:
        /* <DEDUP_REMOVED lines=16> */
.L_x_20314:
[----:B------:R-:W-:Y:S05]  /*c320*/  BSYNC B2 ;  /* 0x0000000000027941 */ /* 0x000fea0003800000 */
.L_x_20313:
        /* <DEDUP_REMOVED lines=44> */
.L_x_20312:
[----:B------:R-:W-:Y:S05]  /*c5f0*/  BSYNC B1 ;  /* 0x0000000000017941 */ /* 0x000fea0003800000 */
.L_x_20311:
        /* <DEDUP_REMOVED lines=12> */
.L_x_20307:
[----:B------:R-:W-:Y:S05]  /*c6c0*/  BSYNC B0 ;  /* 0x0000000000007941 */ /* 0x000fea0003800000 */
.L_x_20305:
        /* <DEDUP_REMOVED lines=8> */
.L_x_20316:
        /* <DEDUP_REMOVED lines=12> */
.L_x_20319:
[----:B------:R-:W-:Y:S02]  /*c810*/  IMAD.MOV.U32 R126, RZ, RZ, R9 ;  /* 0x000000ffff7e7224 */ /* 0x000fe400078e0009 */
.L_x_20320:
[----:B------:R-:W-:Y:S05]  /*c820*/  BSYNC B1 ;  /* 0x0000000000017941 */ /* 0x000fea0003800000 */
.L_x_20318:
        /* <DEDUP_REMOVED lines=16> */
.L_x_20324:
[----:B------:R-:W-:Y:S05]  /*c930*/  BSYNC B2 ;  /* 0x0000000000027941 */ /* 0x000fea0003800000 */
.L_x_20323:
        /* <DEDUP_REMOVED lines=44> */
.L_x_20322:
[----:B------:R-:W-:Y:S05]  /*cc00*/  BSYNC B1 ;  /* 0x0000000000017941 */ /* 0x000fea0003800000 */
.L_x_20321:
        /* <DEDUP_REMOVED lines=12> */
.L_x_20317:
[----:B------:R-:W-:Y:S05]  /*ccd0*/  BSYNC B0 ;  /* 0x0000000000007941 */ /* 0x000fea0003800000 */
.L_x_20315:
        /* <DEDUP_REMOVED lines=8> */
.L_x_20326:
        /* <DEDUP_REMOVED lines=12> */
.L_x_20329:
[----:B------:R-:W-:Y:S02]  /*ce20*/  IMAD.MOV.U32 R127, RZ, RZ, R9 ;  /* 0x000000ffff7f7224 */ /* 0x000fe400078e0009 */
.L_x_20330:
[----:B------:R-:W-:Y:S05]  /*ce30*/  BSYNC B1 ;  /* 0x0000000000017941 */ /* 0x000fea0003800000 */
.L_x_20328:
        /* <DEDUP_REMOVED lines=16> */
.L_x_20334:
[----:B------:R-:W-:Y:S05]  /*cf40*/  BSYNC B2 ;  /* 0x0000000000027941 */ /* 0x000fea0003800000 */
.L_x_20333:
        /* <DEDUP_REMOVED lines=44> */
.L_x_20332:
[----:B------:R-:W-:Y:S05]  /*d210*/  BSYNC B1 ;  /* 0x0000000000017941 */ /* 0x000fea0003800000 */
.L_x_20331:
        /* <DEDUP_REMOVED lines=12> */
.L_x_20327:
[----:B------:R-:W-:Y:S05]  /*d2e0*/  BSYNC B0 ;  /* 0x0000000000007941 */ /* 0x000fea0003800000 */
.L_x_20325:
        /* <DEDUP_REMOVED lines=32> */
.L_x_20336:
[----:B------:R-:W-:Y:S05]  /*d4f0*/  BSYNC B0 ;  /* 0x0000000000007941 */ /* 0x000fea0003800000 */
.L_x_20335:
        /* <DEDUP_REMOVED lines=10> */
.L_x_20338:
        /* <DEDUP_REMOVED lines=12> */
.L_x_20341:
[----:B------:R-:W-:Y:S02]  /*d660*/  IMAD.MOV.U32 R12, RZ, RZ, R9 ;  /* 0x000000ffff0c7224 */ /* 0x000fe400078e0009 */
.L_x_20342:
[----:B------:R-:W-:Y:S05]  /*d670*/  BSYNC B1 ;  /* 0x0000000000017941 */ /* 0x000fea0003800000 */
.L_x_20340:
        /* <DEDUP_REMOVED lines=16> */
.L_x_20346:
[----:B------:R-:W-:Y:S05]  /*d780*/  BSYNC B2 ;  /* 0x0000000000027941 */ /* 0x000fea0003800000 */
.L_x_20345:
        /* <DEDUP_REMOVED lines=44> */
.L_x_20344:
[----:B------:R-:W-:Y:S05]  /*da50*/  BSYNC B1 ;  /* 0x0000000000017941 */ /* 0x000fea0003800000 */
.L_x_20343:
        /* <DEDUP_REMOVED lines=12> */
.L_x_20339:
[----:B------:R-:W-:Y:S05]  /*db20*/  BSYNC B0 ;  /* 0x0000000000007941 */ /* 0x000fea0003800000 */
.L_x_20337:
        /* <DEDUP_REMOVED lines=8> */
.L_x_20348:
        /* <DEDUP_REMOVED lines=12> */
.L_x_20351:
[----:B------:R-:W-:Y:S02]  /*dc70*/  MOV R13, R9 ;  /* 0x00000009000d7202 */ /* 0x000fe40000000f00 */
.L_x_20352:
[----:B------:R-:W-:Y:S05]  /*dc80*/  BSYNC B1 ;  /* 0x0000000000017941 */ /* 0x000fea0003800000 */
.L_x_20350:
        /* <DEDUP_REMOVED lines=16> */
.L_x_20356:
[----:B------:R-:W-:Y:S05]  /*dd90*/  BSYNC B2 ;  /* 0x0000000000027941 */ /* 0x000fea0003800000 */
.L_x_20355:
        /* <DEDUP_REMOVED lines=44> */
.L_x_20354:
[----:B------:R-:W-:Y:S05]  /*e060*/  BSYNC B1 ;  /* 0x0000000000017941 */ /* 0x000fea0003800000 */
.L_x_20353:
        /* <DEDUP_REMOVED lines=12> */
.L_x_20349:
[----:B------:R-:W-:Y:S05]  /*e130*/  BSYNC B0 ;  /* 0x0000000000007941 */ /* 0x000fea0003800000 */
.L_x_20347:
        /* <DEDUP_REMOVED lines=8> */
.L_x_20358:
        /* <DEDUP_REMOVED lines=12> */
.L_x_20361:
[----:B------:R-:W-:Y:S02]  /*e280*/  MOV R14, R9 ;  /* 0x00000009000e7202 */ /* 0x000fe40000000f00 */
.L_x_20362:
[----:B------:R-:W-:Y:S05]  /*e290*/  BSYNC B1 ;  /* 0x0000000000017941 */ /* 0x000fea0003800000 */
.L_x_20360:
        /* <DEDUP_REMOVED lines=16> */
.L_x_20366:
[----:B------:R-:W-:Y:S05]  /*e3a0*/  BSYNC B2 ;  /* 0x0000000000027941 */ /* 0x000fea0003800000 */
.L_x_20365:
        /* <DEDUP_REMOVED lines=44> */
.L_x_20364:
[----:B------:R-:W-:Y:S05]  /*e670*/  BSYNC B1 ;  /* 0x0000000000017941 */ /* 0x000fea0003800000 */
.L_x_20363:
        /* <DEDUP_REMOVED lines=12> */
.L_x_20359:
[----:B------:R-:W-:Y:S05]  /*e740*/  BSYNC B0 ;  /* 0x0000000000007941 */ /* 0x000fea0003800000 */
.L_x_20357:
        /* <DEDUP_REMOVED lines=8> */
.L_x_20368:
        /* <DEDUP_REMOVED lines=12> */
.L_x_20371:
[----:B------:R-:W-:Y:S02]  /*e890*/  MOV R15, R9 ;  /* 0x00000009000f7202 */ /* 0x000fe40000000f00 */
.L_x_20372:
[----:B------:R-:W-:Y:S05]  /*e8a0*/  BSYNC B1 ;  /* 0x0000000000017941 */ /* 0x000fea0003800000 */
.L_x_20370:
        /* <DEDUP_REMOVED lines=16> */
.L_x_20376:
[----:B------:R-:W-:Y:S05]  /*e9b0*/  BSYNC B2 ;  /* 0x0000000000027941 */ /* 0x000fea0003800000 */
.L_x_20375:
        /* <DEDUP_REMOVED lines=44> */
.L_x_20374:
[----:B------:R-:W-:Y:S05]  /*ec80*/  BSYNC B1 ;  /* 0x0000000000017941 */ /* 0x000fea0003800000 */
.L_x_20373:
        /* <DEDUP_REMOVED lines=12> */
.L_x_20369:
[----:B------:R-:W-:Y:S05]  /*ed50*/  BSYNC B0 ;  /* 0x0000000000007941 */ /* 0x000fea0003800000 */
.L_x_20367:
[----:B------:R-:W-:Y:S01]  /*ed60*/  BSSY B0, `(.L_x_20377) ;  /* 0x0000060000007945 */ /* 0x000fe20003800000 */
[----:B------:R-:W-:Y:S05]  /*ed70*/  @P2 BRA `(.L_x_20378) ;  /* 0x0000006000002947 */ /* 0x000fea0003800000 */
[----:B-1----:R-:W-:Y:S01]  /*ed80*/  MOV R152, RZ ;  /* 0x000000ff00987202 */ /* 0x002fe20000000f00 */
[----:B------:R-:W-:Y:S01]  /*ed90*/  IMAD.MOV.U32 R104, RZ, RZ, R105 ;  /* 0x000000ffff687224 */ /* 0x000fe200078e0069 */
[----:B------:R-:W-:Y:S05]  /*eda0*/  @!P0 BRA `(.L_x_20379) ;  /* 0x000005b000008947 */ /* 0x000fea0003800000 */
[----:B------:R-:W-:Y:S01]  /*edb0*/  MOV R104, R105 ;  /* 0x0000006900687202 */ /* 0x000fe20000000f00 */
[----:B-----5:R-:W-:Y:S01]  /*edc0*/  HADD2.F32 R152, -RZ, R102.H0_H0 ;  /* 0x20000066ff987230 */ /* 0x020fe20000004100 */
[----:B------:R-:W-:Y:S05]  /*edd0*/  BRA `(.L_x_20379) ;  /* 0x0000058000007947 */ /* 0x000fea0003800000 */
.L_x_20378:
        /* <DEDUP_REMOVED lines=12> */
.L_x_20381:
[----:B------:R-:W-:Y:S02]  /*eea0*/  MOV R124, R9 ;  /* 0x00000009007c7202 */ /* 0x000fe40000000f00 */
.L_x_20382:
[----:B------:R-:W-:Y:S05]  /*eeb0*/  BSYNC B1 ;  /* 0x0000000000017941 */ /* 0x000fea0003800000 */
.L_x_20380:
        /* <DEDUP_REMOVED lines=16> */
.L_x_20386:
[----:B------:R-:W-:Y:S05]  /*efc0*/  BSYNC B2 ;  /* 0x0000000000027941 */ /* 0x000fea0003800000 */
.L_x_20385:
        /* <DEDUP_REMOVED lines=42> */
[----:B------:R-:W-:Y:S01]  /*f270*/  HFMA2.MMA R104, -RZ, RZ, 0, 0 ;  /* 0x00000000ff687435 */ /* 0x000fe200000001ff */
[----:B------:R-:W-:-:S05]  /*f280*/  LOP3.LUT R4, R105, UR26, R4, 0x96, !PT ;  /* 0x0000001a69047c12 */ /* 0x000fca000f8e9604 */
.L_x_20384:
[----:B------:R-:W-:Y:S05]  /*f290*/  BSYNC B1 ;  /* 0x0000000000017941 */ /* 0x000fea0003800000 */
.L_x_20383:
[----:B------:R-:W0:Y:S01]  /*f2a0*/  I2F.U32 R105, R124 ;  /* 0x0000007c00697306 */ /* 0x000e220000201000 */
[----:B-----5:R-:W-:Y:S01]  /*f2b0*/  HADD2.F32 R107, -RZ, R98.H0_H0 ;  /* 0x20000062ff6b7230 */ /* 0x020fe20000004100 */
[----:B------:R-:W-:-:S04]  /*f2c0*/  IMAD.MOV.U32 R106, RZ, RZ, 0x2f800000 ;  /* 0x2f800000ff6a7424 */ /* 0x000fc800078e00ff */
[----:B------:R-:W-:-:S04]  /*f2d0*/  FMUL.FTZ R107, R107, c[0x0][0x1ec] ;  /* 0x00007b006b6b7a20 */ /* 0x000fc80000410000 */
[----:B------:R-:W-:Y:S02]  /*f2e0*/  FMUL.FTZ R107, R107, c[0x0][0x1e8] ;  /* 0x00007a006b6b7a20 */ /* 0x000fe40000410000 */
[----:B0-----:R-:W-:-:S05]  /*f2f0*/  FFMA.FTZ R105, R105, R106, 1.1641532182693481445e-10 ;  /* 0x2f00000069697423 */ /* 0x001fca000001006a */
[----:B------:R-:W-:-:S04]  /*f300*/  FSETP.GTU.FTZ.AND P3, PT, R105, c[0x0][0x1e4], PT ;  /* 0x0000790069007a0b */ /* 0x000fc80003f7c000 */
[----:B-1----:R-:W-:Y:S01]  /*f310*/  FSEL R152, R107, RZ, !P3 ;  /* 0x000000ff6b987208 */ /* 0x002fe20005800000 */
[----:B------:R-:W-:Y:S01]  /*f320*/  @P0 HADD2.F32 R107, -RZ, R102.H0_H0 ;  /* 0x20000066ff6b0230 */ /* 0x000fe20000004100 */
[----:B------:R-:W-:-:S04]  /*f330*/  SEL R105, RZ, 0x1, P3 ;  /* 0x00000001ff697807 */ /* 0x000fc80001800000 */
[----:B------:R-:W-:Y:S01]  /*f340*/  @P0 FADD.FTZ R152, R107, R152 ;  /* 0x000000986b980221 */ /* 0x000fe20000010000 */
[----:B------:R-:W-:Y:S02]  /*f350*/  PRMT R124, R105, 0x7610, R124 ;  /* 0x00007610697c7816 */ /* 0x000fe4000000007c */
.L_x_20379:
[----:B------:R-:W-:Y:S05]  /*f360*/  BSYNC B0 ;  /* 0x0000000000007941 */ /* 0x000fea0003800000 */
.L_x_20377:
        /* <DEDUP_REMOVED lines=8> */
.L_x_20388:
        /* <DEDUP_REMOVED lines=12> */
.L_x_20391:
[----:B------:R-:W-:Y:S02]  /*f4b0*/  MOV R125, R9 ;  /* 0x00000009007d7202 */ /* 0x000fe40000000f00 */
.L_x_20392:
[----:B------:R-:W-:Y:S05]  /*f4c0*/  BSYNC B1 ;  /* 0x0000000000017941 */ /* 0x000fea0003800000 */
.L_x_20390:
        /* <DEDUP_REMOVED lines=16> */
.L_x_20396:
[----:B------:R-:W-:Y:S05]  /*f5d0*/  BSYNC B2 ;  /* 0x0000000000027941 */ /* 0x000fea0003800000 */
.L_x_20395:
        /* <DEDUP_REMOVED lines=43> */
[----:B------:R-:W-:-:S06]  /*f890*/  HFMA2.MMA R105, -RZ, RZ, 0, 0 ;  /* 0x00000000ff697435 */ /* 0x000fcc00000001ff */
.L_x_20394:
[----:B------:R-:W-:Y:S05]  /*f8a0*/  BSYNC B1 ;  /* 0x0000000000017941 */ /* 0x000fea0003800000 */
.L_x_20393:
        /* <DEDUP_REMOVED lines=12> */
.L_x_20389:
[----:B------:R-:W-:Y:S05]  /*f970*/  BSYNC B0 ;  /* 0x0000000000007941 */ /* 0x000fea0003800000 */
.L_x_20387:
        /* <DEDUP_REMOVED lines=8> */
.L_x_20398:
        /* <DEDUP_REMOVED lines=12> */
.L_x_20401:
[----:B------:R-:W-:Y:S02]  /*fac0*/  MOV R126, R9 ;  /* 0x00000009007e7202 */ /* 0x000fe40000000f00 */
.L_x_20402:
[----:B------:R-:W-:Y:S05]  /*fad0*/  BSYNC B1 ;  /* 0x0000000000017941 */ /* 0x000fea0003800000 */
.L_x_20400:
        /* <DEDUP_REMOVED lines=16> */
.L_x_20406:
[----:B------:R-:W-:Y:S05]  /*fbe0*/  BSYNC B2 ;  /* 0x0000000000027941 */ /* 0x000fea0003800000 */
.L_x_20405:
        /* <DEDUP_REMOVED lines=42> */
[----:B------:R-:W-:Y:S01]  /*fe90*/  HFMA2.MMA R104, -RZ, RZ, 0, 0 ;  /* 0x00000000ff687435 */ /* 0x000fe200000001ff */
[----:B------:R-:W-:-:S05]  /*fea0*/  LOP3.LUT R4, R105, UR26, R4, 0x96, !PT ;  /* 0x0000001a69047c12 */ /* 0x000fca000f8e9604 */
.L_x_20404:
[----:B------:R-:W-:Y:S05]  /*feb0*/  BSYNC B1 ;  /* 0x0000000000017941 */ /* 0x000fea0003800000 */
.L_x_20403:
[----:B------:R-:W0:Y:S01]  /*fec0*/  I2F.U32 R105, R126 ;  /* 0x0000007e00697306 */ /* 0x000e220000201000 */
[----:B------:R-:W-:-:S04]  /*fed0*/  IMAD.MOV.U32 R106, RZ, RZ, 0x2f800000 ;  /* 0x2f800000ff6a7424 */ /* 0x000fc800078e00ff */
[----:B0-----:R-:W-:Y:S01]  /*fee0*/  FFMA.FTZ R105, R105, R106, 1.1641532182693481445e-10 ;  /* 0x2f00000069697423 */ /* 0x001fe2000001006a */
[----:B-----5:R-:W-:-:S04]  /*fef0*/  HADD2.F32 R106, -RZ, R99.H0_H0 ;  /* 0x20000063ff6a7230 */ /* 0x020fc80000004100 */
[----:B------:R-:W-:Y:S01]  /*ff00*/  FSETP.GTU.FTZ.AND P3, PT, R105, c[0x0][0x1e4], PT ;  /* 0x0000790069007a0b */ /* 0x000fe20003f7c000 */
[----:B------:R-:W-:-:S03]  /*ff10*/  FMUL.FTZ R106, R106, c[0x0][0x1ec] ;  /* 0x00007b006a6a7a20 */ /* 0x000fc60000410000 */
[----:B------:R-:W-:Y:S01]  /*ff20*/  SEL R105, RZ, 0x1, P3 ;  /* 0x00000001ff697807 */ /* 0x000fe20001800000 */
[----:B------:R-:W-:-:S03]  /*ff30*/  FMUL.FTZ R106, R106, c[0x0][0x1e8] ;  /* 0x00007a006a6a7a20 */ /* 0x000fc60000410000 */
[----:B------:R-:W-:Y:S02]  /*ff40*/  PRMT R126, R105, 0x7610, R126 ;  /* 0x00007610697e7816 */ /* 0x000fe4000000007e */
[----:B------:R-:W-:Y:S01]  /*ff50*/  FSEL R153, R106, RZ, !P3 ;  /* 0x000000ff6a997208 */ /* 0x000fe20005800000 */
[----:B------:R-:W-:-:S05]  /*ff60*/  @P0 HADD2.F32 R106, -RZ, R103.H0_H0 ;  /* 0x20000067ff6a0230 */ /* 0x000fca0000004100 */
[----:B------:R-:W-:Y:S02]  /*ff70*/  @P0 FADD.FTZ R153, R106, R153 ;  /* 0x000000996a990221 */ /* 0x000fe40000010000 */
.L_x_20399:
[----:B------:R-:W-:Y:S05]  /*ff80*/  BSYNC B0 ;  /* 0x0000000000007941 */ /* 0x000fea0003800000 */
.L_x_20397:
        /* <DEDUP_REMOVED lines=8> */
.L_x_20408:
        /* <DEDUP_REMOVED lines=12> */
.L_x_20411:
[----:B------:R-:W-:Y:S02]  /*100d0*/  MOV R127, R9 ;  /* 0x00000009007f7202 */ /* 0x000fe40000000f00 */
.L_x_20412:
[----:B------:R-:W-:Y:S05]  /*100e0*/  BSYNC B1 ;  /* 0x0000000000017941 */ /* 0x000fea0003800000 */
.L_x_20410:
        /* <DEDUP_REMOVED lines=16> */
.L_x_20416:
[----:B------:R-:W-:Y:S05]  /*101f0*/  BSYNC B2 ;  /* 0x0000000000027941 */ /* 0x000fea0003800000 */
.L_x_20415:
        /* <DEDUP_REMOVED lines=44> */
.L_x_20414:
[----:B------:R-:W-:Y:S05]  /*104c0*/  BSYNC B1 ;  /* 0x0000000000017941 */ /* 0x000fea0003800000 */
.L_x_20413:
[----:B------:R-:W0:Y:S01]  /*104d0*/  I2F.U32 R104, R127 ;  /* 0x0000007f00687306 */ /* 0x000e220000201000 */
[----:B------:R-:W-:-:S04]  /*104e0*/  IMAD.MOV.U32 R105, RZ, RZ, 0x2f800000 ;  /* 0x2f800000ff697424 */ /* 0x000fc800078e00ff */
[----:B0-----:R-:W-:Y:S01]  /*104f0*/  FFMA.FTZ R104, R104, R105, 1.1641532182693481445e-10 ;  /* 0x2f00000068687423 */ /* 0x001fe20000010069 */
[----:B-----5:R-:W-:-:S04]  /*10500*/  HADD2.F32 R105, -RZ, R99.H1_H1 ;  /* 0x30000063ff697230 */ /* 0x020fc80000004100 */
[----:B------:R-:W-:Y:S01]  /*10510*/  FSETP.GTU.FTZ.AND P2, PT, R104, c[0x0][0x1e4], PT ;  /* 0x0000790068007a0b */ /* 0x000fe20003f5c000 */
[----:B------:R-:W-:Y:S01]  /*10520*/  FMUL.FTZ R105, R105, c[0x0][0x1ec] ;  /* 0x00007b0069697a20 */ /* 0x000fe20000410000 */
[----:B------:R-:W-:-:S03]  /*10530*/  @P0 HADD2.F32 R104, -RZ, R103.H1_H1 ;  /* 0x30000067ff680230 */ /* 0x000fc60000004100 */
[----:B------:R-:W-:-:S05]  /*10540*/  FMUL.FTZ R105, R105, c[0x0][0x1e8] ;  /* 0x00007a0069697a20 */ /* 0x000fca0000410000 */
[----:B------:R-:W-:-:S05]  /*10550*/  FSEL R151, R105, RZ, !P2 ;  /* 0x000000ff69977208 */ /* 0x000fca0005000000 */
[----:B------:R-:W-:Y:S01]  /*10560*/  @P0 FADD.FTZ R151, R104, R151 ;  /* 0x0000009768970221 */ /* 0x000fe20000010000 */
[----:B------:R-:W-:-:S04]  /*10570*/  SEL R104, RZ, 0x1, P2 ;  /* 0x00000001ff687807 */ /* 0x000fc80001000000 */
[----:B------:R-:W-:Y:S02]  /*10580*/  PRMT R127, R104, 0x7610, R127 ;  /* 0x00007610687f7816 */ /* 0x000fe4000000007f */
.L_x_20409:
[----:B------:R-:W-:Y:S05]  /*10590*/  BSYNC B0 ;  /* 0x0000000000007941 */ /* 0x000fea0003800000 */
.L_x_20407:
        /* <DEDUP_REMOVED lines=66> */
.L_x_20418:
[----:B------:R-:W-:Y:S05]  /*109c0*/  BSYNC B0 ;  /* 0x0000000000007941 */ /* 0x000fea0003800000 */
.L_x_20417:
        /* <DEDUP_REMOVED lines=9> */
.L_x_20425:
        /* <DEDUP_REMOVED lines=100> */
.L_x_20426:
[----:B------:R-:W-:Y:S01]  /*110a0*/  SHF.R.U32.HI R106, RZ, 0x5, R0 ;  /* 0x00000005ff6a7819 */ /* 0x000fe20000011600 */
[----:B-1----:R-:W-:Y:S01]  /*110b0*/  FADD.FTZ R105, R105, R158 ;  /* 0x0000009e69697221 */ /* 0x002fe20000010000 */
[----:B------:R-:W-:Y:S01]  /*110c0*/  LOP3.LUT R156, R0, 0x1f, RZ, 0xc0, !PT ;  /* 0x0000001f009c7812 */ /* 0x000fe200078ec0ff */
[----:B------:R-:W-:Y:S01]  /*110d0*/  WARPSYNC 0xffffffff ;  /* 0xffffffff00007948 */ /* 0x000fe20003800000 */
[----:B------:R-:W-:-:S04]  /*110e0*/  LOP3.LUT R106, R106, 0x3, RZ, 0xc0, !PT ;  /* 0x000000036a6a7812 */ /* 0x000fc800078ec0ff */
[----:B------:R-:W-:-:S05]  /*110f0*/  @!P0 IADD3 R107, R139, R106, RZ ;  /* 0x0000006a8b6b8210 */ /* 0x000fca0007ffe0ff */
[----:B------:R1:W-:Y:S01]  /*11100*/  @!P0 STS.64 [R107.X8], R104 ;  /* 0x000000686b008388 */ /* 0x0003e20000008a00 */
[----:B------:R-:W-:-:S11]  /*11110*/  ISETP.GT.U32.AND P0, PT, R156, 0x3, PT ;  /* 0x000000039c00780c */ /* 0x000fd60003f04070 */
[----:B------:R-:W-:Y:S01]  /*11120*/  BAR.SYNC.DEFER_BLOCKING 0x0 ;  /* 0x0000000000007b1d */ /* 0x000fe20000010000 */
[----:B-1----:R-:W-:Y:S01]  /*11130*/  CS2R R104, SRZ ;  /* 0x0000000000687805 */ /* 0x002fe2000001ff00 */
[----:B------:R-:W-:Y:S01]  /*11140*/  @!P0 IMAD.IADD R159, R139, 0x1, R156 ;  /* 0x000000018b9f8824 */ /* 0x000fe200078e029c */
[----:B------:R-:W-:Y:S01]  /*11150*/  MOV R157, RZ ;  /* 0x000000ff009d7202 */ /* 0x000fe20000000f00 */
[----:B------:R-:W-:Y:S01]  /*11160*/  @!P0 IMAD.MOV.U32 R157, RZ, RZ, 0x500 ;  /* 0x00000500ff9d8424 */ /* 0x000fe200078e00ff */
[----:B------:R-:W-:Y:S01]  /*11170*/  ISETP.NE.AND P1, PT, RZ, UR8, PT ;  /* 0x00000008ff007c0c */ /* 0x000fe2000bf25270 */
[----:B------:R-:W-:Y:S02]  /*11180*/  BSSY B0, `(.L_x_20421) ;  /* 0x00000d6000007945 */ /* 0x000fe40003800000 */
        /* <DEDUP_REMOVED lines=32> */
[----:B------:R-:W-:Y:S01]  /*11390*/  MOV R104, c[0x0][0x1e0] ;  /* 0x0000780000687a02 */ /* 0x000fe20000000f00 */
[----:B---3--:R-:W0:Y:S01]  /*113a0*/  MUFU.RCP R105, R105 ;  /* 0x0000006900697308 */ /* 0x008e220000001000 */
[----:B-1----:R-:W-:-:S02]  /*113b0*/  FADD.FTZ R158, R157, R158 ;  /* 0x0000009e9d9e7221 */ /* 0x002fc40000010000 */
        /* <DEDUP_REMOVED lines=59> */
[----:B------:R-:W-:Y:S02]  /*11770*/  IMAD R117, R117, c[0x0][0x168], RZ ;  /* 0x00005a0075757a24 */ /* 0x000fe400078e02ff */
        /* <DEDUP_REMOVED lines=46> */
[----:B------:R-:W-:Y:S01]  /*11a60*/  LEA.HI.SX32 R139, R104, R139, 0x1d ;  /* 0x0000008b688b7211 */ /* 0x000fe200078feaff */
        /* <DEDUP_REMOVED lines=39> */
[----:B------:R-:W-:-:S02]  /*11ce0*/  IMAD.MOV.U32 R129, RZ, RZ, 0x10 ;  /* 0x00000010ff817424 */ /* 0x000fc400078e00ff */
        /* <DEDUP_REMOVED lines=31> */
.L_x_20422:
[----:B0-----:R-:W-:Y:S05]  /*11ee0*/  BSYNC B0 ;  /* 0x0000000000007941 */ /* 0x001fea0003800000 */
.L_x_20421:
[----:B------:R-:W-:Y:S02]  /*11ef0*/  IADD3 R2, R2, c[0x0][0x160], RZ ;  /* 0x0000580002027a10 */ /* 0x000fe40007ffe0ff */
[----:B------:R-:W-:-:S02]  /*11f00*/  LOP3.LUT P1, RZ, R11, 0xff, RZ, 0xc0, !PT ;  /* 0x000000ff0bff7812 */ /* 0x000fc4000782c0ff */
[----:B------:R-:W-:Y:S02]  /*11f10*/  ISETP.GE.AND P0, PT, R2, c[0x0][0x164], PT ;  /* 0x0000590002007a0c */ /* 0x000fe40003f06270 */
[----:B------:R-:W-:-:S11]  /*11f20*/  SEL R11, RZ, 0x1, P1 ;  /* 0x00000001ff0b7807 */ /* 0x000fd60000800000 */
[----:B-----5:R-:W-:Y:S01]  /*11f30*/  @P0 CALL.REL.NOINC `(.L_x_20423) ;  /* 0x0000001000000944 */ /* 0x020fe20003c00000 */
[----:B------:R-:W-:Y:S05]  /*11f40*/  BRA `(.L_x_20424) ;  /* 0xfffee99000007947 */ /* 0x000fea000383ffff */
.L_x_20423:
[----:B------:R-:W-:Y:S05]  /*11f50*/  EXIT ;  /* 0x000000000000794d */ /* 0x000fea0003800000 */
.L_x_20419:
[----:B------:R-:W-:Y:S01]  /*11f60*/  HFMA2.MMA R157, -RZ, RZ, 0, 5.9604644775390625e-08 ;  /* 0x00000001ff9d7435 */ /* 0x000fe200000001ff */
[----:B------:R-:W-:Y:S01]  /*11f70*/  IMAD.MOV.U32 R156, RZ, RZ, 0x1f ;  /* 0x0000001fff9c7424 */ /* 0x000fe200078e00ff */
[----:B------:R-:W-:Y:S02]  /*11f80*/  MOV R105, 0xffffffff ;  /* 0xffffffff00697802 */ /* 0x000fe40000000f00 */
[----:B------:R-:W-:Y:S02]  /*11f90*/  MOV R106, 0x11fb0 ;  /* 0x00011fb0006a7802 */ /* 0x000fe40000000f00 */
[----:B-----5:R-:W-:Y:S05]  /*11fa0*/  CALL.REL.NOINC `($__internal_91_$__cuda_sm70_shflsync_bfly_p) ;  /* 0x0000088000007944 */ /* 0x020fea0003c00000 */
[----:B01----:R-:W-:Y:S05]  /*11fb0*/  BRA `(.L_x_20425) ;  /* 0xffffeaa000007947 */ /* 0x003fea000383ffff */
.L_x_20420:
[----:B------:R-:W-:Y:S01]  /*11fc0*/  HFMA2.MMA R156, -RZ, RZ, 0, 1.847743988037109375e-06 ;  /* 0x0000001fff9c7435 */ /* 0x000fe200000001ff */
[----:B------:R-:W-:Y:S01]  /*11fd0*/  IMAD.MOV.U32 R157, RZ, RZ, 0x2 ;  /* 0x00000002ff9d7424 */ /* 0x000fe200078e00ff */
[----:B------:R-:W-:Y:S01]  /*11fe0*/  MOV R106, 0x12010 ;  /* 0x00012010006a7802 */ /* 0x000fe20000000f00 */
[----:B------:R-:W-:-:S03]  /*11ff0*/  IMAD.MOV.U32 R105, RZ, RZ, -0x1 ;  /* 0xffffffffff697424 */ /* 0x000fc600078e00ff */
[----:B-----5:R-:W-:Y:S05]  /*12000*/  CALL.REL.NOINC `($__internal_91_$__cuda_sm70_shflsync_bfly_p) ;  /* 0x0000082000007944 */ /* 0x020fea0003c00000 */
[----:B01----:R-:W-:Y:S01]  /*12010*/  FADD.FTZ R158, R158, R105 ;  /* 0x000000699e9e7221 */ /* 0x003fe20000010000 */
[----:B------:R-:W-:Y:S01]  /*12020*/  MOV R157, 0x4 ;  /* 0x00000004009d7802 */ /* 0x000fe20000000f00 */
[----:B------:R-:W-:Y:S01]  /*12030*/  IMAD.MOV.U32 R156, RZ, RZ, 0x1f ;  /* 0x0000001fff9c7424 */ /* 0x000fe200078e00ff */
[----:B------:R-:W-:-:S02]  /*12040*/  MOV R105, 0xffffffff ;  /* 0xffffffff00697802 */ /* 0x000fc40000000f00 */
[----:B------:R-:W-:Y:S02]  /*12050*/  MOV R106, 0x12070 ;  /* 0x00012070006a7802 */ /* 0x000fe40000000f00 */
[----:B------:R-:W-:Y:S05]  /*12060*/  CALL.REL.NOINC `($__internal_91_$__cuda_sm70_shflsync_bfly_p) ;  /* 0x000007c000007944 */ /* 0x000fea0003c00000 */
[----:B0-----:R-:W-:Y:S01]  /*12070*/  HFMA2.MMA R156, -RZ, RZ, 0, 1.847743988037109375e-06 ;  /* 0x0000001fff9c7435 */ /* 0x001fe200000001ff */
[----:B-1----:R-:W-:Y:S01]  /*12080*/  FADD.FTZ R158, R158, R105 ;  /* 0x000000699e9e7221 */ /* 0x002fe20000010000 */
[----:B------:R-:W-:Y:S01]  /*12090*/  MOV R106, 0x120d0 ;  /* 0x000120d0006a7802 */ /* 0x000fe20000000f00 */
[----:B------:R-:W-:Y:S02]  /*120a0*/  IMAD.MOV.U32 R157, RZ, RZ, 0x8 ;  /* 0x00000008ff9d7424 */ /* 0x000fe400078e00ff */
[----:B------:R-:W-:Y:S02]  /*120b0*/  IMAD.MOV.U32 R105, RZ, RZ, -0x1 ;  /* 0xffffffffff697424 */ /* 0x000fe400078e00ff */
[----:B------:R-:W-:Y:S05]  /*120c0*/  CALL.REL.NOINC `($__internal_91_$__cuda_sm70_shflsync_bfly_p) ;  /* 0x0000076000007944 */ /* 0x000fea0003c00000 */
[----:B01----:R-:W-:Y:S01]  /*120d0*/  FADD.FTZ R158, R158, R105 ;  /* 0x000000699e9e7221 */ /* 0x003fe20000010000 */
[----:B------:R-:W-:Y:S01]  /*120e0*/  MOV R157, 0x10 ;  /* 0x00000010009d7802 */ /* 0x000fe20000000f00 */
[----:B------:R-:W-:Y:S01]  /*120f0*/  IMAD.MOV.U32 R156, RZ, RZ, 0x1f ;  /* 0x0000001fff9c7424 */ /* 0x000fe200078e00ff */
[----:B------:R-:W-:Y:S02]  /*12100*/  MOV R105, 0xffffffff ;  /* 0xffffffff00697802 */ /* 0x000fe40000000f00 */
[----:B------:R-:W-:-:S02]  /*12110*/  MOV R106, 0x12130 ;  /* 0x00012130006a7802 */ /* 0x000fc40000000f00 */
[----:B------:R-:W-:Y:S05]  /*12120*/  CALL.REL.NOINC `($__internal_91_$__cuda_sm70_shflsync_bfly_p) ;  /* 0x0000070000007944 */ /* 0x000fea0003c00000 */
[----:B-1----:R-:W-:Y:S01]  /*12130*/  FADD.FTZ R104, R158, R105 ;  /* 0x000000699e687221 */ /* 0x002fe20000010000 */
[----:B0-----:R-:W-:Y:S01]  /*12140*/  HFMA2.MMA R156, -RZ, RZ, 0, 1.847743988037109375e-06 ;  /* 0x0000001fff9c7435 */ /* 0x001fe200000001ff */
[----:B------:R-:W-:-:S02]  /*12150*/  IMAD.MOV.U32 R157, RZ, RZ, 0x1 ;  /* 0x00000001ff9d7424 */ /* 0x000fc400078e00ff */
        /* <DEDUP_REMOVED lines=81> */
[----:B------:R-:W-:Y:S01]  /*12670*/  MOV R106, 0x126a0 ;  /* 0x000126a0006a7802 */ /* 0x000fe20000000f00 */
[----:B------:R-:W-:Y:S02]  /*12680*/  IMAD.MOV.U32 R105, RZ, RZ, -0x1 ;  /* 0xffffffffff697424 */ /* 0x000fe400078e00ff */
[----:B------:R-:W-:Y:S05]  /*12690*/  CALL.REL.NOINC `($__internal_91_$__cuda_sm70_shflsync_bfly_p) ;  /* 0x0000019000007944 */ /* 0x000fea0003c00000 */
[----:B01----:R-:W-:Y:S01]  /*126a0*/  FADD.FTZ R158, R158, R105 ;  /* 0x000000699e9e7221 */ /* 0x003fe20000010000 */
[----:B------:R-:W-:Y:S01]  /*126b0*/  MOV R157, 0x2 ;  /* 0x00000002009d7802 */ /* 0x000fe20000000f00 */
[----:B------:R-:W-:Y:S01]  /*126c0*/  IMAD.MOV.U32 R156, RZ, RZ, 0x1f ;  /* 0x0000001fff9c7424 */ /* 0x000fe200078e00ff */
[----:B------:R-:W-:Y:S02]  /*126d0*/  MOV R105, 0xffffffff ;  /* 0xffffffff00697802 */ /* 0x000fe40000000f00 */
[----:B------:R-:W-:Y:S02]  /*126e0*/  MOV R106, 0x12700 ;  /* 0x00012700006a7802 */ /* 0x000fe40000000f00 */
[----:B------:R-:W-:Y:S05]  /*126f0*/  CALL.REL.NOINC `($__internal_91_$__cuda_sm70_shflsync_bfly_p) ;  /* 0x0000013000007944 */ /* 0x000fea0003c00000 */
[----:B0-----:R-:W-:Y:S01]  /*12700*/  HFMA2.MMA R156, -RZ, RZ, 0, 1.847743988037109375e-06 ;  /* 0x0000001fff9c7435 */ /* 0x001fe200000001ff */
[----:B-1----:R-:W-:Y:S01]  /*12710*/  FADD.FTZ R158, R158, R105 ;  /* 0x000000699e9e7221 */ /* 0x002fe20000010000 */
[----:B------:R-:W-:Y:S01]  /*12720*/  MOV R106, 0x12760 ;  /* 0x00012760006a7802 */ /* 0x000fe20000000f00 */
[----:B------:R-:W-:-:S02]  /*12730*/  IMAD.MOV.U32 R157, RZ, RZ, 0x4 ;  /* 0x00000004ff9d7424 */ /* 0x000fc400078e00ff */
        /* <DEDUP_REMOVED lines=11> */
[----:B------:R-:W-:Y:S02]  /*127f0*/  IMAD.MOV.U32 R157, RZ, RZ, 0x10 ;  /* 0x00000010ff9d7424 */ /* 0x000fe400078e00ff */
[----:B------:R-:W-:-:S02]  /*12800*/  IMAD.MOV.U32 R105, RZ, RZ, -0x1 ;  /* 0xffffffffff697424 */ /* 0x000fc400078e00ff */
[----:B------:R-:W-:Y:S05]  /*12810*/  CALL.REL.NOINC `($__internal_91_$__cuda_sm70_shflsync_bfly_p) ;  /* 0x0000001000007944 */ /* 0x000fea0003c00000 */
[----:B01----:R-:W-:Y:S05]  /*12820*/  BRA `(.L_x_20426) ;  /* 0xffffe87000007947 */ /* 0x003fea000383ffff */
        .weak           $__internal_91_$__cuda_sm70_shflsync_bfly_p
        .type           $__internal_91_$__cuda_sm70_shflsync_bfly_p,@function
        .size           $__internal_91_$__cuda_sm70_shflsync_bfly_p,(.L_x_36131 - $__internal_91_$__cuda_sm70_shflsync_bfly_p)
$__internal_91_$__cuda_sm70_shflsync_bfly_p:
[----:B------:R-:W-:Y:S01]  /*12830*/  MOV R107, 0x0 ;  /* 0x00000000006b7802 */ /* 0x000fe20000000f00 */
[----:B------:R-:W-:Y:S04]  /*12840*/  WARPSYNC R105 ;  /* 0x0000006900007348 */ /* 0x000fe80003800000 */
[----:B------:R0:W1:Y:S01]  /*12850*/  SHFL.BFLY PT, R105, R158, R157, R156 ;  /* 0x0c00009d9e697389 */ /* 0x00006200000e009c */
[----:B------:R-:W-:Y:S05]  /*12860*/  RET.REL.NODEC R106 `(_ZN10layer_norm13ln_fwd_kernelINS_13Kernel_traitsIf6__halfS2_S2_fjLj5120ELj1ELj1ELj4ELj16ENS_18Kernel_traits_baseILj5120EfS2_S2_S2_fjLj128EEEEELb1ELb0ELb1ELb1EEEvNS_9FwdParamsE) ;  /* 0xfffed7906a007950 */ /* 0x000fea0003c3ffff */
.L_x_20427:
        /* <DEDUP_REMOVED lines=9> */
.L_x_36131:


//--------------------- .text._ZN10layer_norm13ln_fwd_kernelINS_13Kernel_traitsIf6__halfS2_S2_fjLj5120ELj1ELj1ELj4ELj16ENS_18Kernel_traits_baseILj5120EfS2_S2_S2_fjLj128EEEEELb1ELb1ELb0ELb0EEEvNS_9FwdParamsE --------------------------
	.section	.text._ZN10layer_norm13ln_fwd_kernelINS_13Kernel_traitsIf6__halfS2_S2_fjLj5120ELj1ELj1ELj4ELj16ENS_18Kernel_traits_baseILj5120EfS2_S2_S2_fjLj128EEEEELb1ELb1ELb0ELb0EEEvNS_9FwdParamsE,"ax",@progbits
	.sectioninfo	@"SHI_REGISTERS=230"
	.align	128
        .global         _ZN10layer_norm13ln_fwd_kernelINS_13Kernel_traitsIf6__halfS2_S2_fjLj5120ELj1ELj1ELj4ELj16ENS_18Kernel_traits_baseILj5120EfS2_S2_S2_fjLj128EEEEELb1ELb1ELb0ELb0EEEvNS_9FwdParamsE
        .type           _ZN10layer_norm13ln_fwd_kernelINS_13Kernel_traitsIf6__halfS2_S2_fjLj5120ELj1ELj1ELj4ELj16ENS_18Kernel_traits_baseILj5120EfS2_S2_S2_fjLj128EEEEELb1ELb1ELb0ELb0EEEvNS_9FwdParamsE,@function
        .size           _ZN10layer_norm13ln_fwd_kernelINS_13Kernel_traitsIf6__halfS2_S2_fjLj5120ELj1ELj1ELj4ELj16ENS_18Kernel_traits_baseILj5120EfS2_S2_S2_fjLj128EEEEELb1ELb1ELb0ELb0EEEvNS_9FwdParamsE,(.L_x_36132 - _ZN10layer_norm13ln_fwd_kernelINS_13Kernel_traitsIf6__halfS2_S2_fjLj5120ELj1ELj1ELj4ELj16ENS_18Kernel_traits_baseILj5120EfS2_S2_S2_fjLj128EEEEELb1ELb1ELb0ELb0EEEvNS_9FwdParamsE)
        .other          _ZN10layer_norm13ln_fwd_kernelINS_13Kernel_traitsIf6__halfS2_S2_fjLj5120ELj1ELj1ELj4ELj16ENS_18Kernel_traits_baseILj5120EfS2_S2_S2_fjLj128EEEEELb1ELb1ELb0ELb0EEEvNS_9FwdParamsE,@"STO_CUDA_ENTRY STV_DEFAULT"
_ZN10layer_norm13ln_fwd_kernelINS_13Kernel_traitsIf6__halfS2_S2_fjLj5120ELj1ELj1ELj4ELj16ENS_18Kernel_traits_baseILj5120EfS2_S2_S2_fjLj128EEEEELb1ELb1ELb0ELb0EEEvNS_9FwdParamsE:
.text._ZN10layer_norm13ln_fwd_kernelINS_13Kernel_traitsIf6__halfS2_S2_fjLj5120ELj1ELj1ELj4ELj16ENS_18Kernel_traits_baseILj5120EfS2_S2_S2_fjLj128EEEEELb1ELb1ELb0ELb0EEEvNS_9FwdParamsE:
        /* <DEDUP_REMOVED lines=23> */
[----:B--2---:R-:W-:-:S04]  /*0170*/  @P0 IADD3 R10, P1, R2, c[0x0][0x240], RZ ;  /* 0x00009000020a0a10 */ /* 0x004fc80007f3e0ff */
[----:B------:R-:W-:-:S04]  /*0180*/  @P0 IADD3.X R11, RZ, R3, RZ, P1, !PT ;  /* 0x00000003ff0b0210 */ /* 0x000fc80000ffe4ff */
[--C-:B------:R-:W-:Y:S02]  /*0190*/  SHF.R.U32.HI R163, RZ, 0x2, R11.reuse ;  /* 0x00000002ffa37819 */ /* 0x100fe4000001160b */
[----:B------:R-:W-:Y:S02]  /*01a0*/  SHF.R.U64 R162, R10, 0x2, R11 ;  /* 0x000000020aa27819 */ /* 0x000fe4000000120b */
[----:B------:R-:W-:Y:S02]  /*01b0*/  LEA.HI R11, R5, c[0x0][0x168], RZ, 0x3 ;  /* 0x00005a00050b7a11 */ /* 0x000fe400078f18ff */
[----:B---3--:R-:W-:Y:S01]  /*01c0*/  LOP3.LUT R8, R7, R163, R216, 0x96, !PT ;  /* 0x000000a307087212 */ /* 0x008fe200078e96d8 */
        /* <DEDUP_REMOVED lines=10> */
[C---:B------:R-:W-:Y:S02]  /*0270*/  IADD3 R160, R216.reuse, -0x61c88647, RZ ;  /* 0x9e3779b9d8a07810 */ /* 0x040fe40007ffe0ff */
[----:B------:R-:W-:Y:S01]  /*0280*/  IADD3 R31, R216, 0x3c6ef372, RZ ;  /* 0x3c6ef372d81f7810 */ /* 0x000fe20007ffe0ff */
[----:B------:R-:W-:Y:S01]  /*0290*/  IMAD.WIDE.U32 R12, R12, -0x326172a9, RZ ;  /* 0xcd9e8d570c0c7825 */ /* 0x000fe200078e00ff */
[----:B------:R-:W-:-:S02]  /*02a0*/  @P6 LOP3.LUT R4, R4, 0x8, RZ, 0xfc, !PT ;  /* 0x0000000804046812 */ /* 0x000fc400078efcff */
[----:B------:R-:W-:Y:S02]  /*02b0*/  ISETP.GE.U32.AND P3, PT, R28, 0x200, PT ;  /* 0x000002001c00780c */ /* 0x000fe40003f66070 */
[----:B------:R-:W-:Y:S02]  /*02c0*/  LOP3.LUT R4, R4, 0xffffff7f, RZ, 0xc0, !PT ;  /* 0xffffff7f04047812 */ /* 0x000fe400078ec0ff */
[----:B------:R-:W-:Y:S02]  /*02d0*/  LOP3.LUT R3, R3, R160, R6, 0x96, !PT ;  /* 0x000000a003037212 */ /* 0x000fe400078e9606 */
[----:B------:R-:W-:Y:S02]  /*02e0*/  @P5 LOP3.LUT R4, R4, 0x80, RZ, 0xfc, !PT ;  /* 0x0000008004045812 */ /* 0x000fe400078efcff */
[----:B------:R-:W-:Y:S01]  /*02f0*/  LOP3.LUT R14, R13, R2, R31, 0x96, !PT ;  /* 0x000000020d0e7212 */ /* 0x000fe200078e961f */
[----:B------:R-:W-:Y:S01]  /*0300*/  IMAD.WIDE.U32 R2, R3, -0x2daee0ad, RZ ;  /* 0xd2511f5303027825 */ /* 0x000fe200078e00ff */
[----:B------:R-:W-:-:S02]  /*0310*/  LOP3.LUT R4, R4, 0xffffffbf, RZ, 0xc0, !PT ;  /* 0xffffffbf04047812 */ /* 0x000fc400078ec0ff */
[C---:B------:R-:W-:Y:S01]  /*0320*/  IADD3 R30, R217.reuse, 0x76cf5d0a, RZ ;  /* 0x76cf5d0ad91e7810 */ /* 0x040fe20007ffe0ff */
[----:B------:R-:W-:Y:S01]  /*0330*/  IMAD.WIDE.U32 R14, R14, -0x2daee0ad, RZ ;  /* 0xd2511f530e0e7825 */ /* 0x000fe200078e00ff */
[----:B------:R-:W-:Y:S02]  /*0340*/  @P4 LOP3.LUT R4, R4, 0x40, RZ, 0xfc, !PT ;  /* 0x0000004004044812 */ /* 0x000fe400078efcff */
[----:B------:R-:W-:Y:S02]  /*0350*/  IADD3 R29, R217, 0x32370b8f, RZ ;  /* 0x32370b8fd91d7810 */ /* 0x000fe40007ffe0ff */
[----:B------:R-:W-:Y:S02]  /*0360*/  ISETP.GE.U32.AND P2, PT, R28, 0x280, PT ;  /* 0x000002801c00780c */ /* 0x000fe40003f46070 */
[----:B------:R-:W-:Y:S02]  /*0370*/  LOP3.LUT R4, R4, 0xffffffdf, RZ, 0xc0, !PT ;  /* 0xffffffdf04047812 */ /* 0x000fe400078ec0ff */
[----:B------:R-:W-:-:S02]  /*0380*/  LOP3.LUT R3, R3, R8, R30, 0x96, !PT ;  /* 0x0000000803037212 */ /* 0x000fc400078e961e */
[----:B------:R-:W-:Y:S02]  /*0390*/  LOP3.LUT R16, R15, R2, R29, 0x96, !PT ;  /* 0x000000020f107212 */ /* 0x000fe400078e961d */
[----:B------:R-:W-:Y:S01]  /*03a0*/  @P3 LOP3.LUT R4, R4, 0x20, RZ, 0xfc, !PT ;  /* 0x0000002004043812 */ /* 0x000fe200078efcff */
[----:B------:R-:W-:Y:S01]  /*03b0*/  IMAD.WIDE.U32 R2, R3, -0x326172a9, RZ ;  /* 0xcd9e8d5703027825 */ /* 0x000fe200078e00ff */
[C---:B------:R-:W-:Y:S02]  /*03c0*/  IADD3 R27, R216.reuse, -0x255992d5, RZ ;  /* 0xdaa66d2bd81b7810 */ /* 0x040fe40007ffe0ff */
[----:B------:R-:W-:Y:S01]  /*03d0*/  IADD3 R26, R216, 0x78dde6e4, RZ ;  /* 0x78dde6e4d81a7810 */ /* 0x000fe20007ffe0ff */
[----:B------:R-:W-:Y:S01]  /*03e0*/  IMAD.WIDE.U32 R16, R16, -0x326172a9, RZ ;  /* 0xcd9e8d5710107825 */ /* 0x000fe200078e00ff */
[----:B------:R-:W-:Y:S02]  /*03f0*/  LOP3.LUT R4, R4, 0xffffffef, RZ, 0xc0, !PT ;  /* 0xffffffef04047812 */ /* 0x000fe400078ec0ff */
[----:B------:R-:W-:-:S02]  /*0400*/  LOP3.LUT R12, R3, R12, R27, 0x96, !PT ;  /* 0x0000000c030c7212 */ /* 0x000fc400078e961b */
[----:B------:R-:W-:Y:S02]  /*0410*/  @P2 LOP3.LUT R4, R4, 0x10, RZ, 0xfc, !PT ;  /* 0x0000001004042812 */ /* 0x000fe400078efcff */
        /* <DEDUP_REMOVED lines=21> */
.L_x_20429:
[----:B------:R-:W-:Y:S05]  /*0570*/  BSYNC B0 ;  /* 0x0000000000007941 */ /* 0x000fea0003800000 */
.L_x_20428:
        /* <DEDUP_REMOVED lines=21> */
.L_x_20431:
[----:B------:R-:W-:Y:S05]  /*06d0*/  BSYNC B0 ;  /* 0x0000000000007941 */ /* 0x000fea0003800000 */
.L_x_20430:
        /* <DEDUP_REMOVED lines=21> */
.L_x_20433:
[----:B------:R-:W-:Y:S05]  /*0830*/  BSYNC B0 ;  /* 0x0000000000007941 */ /* 0x000fea0003800000 */
.L_x_20432:
        /* <DEDUP_REMOVED lines=21> */
.L_x_20435:
[----:B------:R-:W-:Y:S05]  /*0990*/  BSYNC B0 ;  /* 0x0000000000007941 */ /* 0x000fea0003800000 */
.L_x_20434:
        /* <DEDUP_REMOVED lines=20> */
.L_x_20437:
[----:B------:R-:W-:Y:S05]  /*0ae0*/  BSYNC B0 ;  /* 0x0000000000007941 */ /* 0x000fea0003800000 */
.L_x_20436:
        /* <DEDUP_REMOVED lines=17> */
[----:B------:R-:W-:Y:S02]  /*0c00*/  SHF.R.U32.HI R11, RZ, 0x2, R11 ;  /* 0x00000002ff0b7819 */ /* 0x000fe4000001160b */
[----:B------:R-:W-:Y:S01]  /*0c10*/  IADD3 R21, R216, -0x4ab325aa, RZ ;  /* 0xb54cda56d8157810 */ /* 0x000fe20007ffe0ff */
[----:B------:R-:W-:Y:S01]  /*0c20*/  IMAD.IADD R3, R0, 0x1, -R3 ;  /* 0x0000000100037824 */ /* 0x000fe200078e0a03 */
[----:B------:R-:W-:Y:S02]  /*0c30*/  LOP3.LUT R14, R11, 0x3fffffe0, RZ, 0xc0, !PT ;  /* 0x3fffffe00b0e7812 */ /* 0x000fe400078ec0ff */
[----:B------:R-:W-:Y:S02]  /*0c40*/  IADD3 R20, R217, 0x646e171e, RZ ;  /* 0x646e171ed9147810 */ /* 0x000fe40007ffe0ff */
[----:B------:R-:W-:-:S02]  /*0c50*/  IMNMX R3, RZ, R3, !PT ;  /* 0x00000003ff037217 */ /* 0x000fc40007800200 */
[----:B------:R-:W-:Y:S02]  /*0c60*/  LOP3.LUT R2, R13, R2, R21, 0x96, !PT ;  /* 0x000000020d027212 */ /* 0x000fe400078e9615 */
[----:B------:R-:W-:Y:S02]  /*0c70*/  IMNMX R5, R3, 0x20, PT ;  /* 0x0000002003057817 */ /* 0x000fe40003800200 */
[----:B------:R-:W-:Y:S01]  /*0c80*/  LOP3.LUT R6, R9, R6, R20, 0x96, !PT ;  /* 0x0000000609067212 */ /* 0x000fe200078e9614 */
[----:B------:R-:W-:Y:S01]  /*0c90*/  IMAD.WIDE.U32 R2, R2, -0x2daee0ad, RZ ;  /* 0xd2511f5302027825 */ /* 0x000fe200078e00ff */
[----:B------:R-:W-:Y:S02]  /*0ca0*/  SHF.L.U32 R7, R165, 0x5, RZ ;  /* 0x00000005a5077819 */ /* 0x000fe400000006ff */
[----:B------:R-:W-:Y:S01]  /*0cb0*/  IADD3 R19, R217, 0x1fd5c5a3, RZ ;  /* 0x1fd5c5a3d9137810 */ /* 0x000fe20007ffe0ff */
[----:B------:R-:W-:Y:S01]  /*0cc0*/  IMAD.IADD R5, R5, 0x1, R14 ;  /* 0x0000000105057824 */ /* 0x000fe200078e020e */
[----:B------:R-:W-:Y:S01]  /*0cd0*/  LOP3.LUT R9, R7, 0x3e0, RZ, 0xc0, !PT ;  /* 0x000003e007097812 */ /* 0x000fe200078ec0ff */
[----:B------:R-:W-:Y:S01]  /*0ce0*/  IMAD.WIDE.U32 R6, R6, -0x326172a9, RZ ;  /* 0xcd9e8d5706067825 */ /* 0x000fe200078e00ff */
[----:B------:R-:W-:-:S02]  /*0cf0*/  IADD3 R18, R216, 0x5384540f, RZ ;  /* 0x5384540fd8127810 */ /* 0x000fc40007ffe0ff */
[----:B------:R-:W-:Y:S01]  /*0d00*/  LOP3.LUT R8, R3, R8, R19, 0x96, !PT ;  /* 0x0000000803087212 */ /* 0x000fe200078e9613 */
[----:B------:R-:W-:Y:S01]  /*0d10*/  IMAD.SHL.U32 R5, R5, 0x8, RZ ;  /* 0x0000000805057824 */ /* 0x000fe200078e00ff */
[----:B------:R-:W-:Y:S01]  /*0d20*/  LOP3.LUT R12, R7, R12, R18, 0x96, !PT ;  /* 0x0000000c070c7212 */ /* 0x000fe200078e9612 */
[----:B------:R-:W-:Y:S01]  /*0d30*/  IMAD.IADD R9, R0, 0x1, -R9 ;  /* 0x0000000100097824 */ /* 0x000fe200078e0a09 */
[----:B------:R-:W-:Y:S01]  /*0d40*/  IADD3 R17, R216, -0xe443238, RZ ;  /* 0xf1bbcdc8d8117810 */ /* 0x000fe20007ffe0ff */
[----:B------:R-:W0:Y:S01]  /*0d50*/  I2F.U32 R13, R5 ;  /* 0x00000005000d7306 */ /* 0x000e220000201000 */
[----:B------:R-:W-:Y:S01]  /*0d60*/  IMAD.HI.U32 R0, R8, -0x326172a9, RZ ;  /* 0xcd9e8d5708007827 */ /* 0x000fe200078e00ff */
[----:B------:R-:W-:Y:S02]  /*0d70*/  IADD3 R16, R217, -0x24c28bd8, RZ ;  /* 0xdb3d7428d9107810 */ /* 0x000fe40007ffe0ff */
[----:B------:R-:W-:Y:S01]  /*0d80*/  IMNMX R9, RZ, R9, !PT ;  /* 0x00000009ff097217 */ /* 0x000fe20007800200 */
[----:B------:R-:W-:Y:S01]  /*0d90*/  IMAD.HI.U32 R3, R12, -0x2daee0ad, RZ ;  /* 0xd2511f530c037827 */ /* 0x000fe200078e00ff */
[----:B------:R-:W-:-:S02]  /*0da0*/  LOP3.LUT R6, R0, R6, R17, 0x96, !PT ;  /* 0x0000000600067212 */ /* 0x000fc400078e9611 */
[----:B------:R-:W-:Y:S01]  /*0db0*/  IMNMX R9, R9, 0x20, PT ;  /* 0x0000002009097817 */ /* 0x000fe20003800200 */
[----:B------:R-:W-:Y:S01]  /*0dc0*/  IMAD.MOV.U32 R7, RZ, RZ, 0x1 ;  /* 0x00000001ff077424 */ /* 0x000fe200078e00ff */
[----:B------:R-:W-:Y:S01]  /*0dd0*/  LOP3.LUT R32, R3, R2, R16, 0x96, !PT ;  /* 0x0000000203207212 */ /* 0x000fe200078e9610 */
[----:B------:R-:W-:Y:S01]  /*0de0*/  IMAD R2, R12, -0x2daee0ad, RZ ;  /* 0xd2511f530c027824 */ /* 0x000fe200078e02ff */
[----:B------:R-:W-:Y:S01]  /*0df0*/  IADD3 R0, R14, R9, RZ ;  /* 0x000000090e007210 */ /* 0x000fe20007ffe0ff */
[----:B------:R-:W-:Y:S01]  /*0e00*/  IMAD.HI.U32 R12, R6, -0x2daee0ad, RZ ;  /* 0xd2511f53060c7827 */ /* 0x000fe200078e00ff */
[----:B------:R-:W-:Y:S01]  /*0e10*/  IADD3 R15, R217, -0x695add53, RZ ;  /* 0x96a522add90f7810 */ /* 0x000fe20007ffe0ff */
[----:B0-----:R-:W0:Y:S02]  /*0e20*/  MUFU.RCP R13, R13 ;  /* 0x0000000d000d7308 */ /* 0x001e240000001000 */
[----:B------:R-:W-:Y:S01]  /*0e30*/  IMAD R3, R8, -0x326172a9, RZ ;  /* 0xcd9e8d5708037824 */ /* 0x000fe200078e02ff */
[----:B------:R-:W-:Y:S01]  /*0e40*/  IADD3 R14, R216, -0x700cb87f, RZ ;  /* 0x8ff34781d80e7810 */ /* 0x000fe20007ffe0ff */
[----:B------:R-:W-:Y:S01]  /*0e50*/  IMAD.HI.U32 R11, R32, -0x326172a9, RZ ;  /* 0xcd9e8d57200b7827 */ /* 0x000fe200078e00ff */
[----:B------:R-:W-:-:S02]  /*0e60*/  LOP3.LUT R12, R12, R2, R15, 0x96, !PT ;  /* 0x000000020c0c7212 */ /* 0x000fc400078e960f */
[----:B------:R-:W-:Y:S01]  /*0e70*/  LOP3.LUT R10, R10, 0x3, RZ, 0xc0, !PT ;  /* 0x000000030a0a7812 */ /* 0x000fe200078ec0ff */
[----:B------:R-:W-:Y:S01]  /*0e80*/  IMAD R8, R6, -0x2daee0ad, RZ ;  /* 0xd2511f5306087824 */ /* 0x000fe200078e02ff */
[----:B------:R-:W-:Y:S01]  /*0e90*/  LOP3.LUT R11, R11, R3, R14, 0x96, !PT ;  /* 0x000000030b0b7212 */ /* 0x000fe200078e960e */
[----:B------:R-:W-:Y:S02]  /*0ea0*/  IMAD.MOV.U32 R9, RZ, RZ, RZ ;  /* 0x000000ffff097224 */ /* 0x000fe400078e00ff */
[----:B------:R-:W-:Y:S02]  /*0eb0*/  IMAD.SHL.U32 R5, R0, 0x8, RZ ;  /* 0x0000000800057824 */ /* 0x000fe400078e00ff */
[----:B------:R-:W-:Y:S02]  /*0ec0*/  IMAD R6, R32, -0x326172a9, RZ ;  /* 0xcd9e8d5720067824 */ /* 0x000fe400078e02ff */
.L_x_20741:
        /* <DEDUP_REMOVED lines=36> */
.L_x_20441:
[----:B-1----:R-:W-:Y:S02]  /*1110*/  IMAD.MOV.U32 R169, RZ, RZ, R6 ;  /* 0x000000ffffa97224 */ /* 0x002fe400078e0006 */
.L_x_20442:
[----:B------:R-:W-:Y:S05]  /*1120*/  BSYNC B1 ;  /* 0x0000000000017941 */ /* 0x000fea0003800000 */
.L_x_20440:
        /* <DEDUP_REMOVED lines=16> */
.L_x_20446:
[----:B------:R-:W-:Y:S05]  /*1230*/  BSYNC B2 ;  /* 0x0000000000027941 */ /* 0x000fea0003800000 */
.L_x_20445:
        /* <DEDUP_REMOVED lines=44> */
.L_x_20444:
[----:B------:R-:W-:Y:S05]  /*1500*/  BSYNC B1 ;  /* 0x0000000000017941 */ /* 0x000fea0003800000 */
.L_x_20443:
[----:B------:R-:W1:Y:S01]  /*1510*/  I2F.U32 R169, R169 ;  /* 0x000000a900a97306 */ /* 0x000e620000201000 */
[----:B------:R-:W-:Y:S01]  /*1520*/  IMAD.MOV.U32 R194, RZ, RZ, 0x2f800000 ;  /* 0x2f800000ffc27424 */ /* 0x000fe200078e00ff */
[----:B-----5:R-:W-:Y:S01]  /*1530*/  HADD2.F32 R179, -RZ, R156.H0_H0 ;  /* 0x2000009cffb37230 */ /* 0x020fe20000004100 */
[----:B------:R-:W-:Y:S01]  /*1540*/  LOP3.LUT R4, R4, 0xfffffffb, RZ, 0xc0, !PT ;  /* 0xfffffffb04047812 */ /* 0x000fe200078ec0ff */
        /* <DEDUP_REMOVED lines=21> */
.L_x_20448:
[----:B------:R-:W-:Y:S02]  /*16a0*/  IMAD.MOV.U32 R169, RZ, RZ, R6 ;  /* 0x000000ffffa97224 */ /* 0x000fe400078e0006 */
.L_x_20449:
[----:B------:R-:W-:Y:S05]  /*16b0*/  BSYNC B1 ;  /* 0x0000000000017941 */ /* 0x000fea0003800000 */
.L_x_20447:
        /* <DEDUP_REMOVED lines=16> */
.L_x_20453:
[----:B------:R-:W-:Y:S05]  /*17c0*/  BSYNC B2 ;  /* 0x0000000000027941 */ /* 0x000fea0003800000 */
.L_x_20452:
        /* <DEDUP_REMOVED lines=44> */
.L_x_20451:
[----:B------:R-:W-:Y:S05]  /*1a90*/  BSYNC B1 ;  /* 0x0000000000017941 */ /* 0x000fea0003800000 */
.L_x_20450:
[----:B------:R-:W1:Y:S01]  /*1aa0*/  I2F.U32 R169, R169 ;  /* 0x000000a900a97306 */ /* 0x000e620000201000 */
[----:B------:R-:W-:Y:S01]  /*1ab0*/  HADD2.F32 R171, -RZ, R156.H1_H1 ;  /* 0x3000009cffab7230 */ /* 0x000fe20000004100 */
[----:B------:R-:W-:Y:S01]  /*1ac0*/  LOP3.LUT R4, R4, 0xfffffffd, RZ, 0xc0, !PT ;  /* 0xfffffffd04047812 */ /* 0x000fe200078ec0ff */
        /* <DEDUP_REMOVED lines=21> */
.L_x_20455:
[----:B------:R-:W-:Y:S02]  /*1c20*/  MOV R156, R6 ;  /* 0x00000006009c7202 */ /* 0x000fe40000000f00 */
.L_x_20456:
[----:B------:R-:W-:Y:S05]  /*1c30*/  BSYNC B1 ;  /* 0x0000000000017941 */ /* 0x000fea0003800000 */
.L_x_20454:
        /* <DEDUP_REMOVED lines=16> */
.L_x_20460:
[----:B------:R-:W-:Y:S05]  /*1d40*/  BSYNC B2 ;  /* 0x0000000000027941 */ /* 0x000fea0003800000 */
.L_x_20459:
        /* <DEDUP_REMOVED lines=44> */
.L_x_20458:
[----:B------:R-:W-:Y:S05]  /*2010*/  BSYNC B1 ;  /* 0x0000000000017941 */ /* 0x000fea0003800000 */
.L_x_20457:
        /* <DEDUP_REMOVED lines=22> */
.L_x_20462:
[----:B------:R-:W-:Y:S02]  /*2180*/  IMAD.MOV.U32 R156, RZ, RZ, R6 ;  /* 0x000000ffff9c7224 */ /* 0x000fe400078e0006 */
.L_x_20463:
[----:B------:R-:W-:Y:S05]  /*2190*/  BSYNC B1 ;  /* 0x0000000000017941 */ /* 0x000fea0003800000 */
.L_x_20461:
        /* <DEDUP_REMOVED lines=16> */
.L_x_20467:
[----:B------:R-:W-:Y:S05]  /*22a0*/  BSYNC B2 ;  /* 0x0000000000027941 */ /* 0x000fea0003800000 */
.L_x_20466:
        /* <DEDUP_REMOVED lines=44> */
.L_x_20465:
[----:B------:R-:W-:Y:S05]  /*2570*/  BSYNC B1 ;  /* 0x0000000000017941 */ /* 0x000fea0003800000 */
.L_x_20464:
[----:B------:R-:W1:Y:S01]  /*2580*/  I2F.U32 R179, R156 ;  /* 0x0000009c00b37306 */ /* 0x000e620000201000 */
[----:B------:R-:W-:Y:S01]  /*2590*/  HADD2.F32 R157, -RZ, R157.H1_H1 ;  /* 0x3000009dff9d7230 */ /* 0x000fe20000004100 */
[C---:B------:R-:W-:Y:S01]  /*25a0*/  ISETP.NE.AND P3, PT, R196.reuse, 0x1, PT ;  /* 0x00000001c400780c */ /* 0x040fe20003f65270 */
[----:B------:R-:W-:Y:S01]  /*25b0*/  BSSY B1, `(.L_x_20468) ;  /* 0x0000014000017945 */ /* 0x000fe20003800000 */
[----:B------:R-:W-:Y:S02]  /*25c0*/  IADD3 R10, R196, 0x1, RZ ;  /* 0x00000001c40a7810 */ /* 0x000fe40007ffe0ff */
[----:B------:R-:W-:-:S04]  /*25d0*/  FMUL.FTZ R157, R157, R192 ;  /* 0x000000c09d9d7220 */ /* 0x000fc80000410000 */
[----:B------:R-:W-:Y:S02]  /*25e0*/  FMUL.FTZ R157, R157, c[0x0][0x1e8] ;  /* 0x00007a009d9d7a20 */ /* 0x000fe40000410000 */
[----:B-1----:R-:W-:-:S05]  /*25f0*/  FFMA.FTZ R179, R179, R194, 1.1641532182693481445e-10 ;  /* 0x2f000000b3b37423 */ /* 0x002fca00000100c2 */
[----:B------:R-:W-:-:S04]  /*2600*/  FSETP.GTU.FTZ.AND P2, PT, R179, c[0x0][0x1e4], PT ;  /* 0x00007900b3007a0b */ /* 0x000fc80003f5c000 */
[----:B------:R-:W-:Y:S01]  /*2610*/  FSEL R180, R157, RZ, !P2 ;  /* 0x000000ff9db47208 */ /* 0x000fe20005000000 */
[----:B------:R-:W-:-:S04]  /*2620*/  @P0 HADD2.F32 R157, -RZ, R33.H1_H1 ;  /* 0x30000021ff9d0230 */ /* 0x000fc80000004100 */
        /* <DEDUP_REMOVED lines=11> */
.L_x_20469:
[----:B------:R-:W-:Y:S02]  /*26e0*/  MOV R200, R6 ;  /* 0x0000000600c87202 */ /* 0x000fe40000000f00 */
.L_x_20470:
[----:B------:R-:W-:Y:S05]  /*26f0*/  BSYNC B1 ;  /* 0x0000000000017941 */ /* 0x000fea0003800000 */
.L_x_20468:
        /* <DEDUP_REMOVED lines=16> */
.L_x_20474:
[----:B------:R-:W-:Y:S05]  /*2800*/  BSYNC B2 ;  /* 0x0000000000027941 */ /* 0x000fea0003800000 */
.L_x_20473:
        /* <DEDUP_REMOVED lines=44> */
.L_x_20472:
[----:B------:R-:W-:Y:S05]  /*2ad0*/  BSYNC B1 ;  /* 0x0000000000017941 */ /* 0x000fea0003800000 */
.L_x_20471:
        /* <DEDUP_REMOVED lines=22> */
.L_x_20476:
[----:B------:R-:W-:Y:S02]  /*2c40*/  IMAD.MOV.U32 R200, RZ, RZ, R6 ;  /* 0x000000ffffc87224 */ /* 0x000fe400078e0006 */
.L_x_20477:
[----:B------:R-:W-:Y:S05]  /*2c50*/  BSYNC B1 ;  /* 0x0000000000017941 */ /* 0x000fea0003800000 */
.L_x_20475:
        /* <DEDUP_REMOVED lines=16> */
.L_x_20481:
[----:B------:R-:W-:Y:S05]  /*2d60*/  BSYNC B2 ;  /* 0x0000000000027941 */ /* 0x000fea0003800000 */
.L_x_20480:
        /* <DEDUP_REMOVED lines=44> */
.L_x_20479:
[----:B------:R-:W-:Y:S05]  /*3030*/  BSYNC B1 ;  /* 0x0000000000017941 */ /* 0x000fea0003800000 */
.L_x_20478:
        /* <DEDUP_REMOVED lines=22> */
.L_x_20483:
[----:B------:R-:W-:Y:S02]  /*31a0*/  MOV R158, R6 ;  /* 0x00000006009e7202 */ /* 0x000fe40000000f00 */
.L_x_20484:
[----:B------:R-:W-:Y:S05]  /*31b0*/  BSYNC B1 ;  /* 0x0000000000017941 */ /* 0x000fea0003800000 */
.L_x_20482:
        /* <DEDUP_REMOVED lines=16> */
.L_x_20488:
[----:B------:R-:W-:Y:S05]  /*32c0*/  BSYNC B2 ;  /* 0x0000000000027941 */ /* 0x000fea0003800000 */
.L_x_20487:
        /* <DEDUP_REMOVED lines=44> */
.L_x_20486:
[----:B------:R-:W-:Y:S05]  /*3590*/  BSYNC B1 ;  /* 0x0000000000017941 */ /* 0x000fea0003800000 */
.L_x_20485:
        /* <DEDUP_REMOVED lines=22> */
.L_x_20490:
[----:B------:R-:W-:Y:S02]  /*3700*/  IMAD.MOV.U32 R158, RZ, RZ, R6 ;  /* 0x000000ffff9e7224 */ /* 0x000fe400078e0006 */
.L_x_20491:
[----:B------:R-:W-:Y:S05]  /*3710*/  BSYNC B1 ;  /* 0x0000000000017941 */ /* 0x000fea0003800000 */
.L_x_20489:
        /* <DEDUP_REMOVED lines=18> */
.L_x_20495:
[----:B------:R-:W-:Y:S05]  /*3840*/  BSYNC B2 ;  /* 0x0000000000027941 */ /* 0x000fea0003800000 */
.L_x_20494:
        /* <DEDUP_REMOVED lines=44> */
.L_x_20493:
[----:B------:R-:W-:Y:S05]  /*3b10*/  BSYNC B1 ;  /* 0x0000000000017941 */ /* 0x000fea0003800000 */
.L_x_20492:
[----:B------:R-:W1:Y:S01]  /*3b20*/  I2F.U32 R157, R158 ;  /* 0x0000009e009d7306 */ /* 0x000e620000201000 */
        /* <DEDUP_REMOVED lines=12> */
[----:B-1----:R-:W-:Y:S02]  /*3bf0*/  FFMA.FTZ R157, R157, R194, 1.1641532182693481445e-10 ;  /* 0x2f0000009d9d7423 */ /* 0x002fe400000100c2 */
        /* <DEDUP_REMOVED lines=9> */
[----:B------:R-:W-:Y:S02]  /*3c90*/  SEL R159, RZ, 0x1, P6 ;  /* 0x00000001ff9f7807 */ /* 0x000fe40003000000 */
[----:B------:R-:W-:Y:S01]  /*3ca0*/  LOP3.LUT R227, R157, R158, R227, 0xfe, !PT ;  /* 0x0000009e9de37212 */ /* 0x000fe200078efee3 */
[----:B------:R-:W-:Y:S01]  /*3cb0*/  @P0 FADD.FTZ R207, R156, R207 ;  /* 0x000000cf9ccf0221 */ /* 0x000fe20000010000 */
[----:B------:R-:W-:-:S02]  /*3cc0*/  LEA R220, P0, R3, c[0x0][0x188], 0x4 ;  /* 0x0000620003dc7a11 */ /* 0x000fc400078020ff */
[----:B------:R-:W-:Y:S02]  /*3cd0*/  LEA R218, P1, R3, c[0x0][0x190], 0x3 ;  /* 0x0000640003da7a11 */ /* 0x000fe400078218ff */
[----:B------:R-:W-:Y:S02]  /*3ce0*/  LOP3.LUT R222, R222, R159, RZ, 0xfc, !PT ;  /* 0x0000009fdede7212 */ /* 0x000fe400078efcff */
[----:B------:R-:W-:Y:S02]  /*3cf0*/  F2FP.PACK_AB R158, R199, R179 ;  /* 0x000000b3c79e723e */ /* 0x000fe400000000ff */
[----:B------:R-:W-:Y:S02]  /*3d00*/  F2FP.PACK_AB R157, R180, R169 ;  /* 0x000000a9b49d723e */ /* 0x000fe400000000ff */
[----:B------:R-:W-:Y:S02]  /*3d10*/  F2FP.PACK_AB R156, R171, R2 ;  /* 0x00000002ab9c723e */ /* 0x000fe400000000ff */
[----:B------:R-:W-:-:S02]  /*3d20*/  LEA.HI.X R221, R3, c[0x0][0x18c], RZ, 0x4, P0 ;  /* 0x0000630003dd7a11 */ /* 0x000fc400000f24ff */
[----:B------:R-:W-:Y:S02]  /*3d30*/  F2FP.PACK_AB R159, R207, R197 ;  /* 0x000000c5cf9f723e */ /* 0x000fe400000000ff */
[----:B------:R-:W-:Y:S02]  /*3d40*/  LEA.HI.X R219, R3, c[0x0][0x194], RZ, 0x3, P1 ;  /* 0x0000650003db7a11 */ /* 0x000fe400008f1cff */
[----:B------:R-:W-:Y:S01]  /*3d50*/  LOP3.LUT R223, R223, R227, R225, 0xfe, !PT ;  /* 0x000000e3dfdf7212 */ /* 0x000fe200078efee1 */
[----:B------:R1:W-:Y:S01]  /*3d60*/  STG.E.128 [R220.64], R156 ;  /* 0x0000009cdc007986 */ /* 0x0003e2000c101d04 */
[----:B------:R-:W-:-:S03]  /*3d70*/  IADD3 R194, R3, 0x80, RZ ;  /* 0x0000008003c27810 */ /* 0x000fc60007ffe0ff */
[----:B------:R1:W-:Y:S04]  /*3d80*/  STG.E.64 [R218.64], R222 ;  /* 0x000000deda007986 */ /* 0x0003e8000c101b04 */
.L_x_20439:
[----:B------:R-:W-:Y:S05]  /*3d90*/  BSYNC B0 ;  /* 0x0000000000007941 */ /* 0x000fea0003800000 */
.L_x_20438:
        /* <DEDUP_REMOVED lines=23> */
.L_x_20499:
[----:B-1----:R-:W-:Y:S02]  /*3f10*/  IMAD.MOV.U32 R170, RZ, RZ, R6 ;  /* 0x000000ffffaa7224 */ /* 0x002fe400078e0006 */
.L_x_20500:
[----:B------:R-:W-:Y:S05]  /*3f20*/  BSYNC B1 ;  /* 0x0000000000017941 */ /* 0x000fea0003800000 */
.L_x_20498:
        /* <DEDUP_REMOVED lines=16> */
.L_x_20504:
[----:B------:R-:W-:Y:S05]  /*4030*/  BSYNC B2 ;  /* 0x0000000000027941 */ /* 0x000fea0003800000 */
.L_x_20503:
        /* <DEDUP_REMOVED lines=44> */
.L_x_20502:
[----:B------:R-:W-:Y:S05]  /*4300*/  BSYNC B1 ;  /* 0x0000000000017941 */ /* 0x000fea0003800000 */
.L_x_20501:
        /* <DEDUP_REMOVED lines=25> */
.L_x_20506:
[----:B------:R-:W-:Y:S02]  /*44a0*/  MOV R170, R6 ;  /* 0x0000000600aa7202 */ /* 0x000fe40000000f00 */
.L_x_20507:
[----:B------:R-:W-:Y:S05]  /*44b0*/  BSYNC B1 ;  /* 0x0000000000017941 */ /* 0x000fea0003800000 */
.L_x_20505:
        /* <DEDUP_REMOVED lines=16> */
.L_x_20511:
[----:B------:R-:W-:Y:S05]  /*45c0*/  BSYNC B2 ;  /* 0x0000000000027941 */ /* 0x000fea0003800000 */
.L_x_20510:
        /* <DEDUP_REMOVED lines=44> */
.L_x_20509:
[----:B------:R-:W-:Y:S05]  /*4890*/  BSYNC B1 ;  /* 0x0000000000017941 */ /* 0x000fea0003800000 */
.L_x_20508:
        /* <DEDUP_REMOVED lines=24> */
.L_x_20513:
[----:B------:R-:W-:Y:S02]  /*4a20*/  IMAD.MOV.U32 R156, RZ, RZ, R6 ;  /* 0x000000ffff9c7224 */ /* 0x000fe400078e0006 */
.L_x_20514:
[----:B------:R-:W-:Y:S05]  /*4a30*/  BSYNC B1 ;  /* 0x0000000000017941 */ /* 0x000fea0003800000 */
.L_x_20512:
        /* <DEDUP_REMOVED lines=16> */
.L_x_20518:
[----:B------:R-:W-:Y:S05]  /*4b40*/  BSYNC B2 ;  /* 0x0000000000027941 */ /* 0x000fea0003800000 */
.L_x_20517:
        /* <DEDUP_REMOVED lines=44> */
.L_x_20516:
[----:B------:R-:W-:Y:S05]  /*4e10*/  BSYNC B1 ;  /* 0x0000000000017941 */ /* 0x000fea0003800000 */
.L_x_20515:
[----:B------:R-:W1:Y:S01]  /*4e20*/  I2F.U32 R193, R156 ;  /* 0x0000009c00c17306 */ /* 0x000e620000201000 */
[----:B------:R-:W-:Y:S01]  /*4e30*/  HADD2.F32 R195, -RZ, R157.H0_H0 ;  /* 0x2000009dffc37230 */ /* 0x000fe20000004100 */
[C---:B------:R-:W-:Y:S01]  /*4e40*/  ISETP.NE.AND P2, PT, R181.reuse, 0x1, PT ;  /* 0x00000001b500780c */ /* 0x040fe20003f45270 */
        /* <DEDUP_REMOVED lines=19> */
.L_x_20520:
[----:B------:R-:W-:Y:S02]  /*4f80*/  MOV R156, R6 ;  /* 0x00000006009c7202 */ /* 0x000fe40000000f00 */
.L_x_20521:
[----:B------:R-:W-:Y:S05]  /*4f90*/  BSYNC B1 ;  /* 0x0000000000017941 */ /* 0x000fea0003800000 */
.L_x_20519:
        /* <DEDUP_REMOVED lines=16> */
.L_x_20525:
[----:B------:R-:W-:Y:S05]  /*50a0*/  BSYNC B2 ;  /* 0x0000000000027941 */ /* 0x000fea0003800000 */
.L_x_20524:
        /* <DEDUP_REMOVED lines=44> */
.L_x_20523:
[----:B------:R-:W-:Y:S05]  /*5370*/  BSYNC B1 ;  /* 0x0000000000017941 */ /* 0x000fea0003800000 */
.L_x_20522:
        /* <DEDUP_REMOVED lines=22> */
.L_x_20527:
[----:B------:R-:W-:Y:S02]  /*54e0*/  IMAD.MOV.U32 R193, RZ, RZ, R6 ;  /* 0x000000ffffc17224 */ /* 0x000fe400078e0006 */
.L_x_20528:
[----:B------:R-:W-:Y:S05]  /*54f0*/  BSYNC B1 ;  /* 0x0000000000017941 */ /* 0x000fea0003800000 */
.L_x_20526:
        /* <DEDUP_REMOVED lines=16> */
.L_x_20532:
[----:B------:R-:W-:Y:S05]  /*5600*/  BSYNC B2 ;  /* 0x0000000000027941 */ /* 0x000fea0003800000 */
.L_x_20531:
        /* <DEDUP_REMOVED lines=44> */
.L_x_20530:
[----:B------:R-:W-:Y:S05]  /*58d0*/  BSYNC B1 ;  /* 0x0000000000017941 */ /* 0x000fea0003800000 */
.L_x_20529:
        /* <DEDUP_REMOVED lines=22> */
.L_x_20534:
[----:B------:R-:W-:Y:S02]  /*5a40*/  MOV R193, R6 ;  /* 0x0000000600c17202 */ /* 0x000fe40000000f00 */
.L_x_20535:
[----:B------:R-:W-:Y:S05]  /*5a50*/  BSYNC B1 ;  /* 0x0000000000017941 */ /* 0x000fea0003800000 */
.L_x_20533:
        /* <DEDUP_REMOVED lines=16> */
.L_x_20539:
[----:B------:R-:W-:Y:S05]  /*5b60*/  BSYNC B2 ;  /* 0x0000000000027941 */ /* 0x000fea0003800000 */
.L_x_20538:
        /* <DEDUP_REMOVED lines=44> */
.L_x_20537:
[----:B------:R-:W-:Y:S05]  /*5e30*/  BSYNC B1 ;  /* 0x0000000000017941 */ /* 0x000fea0003800000 */
.L_x_20536:
        /* <DEDUP_REMOVED lines=22> */
.L_x_20541:
[----:B------:R-:W-:Y:S02]  /*5fa0*/  IMAD.MOV.U32 R158, RZ, RZ, R6 ;  /* 0x000000ffff9e7224 */ /* 0x000fe400078e0006 */
.L_x_20542:
[----:B------:R-:W-:Y:S05]  /*5fb0*/  BSYNC B1 ;  /* 0x0000000000017941 */ /* 0x000fea0003800000 */
.L_x_20540:
        /* <DEDUP_REMOVED lines=16> */
.L_x_20546:
[----:B------:R-:W-:Y:S05]  /*60c0*/  BSYNC B2 ;  /* 0x0000000000027941 */ /* 0x000fea0003800000 */
.L_x_20545:
        /* <DEDUP_REMOVED lines=44> */
.L_x_20544:
[----:B------:R-:W-:Y:S05]  /*6390*/  BSYNC B1 ;  /* 0x0000000000017941 */ /* 0x000fea0003800000 */
.L_x_20543:
        /* <DEDUP_REMOVED lines=22> */
.L_x_20548:
[----:B------:R-:W-:Y:S02]  /*6500*/  MOV R158, R6 ;  /* 0x00000006009e7202 */ /* 0x000fe40000000f00 */
.L_x_20549:
[----:B------:R-:W-:Y:S05]  /*6510*/  BSYNC B1 ;  /* 0x0000000000017941 */ /* 0x000fea0003800000 */
.L_x_20547:
        /* <DEDUP_REMOVED lines=18> */
.L_x_20553:
[----:B------:R-:W-:Y:S05]  /*6640*/  BSYNC B2 ;  /* 0x0000000000027941 */ /* 0x000fea0003800000 */
.L_x_20552:
        /* <DEDUP_REMOVED lines=44> */
.L_x_20551:
[----:B------:R-:W-:Y:S05]  /*6910*/  BSYNC B1 ;  /* 0x0000000000017941 */ /* 0x000fea0003800000 */
.L_x_20550:
[----:B------:R-:W1:Y:S01]  /*6920*/  I2F.U32 R157, R158 ;  /* 0x0000009e009d7306 */ /* 0x000e620000201000 */
[----:B------:R-:W-:Y:S01]  /*6930*/  HADD2.F32 R159, -RZ, R159.H1_H1 ;  /* 0x3000009fff9f7230 */ /* 0x000fe20000004100 */
[----:B------:R-:W-:Y:S02]  /*6940*/  SEL R209, RZ, 0x10000, P5 ;  /* 0x00010000ffd17807 */ /* 0x000fe40002800000 */
[----:B------:R-:W-:-:S02]  /*6950*/  LOP3.LUT P5, RZ, R4, 0x2, RZ, 0xc0, !PT ;  /* 0x0000000204ff7812 */ /* 0x000fc400078ac0ff */
[----:B------:R-:W-:Y:S01]  /*6960*/  FMUL.FTZ R159, R159, R192 ;  /* 0x000000c09f9f7220 */ /* 0x000fe20000410000 */
[----:B------:R-:W-:Y:S02]  /*6970*/  SEL R156, RZ, 0x1, P2 ;  /* 0x00000001ff9c7807 */ /* 0x000fe40001000000 */
[----:B------:R-:W-:Y:S01]  /*6980*/  SEL R224, RZ, 0x1, P1 ;  /* 0x00000001ffe07807 */ /* 0x000fe20000800000 */
[----:B------:R-:W-:Y:S01]  /*6990*/  FMUL.FTZ R159, R159, c[0x0][0x1e8] ;  /* 0x00007a009f9f7a20 */ /* 0x000fe20000410000 */
[----:B------:R-:W-:Y:S02]  /*69a0*/  SEL R222, RZ, 0x1, P5 ;  /* 0x00000001ffde7807 */ /* 0x000fe40002800000 */
[----:B------:R-:W-:Y:S01]  /*69b0*/  SEL R198, RZ, 0x100, P4 ;  /* 0x00000100ffc67807 */ /* 0x000fe20002000000 */
[----:B------:R-:W-:Y:S01]  /*69c0*/  IMAD.WIDE.U32 R224, R224, 0x10000, RZ ;  /* 0x00010000e0e07825 */ /* 0x000fe200078e00ff */
[----:B------:R-:W-:Y:S02]  /*69d0*/  LOP3.LUT P6, RZ, R4, 0x4, RZ, 0xc0, !PT ;  /* 0x0000000404ff7812 */ /* 0x000fe400078cc0ff */
[----:B------:R-:W-:Y:S01]  /*69e0*/  SEL R227, RZ, 0x1, P3 ;  /* 0x00000001ffe37807 */ /* 0x000fe20001800000 */
[----:B-1----:R-:W-:-:S02]  /*69f0*/  FFMA.FTZ R157, R157, R196, 1.1641532182693481445e-10 ;  /* 0x2f0000009d9d7423 */ /* 0x002fc400000100c4 */
        /* <DEDUP_REMOVED lines=20> */
[C---:B------:R-:W-:Y:S02]  /*6b40*/  LEA.HI.X R219, R194.reuse, c[0x0][0x194], RZ, 0x3, P1 ;  /* 0x00006500c2db7a11 */ /* 0x040fe400008f1cff */
[----:B------:R-:W-:Y:S01]  /*6b50*/  LOP3.LUT R223, R223, R227, R225, 0xfe, !PT ;  /* 0x000000e3dfdf7212 */ /* 0x000fe200078efee1 */
[----:B------:R1:W-:Y:S01]  /*6b60*/  STG.E.128 [R220.64], R156 ;  /* 0x0000009cdc007986 */ /* 0x0003e2000c101d04 */
[----:B------:R-:W-:-:S03]  /*6b70*/  IADD3 R194, R194, 0x80, RZ ;  /* 0x00000080c2c27810 */ /* 0x000fc60007ffe0ff */
[----:B------:R1:W-:Y:S04]  /*6b80*/  STG.E.64 [R218.64], R222 ;  /* 0x000000deda007986 */ /* 0x0003e8000c101b04 */
.L_x_20497:
[----:B------:R-:W-:Y:S05]  /*6b90*/  BSYNC B0 ;  /* 0x0000000000007941 */ /* 0x000fea0003800000 */
.L_x_20496:
        /* <DEDUP_REMOVED lines=23> */
.L_x_20557:
[----:B-1----:R-:W-:Y:S02]  /*6d10*/  IMAD.MOV.U32 R172, RZ, RZ, R6 ;  /* 0x000000ffffac7224 */ /* 0x002fe400078e0006 */
.L_x_20558:
[----:B------:R-:W-:Y:S05]  /*6d20*/  BSYNC B1 ;  /* 0x0000000000017941 */ /* 0x000fea0003800000 */
.L_x_20556:
        /* <DEDUP_REMOVED lines=16> */
.L_x_20562:
[----:B------:R-:W-:Y:S05]  /*6e30*/  BSYNC B2 ;  /* 0x0000000000027941 */ /* 0x000fea0003800000 */
.L_x_20561:
        /* <DEDUP_REMOVED lines=44> */
.L_x_20560:
[----:B------:R-:W-:Y:S05]  /*7100*/  BSYNC B1 ;  /* 0x0000000000017941 */ /* 0x000fea0003800000 */
.L_x_20559:
        /* <DEDUP_REMOVED lines=25> */
.L_x_20564:
[----:B------:R-:W-:Y:S02]  /*72a0*/  IMAD.MOV.U32 R172, RZ, RZ, R6 ;  /* 0x000000ffffac7224 */ /* 0x000fe400078e0006 */
.L_x_20565:
[----:B------:R-:W-:Y:S05]  /*72b0*/  BSYNC B1 ;  /* 0x0000000000017941 */ /* 0x000fea0003800000 */
.L_x_20563:
        /* <DEDUP_REMOVED lines=16> */
.L_x_20569:
[----:B------:R-:W-:Y:S05]  /*73c0*/  BSYNC B2 ;  /* 0x0000000000027941 */ /* 0x000fea0003800000 */
.L_x_20568:
        /* <DEDUP_REMOVED lines=44> */
.L_x_20567:
[----:B------:R-:W-:Y:S05]  /*7690*/  BSYNC B1 ;  /* 0x0000000000017941 */ /* 0x000fea0003800000 */
.L_x_20566:
        /* <DEDUP_REMOVED lines=24> */
.L_x_20571:
[----:B------:R-:W-:Y:S02]  /*7820*/  MOV R156, R6 ;  /* 0x00000006009c7202 */ /* 0x000fe40000000f00 */
.L_x_20572:
[----:B------:R-:W-:Y:S05]  /*7830*/  BSYNC B1 ;  /* 0x0000000000017941 */ /* 0x000fea0003800000 */
.L_x_20570:
        /* <DEDUP_REMOVED lines=16> */
.L_x_20576:
[----:B------:R-:W-:Y:S05]  /*7940*/  BSYNC B2 ;  /* 0x0000000000027941 */ /* 0x000fea0003800000 */
.L_x_20575:
        /* <DEDUP_REMOVED lines=44> */
.L_x_20574:
[----:B------:R-:W-:Y:S05]  /*7c10*/  BSYNC B1 ;  /* 0x0000000000017941 */ /* 0x000fea0003800000 */
.L_x_20573:
        /* <DEDUP_REMOVED lines=22> */
.L_x_20578:
[----:B------:R-:W-:Y:S02]  /*7d80*/  IMAD.MOV.U32 R156, RZ, RZ, R6 ;  /* 0x000000ffff9c7224 */ /* 0x000fe400078e0006 */
.L_x_20579:
[----:B------:R-:W-:Y:S05]  /*7d90*/  BSYNC B1 ;  /* 0x0000000000017941 */ /* 0x000fea0003800000 */
.L_x_20577:
        /* <DEDUP_REMOVED lines=16> */
.L_x_20583:
[----:B------:R-:W-:Y:S05]  /*7ea0*/  BSYNC B2 ;  /* 0x0000000000027941 */ /* 0x000fea0003800000 */
.L_x_20582:
        /* <DEDUP_REMOVED lines=44> */
.L_x_20581:
[----:B------:R-:W-:Y:S05]  /*8170*/  BSYNC B1 ;  /* 0x0000000000017941 */ /* 0x000fea0003800000 */
.L_x_20580:
        /* <DEDUP_REMOVED lines=22> */
.L_x_20585:
[----:B------:R-:W-:Y:S02]  /*82e0*/  MOV R198, R6 ;  /* 0x0000000600c67202 */ /* 0x000fe40000000f00 */
.L_x_20586:
[----:B------:R-:W-:Y:S05]  /*82f0*/  BSYNC B1 ;  /* 0x0000000000017941 */ /* 0x000fea0003800000 */
.L_x_20584:
        /* <DEDUP_REMOVED lines=16> */
.L_x_20590:
[----:B------:R-:W-:Y:S05]  /*8400*/  BSYNC B2 ;  /* 0x0000000000027941 */ /* 0x000fea0003800000 */
.L_x_20589:
        /* <DEDUP_REMOVED lines=44> */
.L_x_20588:
[----:B------:R-:W-:Y:S05]  /*86d0*/  BSYNC B1 ;  /* 0x0000000000017941 */ /* 0x000fea0003800000 */
.L_x_20587:
[----:B------:R-:W1:Y:S01]  /*86e0*/  I2F.U32 R191, R198 ;  /* 0x000000c600bf7306 */ /* 0x000e620000201000 */
[----:B------:R-:W-:Y:S01]  /*86f0*/  HADD2.F32 R211, -RZ, R158.H0_H0 ;  /* 0x2000009effd37230 */ /* 0x000fe20000004100 */
[C---:B------:R-:W-:Y:S01]  /*8700*/  ISETP.NE.AND P4, PT, R157.reuse, 0x1, PT ;  /* 0x000000019d00780c */ /* 0x040fe20003f85270 */
[----:B------:R-:W-:Y:S01]  /*8710*/  BSSY B1, `(.L_x_20591) ;  /* 0x0000014000017945 */ /* 0x000fe20003800000 */
[----:B------:R-:W-:-:S02]  /*8720*/  IADD3 R10, R157, 0x1, RZ ;  /* 0x000000019d0a7810 */ /* 0x000fc40007ffe0ff */
        /* <DEDUP_REMOVED lines=17> */
.L_x_20592:
[----:B------:R-:W-:Y:S02]  /*8840*/  IMAD.MOV.U32 R198, RZ, RZ, R6 ;  /* 0x000000ffffc67224 */ /* 0x000fe400078e0006 */
.L_x_20593:
[----:B------:R-:W-:Y:S05]  /*8850*/  BSYNC B1 ;  /* 0x0000000000017941 */ /* 0x000fea0003800000 */
.L_x_20591:
        /* <DEDUP_REMOVED lines=16> */
.L_x_20597:
[----:B------:R-:W-:Y:S05]  /*8960*/  BSYNC B2 ;  /* 0x0000000000027941 */ /* 0x000fea0003800000 */
.L_x_20596:
        /* <DEDUP_REMOVED lines=44> */
.L_x_20595:
[----:B------:R-:W-:Y:S05]  /*8c30*/  BSYNC B1 ;  /* 0x0000000000017941 */ /* 0x000fea0003800000 */
.L_x_20594:
        /* <DEDUP_REMOVED lines=22> */
.L_x_20599:
[----:B------:R-:W-:Y:S02]  /*8da0*/  MOV R158, R6 ;  /* 0x00000006009e7202 */ /* 0x000fe40000000f00 */
.L_x_20600:
[----:B------:R-:W-:Y:S05]  /*8db0*/  BSYNC B1 ;  /* 0x0000000000017941 */ /* 0x000fea0003800000 */
.L_x_20598:
        /* <DEDUP_REMOVED lines=16> */
.L_x_20604:
[----:B------:R-:W-:Y:S05]  /*8ec0*/  BSYNC B2 ;  /* 0x0000000000027941 */ /* 0x000fea0003800000 */
.L_x_20603:
        /* <DEDUP_REMOVED lines=44> */
.L_x_20602:
[----:B------:R-:W-:Y:S05]  /*9190*/  BSYNC B1 ;  /* 0x0000000000017941 */ /* 0x000fea0003800000 */
.L_x_20601:
        /* <DEDUP_REMOVED lines=22> */
.L_x_20606:
[----:B------:R-:W-:Y:S02]  /*9300*/  IMAD.MOV.U32 R158, RZ, RZ, R6 ;  /* 0x000000ffff9e7224 */ /* 0x000fe400078e0006 */
.L_x_20607:
[----:B------:R-:W-:Y:S05]  /*9310*/  BSYNC B1 ;  /* 0x0000000000017941 */ /* 0x000fea0003800000 */
.L_x_20605:
        /* <DEDUP_REMOVED lines=18> */
.L_x_20611:
[----:B------:R-:W-:Y:S05]  /*9440*/  BSYNC B2 ;  /* 0x0000000000027941 */ /* 0x000fea0003800000 */
.L_x_20610:
        /* <DEDUP_REMOVED lines=44> */
.L_x_20609:
[----:B------:R-:W-:Y:S05]  /*9710*/  BSYNC B1 ;  /* 0x0000000000017941 */ /* 0x000fea0003800000 */
.L_x_20608:
        /* <DEDUP_REMOVED lines=39> */
.L_x_20555:
[----:B------:R-:W-:Y:S05]  /*9990*/  BSYNC B0 ;  /* 0x0000000000007941 */ /* 0x000fea0003800000 */
.L_x_20554:
        /* <DEDUP_REMOVED lines=23> */
.L_x_20615:
[----:B-1----:R-:W-:Y:S02]  /*9b10*/  IMAD.MOV.U32 R174, RZ, RZ, R6 ;  /* 0x000000ffffae7224 */ /* 0x002fe400078e0006 */
.L_x_20616:
[----:B------:R-:W-:Y:S05]  /*9b20*/  BSYNC B1 ;  /* 0x0000000000017941 */ /* 0x000fea0003800000 */
.L_x_20614:
        /* <DEDUP_REMOVED lines=16> */
.L_x_20620:
[----:B------:R-:W-:Y:S05]  /*9c30*/  BSYNC B2 ;  /* 0x0000000000027941 */ /* 0x000fea0003800000 */
.L_x_20619:
        /* <DEDUP_REMOVED lines=44> */
.L_x_20618:
[----:B------:R-:W-:Y:S05]  /*9f00*/  BSYNC B1 ;  /* 0x0000000000017941 */ /* 0x000fea0003800000 */
.L_x_20617:
[----:B------:R-:W1:Y:S01]  /*9f10*/  I2F.U32 R167, R174 ;  /* 0x000000ae00a77306 */ /* 0x000e620000201000 */
        /* <DEDUP_REMOVED lines=24> */
.L_x_20622:
[----:B------:R-:W-:Y:S02]  /*a0a0*/  MOV R176, R6 ;  /* 0x0000000600b07202 */ /* 0x000fe40000000f00 */
.L_x_20623:
[----:B------:R-:W-:Y:S05]  /*a0b0*/  BSYNC B1 ;  /* 0x0000000000017941 */ /* 0x000fea0003800000 */
.L_x_20621:
        /* <DEDUP_REMOVED lines=16> */
.L_x_20627:
[----:B------:R-:W-:Y:S05]  /*a1c0*/  BSYNC B2 ;  /* 0x0000000000027941 */ /* 0x000fea0003800000 */
.L_x_20626:
        /* <DEDUP_REMOVED lines=44> */
.L_x_20625:
[----:B------:R-:W-:Y:S05]  /*a490*/  BSYNC B1 ;  /* 0x0000000000017941 */ /* 0x000fea0003800000 */
.L_x_20624:
[----:B------:R-:W1:Y:S01]  /*a4a0*/  I2F.U32 R185, R176 ;  /* 0x000000b000b97306 */ /* 0x000e620000201000 */
[----:B------:R-:W-:Y:S01]  /*a4b0*/  HADD2.F32 R189, -RZ, R156.H1_H1 ;  /* 0x3000009cffbd7230 */ /* 0x000fe20000004100 */
[----:B------:R-:W-:Y:S01]  /*a4c0*/  LOP3.LUT R4, R4, 0xfffffffd, RZ, 0xc0, !PT ;  /* 0xfffffffd04047812 */ /* 0x000fe200078ec0ff */
[----:B------:R-:W-:Y:S03]  /*a4d0*/  BSSY B1, `(.L_x_20628) ;  /* 0x0000016000017945 */ /* 0x000fe60003800000 */
[----:B------:R-:W-:-:S04]  /*a4e0*/  FMUL.FTZ R189, R189, R192 ;  /* 0x000000c0bdbd7220 */ /* 0x000fc80000410000 */
[----:B------:R-:W-:Y:S02]  /*a4f0*/  FMUL.FTZ R189, R189, c[0x0][0x1e8] ;  /* 0x00007a00bdbd7a20 */ /* 0x000fe40000410000 */
[----:B-1----:R-:W-:-:S05]  /*a500*/  FFMA.FTZ R185, R185, R196, 1.1641532182693481445e-10 ;  /* 0x2f000000b9b97423 */ /* 0x002fca00000100c4 */
[----:B------:R-:W-:Y:S02]  /*a510*/  FSETP.GTU.FTZ.AND P1, PT, R185, c[0x0][0x1e4], PT ;  /* 0x00007900b9007a0b */ /* 0x000fe40003f3c000 */
[----:B------:R-:W-:Y:S02]  /*a520*/  IADD3 R185, R10, 0x1, RZ ;  /* 0x000000010ab97810 */ /* 0x000fe40007ffe0ff */
[----:B------:R-:W-:Y:S01]  /*a530*/  FSEL R174, R189, RZ, !P1 ;  /* 0x000000ffbdae7208 */ /* 0x000fe20004800000 */
[----:B------:R-:W-:-:S04]  /*a540*/  @P0 HADD2.F32 R189, -RZ, R32.H1_H1 ;  /* 0x30000020ffbd0230 */ /* 0x000fc80000004100 */
        /* <DEDUP_REMOVED lines=13> */
.L_x_20629:
[----:B------:R-:W-:Y:S02]  /*a620*/  IMAD.MOV.U32 R156, RZ, RZ, R6 ;  /* 0x000000ffff9c7224 */ /* 0x000fe400078e0006 */
.L_x_20630:
[----:B------:R-:W-:Y:S05]  /*a630*/  BSYNC B1 ;  /* 0x0000000000017941 */ /* 0x000fea0003800000 */
.L_x_20628:
        /* <DEDUP_REMOVED lines=16> */
.L_x_20634:
[----:B------:R-:W-:Y:S05]  /*a740*/  BSYNC B2 ;  /* 0x0000000000027941 */ /* 0x000fea0003800000 */
.L_x_20633:
        /* <DEDUP_REMOVED lines=44> */
.L_x_20632:
[----:B------:R-:W-:Y:S05]  /*aa10*/  BSYNC B1 ;  /* 0x0000000000017941 */ /* 0x000fea0003800000 */
.L_x_20631:
        /* <DEDUP_REMOVED lines=22> */
.L_x_20636:
[----:B------:R-:W-:Y:S02]  /*ab80*/  MOV R156, R6 ;  /* 0x00000006009c7202 */ /* 0x000fe40000000f00 */
.L_x_20637:
[----:B------:R-:W-:Y:S05]  /*ab90*/  BSYNC B1 ;  /* 0x0000000000017941 */ /* 0x000fea0003800000 */
.L_x_20635:
        /* <DEDUP_REMOVED lines=16> */
.L_x_20641:
[----:B------:R-:W-:Y:S05]  /*aca0*/  BSYNC B2 ;  /* 0x0000000000027941 */ /* 0x000fea0003800000 */
.L_x_20640:
        /* <DEDUP_REMOVED lines=44> */
.L_x_20639:
[----:B------:R-:W-:Y:S05]  /*af70*/  BSYNC B1 ;  /* 0x0000000000017941 */ /* 0x000fea0003800000 */
.L_x_20638:
        /* <DEDUP_REMOVED lines=22> */
.L_x_20643:
[----:B------:R-:W-:Y:S02]  /*b0e0*/  IMAD.MOV.U32 R189, RZ, RZ, R6 ;  /* 0x000000ffffbd7224 */ /* 0x000fe400078e0006 */
.L_x_20644:
[----:B------:R-:W-:Y:S05]  /*b0f0*/  BSYNC B1 ;  /* 0x0000000000017941 */ /* 0x000fea0003800000 */
.L_x_20642:
        /* <DEDUP_REMOVED lines=16> */
.L_x_20648:
[----:B------:R-:W-:Y:S05]  /*b200*/  BSYNC B2 ;  /* 0x0000000000027941 */ /* 0x000fea0003800000 */
.L_x_20647:
        /* <DEDUP_REMOVED lines=44> */
.L_x_20646:
[----:B------:R-:W-:Y:S05]  /*b4d0*/  BSYNC B1 ;  /* 0x0000000000017941 */ /* 0x000fea0003800000 */
.L_x_20645:
        /* <DEDUP_REMOVED lines=22> */
.L_x_20650:
[----:B------:R-:W-:Y:S02]  /*b640*/  IMAD.MOV.U32 R198, RZ, RZ, R6 ;  /* 0x000000ffffc67224 */ /* 0x000fe400078e0006 */
.L_x_20651:
[----:B------:R-:W-:Y:S05]  /*b650*/  BSYNC B1 ;  /* 0x0000000000017941 */ /* 0x000fea0003800000 */
.L_x_20649:
        /* <DEDUP_REMOVED lines=16> */
.L_x_20655:
[----:B------:R-:W-:Y:S05]  /*b760*/  BSYNC B2 ;  /* 0x0000000000027941 */ /* 0x000fea0003800000 */
.L_x_20654:
        /* <DEDUP_REMOVED lines=44> */
.L_x_20653:
[----:B------:R-:W-:Y:S05]  /*ba30*/  BSYNC B1 ;  /* 0x0000000000017941 */ /* 0x000fea0003800000 */
.L_x_20652:
        /* <DEDUP_REMOVED lines=22> */
.L_x_20657:
[----:B------:R-:W-:Y:S02]  /*bba0*/  MOV R158, R6 ;  /* 0x00000006009e7202 */ /* 0x000fe40000000f00 */
.L_x_20658:
[----:B------:R-:W-:Y:S05]  /*bbb0*/  BSYNC B1 ;  /* 0x0000000000017941 */ /* 0x000fea0003800000 */
.L_x_20656:
        /* <DEDUP_REMOVED lines=16> */
.L_x_20662:
[----:B------:R-:W-:Y:S05]  /*bcc0*/  BSYNC B2 ;  /* 0x0000000000027941 */ /* 0x000fea0003800000 */
.L_x_20661:
        /* <DEDUP_REMOVED lines=44> */
.L_x_20660:
[----:B------:R-:W-:Y:S05]  /*bf90*/  BSYNC B1 ;  /* 0x0000000000017941 */ /* 0x000fea0003800000 */
.L_x_20659:
        /* <DEDUP_REMOVED lines=22> */
.L_x_20664:
[----:B------:R-:W-:Y:S02]  /*c100*/  IMAD.MOV.U32 R158, RZ, RZ, R6 ;  /* 0x000000ffff9e7224 */ /* 0x000fe400078e0006 */
.L_x_20665:
[----:B------:R-:W-:Y:S05]  /*c110*/  BSYNC B1 ;  /* 0x0000000000017941 */ /* 0x000fea0003800000 */
.L_x_20663:
        /* <DEDUP_REMOVED lines=18> */
.L_x_20669:
[----:B------:R-:W-:Y:S05]  /*c240*/  BSYNC B2 ;  /* 0x0000000000027941 */ /* 0x000fea0003800000 */
.L_x_20668:
        /* <DEDUP_REMOVED lines=44> */
.L_x_20667:
[----:B------:R-:W-:Y:S05]  /*c510*/  BSYNC B1 ;  /* 0x0000000000017941 */ /* 0x000fea0003800000 */
.L_x_20666:
        /* <DEDUP_REMOVED lines=39> */
.L_x_20613:
[----:B------:R-:W-:Y:S05]  /*c790*/  BSYNC B0 ;  /* 0x0000000000007941 */ /* 0x000fea0003800000 */
.L_x_20612:
        /* <DEDUP_REMOVED lines=23> */
.L_x_20673:
[----:B-1----:R-:W-:Y:S02]  /*c910*/  MOV R177, R6 ;  /* 0x0000000600b17202 */ /* 0x002fe40000000f00 */
.L_x_20674:
[----:B------:R-:W-:Y:S05]  /*c920*/  BSYNC B1 ;  /* 0x0000000000017941 */ /* 0x000fea0003800000 */
.L_x_20672:
        /* <DEDUP_REMOVED lines=16> */
.L_x_20678:
[----:B------:R-:W-:Y:S05]  /*ca30*/  BSYNC B2 ;  /* 0x0000000000027941 */ /* 0x000fea0003800000 */
.L_x_20677:
        /* <DEDUP_REMOVED lines=44> */
.L_x_20676:
[----:B------:R-:W-:Y:S05]  /*cd00*/  BSYNC B1 ;  /* 0x0000000000017941 */ /* 0x000fea0003800000 */
.L_x_20675:
[----:B------:R-:W1:Y:S01]  /*cd10*/  I2F.U32 R177, R177 ;  /* 0x000000b100b17306 */ /* 0x000e620000201000 */
[----:B------:R-:W-:Y:S01]  /*cd20*/  IMAD.MOV.U32 R196, RZ, RZ, 0x2f800000 ;  /* 0x2f800000ffc47424 */ /* 0x000fe200078e00ff */
        /* <DEDUP_REMOVED lines=23> */
.L_x_20680:
[----:B------:R-:W-:Y:S02]  /*cea0*/  IMAD.MOV.U32 R178, RZ, RZ, R6 ;  /* 0x000000ffffb27224 */ /* 0x000fe400078e0006 */
.L_x_20681:
[----:B------:R-:W-:Y:S05]  /*ceb0*/  BSYNC B1 ;  /* 0x0000000000017941 */ /* 0x000fea0003800000 */
.L_x_20679:
        /* <DEDUP_REMOVED lines=16> */
.L_x_20685:
[----:B------:R-:W-:Y:S05]  /*cfc0*/  BSYNC B2 ;  /* 0x0000000000027941 */ /* 0x000fea0003800000 */
.L_x_20684:
        /* <DEDUP_REMOVED lines=44> */
.L_x_20683:
[----:B------:R-:W-:Y:S05]  /*d290*/  BSYNC B1 ;  /* 0x0000000000017941 */ /* 0x000fea0003800000 */
.L_x_20682:
        /* <DEDUP_REMOVED lines=24> */
.L_x_20687:
[----:B------:R-:W-:Y:S02]  /*d420*/  MOV R156, R6 ;  /* 0x00000006009c7202 */ /* 0x000fe40000000f00 */
.L_x_20688:
[----:B------:R-:W-:Y:S05]  /*d430*/  BSYNC B1 ;  /* 0x0000000000017941 */ /* 0x000fea0003800000 */
.L_x_20686:
        /* <DEDUP_REMOVED lines=16> */
.L_x_20692:
[----:B------:R-:W-:Y:S05]  /*d540*/  BSYNC B2 ;  /* 0x0000000000027941 */ /* 0x000fea0003800000 */
.L_x_20691:
        /* <DEDUP_REMOVED lines=44> */
.L_x_20690:
[----:B------:R-:W-:Y:S05]  /*d810*/  BSYNC B1 ;  /* 0x0000000000017941 */ /* 0x000fea0003800000 */
.L_x_20689:
        /* <DEDUP_REMOVED lines=22> */
.L_x_20694:
[----:B------:R-:W-:Y:S02]  /*d980*/  IMAD.MOV.U32 R156, RZ, RZ, R6 ;  /* 0x000000ffff9c7224 */ /* 0x000fe400078e0006 */
.L_x_20695:
[----:B------:R-:W-:Y:S05]  /*d990*/  BSYNC B1 ;  /* 0x0000000000017941 */ /* 0x000fea0003800000 */
.L_x_20693:
        /* <DEDUP_REMOVED lines=16> */
.L_x_20699:
[----:B------:R-:W-:Y:S05]  /*daa0*/  BSYNC B2 ;  /* 0x0000000000027941 */ /* 0x000fea0003800000 */
.L_x_20698:
        /* <DEDUP_REMOVED lines=44> */
.L_x_20697:
[----:B------:R-:W-:Y:S05]  /*dd70*/  BSYNC B1 ;  /* 0x0000000000017941 */ /* 0x000fea0003800000 */
.L_x_20696:
        /* <DEDUP_REMOVED lines=22> */
.L_x_20701:
[----:B------:R-:W-:Y:S02]  /*dee0*/  IMAD.MOV.U32 R198, RZ, RZ, R6 ;  /* 0x000000ffffc67224 */ /* 0x000fe400078e0006 */
.L_x_20702:
[----:B------:R-:W-:Y:S05]  /*def0*/  BSYNC B1 ;  /* 0x0000000000017941 */ /* 0x000fea0003800000 */
.L_x_20700:
        /* <DEDUP_REMOVED lines=16> */
.L_x_20706:
[----:B------:R-:W-:Y:S05]  /*e000*/  BSYNC B2 ;  /* 0x0000000000027941 */ /* 0x000fea0003800000 */
.L_x_20705:
        /* <DEDUP_REMOVED lines=44> */
.L_x_20704:
[----:B------:R-:W-:Y:S05]  /*e2d0*/  BSYNC B1 ;  /* 0x0000000000017941 */ /* 0x000fea0003800000 */
.L_x_20703:
        /* <DEDUP_REMOVED lines=22> */
.L_x_20708:
[----:B------:R-:W-:Y:S02]  /*e440*/  MOV R198, R6 ;  /* 0x0000000600c67202 */ /* 0x000fe40000000f00 */
.L_x_20709:
[----:B------:R-:W-:Y:S05]  /*e450*/  BSYNC B1 ;  /* 0x0000000000017941 */ /* 0x000fea0003800000 */
.L_x_20707:
        /* <DEDUP_REMOVED lines=16> */
.L_x_20713:
[----:B------:R-:W-:Y:S05]  /*e560*/  BSYNC B2 ;  /* 0x0000000000027941 */ /* 0x000fea0003800000 */
.L_x_20712:
        /* <DEDUP_REMOVED lines=44> */
.L_x_20711:
[----:B------:R-:W-:Y:S05]  /*e830*/  BSYNC B1 ;  /* 0x0000000000017941 */ /* 0x000fea0003800000 */
.L_x_20710:
        /* <DEDUP_REMOVED lines=22> */
.L_x_20715:
[----:B------:R-:W-:Y:S02]  /*e9a0*/  IMAD.MOV.U32 R158, RZ, RZ, R6 ;  /* 0x000000ffff9e7224 */ /* 0x000fe400078e0006 */
.L_x_20716:
[----:B------:R-:W-:Y:S05]  /*e9b0*/  BSYNC B1 ;  /* 0x0000000000017941 */ /* 0x000fea0003800000 */
.L_x_20714:
        /* <DEDUP_REMOVED lines=16> */
.L_x_20720:
[----:B------:R-:W-:Y:S05]  /*eac0*/  BSYNC B2 ;  /* 0x0000000000027941 */ /* 0x000fea0003800000 */
.L_x_20719:
        /* <DEDUP_REMOVED lines=44> */
.L_x_20718:
[----:B------:R-:W-:Y:S05]  /*ed90*/  BSYNC B1 ;  /* 0x0000000000017941 */ /* 0x000fea0003800000 */
.L_x_20717:
        /* <DEDUP_REMOVED lines=22> */
.L_x_20722:
[----:B------:R-:W-:Y:S02]  /*ef00*/  IMAD.MOV.U32 R158, RZ, RZ, R6 ;  /* 0x000000ffff9e7224 */ /* 0x000fe400078e0006 */
.L_x_20723:
[----:B------:R-:W-:Y:S05]  /*ef10*/  BSYNC B1 ;  /* 0x0000000000017941 */ /* 0x000fea0003800000 */
.L_x_20721:
        /* <DEDUP_REMOVED lines=18> */
.L_x_20727:
[----:B------:R-:W-:Y:S05]  /*f040*/  BSYNC B2 ;  /* 0x0000000000027941 */ /* 0x000fea0003800000 */
.L_x_20726:
        /* <DEDUP_REMOVED lines=44> */
.L_x_20725:
[----:B------:R-:W-:Y:S05]  /*f310*/  BSYNC B1 ;  /* 0x0000000000017941 */ /* 0x000fea0003800000 */
.L_x_20724:
        /* <DEDUP_REMOVED lines=36> */
[----:B------:R1:W-:Y:S04]  /*f560*/  STG.E.128 [R220.64], R156 ;  /* 0x0000009cdc007986 */ /* 0x0003e8000c101d04 */
[----:B------:R1:W-:Y:S02]  /*f570*/  STG.E.64 [R218.64], R222 ;  /* 0x000000deda007986 */ /* 0x0003e4000c101b04 */
.L_x_20671:
[----:B------:R-:W-:Y:S05]  /*f580*/  BSYNC B0 ;  /* 0x0000000000007941 */ /* 0x000fea0003800000 */
.L_x_20670:
        /* <DEDUP_REMOVED lines=52> */
.L_x_20742:
        /* <DEDUP_REMOVED lines=102> */
.L_x_20743:
        /* <DEDUP_REMOVED lines=68> */
[--C-:B-1----:R-:W-:Y:S01]  /*10370*/  FADD.FTZ R156, R2, -R192.reuse ;  /* 0x800000c0029c7221 */ /* 0x102fe20000010000 */
        /* <DEDUP_REMOVED lines=22> */
[----:B------:R-:W-:-:S02]  /*104e0*/  FFMA.FTZ R219, R141, R200, R149 ;  /* 0x000000c88ddb7223 */ /* 0x000fc40000010095 */
        /* <DEDUP_REMOVED lines=8> */
.L_x_20731:
[----:B------:R-:W-:Y:S05]  /*10570*/  BSYNC B0 ;  /* 0x0000000000007941 */ /* 0x000fea0003800000 */
.L_x_20730:
        /* <DEDUP_REMOVED lines=35> */
.L_x_20733:
[----:B------:R-:W-:Y:S05]  /*107b0*/  BSYNC B0 ;  /* 0x0000000000007941 */ /* 0x000fea0003800000 */
.L_x_20732:
        /* <DEDUP_REMOVED lines=35> */
.L_x_20735:
[----:B------:R-:W-:Y:S05]  /*109f0*/  BSYNC B0 ;  /* 0x0000000000007941 */ /* 0x000fea0003800000 */
.L_x_20734:
        /* <DEDUP_REMOVED lines=35> */
.L_x_20737:
[----:B------:R-:W-:Y:S05]  /*10c30*/  BSYNC B0 ;  /* 0x0000000000007941 */ /* 0x000fea0003800000 */
.L_x_20736:
        /* <DEDUP_REMOVED lines=29> */
[----:B------:R-:W-:Y:S01]  /*10e10*/  IMAD.MOV.U32 R218, RZ, RZ, 0x10 ;  /* 0x00000010ffda7424 */ /* 0x000fe200078e00ff */
[----:B------:R-:W-:-:S02]  /*10e20*/  F2FP.PACK_AB R158, R221, R192 ;  /* 0x000000c0dd9e723e */ /* 0x000fc400000000ff */
[----:B------:R-:W-:Y:S01]  /*10e30*/  F2FP.PACK_AB R157, R196, R157 ;  /* 0x0000009dc49d723e */ /* 0x000fe200000000ff */
[----:B------:R-:W-:-:S05]  /*10e40*/  IMAD.WIDE.U32 R218, R3, R218, c[0x0][0x208] ;  /* 0x0000820003da7625 */ /* 0x000fca00078e00da */
[----:B------:R0:W-:Y:S02]  /*10e50*/  STG.E.128 [R218.64], R156 ;  /* 0x0000009cda007986 */ /* 0x0001e4000c101d04 */
.L_x_20739:
[----:B------:R-:W-:Y:S05]  /*10e60*/  BSYNC B0 ;  /* 0x0000000000007941 */ /* 0x000fea0003800000 */
.L_x_20738:
[----:B------:R-:W-:Y:S02]  /*10e70*/  IADD3 R25, R25, c[0x0][0x160], RZ ;  /* 0x0000580019197a10 */ /* 0x000fe40007ffe0ff */
[----:B------:R-:W-:Y:S02]  /*10e80*/  LOP3.LUT P1, RZ, R7, 0xff, RZ, 0xc0, !PT ;  /* 0x000000ff07ff7812 */ /* 0x000fe4000782c0ff */
[----:B------:R-:W-:Y:S02]  /*10e90*/  ISETP.GE.AND P0, PT, R25, c[0x0][0x164], PT ;  /* 0x0000590019007a0c */ /* 0x000fe40003f06270 */
[----:B------:R-:W-:-:S11]  /*10ea0*/  SEL R7, RZ, 0x1, P1 ;  /* 0x00000001ff077807 */ /* 0x000fd60000800000 */
[----:B01---5:R-:W-:Y:S01]  /*10eb0*/  @P0 CALL.REL.NOINC `(.L_x_20740) ;  /* 0x0000001000000944 */ /* 0x023fe20003c00000 */
[----:B------:R-:W-:Y:S05]  /*10ec0*/  BRA `(.L_x_20741) ;  /* 0xffff000000007947 */ /* 0x000fea000383ffff */
.L_x_20740:
[----:B------:R-:W-:Y:S05]  /*10ed0*/  EXIT ;  /* 0x000000000000794d */ /* 0x000fea0003800000 */
.L_x_20728:
[----:B------:R-:W-:Y:S01]  /*10ee0*/  HFMA2.MMA R194, -RZ, RZ, 0, 1.847743988037109375e-06 ;  /* 0x0000001fffc27435 */ /* 0x000fe200000001ff */
[----:B------:R-:W-:Y:S01]  /*10ef0*/  IMAD.MOV.U32 R196, RZ, RZ, 0x1 ;  /* 0x00000001ffc47424 */ /* 0x000fe200078e00ff */
[----:B------:R-:W-:Y:S01]  /*10f00*/  MOV R158, 0x10f30 ;  /* 0x00010f30009e7802 */ /* 0x000fe20000000f00 */
[----:B------:R-:W-:-:S03]  /*10f10*/  IMAD.MOV.U32 R221, RZ, RZ, -0x1 ;  /* 0xffffffffffdd7424 */ /* 0x000fc600078e00ff */
[----:B0----5:R-:W-:Y:S05]  /*10f20*/  CALL.REL.NOINC `($__internal_92_$__cuda_sm70_shflsync_bfly_p) ;  /* 0x000008c000007944 */ /* 0x021fea0003c00000 */
[----:B-1----:R-:W-:Y:S01]  /*10f30*/  IMAD.MOV.U32 R156, RZ, RZ, R196 ;  /* 0x000000ffff9c7224 */ /* 0x002fe200078e00c4 */
[----:B0-----:R-:W-:Y:S05]  /*10f40*/  BRA `(.L_x_20742) ;  /* 0xffffe98000007947 */ /* 0x001fea000383ffff */
.L_x_20729:
[----:B------:R-:W-:Y:S01]  /*10f50*/  MOV R196, 0x2 ;  /* 0x0000000200c47802 */ /* 0x000fe20000000f00 */
[----:B------:R-:W-:Y:S01]  /*10f60*/  IMAD.MOV.U32 R194, RZ, RZ, 0x1f ;  /* 0x0000001fffc27424 */ /* 0x000fe200078e00ff */
[----:B------:R-:W-:Y:S01]  /*10f70*/  MOV R158, 0x10fa0 ;  /* 0x00010fa0009e7802 */ /* 0x000fe20000000f00 */
[----:B------:R-:W-:Y:S02]  /*10f80*/  IMAD.MOV.U32 R221, RZ, RZ, -0x1 ;  /* 0xffffffffffdd7424 */ /* 0x000fe400078e00ff */
[----:B0----5:R-:W-:Y:S05]  /*10f90*/  CALL.REL.NOINC `($__internal_92_$__cuda_sm70_shflsync_bfly_p) ;  /* 0x0000085000007944 */ /* 0x021fea0003c00000 */
[----:B01----:R-:W-:Y:S01]  /*10fa0*/  FADD.FTZ R157, R157, R196 ;  /* 0x000000c49d9d7221 */ /* 0x003fe20000010000 */
[----:B------:R-:W-:Y:S01]  /*10fb0*/  HFMA2.MMA R196, -RZ, RZ, 0, 2.384185791015625e-07 ;  /* 0x00000004ffc47435 */ /* 0x000fe200000001ff */
[----:B------:R-:W-:Y:S01]  /*10fc0*/  IMAD.MOV.U32 R194, RZ, RZ, 0x1f ;  /* 0x0000001fffc27424 */ /* 0x000fe200078e00ff */
[----:B------:R-:W-:Y:S01]  /*10fd0*/  MOV R158, 0x11000 ;  /* 0x00011000009e7802 */ /* 0x000fe20000000f00 */
[----:B------:R-:W-:-:S03]  /*10fe0*/  IMAD.MOV.U32 R221, RZ, RZ, -0x1 ;  /* 0xffffffffffdd7424 */ /* 0x000fc600078e00ff */
[----:B------:R-:W-:Y:S05]  /*10ff0*/  CALL.REL.NOINC `($__internal_92_$__cuda_sm70_shflsync_bfly_p) ;  /* 0x000007f000007944 */ /* 0x000fea0003c00000 */
[----:B01----:R-:W-:Y:S01]  /*11000*/  FADD.FTZ R157, R157, R196 ;  /* 0x000000c49d9d7221 */ /* 0x003fe20000010000 */
[----:B------:R-:W-:Y:S01]  /*11010*/  MOV R196, 0x8 ;  /* 0x0000000800c47802 */ /* 0x000fe20000000f00 */
[----:B------:R-:W-:Y:S01]  /*11020*/  IMAD.MOV.U32 R194, RZ, RZ, 0x1f ;  /* 0x0000001fffc27424 */ /* 0x000fe200078e00ff */
[----:B------:R-:W-:Y:S01]  /*11030*/  MOV R158, 0x11060 ;  /* 0x00011060009e7802 */ /* 0x000fe20000000f00 */
[----:B------:R-:W-:-:S02]  /*11040*/  IMAD.MOV.U32 R221, RZ, RZ, -0x1 ;  /* 0xffffffffffdd7424 */ /* 0x000fc400078e00ff */
[----:B------:R-:W-:Y:S05]  /*11050*/  CALL.REL.NOINC `($__internal_92_$__cuda_sm70_shflsync_bfly_p) ;  /* 0x0000079000007944 */ /* 0x000fea0003c00000 */
[----:B01----:R-:W-:Y:S01]  /*11060*/  FADD.FTZ R157, R157, R196 ;  /* 0x000000c49d9d7221 */ /* 0x003fe20000010000 */
[----:B------:R-:W-:Y:S01]  /*11070*/  HFMA2.MMA R196, -RZ, RZ, 0, 9.5367431640625e-07 ;  /* 0x00000010ffc47435 */ /* 0x000fe200000001ff */
[----:B------:R-:W-:Y:S01]  /*11080*/  IMAD.MOV.U32 R194, RZ, RZ, 0x1f ;  /* 0x0000001fffc27424 */ /* 0x000fe200078e00ff */
[----:B------:R-:W-:Y:S01]  /*11090*/  MOV R158, 0x110c0 ;  /* 0x000110c0009e7802 */ /* 0x000fe20000000f00 */
[----:B------:R-:W-:-:S03]  /*110a0*/  IMAD.MOV.U32 R221, RZ, RZ, -0x1 ;  /* 0xffffffffffdd7424 */ /* 0x000fc600078e00ff */
[----:B------:R-:W-:Y:S05]  /*110b0*/  CALL.REL.NOINC `($__internal_92_$__cuda_sm70_shflsync_bfly_p) ;  /* 0x0000073000007944 */ /* 0x000fea0003c00000 */
        /* <DEDUP_REMOVED lines=88> */
[----:B------:R-:W-:Y:S05]  /*11640*/  CALL.REL.NOINC `($__internal_92_$__cuda_sm70_shflsync_bfly_p) ;  /* 0x000001a000007944 */ /* 0x000fea0003c00000 */
[----:B01----:R-:W-:Y:S01]  /*11650*/  FADD.FTZ R157, R157, R196 ;  /* 0x000000c49d9d7221 */ /* 0x003fe20000010000 */
[----:B------:R-:W-:Y:S01]  /*11660*/  HFMA2.MMA R196, -RZ, RZ, 0, 1.1920928955078125e-07 ;  /* 0x00000002ffc47435 */ /* 0x000fe200000001ff */
        /* <DEDUP_REMOVED lines=11> */
[----:B------:R-:W-:Y:S01]  /*11720*/  HFMA2.MMA R196, -RZ, RZ, 0, 4.76837158203125e-07 ;  /* 0x00000008ffc47435 */ /* 0x000fe200000001ff */
[----:B------:R-:W-:Y:S01]  /*11730*/  IMAD.MOV.U32 R194, RZ, RZ, 0x1f ;  /* 0x0000001fffc27424 */ /* 0x000fe200078e00ff */
[----:B------:R-:W-:Y:S01]  /*11740*/  MOV R158, 0x11770 ;  /* 0x00011770009e7802 */ /* 0x000fe20000000f00 */
[----:B------:R-:W-:-:S03]  /*11750*/  IMAD.MOV.U32 R221, RZ, RZ, -0x1 ;  /* 0xffffffffffdd7424 */ /* 0x000fc600078e00ff */
[----:B------:R-:W-:Y:S05]  /*11760*/  CALL.REL.NOINC `($__internal_92_$__cuda_sm70_shflsync_bfly_p) ;  /* 0x0000008000007944 */ /* 0x000fea0003c00000 */
[----:B-1----:R-:W-:Y:S01]  /*11770*/  FADD.FTZ R219, R157, R196 ;  /* 0x000000c49ddb7221 */ /* 0x002fe20000010000 */
[----:B------:R-:W-:Y:S01]  /*11780*/  MOV R196, 0x10 ;  /* 0x0000001000c47802 */ /* 0x000fe20000000f00 */
[----:B0-----:R-:W-:Y:S01]  /*11790*/  IMAD.MOV.U32 R194, RZ, RZ, 0x1f ;  /* 0x0000001fffc27424 */ /* 0x001fe200078e00ff */
[----:B------:R-:W-:Y:S01]  /*117a0*/  MOV R158, 0x117e0 ;  /* 0x000117e0009e7802 */ /* 0x000fe20000000f00 */
[----:B------:R-:W-:Y:S01]  /*117b0*/  IMAD.MOV.U32 R221, RZ, RZ, -0x1 ;  /* 0xffffffffffdd7424 */ /* 0x000fe200078e00ff */
[----:B------:R-:W-:-:S02]  /*117c0*/  MOV R157, R219 ;  /* 0x000000db009d7202 */ /* 0x000fc40000000f00 */
[----:B------:R-:W-:Y:S05]  /*117d0*/  CALL.REL.NOINC `($__internal_92_$__cuda_sm70_shflsync_bfly_p) ;  /* 0x0000001000007944 */ /* 0x000fea0003c00000 */
[----:B01----:R-:W-:Y:S05]  /*117e0*/  BRA `(.L_x_20743) ;  /* 0xffffe74000007947 */ /* 0x003fea000383ffff */
        .weak           $__internal_92_$__cuda_sm70_shflsync_bfly_p
        .type           $__internal_92_$__cuda_sm70_shflsync_bfly_p,@function
        .size           $__internal_92_$__cuda_sm70_shflsync_bfly_p,(.L_x_36132 - $__internal_92_$__cuda_sm70_shflsync_bfly_p)
$__internal_92_$__cuda_sm70_shflsync_bfly_p:
[----:B------:R-:W-:Y:S01]  /*117f0*/  IMAD.MOV.U32 R159, RZ, RZ, 0x0 ;  /* 0x00000000ff9f7424 */ /* 0x000fe200078e00ff */
[----:B------:R-:W-:Y:S04]  /*11800*/  WARPSYNC R221 ;  /* 0x000000dd00007348 */ /* 0x000fe80003800000 */
[----:B------:R0:W1:Y:S01]  /*11810*/  SHFL.BFLY PT, R196, R157, R196, R194 ;  /* 0x0c0000c49dc47389 */ /* 0x00006200000e00c2 */
[----:B------:R-:W-:Y:S05]  /*11820*/  RET.REL.NODEC R158 `(_ZN10layer_norm13ln_fwd_kernelINS_13Kernel_traitsIf6__halfS2_S2_fjLj5120ELj1ELj1ELj4ELj16ENS_18Kernel_traits_baseILj5120EfS2_S2_S2_fjLj128EEEEELb1ELb1ELb0ELb0EEEvNS_9FwdParamsE) ;  /* 0xfffee7d09e007950 */ /* 0x000fea0003c3ffff */
.L_x_20744:
        /* <DEDUP_REMOVED lines=13> */
.L_x_36132:


//--------------------- .text._ZN10layer_norm13ln_fwd_kernelINS_13Kernel_traitsIf6__halfS2_S2_fjLj5120ELj1ELj1ELj4ELj16ENS_18Kernel_traits_baseILj5120EfS2_S2_S2_fjLj128EEEEELb1ELb1ELb0ELb1EEEvNS_9FwdParamsE --------------------------
	.section	.text._ZN10layer_norm13ln_fwd_kernelINS_13Kernel_traitsIf6__halfS2_S2_fjLj5120ELj1ELj1ELj4ELj16ENS_18Kernel_traits_baseILj5120EfS2_S2_S2_fjLj128EEEEELb1ELb1ELb0ELb1EEEvNS_9FwdParamsE,"ax",@progbits
	.sectioninfo	@"SHI_REGISTERS=233"
	.align	128
        .global         _ZN10layer_norm13ln_fwd_kernelINS_13Kernel_traitsIf6__halfS2_S2_fjLj5120ELj1ELj1ELj4ELj16ENS_18Kernel_traits_baseILj5120EfS2_S2_S2_fjLj128EEEEELb1ELb1ELb0ELb1EEEvNS_9FwdParamsE
        .type           _ZN10layer_norm13ln_fwd_kernelINS_13Kernel_traitsIf6__halfS2_S2_fjLj5120ELj1ELj1ELj4ELj16ENS_18Kernel_traits_baseILj5120EfS2_S2_S2_fjLj128EEEEELb1ELb1ELb0ELb1EEEvNS_9FwdParamsE,@function
        .size           _ZN10layer_norm13ln_fwd_kernelINS_13Kernel_traitsIf6__halfS2_S2_fjLj5120ELj1ELj1ELj4ELj16ENS_18Kernel_traits_baseILj5120EfS2_S2_S2_fjLj128EEEEELb1ELb1ELb0ELb1EEEvNS_9FwdParamsE,(.L_x_36133 - _ZN10layer_norm13ln_fwd_kernelINS_13Kernel_traitsIf6__halfS2_S2_fjLj5120ELj1ELj1ELj4ELj16ENS_18Kernel_traits_baseILj5120EfS2_S2_S2_fjLj128EEEEELb1ELb1ELb0ELb1EEEvNS_9FwdParamsE)
        .other          _ZN10layer_norm13ln_fwd_kernelINS_13Kernel_traitsIf6__halfS2_S2_fjLj5120ELj1ELj1ELj4ELj16ENS_18Kernel_traits_baseILj5120EfS2_S2_S2_fjLj128EEEEELb1ELb1ELb0ELb1EEEvNS_9FwdParamsE,@"STO_CUDA_ENTRY STV_DEFAULT"
_ZN10layer_norm13ln_fwd_kernelINS_13Kernel_traitsIf6__halfS2_S2_fjLj5120ELj1ELj1ELj4ELj16ENS_18Kernel_traits_baseILj5120EfS2_S2_S2_fjLj128EEEEELb1ELb1ELb0ELb1EEEvNS_9FwdParamsE:
.text._ZN10layer_norm13ln_fwd_kernelINS_13Kernel_traitsIf6__halfS2_S2_fjLj5120ELj1ELj1ELj4ELj16ENS_18Kernel_traits_baseILj5120EfS2_S2_S2_fjLj128EEEEELb1ELb1ELb0ELb1EEEvNS_9FwdParamsE:
        /* <DEDUP_REMOVED lines=8> */
[----:B------:R-:W-:Y:S01]  /*0080*/  CS2R R28, SRZ ;  /* 0x00000000001c7805 */ /* 0x000fe2000001ff00 */
[----:B------:R-:W-:Y:S01]  /*0090*/  MOV R173, c[0x0][0x234] ;  /* 0x00008d0000ad7a02 */ /* 0x000fe20000000f00 */
        /* <DEDUP_REMOVED lines=23> */
[----:B------:R-:W-:Y:S01]  /*0210*/  MOV R3, c[0x0][0x23c] ;  /* 0x00008f0000037a02 */ /* 0x000fe20000000f00 */
[----:B------:R-:W-:Y:S01]  /*0220*/  @P1 IMAD.MOV.U32 R2, RZ, RZ, R200 ;  /* 0x000000ffff021224 */ /* 0x000fe200078e00c8 */
[----:B------:R-:W-:Y:S01]  /*0230*/  IADD3 R6, P2, R4, c[0x0][0x218], RZ ;  /* 0x0000860004067a10 */ /* 0x000fe20007f5e0ff */
[----:B------:R-:W5:Y:S04]  /*0240*/  @P1 LDG.E.64 R172, [R172.64] ;  /* 0x00000004acac1981 */ /* 0x000f68000c1e1b00 */
[----:B------:R-:W-:Y:S01]  /*0250*/  IMAD.X R7, RZ, RZ, c[0x0][0x21c], P2 ;  /* 0x00008700ff077624 */ /* 0x000fe200010e06ff */
        /* <DEDUP_REMOVED lines=16> */
[----:B------:R-:W-:Y:S01]  /*0360*/  IMAD.X R5, RZ, RZ, c[0x0][0x1b4], P3 ;  /* 0x00006d00ff057624 */ /* 0x000fe200018e06ff */
[----:B------:R-:W-:-:S03]  /*0370*/  IADD3.X R9, RZ, c[0x0][0x1cc], RZ, P4, !PT ;  /* 0x00007300ff097a10 */ /* 0x000fc600027fe4ff */
        /* <DEDUP_REMOVED lines=91> */
[----:B------:R-:W-:Y:S02]  /*0930*/  MOV R24, R26 ;  /* 0x0000001a00187202 */ /* 0x000fe40000000f00 */
[----:B------:R-:W-:Y:S01]  /*0940*/  MOV R26, R27 ;  /* 0x0000001b001a7202 */ /* 0x000fe20000000f00 */
[----:B------:R-:W-:Y:S02]  /*0950*/  IMAD.MOV.U32 R27, RZ, RZ, RZ ;  /* 0x000000ffff1b7224 */ /* 0x000fe400078e00ff */
.L_x_21028:
[----:B------:R-:W-:Y:S01]  /*0960*/  ISETP.NE.U32.AND P1, PT, RZ, c[0x0][0x1c0], PT ;  /* 0x00007000ff007a0c */ /* 0x000fe20003f25070 */
[----:B------:R-:W-:Y:S01]  /*0970*/  IMAD R152, R2, c[0x0][0x168], RZ ;  /* 0x00005a0002987a24 */ /* 0x000fe200078e02ff */
[----:B------:R-:W-:Y:S01]  /*0980*/  ISETP.NE.U32.AND P0, PT, RZ, c[0x0][0x180], PT ;  /* 0x00006000ff007a0c */ /* 0x000fe20003f05070 */
[----:B------:R-:W-:Y:S01]  /*0990*/  HFMA2.MMA R175, -RZ, RZ, 0, 9.5367431640625e-07 ;  /* 0x00000010ffaf7435 */ /* 0x000fe200000001ff */
[----:B------:R-:W-:-:S02]  /*09a0*/  ISETP.NE.AND.EX P1, PT, RZ, c[0x0][0x1c4], PT, P1 ;  /* 0x00007100ff007a0c */ /* 0x000fc40003f25310 */
[----:B------:R-:W-:Y:S02]  /*09b0*/  SHF.R.S32.HI R153, RZ, 0x1f, R152 ;  /* 0x0000001fff997819 */ /* 0x000fe40000011498 */
        /* <DEDUP_REMOVED lines=24> */
.L_x_20746:
[----:B0-----:R-:W-:Y:S02]  /*0b40*/  IMAD.MOV.U32 R162, RZ, RZ, R170 ;  /* 0x000000ffffa27224 */ /* 0x001fe400078e00aa */
.L_x_20747:
[----:B------:R-:W-:Y:S05]  /*0b50*/  BSYNC B0 ;  /* 0x0000000000007941 */ /* 0x000fea0003800000 */
.L_x_20745:
        /* <DEDUP_REMOVED lines=16> */
.L_x_20751:
[----:B------:R-:W-:Y:S05]  /*0c60*/  BSYNC B1 ;  /* 0x0000000000017941 */ /* 0x000fea0003800000 */
.L_x_20750:
        /* <DEDUP_REMOVED lines=43> */
.L_x_20749:
[----:B------:R-:W-:Y:S05]  /*0f20*/  BSYNC B0 ;  /* 0x0000000000007941 */ /* 0x000fea0003800000 */
.L_x_20748:
[----:B------:R-:W0:Y:S01]  /*0f30*/  I2F.U32 R156, R162 ;  /* 0x000000a2009c7306 */ /* 0x000e220000201000 */
        /* <DEDUP_REMOVED lines=24> */
.L_x_20753:
[----:B------:R-:W-:Y:S02]  /*10c0*/  MOV R165, R170 ;  /* 0x000000aa00a57202 */ /* 0x000fe40000000f00 */
.L_x_20754:
[----:B------:R-:W-:Y:S05]  /*10d0*/  BSYNC B0 ;  /* 0x0000000000007941 */ /* 0x000fea0003800000 */
.L_x_20752:
        /* <DEDUP_REMOVED lines=16> */
.L_x_20758:
[----:B------:R-:W-:Y:S05]  /*11e0*/  BSYNC B1 ;  /* 0x0000000000017941 */ /* 0x000fea0003800000 */
.L_x_20757:
        /* <DEDUP_REMOVED lines=43> */
.L_x_20756:
[----:B------:R-:W-:Y:S05]  /*14a0*/  BSYNC B0 ;  /* 0x0000000000007941 */ /* 0x000fea0003800000 */
.L_x_20755:
[----:B------:R-:W0:Y:S01]  /*14b0*/  I2F.U32 R156, R165 ;  /* 0x000000a5009c7306 */ /* 0x000e220000201000 */
[----:B------:R-:W-:Y:S01]  /*14c0*/  HADD2.F32 R157, -RZ, R152.H1_H1 ;  /* 0x30000098ff9d7230 */ /* 0x000fe20000004100 */
[----:B------:R-:W-:Y:S01]  /*14d0*/  LOP3.LUT R169, R169, 0xfffffffd, RZ, 0xc0, !PT ;  /* 0xfffffffda9a97812 */ /* 0x000fe200078ec0ff */
[----:B------:R-:W-:Y:S03]  /*14e0*/  BSSY B0, `(.L_x_20759) ;  /* 0x0000016000007945 */ /* 0x000fe60003800000 */
        /* <DEDUP_REMOVED lines=20> */
.L_x_20760:
[----:B------:R-:W-:Y:S02]  /*1630*/  MOV R165, R170 ;  /* 0x000000aa00a57202 */ /* 0x000fe40000000f00 */
.L_x_20761:
[----:B------:R-:W-:Y:S05]  /*1640*/  BSYNC B0 ;  /* 0x0000000000007941 */ /* 0x000fea0003800000 */
.L_x_20759:
        /* <DEDUP_REMOVED lines=16> */
.L_x_20765:
[----:B------:R-:W-:Y:S05]  /*1750*/  BSYNC B1 ;  /* 0x0000000000017941 */ /* 0x000fea0003800000 */
.L_x_20764:
        /* <DEDUP_REMOVED lines=43> */
.L_x_20763:
[----:B------:R-:W-:Y:S05]  /*1a10*/  BSYNC B0 ;  /* 0x0000000000007941 */ /* 0x000fea0003800000 */
.L_x_20762:
        /* <DEDUP_REMOVED lines=22> */
.L_x_20767:
[----:B------:R-:W-:Y:S02]  /*1b80*/  MOV R165, R170 ;  /* 0x000000aa00a57202 */ /* 0x000fe40000000f00 */
.L_x_20768:
[----:B------:R-:W-:Y:S05]  /*1b90*/  BSYNC B0 ;  /* 0x0000000000007941 */ /* 0x000fea0003800000 */
.L_x_20766:
        /* <DEDUP_REMOVED lines=16> */
.L_x_20772:
[----:B------:R-:W-:Y:S05]  /*1ca0*/  BSYNC B1 ;  /* 0x0000000000017941 */ /* 0x000fea0003800000 */
.L_x_20771:
        /* <DEDUP_REMOVED lines=43> */
.L_x_20770:
[----:B------:R-:W-:Y:S05]  /*1f60*/  BSYNC B0 ;  /* 0x0000000000007941 */ /* 0x000fea0003800000 */
.L_x_20769:
        /* <DEDUP_REMOVED lines=22> */
.L_x_20774:
[----:B------:R-:W-:Y:S02]  /*20d0*/  MOV R166, R170 ;  /* 0x000000aa00a67202 */ /* 0x000fe40000000f00 */
.L_x_20775:
[----:B------:R-:W-:Y:S05]  /*20e0*/  BSYNC B0 ;  /* 0x0000000000007941 */ /* 0x000fea0003800000 */
.L_x_20773:
        /* <DEDUP_REMOVED lines=16> */
.L_x_20779:
[----:B------:R-:W-:Y:S05]  /*21f0*/  BSYNC B1 ;  /* 0x0000000000017941 */ /* 0x000fea0003800000 */
.L_x_20778:
        /* <DEDUP_REMOVED lines=43> */
.L_x_20777:
[----:B------:R-:W-:Y:S05]  /*24b0*/  BSYNC B0 ;  /* 0x0000000000007941 */ /* 0x000fea0003800000 */
.L_x_20776:
        /* <DEDUP_REMOVED lines=22> */
.L_x_20781:
[----:B------:R-:W-:Y:S02]  /*2620*/  MOV R167, R170 ;  /* 0x000000aa00a77202 */ /* 0x000fe40000000f00 */
.L_x_20782:
[----:B------:R-:W-:Y:S05]  /*2630*/  BSYNC B0 ;  /* 0x0000000000007941 */ /* 0x000fea0003800000 */
.L_x_20780:
        /* <DEDUP_REMOVED lines=16> */
.L_x_20786:
[----:B------:R-:W-:Y:S05]  /*2740*/  BSYNC B1 ;  /* 0x0000000000017941 */ /* 0x000fea0003800000 */
.L_x_20785:
        /* <DEDUP_REMOVED lines=43> */
.L_x_20784:
[----:B------:R-:W-:Y:S05]  /*2a00*/  BSYNC B0 ;  /* 0x0000000000007941 */ /* 0x000fea0003800000 */
.L_x_20783:
[----:B------:R-:W0:Y:S01]  /*2a10*/  I2F.U32 R152, R167 ;  /* 0x000000a700987306 */ /* 0x000e220000201000 */
[----:B------:R-:W-:Y:S01]  /*2a20*/  HADD2.F32 R157, -RZ, R154.H1_H1 ;  /* 0x3000009aff9d7230 */ /* 0x000fe20000004100 */
        /* <DEDUP_REMOVED lines=8> */
[----:B------:R-:W-:-:S04]  /*2ab0*/  @P0 HADD2.F32 R157, -RZ, R150.H1_H1 ;  /* 0x30000096ff9d0230 */ /* 0x000fc80000004100 */
        /* <DEDUP_REMOVED lines=11> */
.L_x_20788:
[----:B------:R-:W-:Y:S02]  /*2b70*/  MOV R154, R170 ;  /* 0x000000aa009a7202 */ /* 0x000fe40000000f00 */
.L_x_20789:
[----:B------:R-:W-:Y:S05]  /*2b80*/  BSYNC B0 ;  /* 0x0000000000007941 */ /* 0x000fea0003800000 */
.L_x_20787:
        /* <DEDUP_REMOVED lines=16> */
.L_x_20793:
[----:B------:R-:W-:Y:S05]  /*2c90*/  BSYNC B1 ;  /* 0x0000000000017941 */ /* 0x000fea0003800000 */
.L_x_20792:
        /* <DEDUP_REMOVED lines=43> */
.L_x_20791:
[----:B------:R-:W-:Y:S05]  /*2f50*/  BSYNC B0 ;  /* 0x0000000000007941 */ /* 0x000fea0003800000 */
.L_x_20790:
        /* <DEDUP_REMOVED lines=22> */
.L_x_20795:
[----:B------:R-:W-:Y:S02]  /*30c0*/  MOV R154, R170 ;  /* 0x000000aa009a7202 */ /* 0x000fe40000000f00 */
.L_x_20796:
[----:B------:R-:W-:Y:S05]  /*30d0*/  BSYNC B0 ;  /* 0x0000000000007941 */ /* 0x000fea0003800000 */
.L_x_20794:
        /* <DEDUP_REMOVED lines=18> */
.L_x_20800:
[----:B------:R-:W-:Y:S05]  /*3200*/  BSYNC B1 ;  /* 0x0000000000017941 */ /* 0x000fea0003800000 */
.L_x_20799:
        /* <DEDUP_REMOVED lines=43> */
.L_x_20798:
[----:B------:R-:W-:Y:S05]  /*34c0*/  BSYNC B0 ;  /* 0x0000000000007941 */ /* 0x000fea0003800000 */
.L_x_20797:
[----:B------:R-:W0:Y:S01]  /*34d0*/  I2F.U32 R152, R154 ;  /* 0x0000009a00987306 */ /* 0x000e220000201000 */
[----:B------:R-:W-:Y:S01]  /*34e0*/  HADD2.F32 R155, -RZ, R155.H1_H1 ;  /* 0x3000009bff9b7230 */ /* 0x000fe20000004100 */
[----:B------:R-:W-:Y:S01]  /*34f0*/  SEL R158, RZ, 0x10000, P5 ;  /* 0x00010000ff9e7807 */ /* 0x000fe20002800000 */
[----:B------:R-:W-:Y:S01]  /*3500*/  HFMA2.MMA R171, -RZ, RZ, 0, 4.76837158203125e-07 ;  /* 0x00000008ffab7435 */ /* 0x000fe200000001ff */
[----:B------:R-:W-:Y:S01]  /*3510*/  LOP3.LUT P5, RZ, R169, 0x2, RZ, 0xc0, !PT ;  /* 0x00000002a9ff7812 */ /* 0x000fe200078ac0ff */
[----:B------:R-:W-:Y:S01]  /*3520*/  IMAD.WIDE.U32 R178, R164, R175, c[0x0][0x188] ;  /* 0x00006200a4b27625 */ /* 0x000fe200078e00af */
[----:B------:R-:W-:Y:S02]  /*3530*/  SEL R159, RZ, 0x100, P4 ;  /* 0x00000100ff9f7807 */ /* 0x000fe40002000000 */
[----:B------:R-:W-:Y:S01]  /*3540*/  SEL R153, RZ, 0x1, P1 ;  /* 0x00000001ff997807 */ /* 0x000fe20000800000 */
[----:B------:R-:W-:Y:S01]  /*3550*/  FMUL.FTZ R155, R155, R176 ;  /* 0x000000b09b9b7220 */ /* 0x000fe20000410000 */
[----:B------:R-:W-:-:S02]  /*3560*/  SEL R180, RZ, 0x1, P5 ;  /* 0x00000001ffb47807 */ /* 0x000fc40002800000 */
[----:B------:R-:W-:Y:S01]  /*3570*/  LOP3.LUT P6, RZ, R169, 0x4, RZ, 0xc0, !PT ;  /* 0x00000004a9ff7812 */ /* 0x000fe200078cc0ff */
[----:B------:R-:W-:Y:S01]  /*3580*/  FMUL.FTZ R156, R155, c[0x0][0x1e8] ;  /* 0x00007a009b9c7a20 */ /* 0x000fe20000410000 */
[----:B------:R-:W-:Y:S01]  /*3590*/  IADD3 R182, R164, 0x80, RZ ;  /* 0x00000080a4b67810 */ /* 0x000fe20007ffe0ff */
[----:B------:R-:W-:Y:S01]  /*35a0*/  IMAD.WIDE.U32 R180, R180, 0x100, RZ ;  /* 0x00000100b4b47825 */ /* 0x000fe200078e00ff */
[----:B------:R-:W-:-:S03]  /*35b0*/  SEL R187, RZ, 0x1, P6 ;  /* 0x00000001ffbb7807 */ /* 0x000fc60003000000 */
[----:B0-----:R-:W-:Y:S02]  /*35c0*/  FFMA.FTZ R152, R152, R177, 1.1641532182693481445e-10 ;  /* 0x2f00000098987423 */ /* 0x001fe400000100b1 */
[----:B------:R-:W-:-:S03]  /*35d0*/  @P0 IMAD.WIDE.U32 R184, R182, R175, c[0x0][0x180] ;  /* 0x00006000b6b80625 */ /* 0x000fc600078e00af */
[----:B------:R-:W-:Y:S02]  /*35e0*/  FSETP.GTU.FTZ.AND P4, PT, R152, c[0x0][0x1e4], PT ;  /* 0x0000790098007a0b */ /* 0x000fe40003f9c000 */
[----:B------:R-:W-:Y:S02]  /*35f0*/  SEL R152, RZ, 0x1, P2 ;  /* 0x00000001ff987807 */ /* 0x000fe40001000000 */
[----:B------:R-:W-:Y:S02]  /*3600*/  SEL R157, RZ, 0x1000000, P4 ;  /* 0x01000000ff9d7807 */ /* 0x000fe40002000000 */
[----:B------:R-:W-:Y:S01]  /*3610*/  FSEL R156, R156, RZ, !P4 ;  /* 0x000000ff9c9c7208 */ /* 0x000fe20006000000 */
[----:B------:R-:W-:Y:S01]  /*3620*/  IMAD.WIDE.U32 R154, R152, 0x1000000, RZ ;  /* 0x01000000989a7825 */ /* 0x000fe200078e00ff */
[----:B------:R-:W-:Y:S01]  /*3630*/  LOP3.LUT R159, R159, R157, R158, 0xfe, !PT ;  /* 0x0000009d9f9f7212 */ /* 0x000fe200078efe9e */
[----:B------:R-:W-:Y:S01]  /*3640*/  @P0 HADD2.F32 R157, -RZ, R151.H1_H1 ;  /* 0x30000097ff9d0230 */ /* 0x000fe20000004100 */
[----:B------:R-:W-:Y:S01]  /*3650*/  F2FP.PACK_AB R158, R166, R165 ;  /* 0x000000a5a69e723e */ /* 0x000fe200000000ff */
[----:B------:R-:W-:-:S04]  /*3660*/  IMAD.WIDE.U32 R152, R153, 0x10000, RZ ;  /* 0x0001000099987825 */ /* 0x000fc800078e00ff */
[----:B------:R-:W-:Y:S01]  /*3670*/  FMUL.FTZ R174, R115, R156 ;  /* 0x0000009c73ae7220 */ /* 0x000fe20000410000 */
[----:B------:R-:W-:Y:S02]  /*3680*/  LOP3.LUT R186, R180, R154, R152, 0xfe, !PT ;  /* 0x0000009ab4ba7212 */ /* 0x000fe400078efe98 */
[----:B------:R-:W-:Y:S01]  /*3690*/  SEL R154, RZ, 0x1, P3 ;  /* 0x00000001ff9a7807 */ /* 0x000fe20001800000 */
[----:B------:R-:W-:Y:S01]  /*36a0*/  @P0 FADD.FTZ R174, R174, R157 ;  /* 0x0000009daeae0221 */ /* 0x000fe20000010000 */
[----:B------:R-:W-:Y:S02]  /*36b0*/  LOP3.LUT R186, R186, R187, RZ, 0xfc, !PT ;  /* 0x000000bbbaba7212 */ /* 0x000fe400078efcff */
[----:B------:R-:W-:Y:S02]  /*36c0*/  LOP3.LUT R155, R155, R159, R154, 0xfe, !PT ;  /* 0x0000009f9b9b7212 */ /* 0x000fe400078efe9a */
[----:B------:R-:W-:Y:S02]  /*36d0*/  F2FP.PACK_AB R157, R163, R162 ;  /* 0x000000a2a39d723e */ /* 0x000fe400000000ff */
[----:B------:R-:W-:-:S02]  /*36e0*/  F2FP.PACK_AB R156, R161, R160 ;  /* 0x000000a0a19c723e */ /* 0x000fc400000000ff */
[----:B------:R-:W-:Y:S02]  /*36f0*/  F2FP.PACK_AB R159, R174, R167 ;  /* 0x000000a7ae9f723e */ /* 0x000fe400000000ff */
[----:B------:R-:W-:Y:S01]  /*3700*/  LOP3.LUT R187, R181, R155, R153, 0xfe, !PT ;  /* 0x0000009bb5bb7212 */ /* 0x000fe200078efe99 */
[----:B------:R-:W-:Y:S02]  /*3710*/  IMAD.WIDE.U32 R180, R164, R171, c[0x0][0x190] ;  /* 0x00006400a4b47625 */ /* 0x000fe400078e00ab */
[----:B------:R0:W-:Y:S02]  /*3720*/  STG.E.128 [R178.64], R156 ;  /* 0x0000009cb2007986 */ /* 0x0001e4000c101d04 */
[----:B------:R-:W-:Y:S02]  /*3730*/  IMAD.WIDE.U32 R152, R182, R175, c[0x0][0x170] ;  /* 0x00005c00b6987625 */ /* 0x000fe400078e00af */
        /* <DEDUP_REMOVED lines=15> */
.L_x_20802:
[----:B0-----:R-:W-:Y:S02]  /*3830*/  IMAD.MOV.U32 R180, RZ, RZ, R170 ;  /* 0x000000ffffb47224 */ /* 0x001fe400078e00aa */
.L_x_20803:
[----:B------:R-:W-:Y:S05]  /*3840*/  BSYNC B0 ;  /* 0x0000000000007941 */ /* 0x000fea0003800000 */
.L_x_20801:
        /* <DEDUP_REMOVED lines=16> */
.L_x_20807:
[----:B------:R-:W-:Y:S05]  /*3950*/  BSYNC B1 ;  /* 0x0000000000017941 */ /* 0x000fea0003800000 */
.L_x_20806:
        /* <DEDUP_REMOVED lines=44> */
.L_x_20805:
[----:B------:R-:W-:Y:S05]  /*3c20*/  BSYNC B0 ;  /* 0x0000000000007941 */ /* 0x000fea0003800000 */
.L_x_20804:
[----:B------:R-:W0:Y:S01]  /*3c30*/  I2F.U32 R156, R180 ;  /* 0x000000b4009c7306 */ /* 0x000e220000201000 */
        /* <DEDUP_REMOVED lines=23> */
.L_x_20809:
[----:B------:R-:W-:Y:S02]  /*3db0*/  IMAD.MOV.U32 R183, RZ, RZ, R170 ;  /* 0x000000ffffb77224 */ /* 0x000fe400078e00aa */
.L_x_20810:
[----:B------:R-:W-:Y:S05]  /*3dc0*/  BSYNC B0 ;  /* 0x0000000000007941 */ /* 0x000fea0003800000 */
.L_x_20808:
        /* <DEDUP_REMOVED lines=16> */
.L_x_20814:
[----:B------:R-:W-:Y:S05]  /*3ed0*/  BSYNC B1 ;  /* 0x0000000000017941 */ /* 0x000fea0003800000 */
.L_x_20813:
        /* <DEDUP_REMOVED lines=44> */
.L_x_20812:
[----:B------:R-:W-:Y:S05]  /*41a0*/  BSYNC B0 ;  /* 0x0000000000007941 */ /* 0x000fea0003800000 */
.L_x_20811:
        /* <DEDUP_REMOVED lines=24> */
.L_x_20816:
[----:B------:R-:W-:Y:S02]  /*4330*/  MOV R183, R170 ;  /* 0x000000aa00b77202 */ /* 0x000fe40000000f00 */
.L_x_20817:
[----:B------:R-:W-:Y:S05]  /*4340*/  BSYNC B0 ;  /* 0x0000000000007941 */ /* 0x000fea0003800000 */
.L_x_20815:
        /* <DEDUP_REMOVED lines=16> */
.L_x_20821:
[----:B------:R-:W-:Y:S05]  /*4450*/  BSYNC B1 ;  /* 0x0000000000017941 */ /* 0x000fea0003800000 */
.L_x_20820:
        /* <DEDUP_REMOVED lines=44> */
.L_x_20819:
[----:B------:R-:W-:Y:S05]  /*4720*/  BSYNC B0 ;  /* 0x0000000000007941 */ /* 0x000fea0003800000 */
.L_x_20818:
        /* <DEDUP_REMOVED lines=22> */
.L_x_20823:
[----:B------:R-:W-:Y:S02]  /*4890*/  IMAD.MOV.U32 R183, RZ, RZ, R170 ;  /* 0x000000ffffb77224 */ /* 0x000fe400078e00aa */
.L_x_20824:
[----:B------:R-:W-:Y:S05]  /*48a0*/  BSYNC B0 ;  /* 0x0000000000007941 */ /* 0x000fea0003800000 */
.L_x_20822:
        /* <DEDUP_REMOVED lines=16> */
.L_x_20828:
[----:B------:R-:W-:Y:S05]  /*49b0*/  BSYNC B1 ;  /* 0x0000000000017941 */ /* 0x000fea0003800000 */
.L_x_20827:
        /* <DEDUP_REMOVED lines=44> */
.L_x_20826:
[----:B------:R-:W-:Y:S05]  /*4c80*/  BSYNC B0 ;  /* 0x0000000000007941 */ /* 0x000fea0003800000 */
.L_x_20825:
        /* <DEDUP_REMOVED lines=22> */
.L_x_20830:
[----:B------:R-:W-:Y:S02]  /*4df0*/  IMAD.MOV.U32 R184, RZ, RZ, R170 ;  /* 0x000000ffffb87224 */ /* 0x000fe400078e00aa */
.L_x_20831:
[----:B------:R-:W-:Y:S05]  /*4e00*/  BSYNC B0 ;  /* 0x0000000000007941 */ /* 0x000fea0003800000 */
.L_x_20829:
        /* <DEDUP_REMOVED lines=16> */
.L_x_20835:
[----:B------:R-:W-:Y:S05]  /*4f10*/  BSYNC B1 ;  /* 0x0000000000017941 */ /* 0x000fea0003800000 */
.L_x_20834:
        /* <DEDUP_REMOVED lines=44> */
.L_x_20833:
[----:B------:R-:W-:Y:S05]  /*51e0*/  BSYNC B0 ;  /* 0x0000000000007941 */ /* 0x000fea0003800000 */
.L_x_20832:
        /* <DEDUP_REMOVED lines=22> */
.L_x_20837:
[----:B------:R-:W-:Y:S02]  /*5350*/  MOV R185, R170 ;  /* 0x000000aa00b97202 */ /* 0x000fe40000000f00 */
.L_x_20838:
[----:B------:R-:W-:Y:S05]  /*5360*/  BSYNC B0 ;  /* 0x0000000000007941 */ /* 0x000fea0003800000 */
.L_x_20836:
        /* <DEDUP_REMOVED lines=16> */
.L_x_20842:
[----:B------:R-:W-:Y:S05]  /*5470*/  BSYNC B1 ;  /* 0x0000000000017941 */ /* 0x000fea0003800000 */
.L_x_20841:
        /* <DEDUP_REMOVED lines=44> */
.L_x_20840:
[----:B------:R-:W-:Y:S05]  /*5740*/  BSYNC B0 ;  /* 0x0000000000007941 */ /* 0x000fea0003800000 */
.L_x_20839:
        /* <DEDUP_REMOVED lines=22> */
.L_x_20844:
[----:B------:R-:W-:Y:S02]  /*58b0*/  IMAD.MOV.U32 R154, RZ, RZ, R170 ;  /* 0x000000ffff9a7224 */ /* 0x000fe400078e00aa */
.L_x_20845:
[----:B------:R-:W-:Y:S05]  /*58c0*/  BSYNC B0 ;  /* 0x0000000000007941 */ /* 0x000fea0003800000 */
.L_x_20843:
        /* <DEDUP_REMOVED lines=16> */
.L_x_20849:
[----:B------:R-:W-:Y:S05]  /*59d0*/  BSYNC B1 ;  /* 0x0000000000017941 */ /* 0x000fea0003800000 */
.L_x_20848:
        /* <DEDUP_REMOVED lines=44> */
.L_x_20847:
[----:B------:R-:W-:Y:S05]  /*5ca0*/  BSYNC B0 ;  /* 0x0000000000007941 */ /* 0x000fea0003800000 */
.L_x_20846:
        /* <DEDUP_REMOVED lines=22> */
.L_x_20851:
[----:B------:R-:W-:Y:S02]  /*5e10*/  IMAD.MOV.U32 R154, RZ, RZ, R170 ;  /* 0x000000ffff9a7224 */ /* 0x000fe400078e00aa */
.L_x_20852:
[----:B------:R-:W-:Y:S05]  /*5e20*/  BSYNC B0 ;  /* 0x0000000000007941 */ /* 0x000fea0003800000 */
.L_x_20850:
        /* <DEDUP_REMOVED lines=18> */
.L_x_20856:
[----:B------:R-:W-:Y:S05]  /*5f50*/  BSYNC B1 ;  /* 0x0000000000017941 */ /* 0x000fea0003800000 */
.L_x_20855:
        /* <DEDUP_REMOVED lines=44> */
.L_x_20854:
[----:B------:R-:W-:Y:S05]  /*6220*/  BSYNC B0 ;  /* 0x0000000000007941 */ /* 0x000fea0003800000 */
.L_x_20853:
[----:B------:R-:W0:Y:S01]  /*6230*/  I2F.U32 R152, R154 ;  /* 0x0000009a00987306 */ /* 0x000e220000201000 */
[----:B------:R-:W-:Y:S01]  /*6240*/  HADD2.F32 R155, -RZ, R155.H1_H1 ;  /* 0x3000009bff9b7230 */ /* 0x000fe20000004100 */
[----:B------:R-:W-:Y:S01]  /*6250*/  SEL R189, RZ, 0x10000, P5 ;  /* 0x00010000ffbd7807 */ /* 0x000fe20002800000 */
[----:B------:R-:W-:Y:S01]  /*6260*/  IMAD.WIDE.U32 R192, R182, R171, c[0x0][0x190] ;  /* 0x00006400b6c07625 */ /* 0x000fe200078e00ab */
[----:B------:R-:W-:Y:S02]  /*6270*/  LOP3.LUT P5, RZ, R169, 0x2, RZ, 0xc0, !PT ;  /* 0x00000002a9ff7812 */ /* 0x000fe400078ac0ff */
[----:B------:R-:W-:Y:S01]  /*6280*/  SEL R186, RZ, 0x100, P4 ;  /* 0x00000100ffba7807 */ /* 0x000fe20002000000 */
[----:B------:R-:W-:Y:S01]  /*6290*/  FMUL.FTZ R155, R155, R176 ;  /* 0x000000b09b9b7220 */ /* 0x000fe20000410000 */
[----:B------:R-:W-:-:S02]  /*62a0*/  SEL R156, RZ, 0x1, P2 ;  /* 0x00000001ff9c7807 */ /* 0x000fc40001000000 */
[----:B------:R-:W-:Y:S01]  /*62b0*/  SEL R159, RZ, 0x1, P5 ;  /* 0x00000001ff9f7807 */ /* 0x000fe20002800000 */
[----:B------:R-:W-:Y:S01]  /*62c0*/  FMUL.FTZ R158, R155, c[0x0][0x1e8] ;  /* 0x00007a009b9e7a20 */ /* 0x000fe20000410000 */
[----:B------:R-:W-:Y:S01]  /*62d0*/  LOP3.LUT P6, RZ, R169, 0x4, RZ, 0xc0, !PT ;  /* 0x00000004a9ff7812 */ /* 0x000fe200078cc0ff */
[----:B------:R-:W-:Y:S01]  /*62e0*/  IMAD.WIDE.U32 R156, R156, 0x1000000, RZ ;  /* 0x010000009c9c7825 */ /* 0x000fe200078e00ff */
[----:B------:R-:W-:Y:S02]  /*62f0*/  IADD3 R200, R164, 0x100, RZ ;  /* 0x00000100a4c87810 */ /* 0x000fe40007ffe0ff */
[----:B------:R-:W-:Y:S01]  /*6300*/  SEL R191, RZ, 0x1, P6 ;  /* 0x00000001ffbf7807 */ /* 0x000fe20003000000 */
        /* <DEDUP_REMOVED lines=8> */
[----:B------:R-:W-:Y:S01]  /*6390*/  LOP3.LUT R159, R186, R188, R189, 0xfe, !PT ;  /* 0x000000bcba9f7212 */ /* 0x000fe200078efebd */
[----:B------:R-:W-:Y:S02]  /*63a0*/  @P0 HADD2.F32 R189, -RZ, R151.H1_H1 ;  /* 0x30000097ffbd0230 */ /* 0x000fe40000004100 */
[----:B------:R-:W-:Y:S01]  /*63b0*/  FMUL.FTZ R186, R123, R158 ;  /* 0x0000009e7bba7220 */ /* 0x000fe20000410000 */
[----:B------:R-:W-:-:S02]  /*63c0*/  LOP3.LUT R190, R154, R156, R152, 0xfe, !PT ;  /* 0x0000009c9abe7212 */ /* 0x000fc400078efe98 */
[----:B------:R-:W-:Y:S01]  /*63d0*/  SEL R156, RZ, 0x1, P3 ;  /* 0x00000001ff9c7807 */ /* 0x000fe20001800000 */
[----:B------:R-:W-:Y:S01]  /*63e0*/  @P0 FADD.FTZ R186, R189, R186 ;  /* 0x000000babdba0221 */ /* 0x000fe20000010000 */
[----:B------:R-:W-:Y:S01]  /*63f0*/  LOP3.LUT R190, R190, R191, RZ, 0xfc, !PT ;  /* 0x000000bfbebe7212 */ /* 0x000fe200078efcff */
[----:B------:R-:W-:Y:S01]  /*6400*/  IMAD.WIDE.U32 R188, R182, R175, c[0x0][0x188] ;  /* 0x00006200b6bc7625 */ /* 0x000fe200078e00af */
[----:B------:R-:W-:Y:S02]  /*6410*/  LOP3.LUT R191, R157, R159, R156, 0xfe, !PT ;  /* 0x0000009f9dbf7212 */ /* 0x000fe400078efe9c */
[----:B------:R-:W-:Y:S02]  /*6420*/  F2FP.PACK_AB R158, R184, R183 ;  /* 0x000000b7b89e723e */ /* 0x000fe400000000ff */
[----:B------:R-:W-:Y:S02]  /*6430*/  F2FP.PACK_AB R157, R181, R180 ;  /* 0x000000b4b59d723e */ /* 0x000fe400000000ff */
[----:B------:R-:W-:-:S02]  /*6440*/  F2FP.PACK_AB R156, R179, R178 ;  /* 0x000000b2b39c723e */ /* 0x000fc400000000ff */
        /* <DEDUP_REMOVED lines=19> */
.L_x_20858:
[----:B0-----:R-:W-:Y:S02]  /*6580*/  MOV R190, R170 ;  /* 0x000000aa00be7202 */ /* 0x001fe40000000f00 */
.L_x_20859:
[----:B------:R-:W-:Y:S05]  /*6590*/  BSYNC B0 ;  /* 0x0000000000007941 */ /* 0x000fea0003800000 */
.L_x_20857:
        /* <DEDUP_REMOVED lines=16> */
.L_x_20863:
[----:B------:R-:W-:Y:S05]  /*66a0*/  BSYNC B1 ;  /* 0x0000000000017941 */ /* 0x000fea0003800000 */
.L_x_20862:
        /* <DEDUP_REMOVED lines=44> */
.L_x_20861:
[----:B------:R-:W-:Y:S05]  /*6970*/  BSYNC B0 ;  /* 0x0000000000007941 */ /* 0x000fea0003800000 */
.L_x_20860:
        /* <DEDUP_REMOVED lines=24> */
.L_x_20865:
[----:B------:R-:W-:Y:S02]  /*6b00*/  IMAD.MOV.U32 R192, RZ, RZ, R170 ;  /* 0x000000ffffc07224 */ /* 0x000fe400078e00aa */
.L_x_20866:
[----:B------:R-:W-:Y:S05]  /*6b10*/  BSYNC B0 ;  /* 0x0000000000007941 */ /* 0x000fea0003800000 */
.L_x_20864:
        /* <DEDUP_REMOVED lines=16> */
.L_x_20870:
[----:B------:R-:W-:Y:S05]  /*6c20*/  BSYNC B1 ;  /* 0x0000000000017941 */ /* 0x000fea0003800000 */
.L_x_20869:
        /* <DEDUP_REMOVED lines=44> */
.L_x_20868:
[----:B------:R-:W-:Y:S05]  /*6ef0*/  BSYNC B0 ;  /* 0x0000000000007941 */ /* 0x000fea0003800000 */
.L_x_20867:
        /* <DEDUP_REMOVED lines=8> */
[----:B------:R-:W-:-:S04]  /*6f80*/  FSETP.GTU.FTZ.AND P1, PT, R158, c[0x0][0x1e4], PT ;  /* 0x000079009e007a0b */ /* 0x000fc80003f3c000 */
        /* <DEDUP_REMOVED lines=15> */
.L_x_20872:
[----:B------:R-:W-:Y:S02]  /*7080*/  IMAD.MOV.U32 R182, RZ, RZ, R170 ;  /* 0x000000ffffb67224 */ /* 0x000fe400078e00aa */
.L_x_20873:
[----:B------:R-:W-:Y:S05]  /*7090*/  BSYNC B0 ;  /* 0x0000000000007941 */ /* 0x000fea0003800000 */
.L_x_20871:
        /* <DEDUP_REMOVED lines=16> */
.L_x_20877:
[----:B------:R-:W-:Y:S05]  /*71a0*/  BSYNC B1 ;  /* 0x0000000000017941 */ /* 0x000fea0003800000 */
.L_x_20876:
        /* <DEDUP_REMOVED lines=44> */
.L_x_20875:
[----:B------:R-:W-:Y:S05]  /*7470*/  BSYNC B0 ;  /* 0x0000000000007941 */ /* 0x000fea0003800000 */
.L_x_20874:
        /* <DEDUP_REMOVED lines=22> */
.L_x_20879:
[----:B------:R-:W-:Y:S02]  /*75e0*/  MOV R182, R170 ;  /* 0x000000aa00b67202 */ /* 0x000fe40000000f00 */
.L_x_20880:
[----:B------:R-:W-:Y:S05]  /*75f0*/  BSYNC B0 ;  /* 0x0000000000007941 */ /* 0x000fea0003800000 */
.L_x_20878:
        /* <DEDUP_REMOVED lines=16> */
.L_x_20884:
[----:B------:R-:W-:Y:S05]  /*7700*/  BSYNC B1 ;  /* 0x0000000000017941 */ /* 0x000fea0003800000 */
.L_x_20883:
        /* <DEDUP_REMOVED lines=44> */
.L_x_20882:
[----:B------:R-:W-:Y:S05]  /*79d0*/  BSYNC B0 ;  /* 0x0000000000007941 */ /* 0x000fea0003800000 */
.L_x_20881:
        /* <DEDUP_REMOVED lines=22> */
.L_x_20886:
[----:B------:R-:W-:Y:S02]  /*7b40*/  IMAD.MOV.U32 R182, RZ, RZ, R170 ;  /* 0x000000ffffb67224 */ /* 0x000fe400078e00aa */
.L_x_20887:
[----:B------:R-:W-:Y:S05]  /*7b50*/  BSYNC B0 ;  /* 0x0000000000007941 */ /* 0x000fea0003800000 */
.L_x_20885:
        /* <DEDUP_REMOVED lines=16> */
.L_x_20891:
[----:B------:R-:W-:Y:S05]  /*7c60*/  BSYNC B1 ;  /* 0x0000000000017941 */ /* 0x000fea0003800000 */
.L_x_20890:
        /* <DEDUP_REMOVED lines=44> */
.L_x_20889:
[----:B------:R-:W-:Y:S05]  /*7f30*/  BSYNC B0 ;  /* 0x0000000000007941 */ /* 0x000fea0003800000 */
.L_x_20888:
        /* <DEDUP_REMOVED lines=22> */
.L_x_20893:
[----:B------:R-:W-:Y:S02]  /*80a0*/  IMAD.MOV.U32 R182, RZ, RZ, R170 ;  /* 0x000000ffffb67224 */ /* 0x000fe400078e00aa */
.L_x_20894:
[----:B------:R-:W-:Y:S05]  /*80b0*/  BSYNC B0 ;  /* 0x0000000000007941 */ /* 0x000fea0003800000 */
.L_x_20892:
        /* <DEDUP_REMOVED lines=16> */
.L_x_20898:
[----:B------:R-:W-:Y:S05]  /*81c0*/  BSYNC B1 ;  /* 0x0000000000017941 */ /* 0x000fea0003800000 */
.L_x_20897:
        /* <DEDUP_REMOVED lines=44> */
.L_x_20896:
[----:B------:R-:W-:Y:S05]  /*8490*/  BSYNC B0 ;  /* 0x0000000000007941 */ /* 0x000fea0003800000 */
.L_x_20895:
        /* <DEDUP_REMOVED lines=22> */
.L_x_20900:
[----:B------:R-:W-:Y:S02]  /*8600*/  MOV R154, R170 ;  /* 0x000000aa009a7202 */ /* 0x000fe40000000f00 */
.L_x_20901:
[----:B------:R-:W-:Y:S05]  /*8610*/  BSYNC B0 ;  /* 0x0000000000007941 */ /* 0x000fea0003800000 */
.L_x_20899:
        /* <DEDUP_REMOVED lines=16> */
.L_x_20905:
[----:B------:R-:W-:Y:S05]  /*8720*/  BSYNC B1 ;  /* 0x0000000000017941 */ /* 0x000fea0003800000 */
.L_x_20904:
        /* <DEDUP_REMOVED lines=44> */
.L_x_20903:
[----:B------:R-:W-:Y:S05]  /*89f0*/  BSYNC B0 ;  /* 0x0000000000007941 */ /* 0x000fea0003800000 */
.L_x_20902:
        /* <DEDUP_REMOVED lines=22> */
.L_x_20907:
[----:B------:R-:W-:Y:S02]  /*8b60*/  IMAD.MOV.U32 R154, RZ, RZ, R170 ;  /* 0x000000ffff9a7224 */ /* 0x000fe400078e00aa */
.L_x_20908:
[----:B------:R-:W-:Y:S05]  /*8b70*/  BSYNC B0 ;  /* 0x0000000000007941 */ /* 0x000fea0003800000 */
.L_x_20906:
        /* <DEDUP_REMOVED lines=18> */
.L_x_20912:
[----:B------:R-:W-:Y:S05]  /*8ca0*/  BSYNC B1 ;  /* 0x0000000000017941 */ /* 0x000fea0003800000 */
.L_x_20911:
        /* <DEDUP_REMOVED lines=44> */
.L_x_20910:
[----:B------:R-:W-:Y:S05]  /*8f70*/  BSYNC B0 ;  /* 0x0000000000007941 */ /* 0x000fea0003800000 */
.L_x_20909:
[----:B------:R-:W0:Y:S01]  /*8f80*/  I2F.U32 R152, R154 ;  /* 0x0000009a00987306 */ /* 0x000e220000201000 */
[----:B------:R-:W-:Y:S01]  /*8f90*/  HADD2.F32 R155, -RZ, R155.H1_H1 ;  /* 0x3000009bff9b7230 */ /* 0x000fe20000004100 */
[----:B------:R-:W-:Y:S01]  /*8fa0*/  SEL R194, RZ, 0x10000, P5 ;  /* 0x00010000ffc27807 */ /* 0x000fe20002800000 */
[----:B------:R-:W-:Y:S01]  /*8fb0*/  @P0 HADD2.F32 R199, -RZ, R151.H1_H1 ;  /* 0x30000097ffc70230 */ /* 0x000fe20000004100 */
[----:B------:R-:W-:Y:S01]  /*8fc0*/  LOP3.LUT P5, RZ, R169, 0x2, RZ, 0xc0, !PT ;  /* 0x00000002a9ff7812 */ /* 0x000fe200078ac0ff */
[C---:B------:R-:W-:Y:S01]  /*8fd0*/  IMAD.WIDE.U32 R202, R200.reuse, R175, c[0x0][0x188] ;  /* 0x00006200c8ca7625 */ /* 0x040fe200078e00af */
[----:B------:R-:W-:Y:S02]  /*8fe0*/  SEL R159, RZ, 0x100, P4 ;  /* 0x00000100ff9f7807 */ /* 0x000fe40002000000 */
[----:B------:R-:W-:Y:S01]  /*8ff0*/  SEL R156, RZ, 0x1, P2 ;  /* 0x00000001ff9c7807 */ /* 0x000fe20001000000 */
[----:B------:R-:W-:Y:S01]  /*9000*/  FMUL.FTZ R155, R155, R176 ;  /* 0x000000b09b9b7220 */ /* 0x000fe20000410000 */
[----:B------:R-:W-:Y:S01]  /*9010*/  SEL R153, RZ, 0x1, P5 ;  /* 0x00000001ff997807 */ /* 0x000fe20002800000 */
[----:B------:R-:W-:Y:S01]  /*9020*/  IMAD.WIDE.U32 R200, R200, R171, c[0x0][0x190] ;  /* 0x00006400c8c87625 */ /* 0x000fe200078e00ab */
[----:B------:R-:W-:-:S02]  /*9030*/  LOP3.LUT P6, RZ, R169, 0x4, RZ, 0xc0, !PT ;  /* 0x00000004a9ff7812 */ /* 0x000fc400078cc0ff */
[----:B------:R-:W-:Y:S01]  /*9040*/  IADD3 R210, R164, 0x180, RZ ;  /* 0x00000180a4d27810 */ /* 0x000fe20007ffe0ff */
[----:B------:R-:W-:Y:S01]  /*9050*/  FMUL.FTZ R158, R155, c[0x0][0x1e8] ;  /* 0x00007a009b9e7a20 */ /* 0x000fe20000410000 */
[----:B------:R-:W-:Y:S01]  /*9060*/  SEL R197, RZ, 0x1, P6 ;  /* 0x00000001ffc57807 */ /* 0x000fe20003000000 */
        /* <DEDUP_REMOVED lines=12> */
[----:B------:R-:W-:Y:S02]  /*9130*/  LOP3.LUT R196, R152, R156, R154, 0xfe, !PT ;  /* 0x0000009c98c47212 */ /* 0x000fe400078efe9a */
[----:B------:R-:W-:Y:S01]  /*9140*/  F2FP.PACK_AB R158, R193, R190 ;  /* 0x000000bec19e723e */ /* 0x000fe200000000ff */
[----:B------:R-:W-:Y:S01]  /*9150*/  @P0 FADD.FTZ R194, R199, R194 ;  /* 0x000000c2c7c20221 */ /* 0x000fe20000010000 */
[----:B------:R-:W-:Y:S01]  /*9160*/  LOP3.LUT R196, R196, R197, RZ, 0xfc, !PT ;  /* 0x000000c5c4c47212 */ /* 0x000fe200078efcff */
[----:B------:R-:W-:Y:S01]  /*9170*/  @P0 IMAD.WIDE.U32 R198, R210, R175, c[0x0][0x180] ;  /* 0x00006000d2c60625 */ /* 0x000fe200078e00af */
        /* <DEDUP_REMOVED lines=21> */
.L_x_20914:
[----:B0-----:R-:W-:Y:S02]  /*92d0*/  IMAD.MOV.U32 R198, RZ, RZ, R170 ;  /* 0x000000ffffc67224 */ /* 0x001fe400078e00aa */
.L_x_20915:
[----:B------:R-:W-:Y:S05]  /*92e0*/  BSYNC B0 ;  /* 0x0000000000007941 */ /* 0x000fea0003800000 */
.L_x_20913:
        /* <DEDUP_REMOVED lines=16> */
.L_x_20919:
[----:B------:R-:W-:Y:S05]  /*93f0*/  BSYNC B1 ;  /* 0x0000000000017941 */ /* 0x000fea0003800000 */
.L_x_20918:
        /* <DEDUP_REMOVED lines=44> */
.L_x_20917:
[----:B------:R-:W-:Y:S05]  /*96c0*/  BSYNC B0 ;  /* 0x0000000000007941 */ /* 0x000fea0003800000 */
.L_x_20916:
        /* <DEDUP_REMOVED lines=24> */
.L_x_20921:
[----:B------:R-:W-:Y:S02]  /*9850*/  MOV R182, R170 ;  /* 0x000000aa00b67202 */ /* 0x000fe40000000f00 */
.L_x_20922:
[----:B------:R-:W-:Y:S05]  /*9860*/  BSYNC B0 ;  /* 0x0000000000007941 */ /* 0x000fea0003800000 */
.L_x_20920:
        /* <DEDUP_REMOVED lines=16> */
.L_x_20926:
[----:B------:R-:W-:Y:S05]  /*9970*/  BSYNC B1 ;  /* 0x0000000000017941 */ /* 0x000fea0003800000 */
.L_x_20925:
        /* <DEDUP_REMOVED lines=44> */
.L_x_20924:
[----:B------:R-:W-:Y:S05]  /*9c40*/  BSYNC B0 ;  /* 0x0000000000007941 */ /* 0x000fea0003800000 */
.L_x_20923:
        /* <DEDUP_REMOVED lines=24> */
.L_x_20928:
[----:B------:R-:W-:Y:S02]  /*9dd0*/  IMAD.MOV.U32 R152, RZ, RZ, R170 ;  /* 0x000000ffff987224 */ /* 0x000fe400078e00aa */
.L_x_20929:
[----:B------:R-:W-:Y:S05]  /*9de0*/  BSYNC B0 ;  /* 0x0000000000007941 */ /* 0x000fea0003800000 */
.L_x_20927:
        /* <DEDUP_REMOVED lines=16> */
.L_x_20933:
[----:B------:R-:W-:Y:S05]  /*9ef0*/  BSYNC B1 ;  /* 0x0000000000017941 */ /* 0x000fea0003800000 */
.L_x_20932:
        /* <DEDUP_REMOVED lines=44> */
.L_x_20931:
[----:B------:R-:W-:Y:S05]  /*a1c0*/  BSYNC B0 ;  /* 0x0000000000007941 */ /* 0x000fea0003800000 */
.L_x_20930:
        /* <DEDUP_REMOVED lines=22> */
.L_x_20935:
[----:B------:R-:W-:Y:S02]  /*a330*/  IMAD.MOV.U32 R152, RZ, RZ, R170 ;  /* 0x000000ffff987224 */ /* 0x000fe400078e00aa */
.L_x_20936:
[----:B------:R-:W-:Y:S05]  /*a340*/  BSYNC B0 ;  /* 0x0000000000007941 */ /* 0x000fea0003800000 */
.L_x_20934:
        /* <DEDUP_REMOVED lines=16> */
.L_x_20940:
[----:B------:R-:W-:Y:S05]  /*a450*/  BSYNC B1 ;  /* 0x0000000000017941 */ /* 0x000fea0003800000 */
.L_x_20939:
        /* <DEDUP_REMOVED lines=44> */
.L_x_20938:
[----:B------:R-:W-:Y:S05]  /*a720*/  BSYNC B0 ;  /* 0x0000000000007941 */ /* 0x000fea0003800000 */
.L_x_20937:
        /* <DEDUP_REMOVED lines=22> */
.L_x_20942:
[----:B------:R-:W-:Y:S02]  /*a890*/  IMAD.MOV.U32 R182, RZ, RZ, R170 ;  /* 0x000000ffffb67224 */ /* 0x000fe400078e00aa */
.L_x_20943:
[----:B------:R-:W-:Y:S05]  /*a8a0*/  BSYNC B0 ;  /* 0x0000000000007941 */ /* 0x000fea0003800000 */
.L_x_20941:
        /* <DEDUP_REMOVED lines=16> */
.L_x_20947:
[----:B------:R-:W-:Y:S05]  /*a9b0*/  BSYNC B1 ;  /* 0x0000000000017941 */ /* 0x000fea0003800000 */
.L_x_20946:
        /* <DEDUP_REMOVED lines=44> */
.L_x_20945:
[----:B------:R-:W-:Y:S05]  /*ac80*/  BSYNC B0 ;  /* 0x0000000000007941 */ /* 0x000fea0003800000 */
.L_x_20944:
        /* <DEDUP_REMOVED lines=22> */
.L_x_20949:
[----:B------:R-:W-:Y:S02]  /*adf0*/  IMAD.MOV.U32 R182, RZ, RZ, R170 ;  /* 0x000000ffffb67224 */ /* 0x000fe400078e00aa */
.L_x_20950:
[----:B------:R-:W-:Y:S05]  /*ae00*/  BSYNC B0 ;  /* 0x0000000000007941 */ /* 0x000fea0003800000 */
.L_x_20948:
        /* <DEDUP_REMOVED lines=16> */
.L_x_20954:
[----:B------:R-:W-:Y:S05]  /*af10*/  BSYNC B1 ;  /* 0x0000000000017941 */ /* 0x000fea0003800000 */
.L_x_20953:
        /* <DEDUP_REMOVED lines=44> */
.L_x_20952:
[----:B------:R-:W-:Y:S05]  /*b1e0*/  BSYNC B0 ;  /* 0x0000000000007941 */ /* 0x000fea0003800000 */
.L_x_20951:
        /* <DEDUP_REMOVED lines=22> */
.L_x_20956:
[----:B------:R-:W-:Y:S02]  /*b350*/  IMAD.MOV.U32 R154, RZ, RZ, R170 ;  /* 0x000000ffff9a7224 */ /* 0x000fe400078e00aa */
.L_x_20957:
[----:B------:R-:W-:Y:S05]  /*b360*/  BSYNC B0 ;  /* 0x0000000000007941 */ /* 0x000fea0003800000 */
.L_x_20955:
        /* <DEDUP_REMOVED lines=16> */
.L_x_20961:
[----:B------:R-:W-:Y:S05]  /*b470*/  BSYNC B1 ;  /* 0x0000000000017941 */ /* 0x000fea0003800000 */
.L_x_20960:
        /* <DEDUP_REMOVED lines=44> */
.L_x_20959:
[----:B------:R-:W-:Y:S05]  /*b740*/  BSYNC B0 ;  /* 0x0000000000007941 */ /* 0x000fea0003800000 */
.L_x_20958:
        /* <DEDUP_REMOVED lines=22> */
.L_x_20963:
[----:B------:R-:W-:Y:S02]  /*b8b0*/  IMAD.MOV.U32 R154, RZ, RZ, R170 ;  /* 0x000000ffff9a7224 */ /* 0x000fe400078e00aa */
.L_x_20964:
[----:B------:R-:W-:Y:S05]  /*b8c0*/  BSYNC B0 ;  /* 0x0000000000007941 */ /* 0x000fea0003800000 */
.L_x_20962:
        /* <DEDUP_REMOVED lines=18> */
.L_x_20968:
[----:B------:R-:W-:Y:S05]  /*b9f0*/  BSYNC B1 ;  /* 0x0000000000017941 */ /* 0x000fea0003800000 */
.L_x_20967:
        /* <DEDUP_REMOVED lines=44> */
.L_x_20966:
[----:B------:R-:W-:Y:S05]  /*bcc0*/  BSYNC B0 ;  /* 0x0000000000007941 */ /* 0x000fea0003800000 */
.L_x_20965:
[----:B------:R-:W0:Y:S01]  /*bcd0*/  I2F.U32 R152, R154 ;  /* 0x0000009a00987306 */ /* 0x000e220000201000 */
[----:B------:R-:W-:Y:S01]  /*bce0*/  HADD2.F32 R155, -RZ, R155.H1_H1 ;  /* 0x3000009bff9b7230 */ /* 0x000fe20000004100 */
[----:B------:R-:W-:Y:S01]  /*bcf0*/  SEL R182, RZ, 0x10000, P5 ;  /* 0x00010000ffb67807 */ /* 0x000fe20002800000 */
[C---:B------:R-:W-:Y:S01]  /*bd00*/  IMAD.WIDE.U32 R212, R210.reuse, R175, c[0x0][0x188] ;  /* 0x00006200d2d47625 */ /* 0x040fe200078e00af */
[----:B------:R-:W-:Y:S02]  /*bd10*/  LOP3.LUT P5, RZ, R169, 0x2, RZ, 0xc0, !PT ;  /* 0x00000002a9ff7812 */ /* 0x000fe400078ac0ff */
[----:B------:R-:W-:Y:S01]  /*bd20*/  SEL R159, RZ, 0x100, P4 ;  /* 0x00000100ff9f7807 */ /* 0x000fe20002000000 */
[----:B------:R-:W-:Y:S01]  /*bd30*/  FMUL.FTZ R155, R155, R176 ;  /* 0x000000b09b9b7220 */ /* 0x000fe20000410000 */
[----:B------:R-:W-:Y:S01]  /*bd40*/  SEL R156, RZ, 0x1, P2 ;  /* 0x00000001ff9c7807 */ /* 0x000fe20001000000 */
[----:B------:R-:W-:Y:S01]  /*bd50*/  IMAD.WIDE.U32 R210, R210, R171, c[0x0][0x190] ;  /* 0x00006400d2d27625 */ /* 0x000fe200078e00ab */
[----:B------:R-:W-:-:S02]  /*bd60*/  SEL R153, RZ, 0x1, P5 ;  /* 0x00000001ff997807 */ /* 0x000fc40002800000 */
[----:B------:R-:W-:Y:S01]  /*bd70*/  LOP3.LUT P6, RZ, R169, 0x4, RZ, 0xc0, !PT ;  /* 0x00000004a9ff7812 */ /* 0x000fe200078cc0ff */
[----:B------:R-:W-:Y:S02]  /*bd80*/  FMUL.FTZ R158, R155, c[0x0][0x1e8] ;  /* 0x00007a009b9e7a20 */ /* 0x000fe40000410000 */
[----:B------:R-:W-:Y:S01]  /*bd90*/  IMAD.WIDE.U32 R156, R156, 0x1000000, RZ ;  /* 0x010000009c9c7825 */ /* 0x000fe200078e00ff */
[----:B------:R-:W-:-:S03]  /*bda0*/  SEL R207, RZ, 0x1, P6 ;  /* 0x00000001ffcf7807 */ /* 0x000fc60003000000 */
[----:B0-----:R-:W-:-:S05]  /*bdb0*/  FFMA.FTZ R152, R152, R177, 1.1641532182693481445e-10 ;  /* 0x2f00000098987423 */ /* 0x001fca00000100b1 */
[----:B------:R-:W-:Y:S02]  /*bdc0*/  FSETP.GTU.FTZ.AND P4, PT, R152, c[0x0][0x1e4], PT ;  /* 0x0000790098007a0b */ /* 0x000fe40003f9c000 */
[----:B------:R-:W-:Y:S02]  /*bdd0*/  SEL R152, RZ, 0x1, P1 ;  /* 0x00000001ff987807 */ /* 0x000fe40000800000 */
[----:B------:R-:W-:Y:S02]  /*bde0*/  SEL R200, RZ, 0x1000000, P4 ;  /* 0x01000000ffc87807 */ /* 0x000fe40002000000 */
[----:B------:R-:W-:Y:S01]  /*bdf0*/  FSEL R158, R158, RZ, !P4 ;  /* 0x000000ff9e9e7208 */ /* 0x000fe20006000000 */
[----:B------:R-:W-:Y:S01]  /*be00*/  IMAD.WIDE.U32 R154, R152, 0x10000, RZ ;  /* 0x00010000989a7825 */ /* 0x000fe200078e00ff */
[----:B------:R-:W-:Y:S01]  /*be10*/  LOP3.LUT R159, R159, R200, R182, 0xfe, !PT ;  /* 0x000000c89f9f7212 */ /* 0x000fe200078efeb6 */
[----:B------:R-:W-:Y:S02]  /*be20*/  @P0 HADD2.F32 R182, -RZ, R151.H1_H1 ;  /* 0x30000097ffb60230 */ /* 0x000fe40000004100 */
[----:B------:R-:W-:-:S04]  /*be30*/  IMAD.WIDE.U32 R152, R153, 0x100, RZ ;  /* 0x0000010099987825 */ /* 0x000fc800078e00ff */
[----:B------:R-:W-:Y:S01]  /*be40*/  FMUL.FTZ R205, R139, R158 ;  /* 0x0000009e8bcd7220 */ /* 0x000fe20000410000 */
[----:B------:R-:W-:Y:S02]  /*be50*/  LOP3.LUT R206, R152, R156, R154, 0xfe, !PT ;  /* 0x0000009c98ce7212 */ /* 0x000fe400078efe9a */
[----:B------:R-:W-:Y:S01]  /*be60*/  SEL R156, RZ, 0x1, P3 ;  /* 0x00000001ff9c7807 */ /* 0x000fe20001800000 */
[----:B------:R-:W-:Y:S01]  /*be70*/  @P0 FADD.FTZ R205, R182, R205 ;  /* 0x000000cdb6cd0221 */ /* 0x000fe20000010000 */
[----:B------:R-:W-:Y:S02]  /*be80*/  LOP3.LUT R206, R206, R207, RZ, 0xfc, !PT ;  /* 0x000000cfcece7212 */ /* 0x000fe400078efcff */
[----:B------:R-:W-:Y:S02]  /*be90*/  LOP3.LUT R207, R157, R159, R156, 0xfe, !PT ;  /* 0x0000009f9dcf7212 */ /* 0x000fe400078efe9c */
[----:B------:R-:W-:Y:S02]  /*bea0*/  IADD3 R182, R164, 0x200, RZ ;  /* 0x00000200a4b67810 */ /* 0x000fe40007ffe0ff */
[----:B------:R-:W-:-:S02]  /*beb0*/  F2FP.PACK_AB R158, R203, R197 ;  /* 0x000000c5cb9e723e */ /* 0x000fc400000000ff */
[----:B------:R-:W-:Y:S01]  /*bec0*/  F2FP.PACK_AB R157, R199, R196 ;  /* 0x000000c4c79d723e */ /* 0x000fe200000000ff */
[----:B------:R-:W-:Y:S01]  /*bed0*/  @P0 IMAD.WIDE.U32 R208, R175, R182, c[0x0][0x180] ;  /* 0x00006000afd00625 */ /* 0x000fe200078e00b6 */
        /* <DEDUP_REMOVED lines=20> */
.L_x_20970:
[----:B0-----:R-:W-:Y:S02]  /*c020*/  IMAD.MOV.U32 R200, RZ, RZ, R170 ;  /* 0x000000ffffc87224 */ /* 0x001fe400078e00aa */
.L_x_20971:
[----:B------:R-:W-:Y:S05]  /*c030*/  BSYNC B0 ;  /* 0x0000000000007941 */ /* 0x000fea0003800000 */
.L_x_20969:
        /* <DEDUP_REMOVED lines=16> */
.L_x_20975:
[----:B------:R-:W-:Y:S05]  /*c140*/  BSYNC B1 ;  /* 0x0000000000017941 */ /* 0x000fea0003800000 */
.L_x_20974:
        /* <DEDUP_REMOVED lines=44> */
.L_x_20973:
[----:B------:R-:W-:Y:S05]  /*c410*/  BSYNC B0 ;  /* 0x0000000000007941 */ /* 0x000fea0003800000 */
.L_x_20972:
        /* <DEDUP_REMOVED lines=24> */
.L_x_20977:
[----:B------:R-:W-:Y:S02]  /*c5a0*/  IMAD.MOV.U32 R200, RZ, RZ, R170 ;  /* 0x000000ffffc87224 */ /* 0x000fe400078e00aa */
.L_x_20978:
[----:B------:R-:W-:Y:S05]  /*c5b0*/  BSYNC B0 ;  /* 0x0000000000007941 */ /* 0x000fea0003800000 */
.L_x_20976:
        /* <DEDUP_REMOVED lines=16> */
.L_x_20982:
[----:B------:R-:W-:Y:S05]  /*c6c0*/  BSYNC B1 ;  /* 0x0000000000017941 */ /* 0x000fea0003800000 */
.L_x_20981:
        /* <DEDUP_REMOVED lines=44> */
.L_x_20980:
[----:B------:R-:W-:Y:S05]  /*c990*/  BSYNC B0 ;  /* 0x0000000000007941 */ /* 0x000fea0003800000 */
.L_x_20979:
        /* <DEDUP_REMOVED lines=24> */
.L_x_20984:
[----:B------:R-:W-:Y:S02]  /*cb20*/  IMAD.MOV.U32 R152, RZ, RZ, R170 ;  /* 0x000000ffff987224 */ /* 0x000fe400078e00aa */
.L_x_20985:
[----:B------:R-:W-:Y:S05]  /*cb30*/  BSYNC B0 ;  /* 0x0000000000007941 */ /* 0x000fea0003800000 */
.L_x_20983:
        /* <DEDUP_REMOVED lines=16> */
.L_x_20989:
[----:B------:R-:W-:Y:S05]  /*cc40*/  BSYNC B1 ;  /* 0x0000000000017941 */ /* 0x000fea0003800000 */
.L_x_20988:
        /* <DEDUP_REMOVED lines=44> */
.L_x_20987:
[----:B------:R-:W-:Y:S05]  /*cf10*/  BSYNC B0 ;  /* 0x0000000000007941 */ /* 0x000fea0003800000 */
.L_x_20986:
        /* <DEDUP_REMOVED lines=22> */
.L_x_20991:
[----:B------:R-:W-:Y:S02]  /*d080*/  IMAD.MOV.U32 R152, RZ, RZ, R170 ;  /* 0x000000ffff987224 */ /* 0x000fe400078e00aa */
.L_x_20992:
[----:B------:R-:W-:Y:S05]  /*d090*/  BSYNC B0 ;  /* 0x0000000000007941 */ /* 0x000fea0003800000 */
.L_x_20990:
        /* <DEDUP_REMOVED lines=16> */
.L_x_20996:
[----:B------:R-:W-:Y:S05]  /*d1a0*/  BSYNC B1 ;  /* 0x0000000000017941 */ /* 0x000fea0003800000 */
.L_x_20995:
        /* <DEDUP_REMOVED lines=44> */
.L_x_20994:
[----:B------:R-:W-:Y:S05]  /*d470*/  BSYNC B0 ;  /* 0x0000000000007941 */ /* 0x000fea0003800000 */
.L_x_20993:
        /* <DEDUP_REMOVED lines=22> */
.L_x_20998:
[----:B------:R-:W-:Y:S02]  /*d5e0*/  IMAD.MOV.U32 R200, RZ, RZ, R170 ;  /* 0x000000ffffc87224 */ /* 0x000fe400078e00aa */
.L_x_20999:
[----:B------:R-:W-:Y:S05]  /*d5f0*/  BSYNC B0 ;  /* 0x0000000000007941 */ /* 0x000fea0003800000 */
.L_x_20997:
        /* <DEDUP_REMOVED lines=16> */
.L_x_21003:
[----:B------:R-:W-:Y:S05]  /*d700*/  BSYNC B1 ;  /* 0x0000000000017941 */ /* 0x000fea0003800000 */
.L_x_21002:
        /* <DEDUP_REMOVED lines=44> */
.L_x_21001:
[----:B------:R-:W-:Y:S05]  /*d9d0*/  BSYNC B0 ;  /* 0x0000000000007941 */ /* 0x000fea0003800000 */
.L_x_21000:
        /* <DEDUP_REMOVED lines=22> */
.L_x_21005:
[----:B------:R-:W-:Y:S02]  /*db40*/  IMAD.MOV.U32 R200, RZ, RZ, R170 ;  /* 0x000000ffffc87224 */ /* 0x000fe400078e00aa */
.L_x_21006:
[----:B------:R-:W-:Y:S05]  /*db50*/  BSYNC B0 ;  /* 0x0000000000007941 */ /* 0x000fea0003800000 */
.L_x_21004:
        /* <DEDUP_REMOVED lines=16> */
.L_x_21010:
[----:B------:R-:W-:Y:S05]  /*dc60*/  BSYNC B1 ;  /* 0x0000000000017941 */ /* 0x000fea0003800000 */
.L_x_21009:
        /* <DEDUP_REMOVED lines=44> */
.L_x_21008:
[----:B------:R-:W-:Y:S05]  /*df30*/  BSYNC B0 ;  /* 0x0000000000007941 */ /* 0x000fea0003800000 */
.L_x_21007:
        /* <DEDUP_REMOVED lines=22> */
.L_x_21012:
[----:B------:R-:W-:Y:S02]  /*e0a0*/  IMAD.MOV.U32 R154, RZ, RZ, R170 ;  /* 0x000000ffff9a7224 */ /* 0x000fe400078e00aa */
.L_x_21013:
[----:B------:R-:W-:Y:S05]  /*e0b0*/  BSYNC B0 ;  /* 0x0000000000007941 */ /* 0x000fea0003800000 */
.L_x_21011:
        /* <DEDUP_REMOVED lines=16> */
.L_x_21017:
[----:B------:R-:W-:Y:S05]  /*e1c0*/  BSYNC B1 ;  /* 0x0000000000017941 */ /* 0x000fea0003800000 */
.L_x_21016:
        /* <DEDUP_REMOVED lines=44> */
.L_x_21015:
[----:B------:R-:W-:Y:S05]  /*e490*/  BSYNC B0 ;  /* 0x0000000000007941 */ /* 0x000fea0003800000 */
.L_x_21014:
        /* <DEDUP_REMOVED lines=22> */
.L_x_21019:
[----:B------:R-:W-:Y:S02]  /*e600*/  IMAD.MOV.U32 R154, RZ, RZ, R170 ;  /* 0x000000ffff9a7224 */ /* 0x000fe400078e00aa */
.L_x_21020:
[----:B------:R-:W-:Y:S05]  /*e610*/  BSYNC B0 ;  /* 0x0000000000007941 */ /* 0x000fea0003800000 */
.L_x_21018:
        /* <DEDUP_REMOVED lines=18> */
.L_x_21024:
[----:B------:R-:W-:Y:S05]  /*e740*/  BSYNC B1 ;  /* 0x0000000000017941 */ /* 0x000fea0003800000 */
.L_x_21023:
        /* <DEDUP_REMOVED lines=44> */
.L_x_21022:
[----:B------:R-:W-:Y:S05]  /*ea10*/  BSYNC B0 ;  /* 0x0000000000007941 */ /* 0x000fea0003800000 */
.L_x_21021:
[----:B------:R-:W-:Y:S01]  /*ea20*/  FADD.FTZ R152, RZ, R160 ;  /* 0x000000a0ff987221 */ /* 0x000fe20000010000 */
[----:B------:R-:W-:Y:S01]  /*ea30*/  SEL R153, RZ, 0x1, P2 ;  /* 0x00000001ff997807 */ /* 0x000fe20001000000 */
[----:B------:R-:W-:Y:S01]  /*ea40*/  HADD2.F32 R155, -RZ, R155.H1_H1 ;  /* 0x3000009bff9b7230 */ /* 0x000fe20000004100 */
[----:B------:R-:W-:Y:S01]  /*ea50*/  LOP3.LUT P2, RZ, R169, 0x2, RZ, 0xc0, !PT ;  /* 0x00000002a9ff7812 */ /* 0x000fe2000784c0ff */
[----:B------:R-:W-:Y:S01]  /*ea60*/  FADD.FTZ R157, R152, R161 ;  /* 0x000000a1989d7221 */ /* 0x000fe20000010000 */
[----:B------:R-:W-:Y:S01]  /*ea70*/  SEL R221, RZ, 0x10000, P5 ;  /* 0x00010000ffdd7807 */ /* 0x000fe20002800000 */
[----:B------:R-:W0:Y:S01]  /*ea80*/  S2R R202, SR_TID.X ;  /* 0x0000000000ca7919 */ /* 0x000e220000002100 */
[----:B------:R-:W-:Y:S01]  /*ea90*/  SEL R158, RZ, 0x1, P2 ;  /* 0x00000001ff9e7807 */ /* 0x000fe20001000000 */
[----:B------:R-:W-:Y:S01]  /*eaa0*/  FADD.FTZ R152, R157, R162 ;  /* 0x000000a29d987221 */ /* 0x000fe20000010000 */
[----:B------:R-:W-:Y:S01]  /*eab0*/  LOP3.LUT P6, RZ, R169, 0x4, RZ, 0xc0, !PT ;  /* 0x00000004a9ff7812 */ /* 0x000fe200078cc0ff */
[----:B------:R-:W-:Y:S01]  /*eac0*/  FMUL.FTZ R155, R155, R176 ;  /* 0x000000b09b9b7220 */ /* 0x000fe20000410000 */
[----:B------:R-:W-:Y:S01]  /*ead0*/  SEL R223, RZ, 0x1, P3 ;  /* 0x00000001ffdf7807 */ /* 0x000fe20001800000 */
[----:B------:R-:W-:-:S02]  /*eae0*/  FADD.FTZ R152, R152, R163 ;  /* 0x000000a398987221 */ /* 0x000fc40000010000 */
        /* <DEDUP_REMOVED lines=16> */
[----:B------:R-:W1:Y:S02]  /*ebf0*/  I2F.U32 R152, R154 ;  /* 0x0000009a00987306 */ /* 0x000e640000201000 */
[----:B------:R-:W-:-:S04]  /*ec00*/  FADD.FTZ R157, R157, R192 ;  /* 0x000000c09d9d7221 */ /* 0x000fc80000010000 */
[----:B------:R-:W-:-:S04]  /*ec10*/  FADD.FTZ R156, R157, R190 ;  /* 0x000000be9d9c7221 */ /* 0x000fc80000010000 */
[----:B------:R-:W-:-:S04]  /*ec20*/  FADD.FTZ R156, R156, R193 ;  /* 0x000000c19c9c7221 */ /* 0x000fc80000010000 */
[----:B------:R-:W-:Y:S02]  /*ec30*/  FADD.FTZ R157, R156, R191 ;  /* 0x000000bf9c9d7221 */ /* 0x000fe40000010000 */
[----:B-1----:R-:W-:Y:S01]  /*ec40*/  FFMA.FTZ R152, R152, R177, 1.1641532182693481445e-10 ;  /* 0x2f00000098987423 */ /* 0x002fe200000100b1 */
[----:B------:R-:W-:Y:S01]  /*ec50*/  SEL R177, RZ, 0x1, P6 ;  /* 0x00000001ffb17807 */ /* 0x000fe20003000000 */
[----:B------:R-:W-:-:S04]  /*ec60*/  FADD.FTZ R156, R157, R194 ;  /* 0x000000c29d9c7221 */ /* 0x000fc80000010000 */
[----:B------:R-:W-:Y:S01]  /*ec70*/  FADD.FTZ R157, R156, R195 ;  /* 0x000000c39c9d7221 */ /* 0x000fe20000010000 */
[----:B------:R-:W-:Y:S02]  /*ec80*/  SEL R156, RZ, 0x1, P1 ;  /* 0x00000001ff9c7807 */ /* 0x000fe40000800000 */
[----:B------:R-:W-:Y:S01]  /*ec90*/  FSETP.GTU.FTZ.AND P1, PT, R152, c[0x0][0x1e4], PT ;  /* 0x0000790098007a0b */ /* 0x000fe20003f3c000 */
[----:B------:R-:W-:Y:S02]  /*eca0*/  FADD.FTZ R159, R157, R198 ;  /* 0x000000c69d9f7221 */ /* 0x000fe40000010000 */
[----:B------:R-:W-:Y:S01]  /*ecb0*/  IMAD.WIDE.U32 R152, R153, 0x1000000, RZ ;  /* 0x0100000099987825 */ /* 0x000fe200078e00ff */
[----:B------:R-:W-:-:S03]  /*ecc0*/  SEL R176, RZ, 0x1000000, P1 ;  /* 0x01000000ffb07807 */ /* 0x000fc60000800000 */
[----:B------:R-:W-:Y:S02]  /*ecd0*/  FADD.FTZ R154, R159, R196 ;  /* 0x000000c49f9a7221 */ /* 0x000fe40000010000 */
[----:B------:R-:W-:-:S04]  /*ece0*/  IMAD.WIDE.U32 R156, R156, 0x10000, RZ ;  /* 0x000100009c9c7825 */ /* 0x000fc800078e00ff */
[----:B------:R-:W-:Y:S02]  /*ecf0*/  FADD.FTZ R154, R154, R199 ;  /* 0x000000c79a9a7221 */ /* 0x000fe40000010000 */
[----:B------:R-:W-:-:S04]  /*ed00*/  IMAD.WIDE.U32 R158, R158, 0x100, RZ ;  /* 0x000001009e9e7825 */ /* 0x000fc800078e00ff */
[----:B------:R-:W-:Y:S01]  /*ed10*/  FADD.FTZ R154, R154, R197 ;  /* 0x000000c59a9a7221 */ /* 0x000fe20000010000 */
[----:B------:R-:W-:Y:S02]  /*ed20*/  LOP3.LUT R156, R158, R152, R156, 0xfe, !PT ;  /* 0x000000989e9c7212 */ /* 0x000fe400078efe9c */
[----:B------:R-:W-:Y:S01]  /*ed30*/  SEL R158, RZ, 0x100, P4 ;  /* 0x00000100ff9e7807 */ /* 0x000fe20002000000 */
[----:B------:R-:W-:Y:S01]  /*ed40*/  FADD.FTZ R154, R154, R203 ;  /* 0x000000cb9a9a7221 */ /* 0x000fe20000010000 */
[----:B------:R-:W-:Y:S02]  /*ed50*/  FSEL R152, R155, RZ, !P1 ;  /* 0x000000ff9b987208 */ /* 0x000fe40004800000 */
[----:B------:R-:W-:Y:S01]  /*ed60*/  LOP3.LUT R155, R158, R176, R221, 0xfe, !PT ;  /* 0x000000b09e9b7212 */ /* 0x000fe200078efedd */
[----:B------:R-:W-:Y:S01]  /*ed70*/  FADD.FTZ R154, R154, R201 ;  /* 0x000000c99a9a7221 */ /* 0x000fe20000010000 */
[----:B------:R-:W-:Y:S01]  /*ed80*/  @P0 HADD2.F32 R158, -RZ, R151.H1_H1 ;  /* 0x30000097ff9e0230 */ /* 0x000fe20000004100 */
[----:B------:R-:W-:Y:S01]  /*ed90*/  FMUL.FTZ R221, R147, R152 ;  /* 0x0000009893dd7220 */ /* 0x000fe20000410000 */
[----:B------:R-:W-:Y:S01]  /*eda0*/  LOP3.LUT R223, R153, R155, R223, 0xfe, !PT ;  /* 0x0000009b99df7212 */ /* 0x000fe200078efedf */
[----:B------:R-:W-:Y:S01]  /*edb0*/  FADD.FTZ R152, R154, R205 ;  /* 0x000000cd9a987221 */ /* 0x000fe20000010000 */
[----:B------:R-:W-:Y:S01]  /*edc0*/  LOP3.LUT R156, R156, R177, RZ, 0xfc, !PT ;  /* 0x000000b19c9c7212 */ /* 0x000fe200078efcff */
[----:B------:R-:W-:Y:S01]  /*edd0*/  @P0 FADD.FTZ R221, R158, R221 ;  /* 0x000000dd9edd0221 */ /* 0x000fe20000010000 */
[----:B------:R-:W-:Y:S01]  /*ede0*/  F2FP.PACK_AB R154, R219, R213 ;  /* 0x000000d5db9a723e */ /* 0x000fe200000000ff */
[----:B------:R-:W-:Y:S01]  /*edf0*/  FADD.FTZ R158, R152, R207 ;  /* 0x000000cf989e7221 */ /* 0x000fe20000010000 */
[----:B------:R-:W-:Y:S01]  /*ee00*/  F2FP.PACK_AB R153, R215, R209 ;  /* 0x000000d1d799723e */ /* 0x000fe200000000ff */
[----:B------:R-:W-:Y:S01]  /*ee10*/  IMAD.WIDE.U32 R176, R182, R175, c[0x0][0x188] ;  /* 0x00006200b6b07625 */ /* 0x000fe200078e00af */
[----:B------:R-:W-:-:S02]  /*ee20*/  F2FP.PACK_AB R152, R211, R207 ;  /* 0x000000cfd398723e */ /* 0x000fc400000000ff */
[----:B------:R-:W-:Y:S01]  /*ee30*/  F2FP.PACK_AB R155, R221, R217 ;  /* 0x000000d9dd9b723e */ /* 0x000fe200000000ff */
[----:B------:R-:W-:Y:S01]  /*ee40*/  FADD.FTZ R204, R158, R211 ;  /* 0x000000d39ecc7221 */ /* 0x000fe20000010000 */
[----:B------:R-:W-:Y:S01]  /*ee50*/  LOP3.LUT R157, R159, R223, R157, 0xfe, !PT ;  /* 0x000000df9f9d7212 */ /* 0x000fe200078efe9d */
[----:B------:R-:W-:Y:S01]  /*ee60*/  IMAD.WIDE.U32 R158, R182, R171, c[0x0][0x190] ;  /* 0x00006400b69e7625 */ /* 0x000fe200078e00ab */
[----:B------:R-:W-:Y:S01]  /*ee70*/  LOP3.LUT P1, RZ, R168, 0xff, RZ, 0xc0, !PT ;  /* 0x000000ffa8ff7812 */ /* 0x000fe2000782c0ff */
[----:B------:R1:W-:Y:S01]  /*ee80*/  STG.E.128 [R176.64], R152 ;  /* 0x00000098b0007986 */ /* 0x0003e2000c101d04 */
[----:B0-----:R-:W-:Y:S01]  /*ee90*/  SHF.R.U32.HI R171, RZ, 0x5, R202 ;  /* 0x00000005ffab7819 */ /* 0x001fe200000116ca */
[----:B------:R-:W-:Y:S01]  /*eea0*/  FADD.FTZ R204, R204, R209 ;  /* 0x000000d1cccc7221 */ /* 0x000fe20000010000 */
[----:B------:R-:W-:Y:S01]  /*eeb0*/  LOP3.LUT P0, RZ, R202, 0x1f, RZ, 0xc0, !PT ;  /* 0x0000001fcaff7812 */ /* 0x000fe2000780c0ff */
[----:B------:R1:W-:Y:S01]  /*eec0*/  STG.E.64 [R158.64], R156 ;  /* 0x0000009c9e007986 */ /* 0x0003e2000c101b04 */
[----:B------:R-:W-:Y:S01]  /*eed0*/  LOP3.LUT R171, R171, 0x7fffffc, RZ, 0xc0, !PT ;  /* 0x07fffffcabab7812 */ /* 0x000fe200078ec0ff */
[----:B------:R-:W-:-:S04]  /*eee0*/  FADD.FTZ R204, R204, R215 ;  /* 0x000000d7cccc7221 */ /* 0x000fc80000010000 */
[----:B------:R-:W-:Y:S02]  /*eef0*/  FADD.FTZ R204, R204, R213 ;  /* 0x000000d5cccc7221 */ /* 0x000fe40000010000 */
[----:B------:R-:W-:Y:S02]  /*ef00*/  @!P1 IADD3 R171, R171, 0x4, RZ ;  /* 0x00000004abab9810 */ /* 0x000fe40007ffe0ff */
[----:B------:R-:W-:-:S04]  /*ef10*/  FADD.FTZ R204, R204, R219 ;  /* 0x000000dbcccc7221 */ /* 0x000fc80000010000 */
[----:B------:R-:W-:-:S04]  /*ef20*/  FADD.FTZ R204, R204, R217 ;  /* 0x000000d9cccc7221 */ /* 0x000fc80000010000 */
[----:B------:R-:W-:Y:S01]  /*ef30*/  FADD.FTZ R175, R204, R221 ;  /* 0x000000ddccaf7221 */ /* 0x000fe20000010000 */
[----:B------:R-:W-:Y:S05]  /*ef40*/  BRA.DIV ~URZ, `(.L_x_21025) ;  /* 0x000014b27f007947 */ /* 0x000fea000b800000 */
[----:B-1----:R0:W1:Y:S02]  /*ef50*/  SHFL.BFLY PT, R152, R175, 0x1, 0x1f ;  /* 0x0c201f00af987f89 */ /* 0x00206400000e0000 */
.L_x_21029:
        /* <DEDUP_REMOVED lines=100> */
.L_x_21030:
[----:B------:R-:W3:Y:S01]  /*f5a0*/  S2R R204, SR_TID.X ;  /* 0x0000000000cc7919 */ /* 0x000ee20000002100 */
[----:B------:R-:W-:Y:S01]  /*f5b0*/  @!P0 SHF.R.U32.HI R154, RZ, 0x5, R202 ;  /* 0x00000005ff9a8819 */ /* 0x000fe200000116ca */
[----:B--2---:R-:W-:Y:S01]  /*f5c0*/  FADD.FTZ R153, R157, R158 ;  /* 0x0000009e9d997221 */ /* 0x004fe20000010000 */
[----:B------:R-:W-:Y:S01]  /*f5d0*/  WARPSYNC 0xffffffff ;  /* 0xffffffff00007948 */ /* 0x000fe20003800000 */
[----:B------:R-:W-:Y:S01]  /*f5e0*/  HFMA2.MMA R157, -RZ, RZ, 0, 0 ;  /* 0x00000000ff9d7435 */ /* 0x000fe200000001ff */
[----:B------:R-:W-:-:S04]  /*f5f0*/  @!P0 LOP3.LUT R154, R154, 0x3, RZ, 0xc0, !PT ;  /* 0x000000039a9a8812 */ /* 0x000fc800078ec0ff */
[----:B------:R-:W-:Y:S02]  /*f600*/  @!P0 IADD3 R156, R171, R154, RZ ;  /* 0x0000009aab9c8210 */ /* 0x000fe40007ffe0ff */
        /* <DEDUP_REMOVED lines=10> */
[----:B------:R-:W-:Y:S02]  /*f6b0*/  ISETP.NE.AND P1, PT, RZ, UR6, PT ;  /* 0x00000006ff007c0c */ /* 0x000fe4000bf25270 */
[----:B01----:R-:W-:Y:S02]  /*f6c0*/  IADD3 R175, R158, R157, RZ ;  /* 0x0000009d9eaf7210 */ /* 0x003fe40007ffe0ff */
        /* <DEDUP_REMOVED lines=29> */
[----:B--2---:R-:W-:Y:S01]  /*f8a0*/  FADD.FTZ R154, R152, R153 ;  /* 0x00000099989a7221 */ /* 0x004fe20000010000 */
[----:B------:R-:W-:-:S03]  /*f8b0*/  SHF.R.U32.HI R153, RZ, 0x5, R204 ;  /* 0x00000005ff997819 */ /* 0x000fc600000116cc */
[----:B------:R-:W0:Y:S01]  /*f8c0*/  SHFL.IDX PT, R157, R157, RZ, 0x1f ;  /* 0x00001fff9d9d7589 */ /* 0x000e2200000e0000 */
[----:B------:R-:W-:Y:S01]  /*f8d0*/  FFMA.FTZ R159, R155, R159, R154 ;  /* 0x0000009f9b9f7223 */ /* 0x000fe2000001009a */
[----:B------:R-:W-:-:S04]  /*f8e0*/  LOP3.LUT R153, R153, 0x3, RZ, 0xc0, !PT ;  /* 0x0000000399997812 */ /* 0x000fc800078ec0ff */
[----:B------:R-:W-:Y:S01]  /*f8f0*/  LOP3.LUT P0, RZ, R153, 0x1f, R204, 0xf8, !PT ;  /* 0x0000001f99ff7812 */ /* 0x000fe2000780f8cc */
[----:B------:R-:W1:-:S12]  /*f900*/  SHFL.IDX PT, R159, R159, RZ, 0x1f ;  /* 0x00001fff9f9f7589 */ /* 0x000e5800000e0000 */
[----:B------:R-:W-:Y:S02]  /*f910*/  @!P0 MOV R155, 0x4 ;  /* 0x00000004009b8802 */ /* 0x000fe40000000f00 */
[----:B------:R-:W-:Y:S01]  /*f920*/  @!P0 MOV R171, 0x4 ;  /* 0x0000000400ab8802 */ /* 0x000fe20000000f00 */
[C---:B0-----:R-:W-:Y:S01]  /*f930*/  FMUL.FTZ R152, R157.reuse, R157 ;  /* 0x0000009d9d987220 */ /* 0x041fe20000410000 */
[----:B------:R-:W-:Y:S01]  /*f940*/  FSEL R216, R157, RZ, !P1 ;  /* 0x000000ff9dd87208 */ /* 0x000fe20004800000 */
[----:B------:R-:W-:-:S03]  /*f950*/  @!P0 IMAD.WIDE R154, R2, R155, c[0x0][0x1a0] ;  /* 0x00006800029a8625 */ /* 0x000fc600078e029b */
[----:B------:R-:W-:Y:S01]  /*f960*/  FSEL R153, R152, RZ, P1 ;  /* 0x000000ff98997208 */ /* 0x000fe20000800000 */
[----:B------:R-:W-:Y:S01]  /*f970*/  FADD.FTZ R224, -R216, R165 ;  /* 0x000000a5d8e07221 */ /* 0x000fe20000010100 */
[----:B------:R0:W-:Y:S01]  /*f980*/  @!P0 STG.E [R154.64], R157 ;  /* 0x0000009d9a008986 */ /* 0x0001e2000c101904 */
[----:B-1----:R-:W-:Y:S01]  /*f990*/  FFMA.FTZ R152, R159, R156, c[0x0][0x228] ;  /* 0x00008a009f987623 */ /* 0x002fe2000001009c */
[----:B------:R-:W-:Y:S01]  /*f9a0*/  LOP3.LUT P1, RZ, R168, 0xff, RZ, 0xc0, !PT ;  /* 0x000000ffa8ff7812 */ /* 0x000fe2000782c0ff */
[----:B------:R-:W-:Y:S02]  /*f9b0*/  FADD.FTZ R226, -R216, R166 ;  /* 0x000000a6d8e27221 */ /* 0x000fe40000010100 */
[----:B------:R-:W-:Y:S01]  /*f9c0*/  FADD.FTZ R159, R152, R153 ;  /* 0x00000099989f7221 */ /* 0x000fe20000010000 */
[----:B------:R-:W-:Y:S01]  /*f9d0*/  SEL R168, RZ, 0x1, P1 ;  /* 0x00000001ffa87807 */ /* 0x000fe20000800000 */
[C---:B------:R-:W-:Y:S02]  /*f9e0*/  FADD.FTZ R220, -R216.reuse, R162 ;  /* 0x000000a2d8dc7221 */ /* 0x040fe40000010100 */
[----:B------:R-:W-:-:S02]  /*f9f0*/  FADD.FTZ R222, -R216, R163 ;  /* 0x000000a3d8de7221 */ /* 0x000fc40000010100 */
[----:B------:R-:W1:Y:S01]  /*fa00*/  MUFU.RSQ R159, R159 ;  /* 0x0000009f009f7308 */ /* 0x000e620000001400 */
[C---:B------:R-:W-:Y:S01]  /*fa10*/  @!P0 IMAD.WIDE R152, R2.reuse, R171, c[0x0][0x1a8] ;  /* 0x00006a0002988625 */ /* 0x040fe200078e02ab */
[----:B------:R-:W-:-:S03]  /*fa20*/  IADD3 R2, R2, c[0x0][0x160], RZ ;  /* 0x0000580002027a10 */ /* 0x000fc60007ffe0ff */
[C---:B------:R-:W-:Y:S02]  /*fa30*/  FADD.FTZ R218, -R216.reuse, R161 ;  /* 0x000000a1d8da7221 */ /* 0x040fe40000010100 */
[C---:B------:R-:W-:Y:S02]  /*fa40*/  FADD.FTZ R156, -R216.reuse, R160 ;  /* 0x000000a0d89c7221 */ /* 0x040fe40000010100 */
[C---:B------:R-:W-:Y:S02]  /*fa50*/  FADD.FTZ R228, -R216.reuse, R167 ;  /* 0x000000a7d8e47221 */ /* 0x040fe40000010100 */
[C---:B------:R-:W-:Y:S02]  /*fa60*/  FADD.FTZ R230, -R216.reuse, R174 ;  /* 0x000000aed8e67221 */ /* 0x040fe40000010100 */
[C---:B------:R-:W-:Y:S02]  /*fa70*/  FADD.FTZ R178, -R216.reuse, R178 ;  /* 0x000000b2d8b27221 */ /* 0x040fe40000010100 */
[----:B------:R-:W-:Y:S01]  /*fa80*/  FADD.FTZ R179, -R216, R179 ;  /* 0x000000b3d8b37221 */ /* 0x000fe20000010100 */
[----:B-1----:R1:W-:Y:S01]  /*fa90*/  @!P0 STG.E [R152.64], R159 ;  /* 0x0000009f98008986 */ /* 0x0023e2000c101904 */
[----:B------:R-:W-:-:S02]  /*faa0*/  FMUL.FTZ R163, R159, R224 ;  /* 0x000000e09fa37220 */ /* 0x000fc40000410000 */
[C---:B------:R-:W-:Y:S02]  /*fab0*/  FMUL.FTZ R226, R159.reuse, R226 ;  /* 0x000000e29fe27220 */ /* 0x040fe40000410000 */
[C---:B------:R-:W-:Y:S02]  /*fac0*/  FMUL.FTZ R161, R159.reuse, R220 ;  /* 0x000000dc9fa17220 */ /* 0x040fe40000410000 */
[C---:B------:R-:W-:Y:S02]  /*fad0*/  FMUL.FTZ R222, R159.reuse, R222 ;  /* 0x000000de9fde7220 */ /* 0x040fe40000410000 */
[----:B0-----:R-:W-:Y:S02]  /*fae0*/  FFMA.FTZ R154, R72, R163, R32 ;  /* 0x000000a3489a7223 */ /* 0x001fe40000010020 */
[----:B------:R-:W-:Y:S01]  /*faf0*/  FMUL.FTZ R155, R159, R156 ;  /* 0x0000009c9f9b7220 */ /* 0x000fe20000410000 */
[----:B------:R-:W-:Y:S01]  /*fb00*/  LEA R156, P0, R164, c[0x0][0x208], 0x4 ;  /* 0x00008200a49c7a11 */ /* 0x000fe200078020ff */
[----:B-1----:R-:W-:-:S02]  /*fb10*/  FFMA.FTZ R153, R73, R226, R33 ;  /* 0x000000e249997223 */ /* 0x002fc40000010021 */
[----:B------:R-:W-:Y:S02]  /*fb20*/  FMUL.FTZ R218, R159, R218 ;  /* 0x000000da9fda7220 */ /* 0x000fe40000410000 */
[----:B------:R-:W-:Y:S01]  /*fb30*/  FFMA.FTZ R161, R70, R161, R30 ;  /* 0x000000a146a17223 */ /* 0x000fe2000001001e */
[----:B------:R-:W-:Y:S01]  /*fb40*/  F2FP.PACK_AB R154, R153, R154 ;  /* 0x0000009a999a723e */ /* 0x000fe200000000ff */
[----:B------:R-:W-:Y:S02]  /*fb50*/  FFMA.FTZ R222, R71, R222, R31 ;  /* 0x000000de47de7223 */ /* 0x000fe4000001001f */
[C---:B------:R-:W-:Y:S02]  /*fb60*/  FMUL.FTZ R165, R159.reuse, R228 ;  /* 0x000000e49fa57220 */ /* 0x040fe40000410000 */
[----:B------:R-:W-:Y:S01]  /*fb70*/  FMUL.FTZ R230, R159, R230 ;  /* 0x000000e69fe67220 */ /* 0x000fe20000410000 */
[----:B------:R-:W-:Y:S01]  /*fb80*/  F2FP.PACK_AB R153, R222, R161 ;  /* 0x000000a1de99723e */ /* 0x000fe200000000ff */
[----:B------:R-:W-:-:S02]  /*fb90*/  FADD.FTZ R180, -R216, R180 ;  /* 0x000000b4d8b47221 */ /* 0x000fc40000010100 */
[----:B------:R-:W-:Y:S02]  /*fba0*/  FFMA.FTZ R157, R68, R155, R28 ;  /* 0x0000009b449d7223 */ /* 0x000fe4000001001c */
[----:B------:R-:W-:Y:S02]  /*fbb0*/  FFMA.FTZ R152, R69, R218, R29 ;  /* 0x000000da45987223 */ /* 0x000fe4000001001d */
[----:B------:R-:W-:Y:S02]  /*fbc0*/  FADD.FTZ R181, -R216, R181 ;  /* 0x000000b5d8b57221 */ /* 0x000fe40000010100 */
[----:B------:R-:W-:Y:S01]  /*fbd0*/  FFMA.FTZ R155, R74, R165, R34 ;  /* 0x000000a54a9b7223 */ /* 0x000fe20000010022 */
[----:B------:R-:W-:Y:S01]  /*fbe0*/  F2FP.PACK_AB R152, R152, R157 ;  /* 0x0000009d9898723e */ /* 0x000fe200000000ff */
[----:B------:R-:W-:Y:S01]  /*fbf0*/  FFMA.FTZ R230, R75, R230, R35 ;  /* 0x000000e64be67223 */ /* 0x000fe20000010023 */
[----:B------:R-:W-:Y:S01]  /*fc00*/  LEA.HI.X R157, R164, c[0x0][0x20c], RZ, 0x4, P0 ;  /* 0x00008300a49d7a11 */ /* 0x000fe200000f24ff */
[----:B------:R-:W-:-:S02]  /*fc10*/  FMUL.FTZ R161, R159, R178 ;  /* 0x000000b29fa17220 */ /* 0x000fc40000410000 */
[C---:B------:R-:W-:Y:S01]  /*fc20*/  FMUL.FTZ R178, R159.reuse, R179 ;  /* 0x000000b39fb27220 */ /* 0x040fe20000410000 */
[----:B------:R-:W-:Y:S01]  /*fc30*/  F2FP.PACK_AB R155, R230, R155 ;  /* 0x0000009be69b723e */ /* 0x000fe200000000ff */
[C---:B------:R-:W-:Y:S02]  /*fc40*/  FMUL.FTZ R163, R159.reuse, R180 ;  /* 0x000000b49fa37220 */ /* 0x040fe40000410000 */
[C---:B------:R-:W-:Y:S02]  /*fc50*/  FADD.FTZ R187, -R216.reuse, R187 ;  /* 0x000000bbd8bb7221 */ /* 0x040fe40000010100 */
[C---:B------:R-:W-:Y:S01]  /*fc60*/  FADD.FTZ R188, -R216.reuse, R188 ;  /* 0x000000bcd8bc7221 */ /* 0x040fe20000010100 */
[----:B------:R0:W-:Y:S01]  /*fc70*/  STG.E.128 [R156.64], R152 ;  /* 0x000000989c007986 */ /* 0x0001e2000c101d04 */
[----:B------:R-:W-:Y:S02]  /*fc80*/  FMUL.FTZ R180, R159, R181 ;  /* 0x000000b59fb47220 */ /* 0x000fe40000410000 */
[----:B------:R-:W-:-:S02]  /*fc90*/  FADD.FTZ R190, -R216, R190 ;  /* 0x000000bed8be7221 */ /* 0x000fc40000010100 */
[----:B------:R-:W-:Y:S02]  /*fca0*/  FADD.FTZ R193, -R216, R193 ;  /* 0x000000c1d8c17221 */ /* 0x000fe40000010100 */
[----:B------:R-:W-:Y:S02]  /*fcb0*/  FFMA.FTZ R161, R76, R161, R36 ;  /* 0x000000a14ca17223 */ /* 0x000fe40000010024 */
[----:B------:R-:W-:Y:S02]  /*fcc0*/  FFMA.FTZ R178, R77, R178, R37 ;  /* 0x000000b24db27223 */ /* 0x000fe40000010025 */
[C---:B------:R-:W-:Y:S02]  /*fcd0*/  FADD.FTZ R162, -R216.reuse, R197 ;  /* 0x000000c5d8a27221 */ /* 0x040fe40000010100 */
[C---:B------:R-:W-:Y:S02]  /*fce0*/  FADD.FTZ R166, -R216.reuse, R203 ;  /* 0x000000cbd8a67221 */ /* 0x040fe40000010100 */
[----:B------:R-:W-:-:S02]  /*fcf0*/  FADD.FTZ R174, -R216, R201 ;  /* 0x000000c9d8ae7221 */ /* 0x000fc40000010100 */
[----:B------:R-:W-:Y:S01]  /*fd00*/  FADD.FTZ R176, -R216, R205 ;  /* 0x000000cdd8b07221 */ /* 0x000fe20000010100 */
[----:B0-----:R-:W-:Y:S01]  /*fd10*/  F2FP.PACK_AB R152, R178, R161 ;  /* 0x000000a1b298723e */ /* 0x001fe200000000ff */
[C---:B------:R-:W-:Y:S01]  /*fd20*/  FMUL.FTZ R187, R159.reuse, R187 ;  /* 0x000000bb9fbb7220 */ /* 0x040fe20000410000 */
[----:B------:R-:W-:Y:S01]  /*fd30*/  IADD3 R178, R164, 0x180, RZ ;  /* 0x00000180a4b27810 */ /* 0x000fe20007ffe0ff */
[----:B------:R-:W-:Y:S02]  /*fd40*/  FMUL.FTZ R188, R159, R188 ;  /* 0x000000bc9fbc7220 */ /* 0x000fe40000410000 */
[----:B------:R-:W-:Y:S02]  /*fd50*/  FFMA.FTZ R163, R78, R163, R38 ;  /* 0x000000a34ea37223 */ /* 0x000fe40000010026 */
[----:B------:R-:W-:Y:S02]  /*fd60*/  FFMA.FTZ R180, R79, R180, R39 ;  /* 0x000000b44fb47223 */ /* 0x000fe40000010027 */
[----:B------:R-:W-:-:S02]  /*fd70*/  FADD.FTZ R158, -R216, R195 ;  /* 0x000000c3d89e7221 */ /* 0x000fc40000010100 */
[C---:B------:R-:W-:Y:S01]  /*fd80*/  FMUL.FTZ R165, R159.reuse, R190 ;  /* 0x000000be9fa57220 */ /* 0x040fe20000410000 */
[----:B------:R-:W-:Y:S01]  /*fd90*/  F2FP.PACK_AB R153, R180, R163 ;  /* 0x000000a3b499723e */ /* 0x000fe200000000ff */
[----:B------:R-:W-:Y:S01]  /*fda0*/  FADD.FTZ R196, -R216, R196 ;  /* 0x000000c4d8c47221 */ /* 0x000fe20000010100 */
[----:B------:R-:W-:Y:S01]  /*fdb0*/  LEA R180, P0, R182, c[0x0][0x208], 0x4 ;  /* 0x00008200b6b47a11 */ /* 0x000fe200078020ff */
[C---:B------:R-:W-:Y:S02]  /*fdc0*/  FMUL.FTZ R190, R159.reuse, R193 ;  /* 0x000000c19fbe7220 */ /* 0x040fe40000410000 */
[C---:B------:R-:W-:Y:S02]  /*fdd0*/  FADD.FTZ R210, -R216.reuse, R213 ;  /* 0x000000d5d8d27221 */ /* 0x040fe40000010100 */
[----:B------:R-:W-:Y:S02]  /*fde0*/  FADD.FTZ R212, -R216, R219 ;  /* 0x000000dbd8d47221 */ /* 0x000fe40000010100 */
[----:B------:R-:W-:-:S02]  /*fdf0*/  FMUL.FTZ R177, R159, R162 ;  /* 0x000000a29fb17220 */ /* 0x000fc40000410000 */
[C---:B------:R-:W-:Y:S02]  /*fe00*/  FMUL.FTZ R166, R159.reuse, R166 ;  /* 0x000000a69fa67220 */ /* 0x040fe40000410000 */
[C---:B------:R-:W-:Y:S01]  /*fe10*/  FMUL.FTZ R179, R159.reuse, R174 ;  /* 0x000000ae9fb37220 */ /* 0x040fe20000410000 */
[----:B------:R-:W-:Y:S01]  /*fe20*/  IADD3 R174, R164, 0x80, RZ ;  /* 0x00000080a4ae7810 */ /* 0x000fe20007ffe0ff */
[----:B------:R-:W-:Y:S02]  /*fe30*/  FMUL.FTZ R176, R159, R176 ;  /* 0x000000b09fb07220 */ /* 0x000fe40000410000 */
[C---:B------:R-:W-:Y:S02]  /*fe40*/  FADD.FTZ R183, -R216.reuse, R183 ;  /* 0x000000b7d8b77221 */ /* 0x040fe40000010100 */
[C---:B------:R-:W-:Y:S02]  /*fe50*/  FADD.FTZ R184, -R216.reuse, R184 ;  /* 0x000000b8d8b87221 */ /* 0x040fe40000010100 */
[----:B------:R-:W-:-:S02]  /*fe60*/  FADD.FTZ R185, -R216, R185 ;  /* 0x000000b9d8b97221 */ /* 0x000fc40000010100 */
[----:B------:R-:W-:Y:S02]  /*fe70*/  FADD.FTZ R186, -R216, R186 ;  /* 0x000000bad8ba7221 */ /* 0x000fe40000010100 */
[----:B------:R-:W-:Y:S02]  /*fe80*/  FFMA.FTZ R156, R84, R187, R44 ;  /* 0x000000bb549c7223 */ /* 0x000fe4000001002c */
[----:B------:R-:W-:Y:S02]  /*fe90*/  FFMA.FTZ R161, R85, R188, R45 ;  /* 0x000000bc55a17223 */ /* 0x000fe4000001002d */
[C---:B------:R-:W-:Y:S02]  /*fea0*/  FADD.FTZ R189, -R216.reuse, R189 ;  /* 0x000000bdd8bd7221 */ /* 0x040fe40000010100 */
[C---:B------:R-:W-:Y:S01]  /*feb0*/  FADD.FTZ R192, -R216.reuse, R192 ;  /* 0x000000c0d8c07221 */ /* 0x040fe20000010100 */
[----:B------:R-:W-:Y:S01]  /*fec0*/  F2FP.PACK_AB R156, R161, R156 ;  /* 0x0000009ca19c723e */ /* 0x000fe200000000ff */
[----:B------:R-:W-:-:S02]  /*fed0*/  FADD.FTZ R191, -R216, R191 ;  /* 0x000000bfd8bf7221 */ /* 0x000fc40000010100 */
[C---:B------:R-:W-:Y:S02]  /*fee0*/  FADD.FTZ R194, -R216.reuse, R194 ;  /* 0x000000c2d8c27221 */ /* 0x040fe40000010100 */
[C---:B------:R-:W-:Y:S02]  /*fef0*/  FADD.FTZ R198, -R216.reuse, R198 ;  /* 0x000000c6d8c67221 */ /* 0x040fe40000010100 */
[----:B------:R-:W-:Y:S02]  /*ff00*/  FMUL.FTZ R167, R159, R158 ;  /* 0x0000009e9fa77220 */ /* 0x000fe40000410000 */
[C---:B------:R-:W-:Y:S02]  /*ff10*/  FADD.FTZ R160, -R216.reuse, R199 ;  /* 0x000000c7d8a07221 */ /* 0x040fe40000010100 */
[C---:B------:R-:W-:Y:S02]  /*ff20*/  FADD.FTZ R206, -R216.reuse, R207 ;  /* 0x000000cfd8ce7221 */ /* 0x040fe40000010100 */
[----:B------:R-:W-:-:S02]  /*ff30*/  FADD.FTZ R202, -R216, R211 ;  /* 0x000000d3d8ca7221 */ /* 0x000fc40000010100 */
[C---:B------:R-:W-:Y:S02]  /*ff40*/  FADD.FTZ R204, -R216.reuse, R209 ;  /* 0x000000d1d8cc7221 */ /* 0x040fe40000010100 */
[C---:B------:R-:W-:Y:S02]  /*ff50*/  FADD.FTZ R208, -R216.reuse, R215 ;  /* 0x000000d7d8d07221 */ /* 0x040fe40000010100 */
[----:B------:R-:W-:Y:S02]  /*ff60*/  FADD.FTZ R214, -R216, R217 ;  /* 0x000000d9d8d67221 */ /* 0x000fe40000010100 */
[----:B------:R-:W-:Y:S02]  /*ff70*/  FMUL.FTZ R175, R159, R196 ;  /* 0x000000c49faf7220 */ /* 0x000fe40000410000 */
[----:B------:R-:W-:Y:S02]  /*ff80*/  FFMA.FTZ R158, R88, R165, R48 ;  /* 0x000000a5589e7223 */ /* 0x000fe40000010030 */
[----:B------:R-:W-:-:S02]  /*ff90*/  FFMA.FTZ R163, R89, R190, R49 ;  /* 0x000000be59a37223 */ /* 0x000fc40000010031 */
[----:B------:R-:W-:Y:S02]  /*ffa0*/  FADD.FTZ R216, -R216, R221 ;  /* 0x000000ddd8d87221 */ /* 0x000fe40000010100 */
[----:B------:R-:W-:Y:S01]  /*ffb0*/  FMUL.FTZ R193, R159, R210 ;  /* 0x000000d29fc17220 */ /* 0x000fe20000410000 */
[----:B------:R-:W-:Y:S01]  /*ffc0*/  F2FP.PACK_AB R158, R163, R158 ;  /* 0x0000009ea39e723e */ /* 0x000fe200000000ff */
[----:B------:R-:W-:Y:S02]  /*ffd0*/  FMUL.FTZ R212, R159, R212 ;  /* 0x000000d49fd47220 */ /* 0x000fe40000410000 */
[----:B------:R-:W-:Y:S02]  /*ffe0*/  FFMA.FTZ R162, R96, R177, R56 ;  /* 0x000000b160a27223 */ /* 0x000fe40000010038 */
[----:B------:R-:W-:Y:S02]  /*fff0*/  FFMA.FTZ R179, R98, R179, R58 ;  /* 0x000000b362b37223 */ /* 0x000fe4000001003a */
[----:B------:R-:W-:-:S02]  /*10000*/  FFMA.FTZ R176, R99, R176, R59 ;  /* 0x000000b063b07223 */ /* 0x000fc4000001003b */
[----:B------:R-:W-:Y:S02]  /*10010*/  FFMA.FTZ R165, R97, R166, R57 ;  /* 0x000000a661a57223 */ /* 0x000fe40000010039 */
[C---:B------:R-:W-:Y:S01]  /*10020*/  FMUL.FTZ R183, R159.reuse, R183 ;  /* 0x000000b79fb77220 */ /* 0x040fe20000410000 */
[----:B------:R-:W-:Y:S01]  /*10030*/  F2FP.PACK_AB R163, R176, R179 ;  /* 0x000000b3b0a3723e */ /* 0x000fe200000000ff */
[----:B------:R-:W-:Y:S01]  /*10040*/  FMUL.FTZ R184, R159, R184 ;  /* 0x000000b89fb87220 */ /* 0x000fe20000410000 */
[----:B------:R-:W-:Y:S01]  /*10050*/  F2FP.PACK_AB R162, R165, R162 ;  /* 0x000000a2a5a2723e */ /* 0x000fe200000000ff */
[C---:B------:R-:W-:Y:S01]  /*10060*/  FMUL.FTZ R185, R159.reuse, R185 ;  /* 0x000000b99fb97220 */ /* 0x040fe20000410000 */
[----:B------:R-:W-:Y:S01]  /*10070*/  IADD3 R176, R164, 0x100, RZ ;  /* 0x00000100a4b07810 */ /* 0x000fe20007ffe0ff */
        /* <DEDUP_REMOVED lines=10> */
[----:B------:R-:W-:Y:S02]  /*10120*/  FFMA.FTZ R161, R94, R175, R54 ;  /* 0x000000af5ea17223 */ /* 0x000fe40000010036 */
        /* <DEDUP_REMOVED lines=20> */
[----:B------:R-:W-:-:S02]  /*10270*/  IMAD.MOV.U32 R179, RZ, RZ, 0x10 ;  /* 0x00000010ffb37424 */ /* 0x000fc400078e00ff */
        /* <DEDUP_REMOVED lines=8> */
[----:B------:R-:W-:Y:S01]  /*10300*/  FFMA.FTZ R216, R107, R216, R67 ;  /* 0x000000d86bd87223 */ /* 0x000fe20000010043 */
[----:B------:R-:W-:Y:S01]  /*10310*/  LEA.HI.X R181, R182, c[0x0][0x20c], RZ, 0x4, P0 ;  /* 0x00008300b6b57a11 */ /* 0x000fe200000f24ff */
[----:B------:R-:W-:Y:S01]  /*10320*/  FFMA.FTZ R171, R101, R202, R61 ;  /* 0x000000ca65ab7223 */ /* 0x000fe2000001003d */
[----:B------:R-:W-:Y:S01]  /*10330*/  ISETP.GE.AND P0, PT, R2, c[0x0][0x164], PT ;  /* 0x0000590002007a0c */ /* 0x000fe20003f06270 */
[----:B------:R-:W-:Y:S01]  /*10340*/  IMAD.WIDE.U32 R174, R174, R179, c[0x0][0x208] ;  /* 0x00008200aeae7625 */ /* 0x000fe200078e00b3 */
[----:B------:R-:W-:-:S02]  /*10350*/  F2FP.PACK_AB R167, R216, R167 ;  /* 0x000000a7d8a7723e */ /* 0x000fc400000000ff */
        /* <DEDUP_REMOVED lines=9> */
.L_x_21027:
[----:B------:R-:W-:Y:S05]  /*103f0*/  EXIT ;  /* 0x000000000000794d */ /* 0x000fea0003800000 */
.L_x_21025:
[----:B-1----:R-:W-:Y:S01]  /*10400*/  HFMA2.MMA R153, -RZ, RZ, 0, 1.847743988037109375e-06 ;  /* 0x0000001fff997435 */ /* 0x002fe200000001ff */
[----:B------:R-:W-:Y:S01]  /*10410*/  MOV R158, R175 ;  /* 0x000000af009e7202 */ /* 0x000fe20000000f00 */
[----:B------:R-:W-:Y:S01]  /*10420*/  IMAD.MOV.U32 R157, RZ, RZ, 0x1 ;  /* 0x00000001ff9d7424 */ /* 0x000fe200078e00ff */
[----:B------:R-:W-:Y:S01]  /*10430*/  MOV R154, 0x10460 ;  /* 0x00010460009a7802 */ /* 0x000fe20000000f00 */
[----:B------:R-:W-:-:S02]  /*10440*/  IMAD.MOV.U32 R156, RZ, RZ, -0x1 ;  /* 0xffffffffff9c7424 */ /* 0x000fc400078e00ff */
[----:B------:R-:W-:Y:S05]  /*10450*/  CALL.REL.NOINC `($__internal_93_$__cuda_sm70_shflsync_bfly_p) ;  /* 0x0000089000007944 */ /* 0x000fea0003c00000 */
[----:B-1----:R-:W-:Y:S01]  /*10460*/  MOV R152, R157 ;  /* 0x0000009d00987202 */ /* 0x002fe20000000f00 */
[----:B0-----:R-:W-:Y:S05]  /*10470*/  BRA `(.L_x_21029) ;  /* 0xffffeae000007947 */ /* 0x001fea000383ffff */
.L_x_21026:
[----:B------:R-:W-:Y:S01]  /*10480*/  HFMA2.MMA R153, -RZ, RZ, 0, 1.847743988037109375e-06 ;  /* 0x0000001fff997435 */ /* 0x000fe200000001ff */
[----:B------:R-:W-:Y:S01]  /*10490*/  IMAD.MOV.U32 R157, RZ, RZ, 0x2 ;  /* 0x00000002ff9d7424 */ /* 0x000fe200078e00ff */
[----:B------:R-:W-:Y:S01]  /*104a0*/  MOV R154, 0x104d0 ;  /* 0x000104d0009a7802 */ /* 0x000fe20000000f00 */
[----:B------:R-:W-:-:S03]  /*104b0*/  IMAD.MOV.U32 R156, RZ, RZ, -0x1 ;  /* 0xffffffffff9c7424 */ /* 0x000fc600078e00ff */
[----:B0-----:R-:W-:Y:S05]  /*104c0*/  CALL.REL.NOINC `($__internal_93_$__cuda_sm70_shflsync_bfly_p) ;  /* 0x0000082000007944 */ /* 0x001fea0003c00000 */
[----:B01----:R-:W-:Y:S01]  /*104d0*/  FADD.FTZ R158, R158, R157 ;  /* 0x0000009d9e9e7221 */ /* 0x003fe20000010000 */
[----:B------:R-:W-:Y:S01]  /*104e0*/  MOV R157, 0x4 ;  /* 0x00000004009d7802 */ /* 0x000fe20000000f00 */
[----:B------:R-:W-:Y:S01]  /*104f0*/  IMAD.MOV.U32 R153, RZ, RZ, 0x1f ;  /* 0x0000001fff997424 */ /* 0x000fe200078e00ff */
[----:B------:R-:W-:-:S02]  /*10500*/  MOV R156, 0xffffffff ;  /* 0xffffffff009c7802 */ /* 0x000fc40000000f00 */
[----:B------:R-:W-:Y:S02]  /*10510*/  MOV R154, 0x10530 ;  /* 0x00010530009a7802 */ /* 0x000fe40000000f00 */
[----:B------:R-:W-:Y:S05]  /*10520*/  CALL.REL.NOINC `($__internal_93_$__cuda_sm70_shflsync_bfly_p) ;  /* 0x000007c000007944 */ /* 0x000fea0003c00000 */
[----:B0-----:R-:W-:Y:S01]  /*10530*/  HFMA2.MMA R153, -RZ, RZ, 0, 1.847743988037109375e-06 ;  /* 0x0000001fff997435 */ /* 0x001fe200000001ff */
[----:B-1----:R-:W-:Y:S01]  /*10540*/  FADD.FTZ R158, R158, R157 ;  /* 0x0000009d9e9e7221 */ /* 0x002fe20000010000 */
[----:B------:R-:W-:Y:S01]  /*10550*/  MOV R154, 0x10590 ;  /* 0x00010590009a7802 */ /* 0x000fe20000000f00 */
[----:B------:R-:W-:Y:S02]  /*10560*/  IMAD.MOV.U32 R157, RZ, RZ, 0x8 ;  /* 0x00000008ff9d7424 */ /* 0x000fe400078e00ff */
[----:B------:R-:W-:Y:S02]  /*10570*/  IMAD.MOV.U32 R156, RZ, RZ, -0x1 ;  /* 0xffffffffff9c7424 */ /* 0x000fe400078e00ff */
[----:B------:R-:W-:Y:S05]  /*10580*/  CALL.REL.NOINC `($__internal_93_$__cuda_sm70_shflsync_bfly_p) ;  /* 0x0000076000007944 */ /* 0x000fea0003c00000 */
[----:B01----:R-:W-:Y:S01]  /*10590*/  FADD.FTZ R158, R158, R157 ;  /* 0x0000009d9e9e7221 */ /* 0x003fe20000010000 */
[----:B------:R-:W-:Y:S01]  /*105a0*/  MOV R157, 0x10 ;  /* 0x00000010009d7802 */ /* 0x000fe20000000f00 */
[----:B------:R-:W-:Y:S01]  /*105b0*/  IMAD.MOV.U32 R153, RZ, RZ, 0x1f ;  /* 0x0000001fff997424 */ /* 0x000fe200078e00ff */
[----:B------:R-:W-:Y:S02]  /*105c0*/  MOV R156, 0xffffffff ;  /* 0xffffffff009c7802 */ /* 0x000fe40000000f00 */
[----:B------:R-:W-:-:S02]  /*105d0*/  MOV R154, 0x105f0 ;  /* 0x000105f0009a7802 */ /* 0x000fc40000000f00 */
[----:B------:R-:W-:Y:S05]  /*105e0*/  CALL.REL.NOINC `($__internal_93_$__cuda_sm70_shflsync_bfly_p) ;  /* 0x0000070000007944 */ /* 0x000fea0003c00000 */
        /* <DEDUP_REMOVED lines=86> */
[----:B------:R-:W-:Y:S05]  /*10b50*/  CALL.REL.NOINC `($__internal_93_$__cuda_sm70_shflsync_bfly_p) ;  /* 0x0000019000007944 */ /* 0x000fea0003c00000 */
[----:B01----:R-:W-:Y:S01]  /*10b60*/  FADD.FTZ R158, R158, R157 ;  /* 0x0000009d9e9e7221 */ /* 0x003fe20000010000 */
[----:B------:R-:W-:Y:S01]  /*10b70*/  MOV R157, 0x2 ;  /* 0x00000002009d7802 */ /* 0x000fe20000000f00 */
[----:B------:R-:W-:Y:S01]  /*10b80*/  IMAD.MOV.U32 R153, RZ, RZ, 0x1f ;  /* 0x0000001fff997424 */ /* 0x000fe200078e00ff */
[----:B------:R-:W-:Y:S02]  /*10b90*/  MOV R156, 0xffffffff ;  /* 0xffffffff009c7802 */ /* 0x000fe40000000f00 */
[----:B------:R-:W-:-:S02]  /*10ba0*/  MOV R154, 0x10bc0 ;  /* 0x00010bc0009a7802 */ /* 0x000fc40000000f00 */
[----:B------:R-:W-:Y:S05]  /*10bb0*/  CALL.REL.NOINC `($__internal_93_$__cuda_sm70_shflsync_bfly_p) ;  /* 0x0000013000007944 */ /* 0x000fea0003c00000 */
[----:B0-----:R-:W-:Y:S01]  /*10bc0*/  HFMA2.MMA R153, -RZ, RZ, 0, 1.847743988037109375e-06 ;  /* 0x0000001fff997435 */ /* 0x001fe200000001ff */
[----:B-1----:R-:W-:Y:S01]  /*10bd0*/  FADD.FTZ R158, R158, R157 ;  /* 0x0000009d9e9e7221 */ /* 0x002fe20000010000 */
[----:B------:R-:W-:Y:S01]  /*10be0*/  MOV R154, 0x10c20 ;  /* 0x00010c20009a7802 */ /* 0x000fe20000000f00 */
[----:B------:R-:W-:-:S02]  /*10bf0*/  IMAD.MOV.U32 R157, RZ, RZ, 0x4 ;  /* 0x00000004ff9d7424 */ /* 0x000fc400078e00ff */
[----:B------:R-:W-:Y:S02]  /*10c00*/  IMAD.MOV.U32 R156, RZ, RZ, -0x1 ;  /* 0xffffffffff9c7424 */ /* 0x000fe400078e00ff */
[----:B------:R-:W-:Y:S05]  /*10c10*/  CALL.REL.NOINC `($__internal_93_$__cuda_sm70_shflsync_bfly_p) ;  /* 0x000000d000007944 */ /* 0x000fea0003c00000 */
[----:B01----:R-:W-:Y:S01]  /*10c20*/  FADD.FTZ R158, R158, R157 ;  /* 0x0000009d9e9e7221 */ /* 0x003fe20000010000 */
[----:B------:R-:W-:Y:S01]  /*10c30*/  MOV R157, 0x8 ;  /* 0x00000008009d7802 */ /* 0x000fe20000000f00 */
[----:B------:R-:W-:Y:S01]  /*10c40*/  IMAD.MOV.U32 R153, RZ, RZ, 0x1f ;  /* 0x0000001fff997424 */ /* 0x000fe200078e00ff */
[----:B------:R-:W-:Y:S02]  /*10c50*/  MOV R156, 0xffffffff ;  /* 0xffffffff009c7802 */ /* 0x000fe40000000f00 */
[----:B------:R-:W-:Y:S02]  /*10c60*/  MOV R154, 0x10c80 ;  /* 0x00010c80009a7802 */ /* 0x000fe40000000f00 */
[----:B------:R-:W-:Y:S05]  /*10c70*/  CALL.REL.NOINC `($__internal_93_$__cuda_sm70_shflsync_bfly_p) ;  /* 0x0000007000007944 */ /* 0x000fea0003c00000 */
[----:B0-----:R-:W-:Y:S01]  /*10c80*/  HFMA2.MMA R153, -RZ, RZ, 0, 1.847743988037109375e-06 ;  /* 0x0000001fff997435 */ /* 0x001fe200000001ff */
[----:B-1----:R-:W-:Y:S01]  /*10c90*/  FADD.FTZ R158, R158, R157 ;  /* 0x0000009d9e9e7221 */ /* 0x002fe20000010000 */
[----:B------:R-:W-:Y:S01]  /*10ca0*/  MOV R154, 0x10ce0 ;  /* 0x00010ce0009a7802 */ /* 0x000fe20000000f00 */
[----:B------:R-:W-:Y:S02]  /*10cb0*/  IMAD.MOV.U32 R157, RZ, RZ, 0x10 ;  /* 0x00000010ff9d7424 */ /* 0x000fe400078e00ff */
[----:B------:R-:W-:-:S02]  /*10cc0*/  IMAD.MOV.U32 R156, RZ, RZ, -0x1 ;  /* 0xffffffffff9c7424 */ /* 0x000fc400078e00ff */
[----:B------:R-:W-:Y:S05]  /*10cd0*/  CALL.REL.NOINC `($__internal_93_$__cuda_sm70_shflsync_bfly_p) ;  /* 0x0000001000007944 */ /* 0x000fea0003c00000 */
[----:B01----:R-:W-:Y:S05]  /*10ce0*/  BRA `(.L_x_21030) ;  /* 0xffffe8b000007947 */ /* 0x003fea000383ffff */
        .weak           $__internal_93_$__cuda_sm70_shflsync_bfly_p
        .type           $__internal_93_$__cuda_sm70_shflsync_bfly_p,@function
        .size           $__internal_93_$__cuda_sm70_shflsync_bfly_p,(.L_x_36133 - $__internal_93_$__cuda_sm70_shflsync_bfly_p)
$__internal_93_$__cuda_sm70_shflsync_bfly_p:
[----:B------:R-:W-:Y:S01]  /*10cf0*/  MOV R155, 0x0 ;  /* 0x00000000009b7802 */ /* 0x000fe20000000f00 */
[----:B------:R-:W-:Y:S04]  /*10d00*/  WARPSYNC R156 ;  /* 0x0000009c00007348 */ /* 0x000fe80003800000 */
[----:B------:R0:W1:Y:S01]  /*10d10*/  SHFL.BFLY PT, R157, R158, R157, R153 ;  /* 0x0c00009d9e9d7389 */ /* 0x00006200000e0099 */
[----:B------:R-:W-:Y:S05]  /*10d20*/  RET.REL.NODEC R154 `(_ZN10layer_norm13ln_fwd_kernelINS_13Kernel_traitsIf6__halfS2_S2_fjLj5120ELj1ELj1ELj4ELj16ENS_18Kernel_traits_baseILj5120EfS2_S2_S2_fjLj128EEEEELb1ELb1ELb0ELb1EEEvNS_9FwdParamsE) ;  /* 0xfffef2d09a007950 */ /* 0x000fea0003c3ffff */
.L_x_21031:
        /* <DEDUP_REMOVED lines=13> */
.L_x_36133:


//--------------------- .text._ZN10layer_norm13ln_fwd_kernelINS_13Kernel_traitsIf6__halfS2_S2_fjLj5120ELj1ELj1ELj4ELj16ENS_18Kernel_traits_baseILj5120EfS2_S2_S2_fjLj128EEEEELb1ELb1ELb1ELb0EEEvNS_9FwdParamsE --------------------------
	.section	.text._ZN10layer_norm13ln_fwd_kernelINS_13Kernel_traitsIf6__halfS2_S2_fjLj5120ELj1ELj1ELj4ELj16ENS_18Kernel_traits_baseILj5120EfS2_S2_S2_fjLj128EEEEELb1ELb1ELb1ELb0EEEvNS_9FwdParamsE,"ax",@progbits
	.sectioninfo	@"SHI_REGISTERS=246"
	.align	128
        .global         _ZN10layer_norm13ln_fwd_kernelINS_13Kernel_traitsIf6__halfS2_S2_fjLj5120ELj1ELj1ELj4ELj16ENS_18Kernel_traits_baseILj5120EfS2_S2_S2_fjLj128EEEEELb1ELb1ELb1ELb0EEEvNS_9FwdParamsE
        .type           _ZN10layer_norm13ln_fwd_kernelINS_13Kernel_traitsIf6__halfS2_S2_fjLj5120ELj1ELj1ELj4ELj16ENS_18Kernel_traits_baseILj5120EfS2_S2_S2_fjLj128EEEEELb1ELb1ELb1ELb0EEEvNS_9FwdParamsE,@function
        .size           _ZN10layer_norm13ln_fwd_kernelINS_13Kernel_traitsIf6__halfS2_S2_fjLj5120ELj1ELj1ELj4ELj16ENS_18Kernel_traits_baseILj5120EfS2_S2_S2_fjLj128EEEEELb1ELb1ELb1ELb0EEEvNS_9FwdParamsE,(.L_x_36134 - _ZN10layer_norm13ln_fwd_kernelINS_13Kernel_traitsIf6__halfS2_S2_fjLj5120ELj1ELj1ELj4ELj16ENS_18Kernel_traits_baseILj5120EfS2_S2_S2_fjLj128EEEEELb1ELb1ELb1ELb0EEEvNS_9FwdParamsE)
        .other          _ZN10layer_norm13ln_fwd_kernelINS_13Kernel_traitsIf6__halfS2_S2_fjLj5120ELj1ELj1ELj4ELj16ENS_18Kernel_traits_baseILj5120EfS2_S2_S2_fjLj128EEEEELb1ELb1ELb1ELb0EEEvNS_9FwdParamsE,@"STO_CUDA_ENTRY STV_DEFAULT"
_ZN10layer_norm13ln_fwd_kernelINS_13Kernel_traitsIf6__halfS2_S2_fjLj5120ELj1ELj1ELj4ELj16ENS_18Kernel_traits_baseILj5120EfS2_S2_S2_fjLj128EEEEELb1ELb1ELb1ELb0EEEvNS_9FwdParamsE:
.text._ZN10layer_norm13ln_fwd_kernelINS_13Kernel_traitsIf6__halfS2_S2_fjLj5120ELj1ELj1ELj4ELj16ENS_18Kernel_traits_baseILj5120EfS2_S2_S2_fjLj128EEEEELb1ELb1ELb1ELb0EEEvNS_9FwdParamsE:
        /* <DEDUP_REMOVED lines=80> */
.L_x_21033:
[----:B------:R-:W-:Y:S05]  /*0500*/  BSYNC B0 ;  /* 0x0000000000007941 */ /* 0x000fea0003800000 */
.L_x_21032:
        /* <DEDUP_REMOVED lines=21> */
.L_x_21035:
[----:B------:R-:W-:Y:S05]  /*0660*/  BSYNC B0 ;  /* 0x0000000000007941 */ /* 0x000fea0003800000 */
.L_x_21034:
        /* <DEDUP_REMOVED lines=21> */
.L_x_21037:
[----:B------:R-:W-:Y:S05]  /*07c0*/  BSYNC B0 ;  /* 0x0000000000007941 */ /* 0x000fea0003800000 */
.L_x_21036:
        /* <DEDUP_REMOVED lines=21> */
.L_x_21039:
[----:B------:R-:W-:Y:S05]  /*0920*/  BSYNC B0 ;  /* 0x0000000000007941 */ /* 0x000fea0003800000 */
.L_x_21038:
        /* <DEDUP_REMOVED lines=20> */
.L_x_21041:
[----:B------:R-:W-:Y:S05]  /*0a70*/  BSYNC B0 ;  /* 0x0000000000007941 */ /* 0x000fea0003800000 */
.L_x_21040:
        /* <DEDUP_REMOVED lines=32> */
[----:B------:R-:W-:-:S02]  /*0c80*/  IADD3 R18, R233, 0x1fd5c5a3, RZ ;  /* 0x1fd5c5a3e9127810 */ /* 0x000fc40007ffe0ff */
[----:B------:R-:W-:Y:S01]  /*0c90*/  IADD3 R154, R21, -R154, RZ ;  /* 0x8000009a159a7210 */ /* 0x000fe20007ffe0ff */
[----:B------:R-:W-:Y:S01]  /*0ca0*/  IMAD.SHL.U32 R25, R20, 0x8, RZ ;  /* 0x0000000814197824 */ /* 0x000fe200078e00ff */
[----:B------:R-:W-:Y:S02]  /*0cb0*/  LOP3.LUT R29, R31, R24, R19, 0x96, !PT ;  /* 0x000000181f1d7212 */ /* 0x000fe400078e9613 */
[----:B------:R-:W-:Y:S01]  /*0cc0*/  LOP3.LUT R153, R27, R22, R18, 0x96, !PT ;  /* 0x000000161b997212 */ /* 0x000fe200078e9612 */
[----:B------:R-:W0:Y:S01]  /*0cd0*/  I2F.U32 R24, R25 ;  /* 0x0000001900187306 */ /* 0x000e220000201000 */
[----:B------:R-:W-:Y:S01]  /*0ce0*/  IMNMX R154, RZ, R154, !PT ;  /* 0x0000009aff9a7217 */ /* 0x000fe20007800200 */
[----:B------:R-:W-:Y:S01]  /*0cf0*/  IMAD.HI.U32 R22, R29, -0x2daee0ad, RZ ;  /* 0xd2511f531d167827 */ /* 0x000fe200078e00ff */
[----:B------:R-:W-:Y:S02]  /*0d00*/  IADD3 R20, R232, -0xe443238, RZ ;  /* 0xf1bbcdc8e8147810 */ /* 0x000fe40007ffe0ff */
[----:B------:R-:W-:Y:S01]  /*0d10*/  IADD3 R21, R233, -0x24c28bd8, RZ ;  /* 0xdb3d7428e9157810 */ /* 0x000fe20007ffe0ff */
[----:B------:R-:W-:Y:S01]  /*0d20*/  IMAD.HI.U32 R23, R153, -0x326172a9, RZ ;  /* 0xcd9e8d5799177827 */ /* 0x000fe200078e00ff */
[----:B------:R-:W-:-:S02]  /*0d30*/  IMNMX R27, R154, 0x20, PT ;  /* 0x000000209a1b7817 */ /* 0x000fc40003800200 */
[----:B------:R-:W-:Y:S01]  /*0d40*/  LOP3.LUT R166, R22, R26, R21, 0x96, !PT ;  /* 0x0000001a16a67212 */ /* 0x000fe200078e9615 */
[----:B------:R-:W-:Y:S01]  /*0d50*/  IMAD R26, R29, -0x2daee0ad, RZ ;  /* 0xd2511f531d1a7824 */ /* 0x000fe200078e02ff */
[----:B------:R-:W-:Y:S01]  /*0d60*/  LOP3.LUT R31, R23, R30, R20, 0x96, !PT ;  /* 0x0000001e171f7212 */ /* 0x000fe200078e9614 */
[----:B------:R-:W-:Y:S01]  /*0d70*/  IMAD.IADD R30, R152, 0x1, R27 ;  /* 0x00000001981e7824 */ /* 0x000fe200078e021b */
[----:B------:R-:W-:Y:S01]  /*0d80*/  IADD3 R22, R233, -0x695add53, RZ ;  /* 0x96a522ade9167810 */ /* 0x000fe20007ffe0ff */
[----:B------:R-:W-:Y:S01]  /*0d90*/  IMAD R27, R153, -0x326172a9, RZ ;  /* 0xcd9e8d57991b7824 */ /* 0x000fe200078e02ff */
[----:B------:R-:W-:Y:S01]  /*0da0*/  IADD3 R23, R232, -0x700cb87f, RZ ;  /* 0x8ff34781e8177810 */ /* 0x000fe20007ffe0ff */
[----:B0-----:R-:W0:Y:S01]  /*0db0*/  MUFU.RCP R24, R24 ;  /* 0x0000001800187308 */ /* 0x001e220000001000 */
[----:B------:R-:W-:Y:S01]  /*0dc0*/  IMAD.HI.U32 R25, R31, -0x2daee0ad, RZ ;  /* 0xd2511f531f197827 */ /* 0x000fe200078e00ff */
[----:B------:R-:W-:-:S03]  /*0dd0*/  MOV R29, 0x1 ;  /* 0x00000001001d7802 */ /* 0x000fc60000000f00 */
        /* <DEDUP_REMOVED lines=8> */
.L_x_21473:
        /* <DEDUP_REMOVED lines=34> */
[----:B------:R-:W-:Y:S01]  /*1080*/  MOV R160, R27 ;  /* 0x0000001b00a07202 */ /* 0x000fe20000000f00 */
[----:B-----5:R-:W-:Y:S01]  /*1090*/  HADD2.F32 R31, -RZ, R156.H0_H0 ;  /* 0x2000009cff1f7230 */ /* 0x020fe20000004100 */
[----:B------:R-:W-:Y:S05]  /*10a0*/  BRA `(.L_x_21046) ;  /* 0x0000057000007947 */ /* 0x000fea0003800000 */
.L_x_21045:
        /* <DEDUP_REMOVED lines=12> */
.L_x_21048:
[----:B------:R-:W-:Y:S02]  /*1170*/  IMAD.MOV.U32 R168, RZ, RZ, R166 ;  /* 0x000000ffffa87224 */ /* 0x000fe400078e00a6 */
.L_x_21049:
[----:B------:R-:W-:Y:S05]  /*1180*/  BSYNC B2 ;  /* 0x0000000000027941 */ /* 0x000fea0003800000 */
.L_x_21047:
        /* <DEDUP_REMOVED lines=16> */
.L_x_21053:
[----:B------:R-:W-:Y:S05]  /*1290*/  BSYNC B3 ;  /* 0x0000000000037941 */ /* 0x000fea0003800000 */
.L_x_21052:
        /* <DEDUP_REMOVED lines=43> */
.L_x_21051:
[----:B------:R-:W-:Y:S05]  /*1550*/  BSYNC B2 ;  /* 0x0000000000027941 */ /* 0x000fea0003800000 */
.L_x_21050:
        /* <DEDUP_REMOVED lines=10> */
[----:B------:R-:W-:-:S04]  /*1600*/  FMUL.FTZ R31, R52, R31 ;  /* 0x0000001f341f7220 */ /* 0x000fc80000410000 */
[----:B------:R-:W-:Y:S02]  /*1610*/  @P3 FADD.FTZ R31, R162, R31 ;  /* 0x0000001fa21f3221 */ /* 0x000fe40000010000 */
.L_x_21046:
[----:B------:R-:W-:Y:S05]  /*1620*/  BSYNC B1 ;  /* 0x0000000000017941 */ /* 0x000fea0003800000 */
.L_x_21044:
        /* <DEDUP_REMOVED lines=8> */
.L_x_21055:
        /* <DEDUP_REMOVED lines=12> */
.L_x_21058:
[----:B------:R-:W-:Y:S02]  /*1770*/  IMAD.MOV.U32 R169, RZ, RZ, R166 ;  /* 0x000000ffffa97224 */ /* 0x000fe400078e00a6 */
.L_x_21059:
[----:B------:R-:W-:Y:S05]  /*1780*/  BSYNC B2 ;  /* 0x0000000000027941 */ /* 0x000fea0003800000 */
.L_x_21057:
        /* <DEDUP_REMOVED lines=16> */
.L_x_21063:
[----:B------:R-:W-:Y:S05]  /*1890*/  BSYNC B3 ;  /* 0x0000000000037941 */ /* 0x000fea0003800000 */
.L_x_21062:
        /* <DEDUP_REMOVED lines=43> */
.L_x_21061:
[----:B------:R-:W-:Y:S05]  /*1b50*/  BSYNC B2 ;  /* 0x0000000000027941 */ /* 0x000fea0003800000 */
.L_x_21060:
        /* <DEDUP_REMOVED lines=9> */
[----:B------:R-:W-:-:S03]  /*1bf0*/  SEL R167, RZ, 0x1, P5 ;  /* 0x00000001ffa77807 */ /* 0x000fc60002800000 */
[----:B------:R-:W-:-:S04]  /*1c00*/  FMUL.FTZ R168, R53, R168 ;  /* 0x000000a835a87220 */ /* 0x000fc80000410000 */
[----:B------:R-:W-:Y:S02]  /*1c10*/  @P3 FADD.FTZ R168, R161, R168 ;  /* 0x000000a8a1a83221 */ /* 0x000fe40000010000 */
.L_x_21056:
[----:B------:R-:W-:Y:S05]  /*1c20*/  BSYNC B1 ;  /* 0x0000000000017941 */ /* 0x000fea0003800000 */
.L_x_21054:
        /* <DEDUP_REMOVED lines=8> */
.L_x_21065:
        /* <DEDUP_REMOVED lines=12> */
.L_x_21068:
[----:B------:R-:W-:Y:S02]  /*1d70*/  MOV R170, R166 ;  /* 0x000000a600aa7202 */ /* 0x000fe40000000f00 */
.L_x_21069:
[----:B------:R-:W-:Y:S05]  /*1d80*/  BSYNC B2 ;  /* 0x0000000000027941 */ /* 0x000fea0003800000 */
.L_x_21067:
        /* <DEDUP_REMOVED lines=16> */
.L_x_21073:
[----:B------:R-:W-:Y:S05]  /*1e90*/  BSYNC B3 ;  /* 0x0000000000037941 */ /* 0x000fea0003800000 */
.L_x_21072:
        /* <DEDUP_REMOVED lines=44> */
.L_x_21071:
[----:B------:R-:W-:Y:S05]  /*2160*/  BSYNC B2 ;  /* 0x0000000000027941 */ /* 0x000fea0003800000 */
.L_x_21070:
        /* <DEDUP_REMOVED lines=10> */
[----:B------:R-:W-:Y:S01]  /*2210*/  FMUL.FTZ R169, R54, R161 ;  /* 0x000000a136a97220 */ /* 0x000fe20000410000 */
[----:B------:R-:W-:-:S03]  /*2220*/  PRMT R170, R27, 0x7610, R170 ;  /* 0x000076101baa7816 */ /* 0x000fc600000000aa */
[----:B------:R-:W-:Y:S02]  /*2230*/  @P3 FADD.FTZ R169, R162, R169 ;  /* 0x000000a9a2a93221 */ /* 0x000fe40000010000 */
.L_x_21066:
[----:B------:R-:W-:Y:S05]  /*2240*/  BSYNC B1 ;  /* 0x0000000000017941 */ /* 0x000fea0003800000 */
.L_x_21064:
        /* <DEDUP_REMOVED lines=8> */
.L_x_21075:
        /* <DEDUP_REMOVED lines=12> */
.L_x_21078:
[----:B------:R-:W-:Y:S02]  /*2390*/  IMAD.MOV.U32 R171, RZ, RZ, R166 ;  /* 0x000000ffffab7224 */ /* 0x000fe400078e00a6 */
.L_x_21079:
[----:B------:R-:W-:Y:S05]  /*23a0*/  BSYNC B2 ;  /* 0x0000000000027941 */ /* 0x000fea0003800000 */
.L_x_21077:
        /* <DEDUP_REMOVED lines=16> */
.L_x_21083:
[----:B------:R-:W-:Y:S05]  /*24b0*/  BSYNC B3 ;  /* 0x0000000000037941 */ /* 0x000fea0003800000 */
.L_x_21082:
        /* <DEDUP_REMOVED lines=44> */
.L_x_21081:
[----:B------:R-:W-:Y:S05]  /*2780*/  BSYNC B2 ;  /* 0x0000000000027941 */ /* 0x000fea0003800000 */
.L_x_21080:
        /* <DEDUP_REMOVED lines=9> */
[----:B------:R-:W-:-:S03]  /*2820*/  SEL R160, RZ, 0x1, P5 ;  /* 0x00000001ffa07807 */ /* 0x000fc60002800000 */
[----:B------:R-:W-:Y:S01]  /*2830*/  FMUL.FTZ R172, R55, R172 ;  /* 0x000000ac37ac7220 */ /* 0x000fe20000410000 */
[----:B------:R-:W-:-:S03]  /*2840*/  PRMT R171, R160, 0x7610, R171 ;  /* 0x00007610a0ab7816 */ /* 0x000fc600000000ab */
[----:B------:R-:W-:Y:S02]  /*2850*/  @P3 FADD.FTZ R172, R161, R172 ;  /* 0x000000aca1ac3221 */ /* 0x000fe40000010000 */
.L_x_21076:
[----:B------:R-:W-:Y:S05]  /*2860*/  BSYNC B1 ;  /* 0x0000000000017941 */ /* 0x000fea0003800000 */
.L_x_21074:
        /* <DEDUP_REMOVED lines=8> */
.L_x_21085:
        /* <DEDUP_REMOVED lines=12> */
.L_x_21088:
[----:B------:R-:W-:Y:S02]  /*29b0*/  IMAD.MOV.U32 R174, RZ, RZ, R166 ;  /* 0x000000ffffae7224 */ /* 0x000fe400078e00a6 */
.L_x_21089:
[----:B------:R-:W-:Y:S05]  /*29c0*/  BSYNC B2 ;  /* 0x0000000000027941 */ /* 0x000fea0003800000 */
.L_x_21087:
        /* <DEDUP_REMOVED lines=16> */
.L_x_21093:
[----:B------:R-:W-:Y:S05]  /*2ad0*/  BSYNC B3 ;  /* 0x0000000000037941 */ /* 0x000fea0003800000 */
.L_x_21092:
        /* <DEDUP_REMOVED lines=44> */
.L_x_21091:
[----:B------:R-:W-:Y:S05]  /*2da0*/  BSYNC B2 ;  /* 0x0000000000027941 */ /* 0x000fea0003800000 */
.L_x_21090:
        /* <DEDUP_REMOVED lines=13> */
.L_x_21086:
[----:B------:R-:W-:Y:S05]  /*2e80*/  BSYNC B1 ;  /* 0x0000000000017941 */ /* 0x000fea0003800000 */
.L_x_21084:
        /* <DEDUP_REMOVED lines=8> */
.L_x_21095:
        /* <DEDUP_REMOVED lines=12> */
.L_x_21098:
[----:B------:R-:W-:Y:S02]  /*2fd0*/  MOV R175, R166 ;  /* 0x000000a600af7202 */ /* 0x000fe40000000f00 */
.L_x_21099:
[----:B------:R-:W-:Y:S05]  /*2fe0*/  BSYNC B2 ;  /* 0x0000000000027941 */ /* 0x000fea0003800000 */
.L_x_21097:
        /* <DEDUP_REMOVED lines=16> */
.L_x_21103:
[----:B------:R-:W-:Y:S05]  /*30f0*/  BSYNC B3 ;  /* 0x0000000000037941 */ /* 0x000fea0003800000 */
.L_x_21102:
        /* <DEDUP_REMOVED lines=44> */
.L_x_21101:
[----:B------:R-:W-:Y:S05]  /*33c0*/  BSYNC B2 ;  /* 0x0000000000027941 */ /* 0x000fea0003800000 */
.L_x_21100:
        /* <DEDUP_REMOVED lines=13> */
.L_x_21096:
[----:B------:R-:W-:Y:S05]  /*34a0*/  BSYNC B1 ;  /* 0x0000000000017941 */ /* 0x000fea0003800000 */
.L_x_21094:
        /* <DEDUP_REMOVED lines=8> */
.L_x_21105:
        /* <DEDUP_REMOVED lines=12> */
.L_x_21108:
[----:B------:R-:W-:Y:S02]  /*35f0*/  IMAD.MOV.U32 R178, RZ, RZ, R166 ;  /* 0x000000ffffb27224 */ /* 0x000fe400078e00a6 */
.L_x_21109:
[----:B------:R-:W-:Y:S05]  /*3600*/  BSYNC B2 ;  /* 0x0000000000027941 */ /* 0x000fea0003800000 */
.L_x_21107:
        /* <DEDUP_REMOVED lines=16> */
.L_x_21113:
[----:B------:R-:W-:Y:S05]  /*3710*/  BSYNC B3 ;  /* 0x0000000000037941 */ /* 0x000fea0003800000 */
.L_x_21112:
        /* <DEDUP_REMOVED lines=44> */
.L_x_21111:
[----:B------:R-:W-:Y:S05]  /*39e0*/  BSYNC B2 ;  /* 0x0000000000027941 */ /* 0x000fea0003800000 */
.L_x_21110:
        /* <DEDUP_REMOVED lines=13> */
.L_x_21106:
[----:B------:R-:W-:Y:S05]  /*3ac0*/  BSYNC B1 ;  /* 0x0000000000017941 */ /* 0x000fea0003800000 */
.L_x_21104:
        /* <DEDUP_REMOVED lines=8> */
.L_x_21115:
        /* <DEDUP_REMOVED lines=12> */
.L_x_21118:
[----:B------:R-:W-:Y:S02]  /*3c10*/  IMAD.MOV.U32 R179, RZ, RZ, R166 ;  /* 0x000000ffffb37224 */ /* 0x000fe400078e00a6 */
.L_x_21119:
[----:B------:R-:W-:Y:S05]  /*3c20*/  BSYNC B2 ;  /* 0x0000000000027941 */ /* 0x000fea0003800000 */
.L_x_21117:
        /* <DEDUP_REMOVED lines=16> */
.L_x_21123:
[----:B------:R-:W-:Y:S05]  /*3d30*/  BSYNC B3 ;  /* 0x0000000000037941 */ /* 0x000fea0003800000 */
.L_x_21122:
        /* <DEDUP_REMOVED lines=44> */
.L_x_21121:
[----:B------:R-:W-:Y:S05]  /*4000*/  BSYNC B2 ;  /* 0x0000000000027941 */ /* 0x000fea0003800000 */
.L_x_21120:
        /* <DEDUP_REMOVED lines=13> */
.L_x_21116:
[----:B------:R-:W-:Y:S05]  /*40e0*/  BSYNC B1 ;  /* 0x0000000000017941 */ /* 0x000fea0003800000 */
.L_x_21114:
        /* <DEDUP_REMOVED lines=9> */
[----:B-1----:R-:W-:Y:S01]  /*4180*/  IMAD.U32 R161, R178, 0x10000, RZ ;  /* 0x00010000b2a17824 */ /* 0x002fe200078e00ff */
        /* <DEDUP_REMOVED lines=19> */
.L_x_21125:
[----:B------:R-:W-:Y:S05]  /*42c0*/  BSYNC B1 ;  /* 0x0000000000017941 */ /* 0x000fea0003800000 */
.L_x_21124:
[----:B------:R-:W-:Y:S02]  /*42d0*/  IADD3 R206, R206, 0x80, RZ ;  /* 0x00000080cece7810 */ /* 0x000fe40007ffe0ff */
[----:B------:R-:W-:Y:S02]  /*42e0*/  IADD3 R204, R204, 0x80, RZ ;  /* 0x00000080cccc7810 */ /* 0x000fe40007ffe0ff */
.L_x_21043:
[----:B---3--:R-:W-:Y:S05]  /*42f0*/  BSYNC B0 ;  /* 0x0000000000007941 */ /* 0x008fea0003800000 */
.L_x_21042:
        /* <DEDUP_REMOVED lines=18> */
[----:B-----5:R-:W-:Y:S01]  /*4420*/  HADD2.F32 R181, -RZ, R156.H0_H0 ;  /* 0x2000009cffb57230 */ /* 0x020fe20000004100 */
[----:B------:R-:W-:Y:S05]  /*4430*/  BRA `(.L_x_21130) ;  /* 0x0000057000007947 */ /* 0x000fea0003800000 */
.L_x_21129:
        /* <DEDUP_REMOVED lines=12> */
.L_x_21132:
[----:B------:R-:W-:Y:S02]  /*4500*/  IMAD.MOV.U32 R182, RZ, RZ, R166 ;  /* 0x000000ffffb67224 */ /* 0x000fe400078e00a6 */
.L_x_21133:
[----:B------:R-:W-:Y:S05]  /*4510*/  BSYNC B2 ;  /* 0x0000000000027941 */ /* 0x000fea0003800000 */
.L_x_21131:
        /* <DEDUP_REMOVED lines=16> */
.L_x_21137:
[----:B------:R-:W-:Y:S05]  /*4620*/  BSYNC B3 ;  /* 0x0000000000037941 */ /* 0x000fea0003800000 */
.L_x_21136:
        /* <DEDUP_REMOVED lines=43> */
.L_x_21135:
[----:B------:R-:W-:Y:S05]  /*48e0*/  BSYNC B2 ;  /* 0x0000000000027941 */ /* 0x000fea0003800000 */
.L_x_21134:
        /* <DEDUP_REMOVED lines=12> */
.L_x_21130:
[----:B------:R-:W-:Y:S05]  /*49b0*/  BSYNC B1 ;  /* 0x0000000000017941 */ /* 0x000fea0003800000 */
.L_x_21128:
        /* <DEDUP_REMOVED lines=8> */
.L_x_21139:
        /* <DEDUP_REMOVED lines=12> */
.L_x_21142:
[----:B------:R-:W-:Y:S02]  /*4b00*/  MOV R183, R166 ;  /* 0x000000a600b77202 */ /* 0x000fe40000000f00 */
.L_x_21143:
[----:B------:R-:W-:Y:S05]  /*4b10*/  BSYNC B2 ;  /* 0x0000000000027941 */ /* 0x000fea0003800000 */
.L_x_21141:
        /* <DEDUP_REMOVED lines=16> */
.L_x_21147:
[----:B------:R-:W-:Y:S05]  /*4c20*/  BSYNC B3 ;  /* 0x0000000000037941 */ /* 0x000fea0003800000 */
.L_x_21146:
        /* <DEDUP_REMOVED lines=43> */
.L_x_21145:
[----:B------:R-:W-:Y:S05]  /*4ee0*/  BSYNC B2 ;  /* 0x0000000000027941 */ /* 0x000fea0003800000 */
.L_x_21144:
        /* <DEDUP_REMOVED lines=10> */
[----:B------:R-:W-:-:S04]  /*4f90*/  FMUL.FTZ R182, R77, R182 ;  /* 0x000000b64db67220 */ /* 0x000fc80000410000 */
[----:B------:R-:W-:Y:S02]  /*4fa0*/  @P3 FADD.FTZ R182, R161, R182 ;  /* 0x000000b6a1b63221 */ /* 0x000fe40000010000 */
.L_x_21140:
[----:B------:R-:W-:Y:S05]  /*4fb0*/  BSYNC B1 ;  /* 0x0000000000017941 */ /* 0x000fea0003800000 */
.L_x_21138:
        /* <DEDUP_REMOVED lines=8> */
.L_x_21149:
        /* <DEDUP_REMOVED lines=12> */
.L_x_21152:
[----:B------:R-:W-:Y:S02]  /*5100*/  IMAD.MOV.U32 R170, RZ, RZ, R166 ;  /* 0x000000ffffaa7224 */ /* 0x000fe400078e00a6 */
.L_x_21153:
[----:B------:R-:W-:Y:S05]  /*5110*/  BSYNC B2 ;  /* 0x0000000000027941 */ /* 0x000fea0003800000 */
.L_x_21151:
        /* <DEDUP_REMOVED lines=16> */
.L_x_21157:
[----:B------:R-:W-:Y:S05]  /*5220*/  BSYNC B3 ;  /* 0x0000000000037941 */ /* 0x000fea0003800000 */
.L_x_21156:
        /* <DEDUP_REMOVED lines=44> */
.L_x_21155:
[----:B------:R-:W-:Y:S05]  /*54f0*/  BSYNC B2 ;  /* 0x0000000000027941 */ /* 0x000fea0003800000 */
.L_x_21154:
        /* <DEDUP_REMOVED lines=13> */
.L_x_21150:
[----:B------:R-:W-:Y:S05]  /*55d0*/  BSYNC B1 ;  /* 0x0000000000017941 */ /* 0x000fea0003800000 */
.L_x_21148:
        /* <DEDUP_REMOVED lines=8> */
.L_x_21159:
        /* <DEDUP_REMOVED lines=12> */
.L_x_21162:
[----:B------:R-:W-:Y:S02]  /*5720*/  MOV R171, R166 ;  /* 0x000000a600ab7202 */ /* 0x000fe40000000f00 */
.L_x_21163:
[----:B------:R-:W-:Y:S05]  /*5730*/  BSYNC B2 ;  /* 0x0000000000027941 */ /* 0x000fea0003800000 */
.L_x_21161:
        /* <DEDUP_REMOVED lines=16> */
.L_x_21167:
[----:B------:R-:W-:Y:S05]  /*5840*/  BSYNC B3 ;  /* 0x0000000000037941 */ /* 0x000fea0003800000 */
.L_x_21166:
        /* <DEDUP_REMOVED lines=44> */
.L_x_21165:
[----:B------:R-:W-:Y:S05]  /*5b10*/  BSYNC B2 ;  /* 0x0000000000027941 */ /* 0x000fea0003800000 */
.L_x_21164:
        /* <DEDUP_REMOVED lines=10> */
[----:B------:R-:W-:Y:S01]  /*5bc0*/  FMUL.FTZ R184, R79, R184 ;  /* 0x000000b84fb87220 */ /* 0x000fe20000410000 */
[----:B------:R-:W-:-:S03]  /*5bd0*/  PRMT R171, R160, 0x7610, R171 ;  /* 0x00007610a0ab7816 */ /* 0x000fc600000000ab */
[----:B------:R-:W-:Y:S02]  /*5be0*/  @P3 FADD.FTZ R184, R161, R184 ;  /* 0x000000b8a1b83221 */ /* 0x000fe40000010000 */
.L_x_21160:
[----:B------:R-:W-:Y:S05]  /*5bf0*/  BSYNC B1 ;  /* 0x0000000000017941 */ /* 0x000fea0003800000 */
.L_x_21158:
        /* <DEDUP_REMOVED lines=8> */
.L_x_21169:
        /* <DEDUP_REMOVED lines=12> */
.L_x_21172:
[----:B------:R-:W-:Y:S02]  /*5d40*/  IMAD.MOV.U32 R174, RZ, RZ, R166 ;  /* 0x000000ffffae7224 */ /* 0x000fe400078e00a6 */
.L_x_21173:
[----:B------:R-:W-:Y:S05]  /*5d50*/  BSYNC B2 ;  /* 0x0000000000027941 */ /* 0x000fea0003800000 */
.L_x_21171:
        /* <DEDUP_REMOVED lines=16> */
.L_x_21177:
[----:B------:R-:W-:Y:S05]  /*5e60*/  BSYNC B3 ;  /* 0x0000000000037941 */ /* 0x000fea0003800000 */
.L_x_21176:
        /* <DEDUP_REMOVED lines=44> */
.L_x_21175:
[----:B------:R-:W-:Y:S05]  /*6130*/  BSYNC B2 ;  /* 0x0000000000027941 */ /* 0x000fea0003800000 */
.L_x_21174:
        /* <DEDUP_REMOVED lines=13> */
.L_x_21170:
[----:B------:R-:W-:Y:S05]  /*6210*/  BSYNC B1 ;  /* 0x0000000000017941 */ /* 0x000fea0003800000 */
.L_x_21168:
        /* <DEDUP_REMOVED lines=8> */
.L_x_21179:
        /* <DEDUP_REMOVED lines=12> */
.L_x_21182:
[----:B------:R-:W-:Y:S02]  /*6360*/  IMAD.MOV.U32 R175, RZ, RZ, R166 ;  /* 0x000000ffffaf7224 */ /* 0x000fe400078e00a6 */
.L_x_21183:
[----:B------:R-:W-:Y:S05]  /*6370*/  BSYNC B2 ;  /* 0x0000000000027941 */ /* 0x000fea0003800000 */
.L_x_21181:
        /* <DEDUP_REMOVED lines=16> */
.L_x_21187:
[----:B------:R-:W-:Y:S05]  /*6480*/  BSYNC B3 ;  /* 0x0000000000037941 */ /* 0x000fea0003800000 */
.L_x_21186:
        /* <DEDUP_REMOVED lines=44> */
.L_x_21185:
[----:B------:R-:W-:Y:S05]  /*6750*/  BSYNC B2 ;  /* 0x0000000000027941 */ /* 0x000fea0003800000 */
.L_x_21184:
        /* <DEDUP_REMOVED lines=13> */
.L_x_21180:
[----:B------:R-:W-:Y:S05]  /*6830*/  BSYNC B1 ;  /* 0x0000000000017941 */ /* 0x000fea0003800000 */
.L_x_21178:
        /* <DEDUP_REMOVED lines=8> */
.L_x_21189:
        /* <DEDUP_REMOVED lines=12> */
.L_x_21192:
[----:B------:R-:W-:Y:S02]  /*6980*/  MOV R178, R166 ;  /* 0x000000a600b27202 */ /* 0x000fe40000000f00 */
.L_x_21193:
[----:B------:R-:W-:Y:S05]  /*6990*/  BSYNC B2 ;  /* 0x0000000000027941 */ /* 0x000fea0003800000 */
.L_x_21191:
        /* <DEDUP_REMOVED lines=16> */
.L_x_21197:
[----:B------:R-:W-:Y:S05]  /*6aa0*/  BSYNC B3 ;  /* 0x0000000000037941 */ /* 0x000fea0003800000 */
.L_x_21196:
        /* <DEDUP_REMOVED lines=44> */
.L_x_21195:
[----:B------:R-:W-:Y:S05]  /*6d70*/  BSYNC B2 ;  /* 0x0000000000027941 */ /* 0x000fea0003800000 */
.L_x_21194:
        /* <DEDUP_REMOVED lines=13> */
.L_x_21190:
[----:B------:R-:W-:Y:S05]  /*6e50*/  BSYNC B1 ;  /* 0x0000000000017941 */ /* 0x000fea0003800000 */
.L_x_21188:
        /* <DEDUP_REMOVED lines=8> */
.L_x_21199:
        /* <DEDUP_REMOVED lines=12> */
.L_x_21202:
[----:B------:R-:W-:Y:S02]  /*6fa0*/  IMAD.MOV.U32 R179, RZ, RZ, R166 ;  /* 0x000000ffffb37224 */ /* 0x000fe400078e00a6 */
.L_x_21203:
[----:B------:R-:W-:Y:S05]  /*6fb0*/  BSYNC B2 ;  /* 0x0000000000027941 */ /* 0x000fea0003800000 */
.L_x_21201:
        /* <DEDUP_REMOVED lines=16> */
.L_x_21207:
[----:B------:R-:W-:Y:S05]  /*70c0*/  BSYNC B3 ;  /* 0x0000000000037941 */ /* 0x000fea0003800000 */
.L_x_21206:
        /* <DEDUP_REMOVED lines=44> */
.L_x_21205:
[----:B------:R-:W-:Y:S05]  /*7390*/  BSYNC B2 ;  /* 0x0000000000027941 */ /* 0x000fea0003800000 */
.L_x_21204:
        /* <DEDUP_REMOVED lines=13> */
.L_x_21200:
[----:B------:R-:W-:Y:S05]  /*7470*/  BSYNC B1 ;  /* 0x0000000000017941 */ /* 0x000fea0003800000 */
.L_x_21198:
        /* <DEDUP_REMOVED lines=29> */
.L_x_21209:
[----:B------:R-:W-:Y:S05]  /*7650*/  BSYNC B1 ;  /* 0x0000000000017941 */ /* 0x000fea0003800000 */
.L_x_21208:
[----:B------:R-:W-:Y:S02]  /*7660*/  IADD3 R206, R206, 0x80, RZ ;  /* 0x00000080cece7810 */ /* 0x000fe40007ffe0ff */
[----:B------:R-:W-:Y:S02]  /*7670*/  IADD3 R204, R204, 0x80, RZ ;  /* 0x00000080cccc7810 */ /* 0x000fe40007ffe0ff */
.L_x_21127:
[----:B------:R-:W-:Y:S05]  /*7680*/  BSYNC B0 ;  /* 0x0000000000007941 */ /* 0x000fea0003800000 */
.L_x_21126:
        /* <DEDUP_REMOVED lines=20> */
.L_x_21213:
        /* <DEDUP_REMOVED lines=12> */
.L_x_21216:
[----:B------:R-:W-:Y:S02]  /*7890*/  MOV R190, R166 ;  /* 0x000000a600be7202 */ /* 0x000fe40000000f00 */
.L_x_21217:
[----:B------:R-:W-:Y:S05]  /*78a0*/  BSYNC B2 ;  /* 0x0000000000027941 */ /* 0x000fea0003800000 */
.L_x_21215:
        /* <DEDUP_REMOVED lines=16> */
.L_x_21221:
[----:B------:R-:W-:Y:S05]  /*79b0*/  BSYNC B3 ;  /* 0x0000000000037941 */ /* 0x000fea0003800000 */
.L_x_21220:
        /* <DEDUP_REMOVED lines=43> */
.L_x_21219:
[----:B------:R-:W-:Y:S05]  /*7c70*/  BSYNC B2 ;  /* 0x0000000000027941 */ /* 0x000fea0003800000 */
.L_x_21218:
        /* <DEDUP_REMOVED lines=12> */
.L_x_21214:
[----:B------:R-:W-:Y:S05]  /*7d40*/  BSYNC B1 ;  /* 0x0000000000017941 */ /* 0x000fea0003800000 */
.L_x_21212:
        /* <DEDUP_REMOVED lines=8> */
.L_x_21223:
        /* <DEDUP_REMOVED lines=12> */
.L_x_21226:
[----:B------:R-:W-:Y:S02]  /*7e90*/  IMAD.MOV.U32 R191, RZ, RZ, R166 ;  /* 0x000000ffffbf7224 */ /* 0x000fe400078e00a6 */
.L_x_21227:
[----:B------:R-:W-:Y:S05]  /*7ea0*/  BSYNC B2 ;  /* 0x0000000000027941 */ /* 0x000fea0003800000 */
.L_x_21225:
        /* <DEDUP_REMOVED lines=16> */
.L_x_21231:
[----:B------:R-:W-:Y:S05]  /*7fb0*/  BSYNC B3 ;  /* 0x0000000000037941 */ /* 0x000fea0003800000 */
.L_x_21230:
        /* <DEDUP_REMOVED lines=43> */
.L_x_21229:
[----:B------:R-:W-:Y:S05]  /*8270*/  BSYNC B2 ;  /* 0x0000000000027941 */ /* 0x000fea0003800000 */
.L_x_21228:
        /* <DEDUP_REMOVED lines=12> */
.L_x_21224:
[----:B------:R-:W-:Y:S05]  /*8340*/  BSYNC B1 ;  /* 0x0000000000017941 */ /* 0x000fea0003800000 */
.L_x_21222:
        /* <DEDUP_REMOVED lines=8> */
.L_x_21233:
        /* <DEDUP_REMOVED lines=12> */
.L_x_21236:
[----:B------:R-:W-:Y:S02]  /*8490*/  IMAD.MOV.U32 R170, RZ, RZ, R166 ;  /* 0x000000ffffaa7224 */ /* 0x000fe400078e00a6 */
.L_x_21237:
[----:B------:R-:W-:Y:S05]  /*84a0*/  BSYNC B2 ;  /* 0x0000000000027941 */ /* 0x000fea0003800000 */
.L_x_21235:
        /* <DEDUP_REMOVED lines=16> */
.L_x_21241:
[----:B------:R-:W-:Y:S05]  /*85b0*/  BSYNC B3 ;  /* 0x0000000000037941 */ /* 0x000fea0003800000 */
.L_x_21240:
        /* <DEDUP_REMOVED lines=44> */
.L_x_21239:
[----:B------:R-:W-:Y:S05]  /*8880*/  BSYNC B2 ;  /* 0x0000000000027941 */ /* 0x000fea0003800000 */
.L_x_21238:
        /* <DEDUP_REMOVED lines=13> */
.L_x_21234:
[----:B------:R-:W-:Y:S05]  /*8960*/  BSYNC B1 ;  /* 0x0000000000017941 */ /* 0x000fea0003800000 */
.L_x_21232:
        /* <DEDUP_REMOVED lines=8> */
.L_x_21243:
        /* <DEDUP_REMOVED lines=12> */
.L_x_21246:
[----:B------:R-:W-:Y:S02]  /*8ab0*/  IMAD.MOV.U32 R171, RZ, RZ, R166 ;  /* 0x000000ffffab7224 */ /* 0x000fe400078e00a6 */
.L_x_21247:
[----:B------:R-:W-:Y:S05]  /*8ac0*/  BSYNC B2 ;  /* 0x0000000000027941 */ /* 0x000fea0003800000 */
.L_x_21245:
        /* <DEDUP_REMOVED lines=16> */
.L_x_21251:
[----:B------:R-:W-:Y:S05]  /*8bd0*/  BSYNC B3 ;  /* 0x0000000000037941 */ /* 0x000fea0003800000 */
.L_x_21250:
        /* <DEDUP_REMOVED lines=44> */
.L_x_21249:
[----:B------:R-:W-:Y:S05]  /*8ea0*/  BSYNC B2 ;  /* 0x0000000000027941 */ /* 0x000fea0003800000 */
.L_x_21248:
        /* <DEDUP_REMOVED lines=13> */
.L_x_21244:
[----:B------:R-:W-:Y:S05]  /*8f80*/  BSYNC B1 ;  /* 0x0000000000017941 */ /* 0x000fea0003800000 */
.L_x_21242:
        /* <DEDUP_REMOVED lines=8> */
.L_x_21253:
        /* <DEDUP_REMOVED lines=12> */
.L_x_21256:
[----:B------:R-:W-:Y:S02]  /*90d0*/  MOV R174, R166 ;  /* 0x000000a600ae7202 */ /* 0x000fe40000000f00 */
.L_x_21257:
[----:B------:R-:W-:Y:S05]  /*90e0*/  BSYNC B2 ;  /* 0x0000000000027941 */ /* 0x000fea0003800000 */
.L_x_21255:
        /* <DEDUP_REMOVED lines=16> */
.L_x_21261:
[----:B------:R-:W-:Y:S05]  /*91f0*/  BSYNC B3 ;  /* 0x0000000000037941 */ /* 0x000fea0003800000 */
.L_x_21260:
        /* <DEDUP_REMOVED lines=44> */
.L_x_21259:
[----:B------:R-:W-:Y:S05]  /*94c0*/  BSYNC B2 ;  /* 0x0000000000027941 */ /* 0x000fea0003800000 */
.L_x_21258:
        /* <DEDUP_REMOVED lines=13> */
.L_x_21254:
[----:B------:R-:W-:Y:S05]  /*95a0*/  BSYNC B1 ;  /* 0x0000000000017941 */ /* 0x000fea0003800000 */
.L_x_21252:
        /* <DEDUP_REMOVED lines=8> */
.L_x_21263:
        /* <DEDUP_REMOVED lines=12> */
.L_x_21266:
[----:B------:R-:W-:Y:S02]  /*96f0*/  IMAD.MOV.U32 R175, RZ, RZ, R166 ;  /* 0x000000ffffaf7224 */ /* 0x000fe400078e00a6 */
.L_x_21267:
[----:B------:R-:W-:Y:S05]  /*9700*/  BSYNC B2 ;  /* 0x0000000000027941 */ /* 0x000fea0003800000 */
.L_x_21265:
        /* <DEDUP_REMOVED lines=16> */
.L_x_21271:
[----:B------:R-:W-:Y:S05]  /*9810*/  BSYNC B3 ;  /* 0x0000000000037941 */ /* 0x000fea0003800000 */
.L_x_21270:
        /* <DEDUP_REMOVED lines=44> */
.L_x_21269:
[----:B------:R-:W-:Y:S05]  /*9ae0*/  BSYNC B2 ;  /* 0x0000000000027941 */ /* 0x000fea0003800000 */
.L_x_21268:
        /* <DEDUP_REMOVED lines=10> */
[----:B------:R-:W-:Y:S01]  /*9b90*/  FMUL.FTZ R195, R97, R162 ;  /* 0x000000a261c37220 */ /* 0x000fe20000410000 */
[----:B------:R-:W-:-:S03]  /*9ba0*/  PRMT R175, R160, 0x7610, R175 ;  /* 0x00007610a0af7816 */ /* 0x000fc600000000af */
[----:B------:R-:W-:Y:S02]  /*9bb0*/  @P3 FADD.FTZ R195, R210, R195 ;  /* 0x000000c3d2c33221 */ /* 0x000fe40000010000 */
.L_x_21264:
[----:B------:R-:W-:Y:S05]  /*9bc0*/  BSYNC B1 ;  /* 0x0000000000017941 */ /* 0x000fea0003800000 */
.L_x_21262:
        /* <DEDUP_REMOVED lines=8> */
.L_x_21273:
        /* <DEDUP_REMOVED lines=12> */
.L_x_21276:
[----:B------:R-:W-:Y:S02]  /*9d10*/  IMAD.MOV.U32 R178, RZ, RZ, R166 ;  /* 0x000000ffffb27224 */ /* 0x000fe400078e00a6 */
.L_x_21277:
[----:B------:R-:W-:Y:S05]  /*9d20*/  BSYNC B2 ;  /* 0x0000000000027941 */ /* 0x000fea0003800000 */
.L_x_21275:
        /* <DEDUP_REMOVED lines=16> */
.L_x_21281:
[----:B------:R-:W-:Y:S05]  /*9e30*/  BSYNC B3 ;  /* 0x0000000000037941 */ /* 0x000fea0003800000 */
.L_x_21280:
        /* <DEDUP_REMOVED lines=44> */
.L_x_21279:
[----:B------:R-:W-:Y:S05]  /*a100*/  BSYNC B2 ;  /* 0x0000000000027941 */ /* 0x000fea0003800000 */
.L_x_21278:
        /* <DEDUP_REMOVED lines=13> */
.L_x_21274:
[----:B------:R-:W-:Y:S05]  /*a1e0*/  BSYNC B1 ;  /* 0x0000000000017941 */ /* 0x000fea0003800000 */
.L_x_21272:
        /* <DEDUP_REMOVED lines=8> */
.L_x_21283:
        /* <DEDUP_REMOVED lines=12> */
.L_x_21286:
[----:B------:R-:W-:Y:S02]  /*a330*/  MOV R179, R166 ;  /* 0x000000a600b37202 */ /* 0x000fe40000000f00 */
.L_x_21287:
[----:B------:R-:W-:Y:S05]  /*a340*/  BSYNC B2 ;  /* 0x0000000000027941 */ /* 0x000fea0003800000 */
.L_x_21285:
        /* <DEDUP_REMOVED lines=16> */
.L_x_21291:
[----:B------:R-:W-:Y:S05]  /*a450*/  BSYNC B3 ;  /* 0x0000000000037941 */ /* 0x000fea0003800000 */
.L_x_21290:
        /* <DEDUP_REMOVED lines=44> */
.L_x_21289:
[----:B------:R-:W-:Y:S05]  /*a720*/  BSYNC B2 ;  /* 0x0000000000027941 */ /* 0x000fea0003800000 */
.L_x_21288:
        /* <DEDUP_REMOVED lines=13> */
.L_x_21284:
[----:B------:R-:W-:Y:S05]  /*a800*/  BSYNC B1 ;  /* 0x0000000000017941 */ /* 0x000fea0003800000 */
.L_x_21282:
        /* <DEDUP_REMOVED lines=29> */
.L_x_21293:
[----:B------:R-:W-:Y:S05]  /*a9e0*/  BSYNC B1 ;  /* 0x0000000000017941 */ /* 0x000fea0003800000 */
.L_x_21292:
[----:B------:R-:W-:Y:S02]  /*a9f0*/  IADD3 R206, R206, 0x80, RZ ;  /* 0x00000080cece7810 */ /* 0x000fe40007ffe0ff */
[----:B------:R-:W-:Y:S02]  /*aa00*/  IADD3 R204, R204, 0x80, RZ ;  /* 0x00000080cccc7810 */ /* 0x000fe40007ffe0ff */
.L_x_21211:
[----:B------:R-:W-:Y:S05]  /*aa10*/  BSYNC B0 ;  /* 0x0000000000007941 */ /* 0x000fea0003800000 */
.L_x_21210:
        /* <DEDUP_REMOVED lines=20> */
.L_x_21297:
        /* <DEDUP_REMOVED lines=12> */
.L_x_21300:
[----:B------:R-:W-:Y:S02]  /*ac20*/  IMAD.MOV.U32 R203, RZ, RZ, R166 ;  /* 0x000000ffffcb7224 */ /* 0x000fe400078e00a6 */
.L_x_21301:
[----:B------:R-:W-:Y:S05]  /*ac30*/  BSYNC B2 ;  /* 0x0000000000027941 */ /* 0x000fea0003800000 */
.L_x_21299:
        /* <DEDUP_REMOVED lines=16> */
.L_x_21305:
[----:B------:R-:W-:Y:S05]  /*ad40*/  BSYNC B3 ;  /* 0x0000000000037941 */ /* 0x000fea0003800000 */
.L_x_21304:
        /* <DEDUP_REMOVED lines=43> */
.L_x_21303:
[----:B------:R-:W-:Y:S05]  /*b000*/  BSYNC B2 ;  /* 0x0000000000027941 */ /* 0x000fea0003800000 */
.L_x_21302:
        /* <DEDUP_REMOVED lines=12> */
.L_x_21298:
[----:B------:R-:W-:Y:S05]  /*b0d0*/  BSYNC B1 ;  /* 0x0000000000017941 */ /* 0x000fea0003800000 */
.L_x_21296:
        /* <DEDUP_REMOVED lines=8> */
.L_x_21307:
        /* <DEDUP_REMOVED lines=12> */
.L_x_21310:
[----:B------:R-:W-:Y:S02]  /*b220*/  IMAD.MOV.U32 R205, RZ, RZ, R166 ;  /* 0x000000ffffcd7224 */ /* 0x000fe400078e00a6 */
.L_x_21311:
[----:B------:R-:W-:Y:S05]  /*b230*/  BSYNC B2 ;  /* 0x0000000000027941 */ /* 0x000fea0003800000 */
.L_x_21309:
        /* <DEDUP_REMOVED lines=16> */
.L_x_21315:
[----:B------:R-:W-:Y:S05]  /*b340*/  BSYNC B3 ;  /* 0x0000000000037941 */ /* 0x000fea0003800000 */
.L_x_21314:
        /* <DEDUP_REMOVED lines=43> */
.L_x_21313:
[----:B------:R-:W-:Y:S05]  /*b600*/  BSYNC B2 ;  /* 0x0000000000027941 */ /* 0x000fea0003800000 */
.L_x_21312:
        /* <DEDUP_REMOVED lines=12> */
.L_x_21308:
[----:B------:R-:W-:Y:S05]  /*b6d0*/  BSYNC B1 ;  /* 0x0000000000017941 */ /* 0x000fea0003800000 */
.L_x_21306:
        /* <DEDUP_REMOVED lines=8> */
.L_x_21317:
        /* <DEDUP_REMOVED lines=12> */
.L_x_21320:
[----:B------:R-:W-:Y:S02]  /*b820*/  MOV R170, R166 ;  /* 0x000000a600aa7202 */ /* 0x000fe40000000f00 */
.L_x_21321:
[----:B------:R-:W-:Y:S05]  /*b830*/  BSYNC B2 ;  /* 0x0000000000027941 */ /* 0x000fea0003800000 */
.L_x_21319:
        /* <DEDUP_REMOVED lines=16> */
.L_x_21325:
[----:B------:R-:W-:Y:S05]  /*b940*/  BSYNC B3 ;  /* 0x0000000000037941 */ /* 0x000fea0003800000 */
.L_x_21324:
        /* <DEDUP_REMOVED lines=44> */
.L_x_21323:
[----:B------:R-:W-:Y:S05]  /*bc10*/  BSYNC B2 ;  /* 0x0000000000027941 */ /* 0x000fea0003800000 */
.L_x_21322:
        /* <DEDUP_REMOVED lines=13> */
.L_x_21318:
[----:B------:R-:W-:Y:S05]  /*bcf0*/  BSYNC B1 ;  /* 0x0000000000017941 */ /* 0x000fea0003800000 */
.L_x_21316:
        /* <DEDUP_REMOVED lines=8> */
.L_x_21327:
        /* <DEDUP_REMOVED lines=12> */
.L_x_21330:
[----:B------:R-:W-:Y:S02]  /*be40*/  IMAD.MOV.U32 R171, RZ, RZ, R166 ;  /* 0x000000ffffab7224 */ /* 0x000fe400078e00a6 */
.L_x_21331:
[----:B------:R-:W-:Y:S05]  /*be50*/  BSYNC B2 ;  /* 0x0000000000027941 */ /* 0x000fea0003800000 */
.L_x_21329:
        /* <DEDUP_REMOVED lines=16> */
.L_x_21335:
[----:B------:R-:W-:Y:S05]  /*bf60*/  BSYNC B3 ;  /* 0x0000000000037941 */ /* 0x000fea0003800000 */
.L_x_21334:
        /* <DEDUP_REMOVED lines=44> */
.L_x_21333:
[----:B------:R-:W-:Y:S05]  /*c230*/  BSYNC B2 ;  /* 0x0000000000027941 */ /* 0x000fea0003800000 */
.L_x_21332:
        /* <DEDUP_REMOVED lines=13> */
.L_x_21328:
[----:B------:R-:W-:Y:S05]  /*c310*/  BSYNC B1 ;  /* 0x0000000000017941 */ /* 0x000fea0003800000 */
.L_x_21326:
        /* <DEDUP_REMOVED lines=8> */
.L_x_21337:
        /* <DEDUP_REMOVED lines=12> */
.L_x_21340:
[----:B------:R-:W-:Y:S02]  /*c460*/  IMAD.MOV.U32 R174, RZ, RZ, R166 ;  /* 0x000000ffffae7224 */ /* 0x000fe400078e00a6 */
.L_x_21341:
[----:B------:R-:W-:Y:S05]  /*c470*/  BSYNC B2 ;  /* 0x0000000000027941 */ /* 0x000fea0003800000 */
.L_x_21339:
        /* <DEDUP_REMOVED lines=16> */
.L_x_21345:
[----:B------:R-:W-:Y:S05]  /*c580*/  BSYNC B3 ;  /* 0x0000000000037941 */ /* 0x000fea0003800000 */
.L_x_21344:
        /* <DEDUP_REMOVED lines=44> */
.L_x_21343:
[----:B------:R-:W-:Y:S05]  /*c850*/  BSYNC B2 ;  /* 0x0000000000027941 */ /* 0x000fea0003800000 */
.L_x_21342:
        /* <DEDUP_REMOVED lines=13> */
.L_x_21338:
[----:B------:R-:W-:Y:S05]  /*c930*/  BSYNC B1 ;  /* 0x0000000000017941 */ /* 0x000fea0003800000 */
.L_x_21336:
        /* <DEDUP_REMOVED lines=8> */
.L_x_21347:
        /* <DEDUP_REMOVED lines=12> */
.L_x_21350:
[----:B------:R-:W-:Y:S02]  /*ca80*/  MOV R175, R166 ;  /* 0x000000a600af7202 */ /* 0x000fe40000000f00 */
.L_x_21351:
[----:B------:R-:W-:Y:S05]  /*ca90*/  BSYNC B2 ;  /* 0x0000000000027941 */ /* 0x000fea0003800000 */
.L_x_21349:
        /* <DEDUP_REMOVED lines=16> */
.L_x_21355:
[----:B------:R-:W-:Y:S05]  /*cba0*/  BSYNC B3 ;  /* 0x0000000000037941 */ /* 0x000fea0003800000 */
.L_x_21354:
        /* <DEDUP_REMOVED lines=44> */
.L_x_21353:
[----:B------:R-:W-:Y:S05]  /*ce70*/  BSYNC B2 ;  /* 0x0000000000027941 */ /* 0x000fea0003800000 */
.L_x_21352:
        /* <DEDUP_REMOVED lines=13> */
.L_x_21348:
[----:B------:R-:W-:Y:S05]  /*cf50*/  BSYNC B1 ;  /* 0x0000000000017941 */ /* 0x000fea0003800000 */
.L_x_21346:
        /* <DEDUP_REMOVED lines=8> */
.L_x_21357:
        /* <DEDUP_REMOVED lines=12> */
.L_x_21360:
[----:B------:R-:W-:Y:S02]  /*d0a0*/  IMAD.MOV.U32 R178, RZ, RZ, R166 ;  /* 0x000000ffffb27224 */ /* 0x000fe400078e00a6 */
.L_x_21361:
[----:B------:R-:W-:Y:S05]  /*d0b0*/  BSYNC B2 ;  /* 0x0000000000027941 */ /* 0x000fea0003800000 */
.L_x_21359:
        /* <DEDUP_REMOVED lines=16> */
.L_x_21365:
[----:B------:R-:W-:Y:S05]  /*d1c0*/  BSYNC B3 ;  /* 0x0000000000037941 */ /* 0x000fea0003800000 */
.L_x_21364:
        /* <DEDUP_REMOVED lines=44> */
.L_x_21363:
[----:B------:R-:W-:Y:S05]  /*d490*/  BSYNC B2 ;  /* 0x0000000000027941 */ /* 0x000fea0003800000 */
.L_x_21362:
        /* <DEDUP_REMOVED lines=13> */
.L_x_21358:
[----:B------:R-:W-:Y:S05]  /*d570*/  BSYNC B1 ;  /* 0x0000000000017941 */ /* 0x000fea0003800000 */
.L_x_21356:
        /* <DEDUP_REMOVED lines=8> */
.L_x_21367:
        /* <DEDUP_REMOVED lines=12> */
.L_x_21370:
[----:B------:R-:W-:Y:S02]  /*d6c0*/  IMAD.MOV.U32 R179, RZ, RZ, R166 ;  /* 0x000000ffffb37224 */ /* 0x000fe400078e00a6 */
.L_x_21371:
[----:B------:R-:W-:Y:S05]  /*d6d0*/  BSYNC B2 ;  /* 0x0000000000027941 */ /* 0x000fea0003800000 */
.L_x_21369:
        /* <DEDUP_REMOVED lines=16> */
.L_x_21375:
[----:B------:R-:W-:Y:S05]  /*d7e0*/  BSYNC B3 ;  /* 0x0000000000037941 */ /* 0x000fea0003800000 */
.L_x_21374:
        /* <DEDUP_REMOVED lines=44> */
.L_x_21373:
[----:B------:R-:W-:Y:S05]  /*dab0*/  BSYNC B2 ;  /* 0x0000000000027941 */ /* 0x000fea0003800000 */
.L_x_21372:
        /* <DEDUP_REMOVED lines=13> */
.L_x_21368:
[----:B------:R-:W-:Y:S05]  /*db90*/  BSYNC B1 ;  /* 0x0000000000017941 */ /* 0x000fea0003800000 */
.L_x_21366:
        /* <DEDUP_REMOVED lines=29> */
.L_x_21377:
[----:B------:R-:W-:Y:S05]  /*dd70*/  BSYNC B1 ;  /* 0x0000000000017941 */ /* 0x000fea0003800000 */
.L_x_21376:
[----:B------:R-:W-:Y:S02]  /*dd80*/  IADD3 R206, R206, 0x80, RZ ;  /* 0x00000080cece7810 */ /* 0x000fe40007ffe0ff */
[----:B------:R-:W-:Y:S02]  /*dd90*/  IADD3 R204, R204, 0x80, RZ ;  /* 0x00000080cccc7810 */ /* 0x000fe40007ffe0ff */
.L_x_21295:
[----:B------:R-:W-:Y:S05]  /*dda0*/  BSYNC B0 ;  /* 0x0000000000007941 */ /* 0x000fea0003800000 */
.L_x_21294:
[----:B------:R-:W-:Y:S01]  /*ddb0*/  BSSY B0, `(.L_x_21378) ;  /* 0x0000333000007945 */ /* 0x000fe20003800000 */
        /* <DEDUP_REMOVED lines=18> */
.L_x_21381:
        /* <DEDUP_REMOVED lines=12> */
.L_x_21384:
[----:B------:R-:W-:Y:S02]  /*dfa0*/  IMAD.MOV.U32 R208, RZ, RZ, R166 ;  /* 0x000000ffffd07224 */ /* 0x000fe400078e00a6 */
.L_x_21385:
[----:B------:R-:W-:Y:S05]  /*dfb0*/  BSYNC B2 ;  /* 0x0000000000027941 */ /* 0x000fea0003800000 */
.L_x_21383:
        /* <DEDUP_REMOVED lines=16> */
.L_x_21389:
[----:B------:R-:W-:Y:S05]  /*e0c0*/  BSYNC B3 ;  /* 0x0000000000037941 */ /* 0x000fea0003800000 */
.L_x_21388:
        /* <DEDUP_REMOVED lines=43> */
.L_x_21387:
[----:B------:R-:W-:Y:S05]  /*e380*/  BSYNC B2 ;  /* 0x0000000000027941 */ /* 0x000fea0003800000 */
.L_x_21386:
        /* <DEDUP_REMOVED lines=12> */
.L_x_21382:
[----:B------:R-:W-:Y:S05]  /*e450*/  BSYNC B1 ;  /* 0x0000000000017941 */ /* 0x000fea0003800000 */
.L_x_21380:
        /* <DEDUP_REMOVED lines=8> */
.L_x_21391:
        /* <DEDUP_REMOVED lines=12> */
.L_x_21394:
[----:B------:R-:W-:Y:S02]  /*e5a0*/  MOV R208, R166 ;  /* 0x000000a600d07202 */ /* 0x000fe40000000f00 */
.L_x_21395:
[----:B------:R-:W-:Y:S05]  /*e5b0*/  BSYNC B2 ;  /* 0x0000000000027941 */ /* 0x000fea0003800000 */
.L_x_21393:
        /* <DEDUP_REMOVED lines=16> */
.L_x_21399:
[----:B------:R-:W-:Y:S05]  /*e6c0*/  BSYNC B3 ;  /* 0x0000000000037941 */ /* 0x000fea0003800000 */
.L_x_21398:
        /* <DEDUP_REMOVED lines=43> */
.L_x_21397:
[----:B------:R-:W-:Y:S05]  /*e980*/  BSYNC B2 ;  /* 0x0000000000027941 */ /* 0x000fea0003800000 */
.L_x_21396:
        /* <DEDUP_REMOVED lines=12> */
.L_x_21392:
[----:B------:R-:W-:Y:S05]  /*ea50*/  BSYNC B1 ;  /* 0x0000000000017941 */ /* 0x000fea0003800000 */
.L_x_21390:
        /* <DEDUP_REMOVED lines=8> */
.L_x_21401:
        /* <DEDUP_REMOVED lines=12> */
.L_x_21404:
[----:B------:R-:W-:Y:S02]  /*eba0*/  IMAD.MOV.U32 R170, RZ, RZ, R166 ;  /* 0x000000ffffaa7224 */ /* 0x000fe400078e00a6 */
.L_x_21405:
[----:B------:R-:W-:Y:S05]  /*ebb0*/  BSYNC B2 ;  /* 0x0000000000027941 */ /* 0x000fea0003800000 */
.L_x_21403:
        /* <DEDUP_REMOVED lines=16> */
.L_x_21409:
[----:B------:R-:W-:Y:S05]  /*ecc0*/  BSYNC B3 ;  /* 0x0000000000037941 */ /* 0x000fea0003800000 */
.L_x_21408:
        /* <DEDUP_REMOVED lines=44> */
.L_x_21407:
[----:B------:R-:W-:Y:S05]  /*ef90*/  BSYNC B2 ;  /* 0x0000000000027941 */ /* 0x000fea0003800000 */
.L_x_21406:
        /* <DEDUP_REMOVED lines=13> */
.L_x_21402:
[----:B------:R-:W-:Y:S05]  /*f070*/  BSYNC B1 ;  /* 0x0000000000017941 */ /* 0x000fea0003800000 */
.L_x_21400:
        /* <DEDUP_REMOVED lines=8> */
.L_x_21411:
        /* <DEDUP_REMOVED lines=12> */
.L_x_21414:
[----:B------:R-:W-:Y:S02]  /*f1c0*/  MOV R171, R166 ;  /* 0x000000a600ab7202 */ /* 0x000fe40000000f00 */
.L_x_21415:
[----:B------:R-:W-:Y:S05]  /*f1d0*/  BSYNC B2 ;  /* 0x0000000000027941 */ /* 0x000fea0003800000 */
.L_x_21413:
        /* <DEDUP_REMOVED lines=16> */
.L_x_21419:
[----:B------:R-:W-:Y:S05]  /*f2e0*/  BSYNC B3 ;  /* 0x0000000000037941 */ /* 0x000fea0003800000 */
.L_x_21418:
        /* <DEDUP_REMOVED lines=44> */
.L_x_21417:
[----:B------:R-:W-:Y:S05]  /*f5b0*/  BSYNC B2 ;  /* 0x0000000000027941 */ /* 0x000fea0003800000 */
.L_x_21416:
        /* <DEDUP_REMOVED lines=13> */
.L_x_21412:
[----:B------:R-:W-:Y:S05]  /*f690*/  BSYNC B1 ;  /* 0x0000000000017941 */ /* 0x000fea0003800000 */
.L_x_21410:
        /* <DEDUP_REMOVED lines=8> */
.L_x_21421:
        /* <DEDUP_REMOVED lines=12> */
.L_x_21424:
[----:B------:R-:W-:Y:S02]  /*f7e0*/  IMAD.MOV.U32 R174, RZ, RZ, R166 ;  /* 0x000000ffffae7224 */ /* 0x000fe400078e00a6 */
.L_x_21425:
[----:B------:R-:W-:Y:S05]  /*f7f0*/  BSYNC B2 ;  /* 0x0000000000027941 */ /* 0x000fea0003800000 */
.L_x_21423:
        /* <DEDUP_REMOVED lines=16> */
.L_x_21429:
[----:B------:R-:W-:Y:S05]  /*f900*/  BSYNC B3 ;  /* 0x0000000000037941 */ /* 0x000fea0003800000 */
.L_x_21428:
        /* <DEDUP_REMOVED lines=44> */
.L_x_21427:
[----:B------:R-:W-:Y:S05]  /*fbd0*/  BSYNC B2 ;  /* 0x0000000000027941 */ /* 0x000fea0003800000 */
.L_x_21426:
        /* <DEDUP_REMOVED lines=13> */
.L_x_21422:
[----:B------:R-:W-:Y:S05]  /*fcb0*/  BSYNC B1 ;  /* 0x0000000000017941 */ /* 0x000fea0003800000 */
.L_x_21420:
        /* <DEDUP_REMOVED lines=8> */
.L_x_21431:
        /* <DEDUP_REMOVED lines=12> */
.L_x_21434:
[----:B------:R-:W-:Y:S02]  /*fe00*/  IMAD.MOV.U32 R175, RZ, RZ, R166 ;  /* 0x000000ffffaf7224 */ /* 0x000fe400078e00a6 */
.L_x_21435:
[----:B------:R-:W-:Y:S05]  /*fe10*/  BSYNC B2 ;  /* 0x0000000000027941 */ /* 0x000fea0003800000 */
.L_x_21433:
        /* <DEDUP_REMOVED lines=16> */
.L_x_21439:
[----:B------:R-:W-:Y:S05]  /*ff20*/  BSYNC B3 ;  /* 0x0000000000037941 */ /* 0x000fea0003800000 */
.L_x_21438:
        /* <DEDUP_REMOVED lines=44> */
.L_x_21437:
[----:B------:R-:W-:Y:S05]  /*101f0*/  BSYNC B2 ;  /* 0x0000000000027941 */ /* 0x000fea0003800000 */
.L_x_21436:
        /* <DEDUP_REMOVED lines=13> */
.L_x_21432:
[----:B------:R-:W-:Y:S05]  /*102d0*/  BSYNC B1 ;  /* 0x0000000000017941 */ /* 0x000fea0003800000 */
.L_x_21430:
        /* <DEDUP_REMOVED lines=8> */
.L_x_21441:
        /* <DEDUP_REMOVED lines=12> */
.L_x_21444:
[----:B------:R-:W-:Y:S02]  /*10420*/  MOV R178, R166 ;  /* 0x000000a600b27202 */ /* 0x000fe40000000f00 */
.L_x_21445:
[----:B------:R-:W-:Y:S05]  /*10430*/  BSYNC B2 ;  /* 0x0000000000027941 */ /* 0x000fea0003800000 */
.L_x_21443:
        /* <DEDUP_REMOVED lines=16> */
.L_x_21449:
[----:B------:R-:W-:Y:S05]  /*10540*/  BSYNC B3 ;  /* 0x0000000000037941 */ /* 0x000fea0003800000 */
.L_x_21448:
        /* <DEDUP_REMOVED lines=44> */
.L_x_21447:
[----:B------:R-:W-:Y:S05]  /*10810*/  BSYNC B2 ;  /* 0x0000000000027941 */ /* 0x000fea0003800000 */
.L_x_21446:
        /* <DEDUP_REMOVED lines=13> */
.L_x_21442:
[----:B------:R-:W-:Y:S05]  /*108f0*/  BSYNC B1 ;  /* 0x0000000000017941 */ /* 0x000fea0003800000 */
.L_x_21440:
        /* <DEDUP_REMOVED lines=8> */
.L_x_21451:
        /* <DEDUP_REMOVED lines=12> */
.L_x_21454:
[----:B------:R-:W-:Y:S02]  /*10a40*/  IMAD.MOV.U32 R179, RZ, RZ, R166 ;  /* 0x000000ffffb37224 */ /* 0x000fe400078e00a6 */
.L_x_21455:
[----:B------:R-:W-:Y:S05]  /*10a50*/  BSYNC B2 ;  /* 0x0000000000027941 */ /* 0x000fea0003800000 */
.L_x_21453:
        /* <DEDUP_REMOVED lines=16> */
.L_x_21459:
[----:B------:R-:W-:Y:S05]  /*10b60*/  BSYNC B3 ;  /* 0x0000000000037941 */ /* 0x000fea0003800000 */
.L_x_21458:
        /* <DEDUP_REMOVED lines=44> */
.L_x_21457:
[----:B------:R-:W-:Y:S05]  /*10e30*/  BSYNC B2 ;  /* 0x0000000000027941 */ /* 0x000fea0003800000 */
.L_x_21456:
        /* <DEDUP_REMOVED lines=13> */
.L_x_21452:
[----:B------:R-:W-:Y:S05]  /*10f10*/  BSYNC B1 ;  /* 0x0000000000017941 */ /* 0x000fea0003800000 */
.L_x_21450:
        /* <DEDUP_REMOVED lines=28> */
.L_x_21379:
[----:B------:R-:W-:Y:S05]  /*110e0*/  BSYNC B0 ;  /* 0x0000000000007941 */ /* 0x000fea0003800000 */
.L_x_21378:
        /* <DEDUP_REMOVED lines=51> */
.L_x_21474:
        /* <DEDUP_REMOVED lines=101> */
.L_x_21475:
        /* <DEDUP_REMOVED lines=12> */
[----:B------:R-:W-:Y:S01]  /*11b30*/  HFMA2.MMA R162, -RZ, RZ, 0, 0 ;  /* 0x00000000ffa27435 */ /* 0x000fe200000001ff */
[----:B------:R-:W-:Y:S02]  /*11b40*/  LOP3.LUT P3, RZ, R163, 0x1f, R12, 0xf8, !PT ;  /* 0x0000001fa3ff7812 */ /* 0x000fe4000786f80c */
[----:B------:R-:W-:Y:S03]  /*11b50*/  BSSY B0, `(.L_x_21462) ;  /* 0x00000eb000007945 */ /* 0x000fe60003800000 */
[----:B------:R-:W-:-:S04]  /*11b60*/  @!P2 IMAD.MOV.U32 R162, RZ, RZ, R30 ;  /* 0x000000ffffa2a224 */ /* 0x000fc800078e001e */
[----:B------:R-:W-:Y:S01]  /*11b70*/  I2F R212, R162 ;  /* 0x000000a200d47306 */ /* 0x000fe20000201400 */
[----:B------:R-:W0:Y:S04]  /*11b80*/  SHFL.DOWN PT, R235, R162, 0x2, 0x1f ;  /* 0x08401f00a2eb7f89 */ /* 0x000e2800000e0000 */
[----:B------:R1:W2:Y:S01]  /*11b90*/  @!P2 LDS.64 R160, [R204.X8] ;  /* 0x00000000cca0a984 */ /* 0x0002a20000008a00 */
[----:B0-----:R-:W-:Y:S02]  /*11ba0*/  IMAD.IADD R208, R235, 0x1, R162 ;  /* 0x00000001ebd07824 */ /* 0x001fe400078e02a2 */
        /* <DEDUP_REMOVED lines=88> */
.L_x_21465:
[----:B------:R-:W-:Y:S05]  /*12130*/  BSYNC B1 ;  /* 0x0000000000017941 */ /* 0x000fea0003800000 */
.L_x_21464:
        /* <DEDUP_REMOVED lines=35> */
.L_x_21467:
[----:B------:R-:W-:Y:S05]  /*12370*/  BSYNC B1 ;  /* 0x0000000000017941 */ /* 0x000fea0003800000 */
.L_x_21466:
        /* <DEDUP_REMOVED lines=35> */
.L_x_21469:
[----:B------:R-:W-:Y:S05]  /*125b0*/  BSYNC B1 ;  /* 0x0000000000017941 */ /* 0x000fea0003800000 */
.L_x_21468:
        /* <DEDUP_REMOVED lines=35> */
.L_x_21471:
[----:B------:R-:W-:Y:S05]  /*127f0*/  BSYNC B1 ;  /* 0x0000000000017941 */ /* 0x000fea0003800000 */
.L_x_21470:
[----:B------:R-:W-:Y:S05]  /*12800*/  @!P1 BRA `(.L_x_21463) ;  /* 0x000001f000009947 */ /* 0x000fea0003800000 */
[--C-:B0-----:R-:W-:Y:S02]  /*12810*/  FADD.FTZ R160, R217, -R204.reuse ;  /* 0x800000ccd9a07221 */ /* 0x101fe40000010000 */
[--C-:B------:R-:W-:Y:S02]  /*12820*/  FADD.FTZ R206, R221, -R204.reuse ;  /* 0x800000ccddce7221 */ /* 0x100fe40000010000 */
[--C-:B------:R-:W-:Y:S02]  /*12830*/  FADD.FTZ R214, R229, -R204.reuse ;  /* 0x800000cce5d67221 */ /* 0x100fe40000010000 */
[C---:B------:R-:W-:Y:S02]  /*12840*/  FMUL.FTZ R161, R237.reuse, R160 ;  /* 0x000000a0eda17220 */ /* 0x040fe40000410000 */
[----:B------:R-:W-:Y:S02]  /*12850*/  FMUL.FTZ R163, R237, R206 ;  /* 0x000000ceeda37220 */ /* 0x000fe40000410000 */
[----:B------:R-:W-:-:S02]  /*12860*/  FADD.FTZ R210, R225, -R204 ;  /* 0x800000cce1d27221 */ /* 0x000fc40000010000 */
[----:B------:R-:W-:Y:S02]  /*12870*/  FMUL.FTZ R239, R237, R214 ;  /* 0x000000d6edef7220 */ /* 0x000fe40000410000 */
[--C-:B------:R-:W-:Y:S02]  /*12880*/  FADD.FTZ R162, R219, -R204.reuse ;  /* 0x800000ccdba27221 */ /* 0x100fe40000010000 */
[--C-:B------:R-:W-:Y:S02]  /*12890*/  FADD.FTZ R208, R223, -R204.reuse ;  /* 0x800000ccdfd07221 */ /* 0x100fe40000010000 */
[--C-:B------:R-:W-:Y:S02]  /*128a0*/  FADD.FTZ R212, R227, -R204.reuse ;  /* 0x800000cce3d47221 */ /* 0x100fe40000010000 */
[----:B------:R-:W-:Y:S02]  /*128b0*/  FADD.FTZ R204, R231, -R204 ;  /* 0x800000cce7cc7221 */ /* 0x000fe40000010000 */
[----:B------:R-:W-:-:S02]  /*128c0*/  FFMA.FTZ R160, R136, R161, R128 ;  /* 0x000000a188a07223 */ /* 0x000fc40000010080 */
[----:B------:R-:W-:Y:S02]  /*128d0*/  FFMA.FTZ R161, R138, R163, R130 ;  /* 0x000000a38aa17223 */ /* 0x000fe40000010082 */
        /* <DEDUP_REMOVED lines=18> */
.L_x_21463:
[----:B0-----:R-:W-:Y:S05]  /*12a00*/  BSYNC B0 ;  /* 0x0000000000007941 */ /* 0x001fea0003800000 */
.L_x_21462:
[----:B------:R-:W-:Y:S02]  /*12a10*/  IADD3 R194, R194, c[0x0][0x160], RZ ;  /* 0x00005800c2c27a10 */ /* 0x000fe40007ffe0ff */
[----:B------:R-:W-:Y:S02]  /*12a20*/  LOP3.LUT P3, RZ, R29, 0xff, RZ, 0xc0, !PT ;  /* 0x000000ff1dff7812 */ /* 0x000fe4000786c0ff */
[----:B------:R-:W-:Y:S02]  /*12a30*/  ISETP.GE.AND P2, PT, R194, c[0x0][0x164], PT ;  /* 0x00005900c2007a0c */ /* 0x000fe40003f46270 */
[----:B------:R-:W-:-:S11]  /*12a40*/  SEL R29, RZ, 0x1, P3 ;  /* 0x00000001ff1d7807 */ /* 0x000fd60001800000 */
[----:B------:R-:W-:Y:S01]  /*12a50*/  @P2 CALL.REL.NOINC `(.L_x_21472) ;  /* 0x0000001000002944 */ /* 0x000fe20003c00000 */
[----:B------:R-:W-:Y:S05]  /*12a60*/  BRA `(.L_x_21473) ;  /* 0xfffee3f000007947 */ /* 0x000fea000383ffff */
.L_x_21472:
[----:B------:R-:W-:Y:S05]  /*12a70*/  EXIT ;  /* 0x000000000000794d */ /* 0x000fea0003800000 */
.L_x_21460:
[----:B------:R-:W-:Y:S01]  /*12a80*/  IMAD.MOV.U32 R161, RZ, RZ, R160 ;  /* 0x000000ffffa17224 */ /* 0x000fe200078e00a0 */
[----:B------:R-:W-:Y:S01]  /*12a90*/  MOV R206, 0x1f ;  /* 0x0000001f00ce7802 */ /* 0x000fe20000000f00 */
[----:B------:R-:W-:Y:S01]  /*12aa0*/  IMAD.MOV.U32 R208, RZ, RZ, 0x1 ;  /* 0x00000001ffd07424 */ /* 0x000fe200078e00ff */
[----:B------:R-:W-:Y:S01]  /*12ab0*/  MOV R162, 0x12ae0 ;  /* 0x00012ae000a27802 */ /* 0x000fe20000000f00 */
[----:B------:R-:W-:Y:S02]  /*12ac0*/  IMAD.MOV.U32 R239, RZ, RZ, -0x1 ;  /* 0xffffffffffef7424 */ /* 0x000fe400078e00ff */
[----:B0----5:R-:W-:Y:S05]  /*12ad0*/  CALL.REL.NOINC `($__internal_94_$__cuda_sm70_shflsync_bfly_p) ;  /* 0x000008b000007944 */ /* 0x021fea0003c00000 */
[----:B01----:R-:W-:Y:S01]  /*12ae0*/  IMAD.MOV.U32 R161, RZ, RZ, R208 ;  /* 0x000000ffffa17224 */ /* 0x003fe200078e00d0 */
[----:B------:R-:W-:Y:S05]  /*12af0*/  BRA `(.L_x_21474) ;  /* 0xffffe92000007947 */ /* 0x000fea000383ffff */
.L_x_21461:
[----:B------:R-:W-:Y:S01]  /*12b00*/  HFMA2.MMA R208, -RZ, RZ, 0, 1.1920928955078125e-07 ;  /* 0x00000002ffd07435 */ /* 0x000fe200000001ff */
[----:B------:R-:W-:Y:S01]  /*12b10*/  IMAD.MOV.U32 R206, RZ, RZ, 0x1f ;  /* 0x0000001fffce7424 */ /* 0x000fe200078e00ff */
[----:B------:R-:W-:Y:S02]  /*12b20*/  MOV R239, 0xffffffff ;  /* 0xffffffff00ef7802 */ /* 0x000fe40000000f00 */
[----:B------:R-:W-:Y:S02]  /*12b30*/  MOV R162, 0x12b50 ;  /* 0x00012b5000a27802 */ /* 0x000fe40000000f00 */
[----:B01---5:R-:W-:Y:S05]  /*12b40*/  CALL.REL.NOINC `($__internal_94_$__cuda_sm70_shflsync_bfly_p) ;  /* 0x0000084000007944 */ /* 0x023fea0003c00000 */
[----:B0-----:R-:W-:Y:S01]  /*12b50*/  HFMA2.MMA R206, -RZ, RZ, 0, 1.847743988037109375e-06 ;  /* 0x0000001fffce7435 */ /* 0x001fe200000001ff */
[----:B-1----:R-:W-:Y:S01]  /*12b60*/  FADD.FTZ R161, R161, R208 ;  /* 0x000000d0a1a17221 */ /* 0x002fe20000010000 */
[----:B------:R-:W-:Y:S01]  /*12b70*/  MOV R162, 0x12bb0 ;  /* 0x00012bb000a27802 */ /* 0x000fe20000000f00 */
[----:B------:R-:W-:-:S02]  /*12b80*/  IMAD.MOV.U32 R208, RZ, RZ, 0x4 ;  /* 0x00000004ffd07424 */ /* 0x000fc400078e00ff */
[----:B------:R-:W-:Y:S02]  /*12b90*/  IMAD.MOV.U32 R239, RZ, RZ, -0x1 ;  /* 0xffffffffffef7424 */ /* 0x000fe400078e00ff */
[----:B------:R-:W-:Y:S05]  /*12ba0*/  CALL.REL.NOINC `($__internal_94_$__cuda_sm70_shflsync_bfly_p) ;  /* 0x000007e000007944 */ /* 0x000fea0003c00000 */
[----:B01----:R-:W-:Y:S01]  /*12bb0*/  FADD.FTZ R161, R161, R208 ;  /* 0x000000d0a1a17221 */ /* 0x003fe20000010000 */
[----:B------:R-:W-:Y:S01]  /*12bc0*/  MOV R208, 0x8 ;  /* 0x0000000800d07802 */ /* 0x000fe20000000f00 */
[----:B------:R-:W-:Y:S01]  /*12bd0*/  IMAD.MOV.U32 R206, RZ, RZ, 0x1f ;  /* 0x0000001fffce7424 */ /* 0x000fe200078e00ff */
[----:B------:R-:W-:Y:S02]  /*12be0*/  MOV R239, 0xffffffff ;  /* 0xffffffff00ef7802 */ /* 0x000fe40000000f00 */
[----:B------:R-:W-:Y:S02]  /*12bf0*/  MOV R162, 0x12c10 ;  /* 0x00012c1000a27802 */ /* 0x000fe40000000f00 */
[----:B------:R-:W-:Y:S05]  /*12c00*/  CALL.REL.NOINC `($__internal_94_$__cuda_sm70_shflsync_bfly_p) ;  /* 0x0000078000007944 */ /* 0x000fea0003c00000 */
[----:B0-----:R-:W-:Y:S01]  /*12c10*/  HFMA2.MMA R206, -RZ, RZ, 0, 1.847743988037109375e-06 ;  /* 0x0000001fffce7435 */ /* 0x001fe200000001ff */
[----:B-1----:R-:W-:Y:S01]  /*12c20*/  FADD.FTZ R161, R161, R208 ;  /* 0x000000d0a1a17221 */ /* 0x002fe20000010000 */
[----:B------:R-:W-:Y:S01]  /*12c30*/  MOV R162, 0x12c70 ;  /* 0x00012c7000a27802 */ /* 0x000fe20000000f00 */
[----:B------:R-:W-:Y:S02]  /*12c40*/  IMAD.MOV.U32 R208, RZ, RZ, 0x10 ;  /* 0x00000010ffd07424 */ /* 0x000fe400078e00ff */
[----:B------:R-:W-:-:S02]  /*12c50*/  IMAD.MOV.U32 R239, RZ, RZ, -0x1 ;  /* 0xffffffffffef7424 */ /* 0x000fc400078e00ff */
[----:B------:R-:W-:Y:S05]  /*12c60*/  CALL.REL.NOINC `($__internal_94_$__cuda_sm70_shflsync_bfly_p) ;  /* 0x0000072000007944 */ /* 0x000fea0003c00000 */
        /* <DEDUP_REMOVED lines=87> */
[----:B------:R-:W-:Y:S05]  /*131e0*/  CALL.REL.NOINC `($__internal_94_$__cuda_sm70_shflsync_bfly_p) ;  /* 0x000001a000007944 */ /* 0x000fea0003c00000 */
[----:B0-----:R-:W-:Y:S01]  /*131f0*/  HFMA2.MMA R206, -RZ, RZ, 0, 1.847743988037109375e-06 ;  /* 0x0000001fffce7435 */ /* 0x001fe200000001ff */
[----:B-1----:R-:W-:Y:S01]  /*13200*/  FADD.FTZ R161, R161, R208 ;  /* 0x000000d0a1a17221 */ /* 0x002fe20000010000 */
[----:B------:R-:W-:Y:S01]  /*13210*/  MOV R162, 0x13250 ;  /* 0x0001325000a27802 */ /* 0x000fe20000000f00 */
[----:B------:R-:W-:Y:S02]  /*13220*/  IMAD.MOV.U32 R208, RZ, RZ, 0x2 ;  /* 0x00000002ffd07424 */ /* 0x000fe400078e00ff */
[----:B------:R-:W-:Y:S02]  /*13230*/  IMAD.MOV.U32 R239, RZ, RZ, -0x1 ;  /* 0xffffffffffef7424 */ /* 0x000fe400078e00ff */
[----:B------:R-:W-:Y:S05]  /*13240*/  CALL.REL.NOINC `($__internal_94_$__cuda_sm70_shflsync_bfly_p) ;  /* 0x0000014000007944 */ /* 0x000fea0003c00000 */
[----:B01----:R-:W-:Y:S01]  /*13250*/  FADD.FTZ R161, R161, R208 ;  /* 0x000000d0a1a17221 */ /* 0x003fe20000010000 */
[----:B------:R-:W-:Y:S01]  /*13260*/  MOV R208, 0x4 ;  /* 0x0000000400d07802 */ /* 0x000fe20000000f00 */
[----:B------:R-:W-:Y:S01]  /*13270*/  IMAD.MOV.U32 R206, RZ, RZ, 0x1f ;  /* 0x0000001fffce7424 */ /* 0x000fe200078e00ff */
[----:B------:R-:W-:-:S02]  /*13280*/  MOV R239, 0xffffffff ;  /* 0xffffffff00ef7802 */ /* 0x000fc40000000f00 */
[----:B------:R-:W-:Y:S02]  /*13290*/  MOV R162, 0x132b0 ;  /* 0x000132b000a27802 */ /* 0x000fe40000000f00 */
[----:B------:R-:W-:Y:S05]  /*132a0*/  CALL.REL.NOINC `($__internal_94_$__cuda_sm70_shflsync_bfly_p) ;  /* 0x000000e000007944 */ /* 0x000fea0003c00000 */
[----:B0-----:R-:W-:Y:S01]  /*132b0*/  HFMA2.MMA R206, -RZ, RZ, 0, 1.847743988037109375e-06 ;  /* 0x0000001fffce7435 */ /* 0x001fe200000001ff */
[----:B-1----:R-:W-:Y:S01]  /*132c0*/  FADD.FTZ R161, R161, R208 ;  /* 0x000000d0a1a17221 */ /* 0x002fe20000010000 */
[----:B------:R-:W-:Y:S01]  /*132d0*/  MOV R162, 0x13310 ;  /* 0x0001331000a27802 */ /* 0x000fe20000000f00 */
[----:B------:R-:W-:Y:S02]  /*132e0*/  IMAD.MOV.U32 R208, RZ, RZ, 0x8 ;  /* 0x00000008ffd07424 */ /* 0x000fe400078e00ff */
[----:B------:R-:W-:Y:S02]  /*132f0*/  IMAD.MOV.U32 R239, RZ, RZ, -0x1 ;  /* 0xffffffffffef7424 */ /* 0x000fe400078e00ff */
[----:B------:R-:W-:Y:S05]  /*13300*/  CALL.REL.NOINC `($__internal_94_$__cuda_sm70_shflsync_bfly_p) ;  /* 0x0000008000007944 */ /* 0x000fea0003c00000 */
[----:B-1----:R-:W-:Y:S01]  /*13310*/  FADD.FTZ R235, R161, R208 ;  /* 0x000000d0a1eb7221 */ /* 0x002fe20000010000 */
[----:B------:R-:W-:Y:S01]  /*13320*/  MOV R208, 0x10 ;  /* 0x0000001000d07802 */ /* 0x000fe20000000f00 */
[----:B0-----:R-:W-:Y:S01]  /*13330*/  IMAD.MOV.U32 R206, RZ, RZ, 0x1f ;  /* 0x0000001fffce7424 */ /* 0x001fe200078e00ff */
[----:B------:R-:W-:Y:S01]  /*13340*/  MOV R239, 0xffffffff ;  /* 0xffffffff00ef7802 */ /* 0x000fe20000000f00 */
[----:B------:R-:W-:Y:S01]  /*13350*/  IMAD.MOV.U32 R161, RZ, RZ, R235 ;  /* 0x000000ffffa17224 */ /* 0x000fe200078e00eb */
[----:B------:R-:W-:-:S02]  /*13360*/  MOV R162, 0x13380 ;  /* 0x0001338000a27802 */ /* 0x000fc40000000f00 */
[----:B------:R-:W-:Y:S05]  /*13370*/  CALL.REL.NOINC `($__internal_94_$__cuda_sm70_shflsync_bfly_p) ;  /* 0x0000001000007944 */ /* 0x000fea0003c00000 */
[----:B01----:R-:W-:Y:S05]  /*13380*/  BRA `(.L_x_21475) ;  /* 0xffffe6e000007947 */ /* 0x003fea000383ffff */
        .weak           $__internal_94_$__cuda_sm70_shflsync_bfly_p
        .type           $__internal_94_$__cuda_sm70_shflsync_bfly_p,@function
        .size           $__internal_94_$__cuda_sm70_shflsync_bfly_p,(.L_x_36134 - $__internal_94_$__cuda_sm70_shflsync_bfly_p)
$__internal_94_$__cuda_sm70_shflsync_bfly_p:
[----:B------:R-:W-:Y:S01]  /*13390*/  HFMA2.MMA R163, -RZ, RZ, 0, 0 ;  /* 0x00000000ffa37435 */ /* 0x000fe200000001ff */
[----:B------:R-:W-:Y:S04]  /*133a0*/  WARPSYNC R239 ;  /* 0x000000ef00007348 */ /* 0x000fe80003800000 */
[----:B------:R0:W1:Y:S01]  /*133b0*/  SHFL.BFLY PT, R208, R161, R208, R206 ;  /* 0x0c0000d0a1d07389 */ /* 0x00006200000e00ce */
[----:B------:R-:W-:Y:S05]  /*133c0*/  RET.REL.NODEC R162 `(_ZN10layer_norm13ln_fwd_kernelINS_13Kernel_traitsIf6__halfS2_S2_fjLj5120ELj1ELj1ELj4ELj16ENS_18Kernel_traits_baseILj5120EfS2_S2_S2_fjLj128EEEEELb1ELb1ELb1ELb0EEEvNS_9FwdParamsE) ;  /* 0xfffecc30a2007950 */ /* 0x000fea0003c3ffff */
.L_x_21476:
        /* <DEDUP_REMOVED lines=11> */
.L_x_36134:


//--------------------- .text._ZN10layer_norm13ln_fwd_kernelINS_13Kernel_traitsIf6__halfS2_S2_fjLj5120ELj1ELj1ELj4ELj16ENS_18Kernel_traits_baseILj5120EfS2_S2_S2_fjLj128EEEEELb1ELb1ELb1ELb1EEEvNS_9FwdParamsE --------------------------
	.section	.text._ZN10layer_norm13ln_fwd_kernelINS_13Kernel_traitsIf6__halfS2_S2_fjLj5120ELj1ELj1ELj4ELj16ENS_18Kernel_traits_baseILj5120EfS2_S2_S2_fjLj128EEEEELb1ELb1ELb1ELb1EEEvNS_9FwdParamsE,"ax",@progbits
	.sectioninfo	@"SHI_REGISTERS=255"
	.align	128
        .global         _ZN10layer_norm13ln_fwd_kernelINS_13Kernel_traitsIf6__halfS2_S2_fjLj5120ELj1ELj1ELj4ELj16ENS_18Kernel_traits_baseILj5120EfS2_S2_S2_fjLj128EEEEELb1ELb1ELb1ELb1EEEvNS_9FwdParamsE
        .type           _ZN10layer_norm13ln_fwd_kernelINS_13Kernel_traitsIf6__halfS2_S2_fjLj5120ELj1ELj1ELj4ELj16ENS_18Kernel_traits_baseILj5120EfS2_S2_S2_fjLj128EEEEELb1ELb1ELb1ELb1EEEvNS_9FwdParamsE,@function
        .size           _ZN10layer_norm13ln_fwd_kernelINS_13Kernel_traitsIf6__halfS2_S2_fjLj5120ELj1ELj1ELj4ELj16ENS_18Kernel_traits_baseILj5120EfS2_S2_S2_fjLj128EEEEELb1ELb1ELb1ELb1EEEvNS_9FwdParamsE,(.L_x_36135 - _ZN10layer_norm13ln_fwd_kernelINS_13Kernel_traitsIf6__halfS2_S2_fjLj5120ELj1ELj1ELj4ELj16ENS_18Kernel_traits_baseILj5120EfS2_S2_S2_fjLj128EEEEELb1ELb1ELb1ELb1EEEvNS_9FwdParamsE)
        .other          _ZN10layer_norm13ln_fwd_kernelINS_13Kernel_traitsIf6__halfS2_S2_fjLj5120ELj1ELj1ELj4ELj16ENS_18Kernel_traits_baseILj5120EfS2_S2_S2_fjLj128EEEEELb1ELb1ELb1ELb1EEEvNS_9FwdParamsE,@"STO_CUDA_ENTRY STV_DEFAULT"
_ZN10layer_norm13ln_fwd_kernelINS_13Kernel_traitsIf6__halfS2_S2_fjLj5120ELj1ELj1ELj4ELj16ENS_18Kernel_traits_baseILj5120EfS2_S2_S2_fjLj128EEEEELb1ELb1ELb1ELb1EEEvNS_9FwdParamsE:
.text._ZN10layer_norm13ln_fwd_kernelINS_13Kernel_traitsIf6__halfS2_S2_fjLj5120ELj1ELj1ELj4ELj16ENS_18Kernel_traits_baseILj5120EfS2_S2_S2_fjLj128EEEEELb1ELb1ELb1ELb1EEEvNS_9FwdParamsE:
        /* <DEDUP_REMOVED lines=150> */
.L_x_21892:
[----:B------:R-:W-:-:S04]  /*0960*/  IMAD.MOV.U32 R163, RZ, RZ, 0x4 ;  /* 0x00000004ffa37424 */ /* 0x000fc800078e00ff */
[----:B------:R-:W-:-:S05]  /*0970*/  IMAD.WIDE R156, R2, R163, c[0x0][0x1d0] ;  /* 0x00007400029c7625 */ /* 0x000fca00078e02a3 */
[----:B------:R0:W2:Y:S01]  /*0980*/  LDG.E R162, [R156.64] ;  /* 0x000000049ca27981 */ /* 0x0000a2000c1e1900 */
[----:B------:R-:W-:Y:S01]  /*0990*/  ISETP.NE.U32.AND P0, PT, RZ, c[0x0][0x180], PT ;  /* 0x00006000ff007a0c */ /* 0x000fe20003f05070 */
[C---:B------:R-:W-:Y:S01]  /*09a0*/  IMAD R158, R2.reuse, c[0x0][0x168], RZ ;  /* 0x00005a00029e7a24 */ /* 0x040fe200078e02ff */
[----:B------:R-:W-:Y:S02]  /*09b0*/  HFMA2.MMA R198, -RZ, RZ, 0, 0 ;  /* 0x00000000ffc67435 */ /* 0x000fe400000001ff */
        /* <DEDUP_REMOVED lines=13> */
[----:B------:R-:W-:-:S03]  /*0a90*/  @P1 LEA.HI.SX32 R198, R161, R0, 0x1d ;  /* 0x00000000a1c61211 */ /* 0x000fc600078feaff */
        /* <DEDUP_REMOVED lines=9> */
[----:B------:R-:W-:Y:S01]  /*0b30*/  IMAD.MOV.U32 R156, RZ, RZ, R196 ;  /* 0x000000ffff9c7224 */ /* 0x000fe200078e00c4 */
[----:B------:R-:W-:Y:S05]  /*0b40*/  @!P0 BRA `(.L_x_21479) ;  /* 0x000005b000008947 */ /* 0x000fea0003800000 */
[----:B------:R-:W-:Y:S01]  /*0b50*/  IMAD.MOV.U32 R156, RZ, RZ, R196 ;  /* 0x000000ffff9c7224 */ /* 0x000fe200078e00c4 */
[----:B-----5:R-:W-:Y:S01]  /*0b60*/  HADD2.F32 R167, -RZ, R148.H0_H0 ;  /* 0x20000094ffa77230 */ /* 0x020fe20000004100 */
[----:B------:R-:W-:Y:S05]  /*0b70*/  BRA `(.L_x_21479) ;  /* 0x0000058000007947 */ /* 0x000fea0003800000 */
.L_x_21478:
        /* <DEDUP_REMOVED lines=12> */
.L_x_21481:
[----:B------:R-:W-:Y:S02]  /*0c40*/  MOV R162, R178 ;  /* 0x000000b200a27202 */ /* 0x000fe40000000f00 */
.L_x_21482:
[----:B------:R-:W-:Y:S05]  /*0c50*/  BSYNC B1 ;  /* 0x0000000000017941 */ /* 0x000fea0003800000 */
.L_x_21480:
        /* <DEDUP_REMOVED lines=16> */
.L_x_21486:
[----:B------:R-:W-:Y:S05]  /*0d60*/  BSYNC B2 ;  /* 0x0000000000027941 */ /* 0x000fea0003800000 */
.L_x_21485:
        /* <DEDUP_REMOVED lines=44> */
.L_x_21484:
[----:B------:R-:W-:Y:S05]  /*1030*/  BSYNC B1 ;  /* 0x0000000000017941 */ /* 0x000fea0003800000 */
.L_x_21483:
        /* <DEDUP_REMOVED lines=9> */
[----:B------:R-:W-:-:S03]  /*10d0*/  SEL R177, RZ, 0x1, P3 ;  /* 0x00000001ffb17807 */ /* 0x000fc60001800000 */
[----:B------:R-:W-:-:S04]  /*10e0*/  FMUL.FTZ R167, R64, R167 ;  /* 0x000000a740a77220 */ /* 0x000fc80000410000 */
[----:B------:R-:W-:Y:S02]  /*10f0*/  @P0 FADD.FTZ R167, R167, R158 ;  /* 0x0000009ea7a70221 */ /* 0x000fe40000010000 */
.L_x_21479:
[----:B------:R-:W-:Y:S05]  /*1100*/  BSYNC B0 ;  /* 0x0000000000007941 */ /* 0x000fea0003800000 */
.L_x_21477:
        /* <DEDUP_REMOVED lines=8> */
.L_x_21488:
        /* <DEDUP_REMOVED lines=12> */
.L_x_21491:
[----:B------:R-:W-:Y:S02]  /*1250*/  IMAD.MOV.U32 R162, RZ, RZ, R178 ;  /* 0x000000ffffa27224 */ /* 0x000fe400078e00b2 */
.L_x_21492:
[----:B------:R-:W-:Y:S05]  /*1260*/  BSYNC B1 ;  /* 0x0000000000017941 */ /* 0x000fea0003800000 */
.L_x_21490:
        /* <DEDUP_REMOVED lines=16> */
.L_x_21496:
[----:B------:R-:W-:Y:S05]  /*1370*/  BSYNC B2 ;  /* 0x0000000000027941 */ /* 0x000fea0003800000 */
.L_x_21495:
        /* <DEDUP_REMOVED lines=43> */
.L_x_21494:
[----:B------:R-:W-:Y:S05]  /*1630*/  BSYNC B1 ;  /* 0x0000000000017941 */ /* 0x000fea0003800000 */
.L_x_21493:
        /* <DEDUP_REMOVED lines=10> */
[----:B------:R-:W-:-:S04]  /*16e0*/  FMUL.FTZ R166, R65, R158 ;  /* 0x0000009e41a67220 */ /* 0x000fc80000410000 */
[----:B------:R-:W-:Y:S02]  /*16f0*/  @P0 FADD.FTZ R166, R166, R159 ;  /* 0x0000009fa6a60221 */ /* 0x000fe40000010000 */
.L_x_21489:
[----:B------:R-:W-:Y:S05]  /*1700*/  BSYNC B0 ;  /* 0x0000000000007941 */ /* 0x000fea0003800000 */
.L_x_21487:
        /* <DEDUP_REMOVED lines=8> */
.L_x_21498:
        /* <DEDUP_REMOVED lines=12> */
.L_x_21501:
[----:B------:R-:W-:Y:S02]  /*1850*/  MOV R162, R178 ;  /* 0x000000b200a27202 */ /* 0x000fe40000000f00 */
.L_x_21502:
[----:B------:R-:W-:Y:S05]  /*1860*/  BSYNC B1 ;  /* 0x0000000000017941 */ /* 0x000fea0003800000 */
.L_x_21500:
        /* <DEDUP_REMOVED lines=16> */
.L_x_21506:
[----:B------:R-:W-:Y:S05]  /*1970*/  BSYNC B2 ;  /* 0x0000000000027941 */ /* 0x000fea0003800000 */
.L_x_21505:
        /* <DEDUP_REMOVED lines=44> */
.L_x_21504:
[----:B------:R-:W-:Y:S05]  /*1c40*/  BSYNC B1 ;  /* 0x0000000000017941 */ /* 0x000fea0003800000 */
.L_x_21503:
        /* <DEDUP_REMOVED lines=12> */
.L_x_21499:
[----:B------:R-:W-:Y:S05]  /*1d10*/  BSYNC B0 ;  /* 0x0000000000007941 */ /* 0x000fea0003800000 */
.L_x_21497:
        /* <DEDUP_REMOVED lines=8> */
.L_x_21508:
        /* <DEDUP_REMOVED lines=12> */
.L_x_21511:
[----:B------:R-:W-:Y:S02]  /*1e60*/  IMAD.MOV.U32 R162, RZ, RZ, R178 ;  /* 0x000000ffffa27224 */ /* 0x000fe400078e00b2 */
.L_x_21512:
[----:B------:R-:W-:Y:S05]  /*1e70*/  BSYNC B1 ;  /* 0x0000000000017941 */ /* 0x000fea0003800000 */
.L_x_21510:
        /* <DEDUP_REMOVED lines=16> */
.L_x_21516:
[----:B------:R-:W-:Y:S05]  /*1f80*/  BSYNC B2 ;  /* 0x0000000000027941 */ /* 0x000fea0003800000 */
.L_x_21515:
        /* <DEDUP_REMOVED lines=44> */
.L_x_21514:
[----:B------:R-:W-:Y:S05]  /*2250*/  BSYNC B1 ;  /* 0x0000000000017941 */ /* 0x000fea0003800000 */
.L_x_21513:
        /* <DEDUP_REMOVED lines=12> */
.L_x_21509:
[----:B------:R-:W-:Y:S05]  /*2320*/  BSYNC B0 ;  /* 0x0000000000007941 */ /* 0x000fea0003800000 */
.L_x_21507:
        /* <DEDUP_REMOVED lines=8> */
.L_x_21518:
        /* <DEDUP_REMOVED lines=12> */
.L_x_21521:
[----:B------:R-:W-:Y:S02]  /*2470*/  IMAD.MOV.U32 R162, RZ, RZ, R178 ;  /* 0x000000ffffa27224 */ /* 0x000fe400078e00b2 */
.L_x_21522:
[----:B------:R-:W-:Y:S05]  /*2480*/  BSYNC B1 ;  /* 0x0000000000017941 */ /* 0x000fea0003800000 */
.L_x_21520:
        /* <DEDUP_REMOVED lines=16> */
.L_x_21526:
[----:B------:R-:W-:Y:S05]  /*2590*/  BSYNC B2 ;  /* 0x0000000000027941 */ /* 0x000fea0003800000 */
.L_x_21525:
        /* <DEDUP_REMOVED lines=44> */
.L_x_21524:
[----:B------:R-:W-:Y:S05]  /*2860*/  BSYNC B1 ;  /* 0x0000000000017941 */ /* 0x000fea0003800000 */
.L_x_21523:
        /* <DEDUP_REMOVED lines=12> */
.L_x_21519:
[----:B------:R-:W-:Y:S05]  /*2930*/  BSYNC B0 ;  /* 0x0000000000007941 */ /* 0x000fea0003800000 */
.L_x_21517:
        /* <DEDUP_REMOVED lines=8> */
.L_x_21528:
        /* <DEDUP_REMOVED lines=12> */
.L_x_21531:
[----:B------:R-:W-:Y:S02]  /*2a80*/  MOV R170, R178 ;  /* 0x000000b200aa7202 */ /* 0x000fe40000000f00 */
.L_x_21532:
[----:B------:R-:W-:Y:S05]  /*2a90*/  BSYNC B1 ;  /* 0x0000000000017941 */ /* 0x000fea0003800000 */
.L_x_21530:
        /* <DEDUP_REMOVED lines=16> */
.L_x_21536:
[----:B------:R-:W-:Y:S05]  /*2ba0*/  BSYNC B2 ;  /* 0x0000000000027941 */ /* 0x000fea0003800000 */
.L_x_21535:
        /* <DEDUP_REMOVED lines=44> */
.L_x_21534:
[----:B------:R-:W-:Y:S05]  /*2e70*/  BSYNC B1 ;  /* 0x0000000000017941 */ /* 0x000fea0003800000 */
.L_x_21533:
        /* <DEDUP_REMOVED lines=12> */
.L_x_21529:
[----:B------:R-:W-:Y:S05]  /*2f40*/  BSYNC B0 ;  /* 0x0000000000007941 */ /* 0x000fea0003800000 */
.L_x_21527:
        /* <DEDUP_REMOVED lines=8> */
.L_x_21538:
        /* <DEDUP_REMOVED lines=12> */
.L_x_21541:
[----:B------:R-:W-:Y:S02]  /*3090*/  IMAD.MOV.U32 R170, RZ, RZ, R178 ;  /* 0x000000ffffaa7224 */ /* 0x000fe400078e00b2 */
.L_x_21542:
[----:B------:R-:W-:Y:S05]  /*30a0*/  BSYNC B1 ;  /* 0x0000000000017941 */ /* 0x000fea0003800000 */
.L_x_21540:
        /* <DEDUP_REMOVED lines=16> */
.L_x_21546:
[----:B------:R-:W-:Y:S05]  /*31b0*/  BSYNC B2 ;  /* 0x0000000000027941 */ /* 0x000fea0003800000 */
.L_x_21545:
        /* <DEDUP_REMOVED lines=44> */
.L_x_21544:
[----:B------:R-:W-:Y:S05]  /*3480*/  BSYNC B1 ;  /* 0x0000000000017941 */ /* 0x000fea0003800000 */
.L_x_21543:
        /* <DEDUP_REMOVED lines=12> */
.L_x_21539:
[----:B------:R-:W-:Y:S05]  /*3550*/  BSYNC B0 ;  /* 0x0000000000007941 */ /* 0x000fea0003800000 */
.L_x_21537:
        /* <DEDUP_REMOVED lines=8> */
.L_x_21548:
        /* <DEDUP_REMOVED lines=12> */
.L_x_21551:
[----:B------:R-:W-:Y:S02]  /*36a0*/  IMAD.MOV.U32 R172, RZ, RZ, R178 ;  /* 0x000000ffffac7224 */ /* 0x000fe400078e00b2 */
.L_x_21552:
[----:B------:R-:W-:Y:S05]  /*36b0*/  BSYNC B1 ;  /* 0x0000000000017941 */ /* 0x000fea0003800000 */
.L_x_21550:
        /* <DEDUP_REMOVED lines=16> */
.L_x_21556:
[----:B------:R-:W-:Y:S05]  /*37c0*/  BSYNC B2 ;  /* 0x0000000000027941 */ /* 0x000fea0003800000 */
.L_x_21555:
        /* <DEDUP_REMOVED lines=44> */
.L_x_21554:
[----:B------:R-:W-:Y:S05]  /*3a90*/  BSYNC B1 ;  /* 0x0000000000017941 */ /* 0x000fea0003800000 */
.L_x_21553:
        /* <DEDUP_REMOVED lines=10> */
[----:B------:R-:W-:-:S04]  /*3b40*/  FMUL.FTZ R160, R63, R160 ;  /* 0x000000a03fa07220 */ /* 0x000fc80000410000 */
[----:B------:R-:W-:Y:S02]  /*3b50*/  @P0 FADD.FTZ R160, R160, R157 ;  /* 0x0000009da0a00221 */ /* 0x000fe40000010000 */
.L_x_21549:
[----:B------:R-:W-:Y:S05]  /*3b60*/  BSYNC B0 ;  /* 0x0000000000007941 */ /* 0x000fea0003800000 */
.L_x_21547:
        /* <DEDUP_REMOVED lines=33> */
.L_x_21558:
[----:B------:R-:W-:Y:S05]  /*3d80*/  BSYNC B0 ;  /* 0x0000000000007941 */ /* 0x000fea0003800000 */
.L_x_21557:
        /* <DEDUP_REMOVED lines=10> */
.L_x_21560:
        /* <DEDUP_REMOVED lines=12> */
.L_x_21563:
[----:B------:R-:W-:Y:S02]  /*3ef0*/  MOV R172, R178 ;  /* 0x000000b200ac7202 */ /* 0x000fe40000000f00 */
.L_x_21564:
[----:B------:R-:W-:Y:S05]  /*3f00*/  BSYNC B1 ;  /* 0x0000000000017941 */ /* 0x000fea0003800000 */
.L_x_21562:
        /* <DEDUP_REMOVED lines=16> */
.L_x_21568:
[----:B------:R-:W-:Y:S05]  /*4010*/  BSYNC B2 ;  /* 0x0000000000027941 */ /* 0x000fea0003800000 */
.L_x_21567:
        /* <DEDUP_REMOVED lines=44> */
.L_x_21566:
[----:B------:R-:W-:Y:S05]  /*42e0*/  BSYNC B1 ;  /* 0x0000000000017941 */ /* 0x000fea0003800000 */
.L_x_21565:
        /* <DEDUP_REMOVED lines=12> */
.L_x_21561:
[----:B------:R-:W-:Y:S05]  /*43b0*/  BSYNC B0 ;  /* 0x0000000000007941 */ /* 0x000fea0003800000 */
.L_x_21559:
        /* <DEDUP_REMOVED lines=8> */
.L_x_21570:
        /* <DEDUP_REMOVED lines=12> */
.L_x_21573:
[----:B------:R-:W-:Y:S02]  /*4500*/  IMAD.MOV.U32 R172, RZ, RZ, R178 ;  /* 0x000000ffffac7224 */ /* 0x000fe400078e00b2 */
.L_x_21574:
[----:B------:R-:W-:Y:S05]  /*4510*/  BSYNC B1 ;  /* 0x0000000000017941 */ /* 0x000fea0003800000 */
.L_x_21572:
        /* <DEDUP_REMOVED lines=16> */
.L_x_21578:
[----:B------:R-:W-:Y:S05]  /*4620*/  BSYNC B2 ;  /* 0x0000000000027941 */ /* 0x000fea0003800000 */
.L_x_21577:
        /* <DEDUP_REMOVED lines=43> */
.L_x_21576:
[----:B------:R-:W-:Y:S05]  /*48e0*/  BSYNC B1 ;  /* 0x0000000000017941 */ /* 0x000fea0003800000 */
.L_x_21575:
        /* <DEDUP_REMOVED lines=12> */
.L_x_21571:
[----:B------:R-:W-:Y:S05]  /*49b0*/  BSYNC B0 ;  /* 0x0000000000007941 */ /* 0x000fea0003800000 */
.L_x_21569:
[----:B------:R-:W-:Y:S01]  /*49c0*/  BSSY B0, `(.L_x_21579) ;  /* 0x0000060000007945 */ /* 0x000fe20003800000 */
[----:B------:R-:W-:Y:S05]  /*49d0*/  @P2 BRA `(.L_x_21580) ;  /* 0x0000006000002947 */ /* 0x000fea0003800000 */
[----:B-1----:R-:W-:Y:S01]  /*49e0*/  HFMA2.MMA R175, -RZ, RZ, 0, 0 ;  /* 0x00000000ffaf7435 */ /* 0x002fe200000001ff */
[----:B------:R-:W-:Y:S01]  /*49f0*/  IMAD.MOV.U32 R156, RZ, RZ, R157 ;  /* 0x000000ffff9c7224 */ /* 0x000fe200078e009d */
[----:B------:R-:W-:Y:S05]  /*4a00*/  @!P0 BRA `(.L_x_21581) ;  /* 0x000005b000008947 */ /* 0x000fea0003800000 */
[----:B------:R-:W-:Y:S01]  /*4a10*/  IMAD.MOV.U32 R156, RZ, RZ, R157 ;  /* 0x000000ffff9c7224 */ /* 0x000fe200078e009d */
[----:B-----5:R-:W-:Y:S01]  /*4a20*/  HADD2.F32 R175, -RZ, R149.H0_H0 ;  /* 0x20000095ffaf7230 */ /* 0x020fe20000004100 */
[----:B------:R-:W-:Y:S05]  /*4a30*/  BRA `(.L_x_21581) ;  /* 0x0000058000007947 */ /* 0x000fea0003800000 */
.L_x_21580:
        /* <DEDUP_REMOVED lines=12> */
.L_x_21583:
[----:B-1----:R-:W-:Y:S02]  /*4b00*/  MOV R174, R178 ;  /* 0x000000b200ae7202 */ /* 0x002fe40000000f00 */
.L_x_21584:
[----:B------:R-:W-:Y:S05]  /*4b10*/  BSYNC B1 ;  /* 0x0000000000017941 */ /* 0x000fea0003800000 */
.L_x_21582:
        /* <DEDUP_REMOVED lines=16> */
.L_x_21588:
[----:B------:R-:W-:Y:S05]  /*4c20*/  BSYNC B2 ;  /* 0x0000000000027941 */ /* 0x000fea0003800000 */
.L_x_21587:
        /* <DEDUP_REMOVED lines=44> */
.L_x_21586:
[----:B------:R-:W-:Y:S05]  /*4ef0*/  BSYNC B1 ;  /* 0x0000000000017941 */ /* 0x000fea0003800000 */
.L_x_21585:
        /* <DEDUP_REMOVED lines=12> */
.L_x_21581:
[----:B------:R-:W-:Y:S05]  /*4fc0*/  BSYNC B0 ;  /* 0x0000000000007941 */ /* 0x000fea0003800000 */
.L_x_21579:
        /* <DEDUP_REMOVED lines=8> */
.L_x_21590:
        /* <DEDUP_REMOVED lines=12> */
.L_x_21593:
[----:B------:R-:W-:Y:S02]  /*5110*/  IMAD.MOV.U32 R181, RZ, RZ, R178 ;  /* 0x000000ffffb57224 */ /* 0x000fe400078e00b2 */
.L_x_21594:
[----:B------:R-:W-:Y:S05]  /*5120*/  BSYNC B1 ;  /* 0x0000000000017941 */ /* 0x000fea0003800000 */
.L_x_21592:
        /* <DEDUP_REMOVED lines=16> */
.L_x_21598:
[----:B------:R-:W-:Y:S05]  /*5230*/  BSYNC B2 ;  /* 0x0000000000027941 */ /* 0x000fea0003800000 */
.L_x_21597:
        /* <DEDUP_REMOVED lines=41> */
[----:B------:R-:W-:Y:S01]  /*54d0*/  IMAD.MOV.U32 R157, RZ, RZ, RZ ;  /* 0x000000ffff9d7224 */ /* 0x000fe200078e00ff */
[----:B------:R-:W-:Y:S01]  /*54e0*/  LOP3.LUT R21, R159, R22, R19, 0x96, !PT ;  /* 0x000000169f157212 */ /* 0x000fe200078e9613 */
[----:B------:R-:W-:Y:S02]  /*54f0*/  IMAD.MOV.U32 R22, RZ, RZ, R158 ;  /* 0x000000ffff167224 */ /* 0x000fe400078e009e */
.L_x_21596:
[----:B------:R-:W-:Y:S05]  /*5500*/  BSYNC B1 ;  /* 0x0000000000017941 */ /* 0x000fea0003800000 */
.L_x_21595:
        /* <DEDUP_REMOVED lines=10> */
[----:B------:R-:W-:Y:S01]  /*55b0*/  FMUL.FTZ R174, R59, R174 ;  /* 0x000000ae3bae7220 */ /* 0x000fe20000410000 */
[----:B------:R-:W-:-:S03]  /*55c0*/  PRMT R181, R156, 0x7610, R181 ;  /* 0x000076109cb57816 */ /* 0x000fc600000000b5 */
[----:B------:R-:W-:Y:S02]  /*55d0*/  @P0 FADD.FTZ R174, R159, R174 ;  /* 0x000000ae9fae0221 */ /* 0x000fe40000010000 */
.L_x_21591:
[----:B------:R-:W-:Y:S05]  /*55e0*/  BSYNC B0 ;  /* 0x0000000000007941 */ /* 0x000fea0003800000 */
.L_x_21589:
        /* <DEDUP_REMOVED lines=8> */
.L_x_21600:
        /* <DEDUP_REMOVED lines=12> */
.L_x_21603:
[----:B------:R-:W-:Y:S02]  /*5730*/  IMAD.MOV.U32 R172, RZ, RZ, R178 ;  /* 0x000000ffffac7224 */ /* 0x000fe400078e00b2 */
.L_x_21604:
[----:B------:R-:W-:Y:S05]  /*5740*/  BSYNC B1 ;  /* 0x0000000000017941 */ /* 0x000fea0003800000 */
.L_x_21602:
        /* <DEDUP_REMOVED lines=16> */
.L_x_21608:
[----:B------:R-:W-:Y:S05]  /*5850*/  BSYNC B2 ;  /* 0x0000000000027941 */ /* 0x000fea0003800000 */
.L_x_21607:
        /* <DEDUP_REMOVED lines=44> */
.L_x_21606:
[----:B------:R-:W-:Y:S05]  /*5b20*/  BSYNC B1 ;  /* 0x0000000000017941 */ /* 0x000fea0003800000 */
.L_x_21605:
        /* <DEDUP_REMOVED lines=12> */
.L_x_21601:
[----:B------:R-:W-:Y:S05]  /*5bf0*/  BSYNC B0 ;  /* 0x0000000000007941 */ /* 0x000fea0003800000 */
.L_x_21599:
        /* <DEDUP_REMOVED lines=8> */
.L_x_21610:
        /* <DEDUP_REMOVED lines=12> */
.L_x_21613:
[----:B------:R-:W-:Y:S02]  /*5d40*/  MOV R183, R178 ;  /* 0x000000b200b77202 */ /* 0x000fe40000000f00 */
.L_x_21614:
[----:B------:R-:W-:Y:S05]  /*5d50*/  BSYNC B1 ;  /* 0x0000000000017941 */ /* 0x000fea0003800000 */
.L_x_21612:
        /* <DEDUP_REMOVED lines=16> */
.L_x_21618:
[----:B------:R-:W-:Y:S05]  /*5e60*/  BSYNC B2 ;  /* 0x0000000000027941 */ /* 0x000fea0003800000 */
.L_x_21617:
        /* <DEDUP_REMOVED lines=44> */
.L_x_21616:
[----:B------:R-:W-:Y:S05]  /*6130*/  BSYNC B1 ;  /* 0x0000000000017941 */ /* 0x000fea0003800000 */
.L_x_21615:
        /* <DEDUP_REMOVED lines=13> */
.L_x_21611:
[----:B------:R-:W-:Y:S05]  /*6210*/  BSYNC B0 ;  /* 0x0000000000007941 */ /* 0x000fea0003800000 */
.L_x_21609:
        /* <DEDUP_REMOVED lines=8> */
.L_x_21620:
        /* <DEDUP_REMOVED lines=12> */
.L_x_21623:
[----:B------:R-:W-:Y:S02]  /*6360*/  IMAD.MOV.U32 R184, RZ, RZ, R178 ;  /* 0x000000ffffb87224 */ /* 0x000fe400078e00b2 */
.L_x_21624:
[----:B------:R-:W-:Y:S05]  /*6370*/  BSYNC B1 ;  /* 0x0000000000017941 */ /* 0x000fea0003800000 */
.L_x_21622:
        /* <DEDUP_REMOVED lines=16> */
.L_x_21628:
[----:B------:R-:W-:Y:S05]  /*6480*/  BSYNC B2 ;  /* 0x0000000000027941 */ /* 0x000fea0003800000 */
.L_x_21627:
        /* <DEDUP_REMOVED lines=44> */
.L_x_21626:
[----:B------:R-:W-:Y:S05]  /*6750*/  BSYNC B1 ;  /* 0x0000000000017941 */ /* 0x000fea0003800000 */
.L_x_21625:
        /* <DEDUP_REMOVED lines=13> */
.L_x_21621:
[----:B------:R-:W-:Y:S05]  /*6830*/  BSYNC B0 ;  /* 0x0000000000007941 */ /* 0x000fea0003800000 */
.L_x_21619:
        /* <DEDUP_REMOVED lines=8> */
.L_x_21630:
        /* <DEDUP_REMOVED lines=12> */
.L_x_21633:
[----:B------:R-:W-:Y:S02]  /*6980*/  IMAD.MOV.U32 R185, RZ, RZ, R178 ;  /* 0x000000ffffb97224 */ /* 0x000fe400078e00b2 */
.L_x_21634:
[----:B------:R-:W-:Y:S05]  /*6990*/  BSYNC B1 ;  /* 0x0000000000017941 */ /* 0x000fea0003800000 */
.L_x_21632:
        /* <DEDUP_REMOVED lines=16> */
.L_x_21638:
[----:B------:R-:W-:Y:S05]  /*6aa0*/  BSYNC B2 ;  /* 0x0000000000027941 */ /* 0x000fea0003800000 */
.L_x_21637:
        /* <DEDUP_REMOVED lines=44> */
.L_x_21636:
[----:B------:R-:W-:Y:S05]  /*6d70*/  BSYNC B1 ;  /* 0x0000000000017941 */ /* 0x000fea0003800000 */
.L_x_21635:
        /* <DEDUP_REMOVED lines=13> */
.L_x_21631:
[----:B------:R-:W-:Y:S05]  /*6e50*/  BSYNC B0 ;  /* 0x0000000000007941 */ /* 0x000fea0003800000 */
.L_x_21629:
        /* <DEDUP_REMOVED lines=32> */
.L_x_21640:
[----:B------:R-:W-:Y:S05]  /*7060*/  BSYNC B0 ;  /* 0x0000000000007941 */ /* 0x000fea0003800000 */
.L_x_21639:
        /* <DEDUP_REMOVED lines=10> */
.L_x_21642:
        /* <DEDUP_REMOVED lines=12> */
.L_x_21645:
[----:B------:R-:W-:Y:S02]  /*71d0*/  IMAD.MOV.U32 R177, RZ, RZ, R178 ;  /* 0x000000ffffb17224 */ /* 0x000fe400078e00b2 */
.L_x_21646:
[----:B------:R-:W-:Y:S05]  /*71e0*/  BSYNC B1 ;  /* 0x0000000000017941 */ /* 0x000fea0003800000 */
.L_x_21644:
        /* <DEDUP_REMOVED lines=16> */
.L_x_21650:
[----:B------:R-:W-:Y:S05]  /*72f0*/  BSYNC B2 ;  /* 0x0000000000027941 */ /* 0x000fea0003800000 */
.L_x_21649:
        /* <DEDUP_REMOVED lines=44> */
.L_x_21648:
[----:B------:R-:W-:Y:S05]  /*75c0*/  BSYNC B1 ;  /* 0x0000000000017941 */ /* 0x000fea0003800000 */
.L_x_21647:
        /* <DEDUP_REMOVED lines=13> */
.L_x_21643:
[----:B------:R-:W-:Y:S05]  /*76a0*/  BSYNC B0 ;  /* 0x0000000000007941 */ /* 0x000fea0003800000 */
.L_x_21641:
        /* <DEDUP_REMOVED lines=8> */
.L_x_21652:
        /* <DEDUP_REMOVED lines=12> */
.L_x_21655:
[----:B-1----:R-:W-:Y:S02]  /*77f0*/  IMAD.MOV.U32 R190, RZ, RZ, R178 ;  /* 0x000000ffffbe7224 */ /* 0x002fe400078e00b2 */
.L_x_21656:
[----:B------:R-:W-:Y:S05]  /*7800*/  BSYNC B1 ;  /* 0x0000000000017941 */ /* 0x000fea0003800000 */
.L_x_21654:
        /* <DEDUP_REMOVED lines=16> */
.L_x_21660:
[----:B------:R-:W-:Y:S05]  /*7910*/  BSYNC B2 ;  /* 0x0000000000027941 */ /* 0x000fea0003800000 */
.L_x_21659:
        /* <DEDUP_REMOVED lines=43> */
.L_x_21658:
[----:B------:R-:W-:Y:S05]  /*7bd0*/  BSYNC B1 ;  /* 0x0000000000017941 */ /* 0x000fea0003800000 */
.L_x_21657:
        /* <DEDUP_REMOVED lines=12> */
.L_x_21653:
[----:B------:R-:W-:Y:S05]  /*7ca0*/  BSYNC B0 ;  /* 0x0000000000007941 */ /* 0x000fea0003800000 */
.L_x_21651:
        /* <DEDUP_REMOVED lines=8> */
.L_x_21662:
        /* <DEDUP_REMOVED lines=12> */
.L_x_21665:
[----:B------:R-:W-:Y:S02]  /*7df0*/  IMAD.MOV.U32 R180, RZ, RZ, R178 ;  /* 0x000000ffffb47224 */ /* 0x000fe400078e00b2 */
.L_x_21666:
[----:B------:R-:W-:Y:S05]  /*7e00*/  BSYNC B1 ;  /* 0x0000000000017941 */ /* 0x000fea0003800000 */
.L_x_21664:
        /* <DEDUP_REMOVED lines=16> */
.L_x_21670:
[----:B------:R-:W-:Y:S05]  /*7f10*/  BSYNC B2 ;  /* 0x0000000000027941 */ /* 0x000fea0003800000 */
.L_x_21669:
        /* <DEDUP_REMOVED lines=44> */
.L_x_21668:
[----:B------:R-:W-:Y:S05]  /*81e0*/  BSYNC B1 ;  /* 0x0000000000017941 */ /* 0x000fea0003800000 */
.L_x_21667:
        /* <DEDUP_REMOVED lines=13> */
.L_x_21663:
[----:B------:R-:W-:Y:S05]  /*82c0*/  BSYNC B0 ;  /* 0x0000000000007941 */ /* 0x000fea0003800000 */
.L_x_21661:
        /* <DEDUP_REMOVED lines=8> */
.L_x_21672:
        /* <DEDUP_REMOVED lines=12> */
.L_x_21675:
[----:B------:R-:W-:Y:S02]  /*8410*/  IMAD.MOV.U32 R181, RZ, RZ, R178 ;  /* 0x000000ffffb57224 */ /* 0x000fe400078e00b2 */
.L_x_21676:
[----:B------:R-:W-:Y:S05]  /*8420*/  BSYNC B1 ;  /* 0x0000000000017941 */ /* 0x000fea0003800000 */
.L_x_21674:
        /* <DEDUP_REMOVED lines=16> */
.L_x_21680:
[----:B------:R-:W-:Y:S05]  /*8530*/  BSYNC B2 ;  /* 0x0000000000027941 */ /* 0x000fea0003800000 */
.L_x_21679:
        /* <DEDUP_REMOVED lines=44> */
.L_x_21678:
[----:B------:R-:W-:Y:S05]  /*8800*/  BSYNC B1 ;  /* 0x0000000000017941 */ /* 0x000fea0003800000 */
.L_x_21677:
        /* <DEDUP_REMOVED lines=13> */
.L_x_21673:
[----:B------:R-:W-:Y:S05]  /*88e0*/  BSYNC B0 ;  /* 0x0000000000007941 */ /* 0x000fea0003800000 */
.L_x_21671:
        /* <DEDUP_REMOVED lines=8> */
.L_x_21682:
        /* <DEDUP_REMOVED lines=12> */
.L_x_21685:
[----:B------:R-:W-:Y:S02]  /*8a30*/  MOV R182, R178 ;  /* 0x000000b200b67202 */ /* 0x000fe40000000f00 */
.L_x_21686:
[----:B------:R-:W-:Y:S05]  /*8a40*/  BSYNC B1 ;  /* 0x0000000000017941 */ /* 0x000fea0003800000 */
.L_x_21684:
        /* <DEDUP_REMOVED lines=16> */
.L_x_21690:
[----:B------:R-:W-:Y:S05]  /*8b50*/  BSYNC B2 ;  /* 0x0000000000027941 */ /* 0x000fea0003800000 */
.L_x_21689:
        /* <DEDUP_REMOVED lines=44> */
.L_x_21688:
[----:B------:R-:W-:Y:S05]  /*8e20*/  BSYNC B1 ;  /* 0x0000000000017941 */ /* 0x000fea0003800000 */
.L_x_21687:
        /* <DEDUP_REMOVED lines=13> */
.L_x_21683:
[----:B------:R-:W-:Y:S05]  /*8f00*/  BSYNC B0 ;  /* 0x0000000000007941 */ /* 0x000fea0003800000 */
.L_x_21681:
        /* <DEDUP_REMOVED lines=8> */
.L_x_21692:
        /* <DEDUP_REMOVED lines=12> */
.L_x_21695:
[----:B------:R-:W-:Y:S02]  /*9050*/  IMAD.MOV.U32 R183, RZ, RZ, R178 ;  /* 0x000000ffffb77224 */ /* 0x000fe400078e00b2 */
.L_x_21696:
[----:B------:R-:W-:Y:S05]  /*9060*/  BSYNC B1 ;  /* 0x0000000000017941 */ /* 0x000fea0003800000 */
.L_x_21694:
        /* <DEDUP_REMOVED lines=16> */
.L_x_21700:
[----:B------:R-:W-:Y:S05]  /*9170*/  BSYNC B2 ;  /* 0x0000000000027941 */ /* 0x000fea0003800000 */
.L_x_21699:
        /* <DEDUP_REMOVED lines=44> */
.L_x_21698:
[----:B------:R-:W-:Y:S05]  /*9440*/  BSYNC B1 ;  /* 0x0000000000017941 */ /* 0x000fea0003800000 */
.L_x_21697:
        /* <DEDUP_REMOVED lines=13> */
.L_x_21693:
[----:B------:R-:W-:Y:S05]  /*9520*/  BSYNC B0 ;  /* 0x0000000000007941 */ /* 0x000fea0003800000 */
.L_x_21691:
        /* <DEDUP_REMOVED lines=8> */
.L_x_21702:
        /* <DEDUP_REMOVED lines=12> */
.L_x_21705:
[----:B------:R-:W-:Y:S02]  /*9670*/  IMAD.MOV.U32 R184, RZ, RZ, R178 ;  /* 0x000000ffffb87224 */ /* 0x000fe400078e00b2 */
.L_x_21706:
[----:B------:R-:W-:Y:S05]  /*9680*/  BSYNC B1 ;  /* 0x0000000000017941 */ /* 0x000fea0003800000 */
.L_x_21704:
        /* <DEDUP_REMOVED lines=16> */
.L_x_21710:
[----:B------:R-:W-:Y:S05]  /*9790*/  BSYNC B2 ;  /* 0x0000000000027941 */ /* 0x000fea0003800000 */
.L_x_21709:
        /* <DEDUP_REMOVED lines=44> */
.L_x_21708:
[----:B------:R-:W-:Y:S05]  /*9a60*/  BSYNC B1 ;  /* 0x0000000000017941 */ /* 0x000fea0003800000 */
.L_x_21707:
        /* <DEDUP_REMOVED lines=10> */
[----:B------:R-:W-:Y:S01]  /*9b10*/  FMUL.FTZ R191, R46, R191 ;  /* 0x000000bf2ebf7220 */ /* 0x000fe20000410000 */
[----:B------:R-:W-:-:S03]  /*9b20*/  PRMT R184, R157, 0x7610, R184 ;  /* 0x000076109db87816 */ /* 0x000fc600000000b8 */
[----:B------:R-:W-:Y:S02]  /*9b30*/  @P0 FADD.FTZ R191, R158, R191 ;  /* 0x000000bf9ebf0221 */ /* 0x000fe40000010000 */
.L_x_21703:
[----:B------:R-:W-:Y:S05]  /*9b40*/  BSYNC B0 ;  /* 0x0000000000007941 */ /* 0x000fea0003800000 */
.L_x_21701:
        /* <DEDUP_REMOVED lines=8> */
.L_x_21712:
        /* <DEDUP_REMOVED lines=12> */
.L_x_21715:
[----:B------:R-:W-:Y:S02]  /*9c90*/  MOV R185, R178 ;  /* 0x000000b200b97202 */ /* 0x000fe40000000f00 */
.L_x_21716:
[----:B------:R-:W-:Y:S05]  /*9ca0*/  BSYNC B1 ;  /* 0x0000000000017941 */ /* 0x000fea0003800000 */
.L_x_21714:
        /* <DEDUP_REMOVED lines=16> */
.L_x_21720:
[----:B------:R-:W-:Y:S05]  /*9db0*/  BSYNC B2 ;  /* 0x0000000000027941 */ /* 0x000fea0003800000 */
.L_x_21719:
        /* <DEDUP_REMOVED lines=44> */
.L_x_21718:
[----:B------:R-:W-:Y:S05]  /*a080*/  BSYNC B1 ;  /* 0x0000000000017941 */ /* 0x000fea0003800000 */
.L_x_21717:
        /* <DEDUP_REMOVED lines=13> */
.L_x_21713:
[----:B------:R-:W-:Y:S05]  /*a160*/  BSYNC B0 ;  /* 0x0000000000007941 */ /* 0x000fea0003800000 */
.L_x_21711:
        /* <DEDUP_REMOVED lines=32> */
.L_x_21722:
[----:B------:R-:W-:Y:S05]  /*a370*/  BSYNC B0 ;  /* 0x0000000000007941 */ /* 0x000fea0003800000 */
.L_x_21721:
        /* <DEDUP_REMOVED lines=10> */
.L_x_21724:
        /* <DEDUP_REMOVED lines=12> */
.L_x_21727:
[----:B------:R-:W-:Y:S02]  /*a4e0*/  IMAD.MOV.U32 R177, RZ, RZ, R178 ;  /* 0x000000ffffb17224 */ /* 0x000fe400078e00b2 */
.L_x_21728:
[----:B------:R-:W-:Y:S05]  /*a4f0*/  BSYNC B1 ;  /* 0x0000000000017941 */ /* 0x000fea0003800000 */
.L_x_21726:
        /* <DEDUP_REMOVED lines=16> */
.L_x_21732:
[----:B------:R-:W-:Y:S05]  /*a600*/  BSYNC B2 ;  /* 0x0000000000027941 */ /* 0x000fea0003800000 */
.L_x_21731:
        /* <DEDUP_REMOVED lines=44> */
.L_x_21730:
[----:B------:R-:W-:Y:S05]  /*a8d0*/  BSYNC B1 ;  /* 0x0000000000017941 */ /* 0x000fea0003800000 */
.L_x_21729:
        /* <DEDUP_REMOVED lines=13> */
.L_x_21725:
[----:B------:R-:W-:Y:S05]  /*a9b0*/  BSYNC B0 ;  /* 0x0000000000007941 */ /* 0x000fea0003800000 */
.L_x_21723:
        /* <DEDUP_REMOVED lines=8> */
.L_x_21734:
        /* <DEDUP_REMOVED lines=12> */
.L_x_21737:
[----:B-1----:R-:W-:Y:S02]  /*ab00*/  MOV R192, R178 ;  /* 0x000000b200c07202 */ /* 0x002fe40000000f00 */
.L_x_21738:
[----:B------:R-:W-:Y:S05]  /*ab10*/  BSYNC B1 ;  /* 0x0000000000017941 */ /* 0x000fea0003800000 */
.L_x_21736:
        /* <DEDUP_REMOVED lines=16> */
.L_x_21742:
[----:B------:R-:W-:Y:S05]  /*ac20*/  BSYNC B2 ;  /* 0x0000000000027941 */ /* 0x000fea0003800000 */
.L_x_21741:
        /* <DEDUP_REMOVED lines=43> */
.L_x_21740:
[----:B------:R-:W-:Y:S05]  /*aee0*/  BSYNC B1 ;  /* 0x0000000000017941 */ /* 0x000fea0003800000 */
.L_x_21739:
        /* <DEDUP_REMOVED lines=12> */
.L_x_21735:
[----:B------:R-:W-:Y:S05]  /*afb0*/  BSYNC B0 ;  /* 0x0000000000007941 */ /* 0x000fea0003800000 */
.L_x_21733:
        /* <DEDUP_REMOVED lines=8> */
.L_x_21744:
        /* <DEDUP_REMOVED lines=12> */
.L_x_21747:
[----:B------:R-:W-:Y:S02]  /*b100*/  IMAD.MOV.U32 R180, RZ, RZ, R178 ;  /* 0x000000ffffb47224 */ /* 0x000fe400078e00b2 */
.L_x_21748:
[----:B------:R-:W-:Y:S05]  /*b110*/  BSYNC B1 ;  /* 0x0000000000017941 */ /* 0x000fea0003800000 */
.L_x_21746:
        /* <DEDUP_REMOVED lines=16> */
.L_x_21752:
[----:B------:R-:W-:Y:S05]  /*b220*/  BSYNC B2 ;  /* 0x0000000000027941 */ /* 0x000fea0003800000 */
.L_x_21751:
        /* <DEDUP_REMOVED lines=44> */
.L_x_21750:
[----:B------:R-:W-:Y:S05]  /*b4f0*/  BSYNC B1 ;  /* 0x0000000000017941 */ /* 0x000fea0003800000 */
.L_x_21749:
        /* <DEDUP_REMOVED lines=13> */
.L_x_21745:
[----:B------:R-:W-:Y:S05]  /*b5d0*/  BSYNC B0 ;  /* 0x0000000000007941 */ /* 0x000fea0003800000 */
.L_x_21743:
        /* <DEDUP_REMOVED lines=8> */
.L_x_21754:
        /* <DEDUP_REMOVED lines=12> */
.L_x_21757:
[----:B------:R-:W-:Y:S02]  /*b720*/  MOV R181, R178 ;  /* 0x000000b200b57202 */ /* 0x000fe40000000f00 */
.L_x_21758:
[----:B------:R-:W-:Y:S05]  /*b730*/  BSYNC B1 ;  /* 0x0000000000017941 */ /* 0x000fea0003800000 */
.L_x_21756:
        /* <DEDUP_REMOVED lines=16> */
.L_x_21762:
[----:B------:R-:W-:Y:S05]  /*b840*/  BSYNC B2 ;  /* 0x0000000000027941 */ /* 0x000fea0003800000 */
.L_x_21761:
        /* <DEDUP_REMOVED lines=44> */
.L_x_21760:
[----:B------:R-:W-:Y:S05]  /*bb10*/  BSYNC B1 ;  /* 0x0000000000017941 */ /* 0x000fea0003800000 */
.L_x_21759:
        /* <DEDUP_REMOVED lines=13> */
.L_x_21755:
[----:B------:R-:W-:Y:S05]  /*bbf0*/  BSYNC B0 ;  /* 0x0000000000007941 */ /* 0x000fea0003800000 */
.L_x_21753:
        /* <DEDUP_REMOVED lines=8> */
.L_x_21764:
        /* <DEDUP_REMOVED lines=12> */
.L_x_21767:
[----:B------:R-:W-:Y:S02]  /*bd40*/  MOV R182, R178 ;  /* 0x000000b200b67202 */ /* 0x000fe40000000f00 */
.L_x_21768:
[----:B------:R-:W-:Y:S05]  /*bd50*/  BSYNC B1 ;  /* 0x0000000000017941 */ /* 0x000fea0003800000 */
.L_x_21766:
        /* <DEDUP_REMOVED lines=16> */
.L_x_21772:
[----:B------:R-:W-:Y:S05]  /*be60*/  BSYNC B2 ;  /* 0x0000000000027941 */ /* 0x000fea0003800000 */
.L_x_21771:
        /* <DEDUP_REMOVED lines=44> */
.L_x_21770:
[----:B------:R-:W-:Y:S05]  /*c130*/  BSYNC B1 ;  /* 0x0000000000017941 */ /* 0x000fea0003800000 */
.L_x_21769:
        /* <DEDUP_REMOVED lines=13> */
.L_x_21765:
[----:B------:R-:W-:Y:S05]  /*c210*/  BSYNC B0 ;  /* 0x0000000000007941 */ /* 0x000fea0003800000 */
.L_x_21763:
        /* <DEDUP_REMOVED lines=8> */
.L_x_21774:
        /* <DEDUP_REMOVED lines=12> */
.L_x_21777:
[----:B------:R-:W-:Y:S02]  /*c360*/  MOV R183, R178 ;  /* 0x000000b200b77202 */ /* 0x000fe40000000f00 */
.L_x_21778:
[----:B------:R-:W-:Y:S05]  /*c370*/  BSYNC B1 ;  /* 0x0000000000017941 */ /* 0x000fea0003800000 */
.L_x_21776:
        /* <DEDUP_REMOVED lines=16> */
.L_x_21782:
[----:B------:R-:W-:Y:S05]  /*c480*/  BSYNC B2 ;  /* 0x0000000000027941 */ /* 0x000fea0003800000 */
.L_x_21781:
        /* <DEDUP_REMOVED lines=44> */
.L_x_21780:
[----:B------:R-:W-:Y:S05]  /*c750*/  BSYNC B1 ;  /* 0x0000000000017941 */ /* 0x000fea0003800000 */
.L_x_21779:
        /* <DEDUP_REMOVED lines=13> */
.L_x_21775:
[----:B------:R-:W-:Y:S05]  /*c830*/  BSYNC B0 ;  /* 0x0000000000007941 */ /* 0x000fea0003800000 */
.L_x_21773:
        /* <DEDUP_REMOVED lines=8> */
.L_x_21784:
        /* <DEDUP_REMOVED lines=12> */
.L_x_21787:
[----:B------:R-:W-:Y:S02]  /*c980*/  MOV R184, R178 ;  /* 0x000000b200b87202 */ /* 0x000fe40000000f00 */
.L_x_21788:
[----:B------:R-:W-:Y:S05]  /*c990*/  BSYNC B1 ;  /* 0x0000000000017941 */ /* 0x000fea0003800000 */
.L_x_21786:
        /* <DEDUP_REMOVED lines=16> */
.L_x_21792:
[----:B------:R-:W-:Y:S05]  /*caa0*/  BSYNC B2 ;  /* 0x0000000000027941 */ /* 0x000fea0003800000 */
.L_x_21791:
        /* <DEDUP_REMOVED lines=44> */
.L_x_21790:
[----:B------:R-:W-:Y:S05]  /*cd70*/  BSYNC B1 ;  /* 0x0000000000017941 */ /* 0x000fea0003800000 */
.L_x_21789:
        /* <DEDUP_REMOVED lines=13> */
.L_x_21785:
[----:B------:R-:W-:Y:S05]  /*ce50*/  BSYNC B0 ;  /* 0x0000000000007941 */ /* 0x000fea0003800000 */
.L_x_21783:
        /* <DEDUP_REMOVED lines=8> */
.L_x_21794:
        /* <DEDUP_REMOVED lines=12> */
.L_x_21797:
[----:B------:R-:W-:Y:S02]  /*cfa0*/  MOV R185, R178 ;  /* 0x000000b200b97202 */ /* 0x000fe40000000f00 */
.L_x_21798:
[----:B------:R-:W-:Y:S05]  /*cfb0*/  BSYNC B1 ;  /* 0x0000000000017941 */ /* 0x000fea0003800000 */
.L_x_21796:
        /* <DEDUP_REMOVED lines=16> */
.L_x_21802:
[----:B------:R-:W-:Y:S05]  /*d0c0*/  BSYNC B2 ;  /* 0x0000000000027941 */ /* 0x000fea0003800000 */
.L_x_21801:
        /* <DEDUP_REMOVED lines=44> */
.L_x_21800:
[----:B------:R-:W-:Y:S05]  /*d390*/  BSYNC B1 ;  /* 0x0000000000017941 */ /* 0x000fea0003800000 */
.L_x_21799:
        /* <DEDUP_REMOVED lines=13> */
.L_x_21795:
[----:B------:R-:W-:Y:S05]  /*d470*/  BSYNC B0 ;  /* 0x0000000000007941 */ /* 0x000fea0003800000 */
.L_x_21793:
        /* <DEDUP_REMOVED lines=32> */
.L_x_21804:
[----:B------:R-:W-:Y:S05]  /*d680*/  BSYNC B0 ;  /* 0x0000000000007941 */ /* 0x000fea0003800000 */
.L_x_21803:
[----:B-----5:R1:W5:Y:S04]  /*d690*/  @P1 LDG.E.128 R152, [R220.64] ;  /* 0x00000004dc981981 */ /* 0x020368000c1e1d00 */
[----:B------:R1:W5:Y:S01]  /*d6a0*/  @P0 LDG.E.128 R148, [R192.64] ;  /* 0x00000004c0940981 */ /* 0x000362000c1e1d00 */
[----:B------:R-:W-:Y:S01]  /*d6b0*/  BSSY B0, `(.L_x_21805) ;  /* 0x0000061000007945 */ /* 0x000fe20003800000 */
[----:B------:R-:W-:Y:S05]  /*d6c0*/  @P2 BRA `(.L_x_21806) ;  /* 0x0000006000002947 */ /* 0x000fea0003800000 */
[----:B0-----:R-:W-:Y:S01]  /*d6d0*/  MOV R223, RZ ;  /* 0x000000ff00df7202 */ /* 0x001fe20000000f00 */
[----:B------:R-:W-:Y:S01]  /*d6e0*/  IMAD.MOV.U32 R156, RZ, RZ, R202 ;  /* 0x000000ffff9c7224 */ /* 0x000fe200078e00ca */
[----:B------:R-:W-:Y:S05]  /*d6f0*/  @!P0 BRA `(.L_x_21807) ;  /* 0x000005c000008947 */ /* 0x000fea0003800000 */
[----:B------:R-:W-:Y:S01]  /*d700*/  MOV R156, R202 ;  /* 0x000000ca009c7202 */ /* 0x000fe20000000f00 */
[----:B-----5:R-:W-:Y:S01]  /*d710*/  HADD2.F32 R223, -RZ, R148.H0_H0 ;  /* 0x20000094ffdf7230 */ /* 0x020fe20000004100 */
[----:B------:R-:W-:Y:S05]  /*d720*/  BRA `(.L_x_21807) ;  /* 0x0000059000007947 */ /* 0x000fea0003800000 */
.L_x_21806:
        /* <DEDUP_REMOVED lines=12> */
.L_x_21809:
[----:B------:R-:W-:Y:S02]  /*d7f0*/  MOV R177, R178 ;  /* 0x000000b200b17202 */ /* 0x000fe40000000f00 */
.L_x_21810:
[----:B------:R-:W-:Y:S05]  /*d800*/  BSYNC B1 ;  /* 0x0000000000017941 */ /* 0x000fea0003800000 */
.L_x_21808:
        /* <DEDUP_REMOVED lines=16> */
.L_x_21814:
[----:B------:R-:W-:Y:S05]  /*d910*/  BSYNC B2 ;  /* 0x0000000000027941 */ /* 0x000fea0003800000 */
.L_x_21813:
        /* <DEDUP_REMOVED lines=44> */
.L_x_21812:
[----:B------:R-:W-:Y:S05]  /*dbe0*/  BSYNC B1 ;  /* 0x0000000000017941 */ /* 0x000fea0003800000 */
.L_x_21811:
        /* <DEDUP_REMOVED lines=13> */
.L_x_21807:
[----:B------:R-:W-:Y:S05]  /*dcc0*/  BSYNC B0 ;  /* 0x0000000000007941 */ /* 0x000fea0003800000 */
.L_x_21805:
        /* <DEDUP_REMOVED lines=8> */
.L_x_21816:
        /* <DEDUP_REMOVED lines=12> */
.L_x_21819:
[----:B-1----:R-:W-:Y:S02]  /*de10*/  MOV R192, R178 ;  /* 0x000000b200c07202 */ /* 0x002fe40000000f00 */
.L_x_21820:
[----:B------:R-:W-:Y:S05]  /*de20*/  BSYNC B1 ;  /* 0x0000000000017941 */ /* 0x000fea0003800000 */
.L_x_21818:
        /* <DEDUP_REMOVED lines=16> */
.L_x_21824:
[----:B------:R-:W-:Y:S05]  /*df30*/  BSYNC B2 ;  /* 0x0000000000027941 */ /* 0x000fea0003800000 */
.L_x_21823:
        /* <DEDUP_REMOVED lines=43> */
.L_x_21822:
[----:B------:R-:W-:Y:S05]  /*e1f0*/  BSYNC B1 ;  /* 0x0000000000017941 */ /* 0x000fea0003800000 */
.L_x_21821:
        /* <DEDUP_REMOVED lines=12> */
.L_x_21817:
[----:B------:R-:W-:Y:S05]  /*e2c0*/  BSYNC B0 ;  /* 0x0000000000007941 */ /* 0x000fea0003800000 */
.L_x_21815:
        /* <DEDUP_REMOVED lines=8> */
.L_x_21826:
        /* <DEDUP_REMOVED lines=12> */
.L_x_21829:
[----:B------:R-:W-:Y:S02]  /*e410*/  IMAD.MOV.U32 R180, RZ, RZ, R178 ;  /* 0x000000ffffb47224 */ /* 0x000fe400078e00b2 */
.L_x_21830:
[----:B------:R-:W-:Y:S05]  /*e420*/  BSYNC B1 ;  /* 0x0000000000017941 */ /* 0x000fea0003800000 */
.L_x_21828:
        /* <DEDUP_REMOVED lines=16> */
.L_x_21834:
[----:B------:R-:W-:Y:S05]  /*e530*/  BSYNC B2 ;  /* 0x0000000000027941 */ /* 0x000fea0003800000 */
.L_x_21833:
        /* <DEDUP_REMOVED lines=44> */
.L_x_21832:
[----:B------:R-:W-:Y:S05]  /*e800*/  BSYNC B1 ;  /* 0x0000000000017941 */ /* 0x000fea0003800000 */
.L_x_21831:
        /* <DEDUP_REMOVED lines=13> */
.L_x_21827:
[----:B------:R-:W-:Y:S05]  /*e8e0*/  BSYNC B0 ;  /* 0x0000000000007941 */ /* 0x000fea0003800000 */
.L_x_21825:
        /* <DEDUP_REMOVED lines=8> */
.L_x_21836:
        /* <DEDUP_REMOVED lines=12> */
.L_x_21839:
[----:B------:R-:W-:Y:S02]  /*ea30*/  IMAD.MOV.U32 R181, RZ, RZ, R178 ;  /* 0x000000ffffb57224 */ /* 0x000fe400078e00b2 */
.L_x_21840:
[----:B------:R-:W-:Y:S05]  /*ea40*/  BSYNC B1 ;  /* 0x0000000000017941 */ /* 0x000fea0003800000 */
.L_x_21838:
        /* <DEDUP_REMOVED lines=16> */
.L_x_21844:
[----:B------:R-:W-:Y:S05]  /*eb50*/  BSYNC B2 ;  /* 0x0000000000027941 */ /* 0x000fea0003800000 */
.L_x_21843:
        /* <DEDUP_REMOVED lines=44> */
.L_x_21842:
[----:B------:R-:W-:Y:S05]  /*ee20*/  BSYNC B1 ;  /* 0x0000000000017941 */ /* 0x000fea0003800000 */
.L_x_21841:
        /* <DEDUP_REMOVED lines=13> */
.L_x_21837:
[----:B------:R-:W-:Y:S05]  /*ef00*/  BSYNC B0 ;  /* 0x0000000000007941 */ /* 0x000fea0003800000 */
.L_x_21835:
        /* <DEDUP_REMOVED lines=8> */
.L_x_21846:
        /* <DEDUP_REMOVED lines=12> */
.L_x_21849:
[----:B------:R-:W-:Y:S02]  /*f050*/  IMAD.MOV.U32 R182, RZ, RZ, R178 ;  /* 0x000000ffffb67224 */ /* 0x000fe400078e00b2 */
.L_x_21850:
[----:B------:R-:W-:Y:S05]  /*f060*/  BSYNC B1 ;  /* 0x0000000000017941 */ /* 0x000fea0003800000 */
.L_x_21848:
        /* <DEDUP_REMOVED lines=16> */
.L_x_21854:
[----:B------:R-:W-:Y:S05]  /*f170*/  BSYNC B2 ;  /* 0x0000000000027941 */ /* 0x000fea0003800000 */
.L_x_21853:
        /* <DEDUP_REMOVED lines=44> */
.L_x_21852:
[----:B------:R-:W-:Y:S05]  /*f440*/  BSYNC B1 ;  /* 0x0000000000017941 */ /* 0x000fea0003800000 */
.L_x_21851:
        /* <DEDUP_REMOVED lines=13> */
.L_x_21847:
[----:B------:R-:W-:Y:S05]  /*f520*/  BSYNC B0 ;  /* 0x0000000000007941 */ /* 0x000fea0003800000 */
.L_x_21845:
        /* <DEDUP_REMOVED lines=8> */
.L_x_21856:
        /* <DEDUP_REMOVED lines=12> */
.L_x_21859:
[----:B------:R-:W-:Y:S02]  /*f670*/  IMAD.MOV.U32 R183, RZ, RZ, R178 ;  /* 0x000000ffffb77224 */ /* 0x000fe400078e00b2 */
.L_x_21860:
[----:B------:R-:W-:Y:S05]  /*f680*/  BSYNC B1 ;  /* 0x0000000000017941 */ /* 0x000fea0003800000 */
.L_x_21858:
        /* <DEDUP_REMOVED lines=16> */
.L_x_21864:
[----:B------:R-:W-:Y:S05]  /*f790*/  BSYNC B2 ;  /* 0x0000000000027941 */ /* 0x000fea0003800000 */
.L_x_21863:
        /* <DEDUP_REMOVED lines=44> */
.L_x_21862:
[----:B------:R-:W-:Y:S05]  /*fa60*/  BSYNC B1 ;  /* 0x0000000000017941 */ /* 0x000fea0003800000 */
.L_x_21861:
        /* <DEDUP_REMOVED lines=13> */
.L_x_21857:
[----:B------:R-:W-:Y:S05]  /*fb40*/  BSYNC B0 ;  /* 0x0000000000007941 */ /* 0x000fea0003800000 */
.L_x_21855:
        /* <DEDUP_REMOVED lines=8> */
.L_x_21866:
        /* <DEDUP_REMOVED lines=12> */
.L_x_21869:
[----:B------:R-:W-:Y:S02]  /*fc90*/  IMAD.MOV.U32 R184, RZ, RZ, R178 ;  /* 0x000000ffffb87224 */ /* 0x000fe400078e00b2 */
.L_x_21870:
[----:B------:R-:W-:Y:S05]  /*fca0*/  BSYNC B1 ;  /* 0x0000000000017941 */ /* 0x000fea0003800000 */
.L_x_21868:
        /* <DEDUP_REMOVED lines=16> */
.L_x_21874:
[----:B------:R-:W-:Y:S05]  /*fdb0*/  BSYNC B2 ;  /* 0x0000000000027941 */ /* 0x000fea0003800000 */
.L_x_21873:
        /* <DEDUP_REMOVED lines=44> */
.L_x_21872:
[----:B------:R-:W-:Y:S05]  /*10080*/  BSYNC B1 ;  /* 0x0000000000017941 */ /* 0x000fea0003800000 */
.L_x_21871:
        /* <DEDUP_REMOVED lines=13> */
.L_x_21867:
[----:B------:R-:W-:Y:S05]  /*10160*/  BSYNC B0 ;  /* 0x0000000000007941 */ /* 0x000fea0003800000 */
.L_x_21865:
        /* <DEDUP_REMOVED lines=8> */
.L_x_21876:
        /* <DEDUP_REMOVED lines=12> */
.L_x_21879:
[----:B------:R-:W-:Y:S02]  /*102b0*/  IMAD.MOV.U32 R185, RZ, RZ, R178 ;  /* 0x000000ffffb97224 */ /* 0x000fe400078e00b2 */
.L_x_21880:
[----:B------:R-:W-:Y:S05]  /*102c0*/  BSYNC B1 ;  /* 0x0000000000017941 */ /* 0x000fea0003800000 */
.L_x_21878:
        /* <DEDUP_REMOVED lines=16> */
.L_x_21884:
[----:B------:R-:W-:Y:S05]  /*103d0*/  BSYNC B2 ;  /* 0x0000000000027941 */ /* 0x000fea0003800000 */
.L_x_21883:
        /* <DEDUP_REMOVED lines=44> */
.L_x_21882:
[----:B------:R-:W-:Y:S05]  /*106a0*/  BSYNC B1 ;  /* 0x0000000000017941 */ /* 0x000fea0003800000 */
.L_x_21881:
        /* <DEDUP_REMOVED lines=13> */
.L_x_21877:
[----:B------:R-:W-:Y:S05]  /*10780*/  BSYNC B0 ;  /* 0x0000000000007941 */ /* 0x000fea0003800000 */
.L_x_21875:
[----:B------:R-:W-:Y:S01]  /*10790*/  FADD.FTZ R157, RZ, R167 ;  /* 0x000000a7ff9d7221 */ /* 0x000fe20000010000 */
[----:B------:R-:W0:Y:S01]  /*107a0*/  S2R R202, SR_TID.X ;  /* 0x0000000000ca7919 */ /* 0x000e220000002100 */
[----:B------:R-:W-:Y:S01]  /*107b0*/  IMAD.WIDE.U32 R192, R200, R235, c[0x0][0x188] ;  /* 0x00006200c8c07625 */ /* 0x000fe200078e00eb */
[----:B------:R-:W-:Y:S01]  /*107c0*/  F2FP.PACK_AB R159, R237, R221 ;  /* 0x000000dded9f723e */ /* 0x000fe200000000ff */
[----:B------:R-:W-:Y:S01]  /*107d0*/  BSSY B0, `(.L_x_21885) ;  /* 0x0000044000007945 */ /* 0x000fe20003800000 */
[----:B------:R-:W-:Y:S01]  /*107e0*/  F2FP.PACK_AB R158, R233, R231 ;  /* 0x000000e7e99e723e */ /* 0x000fe200000000ff */
        /* <DEDUP_REMOVED lines=66> */
.L_x_21886:
[----:B------:R-:W-:Y:S05]  /*10c10*/  BSYNC B0 ;  /* 0x0000000000007941 */ /* 0x000fea0003800000 */
.L_x_21885:
[----:B------:R-:W-:Y:S01]  /*10c20*/  @!P2 IADD3 R200, R200, 0x4, RZ ;  /* 0x00000004c8c8a810 */ /* 0x000fe20007ffe0ff */
[----:B------:R-:W-:Y:S01]  /*10c30*/  FADD.FTZ R198, R204, R237 ;  /* 0x000000edccc67221 */ /* 0x000fe20000010000 */
[----:B------:R-:W-:Y:S05]  /*10c40*/  BRA.DIV ~URZ, `(.L_x_21887) ;  /* 0x000015327f007947 */ /* 0x000fea000b800000 */
[----:B0-----:R0:W1:Y:S02]  /*10c50*/  SHFL.BFLY PT, R156, R198, 0x1, 0x1f ;  /* 0x0c201f00c69c7f89 */ /* 0x00106400000e0000 */
.L_x_21893:
        /* <DEDUP_REMOVED lines=100> */
.L_x_21894:
        /* <DEDUP_REMOVED lines=11> */
[----:B------:R-:W-:Y:S01]  /*11350*/  @!P0 IADD3 R193, R200, R193, RZ ;  /* 0x000000c1c8c18210 */ /* 0x000fe20007ffe0ff */
[----:B------:R-:W-:Y:S01]  /*11360*/  IMAD.MOV.U32 R159, RZ, RZ, RZ ;  /* 0x000000ffff9f7224 */ /* 0x000fe200078e00ff */
[----:B------:R-:W-:Y:S02]  /*11370*/  @!P0 MOV R159, 0x500 ;  /* 0x00000500009f8802 */ /* 0x000fe40000000f00 */
[----:B------:R-:W-:Y:S01]  /*11380*/  ISETP.NE.AND P1, PT, RZ, UR6, PT ;  /* 0x00000006ff007c0c */ /* 0x000fe2000bf25270 */
[----:B------:R-:W-:Y:S01]  /*11390*/  BSSY B0, `(.L_x_21889) ;  /* 0x00000d7000007945 */ /* 0x000fe20003800000 */
[----:B------:R-:W-:Y:S01]  /*113a0*/  I2F R204, R159 ;  /* 0x0000009f00cc7306 */ /* 0x000fe20000201400 */
[----:B------:R-:W1:Y:S04]  /*113b0*/  SHFL.DOWN PT, R192, R159, 0x2, 0x1f ;  /* 0x08401f009fc07f89 */ /* 0x000e6800000e0000 */
[----:B------:R2:W3:Y:S01]  /*113c0*/  @!P0 LDS.64 R156, [R193.X8] ;  /* 0x00000000c19c8984 */ /* 0x0004e20000008a00 */
[----:B-1----:R-:W-:-:S02]  /*113d0*/  IMAD.IADD R200, R192, 0x1, R159 ;  /* 0x00000001c0c87824 */ /* 0x002fc400078e029f */
        /* <DEDUP_REMOVED lines=137> */
[----:B------:R-:W-:Y:S01]  /*11c70*/  F2FP.PACK_AB R159, R208, R207 ;  /* 0x000000cfd09f723e */ /* 0x000fe200000000ff */
        /* <DEDUP_REMOVED lines=20> */
[----:B------:R-:W-:Y:S01]  /*11dc0*/  HFMA2.MMA R199, -RZ, RZ, 0, 9.5367431640625e-07 ;  /* 0x00000010ffc77435 */ /* 0x000fe200000001ff */
[----:B------:R-:W-:Y:S01]  /*11dd0*/  FFMA.FTZ R194, R68, R189, R108 ;  /* 0x000000bd44c27223 */ /* 0x000fe2000001006c */
[----:B------:R-:W-:Y:S01]  /*11de0*/  F2FP.PACK_AB R166, R200, R203 ;  /* 0x000000cbc8a6723e */ /* 0x000fe200000000ff */
[----:B------:R-:W-:-:S02]  /*11df0*/  FFMA.FTZ R175, R70, R191, R110 ;  /* 0x000000bf46af7223 */ /* 0x000fc4000001006e */
        /* <DEDUP_REMOVED lines=39> */
[----:B------:R-:W-:Y:S01]  /*12070*/  F2FP.PACK_AB R169, R197, R200 ;  /* 0x000000c8c5a9723e */ /* 0x000fe200000000ff */
        /* <DEDUP_REMOVED lines=8> */
.L_x_21890:
[----:B-1----:R-:W-:Y:S05]  /*12100*/  BSYNC B0 ;  /* 0x0000000000007941 */ /* 0x002fea0003800000 */
.L_x_21889:
[----:B------:R-:W-:Y:S02]  /*12110*/  IADD3 R2, R2, c[0x0][0x160], RZ ;  /* 0x0000580002027a10 */ /* 0x000fe40007ffe0ff */
[----:B------:R-:W-:Y:S02]  /*12120*/  LOP3.LUT P1, RZ, R176, 0xff, RZ, 0xc0, !PT ;  /* 0x000000ffb0ff7812 */ /* 0x000fe4000782c0ff */
[----:B------:R-:W-:Y:S02]  /*12130*/  ISETP.GE.AND P0, PT, R2, c[0x0][0x164], PT ;  /* 0x0000590002007a0c */ /* 0x000fe40003f06270 */
[----:B------:R-:W-:-:S11]  /*12140*/  SEL R176, RZ, 0x1, P1 ;  /* 0x00000001ffb07807 */ /* 0x000fd60000800000 */
[----:B0----5:R-:W-:Y:S01]  /*12150*/  @P0 CALL.REL.NOINC `(.L_x_21891) ;  /* 0x0000001000000944 */ /* 0x021fe20003c00000 */
[----:B------:R-:W-:Y:S05]  /*12160*/  BRA `(.L_x_21892) ;  /* 0xfffee7f000007947 */ /* 0x000fea000383ffff */
.L_x_21891:
[----:B------:R-:W-:Y:S05]  /*12170*/  EXIT ;  /* 0x000000000000794d */ /* 0x000fea0003800000 */
.L_x_21887:
[----:B0-----:R-:W-:Y:S01]  /*12180*/  IMAD.MOV.U32 R193, RZ, RZ, 0x1 ;  /* 0x00000001ffc17424 */ /* 0x001fe200078e00ff */
[----:B------:R-:W-:Y:S01]  /*12190*/  MOV R157, 0x1f ;  /* 0x0000001f009d7802 */ /* 0x000fe20000000f00 */
[----:B------:R-:W-:Y:S01]  /*121a0*/  IMAD.MOV.U32 R192, RZ, RZ, -0x1 ;  /* 0xffffffffffc07424 */ /* 0x000fe200078e00ff */
[----:B------:R-:W-:Y:S02]  /*121b0*/  MOV R158, 0x121d0 ;  /* 0x000121d0009e7802 */ /* 0x000fe40000000f00 */
[----:B-----5:R-:W-:Y:S05]  /*121c0*/  CALL.REL.NOINC `($__internal_95_$__cuda_sm70_shflsync_bfly_p) ;  /* 0x0000089000007944 */ /* 0x020fea0003c00000 */
[----:B-1----:R-:W-:Y:S01]  /*121d0*/  MOV R156, R193 ;  /* 0x000000c1009c7202 */ /* 0x002fe20000000f00 */
[----:B0-----:R-:W-:Y:S05]  /*121e0*/  BRA `(.L_x_21893) ;  /* 0xffffea7000007947 */ /* 0x001fea000383ffff */
.L_x_21888:
[----:B------:R-:W-:Y:S01]  /*121f0*/  HFMA2.MMA R157, -RZ, RZ, 0, 1.847743988037109375e-06 ;  /* 0x0000001fff9d7435 */ /* 0x000fe200000001ff */
[----:B------:R-:W-:Y:S01]  /*12200*/  IMAD.MOV.U32 R193, RZ, RZ, 0x2 ;  /* 0x00000002ffc17424 */ /* 0x000fe200078e00ff */
[----:B------:R-:W-:Y:S01]  /*12210*/  MOV R158, 0x12240 ;  /* 0x00012240009e7802 */ /* 0x000fe20000000f00 */
[----:B------:R-:W-:-:S03]  /*12220*/  IMAD.MOV.U32 R192, RZ, RZ, -0x1 ;  /* 0xffffffffffc07424 */ /* 0x000fc600078e00ff */
[----:B-----5:R-:W-:Y:S05]  /*12230*/  CALL.REL.NOINC `($__internal_95_$__cuda_sm70_shflsync_bfly_p) ;  /* 0x0000082000007944 */ /* 0x020fea0003c00000 */
[----:B01----:R-:W-:Y:S01]  /*12240*/  FADD.FTZ R198, R198, R193 ;  /* 0x000000c1c6c67221 */ /* 0x003fe20000010000 */
[----:B------:R-:W-:Y:S01]  /*12250*/  MOV R193, 0x4 ;  /* 0x0000000400c17802 */ /* 0x000fe20000000f00 */
[----:B------:R-:W-:Y:S01]  /*12260*/  IMAD.MOV.U32 R157, RZ, RZ, 0x1f ;  /* 0x0000001fff9d7424 */ /* 0x000fe200078e00ff */
[----:B------:R-:W-:-:S02]  /*12270*/  MOV R192, 0xffffffff ;  /* 0xffffffff00c07802 */ /* 0x000fc40000000f00 */
[----:B------:R-:W-:Y:S02]  /*12280*/  MOV R158, 0x122a0 ;  /* 0x000122a0009e7802 */ /* 0x000fe40000000f00 */
[----:B------:R-:W-:Y:S05]  /*12290*/  CALL.REL.NOINC `($__internal_95_$__cuda_sm70_shflsync_bfly_p) ;  /* 0x000007c000007944 */ /* 0x000fea0003c00000 */
[----:B0-----:R-:W-:Y:S01]  /*122a0*/  HFMA2.MMA R157, -RZ, RZ, 0, 1.847743988037109375e-06 ;  /* 0x0000001fff9d7435 */ /* 0x001fe200000001ff */
[----:B-1----:R-:W-:Y:S01]  /*122b0*/  FADD.FTZ R198, R198, R193 ;  /* 0x000000c1c6c67221 */ /* 0x002fe20000010000 */
[----:B------:R-:W-:Y:S01]  /*122c0*/  MOV R158, 0x12300 ;  /* 0x00012300009e7802 */ /* 0x000fe20000000f00 */
[----:B------:R-:W-:Y:S02]  /*122d0*/  IMAD.MOV.U32 R193, RZ, RZ, 0x8 ;  /* 0x00000008ffc17424 */ /* 0x000fe400078e00ff */
[----:B------:R-:W-:Y:S02]  /*122e0*/  IMAD.MOV.U32 R192, RZ, RZ, -0x1 ;  /* 0xffffffffffc07424 */ /* 0x000fe400078e00ff */
[----:B------:R-:W-:Y:S05]  /*122f0*/  CALL.REL.NOINC `($__internal_95_$__cuda_sm70_shflsync_bfly_p) ;  /* 0x0000076000007944 */ /* 0x000fea0003c00000 */
[----:B01----:R-:W-:Y:S01]  /*12300*/  FADD.FTZ R198, R198, R193 ;  /* 0x000000c1c6c67221 */ /* 0x003fe20000010000 */
[----:B------:R-:W-:Y:S01]  /*12310*/  MOV R193, 0x10 ;  /* 0x0000001000c17802 */ /* 0x000fe20000000f00 */
[----:B------:R-:W-:Y:S01]  /*12320*/  IMAD.MOV.U32 R157, RZ, RZ, 0x1f ;  /* 0x0000001fff9d7424 */ /* 0x000fe200078e00ff */
[----:B------:R-:W-:Y:S02]  /*12330*/  MOV R192, 0xffffffff ;  /* 0xffffffff00c07802 */ /* 0x000fe40000000f00 */
[----:B------:R-:W-:-:S02]  /*12340*/  MOV R158, 0x12360 ;  /* 0x00012360009e7802 */ /* 0x000fc40000000f00 */
[----:B------:R-:W-:Y:S05]  /*12350*/  CALL.REL.NOINC `($__internal_95_$__cuda_sm70_shflsync_bfly_p) ;  /* 0x0000070000007944 */ /* 0x000fea0003c00000 */
        /* <DEDUP_REMOVED lines=86> */
[----:B------:R-:W-:Y:S05]  /*128c0*/  CALL.REL.NOINC `($__internal_95_$__cuda_sm70_shflsync_bfly_p) ;  /* 0x0000019000007944 */ /* 0x000fea0003c00000 */
[----:B01----:R-:W-:Y:S01]  /*128d0*/  FADD.FTZ R198, R198, R193 ;  /* 0x000000c1c6c67221 */ /* 0x003fe20000010000 */
[----:B------:R-:W-:Y:S01]  /*128e0*/  MOV R193, 0x2 ;  /* 0x0000000200c17802 */ /* 0x000fe20000000f00 */
[----:B------:R-:W-:Y:S01]  /*128f0*/  IMAD.MOV.U32 R157, RZ, RZ, 0x1f ;  /* 0x0000001fff9d7424 */ /* 0x000fe200078e00ff */
[----:B------:R-:W-:Y:S02]  /*12900*/  MOV R192, 0xffffffff ;  /* 0xffffffff00c07802 */ /* 0x000fe40000000f00 */
[----:B------:R-:W-:-:S02]  /*12910*/  MOV R158, 0x12930 ;  /* 0x00012930009e7802 */ /* 0x000fc40000000f00 */
[----:B------:R-:W-:Y:S05]  /*12920*/  CALL.REL.NOINC `($__internal_95_$__cuda_sm70_shflsync_bfly_p) ;  /* 0x0000013000007944 */ /* 0x000fea0003c00000 */
[----:B0-----:R-:W-:Y:S01]  /*12930*/  HFMA2.MMA R157, -RZ, RZ, 0, 1.847743988037109375e-06 ;  /* 0x0000001fff9d7435 */ /* 0x001fe200000001ff */
[----:B-1----:R-:W-:Y:S01]  /*12940*/  FADD.FTZ R198, R198, R193 ;  /* 0x000000c1c6c67221 */ /* 0x002fe20000010000 */
[----:B------:R-:W-:Y:S01]  /*12950*/  MOV R158, 0x12990 ;  /* 0x00012990009e7802 */ /* 0x000fe20000000f00 */
[----:B------:R-:W-:-:S02]  /*12960*/  IMAD.MOV.U32 R193, RZ, RZ, 0x4 ;  /* 0x00000004ffc17424 */ /* 0x000fc400078e00ff */
[----:B------:R-:W-:Y:S02]  /*12970*/  IMAD.MOV.U32 R192, RZ, RZ, -0x1 ;  /* 0xffffffffffc07424 */ /* 0x000fe400078e00ff */
[----:B------:R-:W-:Y:S05]  /*12980*/  CALL.REL.NOINC `($__internal_95_$__cuda_sm70_shflsync_bfly_p) ;  /* 0x000000d000007944 */ /* 0x000fea0003c00000 */
[----:B01----:R-:W-:Y:S01]  /*12990*/  FADD.FTZ R198, R198, R193 ;  /* 0x000000c1c6c67221 */ /* 0x003fe20000010000 */
[----:B------:R-:W-:Y:S01]  /*129a0*/  MOV R193, 0x8 ;  /* 0x0000000800c17802 */ /* 0x000fe20000000f00 */
[----:B------:R-:W-:Y:S01]  /*129b0*/  IMAD.MOV.U32 R157, RZ, RZ, 0x1f ;  /* 0x0000001fff9d7424 */ /* 0x000fe200078e00ff */
[----:B------:R-:W-:Y:S02]  /*129c0*/  MOV R192, 0xffffffff ;  /* 0xffffffff00c07802 */ /* 0x000fe40000000f00 */
[----:B------:R-:W-:Y:S02]  /*129d0*/  MOV R158, 0x129f0 ;  /* 0x000129f0009e7802 */ /* 0x000fe40000000f00 */
[----:B------:R-:W-:Y:S05]  /*129e0*/  CALL.REL.NOINC `($__internal_95_$__cuda_sm70_shflsync_bfly_p) ;  /* 0x0000007000007944 */ /* 0x000fea0003c00000 */
[----:B0-----:R-:W-:Y:S01]  /*129f0*/  HFMA2.MMA R157, -RZ, RZ, 0, 1.847743988037109375e-06 ;  /* 0x0000001fff9d7435 */ /* 0x001fe200000001ff */
[----:B-1----:R-:W-:Y:S01]  /*12a00*/  FADD.FTZ R198, R198, R193 ;  /* 0x000000c1c6c67221 */ /* 0x002fe20000010000 */
[----:B------:R-:W-:Y:S01]  /*12a10*/  MOV R158, 0x12a50 ;  /* 0x00012a50009e7802 */ /* 0x000fe20000000f00 */
[----:B------:R-:W-:Y:S02]  /*12a20*/  IMAD.MOV.U32 R193, RZ, RZ, 0x10 ;  /* 0x00000010ffc17424 */ /* 0x000fe400078e00ff */
[----:B------:R-:W-:-:S02]  /*12a30*/  IMAD.MOV.U32 R192, RZ, RZ, -0x1 ;  /* 0xffffffffffc07424 */ /* 0x000fc400078e00ff */
[----:B------:R-:W-:Y:S05]  /*12a40*/  CALL.REL.NOINC `($__internal_95_$__cuda_sm70_shflsync_bfly_p) ;  /* 0x0000001000007944 */ /* 0x000fea0003c00000 */
[----:B01----:R-:W-:Y:S05]  /*12a50*/  BRA `(.L_x_21894) ;  /* 0xffffe84000007947 */ /* 0x003fea000383ffff */
        .weak           $__internal_95_$__cuda_sm70_shflsync_bfly_p
        .type           $__internal_95_$__cuda_sm70_shflsync_bfly_p,@function
        .size           $__internal_95_$__cuda_sm70_shflsync_bfly_p,(.L_x_36135 - $__internal_95_$__cuda_sm70_shflsync_bfly_p)
$__internal_95_$__cuda_sm70_shflsync_bfly_p:
[----:B------:R-:W-:Y:S01]  /*12a60*/  MOV R159, 0x0 ;  /* 0x00000000009f7802 */ /* 0x000fe20000000f00 */
[----:B------:R-:W-:Y:S04]  /*12a70*/  WARPSYNC R192 ;  /* 0x000000c000007348 */ /* 0x000fe80003800000 */
[----:B------:R0:W1:Y:S01]  /*12a80*/  SHFL.BFLY PT, R193, R198, R193, R157 ;  /* 0x0c0000c1c6c17389 */ /* 0x00006200000e009d */
[----:B------:R-:W-:Y:S05]  /*12a90*/  RET.REL.NODEC R158 `(_ZN10layer_norm13ln_fwd_kernelINS_13Kernel_traitsIf6__halfS2_S2_fjLj5120ELj1ELj1ELj4ELj16ENS_18Kernel_traits_baseILj5120EfS2_S2_S2_fjLj128EEEEELb1ELb1ELb1ELb1EEEvNS_9FwdParamsE) ;  /* 0xfffed5609e007950 */ /* 0x000fea0003c3ffff */
.L_x_21895:
        /* <DEDUP_REMOVED lines=14> */
.L_x_36135:


//--------------------- .text._ZN10layer_norm13ln_fwd_kernelINS_13Kernel_traitsI6__halfS2_fS2_fjLj5120ELj1ELj1ELj4ELj16ENS_18Kernel_traits_baseILj5120ES2_S2_fS2_fjLj128EEEEELb0ELb0ELb0ELb0EEEvNS_9FwdParamsE --------------------------
	.section	.text._ZN10layer_norm13ln_fwd_kernelINS_13Kernel_traitsI6__halfS2_fS2_fjLj5120ELj1ELj1ELj4ELj16ENS_18Kernel_traits_baseILj5120ES2_S2_fS2_fjLj128EEEEELb0ELb0ELb0ELb0EEEvNS_9FwdParamsE,"ax",@progbits
	.sectioninfo	@"SHI_REGISTERS=156"
	.align	128
        .global         _ZN10layer_norm13ln_fwd_kernelINS_13Kernel_traitsI6__halfS2_fS2_fjLj5120ELj1ELj1ELj4ELj16ENS_18Kernel_traits_baseILj5120ES2_S2_fS2_fjLj128EEEEELb0ELb0ELb0ELb0EEEvNS_9FwdParamsE
        .type           _ZN10layer_norm13ln_fwd_kernelINS_13Kernel_traitsI6__halfS2_fS2_fjLj5120ELj1ELj1ELj4ELj16ENS_18Kernel_traits_baseILj5120ES2_S2_fS2_fjLj128EEEEELb0ELb0ELb0ELb0EEEvNS_9FwdParamsE,@function
        .size           _ZN10layer_norm13ln_fwd_kernelINS_13Kernel_traitsI6__halfS2_fS2_fjLj5120ELj1ELj1ELj4ELj16ENS_18Kernel_traits_baseILj5120ES2_S2_fS2_fjLj128EEEEELb0ELb0ELb0ELb0EEEvNS_9FwdParamsE,(.L_x_36136 - _ZN10layer_norm13ln_fwd_kernelINS_13Kernel_traitsI6__halfS2_fS2_fjLj5120ELj1ELj1ELj4ELj16ENS_18Kernel_traits_baseILj5120ES2_S2_fS2_fjLj128EEEEELb0ELb0ELb0ELb0EEEvNS_9FwdParamsE)
        .other          _ZN10layer_norm13ln_fwd_kernelINS_13Kernel_traitsI6__halfS2_fS2_fjLj5120ELj1ELj1ELj4ELj16ENS_18Kernel_traits_baseILj5120ES2_S2_fS2_fjLj128EEEEELb0ELb0ELb0ELb0EEEvNS_9FwdParamsE,@"STO_CUDA_ENTRY STV_DEFAULT"
_ZN10layer_norm13ln_fwd_kernelINS_13Kernel_traitsI6__halfS2_fS2_fjLj5120ELj1ELj1ELj4ELj16ENS_18Kernel_traits_baseILj5120ES2_S2_fS2_fjLj128EEEEELb0ELb0ELb0ELb0EEEvNS_9FwdParamsE:
.text._ZN10layer_norm13ln_fwd_kernelINS_13Kernel_traitsI6__halfS2_fS2_fjLj5120ELj1ELj1ELj4ELj16ENS_18Kernel_traits_baseILj5120ES2_S2_fS2_fjLj128EEEEELb0ELb0ELb0ELb0EEEvNS_9FwdParamsE:
        /* <DEDUP_REMOVED lines=29> */
.L_x_21897:
[----:B0-----:R-:W-:Y:S05]  /*01d0*/  BSYNC B0 ;  /* 0x0000000000007941 */ /* 0x001fea0003800000 */
.L_x_21896:
        /* <DEDUP_REMOVED lines=13> */
.L_x_21899:
[----:B0-----:R-:W-:Y:S05]  /*02b0*/  BSYNC B0 ;  /* 0x0000000000007941 */ /* 0x001fea0003800000 */
.L_x_21898:
        /* <DEDUP_REMOVED lines=13> */
.L_x_21901:
[----:B0-----:R-:W-:Y:S05]  /*0390*/  BSYNC B0 ;  /* 0x0000000000007941 */ /* 0x001fea0003800000 */
.L_x_21900:
        /* <DEDUP_REMOVED lines=13> */
.L_x_21903:
[----:B0-----:R-:W-:Y:S05]  /*0470*/  BSYNC B0 ;  /* 0x0000000000007941 */ /* 0x001fea0003800000 */
.L_x_21902:
        /* <DEDUP_REMOVED lines=12> */
.L_x_21905:
[----:B0-----:R-:W-:Y:S05]  /*0540*/  BSYNC B0 ;  /* 0x0000000000007941 */ /* 0x001fea0003800000 */
.L_x_21904:
[----:B------:R-:W0:Y:S02]  /*0550*/  S2UR UR6, SR_CTAID.X ;  /* 0x00000000000679c3 */ /* 0x000e240000002500 */
[----:B0-----:R-:W-:-:S04]  /*0560*/  LEA.HI R139, R87, UR6, RZ, 0x19 ;  /* 0x00000006578b7c11 */ /* 0x001fc8000f8fc8ff */
[----:B------:R-:W-:-:S13]  /*0570*/  ISETP.GE.AND P3, PT, R139, c[0x0][0x164], PT ;  /* 0x000059008b007a0c */ /* 0x000fda0003f66270 */
[----:B------:R-:W-:Y:S05]  /*0580*/  @P3 EXIT ;  /* 0x000000000000394d */ /* 0x000fea0003800000 */
[----:B------:R-:W-:Y:S01]  /*0590*/  SHF.R.S32.HI R56, RZ, 0x3, R56 ;  /* 0x00000003ff387819 */ /* 0x000fe20000011438 */
[--C-:B-----5:R-:W-:Y:S01]  /*05a0*/  HADD2.F32 R95, -RZ, R28.reuse.H0_H0 ;  /* 0x2000001cff5f7230 */ /* 0x120fe20000004100 */
[----:B------:R-:W-:Y:S01]  /*05b0*/  MOV R137, 0x1 ;  /* 0x0000000100897802 */ /* 0x000fe20000000f00 */
[----:B------:R-:W-:Y:S01]  /*05c0*/  HADD2.F32 R96, -RZ, R28.H1_H1 ;  /* 0x3000001cff607230 */ /* 0x000fe20000004100 */
[----:B------:R-:W-:Y:S01]  /*05d0*/  LOP3.LUT R28, R56, 0x7f, RZ, 0xc0, !PT ;  /* 0x0000007f381c7812 */ /* 0x000fe200078ec0ff */
[--C-:B------:R-:W-:Y:S01]  /*05e0*/  HADD2.F32 R97, -RZ, R29.reuse.H0_H0 ;  /* 0x2000001dff617230 */ /* 0x100fe20000004100 */
[----:B------:R-:W-:Y:S01]  /*05f0*/  SHF.R.U32.HI R56, RZ, 0x2, R56 ;  /* 0x00000002ff387819 */ /* 0x000fe20000011638 */
[----:B------:R-:W-:Y:S01]  /*0600*/  HADD2.F32 R98, -RZ, R29.H1_H1 ;  /* 0x3000001dff627230 */ /* 0x000fe20000004100 */
[C---:B------:R-:W-:Y:S01]  /*0610*/  LOP3.LUT R29, R87.reuse, 0x60, RZ, 0xc0, !PT ;  /* 0x00000060571d7812 */ /* 0x040fe200078ec0ff */
[--C-:B------:R-:W-:Y:S01]  /*0620*/  HADD2.F32 R99, -RZ, R30.reuse.H0_H0 ;  /* 0x2000001eff637230 */ /* 0x100fe20000004100 */
[----:B------:R-:W-:Y:S01]  /*0630*/  LOP3.LUT R56, R56, 0x3fffffe0, RZ, 0xc0, !PT ;  /* 0x3fffffe038387812 */ /* 0x000fe200078ec0ff */
        /* <DEDUP_REMOVED lines=9> */
[----:B------:R-:W-:Y:S01]  /*06d0*/  IMNMX R29, R29, 0x20, PT ;  /* 0x000000201d1d7817 */ /* 0x000fe20003800200 */
[--C-:B------:R-:W-:Y:S01]  /*06e0*/  HADD2.F32 R82, -RZ, R25.reuse.H0_H0 ;  /* 0x20000019ff527230 */ /* 0x100fe20000004100 */
[----:B------:R-:W-:Y:S01]  /*06f0*/  IADD3 R31, R28, -R31, RZ ;  /* 0x8000001f1c1f7210 */ /* 0x000fe20007ffe0ff */
[----:B------:R-:W-:Y:S01]  /*0700*/  HADD2.F32 R83, -RZ, R25.H1_H1 ;  /* 0x30000019ff537230 */ /* 0x000fe20000004100 */
[----:B------:R-:W-:Y:S01]  /*0710*/  IADD3 R29, R29, R56, RZ ;  /* 0x000000381d1d7210 */ /* 0x000fe20007ffe0ff */
[--C-:B------:R-:W-:Y:S01]  /*0720*/  HADD2.F32 R80, -RZ, R26.reuse.H0_H0 ;  /* 0x2000001aff507230 */ /* 0x100fe20000004100 */
[----:B------:R-:W-:Y:S01]  /*0730*/  IMNMX R31, RZ, R31, !PT ;  /* 0x0000001fff1f7217 */ /* 0x000fe20007800200 */
[----:B------:R-:W-:Y:S01]  /*0740*/  HADD2.F32 R81, -RZ, R26.H1_H1 ;  /* 0x3000001aff517230 */ /* 0x000fe20000004100 */
[----:B------:R-:W-:Y:S01]  /*0750*/  SHF.L.U32 R29, R29, 0x3, RZ ;  /* 0x000000031d1d7819 */ /* 0x000fe200000006ff */
[--C-:B------:R-:W-:Y:S01]  /*0760*/  HADD2.F32 R12, -RZ, R10.reuse.H0_H0 ;  /* 0x2000000aff0c7230 */ /* 0x100fe20000004100 */
[----:B------:R-:W-:Y:S01]  /*0770*/  IMNMX R31, R31, 0x20, PT ;  /* 0x000000201f1f7817 */ /* 0x000fe20003800200 */
[----:B------:R-:W-:Y:S01]  /*0780*/  HADD2.F32 R13, -RZ, R10.H1_H1 ;  /* 0x3000000aff0d7230 */ /* 0x000fe20000004100 */
[----:B------:R-:W-:Y:S01]  /*0790*/  ULDC.U8 UR6, c[0x0][0x1f0] ;  /* 0x00007c0000067ab9 */ /* 0x000fe20000000000 */
[----:B------:R-:W-:Y:S01]  /*07a0*/  HADD2.F32 R26, -RZ, R27.H0_H0 ;  /* 0x2000001bff1a7230 */ /* 0x000fe20000004100 */
[----:B------:R-:W0:Y:S01]  /*07b0*/  I2F.U32 R29, R29 ;  /* 0x0000001d001d7306 */ /* 0x000e220000201000 */
[----:B------:R-:W-:Y:S01]  /*07c0*/  IADD3 R31, R56, R31, RZ ;  /* 0x0000001f381f7210 */ /* 0x000fe20007ffe0ff */
[----:B------:R-:W-:-:S02]  /*07d0*/  HADD2.F32 R25, -RZ, R4.H0_H0 ;  /* 0x20000004ff197230 */ /* 0x000fc40000004100 */
[----:B------:R-:W-:Y:S01]  /*07e0*/  HADD2.F32 R24, -RZ, R4.H1_H1 ;  /* 0x30000004ff187230 */ /* 0x000fe20000004100 */
[----:B------:R-:W-:Y:S01]  /*07f0*/  SHF.L.U32 R138, R31, 0x3, RZ ;  /* 0x000000031f8a7819 */ /* 0x000fe200000006ff */
[--C-:B------:R-:W-:Y:S02]  /*0800*/  HADD2.F32 R23, -RZ, R5.reuse.H0_H0 ;  /* 0x20000005ff177230 */ /* 0x100fe40000004100 */
[----:B------:R-:W-:Y:S02]  /*0810*/  HADD2.F32 R22, -RZ, R5.H1_H1 ;  /* 0x30000005ff167230 */ /* 0x000fe40000004100 */
[--C-:B------:R-:W-:Y:S02]  /*0820*/  HADD2.F32 R21, -RZ, R6.reuse.H0_H0 ;  /* 0x20000006ff157230 */ /* 0x100fe40000004100 */
[----:B------:R-:W-:Y:S02]  /*0830*/  HADD2.F32 R20, -RZ, R6.H1_H1 ;  /* 0x30000006ff147230 */ /* 0x000fe40000004100 */
[--C-:B------:R-:W-:Y:S01]  /*0840*/  HADD2.F32 R19, -RZ, R7.reuse.H0_H0 ;  /* 0x20000007ff137230 */ /* 0x100fe20000004100 */
[----:B0-----:R0:W1:Y:S01]  /*0850*/  MUFU.RCP R130, R29 ;  /* 0x0000001d00827308 */ /* 0x0010620000001000 */
[----:B------:R-:W-:-:S02]  /*0860*/  HADD2.F32 R18, -RZ, R7.H1_H1 ;  /* 0x30000007ff127230 */ /* 0x000fc40000004100 */
[--C-:B------:R-:W-:Y:S02]  /*0870*/  HADD2.F32 R16, -RZ, R8.reuse.H0_H0 ;  /* 0x20000008ff107230 */ /* 0x100fe40000004100 */
[----:B------:R-:W-:Y:S02]  /*0880*/  HADD2.F32 R17, -RZ, R8.H1_H1 ;  /* 0x30000008ff117230 */ /* 0x000fe40000004100 */
[--C-:B------:R-:W-:Y:S02]  /*0890*/  HADD2.F32 R14, -RZ, R9.reuse.H0_H0 ;  /* 0x20000009ff0e7230 */ /* 0x100fe40000004100 */
[----:B------:R-:W-:Y:S02]  /*08a0*/  HADD2.F32 R15, -RZ, R9.H1_H1 ;  /* 0x30000009ff0f7230 */ /* 0x000fe40000004100 */
[----:B------:R-:W-:Y:S02]  /*08b0*/  HADD2.F32 R10, -RZ, R11.H0_H0 ;  /* 0x2000000bff0a7230 */ /* 0x000fe40000004100 */
        /* <DEDUP_REMOVED lines=49> */
[----:B01----:R-:W-:Y:S02]  /*0bd0*/  HADD2.F32 R135, -RZ, R47.H1_H1 ;  /* 0x3000002fff877230 */ /* 0x003fe40000004100 */
.L_x_21929:
        /* <DEDUP_REMOVED lines=27> */
[----:B------:R-:W-:Y:S01]  /*0d90*/  LEA.HI.X R77, R136, c[0x0][0x18c], RZ, 0x5, P4 ;  /* 0x00006300884d7a11 */ /* 0x000fe200020f2cff */
[----:B--2---:R-:W-:-:S02]  /*0da0*/  HADD2.F32 R43, -RZ, R36.H0_H0 ;  /* 0x20000024ff2b7230 */ /* 0x004fc40000004100 */
[----:B------:R-:W-:Y:S02]  /*0db0*/  HADD2.F32 R79, -RZ, R36.H1_H1 ;  /* 0x30000024ff4f7230 */ /* 0x000fe40000004100 */
[--C-:B------:R-:W-:Y:S01]  /*0dc0*/  HADD2.F32 R141, -RZ, R37.reuse.H0_H0 ;  /* 0x20000025ff8d7230 */ /* 0x100fe20000004100 */
[-C--:B------:R-:W-:Y:S01]  /*0dd0*/  FMUL.FTZ R36, R43, R78.reuse ;  /* 0x0000004e2b247220 */ /* 0x080fe20000410000 */
[----:B------:R-:W-:Y:S01]  /*0de0*/  HADD2.F32 R143, -RZ, R37.H1_H1 ;  /* 0x30000025ff8f7230 */ /* 0x000fe20000004100 */
[-C--:B------:R-:W-:Y:S01]  /*0df0*/  FMUL.FTZ R37, R79, R78.reuse ;  /* 0x0000004e4f257220 */ /* 0x080fe20000410000 */
[--C-:B------:R-:W-:Y:S01]  /*0e00*/  HADD2.F32 R145, -RZ, R38.reuse.H0_H0 ;  /* 0x20000026ff917230 */ /* 0x100fe20000004100 */
[----:B------:R-:W-:Y:S01]  /*0e10*/  IADD3 R79, R136, 0x80, RZ ;  /* 0x00000080884f7810 */ /* 0x000fe20007ffe0ff */
[----:B------:R-:W-:Y:S01]  /*0e20*/  HADD2.F32 R147, -RZ, R38.H1_H1 ;  /* 0x30000026ff937230 */ /* 0x000fe20000004100 */
[-C--:B------:R-:W-:Y:S01]  /*0e30*/  FMUL.FTZ R38, R141, R78.reuse ;  /* 0x0000004e8d267220 */ /* 0x080fe20000410000 */
[--C-:B------:R-:W-:Y:S01]  /*0e40*/  HADD2.F32 R149, -RZ, R39.reuse.H0_H0 ;  /* 0x20000027ff957230 */ /* 0x100fe20000004100 */
[-C--:B0-----:R-:W-:Y:S01]  /*0e50*/  FMUL.FTZ R40, R145, R78.reuse ;  /* 0x0000004e91287220 */ /* 0x081fe20000410000 */
[----:B------:R-:W-:Y:S01]  /*0e60*/  HADD2.F32 R151, -RZ, R39.H1_H1 ;  /* 0x30000027ff977230 */ /* 0x000fe20000004100 */
[----:B------:R-:W-:-:S02]  /*0e70*/  FMUL.FTZ R39, R143, R78 ;  /* 0x0000004e8f277220 */ /* 0x000fc40000410000 */
[-C--:B------:R-:W-:Y:S02]  /*0e80*/  FMUL.FTZ R41, R147, R78.reuse ;  /* 0x0000004e93297220 */ /* 0x080fe40000410000 */
[-C--:B------:R-:W-:Y:S02]  /*0e90*/  FMUL.FTZ R42, R149, R78.reuse ;  /* 0x0000004e952a7220 */ /* 0x080fe40000410000 */
        /* <DEDUP_REMOVED lines=11> */
.L_x_21907:
[----:B------:R-:W-:Y:S05]  /*0f50*/  BSYNC B0 ;  /* 0x0000000000007941 */ /* 0x000fea0003800000 */
.L_x_21906:
        /* <DEDUP_REMOVED lines=16> */
[----:B------:R-:W-:Y:S01]  /*1060*/  IADD3 R79, R79, 0x80, RZ ;  /* 0x000000804f4f7810 */ /* 0x000fe20007ffe0ff */
[--C-:B--2---:R-:W-:Y:S02]  /*1070*/  HADD2.F32 R51, -RZ, R44.reuse.H0_H0 ;  /* 0x2000002cff337230 */ /* 0x104fe40000004100 */
[----:B------:R-:W-:Y:S02]  /*1080*/  HADD2.F32 R141, -RZ, R44.H1_H1 ;  /* 0x3000002cff8d7230 */ /* 0x000fe40000004100 */
[--C-:B------:R-:W-:Y:S01]  /*1090*/  HADD2.F32 R143, -RZ, R45.reuse.H0_H0 ;  /* 0x2000002dff8f7230 */ /* 0x100fe20000004100 */
[-C--:B------:R-:W-:Y:S01]  /*10a0*/  FMUL.FTZ R44, R51, R78.reuse ;  /* 0x0000004e332c7220 */ /* 0x080fe20000410000 */
[----:B------:R-:W-:Y:S01]  /*10b0*/  HADD2.F32 R145, -RZ, R45.H1_H1 ;  /* 0x3000002dff917230 */ /* 0x000fe20000004100 */
[-C--:B------:R-:W-:Y:S01]  /*10c0*/  FMUL.FTZ R45, R141, R78.reuse ;  /* 0x0000004e8d2d7220 */ /* 0x080fe20000410000 */
[--C-:B------:R-:W-:Y:S02]  /*10d0*/  HADD2.F32 R147, -RZ, R46.reuse.H0_H0 ;  /* 0x2000002eff937230 */ /* 0x100fe40000004100 */
[----:B------:R-:W-:Y:S01]  /*10e0*/  HADD2.F32 R149, -RZ, R46.H1_H1 ;  /* 0x3000002eff957230 */ /* 0x000fe20000004100 */
[-C--:B------:R-:W-:Y:S01]  /*10f0*/  FMUL.FTZ R46, R143, R78.reuse ;  /* 0x0000004e8f2e7220 */ /* 0x080fe20000410000 */
[--C-:B------:R-:W-:Y:S01]  /*1100*/  HADD2.F32 R151, -RZ, R47.reuse.H0_H0 ;  /* 0x2000002fff977230 */ /* 0x100fe20000004100 */
[-C--:B-1----:R-:W-:Y:S01]  /*1110*/  FMUL.FTZ R48, R147, R78.reuse ;  /* 0x0000004e93307220 */ /* 0x082fe20000410000 */
        /* <DEDUP_REMOVED lines=15> */
.L_x_21909:
[----:B------:R-:W-:Y:S05]  /*1210*/  BSYNC B0 ;  /* 0x0000000000007941 */ /* 0x000fea0003800000 */
.L_x_21908:
        /* <DEDUP_REMOVED lines=43> */
.L_x_21911:
[----:B------:R-:W-:Y:S05]  /*14d0*/  BSYNC B0 ;  /* 0x0000000000007941 */ /* 0x000fea0003800000 */
.L_x_21910:
        /* <DEDUP_REMOVED lines=42> */
.L_x_21913:
[----:B------:R-:W-:Y:S05]  /*1780*/  BSYNC B0 ;  /* 0x0000000000007941 */ /* 0x000fea0003800000 */
.L_x_21912:
        /* <DEDUP_REMOVED lines=13> */
[----:B------:R-:W-:Y:S01]  /*1860*/  ISETP.NE.AND.EX P3, PT, RZ, c[0x0][0x184], PT, P3 ;  /* 0x00006100ff007a0c */ /* 0x000fe20003f65330 */
[----:B--2---:R-:W-:-:S02]  /*1870*/  HADD2.F32 R75, -RZ, R68.H0_H0 ;  /* 0x20000044ff4b7230 */ /* 0x004fc40000004100 */
[----:B------:R-:W-:Y:S02]  /*1880*/  HADD2.F32 R77, -RZ, R68.H1_H1 ;  /* 0x30000044ff4d7230 */ /* 0x000fe40000004100 */
[--C-:B------:R-:W-:Y:S01]  /*1890*/  HADD2.F32 R141, -RZ, R69.reuse.H0_H0 ;  /* 0x20000045ff8d7230 */ /* 0x100fe20000004100 */
[-C--:B------:R-:W-:Y:S01]  /*18a0*/  FMUL.FTZ R68, R75, R78.reuse ;  /* 0x0000004e4b447220 */ /* 0x080fe20000410000 */
[----:B------:R-:W-:Y:S01]  /*18b0*/  HADD2.F32 R143, -RZ, R69.H1_H1 ;  /* 0x30000045ff8f7230 */ /* 0x000fe20000004100 */
[-C--:B------:R-:W-:Y:S01]  /*18c0*/  FMUL.FTZ R69, R77, R78.reuse ;  /* 0x0000004e4d457220 */ /* 0x080fe20000410000 */
[--C-:B------:R-:W-:Y:S01]  /*18d0*/  HADD2.F32 R145, -RZ, R70.reuse.H0_H0 ;  /* 0x20000046ff917230 */ /* 0x100fe20000004100 */
[----:B------:R-:W-:Y:S01]  /*18e0*/  LEA.HI.X R77, R79, c[0x0][0x18c], RZ, 0x5, P4 ;  /* 0x000063004f4d7a11 */ /* 0x000fe200020f2cff */
        /* <DEDUP_REMOVED lines=19> */
.L_x_21915:
[----:B------:R-:W-:Y:S05]  /*1a20*/  BSYNC B0 ;  /* 0x0000000000007941 */ /* 0x000fea0003800000 */
.L_x_21914:
        /* <DEDUP_REMOVED lines=51> */
.L_x_21930:
        /* <DEDUP_REMOVED lines=101> */
.L_x_21931:
        /* <DEDUP_REMOVED lines=67> */
[--C-:B-1----:R-:W-:Y:S01]  /*27e0*/  FADD.FTZ R76, R36, -R142.reuse ;  /* 0x8000008e244c7221 */ /* 0x102fe20000010000 */
        /* <DEDUP_REMOVED lines=31> */
.L_x_21919:
[----:B------:R-:W-:Y:S05]  /*29e0*/  BSYNC B0 ;  /* 0x0000000000007941 */ /* 0x000fea0003800000 */
.L_x_21918:
        /* <DEDUP_REMOVED lines=35> */
.L_x_21921:
[----:B------:R-:W-:Y:S05]  /*2c20*/  BSYNC B0 ;  /* 0x0000000000007941 */ /* 0x000fea0003800000 */
.L_x_21920:
        /* <DEDUP_REMOVED lines=35> */
.L_x_21923:
[----:B------:R-:W-:Y:S05]  /*2e60*/  BSYNC B0 ;  /* 0x0000000000007941 */ /* 0x000fea0003800000 */
.L_x_21922:
        /* <DEDUP_REMOVED lines=34> */
.L_x_21925:
[----:B------:R-:W-:Y:S05]  /*3090*/  BSYNC B0 ;  /* 0x0000000000007941 */ /* 0x000fea0003800000 */
.L_x_21924:
        /* <DEDUP_REMOVED lines=33> */
.L_x_21927:
[----:B------:R-:W-:Y:S05]  /*32b0*/  BSYNC B0 ;  /* 0x0000000000007941 */ /* 0x000fea0003800000 */
.L_x_21926:
[----:B------:R-:W-:Y:S02]  /*32c0*/  IADD3 R139, R139, c[0x0][0x160], RZ ;  /* 0x000058008b8b7a10 */ /* 0x000fe40007ffe0ff */
[----:B------:R-:W-:Y:S02]  /*32d0*/  LOP3.LUT P4, RZ, R137, 0xff, RZ, 0xc0, !PT ;  /* 0x000000ff89ff7812 */ /* 0x000fe4000788c0ff */
[----:B------:R-:W-:Y:S02]  /*32e0*/  ISETP.GE.AND P3, PT, R139, c[0x0][0x164], PT ;  /* 0x000059008b007a0c */ /* 0x000fe40003f66270 */
[----:B------:R-:W-:-:S11]  /*32f0*/  SEL R137, RZ, 0x1, P4 ;  /* 0x00000001ff897807 */ /* 0x000fd60002000000 */
[----:B01----:R-:W-:Y:S01]  /*3300*/  @P3 CALL.REL.NOINC `(.L_x_21928) ;  /* 0x0000001000003944 */ /* 0x003fe20003c00000 */
[----:B------:R-:W-:Y:S05]  /*3310*/  BRA `(.L_x_21929) ;  /* 0xffffd8c000007947 */ /* 0x000fea000383ffff */
.L_x_21928:
[----:B------:R-:W-:Y:S05]  /*3320*/  EXIT ;  /* 0x000000000000794d */ /* 0x000fea0003800000 */
.L_x_21916:
[----:B------:R-:W-:Y:S01]  /*3330*/  HFMA2.MMA R144, -RZ, RZ, 0, 5.9604644775390625e-08 ;  /* 0x00000001ff907435 */ /* 0x000fe200000001ff */
[----:B------:R-:W-:Y:S02]  /*3340*/  MOV R142, 0x1f ;  /* 0x0000001f008e7802 */ /* 0x000fe40000000f00 */
[----:B------:R-:W-:Y:S02]  /*3350*/  MOV R143, 0xffffffff ;  /* 0xffffffff008f7802 */ /* 0x000fe40000000f00 */
[----:B------:R-:W-:Y:S02]  /*3360*/  MOV R78, 0x3380 ;  /* 0x00003380004e7802 */ /* 0x000fe40000000f00 */
[----:B------:R-:W-:Y:S05]  /*3370*/  CALL.REL.NOINC `($__internal_96_$__cuda_sm70_shflsync_bfly_p) ;  /* 0x000008b000007944 */ /* 0x000fea0003c00000 */
[----:B-1----:R-:W-:Y:S01]  /*3380*/  MOV R76, R144 ;  /* 0x00000090004c7202 */ /* 0x002fe20000000f00 */
[----:B0-----:R-:W-:Y:S05]  /*3390*/  BRA `(.L_x_21930) ;  /* 0xffffe9c000007947 */ /* 0x001fea000383ffff */
.L_x_21917:
[----:B------:R-:W-:Y:S01]  /*33a0*/  HFMA2.MMA R144, -RZ, RZ, 0, 1.1920928955078125e-07 ;  /* 0x00000002ff907435 */ /* 0x000fe200000001ff */
[----:B------:R-:W-:Y:S02]  /*33b0*/  MOV R142, 0x1f ;  /* 0x0000001f008e7802 */ /* 0x000fe40000000f00 */
[----:B------:R-:W-:Y:S02]  /*33c0*/  MOV R143, 0xffffffff ;  /* 0xffffffff008f7802 */ /* 0x000fe40000000f00 */
[----:B------:R-:W-:-:S02]  /*33d0*/  MOV R78, 0x33f0 ;  /* 0x000033f0004e7802 */ /* 0x000fc40000000f00 */
[----:B------:R-:W-:Y:S05]  /*33e0*/  CALL.REL.NOINC `($__internal_96_$__cuda_sm70_shflsync_bfly_p) ;  /* 0x0000084000007944 */ /* 0x000fea0003c00000 */
[----:B01----:R-:W-:Y:S01]  /*33f0*/  FADD.FTZ R77, R77, R144 ;  /* 0x000000904d4d7221 */ /* 0x003fe20000010000 */
[----:B------:R-:W-:Y:S01]  /*3400*/  HFMA2.MMA R144, -RZ, RZ, 0, 2.384185791015625e-07 ;  /* 0x00000004ff907435 */ /* 0x000fe200000001ff */
[----:B------:R-:W-:-:S02]  /*3410*/  MOV R142, 0x1f ;  /* 0x0000001f008e7802 */ /* 0x000fc40000000f00 */
[----:B------:R-:W-:Y:S02]  /*3420*/  MOV R143, 0xffffffff ;  /* 0xffffffff008f7802 */ /* 0x000fe40000000f00 */
[----:B------:R-:W-:Y:S02]  /*3430*/  MOV R78, 0x3450 ;  /* 0x00003450004e7802 */ /* 0x000fe40000000f00 */
[----:B------:R-:W-:Y:S05]  /*3440*/  CALL.REL.NOINC `($__internal_96_$__cuda_sm70_shflsync_bfly_p) ;  /* 0x000007e000007944 */ /* 0x000fea0003c00000 */
[----:B01----:R-:W-:Y:S01]  /*3450*/  FADD.FTZ R77, R77, R144 ;  /* 0x000000904d4d7221 */ /* 0x003fe20000010000 */
[----:B------:R-:W-:Y:S01]  /*3460*/  HFMA2.MMA R144, -RZ, RZ, 0, 4.76837158203125e-07 ;  /* 0x00000008ff907435 */ /* 0x000fe200000001ff */
[----:B------:R-:W-:Y:S02]  /*3470*/  MOV R142, 0x1f ;  /* 0x0000001f008e7802 */ /* 0x000fe40000000f00 */
[----:B------:R-:W-:Y:S02]  /*3480*/  MOV R143, 0xffffffff ;  /* 0xffffffff008f7802 */ /* 0x000fe40000000f00 */
[----:B------:R-:W-:Y:S02]  /*3490*/  MOV R78, 0x34b0 ;  /* 0x000034b0004e7802 */ /* 0x000fe40000000f00 */
[----:B------:R-:W-:Y:S05]  /*34a0*/  CALL.REL.NOINC `($__internal_96_$__cuda_sm70_shflsync_bfly_p) ;  /* 0x0000078000007944 */ /* 0x000fea0003c00000 */
[----:B01----:R-:W-:Y:S01]  /*34b0*/  FADD.FTZ R77, R77, R144 ;  /* 0x000000904d4d7221 */ /* 0x003fe20000010000 */
[----:B------:R-:W-:Y:S01]  /*34c0*/  HFMA2.MMA R144, -RZ, RZ, 0, 9.5367431640625e-07 ;  /* 0x00000010ff907435 */ /* 0x000fe200000001ff */
[----:B------:R-:W-:-:S02]  /*34d0*/  MOV R142, 0x1f ;  /* 0x0000001f008e7802 */ /* 0x000fc40000000f00 */
[----:B------:R-:W-:Y:S02]  /*34e0*/  MOV R143, 0xffffffff ;  /* 0xffffffff008f7802 */ /* 0x000fe40000000f00 */
[----:B------:R-:W-:Y:S02]  /*34f0*/  MOV R78, 0x3510 ;  /* 0x00003510004e7802 */ /* 0x000fe40000000f00 */
[----:B------:R-:W-:Y:S05]  /*3500*/  CALL.REL.NOINC `($__internal_96_$__cuda_sm70_shflsync_bfly_p) ;  /* 0x0000072000007944 */ /* 0x000fea0003c00000 */
        /* <DEDUP_REMOVED lines=87> */
[----:B------:R-:W-:Y:S05]  /*3a80*/  CALL.REL.NOINC `($__internal_96_$__cuda_sm70_shflsync_bfly_p) ;  /* 0x000001a000007944 */ /* 0x000fea0003c00000 */
[----:B01----:R-:W-:Y:S01]  /*3a90*/  FADD.FTZ R77, R77, R144 ;  /* 0x000000904d4d7221 */ /* 0x003fe20000010000 */
[----:B------:R-:W-:Y:S01]  /*3aa0*/  HFMA2.MMA R144, -RZ, RZ, 0, 1.1920928955078125e-07 ;  /* 0x00000002ff907435 */ /* 0x000fe200000001ff */
[----:B------:R-:W-:Y:S02]  /*3ab0*/  MOV R142, 0x1f ;  /* 0x0000001f008e7802 */ /* 0x000fe40000000f00 */
[----:B------:R-:W-:Y:S02]  /*3ac0*/  MOV R143, 0xffffffff ;  /* 0xffffffff008f7802 */ /* 0x000fe40000000f00 */
[----:B------:R-:W-:Y:S02]  /*3ad0*/  MOV R78, 0x3af0 ;  /* 0x00003af0004e7802 */ /* 0x000fe40000000f00 */
[----:B------:R-:W-:Y:S05]  /*3ae0*/  CALL.REL.NOINC `($__internal_96_$__cuda_sm70_shflsync_bfly_p) ;  /* 0x0000014000007944 */ /* 0x000fea0003c00000 */
[----:B01----:R-:W-:Y:S01]  /*3af0*/  FADD.FTZ R77, R77, R144 ;  /* 0x000000904d4d7221 */ /* 0x003fe20000010000 */
[----:B------:R-:W-:Y:S01]  /*3b00*/  HFMA2.MMA R144, -RZ, RZ, 0, 2.384185791015625e-07 ;  /* 0x00000004ff907435 */ /* 0x000fe200000001ff */
[----:B------:R-:W-:Y:S02]  /*3b10*/  MOV R142, 0x1f ;  /* 0x0000001f008e7802 */ /* 0x000fe40000000f00 */
[----:B------:R-:W-:-:S02]  /*3b20*/  MOV R143, 0xffffffff ;  /* 0xffffffff008f7802 */ /* 0x000fc40000000f00 */
        /* <DEDUP_REMOVED lines=8> */
[----:B-1----:R-:W-:Y:S01]  /*3bb0*/  FADD.FTZ R141, R77, R144 ;  /* 0x000000904d8d7221 */ /* 0x002fe20000010000 */
[----:B------:R-:W-:Y:S01]  /*3bc0*/  HFMA2.MMA R144, -RZ, RZ, 0, 9.5367431640625e-07 ;  /* 0x00000010ff907435 */ /* 0x000fe200000001ff */
[----:B0-----:R-:W-:Y:S02]  /*3bd0*/  MOV R142, 0x1f ;  /* 0x0000001f008e7802 */ /* 0x001fe40000000f00 */
[----:B------:R-:W-:-:S02]  /*3be0*/  MOV R143, 0xffffffff ;  /* 0xffffffff008f7802 */ /* 0x000fc40000000f00 */
[----:B------:R-:W-:Y:S02]  /*3bf0*/  MOV R77, R141 ;  /* 0x0000008d004d7202 */ /* 0x000fe40000000f00 */
[----:B------:R-:W-:Y:S02]  /*3c00*/  MOV R78, 0x3c20 ;  /* 0x00003c20004e7802 */ /* 0x000fe40000000f00 */
[----:B------:R-:W-:Y:S05]  /*3c10*/  CALL.REL.NOINC `($__internal_96_$__cuda_sm70_shflsync_bfly_p) ;  /* 0x0000001000007944 */ /* 0x000fea0003c00000 */
[----:B01----:R-:W-:Y:S05]  /*3c20*/  BRA `(.L_x_21931) ;  /* 0xffffe78000007947 */ /* 0x003fea000383ffff */
        .weak           $__internal_96_$__cuda_sm70_shflsync_bfly_p
        .type           $__internal_96_$__cuda_sm70_shflsync_bfly_p,@function
        .size           $__internal_96_$__cuda_sm70_shflsync_bfly_p,(.L_x_36136 - $__internal_96_$__cuda_sm70_shflsync_bfly_p)
$__internal_96_$__cuda_sm70_shflsync_bfly_p:
[----:B------:R-:W-:Y:S01]  /*3c30*/  HFMA2.MMA R79, -RZ, RZ, 0, 0 ;  /* 0x00000000ff4f7435 */ /* 0x000fe200000001ff */
[----:B------:R-:W-:Y:S04]  /*3c40*/  WARPSYNC R143 ;  /* 0x0000008f00007348 */ /* 0x000fe80003800000 */
[----:B------:R0:W1:Y:S01]  /*3c50*/  SHFL.BFLY PT, R144, R77, R144, R142 ;  /* 0x0c0000904d907389 */ /* 0x00006200000e008e */
[----:B------:R-:W-:Y:S05]  /*3c60*/  RET.REL.NODEC R78 `(_ZN10layer_norm13ln_fwd_kernelINS_13Kernel_traitsI6__halfS2_fS2_fjLj5120ELj1ELj1ELj4ELj16ENS_18Kernel_traits_baseILj5120ES2_S2_fS2_fjLj128EEEEELb0ELb0ELb0ELb0EEEvNS_9FwdParamsE) ;  /* 0xffffc3904e007950 */ /* 0x000fea0003c3ffff */
.L_x_21932:
        /* <DEDUP_REMOVED lines=9> */
.L_x_36136:


//--------------------- .text._ZN10layer_norm13ln_fwd_kernelINS_13Kernel_traitsI6__halfS2_fS2_fjLj5120ELj1ELj1ELj4ELj16ENS_18Kernel_traits_baseILj5120ES2_S2_fS2_fjLj128EEEEELb0ELb0ELb0ELb1EEEvNS_9FwdParamsE --------------------------
	.section	.text._ZN10layer_norm13ln_fwd_kernelINS_13Kernel_traitsI6__halfS2_fS2_fjLj5120ELj1ELj1ELj4ELj16ENS_18Kernel_traits_baseILj5120ES2_S2_fS2_fjLj128EEEEELb0ELb0ELb0ELb1EEEvNS_9FwdParamsE,"ax",@progbits
	.sectioninfo	@"SHI_REGISTERS=128"
	.align	128
        .global         _ZN10layer_norm13ln_fwd_kernelINS_13Kernel_traitsI6__halfS2_fS2_fjLj5120ELj1ELj1ELj4ELj16ENS_18Kernel_traits_baseILj5120ES2_S2_fS2_fjLj128EEEEELb0ELb0ELb0ELb1EEEvNS_9FwdParamsE
        .type           _ZN10layer_norm13ln_fwd_kernelINS_13Kernel_traitsI6__halfS2_fS2_fjLj5120ELj1ELj1ELj4ELj16ENS_18Kernel_traits_baseILj5120ES2_S2_fS2_fjLj128EEEEELb0ELb0ELb0ELb1EEEvNS_9FwdParamsE,@function
        .size           _ZN10layer_norm13ln_fwd_kernelINS_13Kernel_traitsI6__halfS2_fS2_fjLj5120ELj1ELj1ELj4ELj16ENS_18Kernel_traits_baseILj5120ES2_S2_fS2_fjLj128EEEEELb0ELb0ELb0ELb1EEEvNS_9FwdParamsE,(.L_x_36137 - _ZN10layer_norm13ln_fwd_kernelINS_13Kernel_traitsI6__halfS2_fS2_fjLj5120ELj1ELj1ELj4ELj16ENS_18Kernel_traits_baseILj5120ES2_S2_fS2_fjLj128EEEEELb0ELb0ELb0ELb1EEEvNS_9FwdParamsE)
        .other          _ZN10layer_norm13ln_fwd_kernelINS_13Kernel_traitsI6__halfS2_fS2_fjLj5120ELj1ELj1ELj4ELj16ENS_18Kernel_traits_baseILj5120ES2_S2_fS2_fjLj128EEEEELb0ELb0ELb0ELb1EEEvNS_9FwdParamsE,@"STO_CUDA_ENTRY STV_DEFAULT"
_ZN10layer_norm13ln_fwd_kernelINS_13Kernel_traitsI6__halfS2_fS2_fjLj5120ELj1ELj1ELj4ELj16ENS_18Kernel_traits_baseILj5120ES2_S2_fS2_fjLj128EEEEELb0ELb0ELb0ELb1EEEvNS_9FwdParamsE:
.text._ZN10layer_norm13ln_fwd_kernelINS_13Kernel_traitsI6__halfS2_fS2_fjLj5120ELj1ELj1ELj4ELj16ENS_18Kernel_traits_baseILj5120ES2_S2_fS2_fjLj128EEEEELb0ELb0ELb0ELb1EEEvNS_9FwdParamsE:
        /* <DEDUP_REMOVED lines=31> */
[--C-:B------:R-:W-:Y:S01]  /*01f0*/  HADD2.F32 R96, -RZ, R4.reuse.H0_H0 ;  /* 0x20000004ff607230 */ /* 0x100fe20000004100 */
[----:B------:R-:W-:Y:S01]  /*0200*/  HFMA2.MMA R102, -RZ, RZ, 0, 5.9604644775390625e-08 ;  /* 0x00000001ff667435 */ /* 0x000fe200000001ff */
[----:B------:R-:W-:Y:S01]  /*0210*/  HADD2.F32 R95, -RZ, R4.H1_H1 ;  /* 0x30000004ff5f7230 */ /* 0x000fe20000004100 */
[----:B------:R0:W5:Y:S01]  /*0220*/  LDG.E.128 R24, [R2.64+0x800] ;  /* 0x0008000402187981 */ /* 0x000162000c1e1d00 */
[----:B------:R-:W-:-:S02]  /*0230*/  HADD2.F32 R0, -RZ, R5.H0_H0 ;  /* 0x20000005ff007230 */ /* 0x000fc40000004100 */
[----:B------:R-:W-:Y:S01]  /*0240*/  HADD2.F32 R4, -RZ, R6.H1_H1 ;  /* 0x30000006ff047230 */ /* 0x000fe20000004100 */
[----:B------:R0:W5:Y:S01]  /*0250*/  LDG.E.128 R20, [R2.64+0x1000] ;  /* 0x0010000402147981 */ /* 0x000162000c1e1d00 */
[----:B------:R-:W-:-:S03]  /*0260*/  HADD2.F32 R108, -RZ, R8.H0_H0 ;  /* 0x20000008ff6c7230 */ /* 0x000fc60000004100 */
[----:B------:R0:W5:Y:S01]  /*0270*/  LDG.E.128 R16, [R2.64+0x1800] ;  /* 0x0018000402107981 */ /* 0x000162000c1e1d00 */
[----:B------:R-:W-:-:S03]  /*0280*/  HADD2.F32 R107, -RZ, R8.H1_H1 ;  /* 0x30000008ff6b7230 */ /* 0x000fc60000004100 */
[----:B------:R0:W5:Y:S01]  /*0290*/  LDG.E.128 R12, [R2.64+0x2000] ;  /* 0x00200004020c7981 */ /* 0x000162000c1e1d00 */
[--C-:B------:R-:W-:Y:S01]  /*02a0*/  HADD2.F32 R106, -RZ, R9.reuse.H0_H0 ;  /* 0x20000009ff6a7230 */ /* 0x100fe20000004100 */
[----:B------:R-:W-:Y:S01]  /*02b0*/  ULDC.U8 UR6, c[0x0][0x1f0] ;  /* 0x00007c0000067ab9 */ /* 0x000fe20000000000 */
[----:B------:R-:W-:Y:S02]  /*02c0*/  HADD2.F32 R105, -RZ, R9.H1_H1 ;  /* 0x30000009ff697230 */ /* 0x000fe40000004100 */
[--C-:B------:R-:W-:Y:S02]  /*02d0*/  HADD2.F32 R104, -RZ, R10.reuse.H0_H0 ;  /* 0x2000000aff687230 */ /* 0x100fe40000004100 */
[----:B------:R-:W-:Y:S02]  /*02e0*/  HADD2.F32 R100, -RZ, R10.H1_H1 ;  /* 0x3000000aff647230 */ /* 0x000fe40000004100 */
[----:B------:R-:W-:Y:S02]  /*02f0*/  HADD2.F32 R99, -RZ, R11.H0_H0 ;  /* 0x2000000bff637230 */ /* 0x000fe40000004100 */
[----:B0-----:R-:W-:-:S02]  /*0300*/  HADD2.F32 R2, -RZ, R5.H1_H1 ;  /* 0x30000005ff027230 */ /* 0x001fc40000004100 */
[----:B------:R-:W-:Y:S02]  /*0310*/  HADD2.F32 R3, -RZ, R6.H0_H0 ;  /* 0x20000006ff037230 */ /* 0x000fe40000004100 */
        /* <DEDUP_REMOVED lines=27> */
.L_x_21936:
        /* <DEDUP_REMOVED lines=24> */
[----:B--2---:R-:W-:Y:S01]  /*0650*/  @P1 HADD2.F32 R103, -RZ, R46.H0_H0 ;  /* 0x2000002eff671230 */ /* 0x004fe20000004100 */
[----:B------:R-:W-:Y:S01]  /*0660*/  ISETP.NE.AND.EX P1, PT, RZ, c[0x0][0x184], PT, P2 ;  /* 0x00006100ff007a0c */ /* 0x000fe20003f25320 */
[----:B---3--:R-:W-:-:S02]  /*0670*/  HADD2.F32 R46, -RZ, R40.H0_H0 ;  /* 0x20000028ff2e7230 */ /* 0x008fc40000004100 */
[----:B------:R-:W-:Y:S02]  /*0680*/  HADD2.F32 R50, -RZ, R40.H1_H1 ;  /* 0x30000028ff327230 */ /* 0x000fe40000004100 */
[--C-:B------:R-:W-:Y:S02]  /*0690*/  HADD2.F32 R52, -RZ, R41.reuse.H0_H0 ;  /* 0x20000029ff347230 */ /* 0x100fe40000004100 */
[----:B------:R-:W-:Y:S02]  /*06a0*/  HADD2.F32 R54, -RZ, R41.H1_H1 ;  /* 0x30000029ff367230 */ /* 0x000fe40000004100 */
[--C-:B------:R-:W-:Y:S02]  /*06b0*/  HADD2.F32 R56, -RZ, R42.reuse.H0_H0 ;  /* 0x2000002aff387230 */ /* 0x100fe40000004100 */
[----:B------:R-:W-:Y:S02]  /*06c0*/  HADD2.F32 R58, -RZ, R42.H1_H1 ;  /* 0x3000002aff3a7230 */ /* 0x000fe40000004100 */
[----:B------:R-:W-:-:S02]  /*06d0*/  HADD2.F32 R60, -RZ, R43.H0_H0 ;  /* 0x2000002bff3c7230 */ /* 0x000fc40000004100 */
[----:B------:R-:W-:Y:S01]  /*06e0*/  HADD2.F32 R62, -RZ, R43.H1_H1 ;  /* 0x3000002bff3e7230 */ /* 0x000fe20000004100 */
[-C--:B------:R-:W-:Y:S02]  /*06f0*/  FMUL.FTZ R40, R46, R103.reuse ;  /* 0x000000672e287220 */ /* 0x080fe40000410000 */
[-C--:B------:R-:W-:Y:S02]  /*0700*/  FMUL.FTZ R41, R50, R103.reuse ;  /* 0x0000006732297220 */ /* 0x080fe40000410000 */
[-C--:B------:R-:W-:Y:S02]  /*0710*/  FMUL.FTZ R42, R52, R103.reuse ;  /* 0x00000067342a7220 */ /* 0x080fe40000410000 */
[-C--:B------:R-:W-:Y:S02]  /*0720*/  FMUL.FTZ R43, R54, R103.reuse ;  /* 0x00000067362b7220 */ /* 0x080fe40000410000 */
[-C--:B0-----:R-:W-:Y:S02]  /*0730*/  FMUL.FTZ R44, R56, R103.reuse ;  /* 0x00000067382c7220 */ /* 0x081fe40000410000 */
[----:B------:R-:W-:-:S02]  /*0740*/  FMUL.FTZ R45, R58, R103 ;  /* 0x000000673a2d7220 */ /* 0x000fc40000410000 */
[-C--:B------:R-:W-:Y:S02]  /*0750*/  FMUL.FTZ R46, R60, R103.reuse ;  /* 0x000000673c2e7220 */ /* 0x080fe40000410000 */
[----:B------:R-:W-:Y:S02]  /*0760*/  FMUL.FTZ R47, R62, R103 ;  /* 0x000000673e2f7220 */ /* 0x000fe40000410000 */
[----:B----4-:R-:W-:Y:S02]  /*0770*/  @P1 FADD.FTZ R40, R32, R40 ;  /* 0x0000002820281221 */ /* 0x010fe40000010000 */
[----:B------:R-:W-:Y:S02]  /*0780*/  @P1 FADD.FTZ R41, R33, R41 ;  /* 0x0000002921291221 */ /* 0x000fe40000010000 */
[----:B------:R-:W-:Y:S02]  /*0790*/  @P1 FADD.FTZ R42, R34, R42 ;  /* 0x0000002a222a1221 */ /* 0x000fe40000010000 */
[----:B------:R-:W-:-:S02]  /*07a0*/  @P1 FADD.FTZ R43, R35, R43 ;  /* 0x0000002b232b1221 */ /* 0x000fc40000010000 */
[----:B------:R-:W-:Y:S02]  /*07b0*/  @P1 FADD.FTZ R44, R36, R44 ;  /* 0x0000002c242c1221 */ /* 0x000fe40000010000 */
[----:B------:R-:W-:Y:S02]  /*07c0*/  @P1 FADD.FTZ R45, R37, R45 ;  /* 0x0000002d252d1221 */ /* 0x000fe40000010000 */
        /* <DEDUP_REMOVED lines=19> */
[--C-:B--2---:R-:W-:Y:S02]  /*0900*/  HADD2.F32 R62, -RZ, R56.reuse.H0_H0 ;  /* 0x20000038ff3e7230 */ /* 0x104fe40000004100 */
[----:B------:R-:W-:Y:S02]  /*0910*/  HADD2.F32 R66, -RZ, R56.H1_H1 ;  /* 0x30000038ff427230 */ /* 0x000fe40000004100 */
[----:B------:R-:W-:-:S02]  /*0920*/  HADD2.F32 R68, -RZ, R57.H0_H0 ;  /* 0x20000039ff447230 */ /* 0x000fc40000004100 */
[----:B------:R-:W-:Y:S02]  /*0930*/  HADD2.F32 R70, -RZ, R57.H1_H1 ;  /* 0x30000039ff467230 */ /* 0x000fe40000004100 */
[--C-:B------:R-:W-:Y:S02]  /*0940*/  HADD2.F32 R72, -RZ, R58.reuse.H0_H0 ;  /* 0x2000003aff487230 */ /* 0x100fe40000004100 */
[----:B------:R-:W-:Y:S02]  /*0950*/  HADD2.F32 R74, -RZ, R58.H1_H1 ;  /* 0x3000003aff4a7230 */ /* 0x000fe40000004100 */
[--C-:B------:R-:W-:Y:S02]  /*0960*/  HADD2.F32 R76, -RZ, R59.reuse.H0_H0 ;  /* 0x2000003bff4c7230 */ /* 0x100fe40000004100 */
[----:B------:R-:W-:Y:S01]  /*0970*/  HADD2.F32 R78, -RZ, R59.H1_H1 ;  /* 0x3000003bff4e7230 */ /* 0x000fe20000004100 */
[-C--:B------:R-:W-:Y:S02]  /*0980*/  FMUL.FTZ R56, R62, R103.reuse ;  /* 0x000000673e387220 */ /* 0x080fe40000410000 */
[----:B------:R-:W-:-:S02]  /*0990*/  FMUL.FTZ R57, R66, R103 ;  /* 0x0000006742397220 */ /* 0x000fc40000410000 */
[-C--:B------:R-:W-:Y:S02]  /*09a0*/  FMUL.FTZ R58, R68, R103.reuse ;  /* 0x00000067443a7220 */ /* 0x080fe40000410000 */
[-C--:B------:R-:W-:Y:S02]  /*09b0*/  FMUL.FTZ R59, R70, R103.reuse ;  /* 0x00000067463b7220 */ /* 0x080fe40000410000 */
[-C--:B0-----:R-:W-:Y:S02]  /*09c0*/  FMUL.FTZ R60, R72, R103.reuse ;  /* 0x00000067483c7220 */ /* 0x081fe40000410000 */
        /* <DEDUP_REMOVED lines=26> */
[----:B------:R-:W-:Y:S01]  /*0b70*/  IADD3 R97, R94, 0x180, RZ ;  /* 0x000001805e617810 */ /* 0x000fe20007ffe0ff */
[----:B------:R-:W-:Y:S01]  /*0b80*/  IMAD.WIDE.U32 R72, R125, R93, c[0x0][0x188] ;  /* 0x000062007d487625 */ /* 0x000fe200078e005d */
[--C-:B---3--:R-:W-:Y:S02]  /*0b90*/  HADD2.F32 R70, -RZ, R64.reuse.H0_H0 ;  /* 0x20000040ff467230 */ /* 0x108fe40000004100 */
        /* <DEDUP_REMOVED lines=11> */
[-C--:B-1----:R-:W-:Y:S02]  /*0c50*/  FMUL.FTZ R68, R80, R103.reuse ;  /* 0x0000006750447220 */ /* 0x082fe40000410000 */
[-C--:B------:R-:W-:Y:S02]  /*0c60*/  FMUL.FTZ R69, R82, R103.reuse ;  /* 0x0000006752457220 */ /* 0x080fe40000410000 */
[-C--:B------:R-:W-:Y:S02]  /*0c70*/  FMUL.FTZ R70, R86, R103.reuse ;  /* 0x0000006756467220 */ /* 0x080fe40000410000 */
[----:B------:R-:W-:-:S02]  /*0c80*/  FMUL.FTZ R71, R71, R103 ;  /* 0x0000006747477220 */ /* 0x000fc40000410000 */
[----:B--2---:R-:W-:Y:S02]  /*0c90*/  @P1 FADD.FTZ R64, R48, R64 ;  /* 0x0000004030401221 */ /* 0x004fe40000010000 */
        /* <DEDUP_REMOVED lines=23> */
[----:B---3--:R-:W-:Y:S02]  /*0e10*/  HADD2.F32 R78, -RZ, R72.H0_H0 ;  /* 0x20000048ff4e7230 */ /* 0x008fe40000004100 */
[----:B------:R-:W-:Y:S02]  /*0e20*/  HADD2.F32 R79, -RZ, R74.H0_H0 ;  /* 0x2000004aff4f7230 */ /* 0x000fe40000004100 */
[----:B------:R-:W-:-:S02]  /*0e30*/  HADD2.F32 R80, -RZ, R72.H1_H1 ;  /* 0x30000048ff507230 */ /* 0x000fc40000004100 */
[--C-:B------:R-:W-:Y:S02]  /*0e40*/  HADD2.F32 R82, -RZ, R73.reuse.H0_H0 ;  /* 0x20000049ff527230 */ /* 0x100fe40000004100 */
[----:B------:R-:W-:Y:S02]  /*0e50*/  HADD2.F32 R86, -RZ, R73.H1_H1 ;  /* 0x30000049ff567230 */ /* 0x000fe40000004100 */
[----:B------:R-:W-:Y:S02]  /*0e60*/  HADD2.F32 R81, -RZ, R74.H1_H1 ;  /* 0x3000004aff517230 */ /* 0x000fe40000004100 */
[--C-:B------:R-:W-:Y:S02]  /*0e70*/  HADD2.F32 R83, -RZ, R75.reuse.H0_H0 ;  /* 0x2000004bff537230 */ /* 0x100fe40000004100 */
[----:B------:R-:W-:Y:S01]  /*0e80*/  HADD2.F32 R85, -RZ, R75.H1_H1 ;  /* 0x3000004bff557230 */ /* 0x000fe20000004100 */
[-C--:B------:R-:W-:Y:S02]  /*0e90*/  FMUL.FTZ R72, R78, R103.reuse ;  /* 0x000000674e487220 */ /* 0x080fe40000410000 */
[----:B-1----:R-:W-:-:S02]  /*0ea0*/  FMUL.FTZ R76, R79, R103 ;  /* 0x000000674f4c7220 */ /* 0x002fc40000410000 */
        /* <DEDUP_REMOVED lines=14> */
[----:B------:R-:W-:-:S04]  /*0f90*/  IMAD.WIDE.U32 R80, R125, R97, c[0x0][0x188] ;  /* 0x000062007d507625 */ /* 0x000fc800078e0061 */
[----:B------:R-:W-:Y:S01]  /*0fa0*/  IMAD.WIDE.U32 R84, R101, R84, c[0x0][0x170] ;  /* 0x00005c0065547625 */ /* 0x000fe200078e0054 */
[----:B------:R-:W-:Y:S01]  /*0fb0*/  STG.E.128 [R80.64], R72 ;  /* 0x0000004850007986 */ /* 0x000fe2000c101d04 */
[----:B------:R-:W-:Y:S02]  /*0fc0*/  @P0 MOV R32, R48 ;  /* 0x0000003000200202 */ /* 0x000fe40000000f00 */
[----:B------:R-:W-:Y:S01]  /*0fd0*/  @P0 MOV R33, R49 ;  /* 0x0000003100210202 */ /* 0x000fe20000000f00 */
[----:B------:R0:W-:Y:S01]  /*0fe0*/  STG.E.128 [R80.64+0x10], R76 ;  /* 0x0000104c50007986 */ /* 0x0001e2000c101d04 */
[----:B------:R-:W-:Y:S02]  /*0ff0*/  @P0 MOV R34, R50 ;  /* 0x0000003200220202 */ /* 0x000fe40000000f00 */
[----:B------:R-:W-:Y:S01]  /*1000*/  @P0 MOV R35, R51 ;  /* 0x0000003300230202 */ /* 0x000fe20000000f00 */
[----:B------:R-:W2:Y:S01]  /*1010*/  LDG.E.128 R84, [R84.64] ;  /* 0x0000000454547981 */ /* 0x000ea2000c1e1d00 */
[----:B0-----:R-:W-:-:S05]  /*1020*/  @P0 IMAD.WIDE.U32 R80, R125, R101, c[0x0][0x180] ;  /* 0x000060007d500625 */ /* 0x001fca00078e0065 */
[----:B------:R0:W3:Y:S01]  /*1030*/  @P0 LDG.E.128 R32, [R80.64] ;  /* 0x0000000450200981 */ /* 0x0000e2000c1e1d00 */
[----:B------:R-:W-:Y:S02]  /*1040*/  @P0 MOV R36, R52 ;  /* 0x0000003400240202 */ /* 0x000fe40000000f00 */
[----:B------:R-:W-:Y:S02]  /*1050*/  @P0 MOV R37, R53 ;  /* 0x0000003500250202 */ /* 0x000fe40000000f00 */
[----:B------:R-:W-:Y:S02]  /*1060*/  @P0 MOV R38, R54 ;  /* 0x0000003600260202 */ /* 0x000fe40000000f00 */
[----:B------:R-:W-:-:S06]  /*1070*/  @P0 MOV R39, R55 ;  /* 0x0000003700270202 */ /* 0x000fcc0000000f00 */
[----:B------:R0:W4:Y:S01]  /*1080*/  @P0 LDG.E.128 R36, [R80.64+0x10] ;  /* 0x0000100450240981 */ /* 0x000122000c1e1d00 */
[----:B--2---:R-:W-:-:S05]  /*1090*/  HADD2.F32 R82, -RZ, R84.H0_H0 ;  /* 0x20000054ff527230 */ /* 0x004fca0000004100 */
[----:B0-----:R-:W-:Y:S01]  /*10a0*/  FMUL.FTZ R80, R82, R103 ;  /* 0x0000006752507220 */ /* 0x001fe20000410000 */
[----:B---3--:R-:W-:-:S05]  /*10b0*/  @P0 MOV R48, R32 ;  /* 0x0000002000300202 */ /* 0x008fca0000000f00 */
[----:B------:R-:W-:Y:S01]  /*10c0*/  @P1 FADD.FTZ R80, R80, R48 ;  /* 0x0000003050501221 */ /* 0x000fe20000010000 */
[----:B------:R-:W-:Y:S02]  /*10d0*/  HADD2.F32 R48, -RZ, R84.H1_H1 ;  /* 0x30000054ff307230 */ /* 0x000fe40000004100 */
[----:B------:R-:W-:-:S03]  /*10e0*/  HADD2.F32 R82, -RZ, R85.H0_H0 ;  /* 0x20000055ff527230 */ /* 0x000fc60000004100 */
[-C--:B------:R-:W-:Y:S01]  /*10f0*/  FMUL.FTZ R81, R48, R103.reuse ;  /* 0x0000006730517220 */ /* 0x080fe20000410000 */
[----:B------:R-:W-:Y:S01]  /*1100*/  HADD2.F32 R48, -RZ, R85.H1_H1 ;  /* 0x30000055ff307230 */ /* 0x000fe20000004100 */
[----:B------:R-:W-:Y:S01]  /*1110*/  @P0 MOV R50, R34 ;  /* 0x0000002200320202 */ /* 0x000fe20000000f00 */
[----:B------:R-:W-:-:S03]  /*1120*/  FMUL.FTZ R82, R82, R103 ;  /* 0x0000006752527220 */ /* 0x000fc60000410000 */
[-C--:B------:R-:W-:Y:S01]  /*1130*/  FMUL.FTZ R83, R48, R103.reuse ;  /* 0x0000006730537220 */ /* 0x080fe20000410000 */
[----:B------:R-:W-:Y:S01]  /*1140*/  HADD2.F32 R48, -RZ, R86.H0_H0 ;  /* 0x20000056ff307230 */ /* 0x000fe20000004100 */
[----:B----4-:R-:W-:Y:S01]  /*1150*/  @P0 MOV R52, R36 ;  /* 0x0000002400340202 */ /* 0x010fe20000000f00 */
[----:B------:R-:W-:Y:S01]  /*1160*/  @P1 FADD.FTZ R82, R82, R50 ;  /* 0x0000003252521221 */ /* 0x000fe20000010000 */
[--C-:B------:R-:W-:Y:S02]  /*1170*/  HADD2.F32 R50, -RZ, R87.reuse.H0_H0 ;  /* 0x20000057ff327230 */ /* 0x100fe40000004100 */
[----:B------:R-:W-:Y:S01]  /*1180*/  FMUL.FTZ R48, R48, R103 ;  /* 0x0000006730307220 */ /* 0x000fe20000410000 */
[----:B------:R-:W-:Y:S02]  /*1190*/  @P0 MOV R51, R35 ;  /* 0x0000002300330202 */ /* 0x000fe40000000f00 */
[----:B------:R-:W-:Y:S01]  /*11a0*/  @P0 MOV R54, R38 ;  /* 0x0000002600360202 */ /* 0x000fe20000000f00 */
[----:B------:R-:W-:Y:S01]  /*11b0*/  @P1 FADD.FTZ R48, R48, R52 ;  /* 0x0000003430301221 */ /* 0x000fe20000010000 */
[----:B------:R-:W-:Y:S01]  /*11c0*/  HADD2.F32 R52, -RZ, R87.H1_H1 ;  /* 0x30000057ff347230 */ /* 0x000fe20000004100 */
        /* <DEDUP_REMOVED lines=9> */
[----:B------:R-:W-:-:S04]  /*1260*/  FADD.FTZ R55, R43, R54 ;  /* 0x000000362b377221 */ /* 0x000fc80000010000 */
[----:B------:R-:W-:Y:S01]  /*1270*/  FADD.FTZ R54, R44, R55 ;  /* 0x000000372c367221 */ /* 0x000fe20000010000 */
[----:B------:R-:W-:-:S03]  /*1280*/  @P0 MOV R49, R33 ;  /* 0x0000002100310202 */ /* 0x000fc60000000f00 */
[----:B------:R-:W-:Y:S01]  /*1290*/  FADD.FTZ R55, R45, R54 ;  /* 0x000000362d377221 */ /* 0x000fe20000010000 */
[----:B------:R-:W-:-:S03]  /*12a0*/  HADD2.F32 R86, -RZ, R86.H1_H1 ;  /* 0x30000056ff567230 */ /* 0x000fc60000004100 */
[----:B------:R-:W-:Y:S01]  /*12b0*/  FADD.FTZ R54, R46, R55 ;  /* 0x000000372e367221 */ /* 0x000fe20000010000 */
[----:B------:R-:W-:Y:S01]  /*12c0*/  @P0 MOV R53, R37 ;  /* 0x0000002500350202 */ /* 0x000fe20000000f00 */
[----:B------:R-:W-:Y:S02]  /*12d0*/  @P1 FADD.FTZ R81, R81, R49 ;  /* 0x0000003151511221 */ /* 0x000fe40000010000 */
[----:B------:R-:W-:Y:S02]  /*12e0*/  FADD.FTZ R55, R47, R54 ;  /* 0x000000362f377221 */ /* 0x000fe40000010000 */
[----:B------:R-:W-:Y:S02]  /*12f0*/  FMUL.FTZ R49, R86, R103 ;  /* 0x0000006756317220 */ /* 0x000fe40000410000 */
[----:B------:R-:W-:Y:S02]  /*1300*/  FADD.FTZ R54, R56, R55 ;  /* 0x0000003738367221 */ /* 0x000fe40000010000 */
[----:B------:R-:W-:-:S02]  /*1310*/  @P1 FADD.FTZ R49, R49, R53 ;  /* 0x0000003531311221 */ /* 0x000fc40000010000 */
        /* <DEDUP_REMOVED lines=42> */
.L_x_21937:
        /* <DEDUP_REMOVED lines=100> */
.L_x_21938:
        /* <DEDUP_REMOVED lines=68> */
[----:B0-----:R-:W-:Y:S01]  /*2040*/  FSEL R52, R55, RZ, !P2 ;  /* 0x000000ff37347208 */ /* 0x001fe20005000000 */
[----:B-----5:R-:W-:-:S04]  /*2050*/  HADD2.F32 R55, -RZ, R19.H0_H0 ;  /* 0x20000013ff377230 */ /* 0x020fc80000004100 */
[--C-:B------:R-:W-:Y:S02]  /*2060*/  FADD.FTZ R46, R46, -R52.reuse ;  /* 0x800000342e2e7221 */ /* 0x100fe40000010000 */
[--C-:B------:R-:W-:Y:S02]  /*2070*/  FADD.FTZ R47, R47, -R52.reuse ;  /* 0x800000342f2f7221 */ /* 0x100fe40000010000 */
[C---:B------:R-:W-:Y:S02]  /*2080*/  FMUL.FTZ R53, R54.reuse, R46 ;  /* 0x0000002e36357220 */ /* 0x040fe40000410000 */
[----:B------:R-:W-:Y:S01]  /*2090*/  FMUL.FTZ R46, R54, R47 ;  /* 0x0000002f362e7220 */ /* 0x000fe20000410000 */
[----:B------:R-:W-:Y:S01]  /*20a0*/  HADD2.F32 R47, -RZ, R31.H0_H0 ;  /* 0x2000001fff2f7230 */ /* 0x000fe20000004100 */
        /* <DEDUP_REMOVED lines=38> */
[----:B------:R-:W-:Y:S01]  /*2310*/  HADD2.F32 R52, -RZ, R31.H1_H1 ;  /* 0x3000001fff347230 */ /* 0x000fe20000004100 */
[----:B------:R-:W-:-:S02]  /*2320*/  FFMA.FTZ R47, R53, R47, R118 ;  /* 0x0000002f352f7223 */ /* 0x000fc40000010076 */
[----:B------:R-:W-:Y:S02]  /*2330*/  FMUL.FTZ R53, R54, R44 ;  /* 0x0000002c36357220 */ /* 0x000fe40000410000 */
[----:B------:R-:W-:Y:S01]  /*2340*/  FFMA.FTZ R46, R46, R52, R117 ;  /* 0x000000342e2e7223 */ /* 0x000fe20000010075 */
[--C-:B------:R-:W-:Y:S01]  /*2350*/  HADD2.F32 R52, -RZ, R30.reuse.H1_H1 ;  /* 0x3000001eff347230 */ /* 0x100fe20000004100 */
[C---:B------:R-:W-:Y:S01]  /*2360*/  FMUL.FTZ R44, R54.reuse, R45 ;  /* 0x0000002d362c7220 */ /* 0x040fe20000410000 */
[----:B------:R-:W-:Y:S01]  /*2370*/  HADD2.F32 R45, -RZ, R30.H0_H0 ;  /* 0x2000001eff2d7230 */ /* 0x000fe20000004100 */
[----:B------:R-:W-:Y:S02]  /*2380*/  FMUL.FTZ R41, R54, R41 ;  /* 0x0000002936297220 */ /* 0x000fe40000410000 */
[----:B------:R-:W-:Y:S02]  /*2390*/  FFMA.FTZ R44, R44, R52, R119 ;  /* 0x000000342c2c7223 */ /* 0x000fe40000010077 */
[----:B------:R-:W-:-:S02]  /*23a0*/  FFMA.FTZ R45, R53, R45, R120 ;  /* 0x0000002d352d7223 */ /* 0x000fc40000010078 */
[C---:B------:R-:W-:Y:S02]  /*23b0*/  FMUL.FTZ R52, R54.reuse, R42 ;  /* 0x0000002a36347220 */ /* 0x040fe40000410000 */
[----:B------:R-:W-:Y:S01]  /*23c0*/  FMUL.FTZ R53, R54, R43 ;  /* 0x0000002b36357220 */ /* 0x000fe20000410000 */
[----:B------:R-:W-:Y:S01]  /*23d0*/  F2FP.PACK_AB R42, R44, R45 ;  /* 0x0000002d2c2a723e */ /* 0x000fe200000000ff */
[----:B------:R-:W-:Y:S01]  /*23e0*/  HADD2.F32 R44, -RZ, R29.H1_H1 ;  /* 0x3000001dff2c7230 */ /* 0x000fe20000004100 */
[----:B------:R-:W-:Y:S01]  /*23f0*/  F2FP.PACK_AB R43, R46, R47 ;  /* 0x0000002f2e2b723e */ /* 0x000fe200000000ff */
[----:B------:R-:W-:Y:S01]  /*2400*/  HADD2.F32 R46, -RZ, R27.H1_H1 ;  /* 0x3000001bff2e7230 */ /* 0x000fe20000004100 */
[C---:B------:R-:W-:Y:S01]  /*2410*/  FMUL.FTZ R63, R54.reuse, R63 ;  /* 0x0000003f363f7220 */ /* 0x040fe20000410000 */
[----:B------:R-:W-:Y:S01]  /*2420*/  HADD2.F32 R45, -RZ, R29.H0_H0 ;  /* 0x2000001dff2d7230 */ /* 0x000fe20000004100 */
[----:B------:R-:W-:Y:S01]  /*2430*/  FFMA.FTZ R53, R53, R44, R121 ;  /* 0x0000002c35357223 */ /* 0x000fe20000010079 */
[----:B------:R-:W-:Y:S01]  /*2440*/  HADD2.F32 R44, -RZ, R28.H1_H1 ;  /* 0x3000001cff2c7230 */ /* 0x000fe20000004100 */
[----:B------:R-:W-:Y:S01]  /*2450*/  FMUL.FTZ R60, R54, R60 ;  /* 0x0000003c363c7220 */ /* 0x000fe20000410000 */
[----:B------:R-:W-:Y:S01]  /*2460*/  HADD2.F32 R47, -RZ, R27.H0_H0 ;  /* 0x2000001bff2f7230 */ /* 0x000fe20000004100 */
[----:B------:R-:W-:-:S02]  /*2470*/  FFMA.FTZ R63, R63, R46, R109 ;  /* 0x0000002e3f3f7223 */ /* 0x000fc4000001006d */
[----:B------:R-:W-:Y:S01]  /*2480*/  FFMA.FTZ R44, R41, R44, R123 ;  /* 0x0000002c292c7223 */ /* 0x000fe2000001007b */
[----:B------:R-:W-:Y:S01]  /*2490*/  HADD2.F32 R41, -RZ, R26.H0_H0 ;  /* 0x2000001aff297230 */ /* 0x000fe20000004100 */
[C---:B------:R-:W-:Y:S02]  /*24a0*/  FMUL.FTZ R56, R54.reuse, R56 ;  /* 0x0000003836387220 */ /* 0x040fe40000410000 */
[----:B------:R-:W-:Y:S02]  /*24b0*/  FMUL.FTZ R40, R54, R40 ;  /* 0x0000002836287220 */ /* 0x000fe40000410000 */
[----:B------:R-:W-:Y:S01]  /*24c0*/  FFMA.FTZ R46, R60, R41, R112 ;  /* 0x000000293c2e7223 */ /* 0x000fe20000010070 */
[----:B------:R-:W-:Y:S01]  /*24d0*/  HADD2.F32 R41, -RZ, R24.H0_H0 ;  /* 0x20000018ff297230 */ /* 0x000fe20000004100 */
[C---:B------:R-:W-:Y:S01]  /*24e0*/  FMUL.FTZ R57, R54.reuse, R57 ;  /* 0x0000003936397220 */ /* 0x040fe20000410000 */
[----:B------:R-:W-:Y:S01]  /*24f0*/  HADD2.F32 R60, -RZ, R15.H1_H1 ;  /* 0x3000000fff3c7230 */ /* 0x000fe20000004100 */
[----:B------:R-:W-:-:S02]  /*2500*/  FMUL.FTZ R58, R54, R58 ;  /* 0x0000003a363a7220 */ /* 0x000fc40000410000 */
[----:B------:R-:W-:Y:S01]  /*2510*/  FFMA.FTZ R56, R56, R41, R116 ;  /* 0x0000002938387223 */ /* 0x000fe20000010074 */
        /* <DEDUP_REMOVED lines=71> */
[----:B------:R-:W-:Y:S01]  /*2990*/  FFMA.FTZ R72, R72, R41, R96 ;  /* 0x0000002948487223 */ /* 0x000fe20000010060 */
[----:B------:R-:W-:Y:S01]  /*29a0*/  HADD2.F32 R41, -RZ, R13.H0_H0 ;  /* 0x2000000dff297230 */ /* 0x000fe20000004100 */
[----:B------:R-:W-:Y:S01]  /*29b0*/  FFMA.FTZ R58, R50, R58, R89 ;  /* 0x0000003a323a7223 */ /* 0x000fe20000010059 */
[----:B------:R-:W-:Y:S01]  /*29c0*/  F2FP.PACK_AB R50, R69, R68 ;  /* 0x000000444532723e */ /* 0x000fe200000000ff */
[----:B------:R-:W-:Y:S01]  /*29d0*/  FFMA.FTZ R54, R76, R54, R3 ;  /* 0x000000364c367223 */ /* 0x000fe20000010003 */
[----:B------:R-:W-:Y:S01]  /*29e0*/  HADD2.F32 R76, -RZ, R14.H1_H1 ;  /* 0x3000000eff4c7230 */ /* 0x000fe20000004100 */
[----:B------:R-:W-:Y:S01]  /*29f0*/  HFMA2.MMA R68, -RZ, RZ, 0, 9.5367431640625e-07 ;  /* 0x00000010ff447435 */ /* 0x000fe200000001ff */
[----:B------:R-:W-:Y:S01]  /*2a00*/  FFMA.FTZ R82, R82, R41, R9 ;  /* 0x0000002952527223 */ /* 0x000fe20000010009 */
[--C-:B------:R-:W-:Y:S01]  /*2a10*/  HADD2.F32 R41, -RZ, R12.reuse.H0_H0 ;  /* 0x2000000cff297230 */ /* 0x100fe20000004100 */
[----:B------:R-:W-:Y:S01]  /*2a20*/  FFMA.FTZ R83, R83, R48, R10 ;  /* 0x0000003053537223 */ /* 0x000fe2000001000a */
[----:B------:R-:W-:Y:S01]  /*2a30*/  HADD2.F32 R48, -RZ, R12.H1_H1 ;  /* 0x3000000cff307230 */ /* 0x000fe20000004100 */
        /* <DEDUP_REMOVED lines=10> */
[----:B------:R-:W-:Y:S01]  /*2ae0*/  IMAD.WIDE.U32 R60, R94, R68, c[0x0][0x208] ;  /* 0x000082005e3c7625 */ /* 0x000fe200078e0044 */
[----:B------:R-:W-:-:S02]  /*2af0*/  F2FP.PACK_AB R47, R63, R47 ;  /* 0x0000002f3f2f723e */ /* 0x000fc400000000ff */
[----:B------:R-:W-:Y:S01]  /*2b00*/  F2FP.PACK_AB R58, R76, R62 ;  /* 0x0000003e4c3a723e */ /* 0x000fe200000000ff */
[----:B------:R-:W-:Y:S01]  /*2b10*/  IMAD.WIDE.U32 R62, R92, R68, c[0x0][0x208] ;  /* 0x000082005c3e7625 */ /* 0x000fe200078e0044 */
[----:B------:R-:W-:Y:S01]  /*2b20*/  F2FP.PACK_AB R44, R57, R56 ;  /* 0x00000038392c723e */ /* 0x000fe200000000ff */
[----:B------:R0:W-:Y:S01]  /*2b30*/  STG.E.128 [R60.64], R40 ;  /* 0x000000283c007986 */ /* 0x0001e2000c101d04 */
        /* <DEDUP_REMOVED lines=8> */
[----:B------:R-:W-:Y:S01]  /*2bc0*/  IMAD.WIDE.U32 R68, R101, R68, c[0x0][0x208] ;  /* 0x0000820065447625 */ /* 0x000fe200078e0044 */
[----:B------:R-:W-:Y:S01]  /*2bd0*/  F2FP.PACK_AB R53, R75, R74 ;  /* 0x0000004a4b35723e */ /* 0x000fe200000000ff */
[----:B------:R0:W-:Y:S01]  /*2be0*/  STG.E.128 [R64.64], R48 ;  /* 0x0000003040007986 */ /* 0x0001e2000c101d04 */
[----:B------:R-:W-:Y:S02]  /*2bf0*/  F2FP.PACK_AB R52, R73, R72 ;  /* 0x000000484934723e */ /* 0x000fe400000000ff */
[----:B------:R-:W-:Y:S02]  /*2c00*/  F2FP.PACK_AB R57, R83, R82 ;  /* 0x000000525339723e */ /* 0x000fe400000000ff */
[----:B------:R-:W-:Y:S01]  /*2c10*/  F2FP.PACK_AB R56, R81, R80 ;  /* 0x000000505138723e */ /* 0x000fe200000000ff */
[----:B------:R0:W-:Y:S04]  /*2c20*/  STG.E.128 [R66.64], R52 ;  /* 0x0000003442007986 */ /* 0x0001e8000c101d04 */
[----:B------:R0:W-:Y:S02]  /*2c30*/  STG.E.128 [R68.64], R56 ;  /* 0x0000003844007986 */ /* 0x0001e4000c101d04 */
[----:B0-----:R-:W-:Y:S01]  /*2c40*/  @P1 CALL.REL.NOINC `(.L_x_21935) ;  /* 0x0000001000001944 */ /* 0x001fe20003c00000 */
[----:B------:R-:W-:Y:S05]  /*2c50*/  BRA `(.L_x_21936) ;  /* 0xffffd87000007947 */ /* 0x000fea000383ffff */
.L_x_21935:
[----:B------:R-:W-:Y:S05]  /*2c60*/  EXIT ;  /* 0x000000000000794d */ /* 0x000fea0003800000 */
.L_x_21933:
[----:B------:R-:W-:Y:S01]  /*2c70*/  HFMA2.MMA R53, -RZ, RZ, 0, 5.9604644775390625e-08 ;  /* 0x00000001ff357435 */ /* 0x000fe200000001ff */
[----:B------:R-:W-:-:S02]  /*2c80*/  MOV R85, R52 ;  /* 0x0000003400557202 */ /* 0x000fc40000000f00 */
[----:B------:R-:W-:Y:S02]  /*2c90*/  MOV R86, 0x1f ;  /* 0x0000001f00567802 */ /* 0x000fe40000000f00 */
[----:B------:R-:W-:Y:S02]  /*2ca0*/  MOV R55, 0xffffffff ;  /* 0xffffffff00377802 */ /* 0x000fe40000000f00 */
[----:B------:R-:W-:Y:S02]  /*2cb0*/  MOV R54, 0x2cd0 ;  /* 0x00002cd000367802 */ /* 0x000fe40000000f00 */
[----:B-----5:R-:W-:Y:S05]  /*2cc0*/  CALL.REL.NOINC `($__internal_97_$__cuda_sm70_shflsync_bfly_p) ;  /* 0x000008c000007944 */ /* 0x020fea0003c00000 */
[----:B-1----:R-:W-:Y:S05]  /*2cd0*/  BRA `(.L_x_21937) ;  /* 0xffffe8e000007947 */ /* 0x002fea000383ffff */
.L_x_21934:
[----:B------:R-:W-:Y:S01]  /*2ce0*/  HFMA2.MMA R53, -RZ, RZ, 0, 1.1920928955078125e-07 ;  /* 0x00000002ff357435 */ /* 0x000fe200000001ff */
[----:B------:R-:W-:Y:S02]  /*2cf0*/  MOV R85, R52 ;  /* 0x0000003400557202 */ /* 0x000fe40000000f00 */
[----:B------:R-:W-:Y:S02]  /*2d00*/  MOV R86, 0x1f ;  /* 0x0000001f00567802 */ /* 0x000fe40000000f00 */
[----:B------:R-:W-:Y:S02]  /*2d10*/  MOV R55, 0xffffffff ;  /* 0xffffffff00377802 */ /* 0x000fe40000000f00 */
[----:B------:R-:W-:-:S02]  /*2d20*/  MOV R54, 0x2d40 ;  /* 0x00002d4000367802 */ /* 0x000fc40000000f00 */
[----:B-----5:R-:W-:Y:S05]  /*2d30*/  CALL.REL.NOINC `($__internal_97_$__cuda_sm70_shflsync_bfly_p) ;  /* 0x0000085000007944 */ /* 0x020fea0003c00000 */
[----:B-1----:R-:W-:Y:S01]  /*2d40*/  FADD.FTZ R52, R52, R53 ;  /* 0x0000003534347221 */ /* 0x002fe20000010000 */
[----:B------:R-:W-:Y:S01]  /*2d50*/  HFMA2.MMA R53, -RZ, RZ, 0, 2.384185791015625e-07 ;  /* 0x00000004ff357435 */ /* 0x000fe200000001ff */
[----:B------:R-:W-:-:S02]  /*2d60*/  MOV R86, 0x1f ;  /* 0x0000001f00567802 */ /* 0x000fc40000000f00 */
[----:B------:R-:W-:Y:S02]  /*2d70*/  MOV R55, 0xffffffff ;  /* 0xffffffff00377802 */ /* 0x000fe40000000f00 */
[----:B------:R-:W-:Y:S02]  /*2d80*/  MOV R85, R52 ;  /* 0x0000003400557202 */ /* 0x000fe40000000f00 */
[----:B------:R-:W-:Y:S02]  /*2d90*/  MOV R54, 0x2db0 ;  /* 0x00002db000367802 */ /* 0x000fe40000000f00 */
[----:B------:R-:W-:Y:S05]  /*2da0*/  CALL.REL.NOINC `($__internal_97_$__cuda_sm70_shflsync_bfly_p) ;  /* 0x000007e000007944 */ /* 0x000fea0003c00000 */
[----:B-1----:R-:W-:Y:S01]  /*2db0*/  FADD.FTZ R52, R52, R53 ;  /* 0x0000003534347221 */ /* 0x002fe20000010000 */
[----:B------:R-:W-:Y:S01]  /*2dc0*/  HFMA2.MMA R53, -RZ, RZ, 0, 4.76837158203125e-07 ;  /* 0x00000008ff357435 */ /* 0x000fe200000001ff */
[----:B------:R-:W-:Y:S02]  /*2dd0*/  MOV R86, 0x1f ;  /* 0x0000001f00567802 */ /* 0x000fe40000000f00 */
[----:B------:R-:W-:Y:S02]  /*2de0*/  MOV R55, 0xffffffff ;  /* 0xffffffff00377802 */ /* 0x000fe40000000f00 */
[----:B------:R-:W-:-:S02]  /*2df0*/  MOV R85, R52 ;  /* 0x0000003400557202 */ /* 0x000fc40000000f00 */
[----:B------:R-:W-:Y:S02]  /*2e00*/  MOV R54, 0x2e20 ;  /* 0x00002e2000367802 */ /* 0x000fe40000000f00 */
[----:B------:R-:W-:Y:S05]  /*2e10*/  CALL.REL.NOINC `($__internal_97_$__cuda_sm70_shflsync_bfly_p) ;  /* 0x0000077000007944 */ /* 0x000fea0003c00000 */
[----:B-1----:R-:W-:Y:S01]  /*2e20*/  FADD.FTZ R52, R52, R53 ;  /* 0x0000003534347221 */ /* 0x002fe20000010000 */
[----:B------:R-:W-:Y:S01]  /*2e30*/  HFMA2.MMA R53, -RZ, RZ, 0, 9.5367431640625e-07 ;  /* 0x00000010ff357435 */ /* 0x000fe200000001ff */
[----:B------:R-:W-:Y:S02]  /*2e40*/  MOV R86, 0x1f ;  /* 0x0000001f00567802 */ /* 0x000fe40000000f00 */
[----:B------:R-:W-:Y:S02]  /*2e50*/  MOV R55, 0xffffffff ;  /* 0xffffffff00377802 */ /* 0x000fe40000000f00 */
[----:B------:R-:W-:Y:S02]  /*2e60*/  MOV R85, R52 ;  /* 0x0000003400557202 */ /* 0x000fe40000000f00 */
[----:B------:R-:W-:Y:S02]  /*2e70*/  MOV R54, 0x2e90 ;  /* 0x00002e9000367802 */ /* 0x000fe40000000f00 */
[----:B------:R-:W-:Y:S05]  /*2e80*/  CALL.REL.NOINC `($__internal_97_$__cuda_sm70_shflsync_bfly_p) ;  /* 0x0000070000007944 */ /* 0x000fea0003c00000 */
        /* <DEDUP_REMOVED lines=86> */
[----:B------:R-:W-:Y:S05]  /*33f0*/  CALL.REL.NOINC `($__internal_97_$__cuda_sm70_shflsync_bfly_p) ;  /* 0x0000019000007944 */ /* 0x000fea0003c00000 */
[----:B-1----:R-:W-:Y:S01]  /*3400*/  FADD.FTZ R85, R85, R53 ;  /* 0x0000003555557221 */ /* 0x002fe20000010000 */
[----:B------:R-:W-:Y:S01]  /*3410*/  HFMA2.MMA R53, -RZ, RZ, 0, 1.1920928955078125e-07 ;  /* 0x00000002ff357435 */ /* 0x000fe200000001ff */
[----:B------:R-:W-:Y:S02]  /*3420*/  MOV R86, 0x1f ;  /* 0x0000001f00567802 */ /* 0x000fe40000000f00 */
[----:B------:R-:W-:Y:S02]  /*3430*/  MOV R55, 0xffffffff ;  /* 0xffffffff00377802 */ /* 0x000fe40000000f00 */
[----:B------:R-:W-:Y:S02]  /*3440*/  MOV R54, 0x3460 ;  /* 0x0000346000367802 */ /* 0x000fe40000000f00 */
[----:B------:R-:W-:Y:S05]  /*3450*/  CALL.REL.NOINC `($__internal_97_$__cuda_sm70_shflsync_bfly_p) ;  /* 0x0000013000007944 */ /* 0x000fea0003c00000 */
[----:B-1----:R-:W-:Y:S01]  /*3460*/  FADD.FTZ R85, R85, R53 ;  /* 0x0000003555557221 */ /* 0x002fe20000010000 */
[----:B------:R-:W-:Y:S01]  /*3470*/  HFMA2.MMA R53, -RZ, RZ, 0, 2.384185791015625e-07 ;  /* 0x00000004ff357435 */ /* 0x000fe200000001ff */
[----:B------:R-:W-:-:S02]  /*3480*/  MOV R86, 0x1f ;  /* 0x0000001f00567802 */ /* 0x000fc40000000f00 */
[----:B------:R-:W-:Y:S02]  /*3490*/  MOV R55, 0xffffffff ;  /* 0xffffffff00377802 */ /* 0x000fe40000000f00 */
[----:B------:R-:W-:Y:S02]  /*34a0*/  MOV R54, 0x34c0 ;  /* 0x000034c000367802 */ /* 0x000fe40000000f00 */
[----:B------:R-:W-:Y:S05]  /*34b0*/  CALL.REL.NOINC `($__internal_97_$__cuda_sm70_shflsync_bfly_p) ;  /* 0x000000d000007944 */ /* 0x000fea0003c00000 */
[----:B-1----:R-:W-:Y:S01]  /*34c0*/  FADD.FTZ R85, R85, R53 ;  /* 0x0000003555557221 */ /* 0x002fe20000010000 */
[----:B------:R-:W-:Y:S01]  /*34d0*/  HFMA2.MMA R53, -RZ, RZ, 0, 4.76837158203125e-07 ;  /* 0x00000008ff357435 */ /* 0x000fe200000001ff */
[----:B------:R-:W-:Y:S02]  /*34e0*/  MOV R86, 0x1f ;  /* 0x0000001f00567802 */ /* 0x000fe40000000f00 */
[----:B------:R-:W-:Y:S02]  /*34f0*/  MOV R55, 0xffffffff ;  /* 0xffffffff00377802 */ /* 0x000fe40000000f00 */
[----:B------:R-:W-:Y:S02]  /*3500*/  MOV R54, 0x3520 ;  /* 0x0000352000367802 */ /* 0x000fe40000000f00 */
[----:B------:R-:W-:Y:S05]  /*3510*/  CALL.REL.NOINC `($__internal_97_$__cuda_sm70_shflsync_bfly_p) ;  /* 0x0000007000007944 */ /* 0x000fea0003c00000 */
[----:B-1----:R-:W-:Y:S01]  /*3520*/  FADD.FTZ R85, R85, R53 ;  /* 0x0000003555557221 */ /* 0x002fe20000010000 */
[----:B------:R-:W-:Y:S01]  /*3530*/  HFMA2.MMA R53, -RZ, RZ, 0, 9.5367431640625e-07 ;  /* 0x00000010ff357435 */ /* 0x000fe200000001ff */
[----:B------:R-:W-:-:S02]  /*3540*/  MOV R86, 0x1f ;  /* 0x0000001f00567802 */ /* 0x000fc40000000f00 */
[----:B------:R-:W-:Y:S02]  /*3550*/  MOV R55, 0xffffffff ;  /* 0xffffffff00377802 */ /* 0x000fe40000000f00 */
[----:B------:R-:W-:Y:S02]  /*3560*/  MOV R54, 0x3580 ;  /* 0x0000358000367802 */ /* 0x000fe40000000f00 */
[----:B------:R-:W-:Y:S05]  /*3570*/  CALL.REL.NOINC `($__internal_97_$__cuda_sm70_shflsync_bfly_p) ;  /* 0x0000001000007944 */ /* 0x000fea0003c00000 */
[----:B-1----:R-:W-:Y:S05]  /*3580*/  BRA `(.L_x_21938) ;  /* 0xffffe67000007947 */ /* 0x002fea000383ffff */
        .weak           $__internal_97_$__cuda_sm70_shflsync_bfly_p
        .type           $__internal_97_$__cuda_sm70_shflsync_bfly_p,@function
        .size           $__internal_97_$__cuda_sm70_shflsync_bfly_p,(.L_x_36137 - $__internal_97_$__cuda_sm70_shflsync_bfly_p)
$__internal_97_$__cuda_sm70_shflsync_bfly_p:
[----:B------:R-:W-:Y:S04]  /*3590*/  WARPSYNC R55 ;  /* 0x0000003700007348 */ /* 0x000fe80003800000 */
[----:B------:R0:W1:Y:S02]  /*35a0*/  SHFL.BFLY PT, R53, R85, R53, R86 ;  /* 0x0c00003555357389 */ /* 0x00006400000e0056 */
[----:B0-----:R-:W-:-:S06]  /*35b0*/  HFMA2.MMA R55, -RZ, RZ, 0, 0 ;  /* 0x00000000ff377435 */ /* 0x001fcc00000001ff */
[----:B------:R-:W-:Y:S05]  /*35c0*/  RET.REL.NODEC R54 `(_ZN10layer_norm13ln_fwd_kernelINS_13Kernel_traitsI6__halfS2_fS2_fjLj5120ELj1ELj1ELj4ELj16ENS_18Kernel_traits_baseILj5120ES2_S2_fS2_fjLj128EEEEELb0ELb0ELb0ELb1EEEvNS_9FwdParamsE) ;  /* 0xffffca3036007950 */ /* 0x000fea0003c3ffff */
.L_x_21939:
        /* <DEDUP_REMOVED lines=11> */
.L_x_36137:


//--------------------- .text._ZN10layer_norm13ln_fwd_kernelINS_13Kernel_traitsI6__halfS2_fS2_fjLj5120ELj1ELj1ELj4ELj16ENS_18Kernel_traits_baseILj5120ES2_S2_fS2_fjLj128EEEEELb0ELb0ELb1ELb0EEEvNS_9FwdParamsE --------------------------
	.section	.text._ZN10layer_norm13ln_fwd_kernelINS_13Kernel_traitsI6__halfS2_fS2_fjLj5120ELj1ELj1ELj4ELj16ENS_18Kernel_traits_baseILj5120ES2_S2_fS2_fjLj128EEEEELb0ELb0ELb1ELb0EEEvNS_9FwdParamsE,"ax",@progbits
	.sectioninfo	@"SHI_REGISTERS=158"
	.align	128
        .global         _ZN10layer_norm13ln_fwd_kernelINS_13Kernel_traitsI6__halfS2_fS2_fjLj5120ELj1ELj1ELj4ELj16ENS_18Kernel_traits_baseILj5120ES2_S2_fS2_fjLj128EEEEELb0ELb0ELb1ELb0EEEvNS_9FwdParamsE
        .type           _ZN10layer_norm13ln_fwd_kernelINS_13Kernel_traitsI6__halfS2_fS2_fjLj5120ELj1ELj1ELj4ELj16ENS_18Kernel_traits_baseILj5120ES2_S2_fS2_fjLj128EEEEELb0ELb0ELb1ELb0EEEvNS_9FwdParamsE,@function
        .size           _ZN10layer_norm13ln_fwd_kernelINS_13Kernel_traitsI6__halfS2_fS2_fjLj5120ELj1ELj1ELj4ELj16ENS_18Kernel_traits_baseILj5120ES2_S2_fS2_fjLj128EEEEELb0ELb0ELb1ELb0EEEvNS_9FwdParamsE,(.L_x_36138 - _ZN10layer_norm13ln_fwd_kernelINS_13Kernel_traitsI6__halfS2_fS2_fjLj5120ELj1ELj1ELj4ELj16ENS_18Kernel_traits_baseILj5120ES2_S2_fS2_fjLj128EEEEELb0ELb0ELb1ELb0EEEvNS_9FwdParamsE)
        .other          _ZN10layer_norm13ln_fwd_kernelINS_13Kernel_traitsI6__halfS2_fS2_fjLj5120ELj1ELj1ELj4ELj16ENS_18Kernel_traits_baseILj5120ES2_S2_fS2_fjLj128EEEEELb0ELb0ELb1ELb0EEEvNS_9FwdParamsE,@"STO_CUDA_ENTRY STV_DEFAULT"
_ZN10layer_norm13ln_fwd_kernelINS_13Kernel_traitsI6__halfS2_fS2_fjLj5120ELj1ELj1ELj4ELj16ENS_18Kernel_traits_baseILj5120ES2_S2_fS2_fjLj128EEEEELb0ELb0ELb1ELb0EEEvNS_9FwdParamsE:
.text._ZN10layer_norm13ln_fwd_kernelINS_13Kernel_traitsI6__halfS2_fS2_fjLj5120ELj1ELj1ELj4ELj16ENS_18Kernel_traits_baseILj5120ES2_S2_fS2_fjLj128EEEEELb0ELb0ELb1ELb0EEEvNS_9FwdParamsE:
        /* <DEDUP_REMOVED lines=29> */
.L_x_21941:
[----:B0-----:R-:W-:Y:S05]  /*01d0*/  BSYNC B0 ;  /* 0x0000000000007941 */ /* 0x001fea0003800000 */
.L_x_21940:
        /* <DEDUP_REMOVED lines=13> */
.L_x_21943:
[----:B0-----:R-:W-:Y:S05]  /*02b0*/  BSYNC B0 ;  /* 0x0000000000007941 */ /* 0x001fea0003800000 */
.L_x_21942:
        /* <DEDUP_REMOVED lines=13> */
.L_x_21945:
[----:B0-----:R-:W-:Y:S05]  /*0390*/  BSYNC B0 ;  /* 0x0000000000007941 */ /* 0x001fea0003800000 */
.L_x_21944:
        /* <DEDUP_REMOVED lines=13> */
.L_x_21947:
[----:B0-----:R-:W-:Y:S05]  /*0470*/  BSYNC B0 ;  /* 0x0000000000007941 */ /* 0x001fea0003800000 */
.L_x_21946:
        /* <DEDUP_REMOVED lines=12> */
.L_x_21949:
[----:B0-----:R-:W-:Y:S05]  /*0540*/  BSYNC B0 ;  /* 0x0000000000007941 */ /* 0x001fea0003800000 */
.L_x_21948:
        /* <DEDUP_REMOVED lines=105> */
.L_x_22053:
        /* <DEDUP_REMOVED lines=58> */
[----:B-1---5:R-:W-:-:S05]  /*0f80*/  HADD2.F32 R32, -RZ, R44.H0_H0 ;  /* 0x2000002cff207230 */ /* 0x022fca0000004100 */
[----:B------:R-:W-:-:S04]  /*0f90*/  FMUL.FTZ R32, R32, c[0x0][0x1ec] ;  /* 0x00007b0020207a20 */ /* 0x000fc80000410000 */
[----:B------:R-:W-:Y:S02]  /*0fa0*/  @P4 FADD.FTZ R32, R28, R32 ;  /* 0x000000201c204221 */ /* 0x000fe40000010000 */
.L_x_21953:
[----:B-1----:R-:W-:Y:S05]  /*0fb0*/  BSYNC B1 ;  /* 0x0000000000017941 */ /* 0x002fea0003800000 */
.L_x_21952:
[----:B------:R-:W-:Y:S01]  /*0fc0*/  BSSY B1, `(.L_x_21954) ;  /* 0x0000005000017945 */ /* 0x000fe20003800000 */
[----:B------:R-:W-:Y:S05]  /*0fd0*/  @!P5 BRA `(.L_x_21955) ;  /* 0x000000300000d947 */ /* 0x000fea0003800000 */
[----:B-----5:R-:W-:-:S05]  /*0fe0*/  HADD2.F32 R33, -RZ, R44.H1_H1 ;  /* 0x3000002cff217230 */ /* 0x020fca0000004100 */
[----:B------:R-:W-:-:S04]  /*0ff0*/  FMUL.FTZ R33, R33, c[0x0][0x1ec] ;  /* 0x00007b0021217a20 */ /* 0x000fc80000410000 */
[----:B------:R-:W-:Y:S02]  /*1000*/  @P4 FADD.FTZ R33, R29, R33 ;  /* 0x000000211d214221 */ /* 0x000fe40000010000 */
.L_x_21955:
[----:B------:R-:W-:Y:S05]  /*1010*/  BSYNC B1 ;  /* 0x0000000000017941 */ /* 0x000fea0003800000 */
.L_x_21954:
[----:B------:R-:W-:Y:S01]  /*1020*/  BSSY B1, `(.L_x_21956) ;  /* 0x0000005000017945 */ /* 0x000fe20003800000 */
[----:B------:R-:W-:Y:S05]  /*1030*/  @!P5 BRA `(.L_x_21957) ;  /* 0x000000300000d947 */ /* 0x000fea0003800000 */
[----:B-----5:R-:W-:-:S05]  /*1040*/  HADD2.F32 R34, -RZ, R45.H0_H0 ;  /* 0x2000002dff227230 */ /* 0x020fca0000004100 */
[----:B------:R-:W-:-:S04]  /*1050*/  FMUL.FTZ R34, R34, c[0x0][0x1ec] ;  /* 0x00007b0022227a20 */ /* 0x000fc80000410000 */
[----:B------:R-:W-:Y:S02]  /*1060*/  @P4 FADD.FTZ R34, R30, R34 ;  /* 0x000000221e224221 */ /* 0x000fe40000010000 */
.L_x_21957:
[----:B------:R-:W-:Y:S05]  /*1070*/  BSYNC B1 ;  /* 0x0000000000017941 */ /* 0x000fea0003800000 */
.L_x_21956:
[----:B------:R-:W-:Y:S01]  /*1080*/  BSSY B1, `(.L_x_21958) ;  /* 0x0000005000017945 */ /* 0x000fe20003800000 */
[----:B------:R-:W-:Y:S05]  /*1090*/  @!P5 BRA `(.L_x_21959) ;  /* 0x000000300000d947 */ /* 0x000fea0003800000 */
[----:B-----5:R-:W-:-:S05]  /*10a0*/  HADD2.F32 R35, -RZ, R45.H1_H1 ;  /* 0x3000002dff237230 */ /* 0x020fca0000004100 */
[----:B------:R-:W-:-:S04]  /*10b0*/  FMUL.FTZ R35, R35, c[0x0][0x1ec] ;  /* 0x00007b0023237a20 */ /* 0x000fc80000410000 */
[----:B------:R-:W-:Y:S02]  /*10c0*/  @P4 FADD.FTZ R35, R31, R35 ;  /* 0x000000231f234221 */ /* 0x000fe40000010000 */
.L_x_21959:
[----:B------:R-:W-:Y:S05]  /*10d0*/  BSYNC B1 ;  /* 0x0000000000017941 */ /* 0x000fea0003800000 */
.L_x_21958:
[----:B------:R-:W-:Y:S01]  /*10e0*/  BSSY B1, `(.L_x_21960) ;  /* 0x0000005000017945 */ /* 0x000fe20003800000 */
[----:B------:R-:W-:Y:S05]  /*10f0*/  @!P5 BRA `(.L_x_21961) ;  /* 0x000000300000d947 */ /* 0x000fea0003800000 */
[----:B-----5:R-:W-:-:S05]  /*1100*/  HADD2.F32 R40, -RZ, R46.H0_H0 ;  /* 0x2000002eff287230 */ /* 0x020fca0000004100 */
[----:B------:R-:W-:-:S04]  /*1110*/  FMUL.FTZ R40, R40, c[0x0][0x1ec] ;  /* 0x00007b0028287a20 */ /* 0x000fc80000410000 */
[----:B------:R-:W-:Y:S02]  /*1120*/  @P4 FADD.FTZ R40, R36, R40 ;  /* 0x0000002824284221 */ /* 0x000fe40000010000 */
.L_x_21961:
[----:B------:R-:W-:Y:S05]  /*1130*/  BSYNC B1 ;  /* 0x0000000000017941 */ /* 0x000fea0003800000 */
.L_x_21960:
[----:B------:R-:W-:Y:S01]  /*1140*/  BSSY B1, `(.L_x_21962) ;  /* 0x0000005000017945 */ /* 0x000fe20003800000 */
[----:B------:R-:W-:Y:S05]  /*1150*/  @!P5 BRA `(.L_x_21963) ;  /* 0x000000300000d947 */ /* 0x000fea0003800000 */
[----:B-----5:R-:W-:-:S05]  /*1160*/  HADD2.F32 R41, -RZ, R46.H1_H1 ;  /* 0x3000002eff297230 */ /* 0x020fca0000004100 */
[----:B------:R-:W-:-:S04]  /*1170*/  FMUL.FTZ R41, R41, c[0x0][0x1ec] ;  /* 0x00007b0029297a20 */ /* 0x000fc80000410000 */
[----:B------:R-:W-:Y:S02]  /*1180*/  @P4 FADD.FTZ R41, R37, R41 ;  /* 0x0000002925294221 */ /* 0x000fe40000010000 */
.L_x_21963:
[----:B------:R-:W-:Y:S05]  /*1190*/  BSYNC B1 ;  /* 0x0000000000017941 */ /* 0x000fea0003800000 */
.L_x_21962:
[----:B------:R-:W-:Y:S01]  /*11a0*/  BSSY B1, `(.L_x_21964) ;  /* 0x0000005000017945 */ /* 0x000fe20003800000 */
[----:B------:R-:W-:Y:S05]  /*11b0*/  @!P5 BRA `(.L_x_21965) ;  /* 0x000000300000d947 */ /* 0x000fea0003800000 */
[----:B-----5:R-:W-:-:S05]  /*11c0*/  HADD2.F32 R42, -RZ, R47.H0_H0 ;  /* 0x2000002fff2a7230 */ /* 0x020fca0000004100 */
[----:B------:R-:W-:-:S04]  /*11d0*/  FMUL.FTZ R42, R42, c[0x0][0x1ec] ;  /* 0x00007b002a2a7a20 */ /* 0x000fc80000410000 */
[----:B------:R-:W-:Y:S02]  /*11e0*/  @P4 FADD.FTZ R42, R38, R42 ;  /* 0x0000002a262a4221 */ /* 0x000fe40000010000 */
.L_x_21965:
[----:B------:R-:W-:Y:S05]  /*11f0*/  BSYNC B1 ;  /* 0x0000000000017941 */ /* 0x000fea0003800000 */
.L_x_21964:
[----:B------:R-:W-:Y:S01]  /*1200*/  BSSY B1, `(.L_x_21966) ;  /* 0x0000005000017945 */ /* 0x000fe20003800000 */
[----:B------:R-:W-:Y:S05]  /*1210*/  @!P5 BRA `(.L_x_21967) ;  /* 0x000000300000d947 */ /* 0x000fea0003800000 */
[----:B-----5:R-:W-:-:S05]  /*1220*/  HADD2.F32 R43, -RZ, R47.H1_H1 ;  /* 0x3000002fff2b7230 */ /* 0x020fca0000004100 */
[----:B------:R-:W-:-:S04]  /*1230*/  FMUL.FTZ R43, R43, c[0x0][0x1ec] ;  /* 0x00007b002b2b7a20 */ /* 0x000fc80000410000 */
[----:B------:R-:W-:Y:S02]  /*1240*/  @P4 FADD.FTZ R43, R39, R43 ;  /* 0x0000002b272b4221 */ /* 0x000fe40000010000 */
.L_x_21967:
[----:B------:R-:W-:Y:S05]  /*1250*/  BSYNC B1 ;  /* 0x0000000000017941 */ /* 0x000fea0003800000 */
.L_x_21966:
[----:B------:R0:W-:Y:S01]  /*1260*/  STG.E.128 [R80.64], R32 ;  /* 0x0000002050007986 */ /* 0x0001e2000c101d04 */
[----:B------:R-:W-:Y:S02]  /*1270*/  IADD3 R147, R147, 0x80, RZ ;  /* 0x0000008093937810 */ /* 0x000fe40007ffe0ff */
[----:B------:R-:W-:Y:S01]  /*1280*/  IADD3 R145, R145, 0x80, RZ ;  /* 0x0000008091917810 */ /* 0x000fe20007ffe0ff */
[----:B------:R0:W-:Y:S04]  /*1290*/  STG.E.128 [R80.64+0x10], R40 ;  /* 0x0000102850007986 */ /* 0x0001e8000c101d04 */
.L_x_21951:
[----:B------:R-:W-:Y:S05]  /*12a0*/  BSYNC B0 ;  /* 0x0000000000007941 */ /* 0x000fea0003800000 */
.L_x_21950:
        /* <DEDUP_REMOVED lines=44> */
.L_x_21971:
[----:B-1----:R-:W-:Y:S05]  /*1570*/  BSYNC B1 ;  /* 0x0000000000017941 */ /* 0x002fea0003800000 */
.L_x_21970:
[----:B------:R-:W-:Y:S01]  /*1580*/  BSSY B1, `(.L_x_21972) ;  /* 0x0000005000017945 */ /* 0x000fe20003800000 */
[----:B------:R-:W-:Y:S05]  /*1590*/  @!P5 BRA `(.L_x_21973) ;  /* 0x000000300000d947 */ /* 0x000fea0003800000 */
[----:B-----5:R-:W-:-:S05]  /*15a0*/  HADD2.F32 R49, -RZ, R44.H1_H1 ;  /* 0x3000002cff317230 */ /* 0x020fca0000004100 */
[----:B------:R-:W-:-:S04]  /*15b0*/  FMUL.FTZ R49, R49, c[0x0][0x1ec] ;  /* 0x00007b0031317a20 */ /* 0x000fc80000410000 */
[----:B------:R-:W-:Y:S02]  /*15c0*/  @P4 FADD.FTZ R49, R29, R49 ;  /* 0x000000311d314221 */ /* 0x000fe40000010000 */
.L_x_21973:
[----:B------:R-:W-:Y:S05]  /*15d0*/  BSYNC B1 ;  /* 0x0000000000017941 */ /* 0x000fea0003800000 */
.L_x_21972:
[----:B------:R-:W-:Y:S01]  /*15e0*/  BSSY B1, `(.L_x_21974) ;  /* 0x0000005000017945 */ /* 0x000fe20003800000 */
[----:B------:R-:W-:Y:S05]  /*15f0*/  @!P5 BRA `(.L_x_21975) ;  /* 0x000000300000d947 */ /* 0x000fea0003800000 */
[----:B-----5:R-:W-:-:S05]  /*1600*/  HADD2.F32 R50, -RZ, R45.H0_H0 ;  /* 0x2000002dff327230 */ /* 0x020fca0000004100 */
[----:B------:R-:W-:-:S04]  /*1610*/  FMUL.FTZ R50, R50, c[0x0][0x1ec] ;  /* 0x00007b0032327a20 */ /* 0x000fc80000410000 */
[----:B------:R-:W-:Y:S02]  /*1620*/  @P4 FADD.FTZ R50, R30, R50 ;  /* 0x000000321e324221 */ /* 0x000fe40000010000 */
.L_x_21975:
[----:B------:R-:W-:Y:S05]  /*1630*/  BSYNC B1 ;  /* 0x0000000000017941 */ /* 0x000fea0003800000 */
.L_x_21974:
[----:B------:R-:W-:Y:S01]  /*1640*/  BSSY B1, `(.L_x_21976) ;  /* 0x0000005000017945 */ /* 0x000fe20003800000 */
[----:B------:R-:W-:Y:S05]  /*1650*/  @!P5 BRA `(.L_x_21977) ;  /* 0x000000300000d947 */ /* 0x000fea0003800000 */
[----:B-----5:R-:W-:-:S05]  /*1660*/  HADD2.F32 R51, -RZ, R45.H1_H1 ;  /* 0x3000002dff337230 */ /* 0x020fca0000004100 */
[----:B------:R-:W-:-:S04]  /*1670*/  FMUL.FTZ R51, R51, c[0x0][0x1ec] ;  /* 0x00007b0033337a20 */ /* 0x000fc80000410000 */
[----:B------:R-:W-:Y:S02]  /*1680*/  @P4 FADD.FTZ R51, R31, R51 ;  /* 0x000000331f334221 */ /* 0x000fe40000010000 */
.L_x_21977:
[----:B------:R-:W-:Y:S05]  /*1690*/  BSYNC B1 ;  /* 0x0000000000017941 */ /* 0x000fea0003800000 */
.L_x_21976:
[----:B------:R-:W-:Y:S01]  /*16a0*/  BSSY B1, `(.L_x_21978) ;  /* 0x0000005000017945 */ /* 0x000fe20003800000 */
[----:B------:R-:W-:Y:S05]  /*16b0*/  @!P5 BRA `(.L_x_21979) ;  /* 0x000000300000d947 */ /* 0x000fea0003800000 */
[----:B-----5:R-:W-:-:S05]  /*16c0*/  HADD2.F32 R52, -RZ, R46.H0_H0 ;  /* 0x2000002eff347230 */ /* 0x020fca0000004100 */
[----:B------:R-:W-:-:S04]  /*16d0*/  FMUL.FTZ R52, R52, c[0x0][0x1ec] ;  /* 0x00007b0034347a20 */ /* 0x000fc80000410000 */
[----:B------:R-:W-:Y:S02]  /*16e0*/  @P4 FADD.FTZ R52, R36, R52 ;  /* 0x0000003424344221 */ /* 0x000fe40000010000 */
.L_x_21979:
[----:B------:R-:W-:Y:S05]  /*16f0*/  BSYNC B1 ;  /* 0x0000000000017941 */ /* 0x000fea0003800000 */
.L_x_21978:
[----:B------:R-:W-:Y:S01]  /*1700*/  BSSY B1, `(.L_x_21980) ;  /* 0x0000005000017945 */ /* 0x000fe20003800000 */
[----:B------:R-:W-:Y:S05]  /*1710*/  @!P5 BRA `(.L_x_21981) ;  /* 0x000000300000d947 */ /* 0x000fea0003800000 */
[----:B-----5:R-:W-:-:S05]  /*1720*/  HADD2.F32 R53, -RZ, R46.H1_H1 ;  /* 0x3000002eff357230 */ /* 0x020fca0000004100 */
[----:B------:R-:W-:-:S04]  /*1730*/  FMUL.FTZ R53, R53, c[0x0][0x1ec] ;  /* 0x00007b0035357a20 */ /* 0x000fc80000410000 */
[----:B------:R-:W-:Y:S02]  /*1740*/  @P4 FADD.FTZ R53, R37, R53 ;  /* 0x0000003525354221 */ /* 0x000fe40000010000 */
.L_x_21981:
[----:B------:R-:W-:Y:S05]  /*1750*/  BSYNC B1 ;  /* 0x0000000000017941 */ /* 0x000fea0003800000 */
.L_x_21980:
[----:B------:R-:W-:Y:S01]  /*1760*/  BSSY B1, `(.L_x_21982) ;  /* 0x0000005000017945 */ /* 0x000fe20003800000 */
[----:B------:R-:W-:Y:S05]  /*1770*/  @!P5 BRA `(.L_x_21983) ;  /* 0x000000300000d947 */ /* 0x000fea0003800000 */
[----:B-----5:R-:W-:-:S05]  /*1780*/  HADD2.F32 R54, -RZ, R47.H0_H0 ;  /* 0x2000002fff367230 */ /* 0x020fca0000004100 */
[----:B------:R-:W-:-:S04]  /*1790*/  FMUL.FTZ R54, R54, c[0x0][0x1ec] ;  /* 0x00007b0036367a20 */ /* 0x000fc80000410000 */
[----:B------:R-:W-:Y:S02]  /*17a0*/  @P4 FADD.FTZ R54, R38, R54 ;  /* 0x0000003626364221 */ /* 0x000fe40000010000 */
.L_x_21983:
[----:B------:R-:W-:Y:S05]  /*17b0*/  BSYNC B1 ;  /* 0x0000000000017941 */ /* 0x000fea0003800000 */
.L_x_21982:
[----:B------:R-:W-:Y:S01]  /*17c0*/  BSSY B1, `(.L_x_21984) ;  /* 0x0000005000017945 */ /* 0x000fe20003800000 */
[----:B------:R-:W-:Y:S05]  /*17d0*/  @!P5 BRA `(.L_x_21985) ;  /* 0x000000300000d947 */ /* 0x000fea0003800000 */
[----:B-----5:R-:W-:-:S05]  /*17e0*/  HADD2.F32 R55, -RZ, R47.H1_H1 ;  /* 0x3000002fff377230 */ /* 0x020fca0000004100 */
[----:B------:R-:W-:-:S04]  /*17f0*/  FMUL.FTZ R55, R55, c[0x0][0x1ec] ;  /* 0x00007b0037377a20 */ /* 0x000fc80000410000 */
[----:B------:R-:W-:Y:S02]  /*1800*/  @P4 FADD.FTZ R55, R39, R55 ;  /* 0x0000003727374221 */ /* 0x000fe40000010000 */
.L_x_21985:
[----:B------:R-:W-:Y:S05]  /*1810*/  BSYNC B1 ;  /* 0x0000000000017941 */ /* 0x000fea0003800000 */
.L_x_21984:
[----:B------:R0:W-:Y:S01]  /*1820*/  STG.E.128 [R80.64], R48 ;  /* 0x0000003050007986 */ /* 0x0001e2000c101d04 */
[----:B------:R-:W-:Y:S02]  /*1830*/  IADD3 R147, R147, 0x80, RZ ;  /* 0x0000008093937810 */ /* 0x000fe40007ffe0ff */
[----:B------:R-:W-:Y:S01]  /*1840*/  IADD3 R145, R145, 0x80, RZ ;  /* 0x0000008091917810 */ /* 0x000fe20007ffe0ff */
[----:B------:R0:W-:Y:S04]  /*1850*/  STG.E.128 [R80.64+0x10], R52 ;  /* 0x0000103450007986 */ /* 0x0001e8000c101d04 */
.L_x_21969:
[----:B------:R-:W-:Y:S05]  /*1860*/  BSYNC B0 ;  /* 0x0000000000007941 */ /* 0x000fea0003800000 */
.L_x_21968:
        /* <DEDUP_REMOVED lines=44> */
.L_x_21989:
[----:B-1----:R-:W-:Y:S05]  /*1b30*/  BSYNC B1 ;  /* 0x0000000000017941 */ /* 0x002fea0003800000 */
.L_x_21988:
[----:B------:R-:W-:Y:S01]  /*1b40*/  BSSY B1, `(.L_x_21990) ;  /* 0x0000005000017945 */ /* 0x000fe20003800000 */
[----:B------:R-:W-:Y:S05]  /*1b50*/  @!P5 BRA `(.L_x_21991) ;  /* 0x000000300000d947 */ /* 0x000fea0003800000 */
[----:B-----5:R-:W-:-:S05]  /*1b60*/  HADD2.F32 R57, -RZ, R44.H1_H1 ;  /* 0x3000002cff397230 */ /* 0x020fca0000004100 */
[----:B------:R-:W-:-:S04]  /*1b70*/  FMUL.FTZ R57, R57, c[0x0][0x1ec] ;  /* 0x00007b0039397a20 */ /* 0x000fc80000410000 */
[----:B------:R-:W-:Y:S02]  /*1b80*/  @P4 FADD.FTZ R57, R29, R57 ;  /* 0x000000391d394221 */ /* 0x000fe40000010000 */
.L_x_21991:
[----:B------:R-:W-:Y:S05]  /*1b90*/  BSYNC B1 ;  /* 0x0000000000017941 */ /* 0x000fea0003800000 */
.L_x_21990:
[----:B------:R-:W-:Y:S01]  /*1ba0*/  BSSY B1, `(.L_x_21992) ;  /* 0x0000005000017945 */ /* 0x000fe20003800000 */
[----:B------:R-:W-:Y:S05]  /*1bb0*/  @!P5 BRA `(.L_x_21993) ;  /* 0x000000300000d947 */ /* 0x000fea0003800000 */
[----:B-----5:R-:W-:-:S05]  /*1bc0*/  HADD2.F32 R58, -RZ, R45.H0_H0 ;  /* 0x2000002dff3a7230 */ /* 0x020fca0000004100 */
[----:B------:R-:W-:-:S04]  /*1bd0*/  FMUL.FTZ R58, R58, c[0x0][0x1ec] ;  /* 0x00007b003a3a7a20 */ /* 0x000fc80000410000 */
[----:B------:R-:W-:Y:S02]  /*1be0*/  @P4 FADD.FTZ R58, R30, R58 ;  /* 0x0000003a1e3a4221 */ /* 0x000fe40000010000 */
.L_x_21993:
[----:B------:R-:W-:Y:S05]  /*1bf0*/  BSYNC B1 ;  /* 0x0000000000017941 */ /* 0x000fea0003800000 */
.L_x_21992:
[----:B------:R-:W-:Y:S01]  /*1c00*/  BSSY B1, `(.L_x_21994) ;  /* 0x0000005000017945 */ /* 0x000fe20003800000 */
[----:B------:R-:W-:Y:S05]  /*1c10*/  @!P5 BRA `(.L_x_21995) ;  /* 0x000000300000d947 */ /* 0x000fea0003800000 */
[----:B-----5:R-:W-:-:S05]  /*1c20*/  HADD2.F32 R59, -RZ, R45.H1_H1 ;  /* 0x3000002dff3b7230 */ /* 0x020fca0000004100 */
[----:B------:R-:W-:-:S04]  /*1c30*/  FMUL.FTZ R59, R59, c[0x0][0x1ec] ;  /* 0x00007b003b3b7a20 */ /* 0x000fc80000410000 */
[----:B------:R-:W-:Y:S02]  /*1c40*/  @P4 FADD.FTZ R59, R31, R59 ;  /* 0x0000003b1f3b4221 */ /* 0x000fe40000010000 */
.L_x_21995:
[----:B------:R-:W-:Y:S05]  /*1c50*/  BSYNC B1 ;  /* 0x0000000000017941 */ /* 0x000fea0003800000 */
.L_x_21994:
[----:B------:R-:W-:Y:S01]  /*1c60*/  BSSY B1, `(.L_x_21996) ;  /* 0x0000005000017945 */ /* 0x000fe20003800000 */
[----:B------:R-:W-:Y:S05]  /*1c70*/  @!P5 BRA `(.L_x_21997) ;  /* 0x000000300000d947 */ /* 0x000fea0003800000 */
[----:B-----5:R-:W-:-:S05]  /*1c80*/  HADD2.F32 R60, -RZ, R46.H0_H0 ;  /* 0x2000002eff3c7230 */ /* 0x020fca0000004100 */
[----:B------:R-:W-:-:S04]  /*1c90*/  FMUL.FTZ R60, R60, c[0x0][0x1ec] ;  /* 0x00007b003c3c7a20 */ /* 0x000fc80000410000 */
[----:B------:R-:W-:Y:S02]  /*1ca0*/  @P4 FADD.FTZ R60, R36, R60 ;  /* 0x0000003c243c4221 */ /* 0x000fe40000010000 */
.L_x_21997:
[----:B------:R-:W-:Y:S05]  /*1cb0*/  BSYNC B1 ;  /* 0x0000000000017941 */ /* 0x000fea0003800000 */
.L_x_21996:
[----:B------:R-:W-:Y:S01]  /*1cc0*/  BSSY B1, `(.L_x_21998) ;  /* 0x0000005000017945 */ /* 0x000fe20003800000 */
[----:B------:R-:W-:Y:S05]  /*1cd0*/  @!P5 BRA `(.L_x_21999) ;  /* 0x000000300000d947 */ /* 0x000fea0003800000 */
[----:B-----5:R-:W-:-:S05]  /*1ce0*/  HADD2.F32 R61, -RZ, R46.H1_H1 ;  /* 0x3000002eff3d7230 */ /* 0x020fca0000004100 */
[----:B------:R-:W-:-:S04]  /*1cf0*/  FMUL.FTZ R61, R61, c[0x0][0x1ec] ;  /* 0x00007b003d3d7a20 */ /* 0x000fc80000410000 */
[----:B------:R-:W-:Y:S02]  /*1d00*/  @P4 FADD.FTZ R61, R37, R61 ;  /* 0x0000003d253d4221 */ /* 0x000fe40000010000 */
.L_x_21999:
[----:B------:R-:W-:Y:S05]  /*1d10*/  BSYNC B1 ;  /* 0x0000000000017941 */ /* 0x000fea0003800000 */
.L_x_21998:
[----:B------:R-:W-:Y:S01]  /*1d20*/  BSSY B1, `(.L_x_22000) ;  /* 0x0000005000017945 */ /* 0x000fe20003800000 */
[----:B------:R-:W-:Y:S05]  /*1d30*/  @!P5 BRA `(.L_x_22001) ;  /* 0x000000300000d947 */ /* 0x000fea0003800000 */
[----:B-----5:R-:W-:-:S05]  /*1d40*/  HADD2.F32 R62, -RZ, R47.H0_H0 ;  /* 0x2000002fff3e7230 */ /* 0x020fca0000004100 */
[----:B------:R-:W-:-:S04]  /*1d50*/  FMUL.FTZ R62, R62, c[0x0][0x1ec] ;  /* 0x00007b003e3e7a20 */ /* 0x000fc80000410000 */
[----:B------:R-:W-:Y:S02]  /*1d60*/  @P4 FADD.FTZ R62, R38, R62 ;  /* 0x0000003e263e4221 */ /* 0x000fe40000010000 */
.L_x_22001:
[----:B------:R-:W-:Y:S05]  /*1d70*/  BSYNC B1 ;  /* 0x0000000000017941 */ /* 0x000fea0003800000 */
.L_x_22000:
[----:B------:R-:W-:Y:S01]  /*1d80*/  BSSY B1, `(.L_x_22002) ;  /* 0x0000005000017945 */ /* 0x000fe20003800000 */
[----:B------:R-:W-:Y:S05]  /*1d90*/  @!P5 BRA `(.L_x_22003) ;  /* 0x000000300000d947 */ /* 0x000fea0003800000 */
[----:B-----5:R-:W-:-:S05]  /*1da0*/  HADD2.F32 R63, -RZ, R47.H1_H1 ;  /* 0x3000002fff3f7230 */ /* 0x020fca0000004100 */
[----:B------:R-:W-:-:S04]  /*1db0*/  FMUL.FTZ R63, R63, c[0x0][0x1ec] ;  /* 0x00007b003f3f7a20 */ /* 0x000fc80000410000 */
[----:B------:R-:W-:Y:S02]  /*1dc0*/  @P4 FADD.FTZ R63, R39, R63 ;  /* 0x0000003f273f4221 */ /* 0x000fe40000010000 */
.L_x_22003:
[----:B------:R-:W-:Y:S05]  /*1dd0*/  BSYNC B1 ;  /* 0x0000000000017941 */ /* 0x000fea0003800000 */
.L_x_22002:
[----:B------:R0:W-:Y:S01]  /*1de0*/  STG.E.128 [R80.64], R56 ;  /* 0x0000003850007986 */ /* 0x0001e2000c101d04 */
[----:B------:R-:W-:Y:S02]  /*1df0*/  IADD3 R147, R147, 0x80, RZ ;  /* 0x0000008093937810 */ /* 0x000fe40007ffe0ff */
[----:B------:R-:W-:Y:S01]  /*1e00*/  IADD3 R145, R145, 0x80, RZ ;  /* 0x0000008091917810 */ /* 0x000fe20007ffe0ff */
[----:B------:R0:W-:Y:S04]  /*1e10*/  STG.E.128 [R80.64+0x10], R60 ;  /* 0x0000103c50007986 */ /* 0x0001e8000c101d04 */
.L_x_21987:
[----:B------:R-:W-:Y:S05]  /*1e20*/  BSYNC B0 ;  /* 0x0000000000007941 */ /* 0x000fea0003800000 */
.L_x_21986:
        /* <DEDUP_REMOVED lines=43> */
.L_x_22007:
[----:B-1----:R-:W-:Y:S05]  /*20e0*/  BSYNC B1 ;  /* 0x0000000000017941 */ /* 0x002fea0003800000 */
.L_x_22006:
[----:B------:R-:W-:Y:S01]  /*20f0*/  BSSY B1, `(.L_x_22008) ;  /* 0x0000005000017945 */ /* 0x000fe20003800000 */
[----:B------:R-:W-:Y:S05]  /*2100*/  @!P5 BRA `(.L_x_22009) ;  /* 0x000000300000d947 */ /* 0x000fea0003800000 */
[----:B-----5:R-:W-:-:S05]  /*2110*/  HADD2.F32 R65, -RZ, R44.H1_H1 ;  /* 0x3000002cff417230 */ /* 0x020fca0000004100 */
[----:B------:R-:W-:-:S04]  /*2120*/  FMUL.FTZ R65, R65, c[0x0][0x1ec] ;  /* 0x00007b0041417a20 */ /* 0x000fc80000410000 */
[----:B------:R-:W-:Y:S02]  /*2130*/  @P4 FADD.FTZ R65, R29, R65 ;  /* 0x000000411d414221 */ /* 0x000fe40000010000 */
.L_x_22009:
[----:B------:R-:W-:Y:S05]  /*2140*/  BSYNC B1 ;  /* 0x0000000000017941 */ /* 0x000fea0003800000 */
.L_x_22008:
[----:B------:R-:W-:Y:S01]  /*2150*/  BSSY B1, `(.L_x_22010) ;  /* 0x0000005000017945 */ /* 0x000fe20003800000 */
[----:B------:R-:W-:Y:S05]  /*2160*/  @!P5 BRA `(.L_x_22011) ;  /* 0x000000300000d947 */ /* 0x000fea0003800000 */
[----:B-----5:R-:W-:-:S05]  /*2170*/  HADD2.F32 R66, -RZ, R45.H0_H0 ;  /* 0x2000002dff427230 */ /* 0x020fca0000004100 */
[----:B------:R-:W-:-:S04]  /*2180*/  FMUL.FTZ R66, R66, c[0x0][0x1ec] ;  /* 0x00007b0042427a20 */ /* 0x000fc80000410000 */
[----:B------:R-:W-:Y:S02]  /*2190*/  @P4 FADD.FTZ R66, R30, R66 ;  /* 0x000000421e424221 */ /* 0x000fe40000010000 */
.L_x_22011:
[----:B------:R-:W-:Y:S05]  /*21a0*/  BSYNC B1 ;  /* 0x0000000000017941 */ /* 0x000fea0003800000 */
.L_x_22010:
[----:B------:R-:W-:Y:S01]  /*21b0*/  BSSY B1, `(.L_x_22012) ;  /* 0x0000005000017945 */ /* 0x000fe20003800000 */
[----:B------:R-:W-:Y:S05]  /*21c0*/  @!P5 BRA `(.L_x_22013) ;  /* 0x000000300000d947 */ /* 0x000fea0003800000 */
[----:B-----5:R-:W-:-:S05]  /*21d0*/  HADD2.F32 R67, -RZ, R45.H1_H1 ;  /* 0x3000002dff437230 */ /* 0x020fca0000004100 */
[----:B------:R-:W-:-:S04]  /*21e0*/  FMUL.FTZ R67, R67, c[0x0][0x1ec] ;  /* 0x00007b0043437a20 */ /* 0x000fc80000410000 */
[----:B------:R-:W-:Y:S02]  /*21f0*/  @P4 FADD.FTZ R67, R31, R67 ;  /* 0x000000431f434221 */ /* 0x000fe40000010000 */
.L_x_22013:
[----:B------:R-:W-:Y:S05]  /*2200*/  BSYNC B1 ;  /* 0x0000000000017941 */ /* 0x000fea0003800000 */
.L_x_22012:
[----:B------:R-:W-:Y:S01]  /*2210*/  BSSY B1, `(.L_x_22014) ;  /* 0x0000005000017945 */ /* 0x000fe20003800000 */
[----:B------:R-:W-:Y:S05]  /*2220*/  @!P5 BRA `(.L_x_22015) ;  /* 0x000000300000d947 */ /* 0x000fea0003800000 */
[----:B-----5:R-:W-:-:S05]  /*2230*/  HADD2.F32 R68, -RZ, R46.H0_H0 ;  /* 0x2000002eff447230 */ /* 0x020fca0000004100 */
[----:B------:R-:W-:-:S04]  /*2240*/  FMUL.FTZ R68, R68, c[0x0][0x1ec] ;  /* 0x00007b0044447a20 */ /* 0x000fc80000410000 */
[----:B------:R-:W-:Y:S02]  /*2250*/  @P4 FADD.FTZ R68, R36, R68 ;  /* 0x0000004424444221 */ /* 0x000fe40000010000 */
.L_x_22015:
[----:B------:R-:W-:Y:S05]  /*2260*/  BSYNC B1 ;  /* 0x0000000000017941 */ /* 0x000fea0003800000 */
.L_x_22014:
[----:B------:R-:W-:Y:S01]  /*2270*/  BSSY B1, `(.L_x_22016) ;  /* 0x0000005000017945 */ /* 0x000fe20003800000 */
[----:B------:R-:W-:Y:S05]  /*2280*/  @!P5 BRA `(.L_x_22017) ;  /* 0x000000300000d947 */ /* 0x000fea0003800000 */
[----:B-----5:R-:W-:-:S05]  /*2290*/  HADD2.F32 R69, -RZ, R46.H1_H1 ;  /* 0x3000002eff457230 */ /* 0x020fca0000004100 */
[----:B------:R-:W-:-:S04]  /*22a0*/  FMUL.FTZ R69, R69, c[0x0][0x1ec] ;  /* 0x00007b0045457a20 */ /* 0x000fc80000410000 */
[----:B------:R-:W-:Y:S02]  /*22b0*/  @P4 FADD.FTZ R69, R37, R69 ;  /* 0x0000004525454221 */ /* 0x000fe40000010000 */
.L_x_22017:
[----:B------:R-:W-:Y:S05]  /*22c0*/  BSYNC B1 ;  /* 0x0000000000017941 */ /* 0x000fea0003800000 */
.L_x_22016:
[----:B------:R-:W-:Y:S01]  /*22d0*/  BSSY B1, `(.L_x_22018) ;  /* 0x0000005000017945 */ /* 0x000fe20003800000 */
[----:B------:R-:W-:Y:S05]  /*22e0*/  @!P5 BRA `(.L_x_22019) ;  /* 0x000000300000d947 */ /* 0x000fea0003800000 */
[----:B-----5:R-:W-:-:S05]  /*22f0*/  HADD2.F32 R70, -RZ, R47.H0_H0 ;  /* 0x2000002fff467230 */ /* 0x020fca0000004100 */
[----:B------:R-:W-:-:S04]  /*2300*/  FMUL.FTZ R70, R70, c[0x0][0x1ec] ;  /* 0x00007b0046467a20 */ /* 0x000fc80000410000 */
[----:B------:R-:W-:Y:S02]  /*2310*/  @P4 FADD.FTZ R70, R38, R70 ;  /* 0x0000004626464221 */ /* 0x000fe40000010000 */
.L_x_22019:
[----:B------:R-:W-:Y:S05]  /*2320*/  BSYNC B1 ;  /* 0x0000000000017941 */ /* 0x000fea0003800000 */
.L_x_22018:
[----:B------:R-:W-:Y:S01]  /*2330*/  BSSY B1, `(.L_x_22020) ;  /* 0x0000005000017945 */ /* 0x000fe20003800000 */
[----:B------:R-:W-:Y:S05]  /*2340*/  @!P5 BRA `(.L_x_22021) ;  /* 0x000000300000d947 */ /* 0x000fea0003800000 */
[----:B-----5:R-:W-:-:S05]  /*2350*/  HADD2.F32 R71, -RZ, R47.H1_H1 ;  /* 0x3000002fff477230 */ /* 0x020fca0000004100 */
[----:B------:R-:W-:-:S04]  /*2360*/  FMUL.FTZ R71, R71, c[0x0][0x1ec] ;  /* 0x00007b0047477a20 */ /* 0x000fc80000410000 */
[----:B------:R-:W-:Y:S02]  /*2370*/  @P4 FADD.FTZ R71, R39, R71 ;  /* 0x0000004727474221 */ /* 0x000fe40000010000 */
.L_x_22021:
[----:B------:R-:W-:Y:S05]  /*2380*/  BSYNC B1 ;  /* 0x0000000000017941 */ /* 0x000fea0003800000 */
.L_x_22020:
[----:B------:R0:W-:Y:S01]  /*2390*/  STG.E.128 [R80.64], R64 ;  /* 0x0000004050007986 */ /* 0x0001e2000c101d04 */
[----:B------:R-:W-:Y:S02]  /*23a0*/  IADD3 R147, R147, 0x80, RZ ;  /* 0x0000008093937810 */ /* 0x000fe40007ffe0ff */
[----:B------:R-:W-:Y:S01]  /*23b0*/  IADD3 R145, R145, 0x80, RZ ;  /* 0x0000008091917810 */ /* 0x000fe20007ffe0ff */
[----:B------:R0:W-:Y:S04]  /*23c0*/  STG.E.128 [R80.64+0x10], R68 ;  /* 0x0000104450007986 */ /* 0x0001e8000c101d04 */
.L_x_22005:
[----:B------:R-:W-:Y:S05]  /*23d0*/  BSYNC B0 ;  /* 0x0000000000007941 */ /* 0x000fea0003800000 */
.L_x_22004:
        /* <DEDUP_REMOVED lines=40> */
[----:B-----5:R-:W-:-:S05]  /*2660*/  HADD2.F32 R72, -RZ, R44.H0_H0 ;  /* 0x2000002cff487230 */ /* 0x020fca0000004100 */
[----:B------:R-:W-:-:S04]  /*2670*/  FMUL.FTZ R72, R72, c[0x0][0x1ec] ;  /* 0x00007b0048487a20 */ /* 0x000fc80000410000 */
[----:B------:R-:W-:Y:S02]  /*2680*/  @P4 FADD.FTZ R72, R28, R72 ;  /* 0x000000481c484221 */ /* 0x000fe40000010000 */
.L_x_22025:
[----:B------:R-:W-:Y:S05]  /*2690*/  BSYNC B1 ;  /* 0x0000000000017941 */ /* 0x000fea0003800000 */
.L_x_22024:
[----:B------:R-:W-:Y:S01]  /*26a0*/  BSSY B1, `(.L_x_22026) ;  /* 0x0000005000017945 */ /* 0x000fe20003800000 */
[----:B------:R-:W-:Y:S05]  /*26b0*/  @!P5 BRA `(.L_x_22027) ;  /* 0x000000300000d947 */ /* 0x000fea0003800000 */
[----:B-----5:R-:W-:-:S05]  /*26c0*/  HADD2.F32 R73, -RZ, R44.H1_H1 ;  /* 0x3000002cff497230 */ /* 0x020fca0000004100 */
[----:B------:R-:W-:-:S04]  /*26d0*/  FMUL.FTZ R73, R73, c[0x0][0x1ec] ;  /* 0x00007b0049497a20 */ /* 0x000fc80000410000 */
[----:B------:R-:W-:Y:S02]  /*26e0*/  @P4 FADD.FTZ R73, R29, R73 ;  /* 0x000000491d494221 */ /* 0x000fe40000010000 */
.L_x_22027:
[----:B------:R-:W-:Y:S05]  /*26f0*/  BSYNC B1 ;  /* 0x0000000000017941 */ /* 0x000fea0003800000 */
.L_x_22026:
[----:B------:R-:W-:Y:S01]  /*2700*/  BSSY B1, `(.L_x_22028) ;  /* 0x0000005000017945 */ /* 0x000fe20003800000 */
[----:B------:R-:W-:Y:S05]  /*2710*/  @!P5 BRA `(.L_x_22029) ;  /* 0x000000300000d947 */ /* 0x000fea0003800000 */
[----:B-----5:R-:W-:-:S05]  /*2720*/  HADD2.F32 R74, -RZ, R45.H0_H0 ;  /* 0x2000002dff4a7230 */ /* 0x020fca0000004100 */
[----:B------:R-:W-:-:S04]  /*2730*/  FMUL.FTZ R74, R74, c[0x0][0x1ec] ;  /* 0x00007b004a4a7a20 */ /* 0x000fc80000410000 */
[----:B------:R-:W-:Y:S02]  /*2740*/  @P4 FADD.FTZ R74, R30, R74 ;  /* 0x0000004a1e4a4221 */ /* 0x000fe40000010000 */
.L_x_22029:
[----:B------:R-:W-:Y:S05]  /*2750*/  BSYNC B1 ;  /* 0x0000000000017941 */ /* 0x000fea0003800000 */
.L_x_22028:
[----:B------:R-:W-:Y:S01]  /*2760*/  BSSY B1, `(.L_x_22030) ;  /* 0x0000005000017945 */ /* 0x000fe20003800000 */
[----:B------:R-:W-:Y:S05]  /*2770*/  @!P5 BRA `(.L_x_22031) ;  /* 0x000000300000d947 */ /* 0x000fea0003800000 */
[----:B-----5:R-:W-:-:S05]  /*2780*/  HADD2.F32 R75, -RZ, R45.H1_H1 ;  /* 0x3000002dff4b7230 */ /* 0x020fca0000004100 */
[----:B------:R-:W-:-:S04]  /*2790*/  FMUL.FTZ R75, R75, c[0x0][0x1ec] ;  /* 0x00007b004b4b7a20 */ /* 0x000fc80000410000 */
[----:B------:R-:W-:Y:S02]  /*27a0*/  @P4 FADD.FTZ R75, R31, R75 ;  /* 0x0000004b1f4b4221 */ /* 0x000fe40000010000 */
.L_x_22031:
[----:B------:R-:W-:Y:S05]  /*27b0*/  BSYNC B1 ;  /* 0x0000000000017941 */ /* 0x000fea0003800000 */
.L_x_22030:
[----:B------:R-:W-:Y:S01]  /*27c0*/  BSSY B1, `(.L_x_22032) ;  /* 0x0000005000017945 */ /* 0x000fe20003800000 */
[----:B------:R-:W-:Y:S05]  /*27d0*/  @!P5 BRA `(.L_x_22033) ;  /* 0x000000300000d947 */ /* 0x000fea0003800000 */
[----:B-----5:R-:W-:-:S05]  /*27e0*/  HADD2.F32 R76, -RZ, R46.H0_H0 ;  /* 0x2000002eff4c7230 */ /* 0x020fca0000004100 */
[----:B------:R-:W-:-:S04]  /*27f0*/  FMUL.FTZ R76, R76, c[0x0][0x1ec] ;  /* 0x00007b004c4c7a20 */ /* 0x000fc80000410000 */
[----:B------:R-:W-:Y:S02]  /*2800*/  @P4 FADD.FTZ R76, R36, R76 ;  /* 0x0000004c244c4221 */ /* 0x000fe40000010000 */
.L_x_22033:
[----:B------:R-:W-:Y:S05]  /*2810*/  BSYNC B1 ;  /* 0x0000000000017941 */ /* 0x000fea0003800000 */
.L_x_22032:
[----:B------:R-:W-:Y:S01]  /*2820*/  BSSY B1, `(.L_x_22034) ;  /* 0x0000005000017945 */ /* 0x000fe20003800000 */
[----:B------:R-:W-:Y:S05]  /*2830*/  @!P5 BRA `(.L_x_22035) ;  /* 0x000000300000d947 */ /* 0x000fea0003800000 */
[----:B-----5:R-:W-:-:S05]  /*2840*/  HADD2.F32 R77, -RZ, R46.H1_H1 ;  /* 0x3000002eff4d7230 */ /* 0x020fca0000004100 */
[----:B------:R-:W-:-:S04]  /*2850*/  FMUL.FTZ R77, R77, c[0x0][0x1ec] ;  /* 0x00007b004d4d7a20 */ /* 0x000fc80000410000 */
[----:B------:R-:W-:Y:S02]  /*2860*/  @P4 FADD.FTZ R77, R37, R77 ;  /* 0x0000004d254d4221 */ /* 0x000fe40000010000 */
.L_x_22035:
[----:B------:R-:W-:Y:S05]  /*2870*/  BSYNC B1 ;  /* 0x0000000000017941 */ /* 0x000fea0003800000 */
.L_x_22034:
[----:B------:R-:W-:Y:S01]  /*2880*/  BSSY B1, `(.L_x_22036) ;  /* 0x0000005000017945 */ /* 0x000fe20003800000 */
[----:B------:R-:W-:Y:S05]  /*2890*/  @!P5 BRA `(.L_x_22037) ;  /* 0x000000300000d947 */ /* 0x000fea0003800000 */
[----:B-----5:R-:W-:-:S05]  /*28a0*/  HADD2.F32 R78, -RZ, R47.H0_H0 ;  /* 0x2000002fff4e7230 */ /* 0x020fca0000004100 */
[----:B------:R-:W-:-:S04]  /*28b0*/  FMUL.FTZ R78, R78, c[0x0][0x1ec] ;  /* 0x00007b004e4e7a20 */ /* 0x000fc80000410000 */
[----:B------:R-:W-:Y:S02]  /*28c0*/  @P4 FADD.FTZ R78, R38, R78 ;  /* 0x0000004e264e4221 */ /* 0x000fe40000010000 */
.L_x_22037:
[----:B------:R-:W-:Y:S05]  /*28d0*/  BSYNC B1 ;  /* 0x0000000000017941 */ /* 0x000fea0003800000 */
.L_x_22036:
[----:B------:R-:W-:Y:S01]  /*28e0*/  BSSY B1, `(.L_x_22038) ;  /* 0x0000005000017945 */ /* 0x000fe20003800000 */
[----:B------:R-:W-:Y:S05]  /*28f0*/  @!P5 BRA `(.L_x_22039) ;  /* 0x000000300000d947 */ /* 0x000fea0003800000 */
[----:B-----5:R-:W-:-:S05]  /*2900*/  HADD2.F32 R79, -RZ, R47.H1_H1 ;  /* 0x3000002fff4f7230 */ /* 0x020fca0000004100 */
[----:B------:R-:W-:-:S04]  /*2910*/  FMUL.FTZ R79, R79, c[0x0][0x1ec] ;  /* 0x00007b004f4f7a20 */ /* 0x000fc80000410000 */
[----:B------:R-:W-:Y:S02]  /*2920*/  @P4 FADD.FTZ R79, R39, R79 ;  /* 0x0000004f274f4221 */ /* 0x000fe40000010000 */
.L_x_22039:
[----:B------:R-:W-:Y:S05]  /*2930*/  BSYNC B1 ;  /* 0x0000000000017941 */ /* 0x000fea0003800000 */
.L_x_22038:
[----:B------:R0:W-:Y:S04]  /*2940*/  STG.E.128 [R80.64], R72 ;  /* 0x0000004850007986 */ /* 0x0001e8000c101d04 */
[----:B------:R0:W-:Y:S02]  /*2950*/  STG.E.128 [R80.64+0x10], R76 ;  /* 0x0000104c50007986 */ /* 0x0001e4000c101d04 */
.L_x_22023:
[----:B------:R-:W-:Y:S05]  /*2960*/  BSYNC B0 ;  /* 0x0000000000007941 */ /* 0x000fea0003800000 */
.L_x_22022:
        /* <DEDUP_REMOVED lines=51> */
.L_x_22054:
        /* <DEDUP_REMOVED lines=101> */
.L_x_22055:
        /* <DEDUP_REMOVED lines=18> */
[----:B------:R2:W3:Y:S06]  /*3410*/  @!P3 LDS.64 R80, [R146.X8] ;  /* 0x000000009250b984 */ /* 0x0004ec0000008a00 */
[----:B------:R-:W-:-:S02]  /*3420*/  @!P4 LEA R82, P3, R142, c[0x0][0x1a0], 0x2 ;  /* 0x000068008e52ca11 */ /* 0x000fc400078610ff */
[----:B-1----:R-:W-:Y:S02]  /*3430*/  IADD3 R149, R148, R145, RZ ;  /* 0x0000009194957210 */ /* 0x002fe40007ffe0ff */
[----:B------:R-:W-:Y:S03]  /*3440*/  I2F R148, R148 ;  /* 0x0000009400947306 */ /* 0x000fe60000201400 */
[----:B------:R-:W-:Y:S05]  /*3450*/  SHFL.DOWN PT, R154, R149, 0x1, 0x1f ;  /* 0x08201f00959a7f89 */ /* 0x000fea00000e0000 */
        /* <DEDUP_REMOVED lines=22> */
[C---:B------:R-:W-:Y:S01]  /*35c0*/  FFMA.FTZ R152, R83.reuse, R80, R145 ;  /* 0x0000005053987223 */ /* 0x040fe20000010091 */
[----:B------:R-:W-:Y:S01]  /*35d0*/  MOV R145, c[0x0][0x1e0] ;  /* 0x0000780000917a02 */ /* 0x000fe20000000f00 */
[----:B------:R-:W-:Y:S01]  /*35e0*/  FMUL.FTZ R150, R83, R150 ;  /* 0x0000009653967220 */ /* 0x000fe20000410000 */
[C---:B------:R-:W-:Y:S01]  /*35f0*/  @!P4 LEA.HI.X R83, R142.reuse, c[0x0][0x1a4], R111, 0x2, P3 ;  /* 0x000069008e53ca11 */ /* 0x040fe200018f146f */
[----:B--2---:R-:W-:Y:S01]  /*3600*/  FADD.FTZ R146, R81, R146 ;  /* 0x0000009251927221 */ /* 0x004fe20000010000 */
[----:B------:R-:W-:Y:S01]  /*3610*/  @!P4 LEA R80, P3, R142, c[0x0][0x1a8], 0x2 ;  /* 0x00006a008e50ca11 */ /* 0x000fe200078610ff */
[----:B------:R-:W-:-:S03]  /*3620*/  FMUL.FTZ R150, R150, R154 ;  /* 0x0000009a96967220 */ /* 0x000fc60000410000 */
[----:B------:R-:W-:Y:S02]  /*3630*/  @!P4 LEA.HI.X R81, R142, c[0x0][0x1ac], R111, 0x2, P3 ;  /* 0x00006b008e51ca11 */ /* 0x000fe400018f146f */
[----:B------:R-:W-:Y:S01]  /*3640*/  ISETP.NE.AND P3, PT, RZ, UR6, PT ;  /* 0x00000006ff007c0c */ /* 0x000fe2000bf65270 */
[C---:B0-----:R-:W-:Y:S02]  /*3650*/  FMUL.FTZ R152, R147.reuse, R152 ;  /* 0x0000009893987220 */ /* 0x041fe40000410000 */
[----:B------:R-:W-:-:S03]  /*3660*/  FFMA.FTZ R146, R147, R150, R146 ;  /* 0x0000009693927223 */ /* 0x000fc60000010092 */
[----:B------:R-:W0:Y:S04]  /*3670*/  SHFL.IDX PT, R149, R152, RZ, 0x1f ;  /* 0x00001fff98957589 */ /* 0x000e2800000e0000 */
        /* <DEDUP_REMOVED lines=51> */
.L_x_22045:
[----:B------:R-:W-:Y:S05]  /*39b0*/  BSYNC B1 ;  /* 0x0000000000017941 */ /* 0x000fea0003800000 */
.L_x_22044:
        /* <DEDUP_REMOVED lines=35> */
.L_x_22047:
[----:B------:R-:W-:Y:S05]  /*3bf0*/  BSYNC B1 ;  /* 0x0000000000017941 */ /* 0x000fea0003800000 */
.L_x_22046:
        /* <DEDUP_REMOVED lines=35> */
.L_x_22049:
[----:B------:R-:W-:Y:S05]  /*3e30*/  BSYNC B1 ;  /* 0x0000000000017941 */ /* 0x000fea0003800000 */
.L_x_22048:
        /* <DEDUP_REMOVED lines=34> */
.L_x_22051:
[----:B------:R-:W-:Y:S05]  /*4060*/  BSYNC B1 ;  /* 0x0000000000017941 */ /* 0x000fea0003800000 */
.L_x_22050:
        /* <DEDUP_REMOVED lines=32> */
.L_x_22043:
[----:B0-----:R-:W-:Y:S05]  /*4270*/  BSYNC B0 ;  /* 0x0000000000007941 */ /* 0x001fea0003800000 */
.L_x_22042:
[----:B------:R-:W-:Y:S02]  /*4280*/  IADD3 R142, R142, c[0x0][0x160], RZ ;  /* 0x000058008e8e7a10 */ /* 0x000fe40007ffe0ff */
[----:B------:R-:W-:Y:S02]  /*4290*/  LOP3.LUT P4, RZ, R143, 0xff, RZ, 0xc0, !PT ;  /* 0x000000ff8fff7812 */ /* 0x000fe4000788c0ff */
[----:B------:R-:W-:Y:S02]  /*42a0*/  ISETP.GE.AND P3, PT, R142, c[0x0][0x164], PT ;  /* 0x000059008e007a0c */ /* 0x000fe40003f66270 */
[----:B------:R-:W-:-:S11]  /*42b0*/  SEL R143, RZ, 0x1, P4 ;  /* 0x00000001ff8f7807 */ /* 0x000fd60002000000 */
[----:B------:R-:W-:Y:S01]  /*42c0*/  @P3 CALL.REL.NOINC `(.L_x_22052) ;  /* 0x0000001000003944 */ /* 0x000fe20003c00000 */
[----:B------:R-:W-:Y:S05]  /*42d0*/  BRA `(.L_x_22053) ;  /* 0xffffc90000007947 */ /* 0x000fea000383ffff */
.L_x_22052:
[----:B------:R-:W-:Y:S05]  /*42e0*/  EXIT ;  /* 0x000000000000794d */ /* 0x000fea0003800000 */
.L_x_22040:
[----:B------:R-:W-:Y:S01]  /*42f0*/  HFMA2.MMA R146, -RZ, RZ, 0, 1.847743988037109375e-06 ;  /* 0x0000001fff927435 */ /* 0x000fe200000001ff */
[----:B------:R-:W-:Y:S02]  /*4300*/  MOV R148, 0x1 ;  /* 0x0000000100947802 */ /* 0x000fe40000000f00 */
[----:B------:R-:W-:Y:S02]  /*4310*/  MOV R149, 0xffffffff ;  /* 0xffffffff00957802 */ /* 0x000fe40000000f00 */
[----:B------:R-:W-:Y:S02]  /*4320*/  MOV R82, 0x4340 ;  /* 0x0000434000527802 */ /* 0x000fe40000000f00 */
[----:B-----5:R-:W-:Y:S05]  /*4330*/  CALL.REL.NOINC `($__internal_98_$__cuda_sm70_shflsync_bfly_p) ;  /* 0x000008b000007944 */ /* 0x020fea0003c00000 */
[----:B-1----:R-:W-:Y:S01]  /*4340*/  MOV R80, R148 ;  /* 0x0000009400507202 */ /* 0x002fe20000000f00 */
[----:B0-----:R-:W-:Y:S05]  /*4350*/  BRA `(.L_x_22054) ;  /* 0xffffe94000007947 */ /* 0x001fea000383ffff */
.L_x_22041:
[----:B------:R-:W-:Y:S01]  /*4360*/  HFMA2.MMA R148, -RZ, RZ, 0, 1.1920928955078125e-07 ;  /* 0x00000002ff947435 */ /* 0x000fe200000001ff */
[----:B------:R-:W-:Y:S02]  /*4370*/  MOV R146, 0x1f ;  /* 0x0000001f00927802 */ /* 0x000fe40000000f00 */
[----:B------:R-:W-:Y:S02]  /*4380*/  MOV R149, 0xffffffff ;  /* 0xffffffff00957802 */ /* 0x000fe40000000f00 */
[----:B------:R-:W-:-:S02]  /*4390*/  MOV R82, 0x43b0 ;  /* 0x000043b000527802 */ /* 0x000fc40000000f00 */
[----:B-----5:R-:W-:Y:S05]  /*43a0*/  CALL.REL.NOINC `($__internal_98_$__cuda_sm70_shflsync_bfly_p) ;  /* 0x0000084000007944 */ /* 0x020fea0003c00000 */
[----:B01----:R-:W-:Y:S01]  /*43b0*/  FADD.FTZ R81, R81, R148 ;  /* 0x0000009451517221 */ /* 0x003fe20000010000 */
[----:B------:R-:W-:Y:S01]  /*43c0*/  HFMA2.MMA R148, -RZ, RZ, 0, 2.384185791015625e-07 ;  /* 0x00000004ff947435 */ /* 0x000fe200000001ff */
[----:B------:R-:W-:-:S02]  /*43d0*/  MOV R146, 0x1f ;  /* 0x0000001f00927802 */ /* 0x000fc40000000f00 */
[----:B------:R-:W-:Y:S02]  /*43e0*/  MOV R149, 0xffffffff ;  /* 0xffffffff00957802 */ /* 0x000fe40000000f00 */
[----:B------:R-:W-:Y:S02]  /*43f0*/  MOV R82, 0x4410 ;  /* 0x0000441000527802 */ /* 0x000fe40000000f00 */
[----:B------:R-:W-:Y:S05]  /*4400*/  CALL.REL.NOINC `($__internal_98_$__cuda_sm70_shflsync_bfly_p) ;  /* 0x000007e000007944 */ /* 0x000fea0003c00000 */
[----:B01----:R-:W-:Y:S01]  /*4410*/  FADD.FTZ R81, R81, R148 ;  /* 0x0000009451517221 */ /* 0x003fe20000010000 */
[----:B------:R-:W-:Y:S01]  /*4420*/  HFMA2.MMA R148, -RZ, RZ, 0, 4.76837158203125e-07 ;  /* 0x00000008ff947435 */ /* 0x000fe200000001ff */
[----:B------:R-:W-:Y:S02]  /*4430*/  MOV R146, 0x1f ;  /* 0x0000001f00927802 */ /* 0x000fe40000000f00 */
[----:B------:R-:W-:Y:S02]  /*4440*/  MOV R149, 0xffffffff ;  /* 0xffffffff00957802 */ /* 0x000fe40000000f00 */
[----:B------:R-:W-:Y:S02]  /*4450*/  MOV R82, 0x4470 ;  /* 0x0000447000527802 */ /* 0x000fe40000000f00 */
[----:B------:R-:W-:Y:S05]  /*4460*/  CALL.REL.NOINC `($__internal_98_$__cuda_sm70_shflsync_bfly_p) ;  /* 0x0000078000007944 */ /* 0x000fea0003c00000 */
[----:B01----:R-:W-:Y:S01]  /*4470*/  FADD.FTZ R81, R81, R148 ;  /* 0x0000009451517221 */ /* 0x003fe20000010000 */
[----:B------:R-:W-:Y:S01]  /*4480*/  HFMA2.MMA R148, -RZ, RZ, 0, 9.5367431640625e-07 ;  /* 0x00000010ff947435 */ /* 0x000fe200000001ff */
[----:B------:R-:W-:-:S02]  /*4490*/  MOV R146, 0x1f ;  /* 0x0000001f00927802 */ /* 0x000fc40000000f00 */
[----:B------:R-:W-:Y:S02]  /*44a0*/  MOV R149, 0xffffffff ;  /* 0xffffffff00957802 */ /* 0x000fe40000000f00 */
[----:B------:R-:W-:Y:S02]  /*44b0*/  MOV R82, 0x44d0 ;  /* 0x000044d000527802 */ /* 0x000fe40000000f00 */
[----:B------:R-:W-:Y:S05]  /*44c0*/  CALL.REL.NOINC `($__internal_98_$__cuda_sm70_shflsync_bfly_p) ;  /* 0x0000072000007944 */ /* 0x000fea0003c00000 */
        /* <DEDUP_REMOVED lines=87> */
[----:B------:R-:W-:Y:S05]  /*4a40*/  CALL.REL.NOINC `($__internal_98_$__cuda_sm70_shflsync_bfly_p) ;  /* 0x000001a000007944 */ /* 0x000fea0003c00000 */
[----:B01----:R-:W-:Y:S01]  /*4a50*/  FADD.FTZ R81, R81, R148 ;  /* 0x0000009451517221 */ /* 0x003fe20000010000 */
[----:B------:R-:W-:Y:S01]  /*4a60*/  HFMA2.MMA R148, -RZ, RZ, 0, 1.1920928955078125e-07 ;  /* 0x00000002ff947435 */ /* 0x000fe200000001ff */
[----:B------:R-:W-:Y:S02]  /*4a70*/  MOV R146, 0x1f ;  /* 0x0000001f00927802 */ /* 0x000fe40000000f00 */
[----:B------:R-:W-:Y:S02]  /*4a80*/  MOV R149, 0xffffffff ;  /* 0xffffffff00957802 */ /* 0x000fe40000000f00 */
[----:B------:R-:W-:Y:S02]  /*4a90*/  MOV R82, 0x4ab0 ;  /* 0x00004ab000527802 */ /* 0x000fe40000000f00 */
[----:B------:R-:W-:Y:S05]  /*4aa0*/  CALL.REL.NOINC `($__internal_98_$__cuda_sm70_shflsync_bfly_p) ;  /* 0x0000014000007944 */ /* 0x000fea0003c00000 */
[----:B01----:R-:W-:Y:S01]  /*4ab0*/  FADD.FTZ R81, R81, R148 ;  /* 0x0000009451517221 */ /* 0x003fe20000010000 */
[----:B------:R-:W-:Y:S01]  /*4ac0*/  HFMA2.MMA R148, -RZ, RZ, 0, 2.384185791015625e-07 ;  /* 0x00000004ff947435 */ /* 0x000fe200000001ff */
[----:B------:R-:W-:Y:S02]  /*4ad0*/  MOV R146, 0x1f ;  /* 0x0000001f00927802 */ /* 0x000fe40000000f00 */
[----:B------:R-:W-:-:S02]  /*4ae0*/  MOV R149, 0xffffffff ;  /* 0xffffffff00957802 */ /* 0x000fc40000000f00 */
        /* <DEDUP_REMOVED lines=8> */
[----:B-1----:R-:W-:Y:S01]  /*4b70*/  FADD.FTZ R147, R81, R148 ;  /* 0x0000009451937221 */ /* 0x002fe20000010000 */
[----:B------:R-:W-:Y:S01]  /*4b80*/  HFMA2.MMA R148, -RZ, RZ, 0, 9.5367431640625e-07 ;  /* 0x00000010ff947435 */ /* 0x000fe200000001ff */
[----:B0-----:R-:W-:Y:S02]  /*4b90*/  MOV R146, 0x1f ;  /* 0x0000001f00927802 */ /* 0x001fe40000000f00 */
[----:B------:R-:W-:-:S02]  /*4ba0*/  MOV R149, 0xffffffff ;  /* 0xffffffff00957802 */ /* 0x000fc40000000f00 */
[----:B------:R-:W-:Y:S02]  /*4bb0*/  MOV R81, R147 ;  /* 0x0000009300517202 */ /* 0x000fe40000000f00 */
[----:B------:R-:W-:Y:S02]  /*4bc0*/  MOV R82, 0x4be0 ;  /* 0x00004be000527802 */ /* 0x000fe40000000f00 */
[----:B------:R-:W-:Y:S05]  /*4bd0*/  CALL.REL.NOINC `($__internal_98_$__cuda_sm70_shflsync_bfly_p) ;  /* 0x0000001000007944 */ /* 0x000fea0003c00000 */
[----:B01----:R-:W-:Y:S05]  /*4be0*/  BRA `(.L_x_22055) ;  /* 0xffffe70000007947 */ /* 0x003fea000383ffff */
        .weak           $__internal_98_$__cuda_sm70_shflsync_bfly_p
        .type           $__internal_98_$__cuda_sm70_shflsync_bfly_p,@function
        .size           $__internal_98_$__cuda_sm70_shflsync_bfly_p,(.L_x_36138 - $__internal_98_$__cuda_sm70_shflsync_bfly_p)
$__internal_98_$__cuda_sm70_shflsync_bfly_p:
[----:B------:R-:W-:Y:S01]  /*4bf0*/  HFMA2.MMA R83, -RZ, RZ, 0, 0 ;  /* 0x00000000ff537435 */ /* 0x000fe200000001ff */
[----:B------:R-:W-:Y:S04]  /*4c00*/  WARPSYNC R149 ;  /* 0x0000009500007348 */ /* 0x000fe80003800000 */
[----:B------:R0:W1:Y:S01]  /*4c10*/  SHFL.BFLY PT, R148, R81, R148, R146 ;  /* 0x0c00009451947389 */ /* 0x00006200000e0092 */
[----:B------:R-:W-:Y:S05]  /*4c20*/  RET.REL.NODEC R82 `(_ZN10layer_norm13ln_fwd_kernelINS_13Kernel_traitsI6__halfS2_fS2_fjLj5120ELj1ELj1ELj4ELj16ENS_18Kernel_traits_baseILj5120ES2_S2_fS2_fjLj128EEEEELb0ELb0ELb1ELb0EEEvNS_9FwdParamsE) ;  /* 0xffffb3d052007950 */ /* 0x000fea0003c3ffff */
.L_x_22056:
        /* <DEDUP_REMOVED lines=13> */
.L_x_36138:


//--------------------- .text._ZN10layer_norm13ln_fwd_kernelINS_13Kernel_traitsI6__halfS2_fS2_fjLj5120ELj1ELj1ELj4ELj16ENS_18Kernel_traits_baseILj5120ES2_S2_fS2_fjLj128EEEEELb0ELb0ELb1ELb1EEEvNS_9FwdParamsE --------------------------
	.section	.text._ZN10layer_norm13ln_fwd_kernelINS_13Kernel_traitsI6__halfS2_fS2_fjLj5120ELj1ELj1ELj4ELj16ENS_18Kernel_traits_baseILj5120ES2_S2_fS2_fjLj128EEEEELb0ELb0ELb1ELb1EEEvNS_9FwdParamsE,"ax",@progbits
	.sectioninfo	@"SHI_REGISTERS=167"
	.align	128
        .global         _ZN10layer_norm13ln_fwd_kernelINS_13Kernel_traitsI6__halfS2_fS2_fjLj5120ELj1ELj1ELj4ELj16ENS_18Kernel_traits_baseILj5120ES2_S2_fS2_fjLj128EEEEELb0ELb0ELb1ELb1EEEvNS_9FwdParamsE
        .type           _ZN10layer_norm13ln_fwd_kernelINS_13Kernel_traitsI6__halfS2_fS2_fjLj5120ELj1ELj1ELj4ELj16ENS_18Kernel_traits_baseILj5120ES2_S2_fS2_fjLj128EEEEELb0ELb0ELb1ELb1EEEvNS_9FwdParamsE,@function
        .size           _ZN10layer_norm13ln_fwd_kernelINS_13Kernel_traitsI6__halfS2_fS2_fjLj5120ELj1ELj1ELj4ELj16ENS_18Kernel_traits_baseILj5120ES2_S2_fS2_fjLj128EEEEELb0ELb0ELb1ELb1EEEvNS_9FwdParamsE,(.L_x_36139 - _ZN10layer_norm13ln_fwd_kernelINS_13Kernel_traitsI6__halfS2_fS2_fjLj5120ELj1ELj1ELj4ELj16ENS_18Kernel_traits_baseILj5120ES2_S2_fS2_fjLj128EEEEELb0ELb0ELb1ELb1EEEvNS_9FwdParamsE)
        .other          _ZN10layer_norm13ln_fwd_kernelINS_13Kernel_traitsI6__halfS2_fS2_fjLj5120ELj1ELj1ELj4ELj16ENS_18Kernel_traits_baseILj5120ES2_S2_fS2_fjLj128EEEEELb0ELb0ELb1ELb1EEEvNS_9FwdParamsE,@"STO_CUDA_ENTRY STV_DEFAULT"
_ZN10layer_norm13ln_fwd_kernelINS_13Kernel_traitsI6__halfS2_fS2_fjLj5120ELj1ELj1ELj4ELj16ENS_18Kernel_traits_baseILj5120ES2_S2_fS2_fjLj128EEEEELb0ELb0ELb1ELb1EEEvNS_9FwdParamsE:
.text._ZN10layer_norm13ln_fwd_kernelINS_13Kernel_traitsI6__halfS2_fS2_fjLj5120ELj1ELj1ELj4ELj16ENS_18Kernel_traits_baseILj5120ES2_S2_fS2_fjLj128EEEEELb0ELb0ELb1ELb1EEEvNS_9FwdParamsE:
        /* <DEDUP_REMOVED lines=39> */
[--C-:B------:R-:W-:Y:S01]  /*0270*/  HADD2.F32 R85, -RZ, R8.reuse.H0_H0 ;  /* 0x20000008ff557230 */ /* 0x100fe20000004100 */
        /* <DEDUP_REMOVED lines=34> */
[--C-:B0-----:R-:W-:Y:S02]  /*04a0*/  HADD2.F32 R3, -RZ, R55.reuse.H0_H0 ;  /* 0x20000037ff037230 */ /* 0x101fe40000004100 */
        /* <DEDUP_REMOVED lines=49> */
.L_x_22142:
        /* <DEDUP_REMOVED lines=56> */
[----:B-----5:R-:W-:-:S05]  /*0b40*/  HADD2.F32 R44, -RZ, R36.H0_H0 ;  /* 0x20000024ff2c7230 */ /* 0x020fca0000004100 */
[----:B------:R-:W-:-:S04]  /*0b50*/  FMUL.FTZ R44, R44, c[0x0][0x1ec] ;  /* 0x00007b002c2c7a20 */ /* 0x000fc80000410000 */
[----:B------:R-:W-:Y:S02]  /*0b60*/  @P0 FADD.FTZ R44, R28, R44 ;  /* 0x0000002c1c2c0221 */ /* 0x000fe40000010000 */
.L_x_22058:
[----:B------:R-:W-:Y:S05]  /*0b70*/  BSYNC B0 ;  /* 0x0000000000007941 */ /* 0x000fea0003800000 */
.L_x_22057:
[----:B------:R-:W-:Y:S01]  /*0b80*/  BSSY B0, `(.L_x_22059) ;  /* 0x0000005000007945 */ /* 0x000fe20003800000 */
[----:B------:R-:W-:Y:S05]  /*0b90*/  @!P6 BRA `(.L_x_22060) ;  /* 0x000000300000e947 */ /* 0x000fea0003800000 */
[----:B-----5:R-:W-:-:S05]  /*0ba0*/  HADD2.F32 R45, -RZ, R36.H1_H1 ;  /* 0x30000024ff2d7230 */ /* 0x020fca0000004100 */
[----:B------:R-:W-:-:S04]  /*0bb0*/  FMUL.FTZ R45, R45, c[0x0][0x1ec] ;  /* 0x00007b002d2d7a20 */ /* 0x000fc80000410000 */
[----:B------:R-:W-:Y:S02]  /*0bc0*/  @P0 FADD.FTZ R45, R29, R45 ;  /* 0x0000002d1d2d0221 */ /* 0x000fe40000010000 */
.L_x_22060:
[----:B------:R-:W-:Y:S05]  /*0bd0*/  BSYNC B0 ;  /* 0x0000000000007941 */ /* 0x000fea0003800000 */
.L_x_22059:
[----:B------:R-:W-:Y:S01]  /*0be0*/  BSSY B0, `(.L_x_22061) ;  /* 0x0000005000007945 */ /* 0x000fe20003800000 */
[----:B------:R-:W-:Y:S05]  /*0bf0*/  @!P6 BRA `(.L_x_22062) ;  /* 0x000000300000e947 */ /* 0x000fea0003800000 */
[----:B-----5:R-:W-:-:S05]  /*0c00*/  HADD2.F32 R46, -RZ, R37.H0_H0 ;  /* 0x20000025ff2e7230 */ /* 0x020fca0000004100 */
[----:B------:R-:W-:-:S04]  /*0c10*/  FMUL.FTZ R46, R46, c[0x0][0x1ec] ;  /* 0x00007b002e2e7a20 */ /* 0x000fc80000410000 */
[----:B------:R-:W-:Y:S02]  /*0c20*/  @P0 FADD.FTZ R46, R30, R46 ;  /* 0x0000002e1e2e0221 */ /* 0x000fe40000010000 */
.L_x_22062:
[----:B------:R-:W-:Y:S05]  /*0c30*/  BSYNC B0 ;  /* 0x0000000000007941 */ /* 0x000fea0003800000 */
.L_x_22061:
[----:B------:R-:W-:Y:S01]  /*0c40*/  BSSY B0, `(.L_x_22063) ;  /* 0x0000005000007945 */ /* 0x000fe20003800000 */
[----:B------:R-:W-:Y:S05]  /*0c50*/  @!P6 BRA `(.L_x_22064) ;  /* 0x000000300000e947 */ /* 0x000fea0003800000 */
[----:B-----5:R-:W-:-:S05]  /*0c60*/  HADD2.F32 R47, -RZ, R37.H1_H1 ;  /* 0x30000025ff2f7230 */ /* 0x020fca0000004100 */
[----:B------:R-:W-:-:S04]  /*0c70*/  FMUL.FTZ R47, R47, c[0x0][0x1ec] ;  /* 0x00007b002f2f7a20 */ /* 0x000fc80000410000 */
[----:B------:R-:W-:Y:S02]  /*0c80*/  @P0 FADD.FTZ R47, R31, R47 ;  /* 0x0000002f1f2f0221 */ /* 0x000fe40000010000 */
.L_x_22064:
[----:B------:R-:W-:Y:S05]  /*0c90*/  BSYNC B0 ;  /* 0x0000000000007941 */ /* 0x000fea0003800000 */
.L_x_22063:
[----:B------:R-:W-:Y:S01]  /*0ca0*/  BSSY B0, `(.L_x_22065) ;  /* 0x0000005000007945 */ /* 0x000fe20003800000 */
[----:B------:R-:W-:Y:S05]  /*0cb0*/  @!P6 BRA `(.L_x_22066) ;  /* 0x000000300000e947 */ /* 0x000fea0003800000 */
[----:B-----5:R-:W-:-:S05]  /*0cc0*/  HADD2.F32 R40, -RZ, R38.H0_H0 ;  /* 0x20000026ff287230 */ /* 0x020fca0000004100 */
[----:B------:R-:W-:-:S04]  /*0cd0*/  FMUL.FTZ R40, R40, c[0x0][0x1ec] ;  /* 0x00007b0028287a20 */ /* 0x000fc80000410000 */
[----:B------:R-:W-:Y:S02]  /*0ce0*/  @P0 FADD.FTZ R40, R32, R40 ;  /* 0x0000002820280221 */ /* 0x000fe40000010000 */
.L_x_22066:
[----:B------:R-:W-:Y:S05]  /*0cf0*/  BSYNC B0 ;  /* 0x0000000000007941 */ /* 0x000fea0003800000 */
.L_x_22065:
[----:B------:R-:W-:Y:S01]  /*0d00*/  BSSY B0, `(.L_x_22067) ;  /* 0x0000005000007945 */ /* 0x000fe20003800000 */
[----:B------:R-:W-:Y:S05]  /*0d10*/  @!P6 BRA `(.L_x_22068) ;  /* 0x000000300000e947 */ /* 0x000fea0003800000 */
[----:B-----5:R-:W-:-:S05]  /*0d20*/  HADD2.F32 R41, -RZ, R38.H1_H1 ;  /* 0x30000026ff297230 */ /* 0x020fca0000004100 */
[----:B------:R-:W-:-:S04]  /*0d30*/  FMUL.FTZ R41, R41, c[0x0][0x1ec] ;  /* 0x00007b0029297a20 */ /* 0x000fc80000410000 */
[----:B------:R-:W-:Y:S02]  /*0d40*/  @P0 FADD.FTZ R41, R33, R41 ;  /* 0x0000002921290221 */ /* 0x000fe40000010000 */
.L_x_22068:
[----:B------:R-:W-:Y:S05]  /*0d50*/  BSYNC B0 ;  /* 0x0000000000007941 */ /* 0x000fea0003800000 */
.L_x_22067:
[----:B------:R-:W-:Y:S01]  /*0d60*/  BSSY B0, `(.L_x_22069) ;  /* 0x0000005000007945 */ /* 0x000fe20003800000 */
[----:B------:R-:W-:Y:S05]  /*0d70*/  @!P6 BRA `(.L_x_22070) ;  /* 0x000000300000e947 */ /* 0x000fea0003800000 */
[----:B-----5:R-:W-:-:S05]  /*0d80*/  HADD2.F32 R42, -RZ, R39.H0_H0 ;  /* 0x20000027ff2a7230 */ /* 0x020fca0000004100 */
[----:B------:R-:W-:-:S04]  /*0d90*/  FMUL.FTZ R42, R42, c[0x0][0x1ec] ;  /* 0x00007b002a2a7a20 */ /* 0x000fc80000410000 */
[----:B------:R-:W-:Y:S02]  /*0da0*/  @P0 FADD.FTZ R42, R34, R42 ;  /* 0x0000002a222a0221 */ /* 0x000fe40000010000 */
.L_x_22070:
[----:B------:R-:W-:Y:S05]  /*0db0*/  BSYNC B0 ;  /* 0x0000000000007941 */ /* 0x000fea0003800000 */
.L_x_22069:
[----:B------:R-:W-:Y:S01]  /*0dc0*/  BSSY B0, `(.L_x_22071) ;  /* 0x0000005000007945 */ /* 0x000fe20003800000 */
[----:B------:R-:W-:Y:S05]  /*0dd0*/  @!P6 BRA `(.L_x_22072) ;  /* 0x000000300000e947 */ /* 0x000fea0003800000 */
[----:B-----5:R-:W-:-:S05]  /*0de0*/  HADD2.F32 R43, -RZ, R39.H1_H1 ;  /* 0x30000027ff2b7230 */ /* 0x020fca0000004100 */
[----:B------:R-:W-:-:S04]  /*0df0*/  FMUL.FTZ R43, R43, c[0x0][0x1ec] ;  /* 0x00007b002b2b7a20 */ /* 0x000fc80000410000 */
[----:B------:R-:W-:Y:S02]  /*0e00*/  @P0 FADD.FTZ R43, R35, R43 ;  /* 0x0000002b232b0221 */ /* 0x000fe40000010000 */
.L_x_22072:
[----:B------:R-:W-:Y:S05]  /*0e10*/  BSYNC B0 ;  /* 0x0000000000007941 */ /* 0x000fea0003800000 */
.L_x_22071:
        /* <DEDUP_REMOVED lines=40> */
.L_x_22074:
[----:B------:R-:W-:Y:S05]  /*10a0*/  BSYNC B0 ;  /* 0x0000000000007941 */ /* 0x000fea0003800000 */
.L_x_22073:
[----:B------:R-:W-:Y:S01]  /*10b0*/  BSSY B0, `(.L_x_22075) ;  /* 0x0000005000007945 */ /* 0x000fe20003800000 */
[----:B------:R-:W-:Y:S05]  /*10c0*/  @!P6 BRA `(.L_x_22076) ;  /* 0x000000300000e947 */ /* 0x000fea0003800000 */
[----:B-----5:R-:W-:-:S05]  /*10d0*/  HADD2.F32 R53, -RZ, R36.H1_H1 ;  /* 0x30000024ff357230 */ /* 0x020fca0000004100 */
[----:B------:R-:W-:-:S04]  /*10e0*/  FMUL.FTZ R53, R53, c[0x0][0x1ec] ;  /* 0x00007b0035357a20 */ /* 0x000fc80000410000 */
[----:B------:R-:W-:Y:S02]  /*10f0*/  @P0 FADD.FTZ R53, R29, R53 ;  /* 0x000000351d350221 */ /* 0x000fe40000010000 */
.L_x_22076:
[----:B------:R-:W-:Y:S05]  /*1100*/  BSYNC B0 ;  /* 0x0000000000007941 */ /* 0x000fea0003800000 */
.L_x_22075:
[----:B------:R-:W-:Y:S01]  /*1110*/  BSSY B0, `(.L_x_22077) ;  /* 0x0000005000007945 */ /* 0x000fe20003800000 */
[----:B------:R-:W-:Y:S05]  /*1120*/  @!P6 BRA `(.L_x_22078) ;  /* 0x000000300000e947 */ /* 0x000fea0003800000 */
[----:B-----5:R-:W-:-:S05]  /*1130*/  HADD2.F32 R54, -RZ, R37.H0_H0 ;  /* 0x20000025ff367230 */ /* 0x020fca0000004100 */
[----:B------:R-:W-:-:S04]  /*1140*/  FMUL.FTZ R54, R54, c[0x0][0x1ec] ;  /* 0x00007b0036367a20 */ /* 0x000fc80000410000 */
[----:B------:R-:W-:Y:S02]  /*1150*/  @P0 FADD.FTZ R54, R30, R54 ;  /* 0x000000361e360221 */ /* 0x000fe40000010000 */
.L_x_22078:
[----:B------:R-:W-:Y:S05]  /*1160*/  BSYNC B0 ;  /* 0x0000000000007941 */ /* 0x000fea0003800000 */
.L_x_22077:
[----:B------:R-:W-:Y:S01]  /*1170*/  BSSY B0, `(.L_x_22079) ;  /* 0x0000005000007945 */ /* 0x000fe20003800000 */
[----:B------:R-:W-:Y:S05]  /*1180*/  @!P6 BRA `(.L_x_22080) ;  /* 0x000000300000e947 */ /* 0x000fea0003800000 */
[----:B-----5:R-:W-:-:S05]  /*1190*/  HADD2.F32 R55, -RZ, R37.H1_H1 ;  /* 0x30000025ff377230 */ /* 0x020fca0000004100 */
[----:B------:R-:W-:-:S04]  /*11a0*/  FMUL.FTZ R55, R55, c[0x0][0x1ec] ;  /* 0x00007b0037377a20 */ /* 0x000fc80000410000 */
[----:B------:R-:W-:Y:S02]  /*11b0*/  @P0 FADD.FTZ R55, R31, R55 ;  /* 0x000000371f370221 */ /* 0x000fe40000010000 */
.L_x_22080:
[----:B------:R-:W-:Y:S05]  /*11c0*/  BSYNC B0 ;  /* 0x0000000000007941 */ /* 0x000fea0003800000 */
.L_x_22079:
[----:B------:R-:W-:Y:S01]  /*11d0*/  BSSY B0, `(.L_x_22081) ;  /* 0x0000005000007945 */ /* 0x000fe20003800000 */
[----:B------:R-:W-:Y:S05]  /*11e0*/  @!P6 BRA `(.L_x_22082) ;  /* 0x000000300000e947 */ /* 0x000fea0003800000 */
[----:B-----5:R-:W-:-:S05]  /*11f0*/  HADD2.F32 R48, -RZ, R38.H0_H0 ;  /* 0x20000026ff307230 */ /* 0x020fca0000004100 */
[----:B------:R-:W-:-:S04]  /*1200*/  FMUL.FTZ R48, R48, c[0x0][0x1ec] ;  /* 0x00007b0030307a20 */ /* 0x000fc80000410000 */
[----:B------:R-:W-:Y:S02]  /*1210*/  @P0 FADD.FTZ R48, R32, R48 ;  /* 0x0000003020300221 */ /* 0x000fe40000010000 */
.L_x_22082:
[----:B------:R-:W-:Y:S05]  /*1220*/  BSYNC B0 ;  /* 0x0000000000007941 */ /* 0x000fea0003800000 */
.L_x_22081:
[----:B------:R-:W-:Y:S01]  /*1230*/  BSSY B0, `(.L_x_22083) ;  /* 0x0000005000007945 */ /* 0x000fe20003800000 */
[----:B------:R-:W-:Y:S05]  /*1240*/  @!P6 BRA `(.L_x_22084) ;  /* 0x000000300000e947 */ /* 0x000fea0003800000 */
[----:B-----5:R-:W-:-:S05]  /*1250*/  HADD2.F32 R49, -RZ, R38.H1_H1 ;  /* 0x30000026ff317230 */ /* 0x020fca0000004100 */
[----:B------:R-:W-:-:S04]  /*1260*/  FMUL.FTZ R49, R49, c[0x0][0x1ec] ;  /* 0x00007b0031317a20 */ /* 0x000fc80000410000 */
[----:B------:R-:W-:Y:S02]  /*1270*/  @P0 FADD.FTZ R49, R33, R49 ;  /* 0x0000003121310221 */ /* 0x000fe40000010000 */
.L_x_22084:
[----:B------:R-:W-:Y:S05]  /*1280*/  BSYNC B0 ;  /* 0x0000000000007941 */ /* 0x000fea0003800000 */
.L_x_22083:
[----:B------:R-:W-:Y:S01]  /*1290*/  BSSY B0, `(.L_x_22085) ;  /* 0x0000005000007945 */ /* 0x000fe20003800000 */
[----:B------:R-:W-:Y:S05]  /*12a0*/  @!P6 BRA `(.L_x_22086) ;  /* 0x000000300000e947 */ /* 0x000fea0003800000 */
[----:B-----5:R-:W-:-:S05]  /*12b0*/  HADD2.F32 R50, -RZ, R39.H0_H0 ;  /* 0x20000027ff327230 */ /* 0x020fca0000004100 */
[----:B------:R-:W-:-:S04]  /*12c0*/  FMUL.FTZ R50, R50, c[0x0][0x1ec] ;  /* 0x00007b0032327a20 */ /* 0x000fc80000410000 */
[----:B------:R-:W-:Y:S02]  /*12d0*/  @P0 FADD.FTZ R50, R34, R50 ;  /* 0x0000003222320221 */ /* 0x000fe40000010000 */
.L_x_22086:
[----:B------:R-:W-:Y:S05]  /*12e0*/  BSYNC B0 ;  /* 0x0000000000007941 */ /* 0x000fea0003800000 */
.L_x_22085:
[----:B------:R-:W-:Y:S01]  /*12f0*/  BSSY B0, `(.L_x_22087) ;  /* 0x0000005000007945 */ /* 0x000fe20003800000 */
[----:B------:R-:W-:Y:S05]  /*1300*/  @!P6 BRA `(.L_x_22088) ;  /* 0x000000300000e947 */ /* 0x000fea0003800000 */
[----:B-----5:R-:W-:-:S05]  /*1310*/  HADD2.F32 R51, -RZ, R39.H1_H1 ;  /* 0x30000027ff337230 */ /* 0x020fca0000004100 */
[----:B------:R-:W-:-:S04]  /*1320*/  FMUL.FTZ R51, R51, c[0x0][0x1ec] ;  /* 0x00007b0033337a20 */ /* 0x000fc80000410000 */
[----:B------:R-:W-:Y:S02]  /*1330*/  @P0 FADD.FTZ R51, R35, R51 ;  /* 0x0000003323330221 */ /* 0x000fe40000010000 */
.L_x_22088:
[----:B------:R-:W-:Y:S05]  /*1340*/  BSYNC B0 ;  /* 0x0000000000007941 */ /* 0x000fea0003800000 */
.L_x_22087:
        /* <DEDUP_REMOVED lines=40> */
.L_x_22090:
[----:B------:R-:W-:Y:S05]  /*15d0*/  BSYNC B0 ;  /* 0x0000000000007941 */ /* 0x000fea0003800000 */
.L_x_22089:
[----:B------:R-:W-:Y:S01]  /*15e0*/  BSSY B0, `(.L_x_22091) ;  /* 0x0000005000007945 */ /* 0x000fe20003800000 */
[----:B------:R-:W-:Y:S05]  /*15f0*/  @!P6 BRA `(.L_x_22092) ;  /* 0x000000300000e947 */ /* 0x000fea0003800000 */
[----:B-----5:R-:W-:-:S05]  /*1600*/  HADD2.F32 R61, -RZ, R36.H1_H1 ;  /* 0x30000024ff3d7230 */ /* 0x020fca0000004100 */
[----:B------:R-:W-:-:S04]  /*1610*/  FMUL.FTZ R61, R61, c[0x0][0x1ec] ;  /* 0x00007b003d3d7a20 */ /* 0x000fc80000410000 */
[----:B------:R-:W-:Y:S02]  /*1620*/  @P0 FADD.FTZ R61, R29, R61 ;  /* 0x0000003d1d3d0221 */ /* 0x000fe40000010000 */
.L_x_22092:
[----:B------:R-:W-:Y:S05]  /*1630*/  BSYNC B0 ;  /* 0x0000000000007941 */ /* 0x000fea0003800000 */
.L_x_22091:
[----:B------:R-:W-:Y:S01]  /*1640*/  BSSY B0, `(.L_x_22093) ;  /* 0x0000005000007945 */ /* 0x000fe20003800000 */
[----:B------:R-:W-:Y:S05]  /*1650*/  @!P6 BRA `(.L_x_22094) ;  /* 0x000000300000e947 */ /* 0x000fea0003800000 */
[----:B-----5:R-:W-:-:S05]  /*1660*/  HADD2.F32 R62, -RZ, R37.H0_H0 ;  /* 0x20000025ff3e7230 */ /* 0x020fca0000004100 */
[----:B------:R-:W-:-:S04]  /*1670*/  FMUL.FTZ R62, R62, c[0x0][0x1ec] ;  /* 0x00007b003e3e7a20 */ /* 0x000fc80000410000 */
[----:B------:R-:W-:Y:S02]  /*1680*/  @P0 FADD.FTZ R62, R30, R62 ;  /* 0x0000003e1e3e0221 */ /* 0x000fe40000010000 */
.L_x_22094:
[----:B------:R-:W-:Y:S05]  /*1690*/  BSYNC B0 ;  /* 0x0000000000007941 */ /* 0x000fea0003800000 */
.L_x_22093:
[----:B------:R-:W-:Y:S01]  /*16a0*/  BSSY B0, `(.L_x_22095) ;  /* 0x0000005000007945 */ /* 0x000fe20003800000 */
[----:B------:R-:W-:Y:S05]  /*16b0*/  @!P6 BRA `(.L_x_22096) ;  /* 0x000000300000e947 */ /* 0x000fea0003800000 */
[----:B-----5:R-:W-:-:S05]  /*16c0*/  HADD2.F32 R63, -RZ, R37.H1_H1 ;  /* 0x30000025ff3f7230 */ /* 0x020fca0000004100 */
[----:B------:R-:W-:-:S04]  /*16d0*/  FMUL.FTZ R63, R63, c[0x0][0x1ec] ;  /* 0x00007b003f3f7a20 */ /* 0x000fc80000410000 */
[----:B------:R-:W-:Y:S02]  /*16e0*/  @P0 FADD.FTZ R63, R31, R63 ;  /* 0x0000003f1f3f0221 */ /* 0x000fe40000010000 */
.L_x_22096:
[----:B------:R-:W-:Y:S05]  /*16f0*/  BSYNC B0 ;  /* 0x0000000000007941 */ /* 0x000fea0003800000 */
.L_x_22095:
[----:B------:R-:W-:Y:S01]  /*1700*/  BSSY B0, `(.L_x_22097) ;  /* 0x0000005000007945 */ /* 0x000fe20003800000 */
[----:B------:R-:W-:Y:S05]  /*1710*/  @!P6 BRA `(.L_x_22098) ;  /* 0x000000300000e947 */ /* 0x000fea0003800000 */
[----:B-----5:R-:W-:-:S05]  /*1720*/  HADD2.F32 R56, -RZ, R38.H0_H0 ;  /* 0x20000026ff387230 */ /* 0x020fca0000004100 */
[----:B------:R-:W-:-:S04]  /*1730*/  FMUL.FTZ R56, R56, c[0x0][0x1ec] ;  /* 0x00007b0038387a20 */ /* 0x000fc80000410000 */
[----:B------:R-:W-:Y:S02]  /*1740*/  @P0 FADD.FTZ R56, R32, R56 ;  /* 0x0000003820380221 */ /* 0x000fe40000010000 */
.L_x_22098:
[----:B------:R-:W-:Y:S05]  /*1750*/  BSYNC B0 ;  /* 0x0000000000007941 */ /* 0x000fea0003800000 */
.L_x_22097:
[----:B------:R-:W-:Y:S01]  /*1760*/  BSSY B0, `(.L_x_22099) ;  /* 0x0000005000007945 */ /* 0x000fe20003800000 */
[----:B------:R-:W-:Y:S05]  /*1770*/  @!P6 BRA `(.L_x_22100) ;  /* 0x000000300000e947 */ /* 0x000fea0003800000 */
[----:B-----5:R-:W-:-:S05]  /*1780*/  HADD2.F32 R57, -RZ, R38.H1_H1 ;  /* 0x30000026ff397230 */ /* 0x020fca0000004100 */
[----:B------:R-:W-:-:S04]  /*1790*/  FMUL.FTZ R57, R57, c[0x0][0x1ec] ;  /* 0x00007b0039397a20 */ /* 0x000fc80000410000 */
[----:B------:R-:W-:Y:S02]  /*17a0*/  @P0 FADD.FTZ R57, R33, R57 ;  /* 0x0000003921390221 */ /* 0x000fe40000010000 */
.L_x_22100:
[----:B------:R-:W-:Y:S05]  /*17b0*/  BSYNC B0 ;  /* 0x0000000000007941 */ /* 0x000fea0003800000 */
.L_x_22099:
[----:B------:R-:W-:Y:S01]  /*17c0*/  BSSY B0, `(.L_x_22101) ;  /* 0x0000005000007945 */ /* 0x000fe20003800000 */
[----:B------:R-:W-:Y:S05]  /*17d0*/  @!P6 BRA `(.L_x_22102) ;  /* 0x000000300000e947 */ /* 0x000fea0003800000 */
[----:B-----5:R-:W-:-:S05]  /*17e0*/  HADD2.F32 R58, -RZ, R39.H0_H0 ;  /* 0x20000027ff3a7230 */ /* 0x020fca0000004100 */
[----:B------:R-:W-:-:S04]  /*17f0*/  FMUL.FTZ R58, R58, c[0x0][0x1ec] ;  /* 0x00007b003a3a7a20 */ /* 0x000fc80000410000 */
[----:B------:R-:W-:Y:S02]  /*1800*/  @P0 FADD.FTZ R58, R34, R58 ;  /* 0x0000003a223a0221 */ /* 0x000fe40000010000 */
.L_x_22102:
[----:B------:R-:W-:Y:S05]  /*1810*/  BSYNC B0 ;  /* 0x0000000000007941 */ /* 0x000fea0003800000 */
.L_x_22101:
[----:B------:R-:W-:Y:S01]  /*1820*/  BSSY B0, `(.L_x_22103) ;  /* 0x0000005000007945 */ /* 0x000fe20003800000 */
[----:B------:R-:W-:Y:S05]  /*1830*/  @!P6 BRA `(.L_x_22104) ;  /* 0x000000300000e947 */ /* 0x000fea0003800000 */
[----:B-----5:R-:W-:-:S05]  /*1840*/  HADD2.F32 R59, -RZ, R39.H1_H1 ;  /* 0x30000027ff3b7230 */ /* 0x020fca0000004100 */
[----:B------:R-:W-:-:S04]  /*1850*/  FMUL.FTZ R59, R59, c[0x0][0x1ec] ;  /* 0x00007b003b3b7a20 */ /* 0x000fc80000410000 */
[----:B------:R-:W-:Y:S02]  /*1860*/  @P0 FADD.FTZ R59, R35, R59 ;  /* 0x0000003b233b0221 */ /* 0x000fe40000010000 */
.L_x_22104:
[----:B------:R-:W-:Y:S05]  /*1870*/  BSYNC B0 ;  /* 0x0000000000007941 */ /* 0x000fea0003800000 */
.L_x_22103:
        /* <DEDUP_REMOVED lines=40> */
.L_x_22106:
[----:B------:R-:W-:Y:S05]  /*1b00*/  BSYNC B0 ;  /* 0x0000000000007941 */ /* 0x000fea0003800000 */
.L_x_22105:
[----:B------:R-:W-:Y:S01]  /*1b10*/  BSSY B0, `(.L_x_22107) ;  /* 0x0000005000007945 */ /* 0x000fe20003800000 */
[----:B------:R-:W-:Y:S05]  /*1b20*/  @!P6 BRA `(.L_x_22108) ;  /* 0x000000300000e947 */ /* 0x000fea0003800000 */
[----:B-----5:R-:W-:-:S05]  /*1b30*/  HADD2.F32 R69, -RZ, R36.H1_H1 ;  /* 0x30000024ff457230 */ /* 0x020fca0000004100 */
[----:B------:R-:W-:-:S04]  /*1b40*/  FMUL.FTZ R69, R69, c[0x0][0x1ec] ;  /* 0x00007b0045457a20 */ /* 0x000fc80000410000 */
[----:B------:R-:W-:Y:S02]  /*1b50*/  @P0 FADD.FTZ R69, R29, R69 ;  /* 0x000000451d450221 */ /* 0x000fe40000010000 */
.L_x_22108:
[----:B------:R-:W-:Y:S05]  /*1b60*/  BSYNC B0 ;  /* 0x0000000000007941 */ /* 0x000fea0003800000 */
.L_x_22107:
[----:B------:R-:W-:Y:S01]  /*1b70*/  BSSY B0, `(.L_x_22109) ;  /* 0x0000005000007945 */ /* 0x000fe20003800000 */
[----:B------:R-:W-:Y:S05]  /*1b80*/  @!P6 BRA `(.L_x_22110) ;  /* 0x000000300000e947 */ /* 0x000fea0003800000 */
[----:B-----5:R-:W-:-:S05]  /*1b90*/  HADD2.F32 R70, -RZ, R37.H0_H0 ;  /* 0x20000025ff467230 */ /* 0x020fca0000004100 */
[----:B------:R-:W-:-:S04]  /*1ba0*/  FMUL.FTZ R70, R70, c[0x0][0x1ec] ;  /* 0x00007b0046467a20 */ /* 0x000fc80000410000 */
[----:B------:R-:W-:Y:S02]  /*1bb0*/  @P0 FADD.FTZ R70, R30, R70 ;  /* 0x000000461e460221 */ /* 0x000fe40000010000 */
.L_x_22110:
[----:B------:R-:W-:Y:S05]  /*1bc0*/  BSYNC B0 ;  /* 0x0000000000007941 */ /* 0x000fea0003800000 */
.L_x_22109:
[----:B------:R-:W-:Y:S01]  /*1bd0*/  BSSY B0, `(.L_x_22111) ;  /* 0x0000005000007945 */ /* 0x000fe20003800000 */
[----:B------:R-:W-:Y:S05]  /*1be0*/  @!P6 BRA `(.L_x_22112) ;  /* 0x000000300000e947 */ /* 0x000fea0003800000 */
[----:B-----5:R-:W-:-:S05]  /*1bf0*/  HADD2.F32 R71, -RZ, R37.H1_H1 ;  /* 0x30000025ff477230 */ /* 0x020fca0000004100 */
[----:B------:R-:W-:-:S04]  /*1c00*/  FMUL.FTZ R71, R71, c[0x0][0x1ec] ;  /* 0x00007b0047477a20 */ /* 0x000fc80000410000 */
[----:B------:R-:W-:Y:S02]  /*1c10*/  @P0 FADD.FTZ R71, R31, R71 ;  /* 0x000000471f470221 */ /* 0x000fe40000010000 */
.L_x_22112:
[----:B------:R-:W-:Y:S05]  /*1c20*/  BSYNC B0 ;  /* 0x0000000000007941 */ /* 0x000fea0003800000 */
.L_x_22111:
[----:B------:R-:W-:Y:S01]  /*1c30*/  BSSY B0, `(.L_x_22113) ;  /* 0x0000005000007945 */ /* 0x000fe20003800000 */
[----:B------:R-:W-:Y:S05]  /*1c40*/  @!P6 BRA `(.L_x_22114) ;  /* 0x000000300000e947 */ /* 0x000fea0003800000 */
[----:B-----5:R-:W-:-:S05]  /*1c50*/  HADD2.F32 R64, -RZ, R38.H0_H0 ;  /* 0x20000026ff407230 */ /* 0x020fca0000004100 */
[----:B------:R-:W-:-:S04]  /*1c60*/  FMUL.FTZ R64, R64, c[0x0][0x1ec] ;  /* 0x00007b0040407a20 */ /* 0x000fc80000410000 */
[----:B------:R-:W-:Y:S02]  /*1c70*/  @P0 FADD.FTZ R64, R32, R64 ;  /* 0x0000004020400221 */ /* 0x000fe40000010000 */
.L_x_22114:
[----:B------:R-:W-:Y:S05]  /*1c80*/  BSYNC B0 ;  /* 0x0000000000007941 */ /* 0x000fea0003800000 */
.L_x_22113:
[----:B------:R-:W-:Y:S01]  /*1c90*/  BSSY B0, `(.L_x_22115) ;  /* 0x0000005000007945 */ /* 0x000fe20003800000 */
[----:B------:R-:W-:Y:S05]  /*1ca0*/  @!P6 BRA `(.L_x_22116) ;  /* 0x000000300000e947 */ /* 0x000fea0003800000 */
[----:B-----5:R-:W-:-:S05]  /*1cb0*/  HADD2.F32 R65, -RZ, R38.H1_H1 ;  /* 0x30000026ff417230 */ /* 0x020fca0000004100 */
[----:B------:R-:W-:-:S04]  /*1cc0*/  FMUL.FTZ R65, R65, c[0x0][0x1ec] ;  /* 0x00007b0041417a20 */ /* 0x000fc80000410000 */
[----:B------:R-:W-:Y:S02]  /*1cd0*/  @P0 FADD.FTZ R65, R33, R65 ;  /* 0x0000004121410221 */ /* 0x000fe40000010000 */
.L_x_22116:
[----:B------:R-:W-:Y:S05]  /*1ce0*/  BSYNC B0 ;  /* 0x0000000000007941 */ /* 0x000fea0003800000 */
.L_x_22115:
[----:B------:R-:W-:Y:S01]  /*1cf0*/  BSSY B0, `(.L_x_22117) ;  /* 0x0000005000007945 */ /* 0x000fe20003800000 */
[----:B------:R-:W-:Y:S05]  /*1d00*/  @!P6 BRA `(.L_x_22118) ;  /* 0x000000300000e947 */ /* 0x000fea0003800000 */
[----:B-----5:R-:W-:-:S05]  /*1d10*/  HADD2.F32 R66, -RZ, R39.H0_H0 ;  /* 0x20000027ff427230 */ /* 0x020fca0000004100 */
[----:B------:R-:W-:-:S04]  /*1d20*/  FMUL.FTZ R66, R66, c[0x0][0x1ec] ;  /* 0x00007b0042427a20 */ /* 0x000fc80000410000 */
[----:B------:R-:W-:Y:S02]  /*1d30*/  @P0 FADD.FTZ R66, R34, R66 ;  /* 0x0000004222420221 */ /* 0x000fe40000010000 */
.L_x_22118:
[----:B------:R-:W-:Y:S05]  /*1d40*/  BSYNC B0 ;  /* 0x0000000000007941 */ /* 0x000fea0003800000 */
.L_x_22117:
[----:B------:R-:W-:Y:S01]  /*1d50*/  BSSY B0, `(.L_x_22119) ;  /* 0x0000005000007945 */ /* 0x000fe20003800000 */
[----:B------:R-:W-:Y:S05]  /*1d60*/  @!P6 BRA `(.L_x_22120) ;  /* 0x000000300000e947 */ /* 0x000fea0003800000 */
[----:B-----5:R-:W-:-:S05]  /*1d70*/  HADD2.F32 R67, -RZ, R39.H1_H1 ;  /* 0x30000027ff437230 */ /* 0x020fca0000004100 */
[----:B------:R-:W-:-:S04]  /*1d80*/  FMUL.FTZ R67, R67, c[0x0][0x1ec] ;  /* 0x00007b0043437a20 */ /* 0x000fc80000410000 */
[----:B------:R-:W-:Y:S02]  /*1d90*/  @P0 FADD.FTZ R67, R35, R67 ;  /* 0x0000004323430221 */ /* 0x000fe40000010000 */
.L_x_22120:
[----:B------:R-:W-:Y:S05]  /*1da0*/  BSYNC B0 ;  /* 0x0000000000007941 */ /* 0x000fea0003800000 */
.L_x_22119:
        /* <DEDUP_REMOVED lines=34> */
[----:B-----5:R-:W-:-:S05]  /*1fd0*/  HADD2.F32 R76, -RZ, R36.H0_H0 ;  /* 0x20000024ff4c7230 */ /* 0x020fca0000004100 */
[----:B------:R-:W-:-:S04]  /*1fe0*/  FMUL.FTZ R76, R76, c[0x0][0x1ec] ;  /* 0x00007b004c4c7a20 */ /* 0x000fc80000410000 */
[----:B------:R-:W-:Y:S02]  /*1ff0*/  @P0 FADD.FTZ R76, R28, R76 ;  /* 0x0000004c1c4c0221 */ /* 0x000fe40000010000 */
.L_x_22122:
[----:B------:R-:W-:Y:S05]  /*2000*/  BSYNC B0 ;  /* 0x0000000000007941 */ /* 0x000fea0003800000 */
.L_x_22121:
[----:B------:R-:W-:Y:S01]  /*2010*/  BSSY B0, `(.L_x_22123) ;  /* 0x0000005000007945 */ /* 0x000fe20003800000 */
[----:B------:R-:W-:Y:S05]  /*2020*/  @!P6 BRA `(.L_x_22124) ;  /* 0x000000300000e947 */ /* 0x000fea0003800000 */
[----:B-----5:R-:W-:-:S05]  /*2030*/  HADD2.F32 R77, -RZ, R36.H1_H1 ;  /* 0x30000024ff4d7230 */ /* 0x020fca0000004100 */
[----:B------:R-:W-:-:S04]  /*2040*/  FMUL.FTZ R77, R77, c[0x0][0x1ec] ;  /* 0x00007b004d4d7a20 */ /* 0x000fc80000410000 */
[----:B------:R-:W-:Y:S02]  /*2050*/  @P0 FADD.FTZ R77, R29, R77 ;  /* 0x0000004d1d4d0221 */ /* 0x000fe40000010000 */
.L_x_22124:
[----:B------:R-:W-:Y:S05]  /*2060*/  BSYNC B0 ;  /* 0x0000000000007941 */ /* 0x000fea0003800000 */
.L_x_22123:
[----:B------:R-:W-:Y:S01]  /*2070*/  BSSY B0, `(.L_x_22125) ;  /* 0x0000005000007945 */ /* 0x000fe20003800000 */
[----:B------:R-:W-:Y:S05]  /*2080*/  @!P6 BRA `(.L_x_22126) ;  /* 0x000000300000e947 */ /* 0x000fea0003800000 */
[----:B-----5:R-:W-:-:S05]  /*2090*/  HADD2.F32 R78, -RZ, R37.H0_H0 ;  /* 0x20000025ff4e7230 */ /* 0x020fca0000004100 */
[----:B------:R-:W-:-:S04]  /*20a0*/  FMUL.FTZ R78, R78, c[0x0][0x1ec] ;  /* 0x00007b004e4e7a20 */ /* 0x000fc80000410000 */
[----:B------:R-:W-:Y:S02]  /*20b0*/  @P0 FADD.FTZ R78, R30, R78 ;  /* 0x0000004e1e4e0221 */ /* 0x000fe40000010000 */
.L_x_22126:
[----:B------:R-:W-:Y:S05]  /*20c0*/  BSYNC B0 ;  /* 0x0000000000007941 */ /* 0x000fea0003800000 */
.L_x_22125:
[----:B------:R-:W-:Y:S01]  /*20d0*/  BSSY B0, `(.L_x_22127) ;  /* 0x0000005000007945 */ /* 0x000fe20003800000 */
[----:B------:R-:W-:Y:S05]  /*20e0*/  @!P6 BRA `(.L_x_22128) ;  /* 0x000000300000e947 */ /* 0x000fea0003800000 */
[----:B-----5:R-:W-:-:S05]  /*20f0*/  HADD2.F32 R79, -RZ, R37.H1_H1 ;  /* 0x30000025ff4f7230 */ /* 0x020fca0000004100 */
[----:B------:R-:W-:-:S04]  /*2100*/  FMUL.FTZ R79, R79, c[0x0][0x1ec] ;  /* 0x00007b004f4f7a20 */ /* 0x000fc80000410000 */
[----:B------:R-:W-:Y:S02]  /*2110*/  @P0 FADD.FTZ R79, R31, R79 ;  /* 0x0000004f1f4f0221 */ /* 0x000fe40000010000 */
.L_x_22128:
[----:B------:R-:W-:Y:S05]  /*2120*/  BSYNC B0 ;  /* 0x0000000000007941 */ /* 0x000fea0003800000 */
.L_x_22127:
[----:B------:R-:W-:Y:S01]  /*2130*/  BSSY B0, `(.L_x_22129) ;  /* 0x0000005000007945 */ /* 0x000fe20003800000 */
[----:B------:R-:W-:Y:S05]  /*2140*/  @!P6 BRA `(.L_x_22130) ;  /* 0x000000300000e947 */ /* 0x000fea0003800000 */
[----:B-----5:R-:W-:-:S05]  /*2150*/  HADD2.F32 R72, -RZ, R38.H0_H0 ;  /* 0x20000026ff487230 */ /* 0x020fca0000004100 */
[----:B------:R-:W-:-:S04]  /*2160*/  FMUL.FTZ R72, R72, c[0x0][0x1ec] ;  /* 0x00007b0048487a20 */ /* 0x000fc80000410000 */
[----:B------:R-:W-:Y:S02]  /*2170*/  @P0 FADD.FTZ R72, R32, R72 ;  /* 0x0000004820480221 */ /* 0x000fe40000010000 */
.L_x_22130:
[----:B------:R-:W-:Y:S05]  /*2180*/  BSYNC B0 ;  /* 0x0000000000007941 */ /* 0x000fea0003800000 */
.L_x_22129:
[----:B------:R-:W-:Y:S01]  /*2190*/  BSSY B0, `(.L_x_22131) ;  /* 0x0000005000007945 */ /* 0x000fe20003800000 */
[----:B------:R-:W-:Y:S05]  /*21a0*/  @!P6 BRA `(.L_x_22132) ;  /* 0x000000300000e947 */ /* 0x000fea0003800000 */
[----:B-----5:R-:W-:-:S05]  /*21b0*/  HADD2.F32 R73, -RZ, R38.H1_H1 ;  /* 0x30000026ff497230 */ /* 0x020fca0000004100 */
[----:B------:R-:W-:-:S04]  /*21c0*/  FMUL.FTZ R73, R73, c[0x0][0x1ec] ;  /* 0x00007b0049497a20 */ /* 0x000fc80000410000 */
[----:B------:R-:W-:Y:S02]  /*21d0*/  @P0 FADD.FTZ R73, R33, R73 ;  /* 0x0000004921490221 */ /* 0x000fe40000010000 */
.L_x_22132:
[----:B------:R-:W-:Y:S05]  /*21e0*/  BSYNC B0 ;  /* 0x0000000000007941 */ /* 0x000fea0003800000 */
.L_x_22131:
[----:B------:R-:W-:Y:S01]  /*21f0*/  BSSY B0, `(.L_x_22133) ;  /* 0x0000005000007945 */ /* 0x000fe20003800000 */
[----:B------:R-:W-:Y:S05]  /*2200*/  @!P6 BRA `(.L_x_22134) ;  /* 0x000000300000e947 */ /* 0x000fea0003800000 */
[----:B-----5:R-:W-:-:S05]  /*2210*/  HADD2.F32 R74, -RZ, R39.H0_H0 ;  /* 0x20000027ff4a7230 */ /* 0x020fca0000004100 */
[----:B------:R-:W-:-:S04]  /*2220*/  FMUL.FTZ R74, R74, c[0x0][0x1ec] ;  /* 0x00007b004a4a7a20 */ /* 0x000fc80000410000 */
[----:B------:R-:W-:Y:S02]  /*2230*/  @P0 FADD.FTZ R74, R34, R74 ;  /* 0x0000004a224a0221 */ /* 0x000fe40000010000 */
.L_x_22134:
[----:B------:R-:W-:Y:S05]  /*2240*/  BSYNC B0 ;  /* 0x0000000000007941 */ /* 0x000fea0003800000 */
.L_x_22133:
[----:B------:R-:W-:Y:S01]  /*2250*/  BSSY B0, `(.L_x_22135) ;  /* 0x0000005000007945 */ /* 0x000fe20003800000 */
[----:B------:R-:W-:Y:S05]  /*2260*/  @!P6 BRA `(.L_x_22136) ;  /* 0x000000300000e947 */ /* 0x000fea0003800000 */
[----:B-----5:R-:W-:-:S05]  /*2270*/  HADD2.F32 R75, -RZ, R39.H1_H1 ;  /* 0x30000027ff4b7230 */ /* 0x020fca0000004100 */
[----:B------:R-:W-:-:S04]  /*2280*/  FMUL.FTZ R75, R75, c[0x0][0x1ec] ;  /* 0x00007b004b4b7a20 */ /* 0x000fc80000410000 */
[----:B------:R-:W-:Y:S02]  /*2290*/  @P0 FADD.FTZ R75, R35, R75 ;  /* 0x0000004b234b0221 */ /* 0x000fe40000010000 */
.L_x_22136:
[----:B------:R-:W-:Y:S05]  /*22a0*/  BSYNC B0 ;  /* 0x0000000000007941 */ /* 0x000fea0003800000 */
.L_x_22135:
        /* <DEDUP_REMOVED lines=48> */
.L_x_22143:
        /* <DEDUP_REMOVED lines=100> */
.L_x_22144:
        /* <DEDUP_REMOVED lines=69> */
[----:B------:R-:W-:Y:S02]  /*3040*/  IMAD R41, R41, c[0x0][0x168], RZ ;  /* 0x00005a0029297a24 */ /* 0x000fe400078e02ff */
[C---:B------:R-:W-:Y:S02]  /*3050*/  FMUL.FTZ R42, R147.reuse, R42 ;  /* 0x0000002a932a7220 */ /* 0x040fe40000410000 */
[----:B------:R-:W-:Y:S01]  /*3060*/  FMUL.FTZ R150, R147, R150 ;  /* 0x0000009693967220 */ /* 0x000fe20000410000 */
[----:B------:R-:W-:Y:S01]  /*3070*/  SHF.R.S32.HI R43, RZ, 0x1f, R41 ;  /* 0x0000001fff2b7819 */ /* 0x000fe20000011429 */
        /* <DEDUP_REMOVED lines=37> */
[----:B------:R-:W-:Y:S02]  /*32d0*/  FFMA.FTZ R42, R100, R42, R27 ;  /* 0x0000002a642a7223 */ /* 0x000fe4000001001b */
[----:B------:R-:W-:Y:S02]  /*32e0*/  FFMA.FTZ R45, R101, R150, R26 ;  /* 0x00000096652d7223 */ /* 0x000fe4000001001a */
        /* <DEDUP_REMOVED lines=72> */
[----:B------:R-:W-:Y:S01]  /*3770*/  MOV R61, 0x10 ;  /* 0x00000010003d7802 */ /* 0x000fe20000000f00 */
        /* <DEDUP_REMOVED lines=40> */
.L_x_22140:
[----:B0-----:R-:W-:Y:S05]  /*3a00*/  BSYNC B0 ;  /* 0x0000000000007941 */ /* 0x001fea0003800000 */
.L_x_22139:
[----:B------:R-:W-:Y:S02]  /*3a10*/  IADD3 R137, R137, c[0x0][0x160], RZ ;  /* 0x0000580089897a10 */ /* 0x000fe40007ffe0ff */
[----:B------:R-:W-:-:S02]  /*3a20*/  LOP3.LUT P1, RZ, R140, 0xff, RZ, 0xc0, !PT ;  /* 0x000000ff8cff7812 */ /* 0x000fc4000782c0ff */
[----:B------:R-:W-:Y:S02]  /*3a30*/  ISETP.GE.AND P0, PT, R137, c[0x0][0x164], PT ;  /* 0x0000590089007a0c */ /* 0x000fe40003f06270 */
[----:B------:R-:W-:-:S11]  /*3a40*/  SEL R140, RZ, 0x1, P1 ;  /* 0x00000001ff8c7807 */ /* 0x000fd60000800000 */
[----:B-----5:R-:W-:Y:S01]  /*3a50*/  @P0 CALL.REL.NOINC `(.L_x_22141) ;  /* 0x0000001000000944 */ /* 0x020fe20003c00000 */
[----:B------:R-:W-:Y:S05]  /*3a60*/  BRA `(.L_x_22142) ;  /* 0xffffcd5000007947 */ /* 0x000fea000383ffff */
.L_x_22141:
[----:B------:R-:W-:Y:S05]  /*3a70*/  EXIT ;  /* 0x000000000000794d */ /* 0x000fea0003800000 */
.L_x_22137:
[----:B0-----:R-:W-:Y:S01]  /*3a80*/  HFMA2.MMA R149, -RZ, RZ, 0, 5.9604644775390625e-08 ;  /* 0x00000001ff957435 */ /* 0x001fe200000001ff */
[----:B------:R-:W-:Y:S02]  /*3a90*/  MOV R111, 0x1f ;  /* 0x0000001f006f7802 */ /* 0x000fe40000000f00 */
[----:B------:R-:W-:Y:S02]  /*3aa0*/  MOV R148, 0xffffffff ;  /* 0xffffffff00947802 */ /* 0x000fe40000000f00 */
[----:B------:R-:W-:Y:S02]  /*3ab0*/  MOV R144, 0x3ad0 ;  /* 0x00003ad000907802 */ /* 0x000fe40000000f00 */
[----:B-----5:R-:W-:Y:S05]  /*3ac0*/  CALL.REL.NOINC `($__internal_99_$__cuda_sm70_shflsync_bfly_p) ;  /* 0x0000089000007944 */ /* 0x020fea0003c00000 */
[----:B-1----:R-:W-:Y:S01]  /*3ad0*/  MOV R110, R149 ;  /* 0x00000095006e7202 */ /* 0x002fe20000000f00 */
[----:B0-----:R-:W-:Y:S05]  /*3ae0*/  BRA `(.L_x_22143) ;  /* 0xffffeac000007947 */ /* 0x001fea000383ffff */
.L_x_22138:
[----:B------:R-:W-:Y:S01]  /*3af0*/  HFMA2.MMA R149, -RZ, RZ, 0, 1.1920928955078125e-07 ;  /* 0x00000002ff957435 */ /* 0x000fe200000001ff */
[----:B------:R-:W-:Y:S02]  /*3b00*/  MOV R111, 0x1f ;  /* 0x0000001f006f7802 */ /* 0x000fe40000000f00 */
[----:B------:R-:W-:Y:S02]  /*3b10*/  MOV R148, 0xffffffff ;  /* 0xffffffff00947802 */ /* 0x000fe40000000f00 */
[----:B------:R-:W-:-:S02]  /*3b20*/  MOV R144, 0x3b40 ;  /* 0x00003b4000907802 */ /* 0x000fc40000000f00 */
[----:B-----5:R-:W-:Y:S05]  /*3b30*/  CALL.REL.NOINC `($__internal_99_$__cuda_sm70_shflsync_bfly_p) ;  /* 0x0000082000007944 */ /* 0x020fea0003c00000 */
[----:B01----:R-:W-:Y:S01]  /*3b40*/  FADD.FTZ R150, R150, R149 ;  /* 0x0000009596967221 */ /* 0x003fe20000010000 */
[----:B------:R-:W-:Y:S01]  /*3b50*/  HFMA2.MMA R149, -RZ, RZ, 0, 2.384185791015625e-07 ;  /* 0x00000004ff957435 */ /* 0x000fe200000001ff */
[----:B------:R-:W-:-:S02]  /*3b60*/  MOV R111, 0x1f ;  /* 0x0000001f006f7802 */ /* 0x000fc40000000f00 */
[----:B------:R-:W-:Y:S02]  /*3b70*/  MOV R148, 0xffffffff ;  /* 0xffffffff00947802 */ /* 0x000fe40000000f00 */
[----:B------:R-:W-:Y:S02]  /*3b80*/  MOV R144, 0x3ba0 ;  /* 0x00003ba000907802 */ /* 0x000fe40000000f00 */
[----:B------:R-:W-:Y:S05]  /*3b90*/  CALL.REL.NOINC `($__internal_99_$__cuda_sm70_shflsync_bfly_p) ;  /* 0x000007c000007944 */ /* 0x000fea0003c00000 */
[----:B01----:R-:W-:Y:S01]  /*3ba0*/  FADD.FTZ R150, R150, R149 ;  /* 0x0000009596967221 */ /* 0x003fe20000010000 */
[----:B------:R-:W-:Y:S01]  /*3bb0*/  HFMA2.MMA R149, -RZ, RZ, 0, 4.76837158203125e-07 ;  /* 0x00000008ff957435 */ /* 0x000fe200000001ff */
[----:B------:R-:W-:Y:S02]  /*3bc0*/  MOV R111, 0x1f ;  /* 0x0000001f006f7802 */ /* 0x000fe40000000f00 */
[----:B------:R-:W-:Y:S02]  /*3bd0*/  MOV R148, 0xffffffff ;  /* 0xffffffff00947802 */ /* 0x000fe40000000f00 */
[----:B------:R-:W-:Y:S02]  /*3be0*/  MOV R144, 0x3c00 ;  /* 0x00003c0000907802 */ /* 0x000fe40000000f00 */
[----:B------:R-:W-:Y:S05]  /*3bf0*/  CALL.REL.NOINC `($__internal_99_$__cuda_sm70_shflsync_bfly_p) ;  /* 0x0000076000007944 */ /* 0x000fea0003c00000 */
[----:B01----:R-:W-:Y:S01]  /*3c00*/  FADD.FTZ R150, R150, R149 ;  /* 0x0000009596967221 */ /* 0x003fe20000010000 */
[----:B------:R-:W-:Y:S01]  /*3c10*/  HFMA2.MMA R149, -RZ, RZ, 0, 9.5367431640625e-07 ;  /* 0x00000010ff957435 */ /* 0x000fe200000001ff */
[----:B------:R-:W-:-:S02]  /*3c20*/  MOV R111, 0x1f ;  /* 0x0000001f006f7802 */ /* 0x000fc40000000f00 */
[----:B------:R-:W-:Y:S02]  /*3c30*/  MOV R148, 0xffffffff ;  /* 0xffffffff00947802 */ /* 0x000fe40000000f00 */
[----:B------:R-:W-:Y:S02]  /*3c40*/  MOV R144, 0x3c60 ;  /* 0x00003c6000907802 */ /* 0x000fe40000000f00 */
[----:B------:R-:W-:Y:S05]  /*3c50*/  CALL.REL.NOINC `($__internal_99_$__cuda_sm70_shflsync_bfly_p) ;  /* 0x0000070000007944 */ /* 0x000fea0003c00000 */
        /* <DEDUP_REMOVED lines=86> */
[----:B------:R-:W-:Y:S05]  /*41c0*/  CALL.REL.NOINC `($__internal_99_$__cuda_sm70_shflsync_bfly_p) ;  /* 0x0000019000007944 */ /* 0x000fea0003c00000 */
[----:B01----:R-:W-:Y:S01]  /*41d0*/  FADD.FTZ R150, R150, R149 ;  /* 0x0000009596967221 */ /* 0x003fe20000010000 */
[----:B------:R-:W-:Y:S01]  /*41e0*/  HFMA2.MMA R149, -RZ, RZ, 0, 1.1920928955078125e-07 ;  /* 0x00000002ff957435 */ /* 0x000fe200000001ff */
[----:B------:R-:W-:Y:S02]  /*41f0*/  MOV R111, 0x1f ;  /* 0x0000001f006f7802 */ /* 0x000fe40000000f00 */
[----:B------:R-:W-:Y:S02]  /*4200*/  MOV R148, 0xffffffff ;  /* 0xffffffff00947802 */ /* 0x000fe40000000f00 */
[----:B------:R-:W-:Y:S02]  /*4210*/  MOV R144, 0x4230 ;  /* 0x0000423000907802 */ /* 0x000fe40000000f00 */
[----:B------:R-:W-:Y:S05]  /*4220*/  CALL.REL.NOINC `($__internal_99_$__cuda_sm70_shflsync_bfly_p) ;  /* 0x0000013000007944 */ /* 0x000fea0003c00000 */
        /* <DEDUP_REMOVED lines=18> */
[----:B01----:R-:W-:Y:S05]  /*4350*/  BRA `(.L_x_22144) ;  /* 0xffffe89000007947 */ /* 0x003fea000383ffff */
        .weak           $__internal_99_$__cuda_sm70_shflsync_bfly_p
        .type           $__internal_99_$__cuda_sm70_shflsync_bfly_p,@function
        .size           $__internal_99_$__cuda_sm70_shflsync_bfly_p,(.L_x_36139 - $__internal_99_$__cuda_sm70_shflsync_bfly_p)
$__internal_99_$__cuda_sm70_shflsync_bfly_p:
[----:B------:R-:W-:Y:S01]  /*4360*/  HFMA2.MMA R145, -RZ, RZ, 0, 0 ;  /* 0x00000000ff917435 */ /* 0x000fe200000001ff */
[----:B------:R-:W-:Y:S04]  /*4370*/  WARPSYNC R148 ;  /* 0x0000009400007348 */ /* 0x000fe80003800000 */
[----:B------:R0:W1:Y:S01]  /*4380*/  SHFL.BFLY PT, R149, R150, R149, R111 ;  /* 0x0c00009596957389 */ /* 0x00006200000e006f */
[----:B------:R-:W-:Y:S05]  /*4390*/  RET.REL.NODEC R144 `(_ZN10layer_norm13ln_fwd_kernelINS_13Kernel_traitsI6__halfS2_fS2_fjLj5120ELj1ELj1ELj4ELj16ENS_18Kernel_traits_baseILj5120ES2_S2_fS2_fjLj128EEEEELb0ELb0ELb1ELb1EEEvNS_9FwdParamsE) ;  /* 0xffffbc6090007950 */ /* 0x000fea0003c3ffff */
.L_x_22145:
        /* <DEDUP_REMOVED lines=14> */
.L_x_36139:


//--------------------- .text._ZN10layer_norm13ln_fwd_kernelINS_13Kernel_traitsI6__halfS2_fS2_fjLj5120ELj1ELj1ELj4ELj16ENS_18Kernel_traits_baseILj5120ES2_S2_fS2_fjLj128EEEEELb0ELb1ELb0ELb0EEEvNS_9FwdParamsE --------------------------
	.section	.text._ZN10layer_norm13ln_fwd_kernelINS_13Kernel_traitsI6__halfS2_fS2_fjLj5120ELj1ELj1ELj4ELj16ENS_18Kernel_traits_baseILj5120ES2_S2_fS2_fjLj128EEEEELb0ELb1ELb0ELb0EEEvNS_9FwdParamsE,"ax",@progbits
	.sectioninfo	@"SHI_REGISTERS=195"
	.align	128
        .global         _ZN10layer_norm13ln_fwd_kernelINS_13Kernel_traitsI6__halfS2_fS2_fjLj5120ELj1ELj1ELj4ELj16ENS_18Kernel_traits_baseILj5120ES2_S2_fS2_fjLj128EEEEELb0ELb1ELb0ELb0EEEvNS_9FwdParamsE
        .type           _ZN10layer_norm13ln_fwd_kernelINS_13Kernel_traitsI6__halfS2_fS2_fjLj5120ELj1ELj1ELj4ELj16ENS_18Kernel_traits_baseILj5120ES2_S2_fS2_fjLj128EEEEELb0ELb1ELb0ELb0EEEvNS_9FwdParamsE,@function
        .size           _ZN10layer_norm13ln_fwd_kernelINS_13Kernel_traitsI6__halfS2_fS2_fjLj5120ELj1ELj1ELj4ELj16ENS_18Kernel_traits_baseILj5120ES2_S2_fS2_fjLj128EEEEELb0ELb1ELb0ELb0EEEvNS_9FwdParamsE,(.L_x_36140 - _ZN10layer_norm13ln_fwd_kernelINS_13Kernel_traitsI6__halfS2_fS2_fjLj5120ELj1ELj1ELj4ELj16ENS_18Kernel_traits_baseILj5120ES2_S2_fS2_fjLj128EEEEELb0ELb1ELb0ELb0EEEvNS_9FwdParamsE)
        .other          _ZN10layer_norm13ln_fwd_kernelINS_13Kernel_traitsI6__halfS2_fS2_fjLj5120ELj1ELj1ELj4ELj16ENS_18Kernel_traits_baseILj5120ES2_S2_fS2_fjLj128EEEEELb0ELb1ELb0ELb0EEEvNS_9FwdParamsE,@"STO_CUDA_ENTRY STV_DEFAULT"
_ZN10layer_norm13ln_fwd_kernelINS_13Kernel_traitsI6__halfS2_fS2_fjLj5120ELj1ELj1ELj4ELj16ENS_18Kernel_traits_baseILj5120ES2_S2_fS2_fjLj128EEEEELb0ELb1ELb0ELb0EEEvNS_9FwdParamsE:
.text._ZN10layer_norm13ln_fwd_kernelINS_13Kernel_traitsI6__halfS2_fS2_fjLj5120ELj1ELj1ELj4ELj16ENS_18Kernel_traits_baseILj5120ES2_S2_fS2_fjLj128EEEEELb0ELb1ELb0ELb0EEEvNS_9FwdParamsE:
        /* <DEDUP_REMOVED lines=32> */
.L_x_22147:
[----:B0-----:R-:W-:Y:S05]  /*0200*/  BSYNC B0 ;  /* 0x0000000000007941 */ /* 0x001fea0003800000 */
.L_x_22146:
        /* <DEDUP_REMOVED lines=16> */
.L_x_22149:
[----:B0-----:R-:W-:Y:S05]  /*0310*/  BSYNC B0 ;  /* 0x0000000000007941 */ /* 0x001fea0003800000 */
.L_x_22148:
        /* <DEDUP_REMOVED lines=16> */
.L_x_22151:
[----:B0-----:R-:W-:Y:S05]  /*0420*/  BSYNC B0 ;  /* 0x0000000000007941 */ /* 0x001fea0003800000 */
.L_x_22150:
        /* <DEDUP_REMOVED lines=16> */
.L_x_22153:
[----:B0-----:R-:W-:Y:S05]  /*0530*/  BSYNC B0 ;  /* 0x0000000000007941 */ /* 0x001fea0003800000 */
.L_x_22152:
        /* <DEDUP_REMOVED lines=15> */
.L_x_22155:
[----:B0-----:R-:W-:Y:S05]  /*0630*/  BSYNC B0 ;  /* 0x0000000000007941 */ /* 0x001fea0003800000 */
.L_x_22154:
        /* <DEDUP_REMOVED lines=10> */
[----:B------:R-:W-:Y:S01]  /*06e0*/  ULDC.U8 UR6, c[0x0][0x1f0] ;  /* 0x00007c0000067ab9 */ /* 0x000fe20000000000 */
[----:B------:R-:W-:Y:S01]  /*06f0*/  HADD2.F32 R145, -RZ, R60.H1_H1 ;  /* 0x3000003cff917230 */ /* 0x000fe20000004100 */
[----:B------:R-:W-:Y:S01]  /*0700*/  LOP3.LUT R60, R88, 0x7f, RZ, 0xc0, !PT ;  /* 0x0000007f583c7812 */ /* 0x000fe200078ec0ff */
[--C-:B------:R-:W-:Y:S01]  /*0710*/  HADD2.F32 R143, -RZ, R61.reuse.H0_H0 ;  /* 0x2000003dff8f7230 */ /* 0x100fe20000004100 */
[----:B------:R-:W-:Y:S01]  /*0720*/  SHF.R.U32.HI R88, RZ, 0x2, R88 ;  /* 0x00000002ff587819 */ /* 0x000fe20000011658 */
[----:B------:R-:W-:Y:S01]  /*0730*/  HADD2.F32 R147, -RZ, R61.H1_H1 ;  /* 0x3000003dff937230 */ /* 0x000fe20000004100 */
[----:B------:R-:W-:Y:S01]  /*0740*/  IADD3 R69, R60, -R69, RZ ;  /* 0x800000453c457210 */ /* 0x000fe20007ffe0ff */
[--C-:B------:R-:W-:Y:S01]  /*0750*/  HADD2.F32 R3, -RZ, R8.reuse.H0_H0 ;  /* 0x20000008ff037230 */ /* 0x100fe20000004100 */
[----:B------:R-:W-:Y:S01]  /*0760*/  LOP3.LUT R88, R88, 0x3fffffe0, RZ, 0xc0, !PT ;  /* 0x3fffffe058587812 */ /* 0x000fe200078ec0ff */
[----:B------:R-:W-:Y:S01]  /*0770*/  HADD2.F32 R4, -RZ, R8.H1_H1 ;  /* 0x30000008ff047230 */ /* 0x000fe20000004100 */
[----:B------:R-:W-:Y:S01]  /*0780*/  IMNMX R69, RZ, R69, !PT ;  /* 0x00000045ff457217 */ /* 0x000fe20007800200 */
[--C-:B------:R-:W-:Y:S01]  /*0790*/  HADD2.F32 R5, -RZ, R9.reuse.H0_H0 ;  /* 0x20000009ff057230 */ /* 0x100fe20000004100 */
[----:B------:R-:W-:Y:S01]  /*07a0*/  SHF.L.U32 R61, R0, 0x5, RZ ;  /* 0x00000005003d7819 */ /* 0x000fe200000006ff */
[----:B------:R-:W-:Y:S01]  /*07b0*/  HADD2.F32 R6, -RZ, R9.H1_H1 ;  /* 0x30000009ff067230 */ /* 0x000fe20000004100 */
[----:B------:R-:W-:Y:S01]  /*07c0*/  IMNMX R69, R69, 0x20, PT ;  /* 0x0000002045457817 */ /* 0x000fe20003800200 */
[--C-:B------:R-:W-:Y:S01]  /*07d0*/  HADD2.F32 R7, -RZ, R10.reuse.H0_H0 ;  /* 0x2000000aff077230 */ /* 0x100fe20000004100 */
[----:B------:R-:W-:Y:S01]  /*07e0*/  LOP3.LUT R61, R61, 0x3e0, RZ, 0xc0, !PT ;  /* 0x000003e03d3d7812 */ /* 0x000fe200078ec0ff */
[----:B------:R-:W-:Y:S01]  /*07f0*/  HADD2.F32 R8, -RZ, R10.H1_H1 ;  /* 0x3000000aff087230 */ /* 0x000fe20000004100 */
[----:B------:R-:W-:Y:S01]  /*0800*/  IADD3 R69, R69, R88, RZ ;  /* 0x0000005845457210 */ /* 0x000fe20007ffe0ff */
[--C-:B------:R-:W-:Y:S01]  /*0810*/  HADD2.F32 R9, -RZ, R11.reuse.H0_H0 ;  /* 0x2000000bff097230 */ /* 0x100fe20000004100 */
[----:B------:R-:W-:Y:S01]  /*0820*/  IADD3 R61, R60, -R61, RZ ;  /* 0x8000003d3c3d7210 */ /* 0x000fe20007ffe0ff */
[----:B------:R-:W-:Y:S01]  /*0830*/  HADD2.F32 R10, -RZ, R11.H1_H1 ;  /* 0x3000000bff0a7230 */ /* 0x000fe20000004100 */
[----:B------:R-:W-:Y:S01]  /*0840*/  SHF.L.U32 R69, R69, 0x3, RZ ;  /* 0x0000000345457819 */ /* 0x000fe200000006ff */
[--C-:B------:R-:W-:Y:S01]  /*0850*/  HADD2.F32 R11, -RZ, R16.reuse.H0_H0 ;  /* 0x20000010ff0b7230 */ /* 0x100fe20000004100 */
[----:B------:R-:W-:Y:S01]  /*0860*/  IMNMX R61, RZ, R61, !PT ;  /* 0x0000003dff3d7217 */ /* 0x000fe20007800200 */
[----:B------:R-:W-:-:S02]  /*0870*/  HADD2.F32 R12, -RZ, R16.H1_H1 ;  /* 0x30000010ff0c7230 */ /* 0x000fc40000004100 */
[--C-:B------:R-:W-:Y:S01]  /*0880*/  HADD2.F32 R13, -RZ, R17.reuse.H0_H0 ;  /* 0x20000011ff0d7230 */ /* 0x100fe20000004100 */
[----:B------:R-:W0:Y:S01]  /*0890*/  I2F.U32 R69, R69 ;  /* 0x0000004500457306 */ /* 0x000e220000201000 */
[----:B------:R-:W-:Y:S01]  /*08a0*/  HADD2.F32 R14, -RZ, R17.H1_H1 ;  /* 0x30000011ff0e7230 */ /* 0x000fe20000004100 */
[----:B------:R-:W-:Y:S01]  /*08b0*/  IMNMX R61, R61, 0x20, PT ;  /* 0x000000203d3d7817 */ /* 0x000fe20003800200 */
[--C-:B------:R-:W-:Y:S02]  /*08c0*/  HADD2.F32 R15, -RZ, R18.reuse.H0_H0 ;  /* 0x20000012ff0f7230 */ /* 0x100fe40000004100 */
[----:B------:R-:W-:Y:S01]  /*08d0*/  HADD2.F32 R16, -RZ, R18.H1_H1 ;  /* 0x30000012ff107230 */ /* 0x000fe20000004100 */
[----:B------:R-:W-:Y:S01]  /*08e0*/  IADD3 R61, R88, R61, RZ ;  /* 0x0000003d583d7210 */ /* 0x000fe20007ffe0ff */
[--C-:B------:R-:W-:Y:S02]  /*08f0*/  HADD2.F32 R17, -RZ, R19.reuse.H0_H0 ;  /* 0x20000013ff117230 */ /* 0x100fe40000004100 */
[----:B------:R-:W-:Y:S01]  /*0900*/  HADD2.F32 R18, -RZ, R19.H1_H1 ;  /* 0x30000013ff127230 */ /* 0x000fe20000004100 */
[----:B------:R-:W-:Y:S01]  /*0910*/  SHF.L.U32 R180, R61, 0x3, RZ ;  /* 0x000000033db47819 */ /* 0x000fe200000006ff */
        /* <DEDUP_REMOVED lines=99> */
.L_x_22179:
        /* <DEDUP_REMOVED lines=29> */
[--C-:B------:R-:W-:Y:S02]  /*1120*/  HADD2.F32 R67, -RZ, R60.reuse.H0_H0 ;  /* 0x2000003cff437230 */ /* 0x100fe40000004100 */
[----:B------:R-:W-:Y:S02]  /*1130*/  HADD2.F32 R103, -RZ, R60.H1_H1 ;  /* 0x3000003cff677230 */ /* 0x000fe40000004100 */
[----:B------:R-:W-:Y:S01]  /*1140*/  HADD2.F32 R61, -RZ, R61.H1_H1 ;  /* 0x3000003dff3d7230 */ /* 0x000fe20000004100 */
[-C--:B------:R-:W-:Y:S01]  /*1150*/  FMUL.FTZ R60, R67, R102.reuse ;  /* 0x00000066433c7220 */ /* 0x080fe20000410000 */
[--C-:B------:R-:W-:Y:S01]  /*1160*/  HADD2.F32 R183, -RZ, R62.reuse.H0_H0 ;  /* 0x2000003effb77230 */ /* 0x100fe20000004100 */
[-C--:B------:R-:W-:Y:S01]  /*1170*/  FMUL.FTZ R103, R103, R102.reuse ;  /* 0x0000006667677220 */ /* 0x080fe20000410000 */
        /* <DEDUP_REMOVED lines=9> */
[----:B------:R-:W-:Y:S02]  /*1210*/  FMUL.FTZ R60, R3, R60 ;  /* 0x0000003c033c7220 */ /* 0x000fe40000410000 */
[----:B------:R-:W-:Y:S01]  /*1220*/  FMUL.FTZ R61, R4, R103 ;  /* 0x00000067043d7220 */ /* 0x000fe20000410000 */
[----:B------:R-:W-:Y:S01]  /*1230*/  IADD3 R103, R181, 0x80, RZ ;  /* 0x00000080b5677810 */ /* 0x000fe20007ffe0ff */
        /* <DEDUP_REMOVED lines=16> */
.L_x_22157:
[----:B------:R-:W-:Y:S05]  /*1340*/  BSYNC B0 ;  /* 0x0000000000007941 */ /* 0x000fea0003800000 */
.L_x_22156:
        /* <DEDUP_REMOVED lines=51> */
.L_x_22159:
[----:B------:R-:W-:Y:S05]  /*1680*/  BSYNC B0 ;  /* 0x0000000000007941 */ /* 0x000fea0003800000 */
.L_x_22158:
        /* <DEDUP_REMOVED lines=51> */
.L_x_22161:
[----:B------:R-:W-:Y:S05]  /*19c0*/  BSYNC B0 ;  /* 0x0000000000007941 */ /* 0x000fea0003800000 */
.L_x_22160:
        /* <DEDUP_REMOVED lines=50> */
.L_x_22163:
[----:B------:R-:W-:Y:S05]  /*1cf0*/  BSYNC B0 ;  /* 0x0000000000007941 */ /* 0x000fea0003800000 */
.L_x_22162:
        /* <DEDUP_REMOVED lines=15> */
[----:B------:R-:W-:Y:S02]  /*1df0*/  HADD2.F32 R189, -RZ, R95.H0_H0 ;  /* 0x2000005fffbd7230 */ /* 0x000fe40000004100 */
[----:B------:R-:W-:Y:S01]  /*1e00*/  HADD2.F32 R101, -RZ, R92.H1_H1 ;  /* 0x3000005cff657230 */ /* 0x000fe20000004100 */
[-C--:B------:R-:W-:Y:S01]  /*1e10*/  FMUL.FTZ R92, R99, R102.reuse ;  /* 0x00000066635c7220 */ /* 0x080fe20000410000 */
[--C-:B------:R-:W-:Y:S01]  /*1e20*/  HADD2.F32 R153, -RZ, R93.reuse.H0_H0 ;  /* 0x2000005dff997230 */ /* 0x100fe20000004100 */
[-C--:B------:R-:W-:Y:S01]  /*1e30*/  FMUL.FTZ R98, R189, R102.reuse ;  /* 0x00000066bd627220 */ /* 0x080fe20000410000 */
[----:B------:R-:W-:Y:S01]  /*1e40*/  HADD2.F32 R183, -RZ, R93.H1_H1 ;  /* 0x3000005dffb77230 */ /* 0x000fe20000004100 */
[----:B------:R-:W-:Y:S01]  /*1e50*/  FMUL.FTZ R93, R101, R102 ;  /* 0x00000066655d7220 */ /* 0x000fe20000410000 */
[--C-:B------:R-:W-:Y:S01]  /*1e60*/  HADD2.F32 R185, -RZ, R94.reuse.H0_H0 ;  /* 0x2000005effb97230 */ /* 0x100fe20000004100 */
[----:B------:R-:W-:Y:S01]  /*1e70*/  FMUL.FTZ R92, R35, R92 ;  /* 0x0000005c235c7220 */ /* 0x000fe20000410000 */
[----:B------:R-:W-:Y:S01]  /*1e80*/  HADD2.F32 R187, -RZ, R94.H1_H1 ;  /* 0x3000005effbb7230 */ /* 0x000fe20000004100 */
[-C--:B------:R-:W-:Y:S01]  /*1e90*/  FMUL.FTZ R94, R153, R102.reuse ;  /* 0x00000066995e7220 */ /* 0x080fe20000410000 */
[----:B------:R-:W-:Y:S01]  /*1ea0*/  HADD2.F32 R95, -RZ, R95.H1_H1 ;  /* 0x3000005fff5f7230 */ /* 0x000fe20000004100 */
[-C--:B------:R-:W-:Y:S01]  /*1eb0*/  FMUL.FTZ R183, R183, R102.reuse ;  /* 0x00000066b7b77220 */ /* 0x080fe20000410000 */
[----:B------:R-:W-:Y:S01]  /*1ec0*/  LEA.HI.X R101, R103, c[0x0][0x18c], RZ, 0x5, P4 ;  /* 0x0000630067657a11 */ /* 0x000fe200020f2cff */
[----:B-1----:R-:W-:-:S02]  /*1ed0*/  FMUL.FTZ R96, R185, R102 ;  /* 0x00000066b9607220 */ /* 0x002fc40000410000 */
        /* <DEDUP_REMOVED lines=19> */
.L_x_22165:
[----:B------:R-:W-:Y:S05]  /*2010*/  BSYNC B0 ;  /* 0x0000000000007941 */ /* 0x000fea0003800000 */
.L_x_22164:
        /* <DEDUP_REMOVED lines=51> */
.L_x_22180:
        /* <DEDUP_REMOVED lines=101> */
.L_x_22181:
        /* <DEDUP_REMOVED lines=21> */
[----:B------:R-:W-:Y:S04]  /*2af0*/  I2F R188, R153 ;  /* 0x0000009900bc7306 */ /* 0x000fe80000201400 */
[----:B------:R-:W-:Y:S04]  /*2b00*/  SHFL.DOWN PT, R189, R184, 0x1, 0x1f ;  /* 0x08201f00b8bd7f89 */ /* 0x000fe800000e0000 */
        /* <DEDUP_REMOVED lines=37> */
[----:B------:R-:W-:-:S05]  /*2d60*/  @!P3 MOV R102, 0x4 ;  /* 0x000000040066b802 */ /* 0x000fca0000000f00 */
        /* <DEDUP_REMOVED lines=38> */
.L_x_22169:
[----:B------:R-:W-:Y:S05]  /*2fd0*/  BSYNC B0 ;  /* 0x0000000000007941 */ /* 0x000fea0003800000 */
.L_x_22168:
        /* <DEDUP_REMOVED lines=35> */
.L_x_22171:
[----:B------:R-:W-:Y:S05]  /*3210*/  BSYNC B0 ;  /* 0x0000000000007941 */ /* 0x000fea0003800000 */
.L_x_22170:
        /* <DEDUP_REMOVED lines=35> */
.L_x_22173:
[----:B------:R-:W-:Y:S05]  /*3450*/  BSYNC B0 ;  /* 0x0000000000007941 */ /* 0x000fea0003800000 */
.L_x_22172:
        /* <DEDUP_REMOVED lines=34> */
.L_x_22175:
[----:B------:R-:W-:Y:S05]  /*3680*/  BSYNC B0 ;  /* 0x0000000000007941 */ /* 0x000fea0003800000 */
.L_x_22174:
        /* <DEDUP_REMOVED lines=33> */
.L_x_22177:
[----:B------:R-:W-:Y:S05]  /*38a0*/  BSYNC B0 ;  /* 0x0000000000007941 */ /* 0x000fea0003800000 */
.L_x_22176:
[----:B------:R-:W-:Y:S02]  /*38b0*/  IADD3 R177, R177, c[0x0][0x160], RZ ;  /* 0x00005800b1b17a10 */ /* 0x000fe40007ffe0ff */
[----:B------:R-:W-:Y:S02]  /*38c0*/  LOP3.LUT P4, RZ, R179, 0xff, RZ, 0xc0, !PT ;  /* 0x000000ffb3ff7812 */ /* 0x000fe4000788c0ff */
[----:B------:R-:W-:Y:S02]  /*38d0*/  ISETP.GE.AND P3, PT, R177, c[0x0][0x164], PT ;  /* 0x00005900b1007a0c */ /* 0x000fe40003f66270 */
[----:B------:R-:W-:-:S11]  /*38e0*/  SEL R179, RZ, 0x1, P4 ;  /* 0x00000001ffb37807 */ /* 0x000fd60002000000 */
[----:B01----:R-:W-:Y:S01]  /*38f0*/  @P3 CALL.REL.NOINC `(.L_x_22178) ;  /* 0x0000001000003944 */ /* 0x003fe20003c00000 */
[----:B------:R-:W-:Y:S05]  /*3900*/  BRA `(.L_x_22179) ;  /* 0xffffd64000007947 */ /* 0x000fea000383ffff */
.L_x_22178:
[----:B------:R-:W-:Y:S05]  /*3910*/  EXIT ;  /* 0x000000000000794d */ /* 0x000fea0003800000 */
.L_x_22166:
[----:B------:R-:W-:Y:S01]  /*3920*/  HFMA2.MMA R184, -RZ, RZ, 0, 5.9604644775390625e-08 ;  /* 0x00000001ffb87435 */ /* 0x000fe200000001ff */
[----:B------:R-:W-:Y:S02]  /*3930*/  MOV R153, 0x1f ;  /* 0x0000001f00997802 */ /* 0x000fe40000000f00 */
[----:B------:R-:W-:Y:S02]  /*3940*/  MOV R182, 0xffffffff ;  /* 0xffffffff00b67802 */ /* 0x000fe40000000f00 */
[----:B------:R-:W-:Y:S02]  /*3950*/  MOV R102, 0x3970 ;  /* 0x0000397000667802 */ /* 0x000fe40000000f00 */
[----:B------:R-:W-:Y:S05]  /*3960*/  CALL.REL.NOINC `($__internal_100_$__cuda_sm70_shflsync_bfly_p) ;  /* 0x000008b000007944 */ /* 0x000fea0003c00000 */
[----:B-1----:R-:W-:Y:S01]  /*3970*/  MOV R100, R184 ;  /* 0x000000b800647202 */ /* 0x002fe20000000f00 */
[----:B0-----:R-:W-:Y:S05]  /*3980*/  BRA `(.L_x_22180) ;  /* 0xffffe9c000007947 */ /* 0x001fea000383ffff */
.L_x_22167:
[----:B------:R-:W-:Y:S01]  /*3990*/  HFMA2.MMA R184, -RZ, RZ, 0, 1.1920928955078125e-07 ;  /* 0x00000002ffb87435 */ /* 0x000fe200000001ff */
[----:B------:R-:W-:Y:S02]  /*39a0*/  MOV R153, 0x1f ;  /* 0x0000001f00997802 */ /* 0x000fe40000000f00 */
[----:B------:R-:W-:Y:S02]  /*39b0*/  MOV R182, 0xffffffff ;  /* 0xffffffff00b67802 */ /* 0x000fe40000000f00 */
[----:B------:R-:W-:-:S02]  /*39c0*/  MOV R102, 0x39e0 ;  /* 0x000039e000667802 */ /* 0x000fc40000000f00 */
[----:B------:R-:W-:Y:S05]  /*39d0*/  CALL.REL.NOINC `($__internal_100_$__cuda_sm70_shflsync_bfly_p) ;  /* 0x0000084000007944 */ /* 0x000fea0003c00000 */
[----:B01----:R-:W-:Y:S01]  /*39e0*/  FADD.FTZ R101, R101, R184 ;  /* 0x000000b865657221 */ /* 0x003fe20000010000 */
[----:B------:R-:W-:Y:S01]  /*39f0*/  HFMA2.MMA R184, -RZ, RZ, 0, 2.384185791015625e-07 ;  /* 0x00000004ffb87435 */ /* 0x000fe200000001ff */
[----:B------:R-:W-:-:S02]  /*3a00*/  MOV R153, 0x1f ;  /* 0x0000001f00997802 */ /* 0x000fc40000000f00 */
[----:B------:R-:W-:Y:S02]  /*3a10*/  MOV R182, 0xffffffff ;  /* 0xffffffff00b67802 */ /* 0x000fe40000000f00 */
[----:B------:R-:W-:Y:S02]  /*3a20*/  MOV R102, 0x3a40 ;  /* 0x00003a4000667802 */ /* 0x000fe40000000f00 */
[----:B------:R-:W-:Y:S05]  /*3a30*/  CALL.REL.NOINC `($__internal_100_$__cuda_sm70_shflsync_bfly_p) ;  /* 0x000007e000007944 */ /* 0x000fea0003c00000 */
[----:B01----:R-:W-:Y:S01]  /*3a40*/  FADD.FTZ R101, R101, R184 ;  /* 0x000000b865657221 */ /* 0x003fe20000010000 */
[----:B------:R-:W-:Y:S01]  /*3a50*/  HFMA2.MMA R184, -RZ, RZ, 0, 4.76837158203125e-07 ;  /* 0x00000008ffb87435 */ /* 0x000fe200000001ff */
[----:B------:R-:W-:Y:S02]  /*3a60*/  MOV R153, 0x1f ;  /* 0x0000001f00997802 */ /* 0x000fe40000000f00 */
[----:B------:R-:W-:Y:S02]  /*3a70*/  MOV R182, 0xffffffff ;  /* 0xffffffff00b67802 */ /* 0x000fe40000000f00 */
[----:B------:R-:W-:Y:S02]  /*3a80*/  MOV R102, 0x3aa0 ;  /* 0x00003aa000667802 */ /* 0x000fe40000000f00 */
[----:B------:R-:W-:Y:S05]  /*3a90*/  CALL.REL.NOINC `($__internal_100_$__cuda_sm70_shflsync_bfly_p) ;  /* 0x0000078000007944 */ /* 0x000fea0003c00000 */
[----:B01----:R-:W-:Y:S01]  /*3aa0*/  FADD.FTZ R101, R101, R184 ;  /* 0x000000b865657221 */ /* 0x003fe20000010000 */
[----:B------:R-:W-:Y:S01]  /*3ab0*/  HFMA2.MMA R184, -RZ, RZ, 0, 9.5367431640625e-07 ;  /* 0x00000010ffb87435 */ /* 0x000fe200000001ff */
[----:B------:R-:W-:-:S02]  /*3ac0*/  MOV R153, 0x1f ;  /* 0x0000001f00997802 */ /* 0x000fc40000000f00 */
[----:B------:R-:W-:Y:S02]  /*3ad0*/  MOV R182, 0xffffffff ;  /* 0xffffffff00b67802 */ /* 0x000fe40000000f00 */
[----:B------:R-:W-:Y:S02]  /*3ae0*/  MOV R102, 0x3b00 ;  /* 0x00003b0000667802 */ /* 0x000fe40000000f00 */
[----:B------:R-:W-:Y:S05]  /*3af0*/  CALL.REL.NOINC `($__internal_100_$__cuda_sm70_shflsync_bfly_p) ;  /* 0x0000072000007944 */ /* 0x000fea0003c00000 */
        /* <DEDUP_REMOVED lines=87> */
[----:B------:R-:W-:Y:S05]  /*4070*/  CALL.REL.NOINC `($__internal_100_$__cuda_sm70_shflsync_bfly_p) ;  /* 0x000001a000007944 */ /* 0x000fea0003c00000 */
[----:B01----:R-:W-:Y:S01]  /*4080*/  FADD.FTZ R101, R101, R184 ;  /* 0x000000b865657221 */ /* 0x003fe20000010000 */
[----:B------:R-:W-:Y:S01]  /*4090*/  HFMA2.MMA R184, -RZ, RZ, 0, 1.1920928955078125e-07 ;  /* 0x00000002ffb87435 */ /* 0x000fe200000001ff */
[----:B------:R-:W-:Y:S02]  /*40a0*/  MOV R153, 0x1f ;  /* 0x0000001f00997802 */ /* 0x000fe40000000f00 */
[----:B------:R-:W-:Y:S02]  /*40b0*/  MOV R182, 0xffffffff ;  /* 0xffffffff00b67802 */ /* 0x000fe40000000f00 */
[----:B------:R-:W-:Y:S02]  /*40c0*/  MOV R102, 0x40e0 ;  /* 0x000040e000667802 */ /* 0x000fe40000000f00 */
[----:B------:R-:W-:Y:S05]  /*40d0*/  CALL.REL.NOINC `($__internal_100_$__cuda_sm70_shflsync_bfly_p) ;  /* 0x0000014000007944 */ /* 0x000fea0003c00000 */
[----:B01----:R-:W-:Y:S01]  /*40e0*/  FADD.FTZ R101, R101, R184 ;  /* 0x000000b865657221 */ /* 0x003fe20000010000 */
[----:B------:R-:W-:Y:S01]  /*40f0*/  HFMA2.MMA R184, -RZ, RZ, 0, 2.384185791015625e-07 ;  /* 0x00000004ffb87435 */ /* 0x000fe200000001ff */
[----:B------:R-:W-:Y:S02]  /*4100*/  MOV R153, 0x1f ;  /* 0x0000001f00997802 */ /* 0x000fe40000000f00 */
[----:B------:R-:W-:-:S02]  /*4110*/  MOV R182, 0xffffffff ;  /* 0xffffffff00b67802 */ /* 0x000fc40000000f00 */
        /* <DEDUP_REMOVED lines=8> */
[----:B-1----:R-:W-:Y:S01]  /*41a0*/  FADD.FTZ R183, R101, R184 ;  /* 0x000000b865b77221 */ /* 0x002fe20000010000 */
[----:B------:R-:W-:Y:S01]  /*41b0*/  HFMA2.MMA R184, -RZ, RZ, 0, 9.5367431640625e-07 ;  /* 0x00000010ffb87435 */ /* 0x000fe200000001ff */
[----:B0-----:R-:W-:Y:S02]  /*41c0*/  MOV R153, 0x1f ;  /* 0x0000001f00997802 */ /* 0x001fe40000000f00 */
[----:B------:R-:W-:-:S02]  /*41d0*/  MOV R182, 0xffffffff ;  /* 0xffffffff00b67802 */ /* 0x000fc40000000f00 */
[----:B------:R-:W-:Y:S02]  /*41e0*/  MOV R101, R183 ;  /* 0x000000b700657202 */ /* 0x000fe40000000f00 */
[----:B------:R-:W-:Y:S02]  /*41f0*/  MOV R102, 0x4210 ;  /* 0x0000421000667802 */ /* 0x000fe40000000f00 */
[----:B------:R-:W-:Y:S05]  /*4200*/  CALL.REL.NOINC `($__internal_100_$__cuda_sm70_shflsync_bfly_p) ;  /* 0x0000001000007944 */ /* 0x000fea0003c00000 */
[----:B01----:R-:W-:Y:S05]  /*4210*/  BRA `(.L_x_22181) ;  /* 0xffffe78000007947 */ /* 0x003fea000383ffff */
        .weak           $__internal_100_$__cuda_sm70_shflsync_bfly_p
        .type           $__internal_100_$__cuda_sm70_shflsync_bfly_p,@function
        .size           $__internal_100_$__cuda_sm70_shflsync_bfly_p,(.L_x_36140 - $__internal_100_$__cuda_sm70_shflsync_bfly_p)
$__internal_100_$__cuda_sm70_shflsync_bfly_p:
[----:B------:R-:W-:Y:S01]  /*4220*/  HFMA2.MMA R103, -RZ, RZ, 0, 0 ;  /* 0x00000000ff677435 */ /* 0x000fe200000001ff */
[----:B------:R-:W-:Y:S04]  /*4230*/  WARPSYNC R182 ;  /* 0x000000b600007348 */ /* 0x000fe80003800000 */
[----:B------:R0:W1:Y:S01]  /*4240*/  SHFL.BFLY PT, R184, R101, R184, R153 ;  /* 0x0c0000b865b87389 */ /* 0x00006200000e0099 */
[----:B------:R-:W-:Y:S05]  /*4250*/  RET.REL.NODEC R102 `(_ZN10layer_norm13ln_fwd_kernelINS_13Kernel_traitsI6__halfS2_fS2_fjLj5120ELj1ELj1ELj4ELj16ENS_18Kernel_traits_baseILj5120ES2_S2_fS2_fjLj128EEEEELb0ELb1ELb0ELb0EEEvNS_9FwdParamsE) ;  /* 0xffffbda066007950 */ /* 0x000fea0003c3ffff */
.L_x_22182:
        /* <DEDUP_REMOVED lines=10> */
.L_x_36140:


//--------------------- .text._ZN10layer_norm13ln_fwd_kernelINS_13Kernel_traitsI6__halfS2_fS2_fjLj5120ELj1ELj1ELj4ELj16ENS_18Kernel_traits_baseILj5120ES2_S2_fS2_fjLj128EEEEELb0ELb1ELb0ELb1EEEvNS_9FwdParamsE --------------------------
	.section	.text._ZN10layer_norm13ln_fwd_kernelINS_13Kernel_traitsI6__halfS2_fS2_fjLj5120ELj1ELj1ELj4ELj16ENS_18Kernel_traits_baseILj5120ES2_S2_fS2_fjLj128EEEEELb0ELb1ELb0ELb1EEEvNS_9FwdParamsE,"ax",@progbits
	.sectioninfo	@"SHI_REGISTERS=163"
	.align	128
        .global         _ZN10layer_norm13ln_fwd_kernelINS_13Kernel_traitsI6__halfS2_fS2_fjLj5120ELj1ELj1ELj4ELj16ENS_18Kernel_traits_baseILj5120ES2_S2_fS2_fjLj128EEEEELb0ELb1ELb0ELb1EEEvNS_9FwdParamsE
        .type           _ZN10layer_norm13ln_fwd_kernelINS_13Kernel_traitsI6__halfS2_fS2_fjLj5120ELj1ELj1ELj4ELj16ENS_18Kernel_traits_baseILj5120ES2_S2_fS2_fjLj128EEEEELb0ELb1ELb0ELb1EEEvNS_9FwdParamsE,@function
        .size           _ZN10layer_norm13ln_fwd_kernelINS_13Kernel_traitsI6__halfS2_fS2_fjLj5120ELj1ELj1ELj4ELj16ENS_18Kernel_traits_baseILj5120ES2_S2_fS2_fjLj128EEEEELb0ELb1ELb0ELb1EEEvNS_9FwdParamsE,(.L_x_36141 - _ZN10layer_norm13ln_fwd_kernelINS_13Kernel_traitsI6__halfS2_fS2_fjLj5120ELj1ELj1ELj4ELj16ENS_18Kernel_traits_baseILj5120ES2_S2_fS2_fjLj128EEEEELb0ELb1ELb0ELb1EEEvNS_9FwdParamsE)
        .other          _ZN10layer_norm13ln_fwd_kernelINS_13Kernel_traitsI6__halfS2_fS2_fjLj5120ELj1ELj1ELj4ELj16ENS_18Kernel_traits_baseILj5120ES2_S2_fS2_fjLj128EEEEELb0ELb1ELb0ELb1EEEvNS_9FwdParamsE,@"STO_CUDA_ENTRY STV_DEFAULT"
_ZN10layer_norm13ln_fwd_kernelINS_13Kernel_traitsI6__halfS2_fS2_fjLj5120ELj1ELj1ELj4ELj16ENS_18Kernel_traits_baseILj5120ES2_S2_fS2_fjLj128EEEEELb0ELb1ELb0ELb1EEEvNS_9FwdParamsE:
.text._ZN10layer_norm13ln_fwd_kernelINS_13Kernel_traitsI6__halfS2_fS2_fjLj5120ELj1ELj1ELj4ELj16ENS_18Kernel_traits_baseILj5120ES2_S2_fS2_fjLj128EEEEELb0ELb1ELb0ELb1EEEvNS_9FwdParamsE:
        /* <DEDUP_REMOVED lines=15> */
[----:B------:R-:W-:-:S04]  /*00f0*/  LOP3.LUT R114, R140, 0x7f, RZ, 0xc0, !PT ;  /* 0x0000007f8c727812 */ /* 0x000fc800078ec0ff */
[----:B------:R-:W-:-:S04]  /*0100*/  LEA R6, P2, R114, c[0x0][0x1c8], 0x4 ;  /* 0x0000720072067a11 */ /* 0x000fc800078420ff */
[----:B------:R-:W-:Y:S02]  /*0110*/  IADD3.X R7, RZ, c[0x0][0x1cc], RZ, P2, !PT ;  /* 0x00007300ff077a10 */ /* 0x000fe400017fe4ff */
[----:B------:R-:W-:Y:S02]  /*0120*/  IADD3 R2, P2, R0, c[0x0][0x1b0], RZ ;  /* 0x00006c0000027a10 */ /* 0x000fe40007f5e0ff */
        /* <DEDUP_REMOVED lines=8> */
[----:B------:R-:W-:Y:S01]  /*01b0*/  IADD3.X R3, RZ, c[0x0][0x1b4], RZ, P2, !PT ;  /* 0x00006d00ff037a10 */ /* 0x000fe200017fe4ff */
[----:B------:R-:W-:Y:S01]  /*01c0*/  @!P0 CS2R R32, SRZ ;  /* 0x0000000000208805 */ /* 0x000fe2000001ff00 */
[----:B------:R-:W-:Y:S01]  /*01d0*/  @!P0 CS2R R34, SRZ ;  /* 0x0000000000228805 */ /* 0x000fe2000001ff00 */
[----:B------:R-:W-:Y:S01]  /*01e0*/  @!P0 CS2R R28, SRZ ;  /* 0x00000000001c8805 */ /* 0x000fe2000001ff00 */
[----:B------:R-:W-:Y:S01]  /*01f0*/  @!P0 CS2R R30, SRZ ;  /* 0x00000000001e8805 */ /* 0x000fe2000001ff00 */
[----:B------:R-:W-:Y:S01]  /*0200*/  @!P0 CS2R R20, SRZ ;  /* 0x0000000000148805 */ /* 0x000fe2000001ff00 */
[----:B------:R-:W-:Y:S01]  /*0210*/  @!P0 CS2R R22, SRZ ;  /* 0x0000000000168805 */ /* 0x000fe2000001ff00 */
[--C-:B------:R-:W-:Y:S01]  /*0220*/  HADD2.F32 R115, -RZ, R117.reuse.H0_H0 ;  /* 0x20000075ff737230 */ /* 0x100fe20000004100 */
[----:B------:R-:W-:Y:S01]  /*0230*/  HFMA2.MMA R138, -RZ, RZ, 0, 5.9604644775390625e-08 ;  /* 0x00000001ff8a7435 */ /* 0x000fe200000001ff */
        /* <DEDUP_REMOVED lines=8> */
[--C-:B------:R-:W-:Y:S02]  /*02c0*/  HADD2.F32 R111, -RZ, R9.reuse.H0_H0 ;  /* 0x20000009ff6f7230 */ /* 0x100fe40000004100 */
[----:B------:R-:W-:Y:S01]  /*02d0*/  HADD2.F32 R110, -RZ, R9.H1_H1 ;  /* 0x30000009ff6e7230 */ /* 0x000fe20000004100 */
[----:B------:R0:W5:Y:S01]  /*02e0*/  LDG.E.128 R88, [R6.64+0x1800] ;  /* 0x0018000406587981 */ /* 0x000162000c1e1d00 */
[----:B------:R-:W-:-:S02]  /*02f0*/  HADD2.F32 R109, -RZ, R10.H0_H0 ;  /* 0x2000000aff6d7230 */ /* 0x000fc40000004100 */
[----:B------:R-:W-:Y:S01]  /*0300*/  HADD2.F32 R108, -RZ, R10.H1_H1 ;  /* 0x3000000aff6c7230 */ /* 0x000fe20000004100 */
[----:B------:R1:W5:Y:S01]  /*0310*/  LDG.E.128 R84, [R2.64] ;  /* 0x0000000402547981 */ /* 0x000362000c1e1d00 */
[--C-:B------:R-:W-:Y:S02]  /*0320*/  HADD2.F32 R19, -RZ, R11.reuse.H0_H0 ;  /* 0x2000000bff137230 */ /* 0x100fe40000004100 */
[----:B------:R-:W-:Y:S01]  /*0330*/  HADD2.F32 R18, -RZ, R11.H1_H1 ;  /* 0x3000000bff127230 */ /* 0x000fe20000004100 */
[----:B------:R1:W5:Y:S01]  /*0340*/  LDG.E.128 R80, [R2.64+0x800] ;  /* 0x0008000402507981 */ /* 0x000362000c1e1d00 */
[----:B------:R-:W-:Y:S02]  /*0350*/  HADD2.F32 R0, -RZ, R116.H0_H0 ;  /* 0x20000074ff007230 */ /* 0x000fe40000004100 */
[--C-:B------:R-:W-:Y:S01]  /*0360*/  HADD2.F32 R118, -RZ, R119.reuse.H0_H0 ;  /* 0x20000077ff767230 */ /* 0x100fe20000004100 */
[----:B------:R1:W5:Y:S01]  /*0370*/  LDG.E.128 R76, [R2.64+0x1000] ;  /* 0x00100004024c7981 */ /* 0x000362000c1e1d00 */
[----:B------:R-:W-:-:S02]  /*0380*/  HADD2.F32 R122, -RZ, R119.H1_H1 ;  /* 0x30000077ff7a7230 */ /* 0x000fc40000004100 */
[--C-:B------:R-:W-:Y:S01]  /*0390*/  HADD2.F32 R17, -RZ, R32.reuse.H0_H0 ;  /* 0x20000020ff117230 */ /* 0x100fe20000004100 */
[----:B------:R1:W5:Y:S01]  /*03a0*/  LDG.E.128 R72, [R2.64+0x1800] ;  /* 0x0018000402487981 */ /* 0x000362000c1e1d00 */
[----:B------:R-:W-:Y:S02]  /*03b0*/  HADD2.F32 R16, -RZ, R32.H1_H1 ;  /* 0x30000020ff107230 */ /* 0x000fe40000004100 */
[--C-:B------:R-:W-:Y:S01]  /*03c0*/  HADD2.F32 R15, -RZ, R33.reuse.H0_H0 ;  /* 0x20000021ff0f7230 */ /* 0x100fe20000004100 */
[----:B------:R1:W5:Y:S01]  /*03d0*/  LDG.E.128 R68, [R2.64+0x2000] ;  /* 0x0020000402447981 */ /* 0x000362000c1e1d00 */
[----:B------:R-:W-:Y:S01]  /*03e0*/  HADD2.F32 R14, -RZ, R33.H1_H1 ;  /* 0x30000021ff0e7230 */ /* 0x000fe20000004100 */
[----:B------:R-:W-:Y:S01]  /*03f0*/  ULDC.U8 UR6, c[0x0][0x1f0] ;  /* 0x00007c0000067ab9 */ /* 0x000fe20000000000 */
[--C-:B------:R-:W-:Y:S02]  /*0400*/  HADD2.F32 R13, -RZ, R34.reuse.H0_H0 ;  /* 0x20000022ff0d7230 */ /* 0x100fe40000004100 */
[----:B------:R-:W-:-:S02]  /*0410*/  HADD2.F32 R12, -RZ, R34.H1_H1 ;  /* 0x30000022ff0c7230 */ /* 0x000fc40000004100 */
[--C-:B------:R-:W-:Y:S02]  /*0420*/  HADD2.F32 R11, -RZ, R35.reuse.H0_H0 ;  /* 0x20000023ff0b7230 */ /* 0x100fe40000004100 */
[----:B------:R-:W-:Y:S02]  /*0430*/  HADD2.F32 R10, -RZ, R35.H1_H1 ;  /* 0x30000023ff0a7230 */ /* 0x000fe40000004100 */
[--C-:B------:R-:W-:Y:S02]  /*0440*/  HADD2.F32 R9, -RZ, R28.reuse.H0_H0 ;  /* 0x2000001cff097230 */ /* 0x100fe40000004100 */
[----:B------:R-:W-:Y:S02]  /*0450*/  HADD2.F32 R8, -RZ, R28.H1_H1 ;  /* 0x3000001cff087230 */ /* 0x000fe40000004100 */
[--C-:B0-----:R-:W-:Y:S02]  /*0460*/  HADD2.F32 R7, -RZ, R29.reuse.H0_H0 ;  /* 0x2000001dff077230 */ /* 0x101fe40000004100 */
[----:B------:R-:W-:-:S02]  /*0470*/  HADD2.F32 R6, -RZ, R29.H1_H1 ;  /* 0x3000001dff067230 */ /* 0x000fc40000004100 */
[--C-:B------:R-:W-:Y:S02]  /*0480*/  HADD2.F32 R5, -RZ, R30.reuse.H0_H0 ;  /* 0x2000001eff057230 */ /* 0x100fe40000004100 */
[----:B------:R-:W-:Y:S02]  /*0490*/  HADD2.F32 R4, -RZ, R30.H1_H1 ;  /* 0x3000001eff047230 */ /* 0x000fe40000004100 */
[--C-:B-1----:R-:W-:Y:S02]  /*04a0*/  HADD2.F32 R3, -RZ, R31.reuse.H0_H0 ;  /* 0x2000001fff037230 */ /* 0x102fe40000004100 */
        /* <DEDUP_REMOVED lines=10> */
[--C-:B--2---:R-:W-:Y:S02]  /*0550*/  HADD2.F32 R130, -RZ, R24.reuse.H0_H0 ;  /* 0x20000018ff827230 */ /* 0x104fe40000004100 */
[----:B------:R-:W-:Y:S02]  /*0560*/  HADD2.F32 R132, -RZ, R24.H1_H1 ;  /* 0x30000018ff847230 */ /* 0x000fe40000004100 */
[--C-:B------:R-:W-:Y:S02]  /*0570*/  HADD2.F32 R131, -RZ, R25.reuse.H0_H0 ;  /* 0x20000019ff837230 */ /* 0x100fe40000004100 */
[----:B------:R-:W-:Y:S02]  /*0580*/  HADD2.F32 R134, -RZ, R25.H1_H1 ;  /* 0x30000019ff867230 */ /* 0x000fe40000004100 */
[----:B------:R-:W-:-:S02]  /*0590*/  HADD2.F32 R133, -RZ, R26.H0_H0 ;  /* 0x2000001aff857230 */ /* 0x000fc40000004100 */
[----:B------:R-:W-:Y:S02]  /*05a0*/  HADD2.F32 R136, -RZ, R26.H1_H1 ;  /* 0x3000001aff887230 */ /* 0x000fe40000004100 */
[--C-:B------:R-:W-:Y:S02]  /*05b0*/  HADD2.F32 R135, -RZ, R27.reuse.H0_H0 ;  /* 0x2000001bff877230 */ /* 0x100fe40000004100 */
[----:B------:R-:W-:Y:S02]  /*05c0*/  HADD2.F32 R139, -RZ, R27.H1_H1 ;  /* 0x3000001bff8b7230 */ /* 0x000fe40000004100 */
.L_x_22186:
        /* <DEDUP_REMOVED lines=13> */
[----:B------:R-:W3:Y:S01]  /*06a0*/  @P1 LDG.E.U16 R24, [R24.64] ;  /* 0x0000000418181981 */ /* 0x000ee2000c1e1500 */
[----:B------:R-:W-:-:S07]  /*06b0*/  MOV R146, 0x20 ;  /* 0x0000002000927802 */ /* 0x000fce0000000f00 */
[----:B------:R-:W-:-:S05]  /*06c0*/  @P0 IMAD.WIDE.U32 R26, R137, R146, c[0x0][0x180] ;  /* 0x00006000891a0625 */ /* 0x000fca00078e0092 */
[----:B------:R0:W4:Y:S04]  /*06d0*/  @P0 LDG.E.128 R64, [R26.64] ;  /* 0x000000041a400981 */ /* 0x000128000c1e1d00 */
[----:B------:R0:W4:Y:S01]  /*06e0*/  @P0 LDG.E.128 R60, [R26.64+0x10] ;  /* 0x000010041a3c0981 */ /* 0x000122000c1e1d00 */
[----:B------:R-:W-:Y:S01]  /*06f0*/  MOV R145, 0x3f800000 ;  /* 0x3f80000000917802 */ /* 0x000fe20000000f00 */
[--C-:B-----5:R-:W-:Y:S02]  /*0700*/  HADD2.F32 R29, -RZ, R100.reuse.H0_H0 ;  /* 0x20000064ff1d7230 */ /* 0x120fe40000004100 */
[----:B------:R-:W-:Y:S02]  /*0710*/  HADD2.F32 R57, -RZ, R100.H1_H1 ;  /* 0x30000064ff397230 */ /* 0x000fe40000004100 */
[----:B------:R-:W-:-:S02]  /*0720*/  HADD2.F32 R59, -RZ, R101.H1_H1 ;  /* 0x30000065ff3b7230 */ /* 0x000fc40000004100 */
[----:B------:R-:W-:Y:S02]  /*0730*/  HADD2.F32 R53, -RZ, R102.H1_H1 ;  /* 0x30000066ff357230 */ /* 0x000fe40000004100 */
[----:B------:R-:W-:Y:S01]  /*0740*/  HADD2.F32 R55, -RZ, R103.H1_H1 ;  /* 0x30000067ff377230 */ /* 0x000fe20000004100 */
[----:B------:R-:W-:Y:S01]  /*0750*/  IADD3 R141, R137, 0x80, RZ ;  /* 0x00000080898d7810 */ /* 0x000fe20007ffe0ff */
[--C-:B--2---:R-:W-:Y:S02]  /*0760*/  HADD2.F32 R28, -RZ, R21.reuse.H0_H0 ;  /* 0x20000015ff1c7230 */ /* 0x104fe40000004100 */
[----:B---3--:R-:W-:Y:S01]  /*0770*/  @P1 HADD2.F32 R145, -RZ, R24.H0_H0 ;  /* 0x20000018ff911230 */ /* 0x008fe20000004100 */
[----:B------:R-:W-:Y:S01]  /*0780*/  ISETP.NE.U32.AND P1, PT, RZ, c[0x0][0x180], PT ;  /* 0x00006000ff007a0c */ /* 0x000fe20003f25070 */
[----:B------:R-:W-:Y:S02]  /*0790*/  HADD2.F32 R30, -RZ, R21.H1_H1 ;  /* 0x30000015ff1e7230 */ /* 0x000fe40000004100 */
[----:B------:R-:W-:Y:S01]  /*07a0*/  HADD2.F32 R21, -RZ, R101.H0_H0 ;  /* 0x20000065ff157230 */ /* 0x000fe20000004100 */
[----:B------:R-:W-:Y:S01]  /*07b0*/  FMUL.FTZ R28, R28, R145 ;  /* 0x000000911c1c7220 */ /* 0x000fe20000410000 */
[----:B------:R-:W-:Y:S01]  /*07c0*/  HADD2.F32 R24, -RZ, R20.H0_H0 ;  /* 0x20000014ff187230 */ /* 0x000fe20000004100 */
[----:B------:R-:W-:Y:S01]  /*07d0*/  ISETP.NE.AND.EX P1, PT, RZ, c[0x0][0x184], PT, P1 ;  /* 0x00006100ff007a0c */ /* 0x000fe20003f25310 */
[----:B------:R-:W-:-:S02]  /*07e0*/  HADD2.F32 R32, -RZ, R22.H0_H0 ;  /* 0x20000016ff207230 */ /* 0x000fc40000004100 */
[----:B------:R-:W-:Y:S02]  /*07f0*/  HADD2.F32 R20, -RZ, R20.H1_H1 ;  /* 0x30000014ff147230 */ /* 0x000fe40000004100 */
[----:B------:R-:W-:Y:S02]  /*0800*/  HADD2.F32 R22, -RZ, R22.H1_H1 ;  /* 0x30000016ff167230 */ /* 0x000fe40000004100 */
[--C-:B0-----:R-:W-:Y:S02]  /*0810*/  HADD2.F32 R26, -RZ, R23.reuse.H0_H0 ;  /* 0x20000017ff1a7230 */ /* 0x101fe40000004100 */
[----:B------:R-:W-:Y:S01]  /*0820*/  HADD2.F32 R34, -RZ, R23.H1_H1 ;  /* 0x30000017ff227230 */ /* 0x000fe20000004100 */
[----:B------:R-:W-:Y:S01]  /*0830*/  FMUL.FTZ R58, R28, R21 ;  /* 0x000000151c3a7220 */ /* 0x000fe20000410000 */
[----:B------:R-:W-:Y:S01]  /*0840*/  HADD2.F32 R21, -RZ, R102.H0_H0 ;  /* 0x20000066ff157230 */ /* 0x000fe20000004100 */
[-C--:B------:R-:W-:Y:S01]  /*0850*/  FMUL.FTZ R24, R24, R145.reuse ;  /* 0x0000009118187220 */ /* 0x080fe20000410000 */
[----:B------:R-:W-:Y:S01]  /*0860*/  HADD2.F32 R23, -RZ, R103.H0_H0 ;  /* 0x20000067ff177230 */ /* 0x000fe20000004100 */
[----:B------:R-:W-:-:S02]  /*0870*/  FMUL.FTZ R20, R20, R145 ;  /* 0x0000009114147220 */ /* 0x000fc40000410000 */
[-C--:B------:R-:W-:Y:S02]  /*0880*/  FMUL.FTZ R30, R30, R145.reuse ;  /* 0x000000911e1e7220 */ /* 0x080fe40000410000 */
[-C--:B------:R-:W-:Y:S02]  /*0890*/  FMUL.FTZ R32, R32, R145.reuse ;  /* 0x0000009120207220 */ /* 0x080fe40000410000 */
[-C--:B------:R-:W-:Y:S02]  /*08a0*/  FMUL.FTZ R22, R22, R145.reuse ;  /* 0x0000009116167220 */ /* 0x080fe40000410000 */
[-C--:B------:R-:W-:Y:S02]  /*08b0*/  FMUL.FTZ R26, R26, R145.reuse ;  /* 0x000000911a1a7220 */ /* 0x080fe40000410000 */
        /* <DEDUP_REMOVED lines=32> */
[----:B------:R-:W-:Y:S02]  /*0ac0*/  HADD2.F32 R45, -RZ, R96.H1_H1 ;  /* 0x30000060ff2d7230 */ /* 0x000fe40000004100 */
[----:B------:R-:W-:Y:S02]  /*0ad0*/  HADD2.F32 R47, -RZ, R97.H1_H1 ;  /* 0x30000061ff2f7230 */ /* 0x000fe40000004100 */
[----:B------:R-:W-:Y:S02]  /*0ae0*/  HADD2.F32 R41, -RZ, R98.H1_H1 ;  /* 0x30000062ff297230 */ /* 0x000fe40000004100 */
[----:B------:R-:W-:Y:S01]  /*0af0*/  HADD2.F32 R43, -RZ, R99.H1_H1 ;  /* 0x30000063ff2b7230 */ /* 0x000fe20000004100 */
[----:B------:R-:W-:-:S05]  /*0b00*/  IADD3 R142, R137, 0x100, RZ ;  /* 0x00000100898e7810 */ /* 0x000fca0007ffe0ff */
[----:B-1----:R-:W-:Y:S01]  /*0b10*/  @P0 IMAD.WIDE.U32 R24, R146, R142, c[0x0][0x180] ;  /* 0x0000600092180625 */ /* 0x002fe200078e008e */
[----:B0-----:R-:W-:Y:S02]  /*0b20*/  HADD2.F32 R26, -RZ, R20.H0_H0 ;  /* 0x20000014ff1a7230 */ /* 0x001fe40000004100 */
[--C-:B------:R-:W-:Y:S02]  /*0b30*/  HADD2.F32 R28, -RZ, R21.reuse.H0_H0 ;  /* 0x20000015ff1c7230 */ /* 0x100fe40000004100 */
[----:B------:R-:W-:Y:S02]  /*0b40*/  HADD2.F32 R30, -RZ, R21.H1_H1 ;  /* 0x30000015ff1e7230 */ /* 0x000fe40000004100 */
[--C-:B------:R-:W-:Y:S02]  /*0b50*/  HADD2.F32 R34, -RZ, R23.reuse.H0_H0 ;  /* 0x20000017ff227230 */ /* 0x100fe40000004100 */
[----:B------:R-:W-:Y:S01]  /*0b60*/  HADD2.F32 R36, -RZ, R23.H1_H1 ;  /* 0x30000017ff247230 */ /* 0x000fe20000004100 */
[-C--:B------:R-:W-:Y:S01]  /*0b70*/  FMUL.FTZ R26, R26, R145.reuse ;  /* 0x000000911a1a7220 */ /* 0x080fe20000410000 */
[----:B------:R-:W-:Y:S01]  /*0b80*/  HADD2.F32 R21, -RZ, R96.H0_H0 ;  /* 0x20000060ff157230 */ /* 0x000fe20000004100 */
[----:B------:R-:W-:Y:S01]  /*0b90*/  FMUL.FTZ R28, R28, R145 ;  /* 0x000000911c1c7220 */ /* 0x000fe20000410000 */
[----:B------:R-:W-:-:S02]  /*0ba0*/  HADD2.F32 R23, -RZ, R97.H0_H0 ;  /* 0x20000061ff177230 */ /* 0x000fc40000004100 */
[----:B------:R-:W-:Y:S02]  /*0bb0*/  HADD2.F32 R32, -RZ, R22.H0_H0 ;  /* 0x20000016ff207230 */ /* 0x000fe40000004100 */
[----:B------:R-:W-:Y:S02]  /*0bc0*/  HADD2.F32 R20, -RZ, R20.H1_H1 ;  /* 0x30000014ff147230 */ /* 0x000fe40000004100 */
[----:B------:R-:W-:Y:S01]  /*0bd0*/  HADD2.F32 R22, -RZ, R22.H1_H1 ;  /* 0x30000016ff167230 */ /* 0x000fe20000004100 */
[----:B------:R-:W-:Y:S01]  /*0be0*/  FMUL.FTZ R44, R26, R21 ;  /* 0x000000151a2c7220 */ /* 0x000fe20000410000 */
[----:B------:R-:W-:Y:S01]  /*0bf0*/  HADD2.F32 R21, -RZ, R98.H0_H0 ;  /* 0x20000062ff157230 */ /* 0x000fe20000004100 */
[----:B------:R-:W-:Y:S01]  /*0c00*/  FMUL.FTZ R46, R28, R23 ;  /* 0x000000171c2e7220 */ /* 0x000fe20000410000 */
[----:B------:R-:W-:Y:S01]  /*0c10*/  HADD2.F32 R23, -RZ, R99.H0_H0 ;  /* 0x20000063ff177230 */ /* 0x000fe20000004100 */
        /* <DEDUP_REMOVED lines=12> */
[----:B------:R-:W-:-:S04]  /*0ce0*/  IMAD.WIDE.U32 R26, R146, R141, c[0x0][0x188] ;  /* 0x00006200921a7625 */ /* 0x000fc800078e008d */
        /* <DEDUP_REMOVED lines=68> */
[----:B------:R-:W2:Y:S01]  /*1130*/  LDG.E.128 R20, [R20.64] ;  /* 0x0000000414147981 */ /* 0x000ea2000c1e1d00 */
        /* <DEDUP_REMOVED lines=10> */
[----:B------:R-:W-:Y:S02]  /*11e0*/  HADD2.F32 R31, -RZ, R89.H1_H1 ;  /* 0x30000059ff1f7230 */ /* 0x000fe40000004100 */
[----:B------:R-:W-:Y:S02]  /*11f0*/  HADD2.F32 R29, -RZ, R88.H1_H1 ;  /* 0x30000058ff1d7230 */ /* 0x000fe40000004100 */
[----:B0-----:R-:W-:Y:S02]  /*1200*/  HADD2.F32 R27, -RZ, R91.H1_H1 ;  /* 0x3000005bff1b7230 */ /* 0x001fe40000004100 */
[----:B-1----:R-:W-:Y:S02]  /*1210*/  HADD2.F32 R25, -RZ, R90.H1_H1 ;  /* 0x3000005aff197230 */ /* 0x002fe40000004100 */
[----:B--2---:R-:W-:-:S02]  /*1220*/  HADD2.F32 R26, -RZ, R20.H0_H0 ;  /* 0x20000014ff1a7230 */ /* 0x004fc40000004100 */
        /* <DEDUP_REMOVED lines=11> */
[----:B------:R-:W-:Y:S02]  /*12e0*/  FMUL.FTZ R144, R144, R145 ;  /* 0x0000009190907220 */ /* 0x000fe40000410000 */
[----:B------:R-:W-:Y:S01]  /*12f0*/  FMUL.FTZ R28, R26, R21 ;  /* 0x000000151a1c7220 */ /* 0x000fe20000410000 */
[----:B------:R-:W-:Y:S01]  /*1300*/  HADD2.F32 R21, -RZ, R90.H0_H0 ;  /* 0x2000005aff157230 */ /* 0x000fe20000004100 */
[----:B------:R-:W-:Y:S01]  /*1310*/  FMUL.FTZ R30, R30, R23 ;  /* 0x000000171e1e7220 */ /* 0x000fe20000410000 */
[----:B------:R-:W-:Y:S01]  /*1320*/  HADD2.F32 R23, -RZ, R91.H0_H0 ;  /* 0x2000005bff177230 */ /* 0x000fe20000004100 */
[----:B------:R-:W-:-:S02]  /*1330*/  FMUL.FTZ R20, R20, R145 ;  /* 0x0000009114147220 */ /* 0x000fc40000410000 */
[-C--:B------:R-:W-:Y:S02]  /*1340*/  FMUL.FTZ R150, R150, R145.reuse ;  /* 0x0000009196967220 */ /* 0x080fe40000410000 */
[-C--:B------:R-:W-:Y:S02]  /*1350*/  FMUL.FTZ R22, R22, R145.reuse ;  /* 0x0000009116167220 */ /* 0x080fe40000410000 */
[-C--:B------:R-:W-:Y:S02]  /*1360*/  FMUL.FTZ R152, R152, R145.reuse ;  /* 0x0000009198987220 */ /* 0x080fe40000410000 */
        /* <DEDUP_REMOVED lines=54> */
[--C-:B--2---:R-:W-:Y:S02]  /*16d0*/  HADD2.F32 R148, -RZ, R20.reuse.H0_H0 ;  /* 0x20000014ff947230 */ /* 0x104fe40000004100 */
[----:B------:R-:W-:Y:S02]  /*16e0*/  HADD2.F32 R20, -RZ, R20.H1_H1 ;  /* 0x30000014ff147230 */ /* 0x000fe40000004100 */
[--C-:B------:R-:W-:Y:S02]  /*16f0*/  HADD2.F32 R158, -RZ, R23.reuse.H0_H0 ;  /* 0x20000017ff9e7230 */ /* 0x100fe40000004100 */
[----:B------:R-:W-:Y:S01]  /*1700*/  HADD2.F32 R160, -RZ, R23.H1_H1 ;  /* 0x30000017ffa07230 */ /* 0x000fe20000004100 */
[----:B------:R-:W-:Y:S02]  /*1710*/  FMUL.FTZ R23, R20, R145 ;  /* 0x0000009114177220 */ /* 0x000fe40000410000 */
[----:B------:R-:W-:Y:S01]  /*1720*/  FADD.FTZ R20, R34, R147 ;  /* 0x0000009322147221 */ /* 0x000fe20000010000 */
[----:B------:R-:W-:-:S03]  /*1730*/  HADD2.F32 R152, -RZ, R21.H1_H1 ;  /* 0x30000015ff987230 */ /* 0x000fc60000004100 */
[----:B------:R-:W-:Y:S01]  /*1740*/  FADD.FTZ R151, R35, R20 ;  /* 0x0000001423977221 */ /* 0x000fe20000010000 */
[----:B------:R-:W-:Y:S01]  /*1750*/  HADD2.F32 R150, -RZ, R21.H0_H0 ;  /* 0x20000015ff967230 */ /* 0x000fe20000004100 */
[-C--:B------:R-:W-:Y:S02]  /*1760*/  FMUL.FTZ R21, R148, R145.reuse ;  /* 0x0000009194157220 */ /* 0x080fe40000410000 */
[----:B------:R-:W-:Y:S02]  /*1770*/  FMUL.FTZ R147, R152, R145 ;  /* 0x0000009198937220 */ /* 0x000fe40000410000 */
[----:B------:R-:W-:Y:S01]  /*1780*/  FADD.FTZ R152, R28, R151 ;  /* 0x000000971c987221 */ /* 0x000fe20000010000 */
[----:B---3--:R-:W-:Y:S01]  /*1790*/  @P0 MOV R104, R64 ;  /* 0x0000004000680202 */ /* 0x008fe20000000f00 */
[----:B------:R-:W-:Y:S02]  /*17a0*/  FMUL.FTZ R20, R130, R21 ;  /* 0x0000001582147220 */ /* 0x000fe40000410000 */
[----:B------:R-:W-:Y:S01]  /*17b0*/  FADD.FTZ R21, R29, R152 ;  /* 0x000000981d157221 */ /* 0x000fe20000010000 */
[--C-:B------:R-:W-:Y:S01]  /*17c0*/  HADD2.F32 R154, -RZ, R22.reuse.H0_H0 ;  /* 0x20000016ff9a7230 */ /* 0x100fe20000004100 */
[----:B------:R-:W-:Y:S01]  /*17d0*/  @P1 FADD.FTZ R20, R20, R104 ;  /* 0x0000006814141221 */ /* 0x000fe20000010000 */
[----:B------:R-:W-:Y:S01]  /*17e0*/  HADD2.F32 R156, -RZ, R22.H1_H1 ;  /* 0x30000016ff9c7230 */ /* 0x000fe20000004100 */
[----:B------:R-:W-:-:S02]  /*17f0*/  FADD.FTZ R104, R30, R21 ;  /* 0x000000151e687221 */ /* 0x000fc40000010000 */
[-C--:B------:R-:W-:Y:S02]  /*1800*/  FMUL.FTZ R22, R150, R145.reuse ;  /* 0x0000009196167220 */ /* 0x080fe40000410000 */
[-C--:B------:R-:W-:Y:S02]  /*1810*/  FMUL.FTZ R154, R154, R145.reuse ;  /* 0x000000919a9a7220 */ /* 0x080fe40000410000 */
[-C--:B------:R-:W-:Y:S02]  /*1820*/  FMUL.FTZ R149, R156, R145.reuse ;  /* 0x000000919c957220 */ /* 0x080fe40000410000 */
[-C--:B------:R-:W-:Y:S02]  /*1830*/  FMUL.FTZ R148, R158, R145.reuse ;  /* 0x000000919e947220 */ /* 0x080fe40000410000 */
[----:B------:R-:W-:Y:S02]  /*1840*/  FMUL.FTZ R150, R160, R145 ;  /* 0x00000091a0967220 */ /* 0x000fe40000410000 */
[----:B------:R-:W-:Y:S01]  /*1850*/  FADD.FTZ R145, R31, R104 ;  /* 0x000000681f917221 */ /* 0x000fe20000010000 */
[----:B------:R-:W-:Y:S01]  /*1860*/  @P0 MOV R105, R65 ;  /* 0x0000004100690202 */ /* 0x000fe20000000f00 */
[----:B------:R-:W-:-:S02]  /*1870*/  FMUL.FTZ R21, R132, R23 ;  /* 0x0000001784157220 */ /* 0x000fc40000410000 */
[----:B------:R-:W-:Y:S01]  /*1880*/  FADD.FTZ R104, R24, R145 ;  /* 0x0000009118687221 */ /* 0x000fe20000010000 */
[----:B------:R-:W-:Y:S01]  /*1890*/  @P0 MOV R106, R66 ;  /* 0x00000042006a0202 */ /* 0x000fe20000000f00 */
[----:B------:R-:W-:Y:S02]  /*18a0*/  FMUL.FTZ R22, R131, R22 ;  /* 0x0000001683167220 */ /* 0x000fe40000410000 */
[----:B------:R-:W-:Y:S02]  /*18b0*/  @P1 FADD.FTZ R21, R21, R105 ;  /* 0x0000006915151221 */ /* 0x000fe40000010000 */
[----:B------:R-:W-:Y:S01]  /*18c0*/  FADD.FTZ R105, R25, R104 ;  /* 0x0000006819697221 */ /* 0x000fe20000010000 */
[----:B------:R-:W-:Y:S01]  /*18d0*/  @P0 MOV R107, R67 ;  /* 0x00000043006b0202 */ /* 0x000fe20000000f00 */
[----:B------:R-:W-:Y:S02]  /*18e0*/  FMUL.FTZ R23, R134, R147 ;  /* 0x0000009386177220 */ /* 0x000fe40000410000 */
[----:B------:R-:W-:-:S02]  /*18f0*/  @P1 FADD.FTZ R22, R22, R106 ;  /* 0x0000006a16161221 */ /* 0x000fc40000010000 */
[----:B------:R-:W-:Y:S01]  /*1900*/  FADD.FTZ R106, R26, R105 ;  /* 0x000000691a6a7221 */ /* 0x000fe20000010000 */
[----:B----4-:R-:W-:Y:S01]  /*1910*/  @P0 MOV R48, R60 ;  /* 0x0000003c00300202 */ /* 0x010fe20000000f00 */
[----:B------:R-:W-:Y:S02]  /*1920*/  @P1 FADD.FTZ R23, R23, R107 ;  /* 0x0000006b17171221 */ /* 0x000fe40000010000 */
[----:B------:R-:W-:Y:S02]  /*1930*/  FMUL.FTZ R104, R133, R154 ;  /* 0x0000009a85687220 */ /* 0x000fe40000410000 */
[----:B------:R-:W-:Y:S01]  /*1940*/  FADD.FTZ R107, R27, R106 ;  /* 0x0000006a1b6b7221 */ /* 0x000fe20000010000 */
[----:B------:R-:W0:Y:S01]  /*1950*/  S2R R145, SR_TID.X ;  /* 0x0000000000917919 */ /* 0x000e220000002100 */
[----:B------:R-:W-:Y:S01]  /*1960*/  @P1 FADD.FTZ R104, R104, R48 ;  /* 0x0000003068681221 */ /* 0x000fe20000010000 */
[----:B------:R-:W-:Y:S01]  /*1970*/  @P0 MOV R49, R61 ;  /* 0x0000003d00310202 */ /* 0x000fe20000000f00 */
[----:B------:R-:W-:Y:S01]  /*1980*/  FADD.FTZ R48, R20, R107 ;  /* 0x0000006b14307221 */ /* 0x000fe20000010000 */
[----:B------:R-:W-:Y:S01]  /*1990*/  @P0 MOV R50, R62 ;  /* 0x0000003e00320202 */ /* 0x000fe20000000f00 */
[----:B------:R-:W-:Y:S01]  /*19a0*/  FMUL.FTZ R105, R136, R149 ;  /* 0x0000009588697220 */ /* 0x000fe20000410000 */
[----:B------:R-:W-:Y:S01]  /*19b0*/  @P0 MOV R51, R63 ;  /* 0x0000003f00330202 */ /* 0x000fe20000000f00 */
        /* <DEDUP_REMOVED lines=22> */
.L_x_22187:
        /* <DEDUP_REMOVED lines=100> */
.L_x_22188:
[----:B------:R-:W2:Y:S01]  /*2160*/  S2R R146, SR_TID.X ;  /* 0x0000000000927919 */ /* 0x000ea20000002100 */
[----:B------:R-:W-:Y:S01]  /*2170*/  @!P0 SHF.R.U32.HI R51, RZ, 0x5, R145 ;  /* 0x00000005ff338819 */ /* 0x000fe20000011691 */
[----:B-1----:R-:W-:Y:S01]  /*2180*/  FADD.FTZ R49, R147, R150 ;  /* 0x0000009693317221 */ /* 0x002fe20000010000 */
[----:B------:R-:W-:Y:S02]  /*2190*/  WARPSYNC 0xffffffff ;  /* 0xffffffff00007948 */ /* 0x000fe40003800000 */
[----:B------:R-:W-:-:S04]  /*21a0*/  @!P0 LOP3.LUT R51, R51, 0x3, RZ, 0xc0, !PT ;  /* 0x0000000333338812 */ /* 0x000fc800078ec0ff */
[----:B------:R-:W-:Y:S02]  /*21b0*/  @!P0 IADD3 R147, R148, R51, RZ ;  /* 0x0000003394938210 */ /* 0x000fe40007ffe0ff */
[----:B------:R-:W-:-:S03]  /*21c0*/  CS2R R50, SRZ ;  /* 0x0000000000327805 */ /* 0x000fc6000001ff00 */
[----:B------:R-:W-:Y:S01]  /*21d0*/  @!P0 STS.64 [R147.X8], R48 ;  /* 0x0000003093008388 */ /* 0x000fe20000008a00 */
[----:B--2---:R-:W-:-:S03]  /*21e0*/  LOP3.LUT R149, R146, 0x1f, RZ, 0xc0, !PT ;  /* 0x0000001f92957812 */ /* 0x004fc600078ec0ff */
[----:B------:R-:W-:Y:S01]  /*21f0*/  BAR.SYNC.DEFER_BLOCKING 0x0 ;  /* 0x0000000000007b1d */ /* 0x000fe20000010000 */
[----:B------:R-:W-:-:S13]  /*2200*/  ISETP.GT.U32.AND P1, PT, R149, 0x3, PT ;  /* 0x000000039500780c */ /* 0x000fda0003f24070 */
[----:B------:R-:W-:Y:S01]  /*2210*/  @!P1 IADD3 R149, R148, R149, RZ ;  /* 0x0000009594959210 */ /* 0x000fe20007ffe0ff */
[----:B------:R-:W-:-:S06]  /*2220*/  HFMA2.MMA R148, -RZ, RZ, 0, 0 ;  /* 0x00000000ff947435 */ /* 0x000fcc00000001ff */
[----:B------:R-:W-:Y:S01]  /*2230*/  @!P1 MOV R148, 0x500 ;  /* 0x0000050000949802 */ /* 0x000fe20000000f00 */
[----:B------:R-:W-:Y:S01]  /*2240*/  @!P1 LDS.64 R50, [R149.X8] ;  /* 0x0000000095329984 */ /* 0x000fe20000008a00 */
[----:B------:R-:W-:Y:S02]  /*2250*/  ISETP.NE.AND P1, PT, RZ, UR6, PT ;  /* 0x00000006ff007c0c */ /* 0x000fe4000bf25270 */
[----:B------:R-:W-:Y:S01]  /*2260*/  I2F R154, R148 ;  /* 0x00000094009a7306 */ /* 0x000fe20000201400 */
[----:B------:R-:W1:Y:S02]  /*2270*/  SHFL.DOWN PT, R151, R148, 0x2, 0x1f ;  /* 0x08401f0094977f89 */ /* 0x000e6400000e0000 */
[----:B-1----:R-:W-:-:S05]  /*2280*/  IADD3 R152, R151, R148, RZ ;  /* 0x0000009497987210 */ /* 0x002fca0007ffe0ff */
[----:B------:R1:W-:Y:S01]  /*2290*/  I2F R156, R151 ;  /* 0x00000097009c7306 */ /* 0x0003e20000201400 */
[----:B------:R-:W2:Y:S07]  /*22a0*/  SHFL.DOWN PT, R155, R152, 0x1, 0x1f ;  /* 0x08201f00989b7f89 */ /* 0x000eae00000e0000 */
[----:B------:R-:W3:Y:S01]  /*22b0*/  I2F R145, R152 ;  /* 0x0000009800917306 */ /* 0x000ee20000201400 */
[--C-:B-1----:R-:W-:Y:S01]  /*22c0*/  SHF.R.U32.HI R151, RZ, 0x5, R146.reuse ;  /* 0x00000005ff977819 */ /* 0x102fe20000011692 */
[----:B------:R-:W1:Y:S03]  /*22d0*/  SHFL.DOWN PT, R153, R50, 0x2, 0x1f ;  /* 0x08401f0032997f89 */ /* 0x000e6600000e0000 */
[----:B------:R-:W-:Y:S01]  /*22e0*/  LOP3.LUT R151, R151, 0x3, RZ, 0xc0, !PT ;  /* 0x0000000397977812 */ /* 0x000fe200078ec0ff */
[----:B0-----:R-:W0:Y:S03]  /*22f0*/  SHFL.DOWN PT, R150, R51, 0x2, 0x1f ;  /* 0x08401f0033967f89 */ /* 0x001e2600000e0000 */
[----:B------:R-:W-:Y:S01]  /*2300*/  LOP3.LUT P0, RZ, R151, 0x1f, R146, 0xf8, !PT ;  /* 0x0000001f97ff7812 */ /* 0x000fe2000780f892 */
[----:B---3--:R-:W3:Y:S01]  /*2310*/  MUFU.RCP R147, R145 ;  /* 0x0000009100937308 */ /* 0x008ee20000001000 */
[----:B--2---:R-:W-:-:S07]  /*2320*/  IADD3 R149, R152, R155, RZ ;  /* 0x0000009b98957210 */ /* 0x004fce0007ffe0ff */
[----:B------:R-:W2:Y:S01]  /*2330*/  I2F R149, R149 ;  /* 0x0000009500957306 */ /* 0x000ea20000201400 */
[C---:B-1----:R-:W-:Y:S02]  /*2340*/  FMUL.FTZ R49, R153.reuse, R156 ;  /* 0x0000009c99317220 */ /* 0x042fe40000410000 */
[----:B------:R-:W-:Y:S02]  /*2350*/  FADD.FTZ R153, -R153, R50 ;  /* 0x0000003299997221 */ /* 0x000fe40000010100 */
[----:B------:R-:W-:Y:S02]  /*2360*/  FFMA.FTZ R48, R154, R50, R49 ;  /* 0x000000329a307223 */ /* 0x000fe40000010031 */
[----:B------:R-:W-:Y:S02]  /*2370*/  FMUL.FTZ R153, R153, R153 ;  /* 0x0000009999997220 */ /* 0x000fe40000410000 */
[----:B---3--:R-:W-:Y:S02]  /*2380*/  FMUL.FTZ R148, R147, R48 ;  /* 0x0000003093947220 */ /* 0x008fe40000410000 */
[----:B------:R-:W1:Y:S01]  /*2390*/  I2F R48, R155 ;  /* 0x0000009b00307306 */ /* 0x000e620000201400 */
[----:B------:R-:W-:-:S02]  /*23a0*/  FMUL.FTZ R153, R153, R154 ;  /* 0x0000009a99997220 */ /* 0x000fc40000410000 */
[----:B------:R-:W1:Y:S01]  /*23b0*/  SHFL.DOWN PT, R49, R148, 0x1, 0x1f ;  /* 0x08201f0094317f89 */ /* 0x000e6200000e0000 */
[----:B0-----:R-:W-:Y:S02]  /*23c0*/  FADD.FTZ R150, R150, R51 ;  /* 0x0000003396967221 */ /* 0x001fe40000010000 */
[----:B------:R-:W-:Y:S02]  /*23d0*/  FMUL.FTZ R153, R153, R156 ;  /* 0x0000009c99997220 */ /* 0x000fe40000410000 */
[----:B--2---:R0:W2:Y:S02]  /*23e0*/  MUFU.RCP R50, R149 ;  /* 0x0000009500327308 */ /* 0x0040a40000001000 */
[----:B------:R-:W-:Y:S01]  /*23f0*/  FFMA.FTZ R150, R147, R153, R150 ;  /* 0x0000009993967223 */ /* 0x000fe20000010096 */
[----:B0-----:R-:W-:Y:S01]  /*2400*/  HADD2.F32 R149, -RZ, R71.H1_H1 ;  /* 0x30000047ff957230 */ /* 0x001fe20000004100 */
[----:B-1----:R-:W-:Y:S02]  /*2410*/  FMUL.FTZ R147, R49, R48 ;  /* 0x0000003031937220 */ /* 0x002fe40000410000 */
[----:B------:R-:W-:-:S02]  /*2420*/  FADD.FTZ R49, R148, -R49 ;  /* 0x8000003194317221 */ /* 0x000fc40000010000 */
[----:B------:R-:W-:Y:S02]  /*2430*/  FFMA.FTZ R51, R145, R148, R147 ;  /* 0x0000009491337223 */ /* 0x000fe40000010093 */
[----:B------:R-:W0:Y:S01]  /*2440*/  SHFL.DOWN PT, R147, R150, 0x1, 0x1f ;  /* 0x08201f0096937f89 */ /* 0x000e2200000e0000 */
[----:B------:R-:W-:Y:S01]  /*2450*/  FMUL.FTZ R146, R49, R49 ;  /* 0x0000003131927220 */ /* 0x000fe20000410000 */
[----:B------:R-:W-:Y:S01]  /*2460*/  @!P0 MOV R49, 0x4 ;  /* 0x0000000400318802 */ /* 0x000fe20000000f00 */
[----:B--2---:R-:W-:Y:S02]  /*2470*/  FMUL.FTZ R51, R50, R51 ;  /* 0x0000003332337220 */ /* 0x004fe40000410000 */
[----:B------:R-:W-:-:S04]  /*2480*/  FMUL.FTZ R145, R145, R146 ;  /* 0x0000009291917220 */ /* 0x000fc80000410000 */
[----:B------:R-:W-:Y:S01]  /*2490*/  FMUL.FTZ R145, R145, R48 ;  /* 0x0000003091917220 */ /* 0x000fe20000410000 */
[----:B------:R-:W1:Y:S01]  /*24a0*/  SHFL.IDX PT, R51, R51, RZ, 0x1f ;  /* 0x00001fff33337589 */ /* 0x000e6200000e0000 */
[----:B------:R-:W-:-:S04]  /*24b0*/  @!P0 IMAD.WIDE R48, R140, R49, c[0x0][0x1a0] ;  /* 0x000068008c308625 */ /* 0x000fc800078e0231 */
[----:B0-----:R-:W-:-:S04]  /*24c0*/  FADD.FTZ R147, R150, R147 ;  /* 0x0000009396937221 */ /* 0x001fc80000010000 */
[----:B------:R-:W-:Y:S01]  /*24d0*/  FFMA.FTZ R145, R50, R145, R147 ;  /* 0x0000009132917223 */ /* 0x000fe20000010093 */
[----:B------:R-:W-:-:S05]  /*24e0*/  HADD2.F32 R147, -RZ, R72.H1_H1 ;  /* 0x30000048ff937230 */ /* 0x000fca0000004100 */
[----:B------:R-:W0:Y:S01]  /*24f0*/  SHFL.IDX PT, R145, R145, RZ, 0x1f ;  /* 0x00001fff91917589 */ /* 0x000e2200000e0000 */
[----:B-1----:R-:W-:-:S03]  /*2500*/  FSEL R50, R51, RZ, !P1 ;  /* 0x000000ff33327208 */ /* 0x002fc60004800000 */
[----:B------:R1:W-:Y:S02]  /*2510*/  @!P0 STG.E [R48.64], R51 ;  /* 0x0000003330008986 */ /* 0x0003e4000c101904 */
[--C-:B------:R-:W-:Y:S01]  /*2520*/  FADD.FTZ R146, R25, -R50.reuse ;  /* 0x8000003219927221 */ /* 0x100fe20000010000 */
[----:B------:R-:W-:Y:S01]  /*2530*/  @!P0 MOV R25, 0x4 ;  /* 0x0000000400198802 */ /* 0x000fe20000000f00 */
[--C-:B------:R-:W-:Y:S02]  /*2540*/  FADD.FTZ R54, R54, -R50.reuse ;  /* 0x8000003236367221 */ /* 0x100fe40000010000 */
[--C-:B------:R-:W-:Y:S02]  /*2550*/  FADD.FTZ R26, R26, -R50.reuse ;  /* 0x800000321a1a7221 */ /* 0x100fe40000010000 */
[--C-:B------:R-:W-:Y:S02]  /*2560*/  FADD.FTZ R154, R23, -R50.reuse ;  /* 0x80000032179a7221 */ /* 0x100fe40000010000 */
[----:B------:R-:W-:Y:S01]  /*2570*/  FADD.FTZ R52, R52, -R50 ;  /* 0x8000003234347221 */ /* 0x000fe20000010000 */
[----:B-1----:R-:W-:Y:S01]  /*2580*/  MOV R48, c[0x0][0x1e0] ;  /* 0x0000780000307a02 */ /* 0x002fe20000000f00 */
[----:B------:R-:W-:-:S02]  /*2590*/  FMUL.FTZ R51, R51, R51 ;  /* 0x0000003333337220 */ /* 0x000fc40000410000 */
[--C-:B------:R-:W-:Y:S02]  /*25a0*/  FADD.FTZ R150, R20, -R50.reuse ;  /* 0x8000003214967221 */ /* 0x100fe40000010000 */
[----:B------:R-:W-:Y:S02]  /*25b0*/  FADD.FTZ R152, R21, -R50 ;  /* 0x8000003215987221 */ /* 0x000fe40000010000 */
[C---:B------:R-:W-:Y:S01]  /*25c0*/  @!P0 IMAD.WIDE R20, R140.reuse, R25, c[0x0][0x1a8] ;  /* 0x00006a008c148625 */ /* 0x040fe200078e0219 */
[----:B------:R-:W-:-:S03]  /*25d0*/  IADD3 R140, R140, c[0x0][0x160], RZ ;  /* 0x000058008c8c7a10 */ /* 0x000fc60007ffe0ff */
[----:B0-----:R-:W-:Y:S01]  /*25e0*/  FFMA.FTZ R145, R145, R48, c[0x0][0x228] ;  /* 0x00008a0091917623 */ /* 0x001fe20000010030 */
[----:B------:R-:W-:Y:S01]  /*25f0*/  FSEL R48, R51, RZ, P1 ;  /* 0x000000ff33307208 */ /* 0x000fe20000800000 */
[--C-:B------:R-:W-:Y:S01]  /*2600*/  FADD.FTZ R56, R56, -R50.reuse ;  /* 0x8000003238387221 */ /* 0x100fe20000010000 */
[----:B------:R-:W-:Y:S01]  /*2610*/  LOP3.LUT P1, RZ, R138, 0xff, RZ, 0xc0, !PT ;  /* 0x000000ff8aff7812 */ /* 0x000fe2000782c0ff */
[----:B------:R-:W-:Y:S02]  /*2620*/  FADD.FTZ R57, R57, -R50 ;  /* 0x8000003239397221 */ /* 0x000fe40000010000 */
[----:B------:R-:W-:Y:S01]  /*2630*/  FADD.FTZ R49, R145, R48 ;  /* 0x0000003091317221 */ /* 0x000fe20000010000 */
[----:B------:R-:W-:Y:S01]  /*2640*/  HADD2.F32 R145, -RZ, R73.H1_H1 ;  /* 0x30000049ff917230 */ /* 0x000fe20000004100 */
[--C-:B------:R-:W-:Y:S01]  /*2650*/  FADD.FTZ R48, R31, -R50.reuse ;  /* 0x800000321f307221 */ /* 0x100fe20000010000 */
[----:B------:R-:W-:Y:S01]  /*2660*/  SEL R138, RZ, 0x1, P1 ;  /* 0x00000001ff8a7807 */ /* 0x000fe20000800000 */
[----:B------:R-:W-:-:S02]  /*2670*/  FADD.FTZ R58, R58, -R50 ;  /* 0x800000323a3a7221 */ /* 0x000fc40000010000 */
[----:B------:R-:W0:Y:S01]  /*2680*/  MUFU.RSQ R49, R49 ;  /* 0x0000003100317308 */ /* 0x000e220000001400 */
[--C-:B------:R-:W-:Y:S02]  /*2690*/  FADD.FTZ R59, R59, -R50.reuse ;  /* 0x800000323b3b7221 */ /* 0x100fe40000010000 */
[--C-:B------:R-:W-:Y:S02]  /*26a0*/  FADD.FTZ R53, R53, -R50.reuse ;  /* 0x8000003235357221 */ /* 0x100fe40000010000 */
[--C-:B------:R-:W-:Y:S02]  /*26b0*/  FADD.FTZ R55, R55, -R50.reuse ;  /* 0x8000003237377221 */ /* 0x100fe40000010000 */
[--C-:B------:R-:W-:Y:S02]  /*26c0*/  FADD.FTZ R44, R44, -R50.reuse ;  /* 0x800000322c2c7221 */ /* 0x100fe40000010000 */
[--C-:B------:R-:W-:Y:S02]  /*26d0*/  FADD.FTZ R45, R45, -R50.reuse ;  /* 0x800000322d2d7221 */ /* 0x100fe40000010000 */
[----:B------:R-:W-:-:S02]  /*26e0*/  FADD.FTZ R46, R46, -R50 ;  /* 0x800000322e2e7221 */ /* 0x000fc40000010000 */
[--C-:B------:R-:W-:Y:S02]  /*26f0*/  FADD.FTZ R47, R47, -R50.reuse ;  /* 0x800000322f2f7221 */ /* 0x100fe40000010000 */
[--C-:B------:R-:W-:Y:S01]  /*2700*/  FADD.FTZ R40, R40, -R50.reuse ;  /* 0x8000003228287221 */ /* 0x100fe20000010000 */
[----:B0-----:R0:W-:Y:S01]  /*2710*/  @!P0 STG.E [R20.64], R49 ;  /* 0x0000003114008986 */ /* 0x0011e2000c101904 */
[C---:B------:R-:W-:Y:S01]  /*2720*/  FMUL.FTZ R23, R49.reuse, R48 ;  /* 0x0000003031177220 */ /* 0x040fe20000410000 */
[----:B------:R-:W-:Y:S01]  /*2730*/  HADD2.F32 R48, -RZ, R87.H0_H0 ;  /* 0x20000057ff307230 */ /* 0x000fe20000004100 */
[C---:B------:R-:W-:Y:S01]  /*2740*/  FMUL.FTZ R54, R49.reuse, R54 ;  /* 0x0000003631367220 */ /* 0x040fe20000410000 */
[----:B------:R-:W-:Y:S01]  /*2750*/  ISETP.GE.AND P0, PT, R140, c[0x0][0x164], PT ;  /* 0x000059008c007a0c */ /* 0x000fe20003f06270 */
[----:B------:R-:W-:Y:S01]  /*2760*/  FMUL.FTZ R25, R49, R26 ;  /* 0x0000001a31197220 */ /* 0x000fe20000410000 */
[----:B------:R-:W-:Y:S01]  /*2770*/  HADD2.F32 R26, -RZ, R86.H0_H0 ;  /* 0x20000056ff1a7230 */ /* 0x000fe20000004100 */
[----:B------:R-:W-:-:S02]  /*2780*/  FADD.FTZ R41, R41, -R50 ;  /* 0x8000003229297221 */ /* 0x000fc40000010000 */
[--C-:B------:R-:W-:Y:S02]  /*2790*/  FADD.FTZ R42, R42, -R50.reuse ;  /* 0x800000322a2a7221 */ /* 0x100fe40000010000 */
[--C-:B------:R-:W-:Y:S01]  /*27a0*/  FADD.FTZ R43, R43, -R50.reuse ;  /* 0x800000322b2b7221 */ /* 0x100fe20000010000 */
[----:B0-----:R-:W-:Y:S01]  /*27b0*/  HADD2.F32 R20, -RZ, R85.H0_H0 ;  /* 0x20000055ff147230 */ /* 0x001fe20000004100 */
        /* <DEDUP_REMOVED lines=17> */
[----:B------:R-:W-:Y:S01]  /*28d0*/  FADD.FTZ R50, R107, -R50 ;  /* 0x800000326b327221 */ /* 0x000fe20000010000 */
[----:B------:R-:W-:Y:S01]  /*28e0*/  HADD2.F32 R107, -RZ, R74.H1_H1 ;  /* 0x3000004aff6b7230 */ /* 0x000fe20000004100 */
[C---:B------:R-:W-:Y:S02]  /*28f0*/  FMUL.FTZ R52, R49.reuse, R52 ;  /* 0x0000003431347220 */ /* 0x040fe40000410000 */
[----:B------:R-:W-:Y:S01]  /*2900*/  FFMA.FTZ R54, R54, R48, R19 ;  /* 0x0000003036367223 */ /* 0x000fe20000010013 */
[----:B------:R-:W-:Y:S01]  /*2910*/  HADD2.F32 R48, -RZ, R83.H0_H0 ;  /* 0x20000053ff307230 */ /* 0x000fe20000004100 */
[C---:B------:R-:W-:Y:S02]  /*2920*/  FMUL.FTZ R42, R49.reuse, R42 ;  /* 0x0000002a312a7220 */ /* 0x040fe40000410000 */
[C---:B------:R-:W-:Y:S01]  /*2930*/  FMUL.FTZ R21, R49.reuse, R28 ;  /* 0x0000001c31157220 */ /* 0x040fe20000410000 */
[----:B------:R-:W-:Y:S01]  /*2940*/  HADD2.F32 R28, -RZ, R86.H1_H1 ;  /* 0x30000056ff1c7230 */ /* 0x000fe20000004100 */
        /* <DEDUP_REMOVED lines=37> */
[----:B------:R-:W-:Y:S01]  /*2ba0*/  FFMA.FTZ R42, R42, R48, R11 ;  /* 0x000000302a2a7223 */ /* 0x000fe2000001000b */
[----:B------:R-:W-:Y:S01]  /*2bb0*/  HADD2.F32 R48, -RZ, R81.H0_H0 ;  /* 0x20000051ff307230 */ /* 0x000fe20000004100 */
        /* <DEDUP_REMOVED lines=23> */
[--C-:B------:R-:W-:Y:S01]  /*2d30*/  HADD2.F32 R56, -RZ, R79.reuse.H1_H1 ;  /* 0x3000004fff387230 */ /* 0x100fe20000004100 */
        /* <DEDUP_REMOVED lines=13> */
[----:B------:R-:W-:Y:S01]  /*2e10*/  HADD2.F32 R40, -RZ, R74.H0_H0 ;  /* 0x2000004aff287230 */ /* 0x000fe20000004100 */
[----:B------:R-:W-:Y:S01]  /*2e20*/  FFMA.FTZ R48, R30, R48, R115 ;  /* 0x000000301e307223 */ /* 0x000fe20000010073 */
[----:B------:R-:W-:Y:S01]  /*2e30*/  F2FP.PACK_AB R30, R33, R32 ;  /* 0x00000020211e723e */ /* 0x000fe200000000ff */
[----:B------:R-:W-:Y:S01]  /*2e40*/  FFMA.FTZ R145, R23, R145, R120 ;  /* 0x0000009117917223 */ /* 0x000fe20000010078 */
[----:B------:R-:W-:Y:S01]  /*2e50*/  HADD2.F32 R23, -RZ, R70.H0_H0 ;  /* 0x20000046ff177230 */ /* 0x000fe20000004100 */
[----:B------:R-:W-:Y:S01]  /*2e60*/  FFMA.FTZ R28, R36, R28, R9 ;  /* 0x0000001c241c7223 */ /* 0x000fe20000010009 */
[----:B------:R-:W-:Y:S01]  /*2e70*/  F2FP.PACK_AB R26, R41, R26 ;  /* 0x0000001a291a723e */ /* 0x000fe200000000ff */
[----:B------:R-:W-:Y:S01]  /*2e80*/  FFMA.FTZ R39, R39, R49, R6 ;  /* 0x0000003127277223 */ /* 0x000fe20000010006 */
[----:B------:R-:W-:Y:S01]  /*2e90*/  HADD2.F32 R49, -RZ, R75.H1_H1 ;  /* 0x3000004bff317230 */ /* 0x000fe20000004100 */
[----:B------:R-:W-:Y:S01]  /*2ea0*/  FFMA.FTZ R36, R25, R56, R118 ;  /* 0x0000003819247223 */ /* 0x000fe20000010076 */
[----:B------:R-:W-:Y:S01]  /*2eb0*/  HADD2.F32 R56, -RZ, R72.H0_H0 ;  /* 0x20000048ff387230 */ /* 0x000fe20000004100 */
[----:B------:R-:W-:Y:S01]  /*2ec0*/  FFMA.FTZ R40, R24, R40, R117 ;  /* 0x0000002818287223 */ /* 0x000fe20000010075 */
[----:B------:R-:W-:Y:S01]  /*2ed0*/  HADD2.F32 R24, -RZ, R71.H0_H0 ;  /* 0x20000047ff187230 */ /* 0x000fe20000004100 */
[----:B------:R-:W-:Y:S01]  /*2ee0*/  F2FP.PACK_AB R33, R145, R48 ;  /* 0x000000309121723e */ /* 0x000fe200000000ff */
[----:B------:R-:W-:Y:S01]  /*2ef0*/  HFMA2.MMA R48, -RZ, RZ, 0, 9.5367431640625e-07 ;  /* 0x00000010ff307435 */ /* 0x000fe200000001ff */
[----:B------:R-:W-:Y:S01]  /*2f00*/  FFMA.FTZ R104, R104, R23, R125 ;  /* 0x0000001768687223 */ /* 0x000fe2000001007d */
[--C-:B------:R-:W-:Y:S01]  /*2f10*/  HADD2.F32 R25, -RZ, R69.reuse.H1_H1 ;  /* 0x30000045ff197230 */ /* 0x100fe20000004100 */
        /* <DEDUP_REMOVED lines=40> */
[----:B------:R-:W-:-:S05]  /*31a0*/  F2FP.PACK_AB R36, R51, R150 ;  /* 0x000000963324723e */ /* 0x000fca00000000ff */
[----:B------:R0:W-:Y:S02]  /*31b0*/  STG.E.128 [R144.64], R36 ;  /* 0x0000002490007986 */ /* 0x0001e4000c101d04 */
[----:B0-----:R-:W-:Y:S01]  /*31c0*/  @P0 CALL.REL.NOINC `(.L_x_22185) ;  /* 0x0000001000000944 */ /* 0x001fe20003c00000 */
[----:B------:R-:W-:Y:S05]  /*31d0*/  BRA `(.L_x_22186) ;  /* 0xffffd3f000007947 */ /* 0x000fea000383ffff */
.L_x_22185:
[----:B------:R-:W-:Y:S05]  /*31e0*/  EXIT ;  /* 0x000000000000794d */ /* 0x000fea0003800000 */
.L_x_22183:
[----:B-1----:R-:W-:Y:S01]  /*31f0*/  HFMA2.MMA R49, -RZ, RZ, 0, 1.847743988037109375e-06 ;  /* 0x0000001fff317435 */ /* 0x002fe200000001ff */
[----:B------:R-:W-:Y:S02]  /*3200*/  MOV R147, 0x1 ;  /* 0x0000000100937802 */ /* 0x000fe40000000f00 */
[----:B------:R-:W-:Y:S02]  /*3210*/  MOV R146, 0xffffffff ;  /* 0xffffffff00927802 */ /* 0x000fe40000000f00 */
[----:B------:R-:W-:Y:S02]  /*3220*/  MOV R50, 0x3240 ;  /* 0x0000324000327802 */ /* 0x000fe40000000f00 */
[----:B------:R-:W-:Y:S05]  /*3230*/  CALL.REL.NOINC `($__internal_101_$__cuda_sm70_shflsync_bfly_p) ;  /* 0x0000089000007944 */ /* 0x000fea0003c00000 */
[----:B-1----:R-:W-:Y:S01]  /*3240*/  MOV R48, R147 ;  /* 0x0000009300307202 */ /* 0x002fe20000000f00 */
[----:B0-----:R-:W-:Y:S05]  /*3250*/  BRA `(.L_x_22187) ;  /* 0xffffe8c000007947 */ /* 0x001fea000383ffff */
.L_x_22184:
[----:B------:R-:W-:Y:S01]  /*3260*/  HFMA2.MMA R147, -RZ, RZ, 0, 1.1920928955078125e-07 ;  /* 0x00000002ff937435 */ /* 0x000fe200000001ff */
[----:B------:R-:W-:Y:S02]  /*3270*/  MOV R49, 0x1f ;  /* 0x0000001f00317802 */ /* 0x000fe40000000f00 */
[----:B------:R-:W-:-:S02]  /*3280*/  MOV R146, 0xffffffff ;  /* 0xffffffff00927802 */ /* 0x000fc40000000f00 */
[----:B------:R-:W-:Y:S02]  /*3290*/  MOV R50, 0x32b0 ;  /* 0x000032b000327802 */ /* 0x000fe40000000f00 */
[----:B------:R-:W-:Y:S05]  /*32a0*/  CALL.REL.NOINC `($__internal_101_$__cuda_sm70_shflsync_bfly_p) ;  /* 0x0000082000007944 */ /* 0x000fea0003c00000 */
[----:B01----:R-:W-:Y:S01]  /*32b0*/  FADD.FTZ R150, R150, R147 ;  /* 0x0000009396967221 */ /* 0x003fe20000010000 */
[----:B------:R-:W-:Y:S01]  /*32c0*/  HFMA2.MMA R147, -RZ, RZ, 0, 2.384185791015625e-07 ;  /* 0x00000004ff937435 */ /* 0x000fe200000001ff */
[----:B------:R-:W-:Y:S02]  /*32d0*/  MOV R49, 0x1f ;  /* 0x0000001f00317802 */ /* 0x000fe40000000f00 */
[----:B------:R-:W-:Y:S02]  /*32e0*/  MOV R146, 0xffffffff ;  /* 0xffffffff00927802 */ /* 0x000fe40000000f00 */
[----:B------:R-:W-:Y:S02]  /*32f0*/  MOV R50, 0x3310 ;  /* 0x0000331000327802 */ /* 0x000fe40000000f00 */
[----:B------:R-:W-:Y:S05]  /*3300*/  CALL.REL.NOINC `($__internal_101_$__cuda_sm70_shflsync_bfly_p) ;  /* 0x000007c000007944 */ /* 0x000fea0003c00000 */
[----:B01----:R-:W-:Y:S01]  /*3310*/  FADD.FTZ R150, R150, R147 ;  /* 0x0000009396967221 */ /* 0x003fe20000010000 */
[----:B------:R-:W-:Y:S01]  /*3320*/  HFMA2.MMA R147, -RZ, RZ, 0, 4.76837158203125e-07 ;  /* 0x00000008ff937435 */ /* 0x000fe200000001ff */
[----:B------:R-:W-:Y:S02]  /*3330*/  MOV R49, 0x1f ;  /* 0x0000001f00317802 */ /* 0x000fe40000000f00 */
[----:B------:R-:W-:-:S02]  /*3340*/  MOV R146, 0xffffffff ;  /* 0xffffffff00927802 */ /* 0x000fc40000000f00 */
[----:B------:R-:W-:Y:S02]  /*3350*/  MOV R50, 0x3370 ;  /* 0x0000337000327802 */ /* 0x000fe40000000f00 */
[----:B------:R-:W-:Y:S05]  /*3360*/  CALL.REL.NOINC `($__internal_101_$__cuda_sm70_shflsync_bfly_p) ;  /* 0x0000076000007944 */ /* 0x000fea0003c00000 */
[----:B01----:R-:W-:Y:S01]  /*3370*/  FADD.FTZ R150, R150, R147 ;  /* 0x0000009396967221 */ /* 0x003fe20000010000 */
[----:B------:R-:W-:Y:S01]  /*3380*/  HFMA2.MMA R147, -RZ, RZ, 0, 9.5367431640625e-07 ;  /* 0x00000010ff937435 */ /* 0x000fe200000001ff */
[----:B------:R-:W-:Y:S02]  /*3390*/  MOV R49, 0x1f ;  /* 0x0000001f00317802 */ /* 0x000fe40000000f00 */
[----:B------:R-:W-:Y:S02]  /*33a0*/  MOV R146, 0xffffffff ;  /* 0xffffffff00927802 */ /* 0x000fe40000000f00 */
[----:B------:R-:W-:Y:S02]  /*33b0*/  MOV R50, 0x33d0 ;  /* 0x000033d000327802 */ /* 0x000fe40000000f00 */
[----:B------:R-:W-:Y:S05]  /*33c0*/  CALL.REL.NOINC `($__internal_101_$__cuda_sm70_shflsync_bfly_p) ;  /* 0x0000070000007944 */ /* 0x000fea0003c00000 */
        /* <DEDUP_REMOVED lines=86> */
[----:B------:R-:W-:Y:S05]  /*3930*/  CALL.REL.NOINC `($__internal_101_$__cuda_sm70_shflsync_bfly_p) ;  /* 0x0000019000007944 */ /* 0x000fea0003c00000 */
[----:B01----:R-:W-:Y:S01]  /*3940*/  FADD.FTZ R150, R150, R147 ;  /* 0x0000009396967221 */ /* 0x003fe20000010000 */
[----:B------:R-:W-:Y:S01]  /*3950*/  HFMA2.MMA R147, -RZ, RZ, 0, 1.1920928955078125e-07 ;  /* 0x00000002ff937435 */ /* 0x000fe200000001ff */
[----:B------:R-:W-:Y:S02]  /*3960*/  MOV R49, 0x1f ;  /* 0x0000001f00317802 */ /* 0x000fe40000000f00 */
[----:B------:R-:W-:Y:S02]  /*3970*/  MOV R146, 0xffffffff ;  /* 0xffffffff00927802 */ /* 0x000fe40000000f00 */
[----:B------:R-:W-:Y:S02]  /*3980*/  MOV R50, 0x39a0 ;  /* 0x000039a000327802 */ /* 0x000fe40000000f00 */
[----:B------:R-:W-:Y:S05]  /*3990*/  CALL.REL.NOINC `($__internal_101_$__cuda_sm70_shflsync_bfly_p) ;  /* 0x0000013000007944 */ /* 0x000fea0003c00000 */
[----:B01----:R-:W-:Y:S01]  /*39a0*/  FADD.FTZ R150, R150, R147 ;  /* 0x0000009396967221 */ /* 0x003fe20000010000 */
[----:B------:R-:W-:Y:S01]  /*39b0*/  HFMA2.MMA R147, -RZ, RZ, 0, 2.384185791015625e-07 ;  /* 0x00000004ff937435 */ /* 0x000fe200000001ff */
[----:B------:R-:W-:-:S02]  /*39c0*/  MOV R49, 0x1f ;  /* 0x0000001f00317802 */ /* 0x000fc40000000f00 */
[----:B------:R-:W-:Y:S02]  /*39d0*/  MOV R146, 0xffffffff ;  /* 0xffffffff00927802 */ /* 0x000fe40000000f00 */
[----:B------:R-:W-:Y:S02]  /*39e0*/  MOV R50, 0x3a00 ;  /* 0x00003a0000327802 */ /* 0x000fe40000000f00 */
[----:B------:R-:W-:Y:S05]  /*39f0*/  CALL.REL.NOINC `($__internal_101_$__cuda_sm70_shflsync_bfly_p) ;  /* 0x000000d000007944 */ /* 0x000fea0003c00000 */
[----:B01----:R-:W-:Y:S01]  /*3a00*/  FADD.FTZ R150, R150, R147 ;  /* 0x0000009396967221 */ /* 0x003fe20000010000 */
[----:B------:R-:W-:Y:S01]  /*3a10*/  HFMA2.MMA R147, -RZ, RZ, 0, 4.76837158203125e-07 ;  /* 0x00000008ff937435 */ /* 0x000fe200000001ff */
[----:B------:R-:W-:Y:S02]  /*3a20*/  MOV R49, 0x1f ;  /* 0x0000001f00317802 */ /* 0x000fe40000000f00 */
[----:B------:R-:W-:Y:S02]  /*3a30*/  MOV R146, 0xffffffff ;  /* 0xffffffff00927802 */ /* 0x000fe40000000f00 */
[----:B------:R-:W-:Y:S02]  /*3a40*/  MOV R50, 0x3a60 ;  /* 0x00003a6000327802 */ /* 0x000fe40000000f00 */
[----:B------:R-:W-:Y:S05]  /*3a50*/  CALL.REL.NOINC `($__internal_101_$__cuda_sm70_shflsync_bfly_p) ;  /* 0x0000007000007944 */ /* 0x000fea0003c00000 */
[----:B01----:R-:W-:Y:S01]  /*3a60*/  FADD.FTZ R150, R150, R147 ;  /* 0x0000009396967221 */ /* 0x003fe20000010000 */
[----:B------:R-:W-:Y:S01]  /*3a70*/  HFMA2.MMA R147, -RZ, RZ, 0, 9.5367431640625e-07 ;  /* 0x00000010ff937435 */ /* 0x000fe200000001ff */
[----:B------:R-:W-:-:S02]  /*3a80*/  MOV R49, 0x1f ;  /* 0x0000001f00317802 */ /* 0x000fc40000000f00 */
[----:B------:R-:W-:Y:S02]  /*3a90*/  MOV R146, 0xffffffff ;  /* 0xffffffff00927802 */ /* 0x000fe40000000f00 */
[----:B------:R-:W-:Y:S02]  /*3aa0*/  MOV R50, 0x3ac0 ;  /* 0x00003ac000327802 */ /* 0x000fe40000000f00 */
[----:B------:R-:W-:Y:S05]  /*3ab0*/  CALL.REL.NOINC `($__internal_101_$__cuda_sm70_shflsync_bfly_p) ;  /* 0x0000001000007944 */ /* 0x000fea0003c00000 */
[----:B01----:R-:W-:Y:S05]  /*3ac0*/  BRA `(.L_x_22188) ;  /* 0xffffe69000007947 */ /* 0x003fea000383ffff */
        .weak           $__internal_101_$__cuda_sm70_shflsync_bfly_p
        .type           $__internal_101_$__cuda_sm70_shflsync_bfly_p,@function
        .size           $__internal_101_$__cuda_sm70_shflsync_bfly_p,(.L_x_36141 - $__internal_101_$__cuda_sm70_shflsync_bfly_p)
$__internal_101_$__cuda_sm70_shflsync_bfly_p:
[----:B------:R-:W-:Y:S01]  /*3ad0*/  HFMA2.MMA R51, -RZ, RZ, 0, 0 ;  /* 0x00000000ff337435 */ /* 0x000fe200000001ff */
[----:B------:R-:W-:Y:S04]  /*3ae0*/  WARPSYNC R146 ;  /* 0x0000009200007348 */ /* 0x000fe80003800000 */
[----:B------:R0:W1:Y:S01]  /*3af0*/  SHFL.BFLY PT, R147, R150, R147, R49 ;  /* 0x0c00009396937389 */ /* 0x00006200000e0031 */
[----:B------:R-:W-:Y:S05]  /*3b00*/  RET.REL.NODEC R50 `(_ZN10layer_norm13ln_fwd_kernelINS_13Kernel_traitsI6__halfS2_fS2_fjLj5120ELj1ELj1ELj4ELj16ENS_18Kernel_traits_baseILj5120ES2_S2_fS2_fjLj128EEEEELb0ELb1ELb0ELb1EEEvNS_9FwdParamsE) ;  /* 0xffffc4f032007950 */ /* 0x000fea0003c3ffff */
.L_x_22189:
        /* <DEDUP_REMOVED lines=15> */
.L_x_36141:


//--------------------- .text._ZN10layer_norm13ln_fwd_kernelINS_13Kernel_traitsI6__halfS2_fS2_fjLj5120ELj1ELj1ELj4ELj16ENS_18Kernel_traits_baseILj5120ES2_S2_fS2_fjLj128EEEEELb0ELb1ELb1ELb0EEEvNS_9FwdParamsE --------------------------
	.section	.text._ZN10layer_norm13ln_fwd_kernelINS_13Kernel_traitsI6__halfS2_fS2_fjLj5120ELj1ELj1ELj4ELj16ENS_18Kernel_traits_baseILj5120ES2_S2_fS2_fjLj128EEEEELb0ELb1ELb1ELb0EEEvNS_9FwdParamsE,"ax",@progbits
	.sectioninfo	@"SHI_REGISTERS=199"
	.align	128
        .global         _ZN10layer_norm13ln_fwd_kernelINS_13Kernel_traitsI6__halfS2_fS2_fjLj5120ELj1ELj1ELj4ELj16ENS_18Kernel_traits_baseILj5120ES2_S2_fS2_fjLj128EEEEELb0ELb1ELb1ELb0EEEvNS_9FwdParamsE
        .type           _ZN10layer_norm13ln_fwd_kernelINS_13Kernel_traitsI6__halfS2_fS2_fjLj5120ELj1ELj1ELj4ELj16ENS_18Kernel_traits_baseILj5120ES2_S2_fS2_fjLj128EEEEELb0ELb1ELb1ELb0EEEvNS_9FwdParamsE,@function
        .size           _ZN10layer_norm13ln_fwd_kernelINS_13Kernel_traitsI6__halfS2_fS2_fjLj5120ELj1ELj1ELj4ELj16ENS_18Kernel_traits_baseILj5120ES2_S2_fS2_fjLj128EEEEELb0ELb1ELb1ELb0EEEvNS_9FwdParamsE,(.L_x_36142 - _ZN10layer_norm13ln_fwd_kernelINS_13Kernel_traitsI6__halfS2_fS2_fjLj5120ELj1ELj1ELj4ELj16ENS_18Kernel_traits_baseILj5120ES2_S2_fS2_fjLj128EEEEELb0ELb1ELb1ELb0EEEvNS_9FwdParamsE)
        .other          _ZN10layer_norm13ln_fwd_kernelINS_13Kernel_traitsI6__halfS2_fS2_fjLj5120ELj1ELj1ELj4ELj16ENS_18Kernel_traits_baseILj5120ES2_S2_fS2_fjLj128EEEEELb0ELb1ELb1ELb0EEEvNS_9FwdParamsE,@"STO_CUDA_ENTRY STV_DEFAULT"
_ZN10layer_norm13ln_fwd_kernelINS_13Kernel_traitsI6__halfS2_fS2_fjLj5120ELj1ELj1ELj4ELj16ENS_18Kernel_traits_baseILj5120ES2_S2_fS2_fjLj128EEEEELb0ELb1ELb1ELb0EEEvNS_9FwdParamsE:
.text._ZN10layer_norm13ln_fwd_kernelINS_13Kernel_traitsI6__halfS2_fS2_fjLj5120ELj1ELj1ELj4ELj16ENS_18Kernel_traits_baseILj5120ES2_S2_fS2_fjLj128EEEEELb0ELb1ELb1ELb0EEEvNS_9FwdParamsE:
        /* <DEDUP_REMOVED lines=32> */
.L_x_22191:
[----:B0-----:R-:W-:Y:S05]  /*0200*/  BSYNC B0 ;  /* 0x0000000000007941 */ /* 0x001fea0003800000 */
.L_x_22190:
        /* <DEDUP_REMOVED lines=16> */
.L_x_22193:
[----:B0-----:R-:W-:Y:S05]  /*0310*/  BSYNC B0 ;  /* 0x0000000000007941 */ /* 0x001fea0003800000 */
.L_x_22192:
        /* <DEDUP_REMOVED lines=16> */
.L_x_22195:
[----:B0-----:R-:W-:Y:S05]  /*0420*/  BSYNC B0 ;  /* 0x0000000000007941 */ /* 0x001fea0003800000 */
.L_x_22194:
        /* <DEDUP_REMOVED lines=16> */
.L_x_22197:
[----:B0-----:R-:W-:Y:S05]  /*0530*/  BSYNC B0 ;  /* 0x0000000000007941 */ /* 0x001fea0003800000 */
.L_x_22196:
        /* <DEDUP_REMOVED lines=13> */
[----:B------:R-:W-:Y:S01]  /*0610*/  @!P3 CS2R R8, SRZ ;  /* 0x000000000008b805 */ /* 0x000fe2000001ff00 */
[----:B------:R-:W-:Y:S02]  /*0620*/  @!P3 CS2R R10, SRZ ;  /* 0x00000000000ab805 */ /* 0x000fe4000001ff00 */
.L_x_22199:
[----:B0-----:R-:W-:Y:S05]  /*0630*/  BSYNC B0 ;  /* 0x0000000000007941 */ /* 0x001fea0003800000 */
.L_x_22198:
[----:B------:R-:W0:Y:S02]  /*0640*/  S2UR UR6, SR_CTAID.X ;  /* 0x00000000000679c3 */ /* 0x000e240000002500 */
[----:B0-----:R-:W-:-:S04]  /*0650*/  LEA.HI R2, R110, UR6, RZ, 0x19 ;  /* 0x000000066e027c11 */ /* 0x001fc8000f8fc8ff */
[----:B------:R-:W-:-:S13]  /*0660*/  ISETP.GE.AND P3, PT, R2, c[0x0][0x164], PT ;  /* 0x0000590002007a0c */ /* 0x000fda0003f66270 */
[----:B------:R-:W-:Y:S05]  /*0670*/  @P3 EXIT ;  /* 0x000000000000394d */ /* 0x000fea0003800000 */
[----:B------:R-:W-:Y:S01]  /*0680*/  SHF.R.S32.HI R0, RZ, 0x3, R0 ;  /* 0x00000003ff007819 */ /* 0x000fe20000011400 */
[--C-:B-----5:R-:W-:Y:S01]  /*0690*/  HADD2.F32 R151, -RZ, R12.reuse.H0_H0 ;  /* 0x2000000cff977230 */ /* 0x120fe20000004100 */
[----:B------:R-:W-:Y:S01]  /*06a0*/  ULDC.U8 UR6, c[0x0][0x1f0] ;  /* 0x00007c0000067ab9 */ /* 0x000fe20000000000 */
[----:B------:R-:W-:Y:S01]  /*06b0*/  HADD2.F32 R154, -RZ, R12.H1_H1 ;  /* 0x3000000cff9a7230 */ /* 0x000fe20000004100 */
[----:B------:R-:W-:Y:S01]  /*06c0*/  LOP3.LUT R12, R110, 0x60, RZ, 0xc0, !PT ;  /* 0x000000606e0c7812 */ /* 0x000fe200078ec0ff */
[--C-:B------:R-:W-:Y:S01]  /*06d0*/  HADD2.F32 R153, -RZ, R13.reuse.H0_H0 ;  /* 0x2000000dff997230 */ /* 0x100fe20000004100 */
        /* <DEDUP_REMOVED lines=26> */
[----:B------:R-:W-:Y:S01]  /*0880*/  MOV R3, 0x1 ;  /* 0x0000000100037802 */ /* 0x000fe20000000f00 */
[--C-:B------:R-:W-:Y:S01]  /*0890*/  HADD2.F32 R106, -RZ, R49.reuse.H0_H0 ;  /* 0x20000031ff6a7230 */ /* 0x100fe20000004100 */
[----:B------:R-:W0:Y:S01]  /*08a0*/  I2F.U32 R12, R12 ;  /* 0x0000000c000c7306 */ /* 0x000e220000201000 */
[----:B------:R-:W-:Y:S01]  /*08b0*/  IADD3 R14, R13, R14, RZ ;  /* 0x0000000e0d0e7210 */ /* 0x000fe20007ffe0ff */
[----:B------:R-:W-:-:S02]  /*08c0*/  HADD2.F32 R105, -RZ, R49.H1_H1 ;  /* 0x30000031ff697230 */ /* 0x000fc40000004100 */
[--C-:B------:R-:W-:Y:S01]  /*08d0*/  HADD2.F32 R104, -RZ, R50.reuse.H0_H0 ;  /* 0x20000032ff687230 */ /* 0x100fe20000004100 */
[----:B------:R-:W-:Y:S01]  /*08e0*/  SHF.L.U32 R184, R14, 0x3, RZ ;  /* 0x000000030eb87819 */ /* 0x000fe200000006ff */
[----:B------:R-:W-:Y:S02]  /*08f0*/  HADD2.F32 R103, -RZ, R50.H1_H1 ;  /* 0x30000032ff677230 */ /* 0x000fe40000004100 */
[--C-:B------:R-:W-:Y:S02]  /*0900*/  HADD2.F32 R102, -RZ, R51.reuse.H0_H0 ;  /* 0x20000033ff667230 */ /* 0x100fe40000004100 */
[----:B------:R-:W-:Y:S02]  /*0910*/  HADD2.F32 R101, -RZ, R51.H1_H1 ;  /* 0x30000033ff657230 */ /* 0x000fe40000004100 */
[--C-:B------:R-:W-:Y:S02]  /*0920*/  HADD2.F32 R100, -RZ, R52.reuse.H0_H0 ;  /* 0x20000034ff647230 */ /* 0x100fe40000004100 */
[----:B------:R-:W-:Y:S01]  /*0930*/  HADD2.F32 R99, -RZ, R52.H1_H1 ;  /* 0x30000034ff637230 */ /* 0x000fe20000004100 */
[----:B0-----:R0:W1:Y:S01]  /*0940*/  MUFU.RCP R177, R12 ;  /* 0x0000000c00b17308 */ /* 0x0010620000001000 */
        /* <DEDUP_REMOVED lines=95> */
[----:B01----:R-:W-:Y:S02]  /*0f40*/  HADD2.F32 R0, -RZ, R11.H1_H1 ;  /* 0x3000000bff007230 */ /* 0x003fe40000004100 */
.L_x_22303:
        /* <DEDUP_REMOVED lines=60> */
[----:B------:R-:W-:-:S04]  /*1310*/  FMUL.FTZ R8, R108, R59 ;  /* 0x0000003b6c087220 */ /* 0x000fc80000410000 */
[----:B------:R-:W-:Y:S02]  /*1320*/  @P4 FADD.FTZ R8, R4, R8 ;  /* 0x0000000804084221 */ /* 0x000fe40000010000 */
.L_x_22203:
[----:B-1----:R-:W-:Y:S05]  /*1330*/  BSYNC B1 ;  /* 0x0000000000017941 */ /* 0x002fea0003800000 */
.L_x_22202:
[----:B------:R-:W-:Y:S01]  /*1340*/  BSSY B1, `(.L_x_22204) ;  /* 0x0000006000017945 */ /* 0x000fe20003800000 */
[----:B------:R-:W-:Y:S05]  /*1350*/  @!P5 BRA `(.L_x_22205) ;  /* 0x000000400000d947 */ /* 0x000fea0003800000 */
[----:B-----5:R-:W-:-:S05]  /*1360*/  HADD2.F32 R9, -RZ, R20.H1_H1 ;  /* 0x30000014ff097230 */ /* 0x020fca0000004100 */
[----:B------:R-:W-:-:S04]  /*1370*/  FMUL.FTZ R58, R9, c[0x0][0x1ec] ;  /* 0x00007b00093a7a20 */ /* 0x000fc80000410000 */
[----:B------:R-:W-:-:S04]  /*1380*/  FMUL.FTZ R9, R107, R58 ;  /* 0x0000003a6b097220 */ /* 0x000fc80000410000 */
[----:B------:R-:W-:Y:S02]  /*1390*/  @P4 FADD.FTZ R9, R5, R9 ;  /* 0x0000000905094221 */ /* 0x000fe40000010000 */
.L_x_22205:
[----:B------:R-:W-:Y:S05]  /*13a0*/  BSYNC B1 ;  /* 0x0000000000017941 */ /* 0x000fea0003800000 */
.L_x_22204:
[----:B------:R-:W-:Y:S01]  /*13b0*/  BSSY B1, `(.L_x_22206) ;  /* 0x0000006000017945 */ /* 0x000fe20003800000 */
[----:B------:R-:W-:Y:S05]  /*13c0*/  @!P5 BRA `(.L_x_22207) ;  /* 0x000000400000d947 */ /* 0x000fea0003800000 */
[----:B-----5:R-:W-:-:S05]  /*13d0*/  HADD2.F32 R10, -RZ, R21.H0_H0 ;  /* 0x20000015ff0a7230 */ /* 0x020fca0000004100 */
[----:B------:R-:W-:-:S04]  /*13e0*/  FMUL.FTZ R59, R10, c[0x0][0x1ec] ;  /* 0x00007b000a3b7a20 */ /* 0x000fc80000410000 */
[----:B------:R-:W-:-:S04]  /*13f0*/  FMUL.FTZ R10, R106, R59 ;  /* 0x0000003b6a0a7220 */ /* 0x000fc80000410000 */
[----:B------:R-:W-:Y:S02]  /*1400*/  @P4 FADD.FTZ R10, R6, R10 ;  /* 0x0000000a060a4221 */ /* 0x000fe40000010000 */
.L_x_22207:
[----:B------:R-:W-:Y:S05]  /*1410*/  BSYNC B1 ;  /* 0x0000000000017941 */ /* 0x000fea0003800000 */
.L_x_22206:
[----:B------:R-:W-:Y:S01]  /*1420*/  BSSY B1, `(.L_x_22208) ;  /* 0x0000006000017945 */ /* 0x000fe20003800000 */
[----:B------:R-:W-:Y:S05]  /*1430*/  @!P5 BRA `(.L_x_22209) ;  /* 0x000000400000d947 */ /* 0x000fea0003800000 */
[----:B-----5:R-:W-:-:S05]  /*1440*/  HADD2.F32 R11, -RZ, R21.H1_H1 ;  /* 0x30000015ff0b7230 */ /* 0x020fca0000004100 */
[----:B------:R-:W-:-:S04]  /*1450*/  FMUL.FTZ R58, R11, c[0x0][0x1ec] ;  /* 0x00007b000b3a7a20 */ /* 0x000fc80000410000 */
[----:B------:R-:W-:-:S04]  /*1460*/  FMUL.FTZ R11, R105, R58 ;  /* 0x0000003a690b7220 */ /* 0x000fc80000410000 */
[----:B------:R-:W-:Y:S02]  /*1470*/  @P4 FADD.FTZ R11, R7, R11 ;  /* 0x0000000b070b4221 */ /* 0x000fe40000010000 */
.L_x_22209:
[----:B------:R-:W-:Y:S05]  /*1480*/  BSYNC B1 ;  /* 0x0000000000017941 */ /* 0x000fea0003800000 */
.L_x_22208:
[----:B------:R-:W-:Y:S01]  /*1490*/  BSSY B1, `(.L_x_22210) ;  /* 0x0000006000017945 */ /* 0x000fe20003800000 */
[----:B------:R-:W-:Y:S05]  /*14a0*/  @!P5 BRA `(.L_x_22211) ;  /* 0x000000400000d947 */ /* 0x000fea0003800000 */
[----:B-----5:R-:W-:-:S05]  /*14b0*/  HADD2.F32 R16, -RZ, R22.H0_H0 ;  /* 0x20000016ff107230 */ /* 0x020fca0000004100 */
[----:B------:R-:W-:-:S04]  /*14c0*/  FMUL.FTZ R59, R16, c[0x0][0x1ec] ;  /* 0x00007b00103b7a20 */ /* 0x000fc80000410000 */
[----:B------:R-:W-:-:S04]  /*14d0*/  FMUL.FTZ R16, R104, R59 ;  /* 0x0000003b68107220 */ /* 0x000fc80000410000 */
[----:B------:R-:W-:Y:S02]  /*14e0*/  @P4 FADD.FTZ R16, R12, R16 ;  /* 0x000000100c104221 */ /* 0x000fe40000010000 */
.L_x_22211:
[----:B------:R-:W-:Y:S05]  /*14f0*/  BSYNC B1 ;  /* 0x0000000000017941 */ /* 0x000fea0003800000 */
.L_x_22210:
[----:B------:R-:W-:Y:S01]  /*1500*/  BSSY B1, `(.L_x_22212) ;  /* 0x0000006000017945 */ /* 0x000fe20003800000 */
[----:B------:R-:W-:Y:S05]  /*1510*/  @!P5 BRA `(.L_x_22213) ;  /* 0x000000400000d947 */ /* 0x000fea0003800000 */
[----:B-----5:R-:W-:-:S05]  /*1520*/  HADD2.F32 R17, -RZ, R22.H1_H1 ;  /* 0x30000016ff117230 */ /* 0x020fca0000004100 */
[----:B------:R-:W-:-:S04]  /*1530*/  FMUL.FTZ R58, R17, c[0x0][0x1ec] ;  /* 0x00007b00113a7a20 */ /* 0x000fc80000410000 */
[----:B------:R-:W-:-:S04]  /*1540*/  FMUL.FTZ R17, R103, R58 ;  /* 0x0000003a67117220 */ /* 0x000fc80000410000 */
[----:B------:R-:W-:Y:S02]  /*1550*/  @P4 FADD.FTZ R17, R13, R17 ;  /* 0x000000110d114221 */ /* 0x000fe40000010000 */
.L_x_22213:
[----:B------:R-:W-:Y:S05]  /*1560*/  BSYNC B1 ;  /* 0x0000000000017941 */ /* 0x000fea0003800000 */
.L_x_22212:
[----:B------:R-:W-:Y:S01]  /*1570*/  BSSY B1, `(.L_x_22214) ;  /* 0x0000006000017945 */ /* 0x000fe20003800000 */
[----:B------:R-:W-:Y:S05]  /*1580*/  @!P5 BRA `(.L_x_22215) ;  /* 0x000000400000d947 */ /* 0x000fea0003800000 */
[----:B-----5:R-:W-:-:S05]  /*1590*/  HADD2.F32 R18, -RZ, R23.H0_H0 ;  /* 0x20000017ff127230 */ /* 0x020fca0000004100 */
[----:B------:R-:W-:-:S04]  /*15a0*/  FMUL.FTZ R59, R18, c[0x0][0x1ec] ;  /* 0x00007b00123b7a20 */ /* 0x000fc80000410000 */
[----:B------:R-:W-:-:S04]  /*15b0*/  FMUL.FTZ R18, R102, R59 ;  /* 0x0000003b66127220 */ /* 0x000fc80000410000 */
[----:B------:R-:W-:Y:S02]  /*15c0*/  @P4 FADD.FTZ R18, R14, R18 ;  /* 0x000000120e124221 */ /* 0x000fe40000010000 */
.L_x_22215:
[----:B------:R-:W-:Y:S05]  /*15d0*/  BSYNC B1 ;  /* 0x0000000000017941 */ /* 0x000fea0003800000 */
.L_x_22214:
[----:B------:R-:W-:Y:S01]  /*15e0*/  BSSY B1, `(.L_x_22216) ;  /* 0x0000006000017945 */ /* 0x000fe20003800000 */
[----:B------:R-:W-:Y:S05]  /*15f0*/  @!P5 BRA `(.L_x_22217) ;  /* 0x000000400000d947 */ /* 0x000fea0003800000 */
[----:B-----5:R-:W-:-:S05]  /*1600*/  HADD2.F32 R19, -RZ, R23.H1_H1 ;  /* 0x30000017ff137230 */ /* 0x020fca0000004100 */
[----:B------:R-:W-:-:S04]  /*1610*/  FMUL.FTZ R58, R19, c[0x0][0x1ec] ;  /* 0x00007b00133a7a20 */ /* 0x000fc80000410000 */
[----:B------:R-:W-:-:S04]  /*1620*/  FMUL.FTZ R19, R101, R58 ;  /* 0x0000003a65137220 */ /* 0x000fc80000410000 */
[----:B------:R-:W-:Y:S02]  /*1630*/  @P4 FADD.FTZ R19, R15, R19 ;  /* 0x000000130f134221 */ /* 0x000fe40000010000 */
.L_x_22217:
[----:B------:R-:W-:Y:S05]  /*1640*/  BSYNC B1 ;  /* 0x0000000000017941 */ /* 0x000fea0003800000 */
.L_x_22216:
[----:B------:R0:W-:Y:S01]  /*1650*/  STG.E.128 [R56.64], R8 ;  /* 0x0000000838007986 */ /* 0x0001e2000c101d04 */
[----:B------:R-:W-:Y:S02]  /*1660*/  IADD3 R187, R187, 0x80, RZ ;  /* 0x00000080bbbb7810 */ /* 0x000fe40007ffe0ff */
[----:B------:R-:W-:Y:S01]  /*1670*/  IADD3 R186, R186, 0x80, RZ ;  /* 0x00000080baba7810 */ /* 0x000fe20007ffe0ff */
[----:B------:R0:W-:Y:S04]  /*1680*/  STG.E.128 [R56.64+0x10], R16 ;  /* 0x0000101038007986 */ /* 0x0001e8000c101d04 */
.L_x_22201:
[----:B-1----:R-:W-:Y:S05]  /*1690*/  BSYNC B0 ;  /* 0x0000000000007941 */ /* 0x002fea0003800000 */
.L_x_22200:
        /* <DEDUP_REMOVED lines=45> */
.L_x_22221:
[----:B-1----:R-:W-:Y:S05]  /*1970*/  BSYNC B1 ;  /* 0x0000000000017941 */ /* 0x002fea0003800000 */
.L_x_22220:
[----:B------:R-:W-:Y:S01]  /*1980*/  BSSY B1, `(.L_x_22222) ;  /* 0x0000006000017945 */ /* 0x000fe20003800000 */
[----:B------:R-:W-:Y:S05]  /*1990*/  @!P5 BRA `(.L_x_22223) ;  /* 0x000000400000d947 */ /* 0x000fea0003800000 */
[----:B-----5:R-:W-:-:S05]  /*19a0*/  HADD2.F32 R25, -RZ, R20.H1_H1 ;  /* 0x30000014ff197230 */ /* 0x020fca0000004100 */
[----:B------:R-:W-:-:S04]  /*19b0*/  FMUL.FTZ R58, R25, c[0x0][0x1ec] ;  /* 0x00007b00193a7a20 */ /* 0x000fc80000410000 */
[----:B------:R-:W-:-:S04]  /*19c0*/  FMUL.FTZ R25, R99, R58 ;  /* 0x0000003a63197220 */ /* 0x000fc80000410000 */
[----:B------:R-:W-:Y:S02]  /*19d0*/  @P4 FADD.FTZ R25, R5, R25 ;  /* 0x0000001905194221 */ /* 0x000fe40000010000 */
.L_x_22223:
[----:B------:R-:W-:Y:S05]  /*19e0*/  BSYNC B1 ;  /* 0x0000000000017941 */ /* 0x000fea0003800000 */
.L_x_22222:
[----:B------:R-:W-:Y:S01]  /*19f0*/  BSSY B1, `(.L_x_22224) ;  /* 0x0000006000017945 */ /* 0x000fe20003800000 */
[----:B------:R-:W-:Y:S05]  /*1a00*/  @!P5 BRA `(.L_x_22225) ;  /* 0x000000400000d947 */ /* 0x000fea0003800000 */
[----:B-----5:R-:W-:-:S05]  /*1a10*/  HADD2.F32 R26, -RZ, R21.H0_H0 ;  /* 0x20000015ff1a7230 */ /* 0x020fca0000004100 */
[----:B------:R-:W-:-:S04]  /*1a20*/  FMUL.FTZ R59, R26, c[0x0][0x1ec] ;  /* 0x00007b001a3b7a20 */ /* 0x000fc80000410000 */
[----:B------:R-:W-:-:S04]  /*1a30*/  FMUL.FTZ R26, R98, R59 ;  /* 0x0000003b621a7220 */ /* 0x000fc80000410000 */
[----:B------:R-:W-:Y:S02]  /*1a40*/  @P4 FADD.FTZ R26, R6, R26 ;  /* 0x0000001a061a4221 */ /* 0x000fe40000010000 */
.L_x_22225:
[----:B------:R-:W-:Y:S05]  /*1a50*/  BSYNC B1 ;  /* 0x0000000000017941 */ /* 0x000fea0003800000 */
.L_x_22224:
[----:B------:R-:W-:Y:S01]  /*1a60*/  BSSY B1, `(.L_x_22226) ;  /* 0x0000006000017945 */ /* 0x000fe20003800000 */
[----:B------:R-:W-:Y:S05]  /*1a70*/  @!P5 BRA `(.L_x_22227) ;  /* 0x000000400000d947 */ /* 0x000fea0003800000 */
[----:B-----5:R-:W-:-:S05]  /*1a80*/  HADD2.F32 R27, -RZ, R21.H1_H1 ;  /* 0x30000015ff1b7230 */ /* 0x020fca0000004100 */
[----:B------:R-:W-:-:S04]  /*1a90*/  FMUL.FTZ R58, R27, c[0x0][0x1ec] ;  /* 0x00007b001b3a7a20 */ /* 0x000fc80000410000 */
[----:B------:R-:W-:-:S04]  /*1aa0*/  FMUL.FTZ R27, R97, R58 ;  /* 0x0000003a611b7220 */ /* 0x000fc80000410000 */
[----:B------:R-:W-:Y:S02]  /*1ab0*/  @P4 FADD.FTZ R27, R7, R27 ;  /* 0x0000001b071b4221 */ /* 0x000fe40000010000 */
.L_x_22227:
[----:B------:R-:W-:Y:S05]  /*1ac0*/  BSYNC B1 ;  /* 0x0000000000017941 */ /* 0x000fea0003800000 */
.L_x_22226:
[----:B------:R-:W-:Y:S01]  /*1ad0*/  BSSY B1, `(.L_x_22228) ;  /* 0x0000006000017945 */ /* 0x000fe20003800000 */
[----:B------:R-:W-:Y:S05]  /*1ae0*/  @!P5 BRA `(.L_x_22229) ;  /* 0x000000400000d947 */ /* 0x000fea0003800000 */
[----:B-----5:R-:W-:-:S05]  /*1af0*/  HADD2.F32 R28, -RZ, R22.H0_H0 ;  /* 0x20000016ff1c7230 */ /* 0x020fca0000004100 */
[----:B------:R-:W-:-:S04]  /*1b00*/  FMUL.FTZ R59, R28, c[0x0][0x1ec] ;  /* 0x00007b001c3b7a20 */ /* 0x000fc80000410000 */
[----:B------:R-:W-:-:S04]  /*1b10*/  FMUL.FTZ R28, R96, R59 ;  /* 0x0000003b601c7220 */ /* 0x000fc80000410000 */
[----:B------:R-:W-:Y:S02]  /*1b20*/  @P4 FADD.FTZ R28, R12, R28 ;  /* 0x0000001c0c1c4221 */ /* 0x000fe40000010000 */
.L_x_22229:
[----:B------:R-:W-:Y:S05]  /*1b30*/  BSYNC B1 ;  /* 0x0000000000017941 */ /* 0x000fea0003800000 */
.L_x_22228:
[----:B------:R-:W-:Y:S01]  /*1b40*/  BSSY B1, `(.L_x_22230) ;  /* 0x0000006000017945 */ /* 0x000fe20003800000 */
[----:B------:R-:W-:Y:S05]  /*1b50*/  @!P5 BRA `(.L_x_22231) ;  /* 0x000000400000d947 */ /* 0x000fea0003800000 */
[----:B-----5:R-:W-:-:S05]  /*1b60*/  HADD2.F32 R29, -RZ, R22.H1_H1 ;  /* 0x30000016ff1d7230 */ /* 0x020fca0000004100 */
[----:B------:R-:W-:-:S04]  /*1b70*/  FMUL.FTZ R58, R29, c[0x0][0x1ec] ;  /* 0x00007b001d3a7a20 */ /* 0x000fc80000410000 */
[----:B------:R-:W-:-:S04]  /*1b80*/  FMUL.FTZ R29, R95, R58 ;  /* 0x0000003a5f1d7220 */ /* 0x000fc80000410000 */
[----:B------:R-:W-:Y:S02]  /*1b90*/  @P4 FADD.FTZ R29, R13, R29 ;  /* 0x0000001d0d1d4221 */ /* 0x000fe40000010000 */
.L_x_22231:
[----:B------:R-:W-:Y:S05]  /*1ba0*/  BSYNC B1 ;  /* 0x0000000000017941 */ /* 0x000fea0003800000 */
.L_x_22230:
[----:B------:R-:W-:Y:S01]  /*1bb0*/  BSSY B1, `(.L_x_22232) ;  /* 0x0000006000017945 */ /* 0x000fe20003800000 */
[----:B------:R-:W-:Y:S05]  /*1bc0*/  @!P5 BRA `(.L_x_22233) ;  /* 0x000000400000d947 */ /* 0x000fea0003800000 */
[----:B-----5:R-:W-:-:S05]  /*1bd0*/  HADD2.F32 R30, -RZ, R23.H0_H0 ;  /* 0x20000017ff1e7230 */ /* 0x020fca0000004100 */
[----:B------:R-:W-:-:S04]  /*1be0*/  FMUL.FTZ R59, R30, c[0x0][0x1ec] ;  /* 0x00007b001e3b7a20 */ /* 0x000fc80000410000 */
[----:B------:R-:W-:-:S04]  /*1bf0*/  FMUL.FTZ R30, R94, R59 ;  /* 0x0000003b5e1e7220 */ /* 0x000fc80000410000 */
[----:B------:R-:W-:Y:S02]  /*1c00*/  @P4 FADD.FTZ R30, R14, R30 ;  /* 0x0000001e0e1e4221 */ /* 0x000fe40000010000 */
.L_x_22233:
[----:B------:R-:W-:Y:S05]  /*1c10*/  BSYNC B1 ;  /* 0x0000000000017941 */ /* 0x000fea0003800000 */
.L_x_22232:
[----:B------:R-:W-:Y:S01]  /*1c20*/  BSSY B1, `(.L_x_22234) ;  /* 0x0000006000017945 */ /* 0x000fe20003800000 */
[----:B------:R-:W-:Y:S05]  /*1c30*/  @!P5 BRA `(.L_x_22235) ;  /* 0x000000400000d947 */ /* 0x000fea0003800000 */
[----:B-----5:R-:W-:-:S05]  /*1c40*/  HADD2.F32 R31, -RZ, R23.H1_H1 ;  /* 0x30000017ff1f7230 */ /* 0x020fca0000004100 */
[----:B------:R-:W-:-:S04]  /*1c50*/  FMUL.FTZ R58, R31, c[0x0][0x1ec] ;  /* 0x00007b001f3a7a20 */ /* 0x000fc80000410000 */
[----:B------:R-:W-:-:S04]  /*1c60*/  FMUL.FTZ R31, R93, R58 ;  /* 0x0000003a5d1f7220 */ /* 0x000fc80000410000 */
[----:B------:R-:W-:Y:S02]  /*1c70*/  @P4 FADD.FTZ R31, R15, R31 ;  /* 0x0000001f0f1f4221 */ /* 0x000fe40000010000 */
.L_x_22235:
[----:B------:R-:W-:Y:S05]  /*1c80*/  BSYNC B1 ;  /* 0x0000000000017941 */ /* 0x000fea0003800000 */
.L_x_22234:
[----:B------:R0:W-:Y:S01]  /*1c90*/  STG.E.128 [R56.64], R24 ;  /* 0x0000001838007986 */ /* 0x0001e2000c101d04 */
[----:B------:R-:W-:Y:S02]  /*1ca0*/  IADD3 R187, R187, 0x80, RZ ;  /* 0x00000080bbbb7810 */ /* 0x000fe40007ffe0ff */
[----:B------:R-:W-:Y:S01]  /*1cb0*/  IADD3 R186, R186, 0x80, RZ ;  /* 0x00000080baba7810 */ /* 0x000fe20007ffe0ff */
[----:B------:R0:W-:Y:S04]  /*1cc0*/  STG.E.128 [R56.64+0x10], R28 ;  /* 0x0000101c38007986 */ /* 0x0001e8000c101d04 */
.L_x_22219:
[----:B------:R-:W-:Y:S05]  /*1cd0*/  BSYNC B0 ;  /* 0x0000000000007941 */ /* 0x000fea0003800000 */
.L_x_22218:
        /* <DEDUP_REMOVED lines=45> */
.L_x_22239:
[----:B-1----:R-:W-:Y:S05]  /*1fb0*/  BSYNC B1 ;  /* 0x0000000000017941 */ /* 0x002fea0003800000 */
.L_x_22238:
[----:B------:R-:W-:Y:S01]  /*1fc0*/  BSSY B1, `(.L_x_22240) ;  /* 0x0000006000017945 */ /* 0x000fe20003800000 */
[----:B------:R-:W-:Y:S05]  /*1fd0*/  @!P5 BRA `(.L_x_22241) ;  /* 0x000000400000d947 */ /* 0x000fea0003800000 */
[----:B-----5:R-:W-:-:S05]  /*1fe0*/  HADD2.F32 R33, -RZ, R20.H1_H1 ;  /* 0x30000014ff217230 */ /* 0x020fca0000004100 */
[----:B------:R-:W-:-:S04]  /*1ff0*/  FMUL.FTZ R58, R33, c[0x0][0x1ec] ;  /* 0x00007b00213a7a20 */ /* 0x000fc80000410000 */
[----:B------:R-:W-:-:S04]  /*2000*/  FMUL.FTZ R33, R91, R58 ;  /* 0x0000003a5b217220 */ /* 0x000fc80000410000 */
[----:B------:R-:W-:Y:S02]  /*2010*/  @P4 FADD.FTZ R33, R5, R33 ;  /* 0x0000002105214221 */ /* 0x000fe40000010000 */
.L_x_22241:
[----:B------:R-:W-:Y:S05]  /*2020*/  BSYNC B1 ;  /* 0x0000000000017941 */ /* 0x000fea0003800000 */
.L_x_22240:
[----:B------:R-:W-:Y:S01]  /*2030*/  BSSY B1, `(.L_x_22242) ;  /* 0x0000006000017945 */ /* 0x000fe20003800000 */
[----:B------:R-:W-:Y:S05]  /*2040*/  @!P5 BRA `(.L_x_22243) ;  /* 0x000000400000d947 */ /* 0x000fea0003800000 */
[----:B-----5:R-:W-:-:S05]  /*2050*/  HADD2.F32 R34, -RZ, R21.H0_H0 ;  /* 0x20000015ff227230 */ /* 0x020fca0000004100 */
[----:B------:R-:W-:-:S04]  /*2060*/  FMUL.FTZ R59, R34, c[0x0][0x1ec] ;  /* 0x00007b00223b7a20 */ /* 0x000fc80000410000 */
[----:B------:R-:W-:-:S04]  /*2070*/  FMUL.FTZ R34, R90, R59 ;  /* 0x0000003b5a227220 */ /* 0x000fc80000410000 */
[----:B------:R-:W-:Y:S02]  /*2080*/  @P4 FADD.FTZ R34, R6, R34 ;  /* 0x0000002206224221 */ /* 0x000fe40000010000 */
.L_x_22243:
[----:B------:R-:W-:Y:S05]  /*2090*/  BSYNC B1 ;  /* 0x0000000000017941 */ /* 0x000fea0003800000 */
.L_x_22242:
[----:B------:R-:W-:Y:S01]  /*20a0*/  BSSY B1, `(.L_x_22244) ;  /* 0x0000006000017945 */ /* 0x000fe20003800000 */
[----:B------:R-:W-:Y:S05]  /*20b0*/  @!P5 BRA `(.L_x_22245) ;  /* 0x000000400000d947 */ /* 0x000fea0003800000 */
[----:B-----5:R-:W-:-:S05]  /*20c0*/  HADD2.F32 R35, -RZ, R21.H1_H1 ;  /* 0x30000015ff237230 */ /* 0x020fca0000004100 */
[----:B------:R-:W-:-:S04]  /*20d0*/  FMUL.FTZ R58, R35, c[0x0][0x1ec] ;  /* 0x00007b00233a7a20 */ /* 0x000fc80000410000 */
[----:B------:R-:W-:-:S04]  /*20e0*/  FMUL.FTZ R35, R89, R58 ;  /* 0x0000003a59237220 */ /* 0x000fc80000410000 */
[----:B------:R-:W-:Y:S02]  /*20f0*/  @P4 FADD.FTZ R35, R7, R35 ;  /* 0x0000002307234221 */ /* 0x000fe40000010000 */
.L_x_22245:
[----:B------:R-:W-:Y:S05]  /*2100*/  BSYNC B1 ;  /* 0x0000000000017941 */ /* 0x000fea0003800000 */
.L_x_22244:
[----:B------:R-:W-:Y:S01]  /*2110*/  BSSY B1, `(.L_x_22246) ;  /* 0x0000006000017945 */ /* 0x000fe20003800000 */
[----:B------:R-:W-:Y:S05]  /*2120*/  @!P5 BRA `(.L_x_22247) ;  /* 0x000000400000d947 */ /* 0x000fea0003800000 */
[----:B-----5:R-:W-:-:S05]  /*2130*/  HADD2.F32 R36, -RZ, R22.H0_H0 ;  /* 0x20000016ff247230 */ /* 0x020fca0000004100 */
[----:B------:R-:W-:-:S04]  /*2140*/  FMUL.FTZ R59, R36, c[0x0][0x1ec] ;  /* 0x00007b00243b7a20 */ /* 0x000fc80000410000 */
[----:B------:R-:W-:-:S04]  /*2150*/  FMUL.FTZ R36, R88, R59 ;  /* 0x0000003b58247220 */ /* 0x000fc80000410000 */
[----:B------:R-:W-:Y:S02]  /*2160*/  @P4 FADD.FTZ R36, R12, R36 ;  /* 0x000000240c244221 */ /* 0x000fe40000010000 */
.L_x_22247:
[----:B------:R-:W-:Y:S05]  /*2170*/  BSYNC B1 ;  /* 0x0000000000017941 */ /* 0x000fea0003800000 */
.L_x_22246:
[----:B------:R-:W-:Y:S01]  /*2180*/  BSSY B1, `(.L_x_22248) ;  /* 0x0000006000017945 */ /* 0x000fe20003800000 */
[----:B------:R-:W-:Y:S05]  /*2190*/  @!P5 BRA `(.L_x_22249) ;  /* 0x000000400000d947 */ /* 0x000fea0003800000 */
[----:B-----5:R-:W-:-:S05]  /*21a0*/  HADD2.F32 R37, -RZ, R22.H1_H1 ;  /* 0x30000016ff257230 */ /* 0x020fca0000004100 */
[----:B------:R-:W-:-:S04]  /*21b0*/  FMUL.FTZ R58, R37, c[0x0][0x1ec] ;  /* 0x00007b00253a7a20 */ /* 0x000fc80000410000 */
[----:B------:R-:W-:-:S04]  /*21c0*/  FMUL.FTZ R37, R87, R58 ;  /* 0x0000003a57257220 */ /* 0x000fc80000410000 */
[----:B------:R-:W-:Y:S02]  /*21d0*/  @P4 FADD.FTZ R37, R13, R37 ;  /* 0x000000250d254221 */ /* 0x000fe40000010000 */
.L_x_22249:
[----:B------:R-:W-:Y:S05]  /*21e0*/  BSYNC B1 ;  /* 0x0000000000017941 */ /* 0x000fea0003800000 */
.L_x_22248:
[----:B------:R-:W-:Y:S01]  /*21f0*/  BSSY B1, `(.L_x_22250) ;  /* 0x0000006000017945 */ /* 0x000fe20003800000 */
[----:B------:R-:W-:Y:S05]  /*2200*/  @!P5 BRA `(.L_x_22251) ;  /* 0x000000400000d947 */ /* 0x000fea0003800000 */
[----:B-----5:R-:W-:-:S05]  /*2210*/  HADD2.F32 R38, -RZ, R23.H0_H0 ;  /* 0x20000017ff267230 */ /* 0x020fca0000004100 */
[----:B------:R-:W-:-:S04]  /*2220*/  FMUL.FTZ R59, R38, c[0x0][0x1ec] ;  /* 0x00007b00263b7a20 */ /* 0x000fc80000410000 */
[----:B------:R-:W-:-:S04]  /*2230*/  FMUL.FTZ R38, R86, R59 ;  /* 0x0000003b56267220 */ /* 0x000fc80000410000 */
[----:B------:R-:W-:Y:S02]  /*2240*/  @P4 FADD.FTZ R38, R14, R38 ;  /* 0x000000260e264221 */ /* 0x000fe40000010000 */
.L_x_22251:
[----:B------:R-:W-:Y:S05]  /*2250*/  BSYNC B1 ;  /* 0x0000000000017941 */ /* 0x000fea0003800000 */
.L_x_22250:
[----:B------:R-:W-:Y:S01]  /*2260*/  BSSY B1, `(.L_x_22252) ;  /* 0x0000006000017945 */ /* 0x000fe20003800000 */
[----:B------:R-:W-:Y:S05]  /*2270*/  @!P5 BRA `(.L_x_22253) ;  /* 0x000000400000d947 */ /* 0x000fea0003800000 */
[----:B-----5:R-:W-:-:S05]  /*2280*/  HADD2.F32 R39, -RZ, R23.H1_H1 ;  /* 0x30000017ff277230 */ /* 0x020fca0000004100 */
[----:B------:R-:W-:-:S04]  /*2290*/  FMUL.FTZ R58, R39, c[0x0][0x1ec] ;  /* 0x00007b00273a7a20 */ /* 0x000fc80000410000 */
[----:B------:R-:W-:-:S04]  /*22a0*/  FMUL.FTZ R39, R85, R58 ;  /* 0x0000003a55277220 */ /* 0x000fc80000410000 */
[----:B------:R-:W-:Y:S02]  /*22b0*/  @P4 FADD.FTZ R39, R15, R39 ;  /* 0x000000270f274221 */ /* 0x000fe40000010000 */
.L_x_22253:
[----:B------:R-:W-:Y:S05]  /*22c0*/  BSYNC B1 ;  /* 0x0000000000017941 */ /* 0x000fea0003800000 */
.L_x_22252:
[----:B------:R0:W-:Y:S01]  /*22d0*/  STG.E.128 [R56.64], R32 ;  /* 0x0000002038007986 */ /* 0x0001e2000c101d04 */
[----:B------:R-:W-:Y:S02]  /*22e0*/  IADD3 R187, R187, 0x80, RZ ;  /* 0x00000080bbbb7810 */ /* 0x000fe40007ffe0ff */
[----:B------:R-:W-:Y:S01]  /*22f0*/  IADD3 R186, R186, 0x80, RZ ;  /* 0x00000080baba7810 */ /* 0x000fe20007ffe0ff */
[----:B------:R0:W-:Y:S04]  /*2300*/  STG.E.128 [R56.64+0x10], R36 ;  /* 0x0000102438007986 */ /* 0x0001e8000c101d04 */
.L_x_22237:
[----:B------:R-:W-:Y:S05]  /*2310*/  BSYNC B0 ;  /* 0x0000000000007941 */ /* 0x000fea0003800000 */
.L_x_22236:
        /* <DEDUP_REMOVED lines=44> */
.L_x_22257:
[----:B-1----:R-:W-:Y:S05]  /*25e0*/  BSYNC B1 ;  /* 0x0000000000017941 */ /* 0x002fea0003800000 */
.L_x_22256:
[----:B------:R-:W-:Y:S01]  /*25f0*/  BSSY B1, `(.L_x_22258) ;  /* 0x0000006000017945 */ /* 0x000fe20003800000 */
[----:B------:R-:W-:Y:S05]  /*2600*/  @!P5 BRA `(.L_x_22259) ;  /* 0x000000400000d947 */ /* 0x000fea0003800000 */
[----:B-----5:R-:W-:-:S05]  /*2610*/  HADD2.F32 R41, -RZ, R20.H1_H1 ;  /* 0x30000014ff297230 */ /* 0x020fca0000004100 */
[----:B------:R-:W-:-:S04]  /*2620*/  FMUL.FTZ R58, R41, c[0x0][0x1ec] ;  /* 0x00007b00293a7a20 */ /* 0x000fc80000410000 */
[----:B------:R-:W-:-:S04]  /*2630*/  FMUL.FTZ R41, R83, R58 ;  /* 0x0000003a53297220 */ /* 0x000fc80000410000 */
[----:B------:R-:W-:Y:S02]  /*2640*/  @P4 FADD.FTZ R41, R5, R41 ;  /* 0x0000002905294221 */ /* 0x000fe40000010000 */
.L_x_22259:
[----:B------:R-:W-:Y:S05]  /*2650*/  BSYNC B1 ;  /* 0x0000000000017941 */ /* 0x000fea0003800000 */
.L_x_22258:
[----:B------:R-:W-:Y:S01]  /*2660*/  BSSY B1, `(.L_x_22260) ;  /* 0x0000006000017945 */ /* 0x000fe20003800000 */
[----:B------:R-:W-:Y:S05]  /*2670*/  @!P5 BRA `(.L_x_22261) ;  /* 0x000000400000d947 */ /* 0x000fea0003800000 */
[----:B-----5:R-:W-:-:S05]  /*2680*/  HADD2.F32 R42, -RZ, R21.H0_H0 ;  /* 0x20000015ff2a7230 */ /* 0x020fca0000004100 */
[----:B------:R-:W-:-:S04]  /*2690*/  FMUL.FTZ R59, R42, c[0x0][0x1ec] ;  /* 0x00007b002a3b7a20 */ /* 0x000fc80000410000 */
[----:B------:R-:W-:-:S04]  /*26a0*/  FMUL.FTZ R42, R82, R59 ;  /* 0x0000003b522a7220 */ /* 0x000fc80000410000 */
[----:B------:R-:W-:Y:S02]  /*26b0*/  @P4 FADD.FTZ R42, R6, R42 ;  /* 0x0000002a062a4221 */ /* 0x000fe40000010000 */
.L_x_22261:
[----:B------:R-:W-:Y:S05]  /*26c0*/  BSYNC B1 ;  /* 0x0000000000017941 */ /* 0x000fea0003800000 */
.L_x_22260:
[----:B------:R-:W-:Y:S01]  /*26d0*/  BSSY B1, `(.L_x_22262) ;  /* 0x0000006000017945 */ /* 0x000fe20003800000 */
[----:B------:R-:W-:Y:S05]  /*26e0*/  @!P5 BRA `(.L_x_22263) ;  /* 0x000000400000d947 */ /* 0x000fea0003800000 */
[----:B-----5:R-:W-:-:S05]  /*26f0*/  HADD2.F32 R43, -RZ, R21.H1_H1 ;  /* 0x30000015ff2b7230 */ /* 0x020fca0000004100 */
[----:B------:R-:W-:-:S04]  /*2700*/  FMUL.FTZ R58, R43, c[0x0][0x1ec] ;  /* 0x00007b002b3a7a20 */ /* 0x000fc80000410000 */
[----:B------:R-:W-:-:S04]  /*2710*/  FMUL.FTZ R43, R81, R58 ;  /* 0x0000003a512b7220 */ /* 0x000fc80000410000 */
[----:B------:R-:W-:Y:S02]  /*2720*/  @P4 FADD.FTZ R43, R7, R43 ;  /* 0x0000002b072b4221 */ /* 0x000fe40000010000 */
.L_x_22263:
[----:B------:R-:W-:Y:S05]  /*2730*/  BSYNC B1 ;  /* 0x0000000000017941 */ /* 0x000fea0003800000 */
.L_x_22262:
[----:B------:R-:W-:Y:S01]  /*2740*/  BSSY B1, `(.L_x_22264) ;  /* 0x0000006000017945 */ /* 0x000fe20003800000 */
[----:B------:R-:W-:Y:S05]  /*2750*/  @!P5 BRA `(.L_x_22265) ;  /* 0x000000400000d947 */ /* 0x000fea0003800000 */
[----:B-----5:R-:W-:-:S05]  /*2760*/  HADD2.F32 R44, -RZ, R22.H0_H0 ;  /* 0x20000016ff2c7230 */ /* 0x020fca0000004100 */
[----:B------:R-:W-:-:S04]  /*2770*/  FMUL.FTZ R59, R44, c[0x0][0x1ec] ;  /* 0x00007b002c3b7a20 */ /* 0x000fc80000410000 */
[----:B------:R-:W-:-:S04]  /*2780*/  FMUL.FTZ R44, R80, R59 ;  /* 0x0000003b502c7220 */ /* 0x000fc80000410000 */
[----:B------:R-:W-:Y:S02]  /*2790*/  @P4 FADD.FTZ R44, R12, R44 ;  /* 0x0000002c0c2c4221 */ /* 0x000fe40000010000 */
.L_x_22265:
[----:B------:R-:W-:Y:S05]  /*27a0*/  BSYNC B1 ;  /* 0x0000000000017941 */ /* 0x000fea0003800000 */
.L_x_22264:
[----:B------:R-:W-:Y:S01]  /*27b0*/  BSSY B1, `(.L_x_22266) ;  /* 0x0000006000017945 */ /* 0x000fe20003800000 */
[----:B------:R-:W-:Y:S05]  /*27c0*/  @!P5 BRA `(.L_x_22267) ;  /* 0x000000400000d947 */ /* 0x000fea0003800000 */
[----:B-----5:R-:W-:-:S05]  /*27d0*/  HADD2.F32 R45, -RZ, R22.H1_H1 ;  /* 0x30000016ff2d7230 */ /* 0x020fca0000004100 */
[----:B------:R-:W-:-:S04]  /*27e0*/  FMUL.FTZ R58, R45, c[0x0][0x1ec] ;  /* 0x00007b002d3a7a20 */ /* 0x000fc80000410000 */
[----:B------:R-:W-:-:S04]  /*27f0*/  FMUL.FTZ R45, R79, R58 ;  /* 0x0000003a4f2d7220 */ /* 0x000fc80000410000 */
[----:B------:R-:W-:Y:S02]  /*2800*/  @P4 FADD.FTZ R45, R13, R45 ;  /* 0x0000002d0d2d4221 */ /* 0x000fe40000010000 */
.L_x_22267:
[----:B------:R-:W-:Y:S05]  /*2810*/  BSYNC B1 ;  /* 0x0000000000017941 */ /* 0x000fea0003800000 */
.L_x_22266:
[----:B------:R-:W-:Y:S01]  /*2820*/  BSSY B1, `(.L_x_22268) ;  /* 0x0000006000017945 */ /* 0x000fe20003800000 */
[----:B------:R-:W-:Y:S05]  /*2830*/  @!P5 BRA `(.L_x_22269) ;  /* 0x000000400000d947 */ /* 0x000fea0003800000 */
[----:B-----5:R-:W-:-:S05]  /*2840*/  HADD2.F32 R46, -RZ, R23.H0_H0 ;  /* 0x20000017ff2e7230 */ /* 0x020fca0000004100 */
[----:B------:R-:W-:-:S04]  /*2850*/  FMUL.FTZ R59, R46, c[0x0][0x1ec] ;  /* 0x00007b002e3b7a20 */ /* 0x000fc80000410000 */
[----:B------:R-:W-:-:S04]  /*2860*/  FMUL.FTZ R46, R78, R59 ;  /* 0x0000003b4e2e7220 */ /* 0x000fc80000410000 */
[----:B------:R-:W-:Y:S02]  /*2870*/  @P4 FADD.FTZ R46, R14, R46 ;  /* 0x0000002e0e2e4221 */ /* 0x000fe40000010000 */
.L_x_22269:
[----:B------:R-:W-:Y:S05]  /*2880*/  BSYNC B1 ;  /* 0x0000000000017941 */ /* 0x000fea0003800000 */
.L_x_22268:
[----:B------:R-:W-:Y:S01]  /*2890*/  BSSY B1, `(.L_x_22270) ;  /* 0x0000006000017945 */ /* 0x000fe20003800000 */
[----:B------:R-:W-:Y:S05]  /*28a0*/  @!P5 BRA `(.L_x_22271) ;  /* 0x000000400000d947 */ /* 0x000fea0003800000 */
[----:B-----5:R-:W-:-:S05]  /*28b0*/  HADD2.F32 R47, -RZ, R23.H1_H1 ;  /* 0x30000017ff2f7230 */ /* 0x020fca0000004100 */
[----:B------:R-:W-:-:S04]  /*28c0*/  FMUL.FTZ R58, R47, c[0x0][0x1ec] ;  /* 0x00007b002f3a7a20 */ /* 0x000fc80000410000 */
[----:B------:R-:W-:-:S04]  /*28d0*/  FMUL.FTZ R47, R77, R58 ;  /* 0x0000003a4d2f7220 */ /* 0x000fc80000410000 */
[----:B------:R-:W-:Y:S02]  /*28e0*/  @P4 FADD.FTZ R47, R15, R47 ;  /* 0x0000002f0f2f4221 */ /* 0x000fe40000010000 */
.L_x_22271:
[----:B------:R-:W-:Y:S05]  /*28f0*/  BSYNC B1 ;  /* 0x0000000000017941 */ /* 0x000fea0003800000 */
.L_x_22270:
[----:B------:R0:W-:Y:S01]  /*2900*/  STG.E.128 [R56.64], R40 ;  /* 0x0000002838007986 */ /* 0x0001e2000c101d04 */
[----:B------:R-:W-:Y:S02]  /*2910*/  IADD3 R187, R187, 0x80, RZ ;  /* 0x00000080bbbb7810 */ /* 0x000fe40007ffe0ff */
[----:B------:R-:W-:Y:S01]  /*2920*/  IADD3 R186, R186, 0x80, RZ ;  /* 0x00000080baba7810 */ /* 0x000fe20007ffe0ff */
[----:B------:R0:W-:Y:S04]  /*2930*/  STG.E.128 [R56.64+0x10], R44 ;  /* 0x0000102c38007986 */ /* 0x0001e8000c101d04 */
.L_x_22255:
[----:B------:R-:W-:Y:S05]  /*2940*/  BSYNC B0 ;  /* 0x0000000000007941 */ /* 0x000fea0003800000 */
.L_x_22254:
        /* <DEDUP_REMOVED lines=42> */
[----:B------:R-:W-:-:S04]  /*2bf0*/  FMUL.FTZ R48, R76, R59 ;  /* 0x0000003b4c307220 */ /* 0x000fc80000410000 */
[----:B------:R-:W-:Y:S02]  /*2c00*/  @P4 FADD.FTZ R48, R4, R48 ;  /* 0x0000003004304221 */ /* 0x000fe40000010000 */
.L_x_22275:
[----:B------:R-:W-:Y:S05]  /*2c10*/  BSYNC B1 ;  /* 0x0000000000017941 */ /* 0x000fea0003800000 */
.L_x_22274:
[----:B------:R-:W-:Y:S01]  /*2c20*/  BSSY B1, `(.L_x_22276) ;  /* 0x0000006000017945 */ /* 0x000fe20003800000 */
[----:B------:R-:W-:Y:S05]  /*2c30*/  @!P5 BRA `(.L_x_22277) ;  /* 0x000000400000d947 */ /* 0x000fea0003800000 */
[----:B-----5:R-:W-:-:S05]  /*2c40*/  HADD2.F32 R49, -RZ, R20.H1_H1 ;  /* 0x30000014ff317230 */ /* 0x020fca0000004100 */
[----:B------:R-:W-:-:S04]  /*2c50*/  FMUL.FTZ R58, R49, c[0x0][0x1ec] ;  /* 0x00007b00313a7a20 */ /* 0x000fc80000410000 */
[----:B------:R-:W-:-:S04]  /*2c60*/  FMUL.FTZ R49, R75, R58 ;  /* 0x0000003a4b317220 */ /* 0x000fc80000410000 */
[----:B------:R-:W-:Y:S02]  /*2c70*/  @P4 FADD.FTZ R49, R5, R49 ;  /* 0x0000003105314221 */ /* 0x000fe40000010000 */
.L_x_22277:
[----:B------:R-:W-:Y:S05]  /*2c80*/  BSYNC B1 ;  /* 0x0000000000017941 */ /* 0x000fea0003800000 */
.L_x_22276:
[----:B------:R-:W-:Y:S01]  /*2c90*/  BSSY B1, `(.L_x_22278) ;  /* 0x0000006000017945 */ /* 0x000fe20003800000 */
[----:B------:R-:W-:Y:S05]  /*2ca0*/  @!P5 BRA `(.L_x_22279) ;  /* 0x000000400000d947 */ /* 0x000fea0003800000 */
[----:B-----5:R-:W-:-:S05]  /*2cb0*/  HADD2.F32 R50, -RZ, R21.H0_H0 ;  /* 0x20000015ff327230 */ /* 0x020fca0000004100 */
[----:B------:R-:W-:-:S04]  /*2cc0*/  FMUL.FTZ R59, R50, c[0x0][0x1ec] ;  /* 0x00007b00323b7a20 */ /* 0x000fc80000410000 */
[----:B------:R-:W-:-:S04]  /*2cd0*/  FMUL.FTZ R50, R74, R59 ;  /* 0x0000003b4a327220 */ /* 0x000fc80000410000 */
[----:B------:R-:W-:Y:S02]  /*2ce0*/  @P4 FADD.FTZ R50, R6, R50 ;  /* 0x0000003206324221 */ /* 0x000fe40000010000 */
.L_x_22279:
[----:B------:R-:W-:Y:S05]  /*2cf0*/  BSYNC B1 ;  /* 0x0000000000017941 */ /* 0x000fea0003800000 */
.L_x_22278:
[----:B------:R-:W-:Y:S01]  /*2d00*/  BSSY B1, `(.L_x_22280) ;  /* 0x0000006000017945 */ /* 0x000fe20003800000 */
[----:B------:R-:W-:Y:S05]  /*2d10*/  @!P5 BRA `(.L_x_22281) ;  /* 0x000000400000d947 */ /* 0x000fea0003800000 */
[----:B-----5:R-:W-:-:S05]  /*2d20*/  HADD2.F32 R51, -RZ, R21.H1_H1 ;  /* 0x30000015ff337230 */ /* 0x020fca0000004100 */
[----:B------:R-:W-:-:S04]  /*2d30*/  FMUL.FTZ R58, R51, c[0x0][0x1ec] ;  /* 0x00007b00333a7a20 */ /* 0x000fc80000410000 */
[----:B------:R-:W-:-:S04]  /*2d40*/  FMUL.FTZ R51, R73, R58 ;  /* 0x0000003a49337220 */ /* 0x000fc80000410000 */
[----:B------:R-:W-:Y:S02]  /*2d50*/  @P4 FADD.FTZ R51, R7, R51 ;  /* 0x0000003307334221 */ /* 0x000fe40000010000 */
.L_x_22281:
[----:B------:R-:W-:Y:S05]  /*2d60*/  BSYNC B1 ;  /* 0x0000000000017941 */ /* 0x000fea0003800000 */
.L_x_22280:
[----:B------:R-:W-:Y:S01]  /*2d70*/  BSSY B1, `(.L_x_22282) ;  /* 0x0000006000017945 */ /* 0x000fe20003800000 */
[----:B------:R-:W-:Y:S05]  /*2d80*/  @!P5 BRA `(.L_x_22283) ;  /* 0x000000400000d947 */ /* 0x000fea0003800000 */
[----:B-----5:R-:W-:-:S05]  /*2d90*/  HADD2.F32 R52, -RZ, R22.H0_H0 ;  /* 0x20000016ff347230 */ /* 0x020fca0000004100 */
[----:B------:R-:W-:-:S04]  /*2da0*/  FMUL.FTZ R59, R52, c[0x0][0x1ec] ;  /* 0x00007b00343b7a20 */ /* 0x000fc80000410000 */
[----:B------:R-:W-:-:S04]  /*2db0*/  FMUL.FTZ R52, R72, R59 ;  /* 0x0000003b48347220 */ /* 0x000fc80000410000 */
[----:B------:R-:W-:Y:S02]  /*2dc0*/  @P4 FADD.FTZ R52, R12, R52 ;  /* 0x000000340c344221 */ /* 0x000fe40000010000 */
.L_x_22283:
[----:B------:R-:W-:Y:S05]  /*2dd0*/  BSYNC B1 ;  /* 0x0000000000017941 */ /* 0x000fea0003800000 */
.L_x_22282:
[----:B------:R-:W-:Y:S01]  /*2de0*/  BSSY B1, `(.L_x_22284) ;  /* 0x0000006000017945 */ /* 0x000fe20003800000 */
[----:B------:R-:W-:Y:S05]  /*2df0*/  @!P5 BRA `(.L_x_22285) ;  /* 0x000000400000d947 */ /* 0x000fea0003800000 */
[----:B-----5:R-:W-:-:S05]  /*2e00*/  HADD2.F32 R53, -RZ, R22.H1_H1 ;  /* 0x30000016ff357230 */ /* 0x020fca0000004100 */
[----:B------:R-:W-:-:S04]  /*2e10*/  FMUL.FTZ R58, R53, c[0x0][0x1ec] ;  /* 0x00007b00353a7a20 */ /* 0x000fc80000410000 */
[----:B------:R-:W-:-:S04]  /*2e20*/  FMUL.FTZ R53, R71, R58 ;  /* 0x0000003a47357220 */ /* 0x000fc80000410000 */
[----:B------:R-:W-:Y:S02]  /*2e30*/  @P4 FADD.FTZ R53, R13, R53 ;  /* 0x000000350d354221 */ /* 0x000fe40000010000 */
.L_x_22285:
[----:B------:R-:W-:Y:S05]  /*2e40*/  BSYNC B1 ;  /* 0x0000000000017941 */ /* 0x000fea0003800000 */
.L_x_22284:
[----:B------:R-:W-:Y:S01]  /*2e50*/  BSSY B1, `(.L_x_22286) ;  /* 0x0000006000017945 */ /* 0x000fe20003800000 */
[----:B------:R-:W-:Y:S05]  /*2e60*/  @!P5 BRA `(.L_x_22287) ;  /* 0x000000400000d947 */ /* 0x000fea0003800000 */
[----:B-----5:R-:W-:-:S05]  /*2e70*/  HADD2.F32 R54, -RZ, R23.H0_H0 ;  /* 0x20000017ff367230 */ /* 0x020fca0000004100 */
[----:B------:R-:W-:-:S04]  /*2e80*/  FMUL.FTZ R59, R54, c[0x0][0x1ec] ;  /* 0x00007b00363b7a20 */ /* 0x000fc80000410000 */
[----:B------:R-:W-:-:S04]  /*2e90*/  FMUL.FTZ R54, R70, R59 ;  /* 0x0000003b46367220 */ /* 0x000fc80000410000 */
[----:B------:R-:W-:Y:S02]  /*2ea0*/  @P4 FADD.FTZ R54, R14, R54 ;  /* 0x000000360e364221 */ /* 0x000fe40000010000 */
.L_x_22287:
[----:B------:R-:W-:Y:S05]  /*2eb0*/  BSYNC B1 ;  /* 0x0000000000017941 */ /* 0x000fea0003800000 */
.L_x_22286:
[----:B------:R-:W-:Y:S01]  /*2ec0*/  BSSY B1, `(.L_x_22288) ;  /* 0x0000006000017945 */ /* 0x000fe20003800000 */
[----:B------:R-:W-:Y:S05]  /*2ed0*/  @!P5 BRA `(.L_x_22289) ;  /* 0x000000400000d947 */ /* 0x000fea0003800000 */
[----:B-----5:R-:W-:-:S05]  /*2ee0*/  HADD2.F32 R55, -RZ, R23.H1_H1 ;  /* 0x30000017ff377230 */ /* 0x020fca0000004100 */
[----:B------:R-:W-:-:S04]  /*2ef0*/  FMUL.FTZ R55, R55, c[0x0][0x1ec] ;  /* 0x00007b0037377a20 */ /* 0x000fc80000410000 */
[----:B------:R-:W-:-:S04]  /*2f00*/  FMUL.FTZ R55, R68, R55 ;  /* 0x0000003744377220 */ /* 0x000fc80000410000 */
[----:B------:R-:W-:Y:S02]  /*2f10*/  @P4 FADD.FTZ R55, R15, R55 ;  /* 0x000000370f374221 */ /* 0x000fe40000010000 */
.L_x_22289:
[----:B------:R-:W-:Y:S05]  /*2f20*/  BSYNC B1 ;  /* 0x0000000000017941 */ /* 0x000fea0003800000 */
.L_x_22288:
[----:B------:R0:W-:Y:S04]  /*2f30*/  STG.E.128 [R56.64], R48 ;  /* 0x0000003038007986 */ /* 0x0001e8000c101d04 */
[----:B------:R0:W-:Y:S02]  /*2f40*/  STG.E.128 [R56.64+0x10], R52 ;  /* 0x0000103438007986 */ /* 0x0001e4000c101d04 */
.L_x_22273:
[----:B------:R-:W-:Y:S05]  /*2f50*/  BSYNC B0 ;  /* 0x0000000000007941 */ /* 0x000fea0003800000 */
.L_x_22272:
[----:B0-----:R-:W-:Y:S01]  /*2f60*/  FADD.FTZ R56, RZ, R8 ;  /* 0x00000008ff387221 */ /* 0x001fe20000010000 */
[----:B------:R-:W-:Y:S02]  /*2f70*/  ISETP.GT.U32.AND P3, PT, R109, 0xff, PT ;  /* 0x000000ff6d00780c */ /* 0x000fe40003f64070 */
        /* <DEDUP_REMOVED lines=49> */
.L_x_22304:
        /* <DEDUP_REMOVED lines=101> */
.L_x_22305:
        /* <DEDUP_REMOVED lines=46> */
[----:B--2---:R-:W-:Y:S01]  /*3bc0*/  FADD.FTZ R186, R187, R186 ;  /* 0x000000babbba7221 */ /* 0x004fe20000010000 */
[----:B------:R-:W-:Y:S01]  /*3bd0*/  MOV R187, c[0x0][0x1e0] ;  /* 0x0000780000bb7a02 */ /* 0x000fe20000000f00 */
        /* <DEDUP_REMOVED lines=60> */
.L_x_22295:
[----:B------:R-:W-:Y:S05]  /*3fa0*/  BSYNC B1 ;  /* 0x0000000000017941 */ /* 0x000fea0003800000 */
.L_x_22294:
        /* <DEDUP_REMOVED lines=35> */
.L_x_22297:
[----:B------:R-:W-:Y:S05]  /*41e0*/  BSYNC B1 ;  /* 0x0000000000017941 */ /* 0x000fea0003800000 */
.L_x_22296:
        /* <DEDUP_REMOVED lines=35> */
.L_x_22299:
[----:B------:R-:W-:Y:S05]  /*4420*/  BSYNC B1 ;  /* 0x0000000000017941 */ /* 0x000fea0003800000 */
.L_x_22298:
        /* <DEDUP_REMOVED lines=34> */
.L_x_22301:
[----:B------:R-:W-:Y:S05]  /*4650*/  BSYNC B1 ;  /* 0x0000000000017941 */ /* 0x000fea0003800000 */
.L_x_22300:
        /* <DEDUP_REMOVED lines=8> */
[----:B------:R-:W-:Y:S01]  /*46e0*/  FADD.FTZ R196, R55, -R187 ;  /* 0x800000bb37c47221 */ /* 0x000fe20000010000 */
[----:B------:R-:W-:Y:S01]  /*46f0*/  HFMA2.MMA R187, -RZ, RZ, 0, 9.5367431640625e-07 ;  /* 0x00000010ffbb7435 */ /* 0x000fe200000001ff */
        /* <DEDUP_REMOVED lines=22> */
.L_x_22293:
[----:B0-----:R-:W-:Y:S05]  /*4860*/  BSYNC B0 ;  /* 0x0000000000007941 */ /* 0x001fea0003800000 */
.L_x_22292:
[----:B------:R-:W-:Y:S02]  /*4870*/  IADD3 R2, R2, c[0x0][0x160], RZ ;  /* 0x0000580002027a10 */ /* 0x000fe40007ffe0ff */
[----:B------:R-:W-:Y:S02]  /*4880*/  LOP3.LUT P4, RZ, R3, 0xff, RZ, 0xc0, !PT ;  /* 0x000000ff03ff7812 */ /* 0x000fe4000788c0ff */
[----:B------:R-:W-:Y:S02]  /*4890*/  ISETP.GE.AND P3, PT, R2, c[0x0][0x164], PT ;  /* 0x0000590002007a0c */ /* 0x000fe40003f66270 */
[----:B------:R-:W-:-:S11]  /*48a0*/  SEL R3, RZ, 0x1, P4 ;  /* 0x00000001ff037807 */ /* 0x000fd60002000000 */
[----:B------:R-:W-:Y:S01]  /*48b0*/  @P3 CALL.REL.NOINC `(.L_x_22302) ;  /* 0x0000001000003944 */ /* 0x000fe20003c00000 */
[----:B------:R-:W-:Y:S05]  /*48c0*/  BRA `(.L_x_22303) ;  /* 0xffffc68000007947 */ /* 0x000fea000383ffff */
.L_x_22302:
[----:B------:R-:W-:Y:S05]  /*48d0*/  EXIT ;  /* 0x000000000000794d */ /* 0x000fea0003800000 */
.L_x_22290:
[----:B------:R-:W-:Y:S01]  /*48e0*/  HFMA2.MMA R187, -RZ, RZ, 0, 1.847743988037109375e-06 ;  /* 0x0000001fffbb7435 */ /* 0x000fe200000001ff */
[----:B------:R-:W-:Y:S02]  /*48f0*/  MOV R190, 0x1 ;  /* 0x0000000100be7802 */ /* 0x000fe40000000f00 */
[----:B------:R-:W-:Y:S02]  /*4900*/  MOV R192, 0xffffffff ;  /* 0xffffffff00c07802 */ /* 0x000fe40000000f00 */
[----:B------:R-:W-:Y:S02]  /*4910*/  MOV R58, 0x4930 ;  /* 0x00004930003a7802 */ /* 0x000fe40000000f00 */
[----:B-----5:R-:W-:Y:S05]  /*4920*/  CALL.REL.NOINC `($__internal_102_$__cuda_sm70_shflsync_bfly_p) ;  /* 0x000008c000007944 */ /* 0x020fea0003c00000 */
[----:B-1----:R-:W-:Y:S01]  /*4930*/  MOV R56, R187 ;  /* 0x000000bb00387202 */ /* 0x002fe20000000f00 */
[----:B0-----:R-:W-:Y:S05]  /*4940*/  BRA `(.L_x_22304) ;  /* 0xffffe94000007947 */ /* 0x001fea000383ffff */
.L_x_22291:
[----:B------:R-:W-:Y:S01]  /*4950*/  HFMA2.MMA R190, -RZ, RZ, 0, 1.1920928955078125e-07 ;  /* 0x00000002ffbe7435 */ /* 0x000fe200000001ff */
[----:B------:R-:W-:Y:S02]  /*4960*/  MOV R187, 0x1f ;  /* 0x0000001f00bb7802 */ /* 0x000fe40000000f00 */
[----:B------:R-:W-:Y:S02]  /*4970*/  MOV R192, 0xffffffff ;  /* 0xffffffff00c07802 */ /* 0x000fe40000000f00 */
[----:B------:R-:W-:-:S02]  /*4980*/  MOV R58, 0x49a0 ;  /* 0x000049a0003a7802 */ /* 0x000fc40000000f00 */
[----:B-----5:R-:W-:Y:S05]  /*4990*/  CALL.REL.NOINC `($__internal_102_$__cuda_sm70_shflsync_bfly_p) ;  /* 0x0000085000007944 */ /* 0x020fea0003c00000 */
[----:B0-----:R-:W-:Y:S01]  /*49a0*/  HFMA2.MMA R190, -RZ, RZ, 0, 2.384185791015625e-07 ;  /* 0x00000004ffbe7435 */ /* 0x001fe200000001ff */
[----:B-1----:R-:W-:Y:S01]  /*49b0*/  FADD.FTZ R57, R57, R187 ;  /* 0x000000bb39397221 */ /* 0x002fe20000010000 */
[----:B------:R-:W-:-:S02]  /*49c0*/  MOV R187, 0x1f ;  /* 0x0000001f00bb7802 */ /* 0x000fc40000000f00 */
[----:B------:R-:W-:Y:S02]  /*49d0*/  MOV R192, 0xffffffff ;  /* 0xffffffff00c07802 */ /* 0x000fe40000000f00 */
[----:B------:R-:W-:Y:S02]  /*49e0*/  MOV R58, 0x4a00 ;  /* 0x00004a00003a7802 */ /* 0x000fe40000000f00 */
[----:B------:R-:W-:Y:S05]  /*49f0*/  CALL.REL.NOINC `($__internal_102_$__cuda_sm70_shflsync_bfly_p) ;  /* 0x000007f000007944 */ /* 0x000fea0003c00000 */
[----:B0-----:R-:W-:Y:S01]  /*4a00*/  HFMA2.MMA R190, -RZ, RZ, 0, 4.76837158203125e-07 ;  /* 0x00000008ffbe7435 */ /* 0x001fe200000001ff */
[----:B-1----:R-:W-:Y:S01]  /*4a10*/  FADD.FTZ R57, R57, R187 ;  /* 0x000000bb39397221 */ /* 0x002fe20000010000 */
[----:B------:R-:W-:Y:S02]  /*4a20*/  MOV R187, 0x1f ;  /* 0x0000001f00bb7802 */ /* 0x000fe40000000f00 */
[----:B------:R-:W-:Y:S02]  /*4a30*/  MOV R192, 0xffffffff ;  /* 0xffffffff00c07802 */ /* 0x000fe40000000f00 */
[----:B------:R-:W-:Y:S02]  /*4a40*/  MOV R58, 0x4a60 ;  /* 0x00004a60003a7802 */ /* 0x000fe40000000f00 */
[----:B------:R-:W-:Y:S05]  /*4a50*/  CALL.REL.NOINC `($__internal_102_$__cuda_sm70_shflsync_bfly_p) ;  /* 0x0000079000007944 */ /* 0x000fea0003c00000 */
[----:B0-----:R-:W-:Y:S01]  /*4a60*/  HFMA2.MMA R190, -RZ, RZ, 0, 9.5367431640625e-07 ;  /* 0x00000010ffbe7435 */ /* 0x001fe200000001ff */
[----:B-1----:R-:W-:Y:S01]  /*4a70*/  FADD.FTZ R57, R57, R187 ;  /* 0x000000bb39397221 */ /* 0x002fe20000010000 */
[----:B------:R-:W-:-:S02]  /*4a80*/  MOV R187, 0x1f ;  /* 0x0000001f00bb7802 */ /* 0x000fc40000000f00 */
[----:B------:R-:W-:Y:S02]  /*4a90*/  MOV R192, 0xffffffff ;  /* 0xffffffff00c07802 */ /* 0x000fe40000000f00 */
[----:B------:R-:W-:Y:S02]  /*4aa0*/  MOV R58, 0x4ac0 ;  /* 0x00004ac0003a7802 */ /* 0x000fe40000000f00 */
[----:B------:R-:W-:Y:S05]  /*4ab0*/  CALL.REL.NOINC `($__internal_102_$__cuda_sm70_shflsync_bfly_p) ;  /* 0x0000073000007944 */ /* 0x000fea0003c00000 */
        /* <DEDUP_REMOVED lines=88> */
[----:B------:R-:W-:Y:S05]  /*5040*/  CALL.REL.NOINC `($__internal_102_$__cuda_sm70_shflsync_bfly_p) ;  /* 0x000001a000007944 */ /* 0x000fea0003c00000 */
[----:B0-----:R-:W-:Y:S01]  /*5050*/  HFMA2.MMA R190, -RZ, RZ, 0, 1.1920928955078125e-07 ;  /* 0x00000002ffbe7435 */ /* 0x001fe200000001ff */
[----:B-1----:R-:W-:Y:S01]  /*5060*/  FADD.FTZ R57, R186, R187 ;  /* 0x000000bbba397221 */ /* 0x002fe20000010000 */
[----:B------:R-:W-:Y:S02]  /*5070*/  MOV R187, 0x1f ;  /* 0x0000001f00bb7802 */ /* 0x000fe40000000f00 */
[----:B------:R-:W-:Y:S02]  /*5080*/  MOV R192, 0xffffffff ;  /* 0xffffffff00c07802 */ /* 0x000fe40000000f00 */
[----:B------:R-:W-:Y:S02]  /*5090*/  MOV R58, 0x50b0 ;  /* 0x000050b0003a7802 */ /* 0x000fe40000000f00 */
[----:B------:R-:W-:Y:S05]  /*50a0*/  CALL.REL.NOINC `($__internal_102_$__cuda_sm70_shflsync_bfly_p) ;  /* 0x0000014000007944 */ /* 0x000fea0003c00000 */
[----:B0-----:R-:W-:Y:S01]  /*50b0*/  HFMA2.MMA R190, -RZ, RZ, 0, 2.384185791015625e-07 ;  /* 0x00000004ffbe7435 */ /* 0x001fe200000001ff */
[----:B-1----:R-:W-:Y:S01]  /*50c0*/  FADD.FTZ R57, R57, R187 ;  /* 0x000000bb39397221 */ /* 0x002fe20000010000 */
[----:B------:R-:W-:Y:S02]  /*50d0*/  MOV R187, 0x1f ;  /* 0x0000001f00bb7802 */ /* 0x000fe40000000f00 */
[----:B------:R-:W-:-:S02]  /*50e0*/  MOV R192, 0xffffffff ;  /* 0xffffffff00c07802 */ /* 0x000fc40000000f00 */
        /* <DEDUP_REMOVED lines=8> */
[----:B-1----:R-:W-:Y:S01]  /*5170*/  FADD.FTZ R188, R57, R187 ;  /* 0x000000bb39bc7221 */ /* 0x002fe20000010000 */
[----:B0-----:R-:W-:Y:S01]  /*5180*/  HFMA2.MMA R190, -RZ, RZ, 0, 9.5367431640625e-07 ;  /* 0x00000010ffbe7435 */ /* 0x001fe200000001ff */
[----:B------:R-:W-:Y:S02]  /*5190*/  MOV R187, 0x1f ;  /* 0x0000001f00bb7802 */ /* 0x000fe40000000f00 */
[----:B------:R-:W-:-:S02]  /*51a0*/  MOV R192, 0xffffffff ;  /* 0xffffffff00c07802 */ /* 0x000fc40000000f00 */
[----:B------:R-:W-:Y:S02]  /*51b0*/  MOV R57, R188 ;  /* 0x000000bc00397202 */ /* 0x000fe40000000f00 */
[----:B------:R-:W-:Y:S02]  /*51c0*/  MOV R58, 0x51e0 ;  /* 0x000051e0003a7802 */ /* 0x000fe40000000f00 */
[----:B------:R-:W-:Y:S05]  /*51d0*/  CALL.REL.NOINC `($__internal_102_$__cuda_sm70_shflsync_bfly_p) ;  /* 0x0000001000007944 */ /* 0x000fea0003c00000 */
[----:B01----:R-:W-:Y:S05]  /*51e0*/  BRA `(.L_x_22305) ;  /* 0xffffe6f000007947 */ /* 0x003fea000383ffff */
        .weak           $__internal_102_$__cuda_sm70_shflsync_bfly_p
        .type           $__internal_102_$__cuda_sm70_shflsync_bfly_p,@function
        .size           $__internal_102_$__cuda_sm70_shflsync_bfly_p,(.L_x_36142 - $__internal_102_$__cuda_sm70_shflsync_bfly_p)
$__internal_102_$__cuda_sm70_shflsync_bfly_p:
[----:B------:R-:W-:Y:S01]  /*51f0*/  HFMA2.MMA R59, -RZ, RZ, 0, 0 ;  /* 0x00000000ff3b7435 */ /* 0x000fe200000001ff */
[----:B------:R-:W-:Y:S04]  /*5200*/  WARPSYNC R192 ;  /* 0x000000c000007348 */ /* 0x000fe80003800000 */
[----:B------:R0:W1:Y:S01]  /*5210*/  SHFL.BFLY PT, R187, R57, R190, R187 ;  /* 0x0c0000be39bb7389 */ /* 0x00006200000e00bb */
[----:B------:R-:W-:Y:S05]  /*5220*/  RET.REL.NODEC R58 `(_ZN10layer_norm13ln_fwd_kernelINS_13Kernel_traitsI6__halfS2_fS2_fjLj5120ELj1ELj1ELj4ELj16ENS_18Kernel_traits_baseILj5120ES2_S2_fS2_fjLj128EEEEELb0ELb1ELb1ELb0EEEvNS_9FwdParamsE) ;  /* 0xffffadd03a007950 */ /* 0x000fea0003c3ffff */
.L_x_22306:
        /* <DEDUP_REMOVED lines=13> */
.L_x_36142:


//--------------------- .text._ZN10layer_norm13ln_fwd_kernelINS_13Kernel_traitsI6__halfS2_fS2_fjLj5120ELj1ELj1ELj4ELj16ENS_18Kernel_traits_baseILj5120ES2_S2_fS2_fjLj128EEEEELb0ELb1ELb1ELb1EEEvNS_9FwdParamsE --------------------------
	.section	.text._ZN10layer_norm13ln_fwd_kernelINS_13Kernel_traitsI6__halfS2_fS2_fjLj5120ELj1ELj1ELj4ELj16ENS_18Kernel_traits_baseILj5120ES2_S2_fS2_fjLj128EEEEELb0ELb1ELb1ELb1EEEvNS_9FwdParamsE,"ax",@progbits
	.sectioninfo	@"SHI_REGISTERS=211"
	.align	128
        .global         _ZN10layer_norm13ln_fwd_kernelINS_13Kernel_traitsI6__halfS2_fS2_fjLj5120ELj1ELj1ELj4ELj16ENS_18Kernel_traits_baseILj5120ES2_S2_fS2_fjLj128EEEEELb0ELb1ELb1ELb1EEEvNS_9FwdParamsE
        .type           _ZN10layer_norm13ln_fwd_kernelINS_13Kernel_traitsI6__halfS2_fS2_fjLj5120ELj1ELj1ELj4ELj16ENS_18Kernel_traits_baseILj5120ES2_S2_fS2_fjLj128EEEEELb0ELb1ELb1ELb1EEEvNS_9FwdParamsE,@function
        .size           _ZN10layer_norm13ln_fwd_kernelINS_13Kernel_traitsI6__halfS2_fS2_fjLj5120ELj1ELj1ELj4ELj16ENS_18Kernel_traits_baseILj5120ES2_S2_fS2_fjLj128EEEEELb0ELb1ELb1ELb1EEEvNS_9FwdParamsE,(.L_x_36143 - _ZN10layer_norm13ln_fwd_kernelINS_13Kernel_traitsI6__halfS2_fS2_fjLj5120ELj1ELj1ELj4ELj16ENS_18Kernel_traits_baseILj5120ES2_S2_fS2_fjLj128EEEEELb0ELb1ELb1ELb1EEEvNS_9FwdParamsE)
        .other          _ZN10layer_norm13ln_fwd_kernelINS_13Kernel_traitsI6__halfS2_fS2_fjLj5120ELj1ELj1ELj4ELj16ENS_18Kernel_traits_baseILj5120ES2_S2_fS2_fjLj128EEEEELb0ELb1ELb1ELb1EEEvNS_9FwdParamsE,@"STO_CUDA_ENTRY STV_DEFAULT"
_ZN10layer_norm13ln_fwd_kernelINS_13Kernel_traitsI6__halfS2_fS2_fjLj5120ELj1ELj1ELj4ELj16ENS_18Kernel_traits_baseILj5120ES2_S2_fS2_fjLj128EEEEELb0ELb1ELb1ELb1EEEvNS_9FwdParamsE:
.text._ZN10layer_norm13ln_fwd_kernelINS_13Kernel_traitsI6__halfS2_fS2_fjLj5120ELj1ELj1ELj4ELj16ENS_18Kernel_traits_baseILj5120ES2_S2_fS2_fjLj128EEEEELb0ELb1ELb1ELb1EEEvNS_9FwdParamsE:
        /* <DEDUP_REMOVED lines=26> */
[----:B------:R0:W4:Y:S04]  /*01a0*/  LDG.E.128 R12, [R2.64] ;  /* 0x00000004020c7981 */ /* 0x000128000c1e1d00 */
[----:B------:R0:W4:Y:S04]  /*01b0*/  LDG.E.128 R16, [R2.64+0x800] ;  /* 0x0008000402107981 */ /* 0x000128000c1e1d00 */
[----:B------:R0:W4:Y:S04]  /*01c0*/  LDG.E.128 R20, [R2.64+0x1000] ;  /* 0x0010000402147981 */ /* 0x000128000c1e1d00 */
[----:B------:R0:W4:Y:S04]  /*01d0*/  LDG.E.128 R24, [R2.64+0x1800] ;  /* 0x0018000402187981 */ /* 0x000128000c1e1d00 */
[----:B------:R0:W4:Y:S04]  /*01e0*/  LDG.E.128 R28, [R2.64+0x2000] ;  /* 0x00200004021c7981 */ /* 0x000128000c1e1d00 */
[----:B------:R-:W4:Y:S04]  /*01f0*/  LDG.E.128 R40, [R44.64] ;  /* 0x000000042c287981 */ /* 0x000f28000c1e1d00 */
        /* <DEDUP_REMOVED lines=13> */
[----:B0-----:R-:W-:Y:S01]  /*02d0*/  SHF.R.U32.HI R2, RZ, 0x5, R125 ;  /* 0x00000005ff027819 */ /* 0x001fe2000001167d */
[----:B------:R-:W-:Y:S01]  /*02e0*/  HFMA2.MMA R172, -RZ, RZ, 0, 5.9604644775390625e-08 ;  /* 0x00000001ffac7435 */ /* 0x000fe200000001ff */
[--C-:B------:R-:W-:Y:S01]  /*02f0*/  HADD2.F32 R123, -RZ, R48.reuse.H0_H0 ;  /* 0x20000030ff7b7230 */ /* 0x100fe20000004100 */
[----:B------:R-:W-:Y:S01]  /*0300*/  LOP3.LUT R149, R125, 0x1f, RZ, 0xc0, !PT ;  /* 0x0000001f7d957812 */ /* 0x000fe200078ec0ff */
[----:B------:R-:W-:Y:S01]  /*0310*/  HADD2.F32 R122, -RZ, R48.H1_H1 ;  /* 0x30000030ff7a7230 */ /* 0x000fe20000004100 */
[----:B------:R-:W-:Y:S01]  /*0320*/  IADD3 R174, R151, 0x4, RZ ;  /* 0x0000000497ae7810 */ /* 0x000fe20007ffe0ff */
        /* <DEDUP_REMOVED lines=43> */
[--C-:B----4-:R-:W-:Y:S02]  /*05e0*/  HADD2.F32 R154, -RZ, R14.reuse.H0_H0 ;  /* 0x2000000eff9a7230 */ /* 0x110fe40000004100 */
        /* <DEDUP_REMOVED lines=9> */
[----:B------:R-:W-:Y:S01]  /*0680*/  LOP3.LUT R30, R2, 0x3, RZ, 0xc0, !PT ;  /* 0x00000003021e7812 */ /* 0x000fe200078ec0ff */
        /* <DEDUP_REMOVED lines=40> */
.L_x_22392:
        /* <DEDUP_REMOVED lines=56> */
[----:B-----5:R-:W-:-:S05]  /*0c90*/  HADD2.F32 R20, -RZ, R40.H0_H0 ;  /* 0x20000028ff147230 */ /* 0x020fca0000004100 */
[----:B------:R-:W-:-:S04]  /*0ca0*/  FMUL.FTZ R21, R20, c[0x0][0x1ec] ;  /* 0x00007b0014157a20 */ /* 0x000fc80000410000 */
[----:B------:R-:W-:-:S04]  /*0cb0*/  FMUL.FTZ R48, R0, R21 ;  /* 0x0000001500307220 */ /* 0x000fc80000410000 */
[----:B------:R-:W-:Y:S02]  /*0cc0*/  @P0 FADD.FTZ R48, R32, R48 ;  /* 0x0000003020300221 */ /* 0x000fe40000010000 */
.L_x_22308:
[----:B------:R-:W-:Y:S05]  /*0cd0*/  BSYNC B0 ;  /* 0x0000000000007941 */ /* 0x000fea0003800000 */
.L_x_22307:
[----:B------:R-:W-:Y:S01]  /*0ce0*/  BSSY B0, `(.L_x_22309) ;  /* 0x0000006000007945 */ /* 0x000fe20003800000 */
[----:B------:R-:W-:Y:S05]  /*0cf0*/  @!P6 BRA `(.L_x_22310) ;  /* 0x000000400000e947 */ /* 0x000fea0003800000 */
[----:B-----5:R-:W-:-:S05]  /*0d00*/  HADD2.F32 R20, -RZ, R40.H1_H1 ;  /* 0x30000028ff147230 */ /* 0x020fca0000004100 */
[----:B------:R-:W-:-:S04]  /*0d10*/  FMUL.FTZ R20, R20, c[0x0][0x1ec] ;  /* 0x00007b0014147a20 */ /* 0x000fc80000410000 */
[----:B------:R-:W-:-:S04]  /*0d20*/  FMUL.FTZ R49, R127, R20 ;  /* 0x000000147f317220 */ /* 0x000fc80000410000 */
[----:B------:R-:W-:Y:S02]  /*0d30*/  @P0 FADD.FTZ R49, R33, R49 ;  /* 0x0000003121310221 */ /* 0x000fe40000010000 */
.L_x_22310:
[----:B------:R-:W-:Y:S05]  /*0d40*/  BSYNC B0 ;  /* 0x0000000000007941 */ /* 0x000fea0003800000 */
.L_x_22309:
[----:B------:R-:W-:Y:S01]  /*0d50*/  BSSY B0, `(.L_x_22311) ;  /* 0x0000006000007945 */ /* 0x000fe20003800000 */
[----:B------:R-:W-:Y:S05]  /*0d60*/  @!P6 BRA `(.L_x_22312) ;  /* 0x000000400000e947 */ /* 0x000fea0003800000 */
[----:B-----5:R-:W-:-:S05]  /*0d70*/  HADD2.F32 R20, -RZ, R41.H0_H0 ;  /* 0x20000029ff147230 */ /* 0x020fca0000004100 */
[----:B------:R-:W-:-:S04]  /*0d80*/  FMUL.FTZ R21, R20, c[0x0][0x1ec] ;  /* 0x00007b0014157a20 */ /* 0x000fc80000410000 */
[----:B------:R-:W-:-:S04]  /*0d90*/  FMUL.FTZ R50, R126, R21 ;  /* 0x000000157e327220 */ /* 0x000fc80000410000 */
[----:B------:R-:W-:Y:S02]  /*0da0*/  @P0 FADD.FTZ R50, R34, R50 ;  /* 0x0000003222320221 */ /* 0x000fe40000010000 */
.L_x_22312:
[----:B------:R-:W-:Y:S05]  /*0db0*/  BSYNC B0 ;  /* 0x0000000000007941 */ /* 0x000fea0003800000 */
.L_x_22311:
[----:B------:R-:W-:Y:S01]  /*0dc0*/  BSSY B0, `(.L_x_22313) ;  /* 0x0000006000007945 */ /* 0x000fe20003800000 */
[----:B------:R-:W-:Y:S05]  /*0dd0*/  @!P6 BRA `(.L_x_22314) ;  /* 0x000000400000e947 */ /* 0x000fea0003800000 */
[----:B-----5:R-:W-:-:S05]  /*0de0*/  HADD2.F32 R20, -RZ, R41.H1_H1 ;  /* 0x30000029ff147230 */ /* 0x020fca0000004100 */
[----:B------:R-:W-:-:S04]  /*0df0*/  FMUL.FTZ R20, R20, c[0x0][0x1ec] ;  /* 0x00007b0014147a20 */ /* 0x000fc80000410000 */
[----:B------:R-:W-:-:S04]  /*0e00*/  FMUL.FTZ R51, R129, R20 ;  /* 0x0000001481337220 */ /* 0x000fc80000410000 */
[----:B------:R-:W-:Y:S02]  /*0e10*/  @P0 FADD.FTZ R51, R35, R51 ;  /* 0x0000003323330221 */ /* 0x000fe40000010000 */
.L_x_22314:
[----:B------:R-:W-:Y:S05]  /*0e20*/  BSYNC B0 ;  /* 0x0000000000007941 */ /* 0x000fea0003800000 */
.L_x_22313:
[----:B------:R-:W-:Y:S01]  /*0e30*/  BSSY B0, `(.L_x_22315) ;  /* 0x0000006000007945 */ /* 0x000fe20003800000 */
[----:B------:R-:W-:Y:S05]  /*0e40*/  @!P6 BRA `(.L_x_22316) ;  /* 0x000000400000e947 */ /* 0x000fea0003800000 */
[----:B-----5:R-:W-:-:S05]  /*0e50*/  HADD2.F32 R20, -RZ, R42.H0_H0 ;  /* 0x2000002aff147230 */ /* 0x020fca0000004100 */
[----:B------:R-:W-:-:S04]  /*0e60*/  FMUL.FTZ R21, R20, c[0x0][0x1ec] ;  /* 0x00007b0014157a20 */ /* 0x000fc80000410000 */
[----:B------:R-:W-:-:S04]  /*0e70*/  FMUL.FTZ R44, R128, R21 ;  /* 0x00000015802c7220 */ /* 0x000fc80000410000 */
[----:B------:R-:W-:Y:S02]  /*0e80*/  @P0 FADD.FTZ R44, R36, R44 ;  /* 0x0000002c242c0221 */ /* 0x000fe40000010000 */
.L_x_22316:
[----:B------:R-:W-:Y:S05]  /*0e90*/  BSYNC B0 ;  /* 0x0000000000007941 */ /* 0x000fea0003800000 */
.L_x_22315:
[----:B------:R-:W-:Y:S01]  /*0ea0*/  BSSY B0, `(.L_x_22317) ;  /* 0x0000006000007945 */ /* 0x000fe20003800000 */
[----:B------:R-:W-:Y:S05]  /*0eb0*/  @!P6 BRA `(.L_x_22318) ;  /* 0x000000400000e947 */ /* 0x000fea0003800000 */
[----:B-----5:R-:W-:-:S05]  /*0ec0*/  HADD2.F32 R20, -RZ, R42.H1_H1 ;  /* 0x3000002aff147230 */ /* 0x020fca0000004100 */
[----:B------:R-:W-:-:S04]  /*0ed0*/  FMUL.FTZ R20, R20, c[0x0][0x1ec] ;  /* 0x00007b0014147a20 */ /* 0x000fc80000410000 */
[----:B------:R-:W-:-:S04]  /*0ee0*/  FMUL.FTZ R45, R131, R20 ;  /* 0x00000014832d7220 */ /* 0x000fc80000410000 */
[----:B------:R-:W-:Y:S02]  /*0ef0*/  @P0 FADD.FTZ R45, R37, R45 ;  /* 0x0000002d252d0221 */ /* 0x000fe40000010000 */
.L_x_22318:
[----:B------:R-:W-:Y:S05]  /*0f00*/  BSYNC B0 ;  /* 0x0000000000007941 */ /* 0x000fea0003800000 */
.L_x_22317:
[----:B------:R-:W-:Y:S01]  /*0f10*/  BSSY B0, `(.L_x_22319) ;  /* 0x0000006000007945 */ /* 0x000fe20003800000 */
[----:B------:R-:W-:Y:S05]  /*0f20*/  @!P6 BRA `(.L_x_22320) ;  /* 0x000000400000e947 */ /* 0x000fea0003800000 */
[----:B-----5:R-:W-:-:S05]  /*0f30*/  HADD2.F32 R20, -RZ, R43.H0_H0 ;  /* 0x2000002bff147230 */ /* 0x020fca0000004100 */
[----:B------:R-:W-:-:S04]  /*0f40*/  FMUL.FTZ R21, R20, c[0x0][0x1ec] ;  /* 0x00007b0014157a20 */ /* 0x000fc80000410000 */
[----:B------:R-:W-:-:S04]  /*0f50*/  FMUL.FTZ R46, R130, R21 ;  /* 0x00000015822e7220 */ /* 0x000fc80000410000 */
[----:B------:R-:W-:Y:S02]  /*0f60*/  @P0 FADD.FTZ R46, R38, R46 ;  /* 0x0000002e262e0221 */ /* 0x000fe40000010000 */
.L_x_22320:
[----:B------:R-:W-:Y:S05]  /*0f70*/  BSYNC B0 ;  /* 0x0000000000007941 */ /* 0x000fea0003800000 */
.L_x_22319:
[----:B------:R-:W-:Y:S01]  /*0f80*/  BSSY B0, `(.L_x_22321) ;  /* 0x0000006000007945 */ /* 0x000fe20003800000 */
[----:B------:R-:W-:Y:S05]  /*0f90*/  @!P6 BRA `(.L_x_22322) ;  /* 0x000000400000e947 */ /* 0x000fea0003800000 */
[----:B-----5:R-:W-:-:S05]  /*0fa0*/  HADD2.F32 R20, -RZ, R43.H1_H1 ;  /* 0x3000002bff147230 */ /* 0x020fca0000004100 */
[----:B------:R-:W-:-:S04]  /*0fb0*/  FMUL.FTZ R20, R20, c[0x0][0x1ec] ;  /* 0x00007b0014147a20 */ /* 0x000fc80000410000 */
[----:B------:R-:W-:-:S04]  /*0fc0*/  FMUL.FTZ R47, R133, R20 ;  /* 0x00000014852f7220 */ /* 0x000fc80000410000 */
[----:B------:R-:W-:Y:S02]  /*0fd0*/  @P0 FADD.FTZ R47, R39, R47 ;  /* 0x0000002f272f0221 */ /* 0x000fe40000010000 */
.L_x_22322:
[----:B------:R-:W-:Y:S05]  /*0fe0*/  BSYNC B0 ;  /* 0x0000000000007941 */ /* 0x000fea0003800000 */
.L_x_22321:
        /* <DEDUP_REMOVED lines=37> */
[----:B----45:R-:W-:-:S05]  /*1240*/  HADD2.F32 R20, -RZ, R40.H0_H0 ;  /* 0x20000028ff147230 */ /* 0x030fca0000004100 */
[----:B------:R-:W-:-:S04]  /*1250*/  FMUL.FTZ R21, R20, c[0x0][0x1ec] ;  /* 0x00007b0014157a20 */ /* 0x000fc80000410000 */
[----:B------:R-:W-:-:S04]  /*1260*/  FMUL.FTZ R56, R132, R21 ;  /* 0x0000001584387220 */ /* 0x000fc80000410000 */
[----:B------:R-:W-:Y:S02]  /*1270*/  @P0 FADD.FTZ R56, R32, R56 ;  /* 0x0000003820380221 */ /* 0x000fe40000010000 */
.L_x_22324:
[----:B----4-:R-:W-:Y:S05]  /*1280*/  BSYNC B0 ;  /* 0x0000000000007941 */ /* 0x010fea0003800000 */
.L_x_22323:
[----:B------:R-:W-:Y:S01]  /*1290*/  BSSY B0, `(.L_x_22325) ;  /* 0x0000006000007945 */ /* 0x000fe20003800000 */
[----:B------:R-:W-:Y:S05]  /*12a0*/  @!P6 BRA `(.L_x_22326) ;  /* 0x000000400000e947 */ /* 0x000fea0003800000 */
[----:B-----5:R-:W-:-:S05]  /*12b0*/  HADD2.F32 R20, -RZ, R40.H1_H1 ;  /* 0x30000028ff147230 */ /* 0x020fca0000004100 */
[----:B------:R-:W-:-:S04]  /*12c0*/  FMUL.FTZ R20, R20, c[0x0][0x1ec] ;  /* 0x00007b0014147a20 */ /* 0x000fc80000410000 */
[----:B------:R-:W-:-:S04]  /*12d0*/  FMUL.FTZ R57, R135, R20 ;  /* 0x0000001487397220 */ /* 0x000fc80000410000 */
[----:B------:R-:W-:Y:S02]  /*12e0*/  @P0 FADD.FTZ R57, R33, R57 ;  /* 0x0000003921390221 */ /* 0x000fe40000010000 */
.L_x_22326:
[----:B------:R-:W-:Y:S05]  /*12f0*/  BSYNC B0 ;  /* 0x0000000000007941 */ /* 0x000fea0003800000 */
.L_x_22325:
[----:B------:R-:W-:Y:S01]  /*1300*/  BSSY B0, `(.L_x_22327) ;  /* 0x0000006000007945 */ /* 0x000fe20003800000 */
[----:B------:R-:W-:Y:S05]  /*1310*/  @!P6 BRA `(.L_x_22328) ;  /* 0x000000400000e947 */ /* 0x000fea0003800000 */
[----:B-----5:R-:W-:-:S05]  /*1320*/  HADD2.F32 R20, -RZ, R41.H0_H0 ;  /* 0x20000029ff147230 */ /* 0x020fca0000004100 */
[----:B------:R-:W-:-:S04]  /*1330*/  FMUL.FTZ R21, R20, c[0x0][0x1ec] ;  /* 0x00007b0014157a20 */ /* 0x000fc80000410000 */
[----:B------:R-:W-:-:S04]  /*1340*/  FMUL.FTZ R58, R134, R21 ;  /* 0x00000015863a7220 */ /* 0x000fc80000410000 */
[----:B------:R-:W-:Y:S02]  /*1350*/  @P0 FADD.FTZ R58, R34, R58 ;  /* 0x0000003a223a0221 */ /* 0x000fe40000010000 */
.L_x_22328:
[----:B------:R-:W-:Y:S05]  /*1360*/  BSYNC B0 ;  /* 0x0000000000007941 */ /* 0x000fea0003800000 */
.L_x_22327:
[----:B------:R-:W-:Y:S01]  /*1370*/  BSSY B0, `(.L_x_22329) ;  /* 0x0000006000007945 */ /* 0x000fe20003800000 */
[----:B------:R-:W-:Y:S05]  /*1380*/  @!P6 BRA `(.L_x_22330) ;  /* 0x000000400000e947 */ /* 0x000fea0003800000 */
[----:B-----5:R-:W-:-:S05]  /*1390*/  HADD2.F32 R20, -RZ, R41.H1_H1 ;  /* 0x30000029ff147230 */ /* 0x020fca0000004100 */
[----:B------:R-:W-:-:S04]  /*13a0*/  FMUL.FTZ R20, R20, c[0x0][0x1ec] ;  /* 0x00007b0014147a20 */ /* 0x000fc80000410000 */
[----:B------:R-:W-:-:S04]  /*13b0*/  FMUL.FTZ R59, R137, R20 ;  /* 0x00000014893b7220 */ /* 0x000fc80000410000 */
[----:B------:R-:W-:Y:S02]  /*13c0*/  @P0 FADD.FTZ R59, R35, R59 ;  /* 0x0000003b233b0221 */ /* 0x000fe40000010000 */
.L_x_22330:
[----:B------:R-:W-:Y:S05]  /*13d0*/  BSYNC B0 ;  /* 0x0000000000007941 */ /* 0x000fea0003800000 */
.L_x_22329:
[----:B------:R-:W-:Y:S01]  /*13e0*/  BSSY B0, `(.L_x_22331) ;  /* 0x0000006000007945 */ /* 0x000fe20003800000 */
[----:B------:R-:W-:Y:S05]  /*13f0*/  @!P6 BRA `(.L_x_22332) ;  /* 0x000000400000e947 */ /* 0x000fea0003800000 */
[----:B-----5:R-:W-:-:S05]  /*1400*/  HADD2.F32 R20, -RZ, R42.H0_H0 ;  /* 0x2000002aff147230 */ /* 0x020fca0000004100 */
[----:B------:R-:W-:-:S04]  /*1410*/  FMUL.FTZ R21, R20, c[0x0][0x1ec] ;  /* 0x00007b0014157a20 */ /* 0x000fc80000410000 */
[----:B------:R-:W-:-:S04]  /*1420*/  FMUL.FTZ R52, R136, R21 ;  /* 0x0000001588347220 */ /* 0x000fc80000410000 */
[----:B------:R-:W-:Y:S02]  /*1430*/  @P0 FADD.FTZ R52, R36, R52 ;  /* 0x0000003424340221 */ /* 0x000fe40000010000 */
.L_x_22332:
[----:B------:R-:W-:Y:S05]  /*1440*/  BSYNC B0 ;  /* 0x0000000000007941 */ /* 0x000fea0003800000 */
.L_x_22331:
[----:B------:R-:W-:Y:S01]  /*1450*/  BSSY B0, `(.L_x_22333) ;  /* 0x0000006000007945 */ /* 0x000fe20003800000 */
[----:B------:R-:W-:Y:S05]  /*1460*/  @!P6 BRA `(.L_x_22334) ;  /* 0x000000400000e947 */ /* 0x000fea0003800000 */
[----:B-----5:R-:W-:-:S05]  /*1470*/  HADD2.F32 R20, -RZ, R42.H1_H1 ;  /* 0x3000002aff147230 */ /* 0x020fca0000004100 */
[----:B------:R-:W-:-:S04]  /*1480*/  FMUL.FTZ R20, R20, c[0x0][0x1ec] ;  /* 0x00007b0014147a20 */ /* 0x000fc80000410000 */
[----:B------:R-:W-:-:S04]  /*1490*/  FMUL.FTZ R53, R139, R20 ;  /* 0x000000148b357220 */ /* 0x000fc80000410000 */
[----:B------:R-:W-:Y:S02]  /*14a0*/  @P0 FADD.FTZ R53, R37, R53 ;  /* 0x0000003525350221 */ /* 0x000fe40000010000 */
.L_x_22334:
[----:B------:R-:W-:Y:S05]  /*14b0*/  BSYNC B0 ;  /* 0x0000000000007941 */ /* 0x000fea0003800000 */
.L_x_22333:
[----:B------:R-:W-:Y:S01]  /*14c0*/  BSSY B0, `(.L_x_22335) ;  /* 0x0000006000007945 */ /* 0x000fe20003800000 */
[----:B------:R-:W-:Y:S05]  /*14d0*/  @!P6 BRA `(.L_x_22336) ;  /* 0x000000400000e947 */ /* 0x000fea0003800000 */
[----:B-----5:R-:W-:-:S05]  /*14e0*/  HADD2.F32 R20, -RZ, R43.H0_H0 ;  /* 0x2000002bff147230 */ /* 0x020fca0000004100 */
[----:B------:R-:W-:-:S04]  /*14f0*/  FMUL.FTZ R21, R20, c[0x0][0x1ec] ;  /* 0x00007b0014157a20 */ /* 0x000fc80000410000 */
[----:B------:R-:W-:-:S04]  /*1500*/  FMUL.FTZ R54, R138, R21 ;  /* 0x000000158a367220 */ /* 0x000fc80000410000 */
[----:B------:R-:W-:Y:S02]  /*1510*/  @P0 FADD.FTZ R54, R38, R54 ;  /* 0x0000003626360221 */ /* 0x000fe40000010000 */
.L_x_22336:
[----:B------:R-:W-:Y:S05]  /*1520*/  BSYNC B0 ;  /* 0x0000000000007941 */ /* 0x000fea0003800000 */
.L_x_22335:
[----:B------:R-:W-:Y:S01]  /*1530*/  BSSY B0, `(.L_x_22337) ;  /* 0x0000006000007945 */ /* 0x000fe20003800000 */
[----:B------:R-:W-:Y:S05]  /*1540*/  @!P6 BRA `(.L_x_22338) ;  /* 0x000000400000e947 */ /* 0x000fea0003800000 */
[----:B-----5:R-:W-:-:S05]  /*1550*/  HADD2.F32 R20, -RZ, R43.H1_H1 ;  /* 0x3000002bff147230 */ /* 0x020fca0000004100 */
[----:B------:R-:W-:-:S04]  /*1560*/  FMUL.FTZ R55, R20, c[0x0][0x1ec] ;  /* 0x00007b0014377a20 */ /* 0x000fc80000410000 */
[----:B------:R-:W-:-:S04]  /*1570*/  FMUL.FTZ R55, R140, R55 ;  /* 0x000000378c377220 */ /* 0x000fc80000410000 */
[----:B------:R-:W-:Y:S02]  /*1580*/  @P0 FADD.FTZ R55, R39, R55 ;  /* 0x0000003727370221 */ /* 0x000fe40000010000 */
.L_x_22338:
[----:B------:R-:W-:Y:S05]  /*1590*/  BSYNC B0 ;  /* 0x0000000000007941 */ /* 0x000fea0003800000 */
.L_x_22337:
        /* <DEDUP_REMOVED lines=37> */
[----:B----45:R-:W-:Y:S02]  /*17f0*/  HADD2.F32 R20, -RZ, R40.H0_H0 ;  /* 0x20000028ff147230 */ /* 0x030fe40000004100 */
[----:B------:R-:W-:-:S03]  /*1800*/  HADD2.F32 R64, -RZ, R4.H0_H0 ;  /* 0x20000004ff407230 */ /* 0x000fc60000004100 */
[----:B------:R-:W-:-:S04]  /*1810*/  FMUL.FTZ R21, R20, c[0x0][0x1ec] ;  /* 0x00007b0014157a20 */ /* 0x000fc80000410000 */
[----:B------:R-:W-:-:S04]  /*1820*/  FMUL.FTZ R64, R21, R64 ;  /* 0x0000004015407220 */ /* 0x000fc80000410000 */
[----:B------:R-:W-:Y:S02]  /*1830*/  @P0 FADD.FTZ R64, R32, R64 ;  /* 0x0000004020400221 */ /* 0x000fe40000010000 */
.L_x_22340:
[----:B----4-:R-:W-:Y:S05]  /*1840*/  BSYNC B0 ;  /* 0x0000000000007941 */ /* 0x010fea0003800000 */
.L_x_22339:
[----:B------:R-:W-:Y:S01]  /*1850*/  BSSY B0, `(.L_x_22341) ;  /* 0x0000007000007945 */ /* 0x000fe20003800000 */
[----:B------:R-:W-:Y:S05]  /*1860*/  @!P6 BRA `(.L_x_22342) ;  /* 0x000000500000e947 */ /* 0x000fea0003800000 */
[----:B-----5:R-:W-:Y:S02]  /*1870*/  HADD2.F32 R20, -RZ, R40.H1_H1 ;  /* 0x30000028ff147230 */ /* 0x020fe40000004100 */
[----:B------:R-:W-:-:S03]  /*1880*/  HADD2.F32 R65, -RZ, R4.H1_H1 ;  /* 0x30000004ff417230 */ /* 0x000fc60000004100 */
[----:B------:R-:W-:-:S04]  /*1890*/  FMUL.FTZ R20, R20, c[0x0][0x1ec] ;  /* 0x00007b0014147a20 */ /* 0x000fc80000410000 */
[----:B------:R-:W-:-:S04]  /*18a0*/  FMUL.FTZ R65, R20, R65 ;  /* 0x0000004114417220 */ /* 0x000fc80000410000 */
[----:B------:R-:W-:Y:S02]  /*18b0*/  @P0 FADD.FTZ R65, R33, R65 ;  /* 0x0000004121410221 */ /* 0x000fe40000010000 */
.L_x_22342:
[----:B------:R-:W-:Y:S05]  /*18c0*/  BSYNC B0 ;  /* 0x0000000000007941 */ /* 0x000fea0003800000 */
.L_x_22341:
[----:B------:R-:W-:Y:S01]  /*18d0*/  BSSY B0, `(.L_x_22343) ;  /* 0x0000007000007945 */ /* 0x000fe20003800000 */
[----:B------:R-:W-:Y:S05]  /*18e0*/  @!P6 BRA `(.L_x_22344) ;  /* 0x000000500000e947 */ /* 0x000fea0003800000 */
[----:B-----5:R-:W-:Y:S02]  /*18f0*/  HADD2.F32 R20, -RZ, R41.H0_H0 ;  /* 0x20000029ff147230 */ /* 0x020fe40000004100 */
[----:B------:R-:W-:-:S03]  /*1900*/  HADD2.F32 R66, -RZ, R5.H0_H0 ;  /* 0x20000005ff427230 */ /* 0x000fc60000004100 */
[----:B------:R-:W-:-:S04]  /*1910*/  FMUL.FTZ R21, R20, c[0x0][0x1ec] ;  /* 0x00007b0014157a20 */ /* 0x000fc80000410000 */
[----:B------:R-:W-:-:S04]  /*1920*/  FMUL.FTZ R66, R21, R66 ;  /* 0x0000004215427220 */ /* 0x000fc80000410000 */
[----:B------:R-:W-:Y:S02]  /*1930*/  @P0 FADD.FTZ R66, R34, R66 ;  /* 0x0000004222420221 */ /* 0x000fe40000010000 */
.L_x_22344:
[----:B------:R-:W-:Y:S05]  /*1940*/  BSYNC B0 ;  /* 0x0000000000007941 */ /* 0x000fea0003800000 */
.L_x_22343:
[----:B------:R-:W-:Y:S01]  /*1950*/  BSSY B0, `(.L_x_22345) ;  /* 0x0000007000007945 */ /* 0x000fe20003800000 */
[----:B------:R-:W-:Y:S05]  /*1960*/  @!P6 BRA `(.L_x_22346) ;  /* 0x000000500000e947 */ /* 0x000fea0003800000 */
[----:B-----5:R-:W-:Y:S02]  /*1970*/  HADD2.F32 R20, -RZ, R41.H1_H1 ;  /* 0x30000029ff147230 */ /* 0x020fe40000004100 */
[----:B------:R-:W-:-:S03]  /*1980*/  HADD2.F32 R67, -RZ, R5.H1_H1 ;  /* 0x30000005ff437230 */ /* 0x000fc60000004100 */
[----:B------:R-:W-:-:S04]  /*1990*/  FMUL.FTZ R20, R20, c[0x0][0x1ec] ;  /* 0x00007b0014147a20 */ /* 0x000fc80000410000 */
[----:B------:R-:W-:-:S04]  /*19a0*/  FMUL.FTZ R67, R20, R67 ;  /* 0x0000004314437220 */ /* 0x000fc80000410000 */
[----:B------:R-:W-:Y:S02]  /*19b0*/  @P0 FADD.FTZ R67, R35, R67 ;  /* 0x0000004323430221 */ /* 0x000fe40000010000 */
.L_x_22346:
[----:B------:R-:W-:Y:S05]  /*19c0*/  BSYNC B0 ;  /* 0x0000000000007941 */ /* 0x000fea0003800000 */
.L_x_22345:
[----:B------:R-:W-:Y:S01]  /*19d0*/  BSSY B0, `(.L_x_22347) ;  /* 0x0000007000007945 */ /* 0x000fe20003800000 */
[----:B------:R-:W-:Y:S05]  /*19e0*/  @!P6 BRA `(.L_x_22348) ;  /* 0x000000500000e947 */ /* 0x000fea0003800000 */
[----:B-----5:R-:W-:Y:S02]  /*19f0*/  HADD2.F32 R20, -RZ, R42.H0_H0 ;  /* 0x2000002aff147230 */ /* 0x020fe40000004100 */
[----:B------:R-:W-:-:S03]  /*1a00*/  HADD2.F32 R60, -RZ, R6.H0_H0 ;  /* 0x20000006ff3c7230 */ /* 0x000fc60000004100 */
[----:B------:R-:W-:-:S04]  /*1a10*/  FMUL.FTZ R21, R20, c[0x0][0x1ec] ;  /* 0x00007b0014157a20 */ /* 0x000fc80000410000 */
[----:B------:R-:W-:-:S04]  /*1a20*/  FMUL.FTZ R60, R21, R60 ;  /* 0x0000003c153c7220 */ /* 0x000fc80000410000 */
[----:B------:R-:W-:Y:S02]  /*1a30*/  @P0 FADD.FTZ R60, R36, R60 ;  /* 0x0000003c243c0221 */ /* 0x000fe40000010000 */
.L_x_22348:
[----:B------:R-:W-:Y:S05]  /*1a40*/  BSYNC B0 ;  /* 0x0000000000007941 */ /* 0x000fea0003800000 */
.L_x_22347:
[----:B------:R-:W-:Y:S01]  /*1a50*/  BSSY B0, `(.L_x_22349) ;  /* 0x0000007000007945 */ /* 0x000fe20003800000 */
[----:B------:R-:W-:Y:S05]  /*1a60*/  @!P6 BRA `(.L_x_22350) ;  /* 0x000000500000e947 */ /* 0x000fea0003800000 */
[----:B-----5:R-:W-:Y:S02]  /*1a70*/  HADD2.F32 R20, -RZ, R42.H1_H1 ;  /* 0x3000002aff147230 */ /* 0x020fe40000004100 */
[----:B------:R-:W-:-:S03]  /*1a80*/  HADD2.F32 R61, -RZ, R6.H1_H1 ;  /* 0x30000006ff3d7230 */ /* 0x000fc60000004100 */
[----:B------:R-:W-:-:S04]  /*1a90*/  FMUL.FTZ R20, R20, c[0x0][0x1ec] ;  /* 0x00007b0014147a20 */ /* 0x000fc80000410000 */
[----:B------:R-:W-:-:S04]  /*1aa0*/  FMUL.FTZ R61, R20, R61 ;  /* 0x0000003d143d7220 */ /* 0x000fc80000410000 */
[----:B------:R-:W-:Y:S02]  /*1ab0*/  @P0 FADD.FTZ R61, R37, R61 ;  /* 0x0000003d253d0221 */ /* 0x000fe40000010000 */
.L_x_22350:
[----:B------:R-:W-:Y:S05]  /*1ac0*/  BSYNC B0 ;  /* 0x0000000000007941 */ /* 0x000fea0003800000 */
.L_x_22349:
[----:B------:R-:W-:Y:S01]  /*1ad0*/  BSSY B0, `(.L_x_22351) ;  /* 0x0000006000007945 */ /* 0x000fe20003800000 */
[----:B------:R-:W-:Y:S05]  /*1ae0*/  @!P6 BRA `(.L_x_22352) ;  /* 0x000000400000e947 */ /* 0x000fea0003800000 */
[----:B-----5:R-:W-:-:S05]  /*1af0*/  HADD2.F32 R20, -RZ, R43.H0_H0 ;  /* 0x2000002bff147230 */ /* 0x020fca0000004100 */
[----:B------:R-:W-:-:S04]  /*1b00*/  FMUL.FTZ R21, R20, c[0x0][0x1ec] ;  /* 0x00007b0014157a20 */ /* 0x000fc80000410000 */
[----:B------:R-:W-:-:S04]  /*1b10*/  FMUL.FTZ R62, R148, R21 ;  /* 0x00000015943e7220 */ /* 0x000fc80000410000 */
[----:B------:R-:W-:Y:S02]  /*1b20*/  @P0 FADD.FTZ R62, R38, R62 ;  /* 0x0000003e263e0221 */ /* 0x000fe40000010000 */
.L_x_22352:
[----:B------:R-:W-:Y:S05]  /*1b30*/  BSYNC B0 ;  /* 0x0000000000007941 */ /* 0x000fea0003800000 */
.L_x_22351:
[----:B------:R-:W-:Y:S01]  /*1b40*/  BSSY B0, `(.L_x_22353) ;  /* 0x0000006000007945 */ /* 0x000fe20003800000 */
[----:B------:R-:W-:Y:S05]  /*1b50*/  @!P6 BRA `(.L_x_22354) ;  /* 0x000000400000e947 */ /* 0x000fea0003800000 */
[----:B-----5:R-:W-:-:S05]  /*1b60*/  HADD2.F32 R20, -RZ, R43.H1_H1 ;  /* 0x3000002bff147230 */ /* 0x020fca0000004100 */
[----:B------:R-:W-:-:S04]  /*1b70*/  FMUL.FTZ R20, R20, c[0x0][0x1ec] ;  /* 0x00007b0014147a20 */ /* 0x000fc80000410000 */
[----:B------:R-:W-:-:S04]  /*1b80*/  FMUL.FTZ R63, R153, R20 ;  /* 0x00000014993f7220 */ /* 0x000fc80000410000 */
[----:B------:R-:W-:Y:S02]  /*1b90*/  @P0 FADD.FTZ R63, R39, R63 ;  /* 0x0000003f273f0221 */ /* 0x000fe40000010000 */
.L_x_22354:
[----:B------:R-:W-:Y:S05]  /*1ba0*/  BSYNC B0 ;  /* 0x0000000000007941 */ /* 0x000fea0003800000 */
.L_x_22353:
        /* <DEDUP_REMOVED lines=42> */
.L_x_22356:
[----:B----4-:R-:W-:Y:S05]  /*1e50*/  BSYNC B0 ;  /* 0x0000000000007941 */ /* 0x010fea0003800000 */
.L_x_22355:
[----:B------:R-:W-:Y:S01]  /*1e60*/  BSSY B0, `(.L_x_22357) ;  /* 0x0000007000007945 */ /* 0x000fe20003800000 */
[----:B------:R-:W-:Y:S05]  /*1e70*/  @!P6 BRA `(.L_x_22358) ;  /* 0x000000500000e947 */ /* 0x000fea0003800000 */
[----:B-----5:R-:W-:Y:S02]  /*1e80*/  HADD2.F32 R20, -RZ, R40.H1_H1 ;  /* 0x30000028ff147230 */ /* 0x020fe40000004100 */
[----:B------:R-:W-:-:S03]  /*1e90*/  HADD2.F32 R73, -RZ, R8.H1_H1 ;  /* 0x30000008ff497230 */ /* 0x000fc60000004100 */
[----:B------:R-:W-:-:S04]  /*1ea0*/  FMUL.FTZ R20, R20, c[0x0][0x1ec] ;  /* 0x00007b0014147a20 */ /* 0x000fc80000410000 */
[----:B------:R-:W-:-:S04]  /*1eb0*/  FMUL.FTZ R73, R20, R73 ;  /* 0x0000004914497220 */ /* 0x000fc80000410000 */
[----:B------:R-:W-:Y:S02]  /*1ec0*/  @P0 FADD.FTZ R73, R33, R73 ;  /* 0x0000004921490221 */ /* 0x000fe40000010000 */
.L_x_22358:
[----:B------:R-:W-:Y:S05]  /*1ed0*/  BSYNC B0 ;  /* 0x0000000000007941 */ /* 0x000fea0003800000 */
.L_x_22357:
[----:B------:R-:W-:Y:S01]  /*1ee0*/  BSSY B0, `(.L_x_22359) ;  /* 0x0000007000007945 */ /* 0x000fe20003800000 */
[----:B------:R-:W-:Y:S05]  /*1ef0*/  @!P6 BRA `(.L_x_22360) ;  /* 0x000000500000e947 */ /* 0x000fea0003800000 */
[----:B-----5:R-:W-:Y:S02]  /*1f00*/  HADD2.F32 R20, -RZ, R41.H0_H0 ;  /* 0x20000029ff147230 */ /* 0x020fe40000004100 */
[----:B------:R-:W-:-:S03]  /*1f10*/  HADD2.F32 R74, -RZ, R9.H0_H0 ;  /* 0x20000009ff4a7230 */ /* 0x000fc60000004100 */
[----:B------:R-:W-:-:S04]  /*1f20*/  FMUL.FTZ R21, R20, c[0x0][0x1ec] ;  /* 0x00007b0014157a20 */ /* 0x000fc80000410000 */
[----:B------:R-:W-:-:S04]  /*1f30*/  FMUL.FTZ R74, R21, R74 ;  /* 0x0000004a154a7220 */ /* 0x000fc80000410000 */
[----:B------:R-:W-:Y:S02]  /*1f40*/  @P0 FADD.FTZ R74, R34, R74 ;  /* 0x0000004a224a0221 */ /* 0x000fe40000010000 */
.L_x_22360:
[----:B------:R-:W-:Y:S05]  /*1f50*/  BSYNC B0 ;  /* 0x0000000000007941 */ /* 0x000fea0003800000 */
.L_x_22359:
[----:B------:R-:W-:Y:S01]  /*1f60*/  BSSY B0, `(.L_x_22361) ;  /* 0x0000007000007945 */ /* 0x000fe20003800000 */
[----:B------:R-:W-:Y:S05]  /*1f70*/  @!P6 BRA `(.L_x_22362) ;  /* 0x000000500000e947 */ /* 0x000fea0003800000 */
[----:B-----5:R-:W-:Y:S02]  /*1f80*/  HADD2.F32 R20, -RZ, R41.H1_H1 ;  /* 0x30000029ff147230 */ /* 0x020fe40000004100 */
[----:B------:R-:W-:-:S03]  /*1f90*/  HADD2.F32 R75, -RZ, R9.H1_H1 ;  /* 0x30000009ff4b7230 */ /* 0x000fc60000004100 */
[----:B------:R-:W-:-:S04]  /*1fa0*/  FMUL.FTZ R20, R20, c[0x0][0x1ec] ;  /* 0x00007b0014147a20 */ /* 0x000fc80000410000 */
[----:B------:R-:W-:-:S04]  /*1fb0*/  FMUL.FTZ R75, R20, R75 ;  /* 0x0000004b144b7220 */ /* 0x000fc80000410000 */
[----:B------:R-:W-:Y:S02]  /*1fc0*/  @P0 FADD.FTZ R75, R35, R75 ;  /* 0x0000004b234b0221 */ /* 0x000fe40000010000 */
.L_x_22362:
[----:B------:R-:W-:Y:S05]  /*1fd0*/  BSYNC B0 ;  /* 0x0000000000007941 */ /* 0x000fea0003800000 */
.L_x_22361:
[----:B------:R-:W-:Y:S01]  /*1fe0*/  BSSY B0, `(.L_x_22363) ;  /* 0x0000007000007945 */ /* 0x000fe20003800000 */
[----:B------:R-:W-:Y:S05]  /*1ff0*/  @!P6 BRA `(.L_x_22364) ;  /* 0x000000500000e947 */ /* 0x000fea0003800000 */
[----:B-----5:R-:W-:Y:S02]  /*2000*/  HADD2.F32 R20, -RZ, R42.H0_H0 ;  /* 0x2000002aff147230 */ /* 0x020fe40000004100 */
[----:B------:R-:W-:-:S03]  /*2010*/  HADD2.F32 R68, -RZ, R10.H0_H0 ;  /* 0x2000000aff447230 */ /* 0x000fc60000004100 */
[----:B------:R-:W-:-:S04]  /*2020*/  FMUL.FTZ R21, R20, c[0x0][0x1ec] ;  /* 0x00007b0014157a20 */ /* 0x000fc80000410000 */
[----:B------:R-:W-:-:S04]  /*2030*/  FMUL.FTZ R68, R21, R68 ;  /* 0x0000004415447220 */ /* 0x000fc80000410000 */
[----:B------:R-:W-:Y:S02]  /*2040*/  @P0 FADD.FTZ R68, R36, R68 ;  /* 0x0000004424440221 */ /* 0x000fe40000010000 */
.L_x_22364:
[----:B------:R-:W-:Y:S05]  /*2050*/  BSYNC B0 ;  /* 0x0000000000007941 */ /* 0x000fea0003800000 */
.L_x_22363:
[----:B------:R-:W-:Y:S01]  /*2060*/  BSSY B0, `(.L_x_22365) ;  /* 0x0000007000007945 */ /* 0x000fe20003800000 */
[----:B------:R-:W-:Y:S05]  /*2070*/  @!P6 BRA `(.L_x_22366) ;  /* 0x000000500000e947 */ /* 0x000fea0003800000 */
[----:B-----5:R-:W-:Y:S02]  /*2080*/  HADD2.F32 R20, -RZ, R42.H1_H1 ;  /* 0x3000002aff147230 */ /* 0x020fe40000004100 */
[----:B------:R-:W-:-:S03]  /*2090*/  HADD2.F32 R69, -RZ, R10.H1_H1 ;  /* 0x3000000aff457230 */ /* 0x000fc60000004100 */
[----:B------:R-:W-:-:S04]  /*20a0*/  FMUL.FTZ R20, R20, c[0x0][0x1ec] ;  /* 0x00007b0014147a20 */ /* 0x000fc80000410000 */
[----:B------:R-:W-:-:S04]  /*20b0*/  FMUL.FTZ R69, R20, R69 ;  /* 0x0000004514457220 */ /* 0x000fc80000410000 */
[----:B------:R-:W-:Y:S02]  /*20c0*/  @P0 FADD.FTZ R69, R37, R69 ;  /* 0x0000004525450221 */ /* 0x000fe40000010000 */
.L_x_22366:
[----:B------:R-:W-:Y:S05]  /*20d0*/  BSYNC B0 ;  /* 0x0000000000007941 */ /* 0x000fea0003800000 */
.L_x_22365:
[----:B------:R-:W-:Y:S01]  /*20e0*/  BSSY B0, `(.L_x_22367) ;  /* 0x0000006000007945 */ /* 0x000fe20003800000 */
[----:B------:R-:W-:Y:S05]  /*20f0*/  @!P6 BRA `(.L_x_22368) ;  /* 0x000000400000e947 */ /* 0x000fea0003800000 */
[----:B-----5:R-:W-:-:S05]  /*2100*/  HADD2.F32 R20, -RZ, R43.H0_H0 ;  /* 0x2000002bff147230 */ /* 0x020fca0000004100 */
[----:B------:R-:W-:-:S04]  /*2110*/  FMUL.FTZ R20, R20, c[0x0][0x1ec] ;  /* 0x00007b0014147a20 */ /* 0x000fc80000410000 */
[----:B------:R-:W-:-:S04]  /*2120*/  FMUL.FTZ R70, R7, R20 ;  /* 0x0000001407467220 */ /* 0x000fc80000410000 */
[----:B------:R-:W-:Y:S02]  /*2130*/  @P0 FADD.FTZ R70, R38, R70 ;  /* 0x0000004626460221 */ /* 0x000fe40000010000 */
.L_x_22368:
[----:B------:R-:W-:Y:S05]  /*2140*/  BSYNC B0 ;  /* 0x0000000000007941 */ /* 0x000fea0003800000 */
.L_x_22367:
[----:B------:R-:W-:Y:S01]  /*2150*/  BSSY B0, `(.L_x_22369) ;  /* 0x0000006000007945 */ /* 0x000fe20003800000 */
[----:B------:R-:W-:Y:S05]  /*2160*/  @!P6 BRA `(.L_x_22370) ;  /* 0x000000400000e947 */ /* 0x000fea0003800000 */
[----:B-----5:R-:W-:-:S05]  /*2170*/  HADD2.F32 R20, -RZ, R43.H1_H1 ;  /* 0x3000002bff147230 */ /* 0x020fca0000004100 */
[----:B------:R-:W-:-:S04]  /*2180*/  FMUL.FTZ R20, R20, c[0x0][0x1ec] ;  /* 0x00007b0014147a20 */ /* 0x000fc80000410000 */
[----:B------:R-:W-:-:S04]  /*2190*/  FMUL.FTZ R71, R11, R20 ;  /* 0x000000140b477220 */ /* 0x000fc80000410000 */
[----:B------:R-:W-:Y:S02]  /*21a0*/  @P0 FADD.FTZ R71, R39, R71 ;  /* 0x0000004727470221 */ /* 0x000fe40000010000 */
.L_x_22370:
[----:B------:R-:W-:Y:S05]  /*21b0*/  BSYNC B0 ;  /* 0x0000000000007941 */ /* 0x000fea0003800000 */
.L_x_22369:
        /* <DEDUP_REMOVED lines=34> */
[----:B0----5:R-:W-:-:S05]  /*23e0*/  HADD2.F32 R2, -RZ, R40.H0_H0 ;  /* 0x20000028ff027230 */ /* 0x021fca0000004100 */
[----:B------:R-:W-:-:S04]  /*23f0*/  FMUL.FTZ R2, R2, c[0x0][0x1ec] ;  /* 0x00007b0002027a20 */ /* 0x000fc80000410000 */
[----:B------:R-:W-:-:S04]  /*2400*/  FMUL.FTZ R80, R141, R2 ;  /* 0x000000028d507220 */ /* 0x000fc80000410000 */
[----:B------:R-:W-:Y:S02]  /*2410*/  @P0 FADD.FTZ R80, R32, R80 ;  /* 0x0000005020500221 */ /* 0x000fe40000010000 */
.L_x_22372:
[----:B0-----:R-:W-:Y:S05]  /*2420*/  BSYNC B0 ;  /* 0x0000000000007941 */ /* 0x001fea0003800000 */
.L_x_22371:
[----:B------:R-:W-:Y:S01]  /*2430*/  BSSY B0, `(.L_x_22373) ;  /* 0x0000006000007945 */ /* 0x000fe20003800000 */
[----:B------:R-:W-:Y:S05]  /*2440*/  @!P6 BRA `(.L_x_22374) ;  /* 0x000000400000e947 */ /* 0x000fea0003800000 */
[----:B-----5:R-:W-:-:S05]  /*2450*/  HADD2.F32 R2, -RZ, R40.H1_H1 ;  /* 0x30000028ff027230 */ /* 0x020fca0000004100 */
[----:B------:R-:W-:-:S04]  /*2460*/  FMUL.FTZ R2, R2, c[0x0][0x1ec] ;  /* 0x00007b0002027a20 */ /* 0x000fc80000410000 */
[----:B------:R-:W-:-:S04]  /*2470*/  FMUL.FTZ R81, R143, R2 ;  /* 0x000000028f517220 */ /* 0x000fc80000410000 */
[----:B------:R-:W-:Y:S02]  /*2480*/  @P0 FADD.FTZ R81, R33, R81 ;  /* 0x0000005121510221 */ /* 0x000fe40000010000 */
.L_x_22374:
[----:B------:R-:W-:Y:S05]  /*2490*/  BSYNC B0 ;  /* 0x0000000000007941 */ /* 0x000fea0003800000 */
.L_x_22373:
[----:B------:R-:W-:Y:S01]  /*24a0*/  BSSY B0, `(.L_x_22375) ;  /* 0x0000006000007945 */ /* 0x000fe20003800000 */
[----:B------:R-:W-:Y:S05]  /*24b0*/  @!P6 BRA `(.L_x_22376) ;  /* 0x000000400000e947 */ /* 0x000fea0003800000 */
[----:B-----5:R-:W-:-:S05]  /*24c0*/  HADD2.F32 R2, -RZ, R41.H0_H0 ;  /* 0x20000029ff027230 */ /* 0x020fca0000004100 */
[----:B------:R-:W-:-:S04]  /*24d0*/  FMUL.FTZ R3, R2, c[0x0][0x1ec] ;  /* 0x00007b0002037a20 */ /* 0x000fc80000410000 */
[----:B------:R-:W-:-:S04]  /*24e0*/  FMUL.FTZ R82, R142, R3 ;  /* 0x000000038e527220 */ /* 0x000fc80000410000 */
[----:B------:R-:W-:Y:S02]  /*24f0*/  @P0 FADD.FTZ R82, R34, R82 ;  /* 0x0000005222520221 */ /* 0x000fe40000010000 */
.L_x_22376:
[----:B------:R-:W-:Y:S05]  /*2500*/  BSYNC B0 ;  /* 0x0000000000007941 */ /* 0x000fea0003800000 */
.L_x_22375:
[----:B------:R-:W-:Y:S01]  /*2510*/  BSSY B0, `(.L_x_22377) ;  /* 0x0000006000007945 */ /* 0x000fe20003800000 */
[----:B------:R-:W-:Y:S05]  /*2520*/  @!P6 BRA `(.L_x_22378) ;  /* 0x000000400000e947 */ /* 0x000fea0003800000 */
[----:B-----5:R-:W-:-:S05]  /*2530*/  HADD2.F32 R2, -RZ, R41.H1_H1 ;  /* 0x30000029ff027230 */ /* 0x020fca0000004100 */
[----:B------:R-:W-:-:S04]  /*2540*/  FMUL.FTZ R2, R2, c[0x0][0x1ec] ;  /* 0x00007b0002027a20 */ /* 0x000fc80000410000 */
[----:B------:R-:W-:-:S04]  /*2550*/  FMUL.FTZ R83, R145, R2 ;  /* 0x0000000291537220 */ /* 0x000fc80000410000 */
[----:B------:R-:W-:Y:S02]  /*2560*/  @P0 FADD.FTZ R83, R35, R83 ;  /* 0x0000005323530221 */ /* 0x000fe40000010000 */
.L_x_22378:
[----:B------:R-:W-:Y:S05]  /*2570*/  BSYNC B0 ;  /* 0x0000000000007941 */ /* 0x000fea0003800000 */
.L_x_22377:
[----:B------:R-:W-:Y:S01]  /*2580*/  BSSY B0, `(.L_x_22379) ;  /* 0x0000006000007945 */ /* 0x000fe20003800000 */
[----:B------:R-:W-:Y:S05]  /*2590*/  @!P6 BRA `(.L_x_22380) ;  /* 0x000000400000e947 */ /* 0x000fea0003800000 */
[----:B-----5:R-:W-:-:S05]  /*25a0*/  HADD2.F32 R2, -RZ, R42.H0_H0 ;  /* 0x2000002aff027230 */ /* 0x020fca0000004100 */
[----:B------:R-:W-:-:S04]  /*25b0*/  FMUL.FTZ R3, R2, c[0x0][0x1ec] ;  /* 0x00007b0002037a20 */ /* 0x000fc80000410000 */
[----:B------:R-:W-:-:S04]  /*25c0*/  FMUL.FTZ R76, R144, R3 ;  /* 0x00000003904c7220 */ /* 0x000fc80000410000 */
[----:B------:R-:W-:Y:S02]  /*25d0*/  @P0 FADD.FTZ R76, R36, R76 ;  /* 0x0000004c244c0221 */ /* 0x000fe40000010000 */
.L_x_22380:
[----:B------:R-:W-:Y:S05]  /*25e0*/  BSYNC B0 ;  /* 0x0000000000007941 */ /* 0x000fea0003800000 */
.L_x_22379:
[----:B------:R-:W-:Y:S01]  /*25f0*/  BSSY B0, `(.L_x_22381) ;  /* 0x0000006000007945 */ /* 0x000fe20003800000 */
[----:B------:R-:W-:Y:S05]  /*2600*/  @!P6 BRA `(.L_x_22382) ;  /* 0x000000400000e947 */ /* 0x000fea0003800000 */
[----:B-----5:R-:W-:-:S05]  /*2610*/  HADD2.F32 R2, -RZ, R42.H1_H1 ;  /* 0x3000002aff027230 */ /* 0x020fca0000004100 */
[----:B------:R-:W-:-:S04]  /*2620*/  FMUL.FTZ R2, R2, c[0x0][0x1ec] ;  /* 0x00007b0002027a20 */ /* 0x000fc80000410000 */
[----:B------:R-:W-:-:S04]  /*2630*/  FMUL.FTZ R77, R147, R2 ;  /* 0x00000002934d7220 */ /* 0x000fc80000410000 */
[----:B------:R-:W-:Y:S02]  /*2640*/  @P0 FADD.FTZ R77, R37, R77 ;  /* 0x0000004d254d0221 */ /* 0x000fe40000010000 */
.L_x_22382:
[----:B------:R-:W-:Y:S05]  /*2650*/  BSYNC B0 ;  /* 0x0000000000007941 */ /* 0x000fea0003800000 */
.L_x_22381:
[----:B------:R-:W-:Y:S01]  /*2660*/  BSSY B0, `(.L_x_22383) ;  /* 0x0000006000007945 */ /* 0x000fe20003800000 */
[----:B------:R-:W-:Y:S05]  /*2670*/  @!P6 BRA `(.L_x_22384) ;  /* 0x000000400000e947 */ /* 0x000fea0003800000 */
[----:B-----5:R-:W-:-:S05]  /*2680*/  HADD2.F32 R2, -RZ, R43.H0_H0 ;  /* 0x2000002bff027230 */ /* 0x020fca0000004100 */
[----:B------:R-:W-:-:S04]  /*2690*/  FMUL.FTZ R3, R2, c[0x0][0x1ec] ;  /* 0x00007b0002037a20 */ /* 0x000fc80000410000 */
[----:B------:R-:W-:-:S04]  /*26a0*/  FMUL.FTZ R78, R146, R3 ;  /* 0x00000003924e7220 */ /* 0x000fc80000410000 */
[----:B------:R-:W-:Y:S02]  /*26b0*/  @P0 FADD.FTZ R78, R38, R78 ;  /* 0x0000004e264e0221 */ /* 0x000fe40000010000 */
.L_x_22384:
[----:B------:R-:W-:Y:S05]  /*26c0*/  BSYNC B0 ;  /* 0x0000000000007941 */ /* 0x000fea0003800000 */
.L_x_22383:
[----:B------:R-:W-:Y:S01]  /*26d0*/  BSSY B0, `(.L_x_22385) ;  /* 0x0000006000007945 */ /* 0x000fe20003800000 */
[----:B------:R-:W-:Y:S05]  /*26e0*/  @!P6 BRA `(.L_x_22386) ;  /* 0x000000400000e947 */ /* 0x000fea0003800000 */
[----:B-----5:R-:W-:-:S05]  /*26f0*/  HADD2.F32 R2, -RZ, R43.H1_H1 ;  /* 0x3000002bff027230 */ /* 0x020fca0000004100 */
[----:B------:R-:W-:-:S04]  /*2700*/  FMUL.FTZ R79, R2, c[0x0][0x1ec] ;  /* 0x00007b00024f7a20 */ /* 0x000fc80000410000 */
[----:B------:R-:W-:-:S04]  /*2710*/  FMUL.FTZ R79, R152, R79 ;  /* 0x0000004f984f7220 */ /* 0x000fc80000410000 */
[----:B------:R-:W-:Y:S02]  /*2720*/  @P0 FADD.FTZ R79, R39, R79 ;  /* 0x0000004f274f0221 */ /* 0x000fe40000010000 */
.L_x_22386:
[----:B------:R-:W-:Y:S05]  /*2730*/  BSYNC B0 ;  /* 0x0000000000007941 */ /* 0x000fea0003800000 */
.L_x_22385:
        /* <DEDUP_REMOVED lines=48> */
.L_x_22393:
        /* <DEDUP_REMOVED lines=100> */
.L_x_22394:
        /* <DEDUP_REMOVED lines=107> */
[----:B------:R-:W-:Y:S01]  /*3730*/  HADD2.F32 R2, -RZ, R15.H0_H0 ;  /* 0x2000000fff027230 */ /* 0x000fe20000004100 */
[C---:B------:R-:W-:Y:S01]  /*3740*/  FMUL.FTZ R17, R25.reuse, R16 ;  /* 0x0000001019117220 */ /* 0x040fe20000410000 */
[----:B------:R-:W-:Y:S01]  /*3750*/  HADD2.F32 R16, -RZ, R13.H1_H1 ;  /* 0x3000000dff107230 */ /* 0x000fe20000004100 */
[C---:B------:R-:W-:Y:S01]  /*3760*/  FMUL.FTZ R21, R25.reuse, R20 ;  /* 0x0000001419157220 */ /* 0x040fe20000410000 */
[----:B------:R-:W-:Y:S01]  /*3770*/  HADD2.F32 R20, -RZ, R15.H1_H1 ;  /* 0x3000000fff147230 */ /* 0x000fe20000004100 */
[----:B------:R-:W-:-:S02]  /*3780*/  FMUL.FTZ R46, R25, R46 ;  /* 0x0000002e192e7220 */ /* 0x000fc40000410000 */
[----:B------:R-:W-:Y:S01]  /*3790*/  FFMA.FTZ R21, R21, R16, R120 ;  /* 0x0000001015157223 */ /* 0x000fe20000010078 */
[--C-:B------:R-:W-:Y:S01]  /*37a0*/  HADD2.F32 R16, -RZ, R12.reuse.H1_H1 ;  /* 0x3000000cff107230 */ /* 0x100fe20000004100 */
[----:B------:R-:W-:Y:S01]  /*37b0*/  FFMA.FTZ R46, R46, R2, R117 ;  /* 0x000000022e2e7223 */ /* 0x000fe20000010075 */
[----:B------:R-:W-:Y:S01]  /*37c0*/  HADD2.F32 R2, -RZ, R12.H0_H0 ;  /* 0x2000000cff027230 */ /* 0x000fe20000004100 */
[C---:B------:R-:W-:Y:S02]  /*37d0*/  FMUL.FTZ R48, R25.reuse, R48 ;  /* 0x0000003019307220 */ /* 0x040fe40000410000 */
[C---:B------:R-:W-:Y:S02]  /*37e0*/  FMUL.FTZ R50, R25.reuse, R50 ;  /* 0x0000003219327220 */ /* 0x040fe40000410000 */
[----:B------:R-:W-:Y:S02]  /*37f0*/  FMUL.FTZ R29, R25, R176 ;  /* 0x000000b0191d7220 */ /* 0x000fe40000410000 */
[----:B------:R-:W-:-:S02]  /*3800*/  IMAD R24, R24, c[0x0][0x168], RZ ;  /* 0x00005a0018187a24 */ /* 0x000fc400078e02ff */
        /* <DEDUP_REMOVED lines=34> */
[--C-:B------:R-:W-:Y:S01]  /*3a30*/  HADD2.F32 R25, -RZ, R19.reuse.H1_H1 ;  /* 0x30000013ff197230 */ /* 0x100fe20000004100 */
[----:B------:R-:W-:Y:S01]  /*3a40*/  FFMA.FTZ R29, R29, R20, R116 ;  /* 0x000000141d1d7223 */ /* 0x000fe20000010074 */
[----:B------:R-:W-:Y:S01]  /*3a50*/  HADD2.F32 R20, -RZ, R19.H0_H0 ;  /* 0x20000013ff147230 */ /* 0x000fe20000004100 */
[----:B------:R-:W-:Y:S01]  /*3a60*/  FFMA.FTZ R50, R50, R3, R121 ;  /* 0x0000000332327223 */ /* 0x000fe20000010079 */
[----:B------:R-:W-:Y:S01]  /*3a70*/  SHF.R.S32.HI R3, RZ, 0x1f, R24 ;  /* 0x0000001fff037819 */ /* 0x000fe20000011418 */
[----:B------:R-:W-:Y:S01]  /*3a80*/  FFMA.FTZ R2, R48, R2, R123 ;  /* 0x0000000230027223 */ /* 0x000fe2000001007b */
[----:B------:R-:W-:Y:S01]  /*3a90*/  F2FP.PACK_AB R63, R29, R46 ;  /* 0x0000002e1d3f723e */ /* 0x000fe200000000ff */
[----:B------:R-:W-:Y:S01]  /*3aa0*/  FFMA.FTZ R17, R17, R16, R122 ;  /* 0x0000001011117223 */ /* 0x000fe2000001007a */
[----:B------:R-:W-:Y:S01]  /*3ab0*/  LEA.HI R3, R3, R24, RZ, 0x3 ;  /* 0x0000001803037211 */ /* 0x000fe200078f18ff */
[----:B------:R-:W-:Y:S01]  /*3ac0*/  FFMA.FTZ R47, R47, R25, R108 ;  /* 0x000000192f2f7223 */ /* 0x000fe2000001006c */
[----:B------:R-:W-:Y:S01]  /*3ad0*/  HADD2.F32 R24, -RZ, R23.H1_H1 ;  /* 0x30000017ff187230 */ /* 0x000fe20000004100 */
[----:B------:R-:W-:Y:S01]  /*3ae0*/  FFMA.FTZ R52, R158, R52, R111 ;  /* 0x000000349e347223 */ /* 0x000fe2000001006f */
[----:B------:R-:W-:Y:S01]  /*3af0*/  F2FP.PACK_AB R60, R17, R2 ;  /* 0x00000002113c723e */ /* 0x000fe200000000ff */
[--C-:B------:R-:W-:Y:S01]  /*3b00*/  HADD2.F32 R25, -RZ, R27.reuse.H0_H0 ;  /* 0x2000001bff197230 */ /* 0x100fe20000004100 */
[----:B------:R-:W-:Y:S01]  /*3b10*/  FFMA.FTZ R29, R161, R182, R110 ;  /* 0x000000b6a11d7223 */ /* 0x000fe2000001006e */
[----:B------:R-:W-:Y:S01]  /*3b20*/  HADD2.F32 R48, -RZ, R27.H1_H1 ;  /* 0x3000001bff307230 */ /* 0x000fe20000004100 */
[----:B------:R-:W-:Y:S01]  /*3b30*/  FFMA.FTZ R56, R14, R56, R115 ;  /* 0x000000380e387223 */ /* 0x000fe20000010073 */
[----:B------:R-:W-:Y:S01]  /*3b40*/  HADD2.F32 R16, -RZ, R23.H0_H0 ;  /* 0x20000017ff107230 */ /* 0x000fe20000004100 */
[----:B------:R-:W-:Y:S01]  /*3b50*/  FFMA.FTZ R17, R157, R178, R114 ;  /* 0x000000b29d117223 */ /* 0x000fe20000010072 */
[----:B------:R-:W-:Y:S01]  /*3b60*/  F2FP.PACK_AB R58, R29, R52 ;  /* 0x000000341d3a723e */ /* 0x000fe200000000ff */
[----:B------:R-:W-:Y:S01]  /*3b70*/  FFMA.FTZ R20, R54, R20, R109 ;  /* 0x0000001436147223 */ /* 0x000fe2000001006d */
[--C-:B------:R-:W-:Y:S01]  /*3b80*/  HADD2.F32 R54, -RZ, R31.reuse.H0_H0 ;  /* 0x2000001fff367230 */ /* 0x100fe20000004100 */
[----:B------:R-:W-:Y:S01]  /*3b90*/  FFMA.FTZ R51, R51, R24, R100 ;  /* 0x0000001833337223 */ /* 0x000fe20000010064 */
[----:B------:R-:W-:Y:S01]  /*3ba0*/  F2FP.PACK_AB R56, R17, R56 ;  /* 0x000000381138723e */ /* 0x000fe200000000ff */
[----:B------:R-:W-:Y:S01]  /*3bb0*/  FFMA.FTZ R70, R70, R25, R93 ;  /* 0x0000001946467223 */ /* 0x000fe2000001005d */
[----:B------:R-:W-:Y:S01]  /*3bc0*/  HADD2.F32 R24, -RZ, R31.H1_H1 ;  /* 0x3000001fff187230 */ /* 0x000fe20000004100 */
[----:B------:R-:W-:Y:S01]  /*3bd0*/  FFMA.FTZ R65, R53, R48, R92 ;  /* 0x0000003035417223 */ /* 0x000fe2000001005c */
[----:B------:R-:W-:Y:S01]  /*3be0*/  F2FP.PACK_AB R61, R21, R50 ;  /* 0x00000032153d723e */ /* 0x000fe200000000ff */
[----:B------:R-:W-:Y:S01]  /*3bf0*/  FFMA.FTZ R44, R154, R44, R119 ;  /* 0x0000002c9a2c7223 */ /* 0x000fe20000010077 */
[----:B------:R-:W-:Y:S01]  /*3c00*/  LEA.HI.SX32 R3, R3, R124, 0x1d ;  /* 0x0000007c03037211 */ /* 0x000fe200078feaff */
[----:B------:R-:W-:Y:S01]  /*3c10*/  FFMA.FTZ R25, R155, R28, R118 ;  /* 0x0000001c9b197223 */ /* 0x000fe20000010076 */
[----:B------:R-:W-:Y:S01]  /*3c20*/  MOV R29, 0x10 ;  /* 0x00000010001d7802 */ /* 0x000fe20000000f00 */
        /* <DEDUP_REMOVED lines=52> */
.L_x_22390:
[----:B-1----:R-:W-:Y:S05]  /*3f70*/  BSYNC B0 ;  /* 0x0000000000007941 */ /* 0x002fea0003800000 */
.L_x_22389:
[----:B------:R-:W-:Y:S02]  /*3f80*/  IADD3 R150, R150, c[0x0][0x160], RZ ;  /* 0x0000580096967a10 */ /* 0x000fe40007ffe0ff */
[----:B------:R-:W-:-:S02]  /*3f90*/  LOP3.LUT P1, RZ, R172, 0xff, RZ, 0xc0, !PT ;  /* 0x000000ffacff7812 */ /* 0x000fc4000782c0ff */
[----:B------:R-:W-:Y:S02]  /*3fa0*/  ISETP.GE.AND P0, PT, R150, c[0x0][0x164], PT ;  /* 0x0000590096007a0c */ /* 0x000fe40003f06270 */
[----:B------:R-:W-:-:S11]  /*3fb0*/  SEL R172, RZ, 0x1, P1 ;  /* 0x00000001ffac7807 */ /* 0x000fd60000800000 */
[----:B0----5:R-:W-:Y:S01]  /*3fc0*/  @P0 CALL.REL.NOINC `(.L_x_22391) ;  /* 0x0000001000000944 */ /* 0x021fe20003c00000 */
[----:B------:R-:W-:Y:S05]  /*3fd0*/  BRA `(.L_x_22392) ;  /* 0xffffc93000007947 */ /* 0x000fea000383ffff */
.L_x_22391:
[----:B------:R-:W-:Y:S05]  /*3fe0*/  EXIT ;  /* 0x000000000000794d */ /* 0x000fea0003800000 */
.L_x_22387:
[----:B------:R-:W-:Y:S01]  /*3ff0*/  HFMA2.MMA R176, -RZ, RZ, 0, 5.9604644775390625e-08 ;  /* 0x00000001ffb07435 */ /* 0x000fe200000001ff */
[----:B0-----:R-:W-:Y:S02]  /*4000*/  MOV R3, 0x1f ;  /* 0x0000001f00037802 */ /* 0x001fe40000000f00 */
[----:B------:R-:W-:Y:S02]  /*4010*/  MOV R28, 0xffffffff ;  /* 0xffffffff001c7802 */ /* 0x000fe40000000f00 */
[----:B------:R-:W-:Y:S02]  /*4020*/  MOV R16, 0x4040 ;  /* 0x0000404000107802 */ /* 0x000fe40000000f00 */
[----:B-----5:R-:W-:Y:S05]  /*4030*/  CALL.REL.NOINC `($__internal_103_$__cuda_sm70_shflsync_bfly_p) ;  /* 0x0000089000007944 */ /* 0x020fea0003c00000 */
[----:B-1----:R-:W-:Y:S01]  /*4040*/  MOV R2, R176 ;  /* 0x000000b000027202 */ /* 0x002fe20000000f00 */
[----:B0-----:R-:W-:Y:S05]  /*4050*/  BRA `(.L_x_22393) ;  /* 0xffffe9e000007947 */ /* 0x001fea000383ffff */
.L_x_22388:
[----:B------:R-:W-:Y:S01]  /*4060*/  HFMA2.MMA R176, -RZ, RZ, 0, 1.1920928955078125e-07 ;  /* 0x00000002ffb07435 */ /* 0x000fe200000001ff */
[----:B------:R-:W-:Y:S02]  /*4070*/  MOV R3, 0x1f ;  /* 0x0000001f00037802 */ /* 0x000fe40000000f00 */
[----:B------:R-:W-:Y:S02]  /*4080*/  MOV R28, 0xffffffff ;  /* 0xffffffff001c7802 */ /* 0x000fe40000000f00 */
[----:B------:R-:W-:-:S02]  /*4090*/  MOV R16, 0x40b0 ;  /* 0x000040b000107802 */ /* 0x000fc40000000f00 */
[----:B-----5:R-:W-:Y:S05]  /*40a0*/  CALL.REL.NOINC `($__internal_103_$__cuda_sm70_shflsync_bfly_p) ;  /* 0x0000082000007944 */ /* 0x020fea0003c00000 */
[----:B01----:R-:W-:Y:S01]  /*40b0*/  FADD.FTZ R29, R29, R176 ;  /* 0x000000b01d1d7221 */ /* 0x003fe20000010000 */
[----:B------:R-:W-:Y:S01]  /*40c0*/  HFMA2.MMA R176, -RZ, RZ, 0, 2.384185791015625e-07 ;  /* 0x00000004ffb07435 */ /* 0x000fe200000001ff */
[----:B------:R-:W-:-:S02]  /*40d0*/  MOV R3, 0x1f ;  /* 0x0000001f00037802 */ /* 0x000fc40000000f00 */
[----:B------:R-:W-:Y:S02]  /*40e0*/  MOV R28, 0xffffffff ;  /* 0xffffffff001c7802 */ /* 0x000fe40000000f00 */
[----:B------:R-:W-:Y:S02]  /*40f0*/  MOV R16, 0x4110 ;  /* 0x0000411000107802 */ /* 0x000fe40000000f00 */
[----:B------:R-:W-:Y:S05]  /*4100*/  CALL.REL.NOINC `($__internal_103_$__cuda_sm70_shflsync_bfly_p) ;  /* 0x000007c000007944 */ /* 0x000fea0003c00000 */
[----:B01----:R-:W-:Y:S01]  /*4110*/  FADD.FTZ R29, R29, R176 ;  /* 0x000000b01d1d7221 */ /* 0x003fe20000010000 */
[----:B------:R-:W-:Y:S01]  /*4120*/  HFMA2.MMA R176, -RZ, RZ, 0, 4.76837158203125e-07 ;  /* 0x00000008ffb07435 */ /* 0x000fe200000001ff */
[----:B------:R-:W-:Y:S02]  /*4130*/  MOV R3, 0x1f ;  /* 0x0000001f00037802 */ /* 0x000fe40000000f00 */
[----:B------:R-:W-:Y:S02]  /*4140*/  MOV R28, 0xffffffff ;  /* 0xffffffff001c7802 */ /* 0x000fe40000000f00 */
[----:B------:R-:W-:Y:S02]  /*4150*/  MOV R16, 0x4170 ;  /* 0x0000417000107802 */ /* 0x000fe40000000f00 */
[----:B------:R-:W-:Y:S05]  /*4160*/  CALL.REL.NOINC `($__internal_103_$__cuda_sm70_shflsync_bfly_p) ;  /* 0x0000076000007944 */ /* 0x000fea0003c00000 */
[----:B01----:R-:W-:Y:S01]  /*4170*/  FADD.FTZ R29, R29, R176 ;  /* 0x000000b01d1d7221 */ /* 0x003fe20000010000 */
[----:B------:R-:W-:Y:S01]  /*4180*/  HFMA2.MMA R176, -RZ, RZ, 0, 9.5367431640625e-07 ;  /* 0x00000010ffb07435 */ /* 0x000fe200000001ff */
[----:B------:R-:W-:-:S02]  /*4190*/  MOV R3, 0x1f ;  /* 0x0000001f00037802 */ /* 0x000fc40000000f00 */
[----:B------:R-:W-:Y:S02]  /*41a0*/  MOV R28, 0xffffffff ;  /* 0xffffffff001c7802 */ /* 0x000fe40000000f00 */
[----:B------:R-:W-:Y:S02]  /*41b0*/  MOV R16, 0x41d0 ;  /* 0x000041d000107802 */ /* 0x000fe40000000f00 */
[----:B------:R-:W-:Y:S05]  /*41c0*/  CALL.REL.NOINC `($__internal_103_$__cuda_sm70_shflsync_bfly_p) ;  /* 0x0000070000007944 */ /* 0x000fea0003c00000 */
        /* <DEDUP_REMOVED lines=86> */
[----:B------:R-:W-:Y:S05]  /*4730*/  CALL.REL.NOINC `($__internal_103_$__cuda_sm70_shflsync_bfly_p) ;  /* 0x0000019000007944 */ /* 0x000fea0003c00000 */
[----:B01----:R-:W-:Y:S01]  /*4740*/  FADD.FTZ R29, R29, R176 ;  /* 0x000000b01d1d7221 */ /* 0x003fe20000010000 */
[----:B------:R-:W-:Y:S01]  /*4750*/  HFMA2.MMA R176, -RZ, RZ, 0, 1.1920928955078125e-07 ;  /* 0x00000002ffb07435 */ /* 0x000fe200000001ff */
[----:B------:R-:W-:Y:S02]  /*4760*/  MOV R3, 0x1f ;  /* 0x0000001f00037802 */ /* 0x000fe40000000f00 */
[----:B------:R-:W-:Y:S02]  /*4770*/  MOV R28, 0xffffffff ;  /* 0xffffffff001c7802 */ /* 0x000fe40000000f00 */
[----:B------:R-:W-:Y:S02]  /*4780*/  MOV R16, 0x47a0 ;  /* 0x000047a000107802 */ /* 0x000fe40000000f00 */
[----:B------:R-:W-:Y:S05]  /*4790*/  CALL.REL.NOINC `($__internal_103_$__cuda_sm70_shflsync_bfly_p) ;  /* 0x0000013000007944 */ /* 0x000fea0003c00000 */
        /* <DEDUP_REMOVED lines=18> */
[----:B01----:R-:W-:Y:S05]  /*48c0*/  BRA `(.L_x_22394) ;  /* 0xffffe7b000007947 */ /* 0x003fea000383ffff */
        .weak           $__internal_103_$__cuda_sm70_shflsync_bfly_p
        .type           $__internal_103_$__cuda_sm70_shflsync_bfly_p,@function
        .size           $__internal_103_$__cuda_sm70_shflsync_bfly_p,(.L_x_36143 - $__internal_103_$__cuda_sm70_shflsync_bfly_p)
$__internal_103_$__cuda_sm70_shflsync_bfly_p:
[----:B------:R-:W-:Y:S01]  /*48d0*/  HFMA2.MMA R17, -RZ, RZ, 0, 0 ;  /* 0x00000000ff117435 */ /* 0x000fe200000001ff */
[----:B------:R-:W-:Y:S04]  /*48e0*/  WARPSYNC R28 ;  /* 0x0000001c00007348 */ /* 0x000fe80003800000 */
[----:B------:R0:W1:Y:S01]  /*48f0*/  SHFL.BFLY PT, R176, R29, R176, R3 ;  /* 0x0c0000b01db07389 */ /* 0x00006200000e0003 */
[----:B------:R-:W-:Y:S05]  /*4900*/  RET.REL.NODEC R16 `(_ZN10layer_norm13ln_fwd_kernelINS_13Kernel_traitsI6__halfS2_fS2_fjLj5120ELj1ELj1ELj4ELj16ENS_18Kernel_traits_baseILj5120ES2_S2_fS2_fjLj128EEEEELb0ELb1ELb1ELb1EEEvNS_9FwdParamsE) ;  /* 0xffffb6f010007950 */ /* 0x000fea0003c3ffff */
.L_x_22395:
        /* <DEDUP_REMOVED lines=15> */
.L_x_36143:


//--------------------- .text._ZN10layer_norm13ln_fwd_kernelINS_13Kernel_traitsI6__halfS2_fS2_fjLj5120ELj1ELj1ELj4ELj16ENS_18Kernel_traits_baseILj5120ES2_S2_fS2_fjLj128EEEEELb1ELb0ELb0ELb0EEEvNS_9FwdParamsE --------------------------
	.section	.text._ZN10layer_norm13ln_fwd_kernelINS_13Kernel_traitsI6__halfS2_fS2_fjLj5120ELj1ELj1ELj4ELj16ENS_18Kernel_traits_baseILj5120ES2_S2_fS2_fjLj128EEEEELb1ELb0ELb0ELb0EEEvNS_9FwdParamsE,"ax",@progbits
	.sectioninfo	@"SHI_REGISTERS=163"
	.align	128
        .global         _ZN10layer_norm13ln_fwd_kernelINS_13Kernel_traitsI6__halfS2_fS2_fjLj5120ELj1ELj1ELj4ELj16ENS_18Kernel_traits_baseILj5120ES2_S2_fS2_fjLj128EEEEELb1ELb0ELb0ELb0EEEvNS_9FwdParamsE
        .type           _ZN10layer_norm13ln_fwd_kernelINS_13Kernel_traitsI6__halfS2_fS2_fjLj5120ELj1ELj1ELj4ELj16ENS_18Kernel_traits_baseILj5120ES2_S2_fS2_fjLj128EEEEELb1ELb0ELb0ELb0EEEvNS_9FwdParamsE,@function
        .size           _ZN10layer_norm13ln_fwd_kernelINS_13Kernel_traitsI6__halfS2_fS2_fjLj5120ELj1ELj1ELj4ELj16ENS_18Kernel_traits_baseILj5120ES2_S2_fS2_fjLj128EEEEELb1ELb0ELb0ELb0EEEvNS_9FwdParamsE,(.L_x_36144 - _ZN10layer_norm13ln_fwd_kernelINS_13Kernel_traitsI6__halfS2_fS2_fjLj5120ELj1ELj1ELj4ELj16ENS_18Kernel_traits_baseILj5120ES2_S2_fS2_fjLj128EEEEELb1ELb0ELb0ELb0EEEvNS_9FwdParamsE)
        .other          _ZN10layer_norm13ln_fwd_kernelINS_13Kernel_traitsI6__halfS2_fS2_fjLj5120ELj1ELj1ELj4ELj16ENS_18Kernel_traits_baseILj5120ES2_S2_fS2_fjLj128EEEEELb1ELb0ELb0ELb0EEEvNS_9FwdParamsE,@"STO_CUDA_ENTRY STV_DEFAULT"
_ZN10layer_norm13ln_fwd_kernelINS_13Kernel_traitsI6__halfS2_fS2_fjLj5120ELj1ELj1ELj4ELj16ENS_18Kernel_traits_baseILj5120ES2_S2_fS2_fjLj128EEEEELb1ELb0ELb0ELb0EEEvNS_9FwdParamsE:
.text._ZN10layer_norm13ln_fwd_kernelINS_13Kernel_traitsI6__halfS2_fS2_fjLj5120ELj1ELj1ELj4ELj16ENS_18Kernel_traits_baseILj5120ES2_S2_fS2_fjLj128EEEEELb1ELb0ELb0ELb0EEEvNS_9FwdParamsE:
        /* <DEDUP_REMOVED lines=109> */
.L_x_22397:
[----:B0-----:R-:W-:Y:S05]  /*06d0*/  BSYNC B0 ;  /* 0x0000000000007941 */ /* 0x001fea0003800000 */
.L_x_22396:
        /* <DEDUP_REMOVED lines=13> */
.L_x_22399:
[----:B0-----:R-:W-:Y:S05]  /*07b0*/  BSYNC B0 ;  /* 0x0000000000007941 */ /* 0x001fea0003800000 */
.L_x_22398:
        /* <DEDUP_REMOVED lines=13> */
.L_x_22401:
[----:B0-----:R-:W-:Y:S05]  /*0890*/  BSYNC B0 ;  /* 0x0000000000007941 */ /* 0x001fea0003800000 */
.L_x_22400:
        /* <DEDUP_REMOVED lines=13> */
.L_x_22403:
[----:B0-----:R-:W-:Y:S05]  /*0970*/  BSYNC B0 ;  /* 0x0000000000007941 */ /* 0x001fea0003800000 */
.L_x_22402:
        /* <DEDUP_REMOVED lines=12> */
.L_x_22405:
[----:B0-----:R-:W-:Y:S05]  /*0a40*/  BSYNC B0 ;  /* 0x0000000000007941 */ /* 0x001fea0003800000 */
.L_x_22404:
[----:B------:R-:W-:Y:S02]  /*0a50*/  ISETP.GE.AND P0, PT, R26, c[0x0][0x164], PT ;  /* 0x000059001a007a0c */ /* 0x000fe40003f06270 */
[----:B------:R-:W-:Y:S02]  /*0a60*/  LOP3.LUT R146, R15, UR23, R8, 0x96, !PT ;  /* 0x000000170f927c12 */ /* 0x000fe4000f8e9608 */
[----:B------:R-:W-:-:S09]  /*0a70*/  LOP3.LUT R148, R13, UR24, R2, 0x96, !PT ;  /* 0x000000180d947c12 */ /* 0x000fd2000f8e9602 */
[----:B------:R-:W-:Y:S05]  /*0a80*/  @P0 EXIT ;  /* 0x000000000000094d */ /* 0x000fea0003800000 */
[----:B------:R-:W-:Y:S01]  /*0a90*/  SHF.R.S32.HI R64, RZ, 0x3, R64 ;  /* 0x00000003ff407819 */ /* 0x000fe20000011440 */
[--C-:B-----5:R-:W-:Y:S01]  /*0aa0*/  HADD2.F32 R106, -RZ, R36.reuse.H0_H0 ;  /* 0x20000024ff6a7230 */ /* 0x120fe20000004100 */
[----:B------:R-:W-:Y:S01]  /*0ab0*/  IMAD R62, R62, -0x2daee0ad, RZ ;  /* 0xd2511f533e3e7824 */ /* 0x000fe200078e02ff */
        /* <DEDUP_REMOVED lines=9> */
[----:B------:R-:W-:Y:S01]  /*0b50*/  SHF.L.U32 R28, R83, 0x5, RZ ;  /* 0x00000005531c7819 */ /* 0x000fe200000006ff */
[----:B------:R-:W-:Y:S01]  /*0b60*/  IMAD.IADD R37, R36, 0x1, -R37 ;  /* 0x0000000124257824 */ /* 0x000fe200078e0a25 */
[--C-:B------:R-:W-:Y:S01]  /*0b70*/  HADD2.F32 R125, -RZ, R29.reuse.H0_H0 ;  /* 0x2000001dff7d7230 */ /* 0x100fe20000004100 */
[----:B------:R-:W-:Y:S01]  /*0b80*/  IMAD R61, R61, -0x326172a9, RZ ;  /* 0xcd9e8d573d3d7824 */ /* 0x000fe200078e02ff */
[----:B------:R-:W-:Y:S01]  /*0b90*/  HADD2.F32 R128, -RZ, R29.H1_H1 ;  /* 0x3000001dff807230 */ /* 0x000fe20000004100 */
[----:B------:R-:W-:Y:S01]  /*0ba0*/  LOP3.LUT R29, R28, 0x3e0, RZ, 0xc0, !PT ;  /* 0x000003e01c1d7812 */ /* 0x000fe200078ec0ff */
[----:B------:R-:W-:Y:S01]  /*0bb0*/  IMAD.HI.U32 R142, R148, -0x326172a9, RZ ;  /* 0xcd9e8d57948e7827 */ /* 0x000fe200078e00ff */
[----:B------:R-:W-:Y:S01]  /*0bc0*/  IMNMX R37, RZ, R37, !PT ;  /* 0x00000025ff257217 */ /* 0x000fe20007800200 */
[--C-:B------:R-:W-:Y:S01]  /*0bd0*/  HADD2.F32 R24, -RZ, R16.reuse.H0_H0 ;  /* 0x20000010ff187230 */ /* 0x100fe20000004100 */
[----:B------:R-:W-:Y:S01]  /*0be0*/  LOP3.LUT R145, R60, 0x3, RZ, 0xc0, !PT ;  /* 0x000000033c917812 */ /* 0x000fe200078ec0ff */
[----:B------:R-:W-:Y:S01]  /*0bf0*/  IMAD.IADD R29, R36, 0x1, -R29 ;  /* 0x00000001241d7824 */ /* 0x000fe200078e0a1d */
[----:B------:R-:W-:Y:S01]  /*0c00*/  IMNMX R37, R37, 0x20, PT ;  /* 0x0000002025257817 */ /* 0x000fe20003800200 */
[----:B------:R-:W-:Y:S01]  /*0c10*/  IMAD.HI.U32 R143, R146, -0x2daee0ad, RZ ;  /* 0xd2511f53928f7827 */ /* 0x000fe200078e00ff */
[----:B------:R-:W-:Y:S01]  /*0c20*/  HADD2.F32 R25, -RZ, R16.H1_H1 ;  /* 0x30000010ff197230 */ /* 0x000fe20000004100 */
[----:B------:R-:W-:Y:S01]  /*0c30*/  LOP3.LUT R142, R142, UR25, R61, 0x96, !PT ;  /* 0x000000198e8e7c12 */ /* 0x000fe2000f8e963d */
[--C-:B------:R-:W-:Y:S01]  /*0c40*/  HADD2.F32 R22, -RZ, R17.reuse.H0_H0 ;  /* 0x20000011ff167230 */ /* 0x100fe20000004100 */
[----:B------:R-:W-:Y:S01]  /*0c50*/  IMAD.IADD R37, R37, 0x1, R64 ;  /* 0x0000000125257824 */ /* 0x000fe200078e0240 */
[----:B------:R-:W-:Y:S01]  /*0c60*/  IMNMX R29, RZ, R29, !PT ;  /* 0x0000001dff1d7217 */ /* 0x000fe20007800200 */
[----:B------:R-:W-:Y:S01]  /*0c70*/  HADD2.F32 R23, -RZ, R17.H1_H1 ;  /* 0x30000011ff177230 */ /* 0x000fe20000004100 */
[----:B------:R-:W-:Y:S01]  /*0c80*/  LOP3.LUT R143, R143, UR26, R62, 0x96, !PT ;  /* 0x0000001a8f8f7c12 */ /* 0x000fe2000f8e963e */
[----:B------:R-:W-:Y:S01]  /*0c90*/  IMAD.SHL.U32 R37, R37, 0x8, RZ ;  /* 0x0000000825257824 */ /* 0x000fe200078e00ff */
[----:B------:R-:W-:Y:S01]  /*0ca0*/  IMNMX R29, R29, 0x20, PT ;  /* 0x000000201d1d7817 */ /* 0x000fe20003800200 */
[--C-:B------:R-:W-:Y:S01]  /*0cb0*/  HADD2.F32 R20, -RZ, R18.reuse.H0_H0 ;  /* 0x20000012ff147230 */ /* 0x100fe20000004100 */
[----:B------:R-:W-:Y:S01]  /*0cc0*/  IMAD.MOV.U32 R141, RZ, RZ, 0x1 ;  /* 0x00000001ff8d7424 */ /* 0x000fe200078e00ff */
[----:B------:R-:W-:Y:S01]  /*0cd0*/  HADD2.F32 R21, -RZ, R18.H1_H1 ;  /* 0x30000012ff157230 */ /* 0x000fe20000004100 */
[----:B------:R-:W-:Y:S01]  /*0ce0*/  IADD3 R29, R64, R29, RZ ;  /* 0x0000001d401d7210 */ /* 0x000fe20007ffe0ff */
[----:B------:R-:W0:Y:S01]  /*0cf0*/  I2F.U32 R37, R37 ;  /* 0x0000002500257306 */ /* 0x000e220000201000 */
[----:B------:R-:W-:Y:S01]  /*0d00*/  HADD2.F32 R18, -RZ, R19.H0_H0 ;  /* 0x20000013ff127230 */ /* 0x000fe20000004100 */
[----:B------:R-:W-:Y:S01]  /*0d10*/  IMAD R148, R148, -0x326172a9, RZ ;  /* 0xcd9e8d5794947824 */ /* 0x000fe200078e02ff */
[--C-:B------:R-:W-:Y:S01]  /*0d20*/  HADD2.F32 R17, -RZ, R4.reuse.H0_H0 ;  /* 0x20000004ff117230 */ /* 0x100fe20000004100 */
[----:B------:R-:W-:Y:S01]  /*0d30*/  IMAD R146, R146, -0x2daee0ad, RZ ;  /* 0xd2511f5392927824 */ /* 0x000fe200078e02ff */
[----:B------:R-:W-:Y:S01]  /*0d40*/  HADD2.F32 R16, -RZ, R4.H1_H1 ;  /* 0x30000004ff107230 */ /* 0x000fe20000004100 */
[----:B------:R-:W-:Y:S01]  /*0d50*/  IMAD.MOV.U32 R144, RZ, RZ, RZ ;  /* 0x000000ffff907224 */ /* 0x000fe200078e00ff */
[--C-:B------:R-:W-:Y:S01]  /*0d60*/  HADD2.F32 R15, -RZ, R5.reuse.H0_H0 ;  /* 0x20000005ff0f7230 */ /* 0x100fe20000004100 */
[----:B------:R-:W-:Y:S01]  /*0d70*/  IMAD.SHL.U32 R147, R29, 0x8, RZ ;  /* 0x000000081d937824 */ /* 0x000fe200078e00ff */
[----:B------:R-:W-:Y:S01]  /*0d80*/  HADD2.F32 R14, -RZ, R5.H1_H1 ;  /* 0x30000005ff0e7230 */ /* 0x000fe20000004100 */
[----:B------:R-:W-:Y:S01]  /*0d90*/  ULDC.U8 UR8, c[0x0][0x1f0] ;  /* 0x00007c0000087ab9 */ /* 0x000fe20000000000 */
[----:B------:R-:W-:-:S02]  /*0da0*/  HADD2.F32 R13, -RZ, R6.H0_H0 ;  /* 0x20000006ff0d7230 */ /* 0x000fc40000004100 */
[----:B------:R-:W-:Y:S02]  /*0db0*/  HADD2.F32 R12, -RZ, R6.H1_H1 ;  /* 0x30000006ff0c7230 */ /* 0x000fe40000004100 */
[--C-:B------:R-:W-:Y:S01]  /*0dc0*/  HADD2.F32 R11, -RZ, R7.reuse.H0_H0 ;  /* 0x20000007ff0b7230 */ /* 0x100fe20000004100 */
[----:B0-----:R0:W1:Y:S01]  /*0dd0*/  MUFU.RCP R149, R37 ;  /* 0x0000002500957308 */ /* 0x0010620000001000 */
        /* <DEDUP_REMOVED lines=58> */
.L_x_22709:
[----:B------:R-:W-:Y:S02]  /*1180*/  ISETP.NE.U32.AND P0, PT, RZ, c[0x0][0x1c0], PT ;  /* 0x00007000ff007a0c */ /* 0x000fe40003f05070 */
[----:B------:R-:W-:-:S02]  /*1190*/  LOP3.LUT P1, RZ, R84, 0x8, RZ, 0xc0, !PT ;  /* 0x0000000854ff7812 */ /* 0x000fc4000782c0ff */
        /* <DEDUP_REMOVED lines=12> */
[----:B--2---:R-:W-:Y:S01]  /*1260*/  @P0 HADD2.F32 R76, -RZ, R78.H0_H0 ;  /* 0x2000004eff4c0230 */ /* 0x004fe20000004100 */
        /* <DEDUP_REMOVED lines=22> */
.L_x_22409:
[----:B0-----:R-:W-:Y:S02]  /*13d0*/  IMAD.MOV.U32 R150, RZ, RZ, R148 ;  /* 0x000000ffff967224 */ /* 0x001fe400078e0094 */
.L_x_22410:
[----:B------:R-:W-:Y:S05]  /*13e0*/  BSYNC B1 ;  /* 0x0000000000017941 */ /* 0x000fea0003800000 */
.L_x_22408:
        /* <DEDUP_REMOVED lines=16> */
.L_x_22414:
[----:B------:R-:W-:Y:S05]  /*14f0*/  BSYNC B2 ;  /* 0x0000000000027941 */ /* 0x000fea0003800000 */
.L_x_22413:
        /* <DEDUP_REMOVED lines=44> */
.L_x_22412:
[----:B------:R-:W-:Y:S05]  /*17c0*/  BSYNC B1 ;  /* 0x0000000000017941 */ /* 0x000fea0003800000 */
.L_x_22411:
[----:B------:R-:W0:Y:S01]  /*17d0*/  I2F.U32 R36, R150 ;  /* 0x0000009600247306 */ /* 0x000e220000201000 */
[----:B------:R-:W-:Y:S01]  /*17e0*/  IMAD.MOV.U32 R77, RZ, RZ, 0x2f800000 ;  /* 0x2f800000ff4d7424 */ /* 0x000fe200078e00ff */
[----:B-----5:R-:W-:Y:S01]  /*17f0*/  HADD2.F32 R37, -RZ, R40.H0_H0 ;  /* 0x20000028ff257230 */ /* 0x020fe20000004100 */
[----:B------:R-:W-:Y:S01]  /*1800*/  LOP3.LUT R84, R84, 0xfffffffb, RZ, 0xc0, !PT ;  /* 0xfffffffb54547812 */ /* 0x000fe200078ec0ff */
[----:B------:R-:W-:Y:S01]  /*1810*/  BSSY B1, `(.L_x_22415) ;  /* 0x0000016000017945 */ /* 0x000fe20003800000 */
[----:B------:R-:W-:Y:S02]  /*1820*/  ISETP.NE.U32.AND P0, PT, RZ, c[0x0][0x180], PT ;  /* 0x00006000ff007a0c */ /* 0x000fe40003f05070 */
[----:B------:R-:W-:Y:S01]  /*1830*/  FMUL.FTZ R37, R37, R76 ;  /* 0x0000004c25257220 */ /* 0x000fe20000410000 */
[----:B------:R-:W-:-:S02]  /*1840*/  IADD3 R39, R38, 0x1, RZ ;  /* 0x0000000126277810 */ /* 0x000fc40007ffe0ff */
        /* <DEDUP_REMOVED lines=17> */
.L_x_22416:
[----:B------:R-:W-:Y:S02]  /*1960*/  IMAD.MOV.U32 R145, RZ, RZ, R148 ;  /* 0x000000ffff917224 */ /* 0x000fe400078e0094 */
.L_x_22417:
[----:B------:R-:W-:Y:S05]  /*1970*/  BSYNC B1 ;  /* 0x0000000000017941 */ /* 0x000fea0003800000 */
.L_x_22415:
        /* <DEDUP_REMOVED lines=16> */
.L_x_22421:
[----:B------:R-:W-:Y:S05]  /*1a80*/  BSYNC B2 ;  /* 0x0000000000027941 */ /* 0x000fea0003800000 */
.L_x_22420:
        /* <DEDUP_REMOVED lines=44> */
.L_x_22419:
[----:B------:R-:W-:Y:S05]  /*1d50*/  BSYNC B1 ;  /* 0x0000000000017941 */ /* 0x000fea0003800000 */
.L_x_22418:
        /* <DEDUP_REMOVED lines=22> */
.L_x_22423:
[----:B------:R-:W-:Y:S02]  /*1ec0*/  MOV R40, R148 ;  /* 0x0000009400287202 */ /* 0x000fe40000000f00 */
.L_x_22424:
[----:B------:R-:W-:Y:S05]  /*1ed0*/  BSYNC B1 ;  /* 0x0000000000017941 */ /* 0x000fea0003800000 */
.L_x_22422:
        /* <DEDUP_REMOVED lines=16> */
.L_x_22428:
[----:B------:R-:W-:Y:S05]  /*1fe0*/  BSYNC B2 ;  /* 0x0000000000027941 */ /* 0x000fea0003800000 */
.L_x_22427:
        /* <DEDUP_REMOVED lines=44> */
.L_x_22426:
[----:B------:R-:W-:Y:S05]  /*22b0*/  BSYNC B1 ;  /* 0x0000000000017941 */ /* 0x000fea0003800000 */
.L_x_22425:
        /* <DEDUP_REMOVED lines=20> */
.L_x_22430:
[----:B------:R-:W-:Y:S02]  /*2400*/  IMAD.MOV.U32 R40, RZ, RZ, R148 ;  /* 0x000000ffff287224 */ /* 0x000fe400078e0094 */
.L_x_22431:
[----:B------:R-:W-:Y:S05]  /*2410*/  BSYNC B1 ;  /* 0x0000000000017941 */ /* 0x000fea0003800000 */
.L_x_22429:
        /* <DEDUP_REMOVED lines=16> */
.L_x_22435:
[----:B------:R-:W-:Y:S05]  /*2520*/  BSYNC B2 ;  /* 0x0000000000027941 */ /* 0x000fea0003800000 */
.L_x_22434:
        /* <DEDUP_REMOVED lines=44> */
.L_x_22433:
[----:B------:R-:W-:Y:S05]  /*27f0*/  BSYNC B1 ;  /* 0x0000000000017941 */ /* 0x000fea0003800000 */
.L_x_22432:
[----:B------:R-:W0:Y:S01]  /*2800*/  I2F.U32 R40, R40 ;  /* 0x0000002800287306 */ /* 0x000e220000201000 */
[----:B------:R-:W-:Y:S01]  /*2810*/  HADD2.F32 R41, -RZ, R41.H1_H1 ;  /* 0x30000029ff297230 */ /* 0x000fe20000004100 */
[----:B------:R-:W-:Y:S01]  /*2820*/  ISETP.NE.AND P3, PT, R79, 0x1, PT ;  /* 0x000000014f00780c */ /* 0x000fe20003f65270 */
[----:B------:R-:W-:Y:S03]  /*2830*/  BSSY B1, `(.L_x_22436) ;  /* 0x0000012000017945 */ /* 0x000fe60003800000 */
        /* <DEDUP_REMOVED lines=16> */
.L_x_22437:
[----:B------:R-:W-:Y:S02]  /*2940*/  MOV R145, R148 ;  /* 0x0000009400917202 */ /* 0x000fe40000000f00 */
.L_x_22438:
[----:B------:R-:W-:Y:S05]  /*2950*/  BSYNC B1 ;  /* 0x0000000000017941 */ /* 0x000fea0003800000 */
.L_x_22436:
        /* <DEDUP_REMOVED lines=16> */
.L_x_22442:
[----:B------:R-:W-:Y:S05]  /*2a60*/  BSYNC B2 ;  /* 0x0000000000027941 */ /* 0x000fea0003800000 */
.L_x_22441:
        /* <DEDUP_REMOVED lines=44> */
.L_x_22440:
[----:B------:R-:W-:Y:S05]  /*2d30*/  BSYNC B1 ;  /* 0x0000000000017941 */ /* 0x000fea0003800000 */
.L_x_22439:
        /* <DEDUP_REMOVED lines=20> */
.L_x_22444:
[----:B------:R-:W-:Y:S02]  /*2e80*/  IMAD.MOV.U32 R145, RZ, RZ, R148 ;  /* 0x000000ffff917224 */ /* 0x000fe400078e0094 */
.L_x_22445:
[----:B------:R-:W-:Y:S05]  /*2e90*/  BSYNC B1 ;  /* 0x0000000000017941 */ /* 0x000fea0003800000 */
.L_x_22443:
        /* <DEDUP_REMOVED lines=16> */
.L_x_22449:
[----:B------:R-:W-:Y:S05]  /*2fa0*/  BSYNC B2 ;  /* 0x0000000000027941 */ /* 0x000fea0003800000 */
.L_x_22448:
        /* <DEDUP_REMOVED lines=44> */
.L_x_22447:
[----:B------:R-:W-:Y:S05]  /*3270*/  BSYNC B1 ;  /* 0x0000000000017941 */ /* 0x000fea0003800000 */
.L_x_22446:
        /* <DEDUP_REMOVED lines=20> */
.L_x_22451:
[----:B------:R-:W-:Y:S02]  /*33c0*/  MOV R154, R148 ;  /* 0x00000094009a7202 */ /* 0x000fe40000000f00 */
.L_x_22452:
[----:B------:R-:W-:Y:S05]  /*33d0*/  BSYNC B1 ;  /* 0x0000000000017941 */ /* 0x000fea0003800000 */
.L_x_22450:
        /* <DEDUP_REMOVED lines=16> */
.L_x_22456:
[----:B------:R-:W-:Y:S05]  /*34e0*/  BSYNC B2 ;  /* 0x0000000000027941 */ /* 0x000fea0003800000 */
.L_x_22455:
        /* <DEDUP_REMOVED lines=44> */
.L_x_22454:
[----:B------:R-:W-:Y:S05]  /*37b0*/  BSYNC B1 ;  /* 0x0000000000017941 */ /* 0x000fea0003800000 */
.L_x_22453:
[----:B------:R-:W0:Y:S01]  /*37c0*/  I2F.U32 R42, R154 ;  /* 0x0000009a002a7306 */ /* 0x000e220000201000 */
[----:B------:R-:W-:Y:S01]  /*37d0*/  HADD2.F32 R145, -RZ, R43.H0_H0 ;  /* 0x2000002bff917230 */ /* 0x000fe20000004100 */
        /* <DEDUP_REMOVED lines=18> */
.L_x_22458:
[----:B------:R-:W-:Y:S02]  /*3900*/  IMAD.MOV.U32 R154, RZ, RZ, R148 ;  /* 0x000000ffff9a7224 */ /* 0x000fe400078e0094 */
.L_x_22459:
[----:B------:R-:W-:Y:S05]  /*3910*/  BSYNC B1 ;  /* 0x0000000000017941 */ /* 0x000fea0003800000 */
.L_x_22457:
        /* <DEDUP_REMOVED lines=18> */
.L_x_22463:
[----:B------:R-:W-:Y:S05]  /*3a40*/  BSYNC B2 ;  /* 0x0000000000027941 */ /* 0x000fea0003800000 */
.L_x_22462:
        /* <DEDUP_REMOVED lines=44> */
.L_x_22461:
[----:B------:R-:W-:Y:S05]  /*3d10*/  BSYNC B1 ;  /* 0x0000000000017941 */ /* 0x000fea0003800000 */
.L_x_22460:
[----:B------:R-:W0:Y:S01]  /*3d20*/  I2F.U32 R78, R154 ;  /* 0x0000009a004e7306 */ /* 0x000e220000201000 */
[----:B------:R-:W-:Y:S01]  /*3d30*/  SEL R152, RZ, 0x1, P2 ;  /* 0x00000001ff987807 */ /* 0x000fe20001000000 */
[----:B------:R-:W-:Y:S01]  /*3d40*/  HADD2.F32 R43, -RZ, R43.H1_H1 ;  /* 0x3000002bff2b7230 */ /* 0x000fe20000004100 */
[----:B------:R-:W-:Y:S02]  /*3d50*/  SEL R156, RZ, 0x10000, P5 ;  /* 0x00010000ff9c7807 */ /* 0x000fe40002800000 */
[----:B------:R-:W-:Y:S01]  /*3d60*/  LOP3.LUT P5, RZ, R84, 0x2, RZ, 0xc0, !PT ;  /* 0x0000000254ff7812 */ /* 0x000fe200078ac0ff */
[----:B------:R-:W-:Y:S01]  /*3d70*/  IMAD.WIDE.U32 R152, R152, 0x1000000, RZ ;  /* 0x0100000098987825 */ /* 0x000fe200078e00ff */
[----:B------:R-:W-:Y:S02]  /*3d80*/  SEL R79, RZ, 0x100, P4 ;  /* 0x00000100ff4f7807 */ /* 0x000fe40002000000 */
[----:B------:R-:W-:Y:S01]  /*3d90*/  SEL R150, RZ, 0x1, P1 ;  /* 0x00000001ff967807 */ /* 0x000fe20000800000 */
[----:B------:R-:W-:Y:S01]  /*3da0*/  FMUL.FTZ R43, R43, R76 ;  /* 0x0000004c2b2b7220 */ /* 0x000fe20000410000 */
[----:B------:R-:W-:-:S03]  /*3db0*/  LOP3.LUT P6, RZ, R84, 0x4, RZ, 0xc0, !PT ;  /* 0x0000000454ff7812 */ /* 0x000fc600078cc0ff */
[----:B------:R-:W-:Y:S02]  /*3dc0*/  FMUL.FTZ R43, R43, c[0x0][0x1e8] ;  /* 0x00007a002b2b7a20 */ /* 0x000fe40000410000 */
[----:B0-----:R-:W-:Y:S01]  /*3dd0*/  FFMA.FTZ R78, R78, R77, 1.1641532182693481445e-10 ;  /* 0x2f0000004e4e7423 */ /* 0x001fe2000001004d */
[----:B------:R-:W-:-:S04]  /*3de0*/  SEL R77, RZ, 0x1, P3 ;  /* 0x00000001ff4d7807 */ /* 0x000fc80001800000 */
        /* <DEDUP_REMOVED lines=21> */
.L_x_22407:
[----:B------:R-:W-:Y:S05]  /*3f40*/  BSYNC B0 ;  /* 0x0000000000007941 */ /* 0x000fea0003800000 */
.L_x_22406:
        /* <DEDUP_REMOVED lines=22> */
[----:B------:R-:W-:Y:S01]  /*40b0*/  MOV R150, R146 ;  /* 0x0000009200967202 */ /* 0x000fe20000000f00 */
[----:B------:R-:W-:Y:S05]  /*40c0*/  BRA `(.L_x_22468) ;  /* 0x0000001000007947 */ /* 0x000fea0003800000 */
.L_x_22467:
[----:B01----:R-:W-:Y:S02]  /*40d0*/  IMAD.MOV.U32 R150, RZ, RZ, R148 ;  /* 0x000000ffff967224 */ /* 0x003fe400078e0094 */
.L_x_22468:
[----:B------:R-:W-:Y:S05]  /*40e0*/  BSYNC B1 ;  /* 0x0000000000017941 */ /* 0x000fea0003800000 */
.L_x_22466:
        /* <DEDUP_REMOVED lines=16> */
.L_x_22472:
[----:B------:R-:W-:Y:S05]  /*41f0*/  BSYNC B2 ;  /* 0x0000000000027941 */ /* 0x000fea0003800000 */
.L_x_22471:
        /* <DEDUP_REMOVED lines=44> */
.L_x_22470:
[----:B------:R-:W-:Y:S05]  /*44c0*/  BSYNC B1 ;  /* 0x0000000000017941 */ /* 0x000fea0003800000 */
.L_x_22469:
[----:B------:R-:W0:Y:S01]  /*44d0*/  I2F.U32 R45, R150 ;  /* 0x00000096002d7306 */ /* 0x000e220000201000 */
[----:B------:R-:W-:Y:S01]  /*44e0*/  HFMA2.MMA R154, -RZ, RZ, 0.1171875, 0 ;  /* 0x2f800000ff9a7435 */ /* 0x000fe200000001ff */
[----:B-----5:R-:W-:Y:S01]  /*44f0*/  HADD2.F32 R47, -RZ, R48.H0_H0 ;  /* 0x20000030ff2f7230 */ /* 0x020fe20000004100 */
[----:B------:R-:W-:Y:S01]  /*4500*/  LOP3.LUT R84, R84, 0xfffffffb, RZ, 0xc0, !PT ;  /* 0xfffffffb54547812 */ /* 0x000fe200078ec0ff */
[----:B------:R-:W-:Y:S01]  /*4510*/  BSSY B1, `(.L_x_22473) ;  /* 0x0000016000017945 */ /* 0x000fe20003800000 */
[----:B------:R-:W-:Y:S02]  /*4520*/  ISETP.NE.U32.AND P0, PT, RZ, c[0x0][0x180], PT ;  /* 0x00006000ff007a0c */ /* 0x000fe40003f05070 */
[----:B------:R-:W-:-:S02]  /*4530*/  FMUL.FTZ R47, R47, R76 ;  /* 0x0000004c2f2f7220 */ /* 0x000fc40000410000 */
[----:B------:R-:W-:Y:S02]  /*4540*/  ISETP.NE.AND.EX P0, PT, RZ, c[0x0][0x184], PT, P0 ;  /* 0x00006100ff007a0c */ /* 0x000fe40003f05300 */
        /* <DEDUP_REMOVED lines=17> */
.L_x_22474:
[----:B------:R-:W-:Y:S02]  /*4660*/  MOV R145, R148 ;  /* 0x0000009400917202 */ /* 0x000fe40000000f00 */
.L_x_22475:
[----:B------:R-:W-:Y:S05]  /*4670*/  BSYNC B1 ;  /* 0x0000000000017941 */ /* 0x000fea0003800000 */
.L_x_22473:
        /* <DEDUP_REMOVED lines=16> */
.L_x_22479:
[----:B------:R-:W-:Y:S05]  /*4780*/  BSYNC B2 ;  /* 0x0000000000027941 */ /* 0x000fea0003800000 */
.L_x_22478:
        /* <DEDUP_REMOVED lines=44> */
.L_x_22477:
[----:B------:R-:W-:Y:S05]  /*4a50*/  BSYNC B1 ;  /* 0x0000000000017941 */ /* 0x000fea0003800000 */
.L_x_22476:
        /* <DEDUP_REMOVED lines=22> */
.L_x_22481:
[----:B------:R-:W-:Y:S02]  /*4bc0*/  IMAD.MOV.U32 R48, RZ, RZ, R148 ;  /* 0x000000ffff307224 */ /* 0x000fe400078e0094 */
.L_x_22482:
[----:B------:R-:W-:Y:S05]  /*4bd0*/  BSYNC B1 ;  /* 0x0000000000017941 */ /* 0x000fea0003800000 */
.L_x_22480:
        /* <DEDUP_REMOVED lines=16> */
.L_x_22486:
[----:B------:R-:W-:Y:S05]  /*4ce0*/  BSYNC B2 ;  /* 0x0000000000027941 */ /* 0x000fea0003800000 */
.L_x_22485:
        /* <DEDUP_REMOVED lines=44> */
.L_x_22484:
[----:B------:R-:W-:Y:S05]  /*4fb0*/  BSYNC B1 ;  /* 0x0000000000017941 */ /* 0x000fea0003800000 */
.L_x_22483:
        /* <DEDUP_REMOVED lines=20> */
.L_x_22488:
[----:B------:R-:W-:Y:S02]  /*5100*/  MOV R48, R148 ;  /* 0x0000009400307202 */ /* 0x000fe40000000f00 */
.L_x_22489:
[----:B------:R-:W-:Y:S05]  /*5110*/  BSYNC B1 ;  /* 0x0000000000017941 */ /* 0x000fea0003800000 */
.L_x_22487:
        /* <DEDUP_REMOVED lines=16> */
.L_x_22493:
[----:B------:R-:W-:Y:S05]  /*5220*/  BSYNC B2 ;  /* 0x0000000000027941 */ /* 0x000fea0003800000 */
.L_x_22492:
        /* <DEDUP_REMOVED lines=44> */
.L_x_22491:
[----:B------:R-:W-:Y:S05]  /*54f0*/  BSYNC B1 ;  /* 0x0000000000017941 */ /* 0x000fea0003800000 */
.L_x_22490:
        /* <DEDUP_REMOVED lines=20> */
.L_x_22495:
[----:B------:R-:W-:Y:S02]  /*5640*/  IMAD.MOV.U32 R145, RZ, RZ, R148 ;  /* 0x000000ffff917224 */ /* 0x000fe400078e0094 */
.L_x_22496:
[----:B------:R-:W-:Y:S05]  /*5650*/  BSYNC B1 ;  /* 0x0000000000017941 */ /* 0x000fea0003800000 */
.L_x_22494:
        /* <DEDUP_REMOVED lines=16> */
.L_x_22500:
[----:B------:R-:W-:Y:S05]  /*5760*/  BSYNC B2 ;  /* 0x0000000000027941 */ /* 0x000fea0003800000 */
.L_x_22499:
        /* <DEDUP_REMOVED lines=44> */
.L_x_22498:
[----:B------:R-:W-:Y:S05]  /*5a30*/  BSYNC B1 ;  /* 0x0000000000017941 */ /* 0x000fea0003800000 */
.L_x_22497:
        /* <DEDUP_REMOVED lines=20> */
.L_x_22502:
[----:B------:R-:W-:Y:S02]  /*5b80*/  MOV R145, R148 ;  /* 0x0000009400917202 */ /* 0x000fe40000000f00 */
.L_x_22503:
[----:B------:R-:W-:Y:S05]  /*5b90*/  BSYNC B1 ;  /* 0x0000000000017941 */ /* 0x000fea0003800000 */
.L_x_22501:
        /* <DEDUP_REMOVED lines=16> */
.L_x_22507:
[----:B------:R-:W-:Y:S05]  /*5ca0*/  BSYNC B2 ;  /* 0x0000000000027941 */ /* 0x000fea0003800000 */
.L_x_22506:
        /* <DEDUP_REMOVED lines=44> */
.L_x_22505:
[----:B------:R-:W-:Y:S05]  /*5f70*/  BSYNC B1 ;  /* 0x0000000000017941 */ /* 0x000fea0003800000 */
.L_x_22504:
        /* <DEDUP_REMOVED lines=20> */
.L_x_22509:
[----:B------:R-:W-:Y:S02]  /*60c0*/  IMAD.MOV.U32 R155, RZ, RZ, R148 ;  /* 0x000000ffff9b7224 */ /* 0x000fe400078e0094 */
.L_x_22510:
[----:B------:R-:W-:Y:S05]  /*60d0*/  BSYNC B1 ;  /* 0x0000000000017941 */ /* 0x000fea0003800000 */
.L_x_22508:
        /* <DEDUP_REMOVED lines=16> */
.L_x_22514:
[----:B------:R-:W-:Y:S05]  /*61e0*/  BSYNC B2 ;  /* 0x0000000000027941 */ /* 0x000fea0003800000 */
.L_x_22513:
        /* <DEDUP_REMOVED lines=44> */
.L_x_22512:
[----:B------:R-:W-:Y:S05]  /*64b0*/  BSYNC B1 ;  /* 0x0000000000017941 */ /* 0x000fea0003800000 */
.L_x_22511:
        /* <DEDUP_REMOVED lines=20> */
.L_x_22516:
[----:B------:R-:W-:Y:S02]  /*6600*/  MOV R155, R148 ;  /* 0x00000094009b7202 */ /* 0x000fe40000000f00 */
.L_x_22517:
[----:B------:R-:W-:Y:S05]  /*6610*/  BSYNC B1 ;  /* 0x0000000000017941 */ /* 0x000fea0003800000 */
.L_x_22515:
        /* <DEDUP_REMOVED lines=18> */
.L_x_22521:
[----:B------:R-:W-:Y:S05]  /*6740*/  BSYNC B2 ;  /* 0x0000000000027941 */ /* 0x000fea0003800000 */
.L_x_22520:
        /* <DEDUP_REMOVED lines=44> */
.L_x_22519:
[----:B------:R-:W-:Y:S05]  /*6a10*/  BSYNC B1 ;  /* 0x0000000000017941 */ /* 0x000fea0003800000 */
.L_x_22518:
[----:B------:R-:W0:Y:S01]  /*6a20*/  I2F.U32 R79, R155 ;  /* 0x0000009b004f7306 */ /* 0x000e220000201000 */
[----:B------:R-:W-:Y:S01]  /*6a30*/  SEL R152, RZ, 0x1, P2 ;  /* 0x00000001ff987807 */ /* 0x000fe20001000000 */
[----:B------:R-:W-:Y:S01]  /*6a40*/  HADD2.F32 R51, -RZ, R51.H1_H1 ;  /* 0x30000033ff337230 */ /* 0x000fe20000004100 */
[----:B------:R-:W-:Y:S02]  /*6a50*/  SEL R156, RZ, 0x10000, P5 ;  /* 0x00010000ff9c7807 */ /* 0x000fe40002800000 */
[----:B------:R-:W-:-:S02]  /*6a60*/  SEL R151, RZ, 0x100, P4 ;  /* 0x00000100ff977807 */ /* 0x000fc40002000000 */
[C---:B------:R-:W-:Y:S01]  /*6a70*/  LOP3.LUT P5, RZ, R84.reuse, 0x2, RZ, 0xc0, !PT ;  /* 0x0000000254ff7812 */ /* 0x040fe200078ac0ff */
        /* <DEDUP_REMOVED lines=28> */
.L_x_22465:
[----:B------:R-:W-:Y:S05]  /*6c40*/  BSYNC B0 ;  /* 0x0000000000007941 */ /* 0x000fea0003800000 */
.L_x_22464:
        /* <DEDUP_REMOVED lines=16> */
[----:B-1----:R-:W-:Y:S02]  /*6d50*/  ISETP.NE.AND P0, PT, R145, 0x2, PT ;  /* 0x000000029100780c */ /* 0x002fe40003f05270 */
[----:B0-----:R-:W-:-:S11]  /*6d60*/  MOV R150, R143 ;  /* 0x0000008f00967202 */ /* 0x001fd60000000f00 */
[----:B------:R-:W-:Y:S05]  /*6d70*/  @!P0 BRA `(.L_x_22526) ;  /* 0x0000006000008947 */ /* 0x000fea0003800000 */
[----:B------:R-:W-:Y:S01]  /*6d80*/  ISETP.NE.AND P0, PT, R145, 0x3, PT ;  /* 0x000000039100780c */ /* 0x000fe20003f05270 */
[----:B------:R-:W-:-:S12]  /*6d90*/  IMAD.MOV.U32 R150, RZ, RZ, R142 ;  /* 0x000000ffff967224 */ /* 0x000fd800078e008e */
[----:B------:R-:W-:Y:S05]  /*6da0*/  @P0 BRA `(.L_x_22526) ;  /* 0x0000003000000947 */ /* 0x000fea0003800000 */
[----:B------:R-:W-:Y:S01]  /*6db0*/  IMAD.MOV.U32 R150, RZ, RZ, R146 ;  /* 0x000000ffff967224 */ /* 0x000fe200078e0092 */
[----:B------:R-:W-:Y:S05]  /*6dc0*/  BRA `(.L_x_22526) ;  /* 0x0000001000007947 */ /* 0x000fea0003800000 */
.L_x_22525:
[----:B01----:R-:W-:Y:S02]  /*6dd0*/  IMAD.MOV.U32 R150, RZ, RZ, R148 ;  /* 0x000000ffff967224 */ /* 0x003fe400078e0094 */
.L_x_22526:
[----:B------:R-:W-:Y:S05]  /*6de0*/  BSYNC B1 ;  /* 0x0000000000017941 */ /* 0x000fea0003800000 */
.L_x_22524:
        /* <DEDUP_REMOVED lines=16> */
.L_x_22530:
[----:B------:R-:W-:Y:S05]  /*6ef0*/  BSYNC B2 ;  /* 0x0000000000027941 */ /* 0x000fea0003800000 */
.L_x_22529:
        /* <DEDUP_REMOVED lines=44> */
.L_x_22528:
[----:B------:R-:W-:Y:S05]  /*71c0*/  BSYNC B1 ;  /* 0x0000000000017941 */ /* 0x000fea0003800000 */
.L_x_22527:
[----:B------:R-:W0:Y:S01]  /*71d0*/  I2F.U32 R53, R150 ;  /* 0x0000009600357306 */ /* 0x000e220000201000 */
[----:B------:R-:W-:Y:S01]  /*71e0*/  IMAD.MOV.U32 R154, RZ, RZ, 0x2f800000 ;  /* 0x2f800000ff9a7424 */ /* 0x000fe200078e00ff */
        /* <DEDUP_REMOVED lines=23> */
.L_x_22532:
[----:B------:R-:W-:Y:S02]  /*7360*/  IMAD.MOV.U32 R145, RZ, RZ, R148 ;  /* 0x000000ffff917224 */ /* 0x000fe400078e0094 */
.L_x_22533:
[----:B------:R-:W-:Y:S05]  /*7370*/  BSYNC B1 ;  /* 0x0000000000017941 */ /* 0x000fea0003800000 */
.L_x_22531:
        /* <DEDUP_REMOVED lines=16> */
.L_x_22537:
[----:B------:R-:W-:Y:S05]  /*7480*/  BSYNC B2 ;  /* 0x0000000000027941 */ /* 0x000fea0003800000 */
.L_x_22536:
        /* <DEDUP_REMOVED lines=44> */
.L_x_22535:
[----:B------:R-:W-:Y:S05]  /*7750*/  BSYNC B1 ;  /* 0x0000000000017941 */ /* 0x000fea0003800000 */
.L_x_22534:
        /* <DEDUP_REMOVED lines=22> */
.L_x_22539:
[----:B------:R-:W-:Y:S02]  /*78c0*/  MOV R56, R148 ;  /* 0x0000009400387202 */ /* 0x000fe40000000f00 */
.L_x_22540:
[----:B------:R-:W-:Y:S05]  /*78d0*/  BSYNC B1 ;  /* 0x0000000000017941 */ /* 0x000fea0003800000 */
.L_x_22538:
        /* <DEDUP_REMOVED lines=16> */
.L_x_22544:
[----:B------:R-:W-:Y:S05]  /*79e0*/  BSYNC B2 ;  /* 0x0000000000027941 */ /* 0x000fea0003800000 */
.L_x_22543:
        /* <DEDUP_REMOVED lines=44> */
.L_x_22542:
[----:B------:R-:W-:Y:S05]  /*7cb0*/  BSYNC B1 ;  /* 0x0000000000017941 */ /* 0x000fea0003800000 */
.L_x_22541:
        /* <DEDUP_REMOVED lines=20> */
.L_x_22546:
[----:B------:R-:W-:Y:S02]  /*7e00*/  IMAD.MOV.U32 R56, RZ, RZ, R148 ;  /* 0x000000ffff387224 */ /* 0x000fe400078e0094 */
.L_x_22547:
[----:B------:R-:W-:Y:S05]  /*7e10*/  BSYNC B1 ;  /* 0x0000000000017941 */ /* 0x000fea0003800000 */
.L_x_22545:
        /* <DEDUP_REMOVED lines=16> */
.L_x_22551:
[----:B------:R-:W-:Y:S05]  /*7f20*/  BSYNC B2 ;  /* 0x0000000000027941 */ /* 0x000fea0003800000 */
.L_x_22550:
        /* <DEDUP_REMOVED lines=44> */
.L_x_22549:
[----:B------:R-:W-:Y:S05]  /*81f0*/  BSYNC B1 ;  /* 0x0000000000017941 */ /* 0x000fea0003800000 */
.L_x_22548:
        /* <DEDUP_REMOVED lines=20> */
.L_x_22553:
[----:B------:R-:W-:Y:S02]  /*8340*/  MOV R145, R148 ;  /* 0x0000009400917202 */ /* 0x000fe40000000f00 */
.L_x_22554:
[----:B------:R-:W-:Y:S05]  /*8350*/  BSYNC B1 ;  /* 0x0000000000017941 */ /* 0x000fea0003800000 */
.L_x_22552:
        /* <DEDUP_REMOVED lines=16> */
.L_x_22558:
[----:B------:R-:W-:Y:S05]  /*8460*/  BSYNC B2 ;  /* 0x0000000000027941 */ /* 0x000fea0003800000 */
.L_x_22557:
        /* <DEDUP_REMOVED lines=44> */
.L_x_22556:
[----:B------:R-:W-:Y:S05]  /*8730*/  BSYNC B1 ;  /* 0x0000000000017941 */ /* 0x000fea0003800000 */
.L_x_22555:
        /* <DEDUP_REMOVED lines=20> */
.L_x_22560:
[----:B------:R-:W-:Y:S02]  /*8880*/  IMAD.MOV.U32 R145, RZ, RZ, R148 ;  /* 0x000000ffff917224 */ /* 0x000fe400078e0094 */
.L_x_22561:
[----:B------:R-:W-:Y:S05]  /*8890*/  BSYNC B1 ;  /* 0x0000000000017941 */ /* 0x000fea0003800000 */
.L_x_22559:
        /* <DEDUP_REMOVED lines=16> */
.L_x_22565:
[----:B------:R-:W-:Y:S05]  /*89a0*/  BSYNC B2 ;  /* 0x0000000000027941 */ /* 0x000fea0003800000 */
.L_x_22564:
        /* <DEDUP_REMOVED lines=44> */
.L_x_22563:
[----:B------:R-:W-:Y:S05]  /*8c70*/  BSYNC B1 ;  /* 0x0000000000017941 */ /* 0x000fea0003800000 */
.L_x_22562:
        /* <DEDUP_REMOVED lines=20> */
.L_x_22567:
[----:B------:R-:W-:Y:S02]  /*8dc0*/  MOV R155, R148 ;  /* 0x00000094009b7202 */ /* 0x000fe40000000f00 */
.L_x_22568:
[----:B------:R-:W-:Y:S05]  /*8dd0*/  BSYNC B1 ;  /* 0x0000000000017941 */ /* 0x000fea0003800000 */
.L_x_22566:
        /* <DEDUP_REMOVED lines=16> */
.L_x_22572:
[----:B------:R-:W-:Y:S05]  /*8ee0*/  BSYNC B2 ;  /* 0x0000000000027941 */ /* 0x000fea0003800000 */
.L_x_22571:
        /* <DEDUP_REMOVED lines=44> */
.L_x_22570:
[----:B------:R-:W-:Y:S05]  /*91b0*/  BSYNC B1 ;  /* 0x0000000000017941 */ /* 0x000fea0003800000 */
.L_x_22569:
        /* <DEDUP_REMOVED lines=20> */
.L_x_22574:
[----:B------:R-:W-:Y:S02]  /*9300*/  IMAD.MOV.U32 R155, RZ, RZ, R148 ;  /* 0x000000ffff9b7224 */ /* 0x000fe400078e0094 */
.L_x_22575:
[----:B------:R-:W-:Y:S05]  /*9310*/  BSYNC B1 ;  /* 0x0000000000017941 */ /* 0x000fea0003800000 */
.L_x_22573:
        /* <DEDUP_REMOVED lines=18> */
.L_x_22579:
[----:B------:R-:W-:Y:S05]  /*9440*/  BSYNC B2 ;  /* 0x0000000000027941 */ /* 0x000fea0003800000 */
.L_x_22578:
        /* <DEDUP_REMOVED lines=44> */
.L_x_22577:
[----:B------:R-:W-:Y:S05]  /*9710*/  BSYNC B1 ;  /* 0x0000000000017941 */ /* 0x000fea0003800000 */
.L_x_22576:
[----:B------:R-:W0:Y:S01]  /*9720*/  I2F.U32 R79, R155 ;  /* 0x0000009b004f7306 */ /* 0x000e220000201000 */
[----:B------:R-:W-:Y:S01]  /*9730*/  SEL R152, RZ, 0x1, P2 ;  /* 0x00000001ff987807 */ /* 0x000fe20001000000 */
[----:B------:R-:W-:Y:S01]  /*9740*/  HADD2.F32 R59, -RZ, R59.H1_H1 ;  /* 0x3000003bff3b7230 */ /* 0x000fe20000004100 */
[----:B------:R-:W-:Y:S02]  /*9750*/  SEL R156, RZ, 0x10000, P5 ;  /* 0x00010000ff9c7807 */ /* 0x000fe40002800000 */
[----:B------:R-:W-:Y:S02]  /*9760*/  SEL R151, RZ, 0x100, P4 ;  /* 0x00000100ff977807 */ /* 0x000fe40002000000 */
[----:B------:R-:W-:Y:S01]  /*9770*/  LOP3.LUT P5, RZ, R84, 0x2, RZ, 0xc0, !PT ;  /* 0x0000000254ff7812 */ /* 0x000fe200078ac0ff */
        /* <DEDUP_REMOVED lines=28> */
.L_x_22523:
[----:B------:R-:W-:Y:S05]  /*9940*/  BSYNC B0 ;  /* 0x0000000000007941 */ /* 0x000fea0003800000 */
.L_x_22522:
        /* <DEDUP_REMOVED lines=24> */
.L_x_22583:
[----:B01----:R-:W-:Y:S02]  /*9ad0*/  IMAD.MOV.U32 R150, RZ, RZ, R148 ;  /* 0x000000ffff967224 */ /* 0x003fe400078e0094 */
.L_x_22584:
[----:B------:R-:W-:Y:S05]  /*9ae0*/  BSYNC B1 ;  /* 0x0000000000017941 */ /* 0x000fea0003800000 */
.L_x_22582:
        /* <DEDUP_REMOVED lines=16> */
.L_x_22588:
[----:B------:R-:W-:Y:S05]  /*9bf0*/  BSYNC B2 ;  /* 0x0000000000027941 */ /* 0x000fea0003800000 */
.L_x_22587:
        /* <DEDUP_REMOVED lines=44> */
.L_x_22586:
[----:B------:R-:W-:Y:S05]  /*9ec0*/  BSYNC B1 ;  /* 0x0000000000017941 */ /* 0x000fea0003800000 */
.L_x_22585:
        /* <DEDUP_REMOVED lines=25> */
.L_x_22590:
[----:B------:R-:W-:Y:S02]  /*a060*/  MOV R145, R148 ;  /* 0x0000009400917202 */ /* 0x000fe40000000f00 */
.L_x_22591:
[----:B------:R-:W-:Y:S05]  /*a070*/  BSYNC B1 ;  /* 0x0000000000017941 */ /* 0x000fea0003800000 */
.L_x_22589:
        /* <DEDUP_REMOVED lines=16> */
.L_x_22595:
[----:B------:R-:W-:Y:S05]  /*a180*/  BSYNC B2 ;  /* 0x0000000000027941 */ /* 0x000fea0003800000 */
.L_x_22594:
        /* <DEDUP_REMOVED lines=44> */
.L_x_22593:
[----:B------:R-:W-:Y:S05]  /*a450*/  BSYNC B1 ;  /* 0x0000000000017941 */ /* 0x000fea0003800000 */
.L_x_22592:
        /* <DEDUP_REMOVED lines=22> */
.L_x_22597:
[----:B------:R-:W-:Y:S02]  /*a5c0*/  IMAD.MOV.U32 R64, RZ, RZ, R148 ;  /* 0x000000ffff407224 */ /* 0x000fe400078e0094 */
.L_x_22598:
[----:B------:R-:W-:Y:S05]  /*a5d0*/  BSYNC B1 ;  /* 0x0000000000017941 */ /* 0x000fea0003800000 */
.L_x_22596:
        /* <DEDUP_REMOVED lines=16> */
.L_x_22602:
[----:B------:R-:W-:Y:S05]  /*a6e0*/  BSYNC B2 ;  /* 0x0000000000027941 */ /* 0x000fea0003800000 */
.L_x_22601:
        /* <DEDUP_REMOVED lines=44> */
.L_x_22600:
[----:B------:R-:W-:Y:S05]  /*a9b0*/  BSYNC B1 ;  /* 0x0000000000017941 */ /* 0x000fea0003800000 */
.L_x_22599:
        /* <DEDUP_REMOVED lines=20> */
.L_x_22604:
[----:B------:R-:W-:Y:S02]  /*ab00*/  MOV R64, R148 ;  /* 0x0000009400407202 */ /* 0x000fe40000000f00 */
.L_x_22605:
[----:B------:R-:W-:Y:S05]  /*ab10*/  BSYNC B1 ;  /* 0x0000000000017941 */ /* 0x000fea0003800000 */
.L_x_22603:
        /* <DEDUP_REMOVED lines=16> */
.L_x_22609:
[----:B------:R-:W-:Y:S05]  /*ac20*/  BSYNC B2 ;  /* 0x0000000000027941 */ /* 0x000fea0003800000 */
.L_x_22608:
        /* <DEDUP_REMOVED lines=44> */
.L_x_22607:
[----:B------:R-:W-:Y:S05]  /*aef0*/  BSYNC B1 ;  /* 0x0000000000017941 */ /* 0x000fea0003800000 */
.L_x_22606:
        /* <DEDUP_REMOVED lines=20> */
.L_x_22611:
[----:B------:R-:W-:Y:S02]  /*b040*/  IMAD.MOV.U32 R145, RZ, RZ, R148 ;  /* 0x000000ffff917224 */ /* 0x000fe400078e0094 */
.L_x_22612:
[----:B------:R-:W-:Y:S05]  /*b050*/  BSYNC B1 ;  /* 0x0000000000017941 */ /* 0x000fea0003800000 */
.L_x_22610:
        /* <DEDUP_REMOVED lines=16> */
.L_x_22616:
[----:B------:R-:W-:Y:S05]  /*b160*/  BSYNC B2 ;  /* 0x0000000000027941 */ /* 0x000fea0003800000 */
.L_x_22615:
        /* <DEDUP_REMOVED lines=44> */
.L_x_22614:
[----:B------:R-:W-:Y:S05]  /*b430*/  BSYNC B1 ;  /* 0x0000000000017941 */ /* 0x000fea0003800000 */
.L_x_22613:
        /* <DEDUP_REMOVED lines=20> */
.L_x_22618:
[----:B------:R-:W-:Y:S02]  /*b580*/  IMAD.MOV.U32 R145, RZ, RZ, R148 ;  /* 0x000000ffff917224 */ /* 0x000fe400078e0094 */
.L_x_22619:
[----:B------:R-:W-:Y:S05]  /*b590*/  BSYNC B1 ;  /* 0x0000000000017941 */ /* 0x000fea0003800000 */
.L_x_22617:
        /* <DEDUP_REMOVED lines=16> */
.L_x_22623:
[----:B------:R-:W-:Y:S05]  /*b6a0*/  BSYNC B2 ;  /* 0x0000000000027941 */ /* 0x000fea0003800000 */
.L_x_22622:
        /* <DEDUP_REMOVED lines=44> */
.L_x_22621:
[----:B------:R-:W-:Y:S05]  /*b970*/  BSYNC B1 ;  /* 0x0000000000017941 */ /* 0x000fea0003800000 */
.L_x_22620:
        /* <DEDUP_REMOVED lines=20> */
.L_x_22625:
[----:B------:R-:W-:Y:S02]  /*bac0*/  MOV R155, R148 ;  /* 0x00000094009b7202 */ /* 0x000fe40000000f00 */
.L_x_22626:
[----:B------:R-:W-:Y:S05]  /*bad0*/  BSYNC B1 ;  /* 0x0000000000017941 */ /* 0x000fea0003800000 */
.L_x_22624:
        /* <DEDUP_REMOVED lines=16> */
.L_x_22630:
[----:B------:R-:W-:Y:S05]  /*bbe0*/  BSYNC B2 ;  /* 0x0000000000027941 */ /* 0x000fea0003800000 */
.L_x_22629:
        /* <DEDUP_REMOVED lines=44> */
.L_x_22628:
[----:B------:R-:W-:Y:S05]  /*beb0*/  BSYNC B1 ;  /* 0x0000000000017941 */ /* 0x000fea0003800000 */
.L_x_22627:
        /* <DEDUP_REMOVED lines=20> */
.L_x_22632:
[----:B------:R-:W-:Y:S02]  /*c000*/  IMAD.MOV.U32 R155, RZ, RZ, R148 ;  /* 0x000000ffff9b7224 */ /* 0x000fe400078e0094 */
.L_x_22633:
[----:B------:R-:W-:Y:S05]  /*c010*/  BSYNC B1 ;  /* 0x0000000000017941 */ /* 0x000fea0003800000 */
.L_x_22631:
        /* <DEDUP_REMOVED lines=18> */
.L_x_22637:
[----:B------:R-:W-:Y:S05]  /*c140*/  BSYNC B2 ;  /* 0x0000000000027941 */ /* 0x000fea0003800000 */
.L_x_22636:
        /* <DEDUP_REMOVED lines=44> */
.L_x_22635:
[----:B------:R-:W-:Y:S05]  /*c410*/  BSYNC B1 ;  /* 0x0000000000017941 */ /* 0x000fea0003800000 */
.L_x_22634:
        /* <DEDUP_REMOVED lines=34> */
.L_x_22581:
[----:B------:R-:W-:Y:S05]  /*c640*/  BSYNC B0 ;  /* 0x0000000000007941 */ /* 0x000fea0003800000 */
.L_x_22580:
        /* <DEDUP_REMOVED lines=24> */
.L_x_22641:
[----:B01----:R-:W-:Y:S02]  /*c7d0*/  MOV R150, R148 ;  /* 0x0000009400967202 */ /* 0x003fe40000000f00 */
.L_x_22642:
[----:B------:R-:W-:Y:S05]  /*c7e0*/  BSYNC B1 ;  /* 0x0000000000017941 */ /* 0x000fea0003800000 */
.L_x_22640:
        /* <DEDUP_REMOVED lines=16> */
.L_x_22646:
[----:B------:R-:W-:Y:S05]  /*c8f0*/  BSYNC B2 ;  /* 0x0000000000027941 */ /* 0x000fea0003800000 */
.L_x_22645:
        /* <DEDUP_REMOVED lines=44> */
.L_x_22644:
[----:B------:R-:W-:Y:S05]  /*cbc0*/  BSYNC B1 ;  /* 0x0000000000017941 */ /* 0x000fea0003800000 */
.L_x_22643:
        /* <DEDUP_REMOVED lines=25> */
.L_x_22648:
[----:B------:R-:W-:Y:S02]  /*cd60*/  IMAD.MOV.U32 R145, RZ, RZ, R148 ;  /* 0x000000ffff917224 */ /* 0x000fe400078e0094 */
.L_x_22649:
[----:B------:R-:W-:Y:S05]  /*cd70*/  BSYNC B1 ;  /* 0x0000000000017941 */ /* 0x000fea0003800000 */
.L_x_22647:
        /* <DEDUP_REMOVED lines=16> */
.L_x_22653:
[----:B------:R-:W-:Y:S05]  /*ce80*/  BSYNC B2 ;  /* 0x0000000000027941 */ /* 0x000fea0003800000 */
.L_x_22652:
        /* <DEDUP_REMOVED lines=44> */
.L_x_22651:
[----:B------:R-:W-:Y:S05]  /*d150*/  BSYNC B1 ;  /* 0x0000000000017941 */ /* 0x000fea0003800000 */
.L_x_22650:
        /* <DEDUP_REMOVED lines=22> */
.L_x_22655:
[----:B------:R-:W-:Y:S02]  /*d2c0*/  MOV R72, R148 ;  /* 0x0000009400487202 */ /* 0x000fe40000000f00 */
.L_x_22656:
[----:B------:R-:W-:Y:S05]  /*d2d0*/  BSYNC B1 ;  /* 0x0000000000017941 */ /* 0x000fea0003800000 */
.L_x_22654:
        /* <DEDUP_REMOVED lines=16> */
.L_x_22660:
[----:B------:R-:W-:Y:S05]  /*d3e0*/  BSYNC B2 ;  /* 0x0000000000027941 */ /* 0x000fea0003800000 */
.L_x_22659:
        /* <DEDUP_REMOVED lines=44> */
.L_x_22658:
[----:B------:R-:W-:Y:S05]  /*d6b0*/  BSYNC B1 ;  /* 0x0000000000017941 */ /* 0x000fea0003800000 */
.L_x_22657:
        /* <DEDUP_REMOVED lines=20> */
.L_x_22662:
[----:B------:R-:W-:Y:S02]  /*d800*/  IMAD.MOV.U32 R72, RZ, RZ, R148 ;  /* 0x000000ffff487224 */ /* 0x000fe400078e0094 */
.L_x_22663:
[----:B------:R-:W-:Y:S05]  /*d810*/  BSYNC B1 ;  /* 0x0000000000017941 */ /* 0x000fea0003800000 */
.L_x_22661:
        /* <DEDUP_REMOVED lines=16> */
.L_x_22667:
[----:B------:R-:W-:Y:S05]  /*d920*/  BSYNC B2 ;  /* 0x0000000000027941 */ /* 0x000fea0003800000 */
.L_x_22666:
        /* <DEDUP_REMOVED lines=44> */
.L_x_22665:
[----:B------:R-:W-:Y:S05]  /*dbf0*/  BSYNC B1 ;  /* 0x0000000000017941 */ /* 0x000fea0003800000 */
.L_x_22664:
        /* <DEDUP_REMOVED lines=20> */
.L_x_22669:
[----:B------:R-:W-:Y:S02]  /*dd40*/  IMAD.MOV.U32 R145, RZ, RZ, R148 ;  /* 0x000000ffff917224 */ /* 0x000fe400078e0094 */
.L_x_22670:
[----:B------:R-:W-:Y:S05]  /*dd50*/  BSYNC B1 ;  /* 0x0000000000017941 */ /* 0x000fea0003800000 */
.L_x_22668:
        /* <DEDUP_REMOVED lines=16> */
.L_x_22674:
[----:B------:R-:W-:Y:S05]  /*de60*/  BSYNC B2 ;  /* 0x0000000000027941 */ /* 0x000fea0003800000 */
.L_x_22673:
        /* <DEDUP_REMOVED lines=44> */
.L_x_22672:
[----:B------:R-:W-:Y:S05]  /*e130*/  BSYNC B1 ;  /* 0x0000000000017941 */ /* 0x000fea0003800000 */
.L_x_22671:
        /* <DEDUP_REMOVED lines=20> */
.L_x_22676:
[----:B------:R-:W-:Y:S02]  /*e280*/  MOV R145, R148 ;  /* 0x0000009400917202 */ /* 0x000fe40000000f00 */
.L_x_22677:
[----:B------:R-:W-:Y:S05]  /*e290*/  BSYNC B1 ;  /* 0x0000000000017941 */ /* 0x000fea0003800000 */
.L_x_22675:
        /* <DEDUP_REMOVED lines=16> */
.L_x_22681:
[----:B------:R-:W-:Y:S05]  /*e3a0*/  BSYNC B2 ;  /* 0x0000000000027941 */ /* 0x000fea0003800000 */
.L_x_22680:
        /* <DEDUP_REMOVED lines=44> */
.L_x_22679:
[----:B------:R-:W-:Y:S05]  /*e670*/  BSYNC B1 ;  /* 0x0000000000017941 */ /* 0x000fea0003800000 */
.L_x_22678:
        /* <DEDUP_REMOVED lines=20> */
.L_x_22683:
[----:B------:R-:W-:Y:S02]  /*e7c0*/  IMAD.MOV.U32 R155, RZ, RZ, R148 ;  /* 0x000000ffff9b7224 */ /* 0x000fe400078e0094 */
.L_x_22684:
[----:B------:R-:W-:Y:S05]  /*e7d0*/  BSYNC B1 ;  /* 0x0000000000017941 */ /* 0x000fea0003800000 */
.L_x_22682:
        /* <DEDUP_REMOVED lines=16> */
.L_x_22688:
[----:B------:R-:W-:Y:S05]  /*e8e0*/  BSYNC B2 ;  /* 0x0000000000027941 */ /* 0x000fea0003800000 */
.L_x_22687:
        /* <DEDUP_REMOVED lines=44> */
.L_x_22686:
[----:B------:R-:W-:Y:S05]  /*ebb0*/  BSYNC B1 ;  /* 0x0000000000017941 */ /* 0x000fea0003800000 */
.L_x_22685:
        /* <DEDUP_REMOVED lines=20> */
.L_x_22690:
[----:B------:R-:W-:Y:S02]  /*ed00*/  IMAD.MOV.U32 R155, RZ, RZ, R148 ;  /* 0x000000ffff9b7224 */ /* 0x000fe400078e0094 */
.L_x_22691:
[----:B------:R-:W-:Y:S05]  /*ed10*/  BSYNC B1 ;  /* 0x0000000000017941 */ /* 0x000fea0003800000 */
.L_x_22689:
        /* <DEDUP_REMOVED lines=18> */
.L_x_22695:
[----:B------:R-:W-:Y:S05]  /*ee40*/  BSYNC B2 ;  /* 0x0000000000027941 */ /* 0x000fea0003800000 */
.L_x_22694:
        /* <DEDUP_REMOVED lines=44> */
.L_x_22693:
[----:B------:R-:W-:Y:S05]  /*f110*/  BSYNC B1 ;  /* 0x0000000000017941 */ /* 0x000fea0003800000 */
.L_x_22692:
[----:B------:R-:W0:Y:S01]  /*f120*/  I2F.U32 R79, R155 ;  /* 0x0000009b004f7306 */ /* 0x000e220000201000 */
[----:B------:R-:W-:Y:S01]  /*f130*/  HADD2.F32 R75, -RZ, R75.H1_H1 ;  /* 0x3000004bff4b7230 */ /* 0x000fe20000004100 */
[----:B------:R-:W-:Y:S02]  /*f140*/  SEL R152, RZ, 0x1, P2 ;  /* 0x00000001ff987807 */ /* 0x000fe40001000000 */
[----:B------:R-:W-:Y:S02]  /*f150*/  SEL R156, RZ, 0x10000, P5 ;  /* 0x00010000ff9c7807 */ /* 0x000fe40002800000 */
        /* <DEDUP_REMOVED lines=29> */
.L_x_22639:
[----:B------:R-:W-:Y:S05]  /*f330*/  BSYNC B0 ;  /* 0x0000000000007941 */ /* 0x000fea0003800000 */
.L_x_22638:
[----:B0-----:R-:W-:Y:S01]  /*f340*/  FADD.FTZ R76, RZ, R36 ;  /* 0x00000024ff4c7221 */ /* 0x001fe20000010000 */
        /* <DEDUP_REMOVED lines=51> */
.L_x_22710:
        /* <DEDUP_REMOVED lines=102> */
.L_x_22711:
        /* <DEDUP_REMOVED lines=19> */
[----:B------:R-:W1:Y:S01]  /*fe10*/  @!P0 LDS.64 R76, [R152.X8] ;  /* 0x00000000984c8984 */ /* 0x000e620000008a00 */
[----:B------:R-:W-:Y:S01]  /*fe20*/  LOP3.LUT P0, RZ, R78, 0x1f, R83, 0xf8, !PT ;  /* 0x0000001f4eff7812 */ /* 0x000fe2000780f853 */
[----:B0-----:R-:W-:-:S02]  /*fe30*/  IMAD.IADD R157, R154, 0x1, R153 ;  /* 0x000000019a9d7824 */ /* 0x001fc400078e0299 */
        /* <DEDUP_REMOVED lines=52> */
[--C-:B------:R-:W-:Y:S02]  /*10180*/  FADD.FTZ R154, R40, -R152.reuse ;  /* 0x80000098289a7221 */ /* 0x100fe40000010000 */
[----:B------:R-:W-:-:S02]  /*10190*/  FADD.FTZ R156, R41, -R152 ;  /* 0x80000098299c7221 */ /* 0x000fc40000010000 */
[----:B------:R-:W-:Y:S02]  /*101a0*/  FFMA.FTZ R76, R24, R76, R17 ;  /* 0x0000004c184c7223 */ /* 0x000fe40000010011 */
[--C-:B------:R-:W-:Y:S02]  /*101b0*/  FADD.FTZ R158, R42, -R152.reuse ;  /* 0x800000982a9e7221 */ /* 0x100fe40000010000 */
[----:B------:R-:W-:Y:S01]  /*101c0*/  FADD.FTZ R160, R43, -R152 ;  /* 0x800000982ba07221 */ /* 0x000fe20000010000 */
[----:B------:R-:W-:Y:S01]  /*101d0*/  F2FP.PACK_AB R76, R77, R76 ;  /* 0x0000004c4d4c723e */ /* 0x000fe200000000ff */
[C---:B------:R-:W-:Y:S02]  /*101e0*/  FMUL.FTZ R78, R153.reuse, R78 ;  /* 0x0000004e994e7220 */ /* 0x040fe40000410000 */
[C---:B------:R-:W-:Y:S02]  /*101f0*/  FMUL.FTZ R154, R153.reuse, R154 ;  /* 0x0000009a999a7220 */ /* 0x040fe40000410000 */
        /* <DEDUP_REMOVED lines=8> */
[----:B------:R-:W-:Y:S01]  /*10280*/  F2FP.PACK_AB R78, R79, R78 ;  /* 0x0000004e4f4e723e */ /* 0x000fe200000000ff */
[----:B------:R-:W-:-:S03]  /*10290*/  FADD.FTZ R150, R39, -R152 ;  /* 0x8000009827967221 */ /* 0x000fc60000010000 */
        /* <DEDUP_REMOVED lines=8> */
.L_x_22699:
[----:B------:R-:W-:Y:S05]  /*10320*/  BSYNC B0 ;  /* 0x0000000000007941 */ /* 0x000fea0003800000 */
.L_x_22698:
[----:B------:R-:W-:Y:S01]  /*10330*/  LOP3.LUT P0, RZ, R84, 0x80, RZ, 0xc0, !PT ;  /* 0x0000008054ff7812 */ /* 0x000fe2000780c0ff */
[----:B------:R-:W-:-:S12]  /*10340*/  BSSY B0, `(.L_x_22700) ;  /* 0x0000022000007945 */ /* 0x000fd80003800000 */
[----:B------:R-:W-:Y:S05]  /*10350*/  @!P0 BRA `(.L_x_22701) ;  /* 0x0000020000008947 */ /* 0x000fea0003800000 */
[--C-:B01----:R-:W-:Y:S02]  /*10360*/  FADD.FTZ R78, R45, -R152.reuse ;  /* 0x800000982d4e7221 */ /* 0x103fe40000010000 */
[--C-:B------:R-:W-:Y:S02]  /*10370*/  FADD.FTZ R76, R44, -R152.reuse ;  /* 0x800000982c4c7221 */ /* 0x100fe40000010000 */
        /* <DEDUP_REMOVED lines=8> */
[----:B------:R-:W-:Y:S01]  /*10400*/  FADD.FTZ R160, R51, -R152 ;  /* 0x8000009833a07221 */ /* 0x000fe20000010000 */
[----:B------:R-:W-:Y:S01]  /*10410*/  F2FP.PACK_AB R76, R77, R76 ;  /* 0x0000004c4d4c723e */ /* 0x000fe200000000ff */
[----:B------:R-:W-:-:S02]  /*10420*/  FMUL.FTZ R78, R153, R78 ;  /* 0x0000004e994e7220 */ /* 0x000fc40000410000 */
[C---:B------:R-:W-:Y:S02]  /*10430*/  FMUL.FTZ R154, R153.reuse, R154 ;  /* 0x0000009a999a7220 */ /* 0x040fe40000410000 */
[----:B------:R-:W-:Y:S02]  /*10440*/  FMUL.FTZ R156, R153, R156 ;  /* 0x0000009c999c7220 */ /* 0x000fe40000410000 */
[----:B------:R-:W-:Y:S02]  /*10450*/  FADD.FTZ R150, R47, -R152 ;  /* 0x800000982f967221 */ /* 0x000fe40000010000 */
[C---:B------:R-:W-:Y:S02]  /*10460*/  FMUL.FTZ R158, R153.reuse, R158 ;  /* 0x0000009e999e7220 */ /* 0x040fe40000410000 */
[----:B------:R-:W-:Y:S02]  /*10470*/  FMUL.FTZ R160, R153, R160 ;  /* 0x000000a099a07220 */ /* 0x000fe40000410000 */
[----:B------:R-:W-:-:S02]  /*10480*/  FFMA.FTZ R77, R7, R78, R86 ;  /* 0x0000004e074d7223 */ /* 0x000fc40000010056 */
[----:B------:R-:W-:Y:S02]  /*10490*/  FFMA.FTZ R78, R5, R154, R88 ;  /* 0x0000009a054e7223 */ /* 0x000fe40000010058 */
[----:B------:R-:W-:Y:S02]  /*104a0*/  FFMA.FTZ R79, R4, R156, R89 ;  /* 0x0000009c044f7223 */ /* 0x000fe40000010059 */
[----:B------:R-:W-:Y:S02]  /*104b0*/  FMUL.FTZ R150, R153, R150 ;  /* 0x0000009699967220 */ /* 0x000fe40000410000 */
[----:B------:R-:W-:Y:S01]  /*104c0*/  FFMA.FTZ R158, R3, R158, R90 ;  /* 0x0000009e039e7223 */ /* 0x000fe2000001005a */
[----:B------:R-:W-:Y:S01]  /*104d0*/  F2FP.PACK_AB R78, R79, R78 ;  /* 0x0000004e4f4e723e */ /* 0x000fe200000000ff */
[----:B------:R-:W-:Y:S02]  /*104e0*/  FFMA.FTZ R151, R2, R160, R93 ;  /* 0x000000a002977223 */ /* 0x000fe4000001005d */
[----:B------:R-:W-:-:S03]  /*104f0*/  FFMA.FTZ R150, R6, R150, R87 ;  /* 0x0000009606967223 */ /* 0x000fc60000010057 */
[----:B------:R-:W-:Y:S01]  /*10500*/  F2FP.PACK_AB R79, R151, R158 ;  /* 0x0000009e974f723e */ /* 0x000fe200000000ff */
[----:B------:R-:W-:Y:S01]  /*10510*/  IMAD.MOV.U32 R151, RZ, RZ, 0x10 ;  /* 0x00000010ff977424 */ /* 0x000fe200078e00ff */
[----:B------:R-:W-:-:S03]  /*10520*/  F2FP.PACK_AB R77, R150, R77 ;  /* 0x0000004d964d723e */ /* 0x000fc600000000ff */
[C---:B------:R-:W-:Y:S01]  /*10530*/  IMAD.WIDE.U32 R150, R140.reuse, R151, c[0x0][0x208] ;  /* 0x000082008c967625 */ /* 0x040fe200078e0097 */
[----:B------:R-:W-:-:S04]  /*10540*/  IADD3 R140, R140, 0x80, RZ ;  /* 0x000000808c8c7810 */ /* 0x000fc80007ffe0ff */
[----:B------:R0:W-:Y:S03]  /*10550*/  STG.E.128 [R150.64], R76 ;  /* 0x0000004c96007986 */ /* 0x0001e6000c101d06 */
.L_x_22701:
[----:B------:R-:W-:Y:S05]  /*10560*/  BSYNC B0 ;  /* 0x0000000000007941 */ /* 0x000fea0003800000 */
.L_x_22700:
        /* <DEDUP_REMOVED lines=35> */
.L_x_22703:
[----:B------:R-:W-:Y:S05]  /*107a0*/  BSYNC B0 ;  /* 0x0000000000007941 */ /* 0x000fea0003800000 */
.L_x_22702:
        /* <DEDUP_REMOVED lines=10> */
[--C-:B------:R-:W-:Y:S02]  /*10850*/  FADD.FTZ R156, R65, -R152.reuse ;  /* 0x80000098419c7221 */ /* 0x100fe40000010000 */
[----:B------:R-:W-:Y:S02]  /*10860*/  FFMA.FTZ R76, R106, R76, R117 ;  /* 0x0000004c6a4c7223 */ /* 0x000fe40000010075 */
[--C-:B------:R-:W-:Y:S02]  /*10870*/  FADD.FTZ R158, R66, -R152.reuse ;  /* 0x80000098429e7221 */ /* 0x100fe40000010000 */
[----:B------:R-:W-:Y:S01]  /*10880*/  FADD.FTZ R160, R67, -R152 ;  /* 0x8000009843a07221 */ /* 0x000fe20000010000 */
[----:B------:R-:W-:Y:S01]  /*10890*/  F2FP.PACK_AB R76, R77, R76 ;  /* 0x0000004c4d4c723e */ /* 0x000fe200000000ff */
[----:B------:R-:W-:-:S02]  /*108a0*/  FMUL.FTZ R78, R153, R78 ;  /* 0x0000004e994e7220 */ /* 0x000fc40000410000 */
[C---:B------:R-:W-:Y:S02]  /*108b0*/  FMUL.FTZ R154, R153.reuse, R154 ;  /* 0x0000009a999a7220 */ /* 0x040fe40000410000 */
[C---:B------:R-:W-:Y:S02]  /*108c0*/  FMUL.FTZ R156, R153.reuse, R156 ;  /* 0x0000009c999c7220 */ /* 0x040fe40000410000 */
[C---:B------:R-:W-:Y:S02]  /*108d0*/  FMUL.FTZ R158, R153.reuse, R158 ;  /* 0x0000009e999e7220 */ /* 0x040fe40000410000 */
[----:B------:R-:W-:Y:S02]  /*108e0*/  FMUL.FTZ R160, R153, R160 ;  /* 0x000000a099a07220 */ /* 0x000fe40000410000 */
[----:B------:R-:W-:Y:S02]  /*108f0*/  FADD.FTZ R150, R63, -R152 ;  /* 0x800000983f967221 */ /* 0x000fe40000010000 */
[----:B------:R-:W-:-:S02]  /*10900*/  FFMA.FTZ R77, R109, R78, R116 ;  /* 0x0000004e6d4d7223 */ /* 0x000fc40000010074 */
[----:B------:R-:W-:Y:S02]  /*10910*/  FFMA.FTZ R78, R111, R154, R118 ;  /* 0x0000009a6f4e7223 */ /* 0x000fe40000010076 */
[----:B------:R-:W-:Y:S02]  /*10920*/  FFMA.FTZ R79, R114, R156, R123 ;  /* 0x0000009c724f7223 */ /* 0x000fe4000001007b */
[----:B------:R-:W-:Y:S02]  /*10930*/  FFMA.FTZ R158, R113, R158, R120 ;  /* 0x0000009e719e7223 */ /* 0x000fe40000010078 */
[----:B------:R-:W-:Y:S01]  /*10940*/  FFMA.FTZ R151, R115, R160, R124 ;  /* 0x000000a073977223 */ /* 0x000fe2000001007c */
[----:B------:R-:W-:Y:S01]  /*10950*/  F2FP.PACK_AB R78, R79, R78 ;  /* 0x0000004e4f4e723e */ /* 0x000fe200000000ff */
[----:B------:R-:W-:-:S03]  /*10960*/  FMUL.FTZ R150, R153, R150 ;  /* 0x0000009699967220 */ /* 0x000fc60000410000 */
[----:B------:R-:W-:Y:S01]  /*10970*/  F2FP.PACK_AB R79, R151, R158 ;  /* 0x0000009e974f723e */ /* 0x000fe200000000ff */
[----:B------:R-:W-:Y:S01]  /*10980*/  FFMA.FTZ R150, R112, R150, R121 ;  /* 0x0000009670967223 */ /* 0x000fe20000010079 */
[----:B------:R-:W-:-:S04]  /*10990*/  MOV R151, 0x10 ;  /* 0x0000001000977802 */ /* 0x000fc80000000f00 */
[----:B------:R-:W-:Y:S01]  /*109a0*/  F2FP.PACK_AB R77, R150, R77 ;  /* 0x0000004d964d723e */ /* 0x000fe200000000ff */
[C---:B------:R-:W-:Y:S01]  /*109b0*/  IMAD.WIDE.U32 R150, R140.reuse, R151, c[0x0][0x208] ;  /* 0x000082008c967625 */ /* 0x040fe200078e0097 */
[----:B------:R-:W-:-:S04]  /*109c0*/  IADD3 R140, R140, 0x80, RZ ;  /* 0x000000808c8c7810 */ /* 0x000fc80007ffe0ff */
[----:B------:R0:W-:Y:S03]  /*109d0*/  STG.E.128 [R150.64], R76 ;  /* 0x0000004c96007986 */ /* 0x0001e6000c101d06 */
.L_x_22705:
[----:B------:R-:W-:Y:S05]  /*109e0*/  BSYNC B0 ;  /* 0x0000000000007941 */ /* 0x000fea0003800000 */
.L_x_22704:
[----:B------:R-:W-:Y:S01]  /*109f0*/  LOP3.LUT P0, RZ, R84, 0x10, RZ, 0xc0, !PT ;  /* 0x0000001054ff7812 */ /* 0x000fe2000780c0ff */
[----:B------:R-:W-:-:S12]  /*10a00*/  BSSY B0, `(.L_x_22706) ;  /* 0x0000021000007945 */ /* 0x000fd80003800000 */
[----:B------:R-:W-:Y:S05]  /*10a10*/  @!P0 BRA `(.L_x_22707) ;  /* 0x000001f000008947 */ /* 0x000fea0003800000 */
[--C-:B01----:R-:W-:Y:S02]  /*10a20*/  FADD.FTZ R78, R70, -R152.reuse ;  /* 0x80000098464e7221 */ /* 0x103fe40000010000 */
        /* <DEDUP_REMOVED lines=12> */
[----:B------:R-:W-:Y:S02]  /*10af0*/  FFMA.FTZ R151, R130, R158, R139 ;  /* 0x0000009e82977223 */ /* 0x000fe4000001008b */
[C---:B------:R-:W-:Y:S02]  /*10b00*/  FMUL.FTZ R150, R153.reuse, R150 ;  /* 0x0000009699967220 */ /* 0x040fe40000410000 */
[----:B------:R-:W-:Y:S01]  /*10b10*/  FMUL.FTZ R76, R153, R76 ;  /* 0x0000004c994c7220 */ /* 0x000fe20000410000 */
[----:B------:R-:W-:Y:S01]  /*10b20*/  F2FP.PACK_AB R78, R151, R78 ;  /* 0x0000004e974e723e */ /* 0x000fe200000000ff */
        /* <DEDUP_REMOVED lines=14> */
.L_x_22707:
[----:B------:R-:W-:Y:S05]  /*10c10*/  BSYNC B0 ;  /* 0x0000000000007941 */ /* 0x000fea0003800000 */
.L_x_22706:
[----:B------:R-:W-:Y:S02]  /*10c20*/  IADD3 R26, R26, c[0x0][0x160], RZ ;  /* 0x000058001a1a7a10 */ /* 0x000fe40007ffe0ff */
[----:B------:R-:W-:Y:S02]  /*10c30*/  LOP3.LUT P1, RZ, R141, 0xff, RZ, 0xc0, !PT ;  /* 0x000000ff8dff7812 */ /* 0x000fe4000782c0ff */
[----:B------:R-:W-:Y:S02]  /*10c40*/  ISETP.GE.AND P0, PT, R26, c[0x0][0x164], PT ;  /* 0x000059001a007a0c */ /* 0x000fe40003f06270 */
[----:B------:R-:W-:-:S11]  /*10c50*/  SEL R141, RZ, 0x1, P1 ;  /* 0x00000001ff8d7807 */ /* 0x000fd60000800000 */
[----:B01----:R-:W-:Y:S01]  /*10c60*/  @P0 CALL.REL.NOINC `(.L_x_22708) ;  /* 0x0000001000000944 */ /* 0x003fe20003c00000 */
[----:B------:R-:W-:Y:S05]  /*10c70*/  BRA `(.L_x_22709) ;  /* 0xffff050000007947 */ /* 0x000fea000383ffff */
.L_x_22708:
[----:B------:R-:W-:Y:S05]  /*10c80*/  EXIT ;  /* 0x000000000000794d */ /* 0x000fea0003800000 */
.L_x_22696:
[----:B------:R-:W-:Y:S01]  /*10c90*/  HFMA2.MMA R152, -RZ, RZ, 0, 1.847743988037109375e-06 ;  /* 0x0000001fff987435 */ /* 0x000fe200000001ff */
[----:B------:R-:W-:Y:S01]  /*10ca0*/  IMAD.MOV.U32 R154, RZ, RZ, 0x1 ;  /* 0x00000001ff9a7424 */ /* 0x000fe200078e00ff */
[----:B------:R-:W-:Y:S01]  /*10cb0*/  MOV R78, 0x10ce0 ;  /* 0x00010ce0004e7802 */ /* 0x000fe20000000f00 */
[----:B------:R-:W-:-:S03]  /*10cc0*/  IMAD.MOV.U32 R153, RZ, RZ, -0x1 ;  /* 0xffffffffff997424 */ /* 0x000fc600078e00ff */
[----:B------:R-:W-:Y:S05]  /*10cd0*/  CALL.REL.NOINC `($__internal_104_$__cuda_sm70_shflsync_bfly_p) ;  /* 0x000008c000007944 */ /* 0x000fea0003c00000 */
[----:B-1----:R-:W-:Y:S01]  /*10ce0*/  IMAD.MOV.U32 R76, RZ, RZ, R154 ;  /* 0x000000ffff4c7224 */ /* 0x002fe200078e009a */
[----:B0-----:R-:W-:Y:S05]  /*10cf0*/  BRA `(.L_x_22710) ;  /* 0xffffe98000007947 */ /* 0x001fea000383ffff */
.L_x_22697:
[----:B------:R-:W-:Y:S01]  /*10d00*/  MOV R154, 0x2 ;  /* 0x00000002009a7802 */ /* 0x000fe20000000f00 */
[----:B------:R-:W-:Y:S01]  /*10d10*/  IMAD.MOV.U32 R152, RZ, RZ, 0x1f ;  /* 0x0000001fff987424 */ /* 0x000fe200078e00ff */
[----:B------:R-:W-:Y:S01]  /*10d20*/  MOV R78, 0x10d50 ;  /* 0x00010d50004e7802 */ /* 0x000fe20000000f00 */
[----:B------:R-:W-:Y:S02]  /*10d30*/  IMAD.MOV.U32 R153, RZ, RZ, -0x1 ;  /* 0xffffffffff997424 */ /* 0x000fe400078e00ff */
[----:B------:R-:W-:Y:S05]  /*10d40*/  CALL.REL.NOINC `($__internal_104_$__cuda_sm70_shflsync_bfly_p) ;  /* 0x0000085000007944 */ /* 0x000fea0003c00000 */
[----:B01----:R-:W-:Y:S01]  /*10d50*/  FADD.FTZ R77, R77, R154 ;  /* 0x0000009a4d4d7221 */ /* 0x003fe20000010000 */
[----:B------:R-:W-:Y:S01]  /*10d60*/  HFMA2.MMA R154, -RZ, RZ, 0, 2.384185791015625e-07 ;  /* 0x00000004ff9a7435 */ /* 0x000fe200000001ff */
[----:B------:R-:W-:Y:S01]  /*10d70*/  IMAD.MOV.U32 R152, RZ, RZ, 0x1f ;  /* 0x0000001fff987424 */ /* 0x000fe200078e00ff */
[----:B------:R-:W-:Y:S01]  /*10d80*/  MOV R78, 0x10db0 ;  /* 0x00010db0004e7802 */ /* 0x000fe20000000f00 */
[----:B------:R-:W-:-:S03]  /*10d90*/  IMAD.MOV.U32 R153, RZ, RZ, -0x1 ;  /* 0xffffffffff997424 */ /* 0x000fc600078e00ff */
[----:B------:R-:W-:Y:S05]  /*10da0*/  CALL.REL.NOINC `($__internal_104_$__cuda_sm70_shflsync_bfly_p) ;  /* 0x000007f000007944 */ /* 0x000fea0003c00000 */
[----:B01----:R-:W-:Y:S01]  /*10db0*/  FADD.FTZ R77, R77, R154 ;  /* 0x0000009a4d4d7221 */ /* 0x003fe20000010000 */
[----:B------:R-:W-:Y:S01]  /*10dc0*/  MOV R154, 0x8 ;  /* 0x00000008009a7802 */ /* 0x000fe20000000f00 */
[----:B------:R-:W-:Y:S01]  /*10dd0*/  IMAD.MOV.U32 R152, RZ, RZ, 0x1f ;  /* 0x0000001fff987424 */ /* 0x000fe200078e00ff */
[----:B------:R-:W-:Y:S01]  /*10de0*/  MOV R78, 0x10e10 ;  /* 0x00010e10004e7802 */ /* 0x000fe20000000f00 */
[----:B------:R-:W-:-:S02]  /*10df0*/  IMAD.MOV.U32 R153, RZ, RZ, -0x1 ;  /* 0xffffffffff997424 */ /* 0x000fc400078e00ff */
[----:B------:R-:W-:Y:S05]  /*10e00*/  CALL.REL.NOINC `($__internal_104_$__cuda_sm70_shflsync_bfly_p) ;  /* 0x0000079000007944 */ /* 0x000fea0003c00000 */
[----:B01----:R-:W-:Y:S01]  /*10e10*/  FADD.FTZ R77, R77, R154 ;  /* 0x0000009a4d4d7221 */ /* 0x003fe20000010000 */
[----:B------:R-:W-:Y:S01]  /*10e20*/  HFMA2.MMA R154, -RZ, RZ, 0, 9.5367431640625e-07 ;  /* 0x00000010ff9a7435 */ /* 0x000fe200000001ff */
[----:B------:R-:W-:Y:S01]  /*10e30*/  IMAD.MOV.U32 R152, RZ, RZ, 0x1f ;  /* 0x0000001fff987424 */ /* 0x000fe200078e00ff */
[----:B------:R-:W-:Y:S01]  /*10e40*/  MOV R78, 0x10e70 ;  /* 0x00010e70004e7802 */ /* 0x000fe20000000f00 */
[----:B------:R-:W-:-:S03]  /*10e50*/  IMAD.MOV.U32 R153, RZ, RZ, -0x1 ;  /* 0xffffffffff997424 */ /* 0x000fc600078e00ff */
[----:B------:R-:W-:Y:S05]  /*10e60*/  CALL.REL.NOINC `($__internal_104_$__cuda_sm70_shflsync_bfly_p) ;  /* 0x0000073000007944 */ /* 0x000fea0003c00000 */
        /* <DEDUP_REMOVED lines=88> */
[----:B------:R-:W-:Y:S05]  /*113f0*/  CALL.REL.NOINC `($__internal_104_$__cuda_sm70_shflsync_bfly_p) ;  /* 0x000001a000007944 */ /* 0x000fea0003c00000 */
[----:B01----:R-:W-:Y:S01]  /*11400*/  FADD.FTZ R77, R77, R154 ;  /* 0x0000009a4d4d7221 */ /* 0x003fe20000010000 */
[----:B------:R-:W-:Y:S01]  /*11410*/  HFMA2.MMA R154, -RZ, RZ, 0, 1.1920928955078125e-07 ;  /* 0x00000002ff9a7435 */ /* 0x000fe200000001ff */
        /* <DEDUP_REMOVED lines=8> */
[----:B------:R-:W-:Y:S02]  /*114a0*/  IMAD.MOV.U32 R153, RZ, RZ, -0x1 ;  /* 0xffffffffff997424 */ /* 0x000fe400078e00ff */
[----:B------:R-:W-:Y:S05]  /*114b0*/  CALL.REL.NOINC `($__internal_104_$__cuda_sm70_shflsync_bfly_p) ;  /* 0x000000e000007944 */ /* 0x000fea0003c00000 */
[----:B01----:R-:W-:Y:S01]  /*114c0*/  FADD.FTZ R77, R77, R154 ;  /* 0x0000009a4d4d7221 */ /* 0x003fe20000010000 */
[----:B------:R-:W-:Y:S01]  /*114d0*/  HFMA2.MMA R154, -RZ, RZ, 0, 4.76837158203125e-07 ;  /* 0x00000008ff9a7435 */ /* 0x000fe200000001ff */
[----:B------:R-:W-:Y:S01]  /*114e0*/  IMAD.MOV.U32 R152, RZ, RZ, 0x1f ;  /* 0x0000001fff987424 */ /* 0x000fe200078e00ff */
[----:B------:R-:W-:Y:S01]  /*114f0*/  MOV R78, 0x11520 ;  /* 0x00011520004e7802 */ /* 0x000fe20000000f00 */
[----:B------:R-:W-:-:S03]  /*11500*/  IMAD.MOV.U32 R153, RZ, RZ, -0x1 ;  /* 0xffffffffff997424 */ /* 0x000fc600078e00ff */
[----:B------:R-:W-:Y:S05]  /*11510*/  CALL.REL.NOINC `($__internal_104_$__cuda_sm70_shflsync_bfly_p) ;  /* 0x0000008000007944 */ /* 0x000fea0003c00000 */
[----:B-1----:R-:W-:Y:S01]  /*11520*/  FADD.FTZ R151, R77, R154 ;  /* 0x0000009a4d977221 */ /* 0x002fe20000010000 */
[----:B------:R-:W-:Y:S01]  /*11530*/  MOV R154, 0x10 ;  /* 0x00000010009a7802 */ /* 0x000fe20000000f00 */
[----:B0-----:R-:W-:Y:S01]  /*11540*/  IMAD.MOV.U32 R152, RZ, RZ, 0x1f ;  /* 0x0000001fff987424 */ /* 0x001fe200078e00ff */
[----:B------:R-:W-:Y:S01]  /*11550*/  MOV R78, 0x11590 ;  /* 0x00011590004e7802 */ /* 0x000fe20000000f00 */
[----:B------:R-:W-:Y:S01]  /*11560*/  IMAD.MOV.U32 R153, RZ, RZ, -0x1 ;  /* 0xffffffffff997424 */ /* 0x000fe200078e00ff */
[----:B------:R-:W-:-:S02]  /*11570*/  MOV R77, R151 ;  /* 0x00000097004d7202 */ /* 0x000fc40000000f00 */
[----:B------:R-:W-:Y:S05]  /*11580*/  CALL.REL.NOINC `($__internal_104_$__cuda_sm70_shflsync_bfly_p) ;  /* 0x0000001000007944 */ /* 0x000fea0003c00000 */
[----:B01----:R-:W-:Y:S05]  /*11590*/  BRA `(.L_x_22711) ;  /* 0xffffe74000007947 */ /* 0x003fea000383ffff */
        .weak           $__internal_104_$__cuda_sm70_shflsync_bfly_p
        .type           $__internal_104_$__cuda_sm70_shflsync_bfly_p,@function
        .size           $__internal_104_$__cuda_sm70_shflsync_bfly_p,(.L_x_36144 - $__internal_104_$__cuda_sm70_shflsync_bfly_p)
$__internal_104_$__cuda_sm70_shflsync_bfly_p:
[----:B------:R-:W-:Y:S01]  /*115a0*/  IMAD.MOV.U32 R79, RZ, RZ, 0x0 ;  /* 0x00000000ff4f7424 */ /* 0x000fe200078e00ff */
[----:B------:R-:W-:Y:S04]  /*115b0*/  WARPSYNC R153 ;  /* 0x0000009900007348 */ /* 0x000fe80003800000 */
[----:B------:R0:W1:Y:S01]  /*115c0*/  SHFL.BFLY PT, R154, R77, R154, R152 ;  /* 0x0c00009a4d9a7389 */ /* 0x00006200000e0098 */
[----:B------:R-:W-:Y:S05]  /*115d0*/  RET.REL.NODEC R78 `(_ZN10layer_norm13ln_fwd_kernelINS_13Kernel_traitsI6__halfS2_fS2_fjLj5120ELj1ELj1ELj4ELj16ENS_18Kernel_traits_baseILj5120ES2_S2_fS2_fjLj128EEEEELb1ELb0ELb0ELb0EEEvNS_9FwdParamsE) ;  /* 0xfffeea204e007950 */ /* 0x000fea0003c3ffff */
.L_x_22712:
        /* <DEDUP_REMOVED lines=10> */
.L_x_36144:


//--------------------- .text._ZN10layer_norm13ln_fwd_kernelINS_13Kernel_traitsI6__halfS2_fS2_fjLj5120ELj1ELj1ELj4ELj16ENS_18Kernel_traits_baseILj5120ES2_S2_fS2_fjLj128EEEEELb1ELb0ELb0ELb1EEEvNS_9FwdParamsE --------------------------
	.section	.text._ZN10layer_norm13ln_fwd_kernelINS_13Kernel_traitsI6__halfS2_fS2_fjLj5120ELj1ELj1ELj4ELj16ENS_18Kernel_traits_baseILj5120ES2_S2_fS2_fjLj128EEEEELb1ELb0ELb0ELb1EEEvNS_9FwdParamsE,"ax",@progbits
	.sectioninfo	@"SHI_REGISTERS=167"
	.align	128
        .global         _ZN10layer_norm13ln_fwd_kernelINS_13Kernel_traitsI6__halfS2_fS2_fjLj5120ELj1ELj1ELj4ELj16ENS_18Kernel_traits_baseILj5120ES2_S2_fS2_fjLj128EEEEELb1ELb0ELb0ELb1EEEvNS_9FwdParamsE
        .type           _ZN10layer_norm13ln_fwd_kernelINS_13Kernel_traitsI6__halfS2_fS2_fjLj5120ELj1ELj1ELj4ELj16ENS_18Kernel_traits_baseILj5120ES2_S2_fS2_fjLj128EEEEELb1ELb0ELb0ELb1EEEvNS_9FwdParamsE,@function
        .size           _ZN10layer_norm13ln_fwd_kernelINS_13Kernel_traitsI6__halfS2_fS2_fjLj5120ELj1ELj1ELj4ELj16ENS_18Kernel_traits_baseILj5120ES2_S2_fS2_fjLj128EEEEELb1ELb0ELb0ELb1EEEvNS_9FwdParamsE,(.L_x_36145 - _ZN10layer_norm13ln_fwd_kernelINS_13Kernel_traitsI6__halfS2_fS2_fjLj5120ELj1ELj1ELj4ELj16ENS_18Kernel_traits_baseILj5120ES2_S2_fS2_fjLj128EEEEELb1ELb0ELb0ELb1EEEvNS_9FwdParamsE)
        .other          _ZN10layer_norm13ln_fwd_kernelINS_13Kernel_traitsI6__halfS2_fS2_fjLj5120ELj1ELj1ELj4ELj16ENS_18Kernel_traits_baseILj5120ES2_S2_fS2_fjLj128EEEEELb1ELb0ELb0ELb1EEEvNS_9FwdParamsE,@"STO_CUDA_ENTRY STV_DEFAULT"
_ZN10layer_norm13ln_fwd_kernelINS_13Kernel_traitsI6__halfS2_fS2_fjLj5120ELj1ELj1ELj4ELj16ENS_18Kernel_traits_baseILj5120ES2_S2_fS2_fjLj128EEEEELb1ELb0ELb0ELb1EEEvNS_9FwdParamsE:
.text._ZN10layer_norm13ln_fwd_kernelINS_13Kernel_traitsI6__halfS2_fS2_fjLj5120ELj1ELj1ELj4ELj16ENS_18Kernel_traits_baseILj5120ES2_S2_fS2_fjLj128EEEEELb1ELb0ELb0ELb1EEEvNS_9FwdParamsE:
        /* <DEDUP_REMOVED lines=19> */
[----:B------:R-:W-:Y:S01]  /*0130*/  LEA.HI R103, R0, R103, RZ, 0x19 ;  /* 0x0000006700677211 */ /* 0x000fe200078fc8ff */
        /* <DEDUP_REMOVED lines=15> */
[----:B------:R-:W-:Y:S02]  /*0230*/  UIADD3 UR10, UR5, -0x4498517b, URZ ;  /* 0xbb67ae85050a7890 */ /* 0x000fe4000fffe03f */
[----:B------:R-:W-:Y:S02]  /*0240*/  UIADD3 UR11, UR4, 0x3c6ef372, URZ ;  /* 0x3c6ef372040b7890 */ /* 0x000fe4000fffe03f */
[----:B------:R-:W-:Y:S01]  /*0250*/  UIADD3 UR12, UR5, 0x76cf5d0a, URZ ;  /* 0x76cf5d0a050c7890 */ /* 0x000fe2000fffe03f */
[----:B------:R-:W-:Y:S01]  /*0260*/  IMAD.WIDE.U32 R14, R14, -0x326172a9, RZ ;  /* 0xcd9e8d570e0e7825 */ /* 0x000fe200078e00ff */
[----:B------:R-:W-:Y:S01]  /*0270*/  LOP3.LUT R7, R13, UR10, R4, 0x96, !PT ;  /* 0x0000000a0d077c12 */ /* 0x000fe2000f8e9604 */
[----:B------:R-:W-:Y:S02]  /*0280*/  UIADD3 UR14, UR5, 0x32370b8f, URZ ;  /* 0x32370b8f050e7890 */ /* 0x000fe4000fffe03f */
[----:B------:R-:W-:Y:S01]  /*0290*/  UIADD3 UR13, UR4, -0x255992d5, URZ ;  /* 0xdaa66d2b040d7890 */ /* 0x000fe2000fffe03f */
[----:B------:R-:W-:Y:S01]  /*02a0*/  LOP3.LUT R4, R15, UR9, R6, 0x96, !PT ;  /* 0x000000090f047c12 */ /* 0x000fe2000f8e9606 */
[----:B------:R-:W-:Y:S01]  /*02b0*/  IMAD.WIDE.U32 R6, R7, -0x326172a9, RZ ;  /* 0xcd9e8d5707067825 */ /* 0x000fe200078e00ff */
[----:B------:R-:W-:-:S02]  /*02c0*/  UIADD3 UR15, UR4, 0x78dde6e4, URZ ;  /* 0x78dde6e4040f7890 */ /* 0x000fc4000fffe03f */
[----:B------:R-:W-:Y:S01]  /*02d0*/  UIADD3 UR16, UR5, -0x126145ec, URZ ;  /* 0xed9eba1405107890 */ /* 0x000fe2000fffe03f */
[----:B------:R-:W-:Y:S01]  /*02e0*/  IMAD.WIDE.U32 R4, R4, -0x2daee0ad, RZ ;  /* 0xd2511f5304047825 */ /* 0x000fe200078e00ff */
[----:B------:R-:W-:Y:S01]  /*02f0*/  LOP3.LUT R13, R7, UR11, R14, 0x96, !PT ;  /* 0x0000000b070d7c12 */ /* 0x000fe2000f8e960e */
[----:B------:R-:W-:Y:S02]  /*0300*/  UIADD3 UR18, UR5, -0x56f99767, URZ ;  /* 0xa906689905127890 */ /* 0x000fe4000fffe03f */
[----:B------:R-:W-:Y:S01]  /*0310*/  UIADD3 UR17, UR4, 0x1715609d, URZ ;  /* 0x1715609d04117890 */ /* 0x000fe2000fffe03f */
[----:B------:R-:W-:Y:S01]  /*0320*/  LOP3.LUT R14, R5, UR12, R12, 0x96, !PT ;  /* 0x0000000c050e7c12 */ /* 0x000fe2000f8e960c */
[----:B------:R-:W-:Y:S01]  /*0330*/  IMAD.WIDE.U32 R12, R13, -0x2daee0ad, RZ ;  /* 0xd2511f530d0c7825 */ /* 0x000fe200078e00ff */
[----:B------:R-:W-:Y:S02]  /*0340*/  UIADD3 UR19, UR4, -0x4ab325aa, URZ ;  /* 0xb54cda5604137890 */ /* 0x000fe4000fffe03f */
[----:B------:R-:W-:Y:S01]  /*0350*/  UIADD3 UR20, UR5, 0x646e171e, URZ ;  /* 0x646e171e05147890 */ /* 0x000fe2000fffe03f */
[----:B------:R-:W-:Y:S01]  /*0360*/  IMAD.WIDE.U32 R14, R14, -0x326172a9, RZ ;  /* 0xcd9e8d570e0e7825 */ /* 0x000fe200078e00ff */
[----:B------:R-:W-:Y:S01]  /*0370*/  LOP3.LUT R7, R13, UR14, R4, 0x96, !PT ;  /* 0x0000000e0d077c12 */ /* 0x000fe2000f8e9604 */
[----:B------:R-:W-:Y:S01]  /*0380*/  UIADD3 UR21, UR4, 0x5384540f, URZ ;  /* 0x5384540f04157890 */ /* 0x000fe2000fffe03f */
[----:B------:R-:W-:Y:S01]  /*0390*/  ISETP.GE.AND P1, PT, R103, c[0x0][0x164], PT ;  /* 0x0000590067007a0c */ /* 0x000fe20003f26270 */
[----:B------:R-:W-:Y:S01]  /*03a0*/  UIADD3 UR22, UR5, 0x1fd5c5a3, URZ ;  /* 0x1fd5c5a305167890 */ /* 0x000fe2000fffe03f */
        /* <DEDUP_REMOVED lines=14> */
[----:B------:R0:W5:Y:S01]  /*0490*/  @P0 LDG.E.128 R24, [R2.64+0x2000] ;  /* 0x0020000602180981 */ /* 0x000162000c1e1d00 */
[----:B------:R-:W-:-:S02]  /*04a0*/  UIADD3 UR23, UR4, -0xe443238, URZ ;  /* 0xf1bbcdc804177890 */ /* 0x000fc4000fffe03f */
[----:B------:R-:W-:Y:S01]  /*04b0*/  IMAD.WIDE.U32 R4, R4, -0x2daee0ad, RZ ;  /* 0xd2511f5304047825 */ /* 0x000fe200078e00ff */
[----:B------:R-:W-:Y:S01]  /*04c0*/  LOP3.LUT R14, R7, UR19, R14, 0x96, !PT ;  /* 0x00000013070e7c12 */ /* 0x000fe2000f8e960e */
[----:B------:R-:W-:-:S03]  /*04d0*/  UIADD3 UR24, UR5, -0x24c28bd8, URZ ;  /* 0xdb3d742805187890 */ /* 0x000fc6000fffe03f */
[----:B------:R-:W-:Y:S01]  /*04e0*/  LOP3.LUT R20, R5, UR20, R12, 0x96, !PT ;  /* 0x0000001405147c12 */ /* 0x000fe2000f8e960c */
[----:B------:R-:W-:Y:S01]  /*04f0*/  IMAD.WIDE.U32 R14, R14, -0x2daee0ad, RZ ;  /* 0xd2511f530e0e7825 */ /* 0x000fe200078e00ff */
[----:B------:R-:W-:-:S03]  /*0500*/  IADD3 R12, P2, R22, c[0x0][0x1b0], RZ ;  /* 0x00006c00160c7a10 */ /* 0x000fc60007f5e0ff */
[----:B------:R-:W-:Y:S01]  /*0510*/  IMAD.WIDE.U32 R20, R20, -0x326172a9, RZ ;  /* 0xcd9e8d5714147825 */ /* 0x000fe200078e00ff */
[----:B------:R-:W-:-:S03]  /*0520*/  LOP3.LUT R37, R15, UR22, R4, 0x96, !PT ;  /* 0x000000160f257c12 */ /* 0x000fc6000f8e9604 */
[----:B------:R-:W-:Y:S01]  /*0530*/  IMAD.X R13, RZ, RZ, c[0x0][0x1b4], P2 ;  /* 0x00006d00ff0d7624 */ /* 0x000fe200010e06ff */
[----:B------:R-:W-:Y:S01]  /*0540*/  LOP3.LUT R123, R21, UR21, R6, 0x96, !PT ;  /* 0x00000015157b7c12 */ /* 0x000fe2000f8e9606 */
[----:B------:R-:W-:-:S04]  /*0550*/  IMAD.HI.U32 R5, R37, -0x326172a9, RZ ;  /* 0xcd9e8d5725057827 */ /* 0x000fc800078e00ff */
[----:B0-----:R-:W-:Y:S01]  /*0560*/  IMAD.HI.U32 R3, R123, -0x2daee0ad, RZ ;  /* 0xd2511f537b037827 */ /* 0x001fe200078e00ff */
[----:B------:R-:W-:-:S04]  /*0570*/  LOP3.LUT R124, R5, UR23, R20, 0x96, !PT ;  /* 0x00000017057c7c12 */ /* 0x000fc8000f8e9614 */
[----:B------:R-:W-:Y:S01]  /*0580*/  LOP3.LUT R112, R3, UR24, R14, 0x96, !PT ;  /* 0x0000001803707c12 */ /* 0x000fe2000f8e960e */
[----:B------:R-:W-:Y:S06]  /*0590*/  @P1 EXIT ;  /* 0x000000000000194d */ /* 0x000fec0003800000 */
[----:B-----5:R-:W-:Y:S01]  /*05a0*/  @!P0 CS2R R24, SRZ ;  /* 0x0000000000188805 */ /* 0x020fe2000001ff00 */
[----:B------:R-:W-:Y:S01]  /*05b0*/  @!P0 CS2R R8, SRZ ;  /* 0x0000000000088805 */ /* 0x000fe2000001ff00 */
[----:B------:R-:W-:Y:S01]  /*05c0*/  @!P0 CS2R R10, SRZ ;  /* 0x00000000000a8805 */ /* 0x000fe2000001ff00 */
[----:B------:R-:W-:Y:S01]  /*05d0*/  @!P0 CS2R R16, SRZ ;  /* 0x0000000000108805 */ /* 0x000fe2000001ff00 */
[----:B------:R-:W-:Y:S01]  /*05e0*/  @!P0 CS2R R18, SRZ ;  /* 0x0000000000128805 */ /* 0x000fe2000001ff00 */
[----:B------:R-:W-:Y:S01]  /*05f0*/  UIADD3 UR26, UR5, -0x695add53, URZ ;  /* 0x96a522ad051a7890 */ /* 0x000fe2000fffe03f */
[----:B------:R-:W-:Y:S01]  /*0600*/  @!P0 CS2R R32, SRZ ;  /* 0x0000000000208805 */ /* 0x000fe2000001ff00 */
[----:B------:R-:W-:Y:S01]  /*0610*/  @!P0 CS2R R34, SRZ ;  /* 0x0000000000228805 */ /* 0x000fe2000001ff00 */
[----:B------:R-:W-:Y:S01]  /*0620*/  @!P0 CS2R R28, SRZ ;  /* 0x00000000001c8805 */ /* 0x000fe2000001ff00 */
[----:B------:R-:W-:Y:S01]  /*0630*/  @!P0 CS2R R30, SRZ ;  /* 0x00000000001e8805 */ /* 0x000fe2000001ff00 */
[----:B------:R-:W-:Y:S01]  /*0640*/  @!P0 CS2R R26, SRZ ;  /* 0x00000000001a8805 */ /* 0x000fe2000001ff00 */
[----:B------:R-:W-:Y:S01]  /*0650*/  UIADD3 UR25, UR4, -0x700cb87f, URZ ;  /* 0x8ff3478104197890 */ /* 0x000fe2000fffe03f */
[--C-:B------:R-:W-:Y:S01]  /*0660*/  HADD2.F32 R104, -RZ, R25.reuse.H0_H0 ;  /* 0x20000019ff687230 */ /* 0x100fe20000004100 */
[----:B------:R-:W-:Y:S01]  /*0670*/  IMAD R123, R123, -0x2daee0ad, RZ ;  /* 0xd2511f537b7b7824 */ /* 0x000fe200078e02ff */
[----:B------:R-:W-:Y:S01]  /*0680*/  HADD2.F32 R107, -RZ, R25.H1_H1 ;  /* 0x30000019ff6b7230 */ /* 0x000fe20000004100 */
[----:B------:R-:W-:Y:S01]  /*0690*/  IMAD.WIDE.U32 R124, R124, -0x2daee0ad, RZ ;  /* 0xd2511f537c7c7825 */ /* 0x000fe200078e00ff */
[--C-:B------:R-:W-:Y:S01]  /*06a0*/  HADD2.F32 R2, -RZ, R8.reuse.H0_H0 ;  /* 0x20000008ff027230 */ /* 0x100fe20000004100 */
[----:B------:R0:W5:Y:S01]  /*06b0*/  LDG.E.128 R84, [R12.64] ;  /* 0x000000060c547981 */ /* 0x000162000c1e1d00 */
[----:B------:R-:W-:Y:S01]  /*06c0*/  HADD2.F32 R3, -RZ, R8.H1_H1 ;  /* 0x30000008ff037230 */ /* 0x000fe20000004100 */
[----:B------:R-:W-:Y:S01]  /*06d0*/  IMAD R25, R37, -0x326172a9, RZ ;  /* 0xcd9e8d5725197824 */ /* 0x000fe200078e02ff */
[--C-:B------:R-:W-:Y:S01]  /*06e0*/  HADD2.F32 R4, -RZ, R9.reuse.H0_H0 ;  /* 0x20000009ff047230 */ /* 0x100fe20000004100 */
[----:B------:R-:W-:Y:S01]  /*06f0*/  IMAD.HI.U32 R120, R112, -0x326172a9, RZ ;  /* 0xcd9e8d5770787827 */ /* 0x000fe200078e00ff */
[----:B------:R-:W-:Y:S01]  /*0700*/  HADD2.F32 R5, -RZ, R9.H1_H1 ;  /* 0x30000009ff057230 */ /* 0x000fe20000004100 */
[----:B------:R0:W5:Y:S01]  /*0710*/  LDG.E.128 R80, [R12.64+0x800] ;  /* 0x000800060c507981 */ /* 0x000162000c1e1d00 */
[--C-:B------:R-:W-:Y:S01]  /*0720*/  HADD2.F32 R6, -RZ, R10.reuse.H0_H0 ;  /* 0x2000000aff067230 */ /* 0x100fe20000004100 */
[----:B------:R-:W-:Y:S01]  /*0730*/  HFMA2.MMA R110, -RZ, RZ, 0, 5.9604644775390625e-08 ;  /* 0x00000001ff6e7435 */ /* 0x000fe200000001ff */
        /* <DEDUP_REMOVED lines=8> */
[----:B------:R0:W5:Y:S01]  /*07c0*/  LDG.E.128 R68, [R12.64+0x2000] ;  /* 0x002000060c447981 */ /* 0x000162000c1e1d00 */
[--C-:B------:R-:W-:Y:S01]  /*07d0*/  HADD2.F32 R14, -RZ, R18.reuse.H0_H0 ;  /* 0x20000012ff0e7230 */ /* 0x100fe20000004100 */
[----:B------:R-:W-:Y:S01]  /*07e0*/  LOP3.LUT R120, R120, UR25, R25, 0x96, !PT ;  /* 0x0000001978787c12 */ /* 0x000fe2000f8e9619 */
[----:B------:R-:W-:Y:S01]  /*07f0*/  HADD2.F32 R15, -RZ, R18.H1_H1 ;  /* 0x30000012ff0f7230 */ /* 0x000fe20000004100 */
[----:B------:R-:W-:Y:S01]  /*0800*/  LOP3.LUT R125, R36, 0x3, RZ, 0xc0, !PT ;  /* 0x00000003247d7812 */ /* 0x000fe200078ec0ff */
[----:B------:R-:W-:Y:S01]  /*0810*/  HADD2.F32 R16, -RZ, R19.H0_H0 ;  /* 0x20000013ff107230 */ /* 0x000fe20000004100 */
[----:B------:R-:W-:Y:S01]  /*0820*/  IMAD R112, R112, -0x326172a9, RZ ;  /* 0xcd9e8d5770707824 */ /* 0x000fe200078e02ff */
[----:B------:R-:W-:Y:S01]  /*0830*/  HADD2.F32 R18, -RZ, R32.H0_H0 ;  /* 0x20000020ff127230 */ /* 0x000fe20000004100 */
[----:B------:R-:W-:Y:S01]  /*0840*/  IMAD.MOV.U32 R111, RZ, RZ, RZ ;  /* 0x000000ffff6f7224 */ /* 0x000fe200078e00ff */
[----:B------:R-:W-:Y:S01]  /*0850*/  HADD2.F32 R20, -RZ, R33.H0_H0 ;  /* 0x20000021ff147230 */ /* 0x000fe20000004100 */
[----:B------:R-:W-:Y:S01]  /*0860*/  ULDC.U8 UR8, c[0x0][0x1f0] ;  /* 0x00007c0000087ab9 */ /* 0x000fe20000000000 */
[----:B0-----:R-:W-:-:S02]  /*0870*/  HADD2.F32 R12, -RZ, R17.H0_H0 ;  /* 0x20000011ff0c7230 */ /* 0x001fc40000004100 */
        /* <DEDUP_REMOVED lines=22> */
.L_x_22996:
[----:B------:R-:W-:Y:S01]  /*09e0*/  ISETP.NE.U32.AND P0, PT, RZ, c[0x0][0x1c0], PT ;  /* 0x00007000ff007a0c */ /* 0x000fe20003f05070 */
[----:B------:R-:W-:Y:S01]  /*09f0*/  IMAD R24, R103, c[0x0][0x168], RZ ;  /* 0x00005a0067187a24 */ /* 0x000fe200078e02ff */
[----:B------:R-:W-:Y:S01]  /*0a00*/  ISETP.NE.U32.AND P1, PT, RZ, c[0x0][0x180], PT ;  /* 0x00006000ff007a0c */ /* 0x000fe20003f25070 */
[----:B------:R-:W-:Y:S01]  /*0a10*/  IMAD.MOV.U32 R127, RZ, RZ, 0x10 ;  /* 0x00000010ff7f7424 */ /* 0x000fe200078e00ff */
[----:B------:R-:W-:-:S02]  /*0a20*/  ISETP.NE.AND.EX P0, PT, RZ, c[0x0][0x1c4], PT, P0 ;  /* 0x00007100ff007a0c */ /* 0x000fc40003f05300 */
[----:B------:R-:W-:Y:S02]  /*0a30*/  ISETP.NE.AND.EX P2, PT, RZ, c[0x0][0x184], PT, P1 ;  /* 0x00006100ff007a0c */ /* 0x000fe40003f45310 */
[----:B------:R-:W-:Y:S02]  /*0a40*/  SHF.R.S32.HI R25, RZ, 0x1f, R24 ;  /* 0x0000001fff197819 */ /* 0x000fe40000011418 */
[----:B------:R-:W-:Y:S02]  /*0a50*/  LOP3.LUT R122, R0, 0x7f, RZ, 0xc0, !PT ;  /* 0x0000007f007a7812 */ /* 0x000fe400078ec0ff */
[----:B------:R-:W-:-:S05]  /*0a60*/  LEA.HI R25, R25, R24, RZ, 0x3 ;  /* 0x0000001819197211 */ /* 0x000fca00078f18ff */
[----:B------:R-:W-:Y:S01]  /*0a70*/  @P0 IMAD.MOV.U32 R28, RZ, RZ, 0x2 ;  /* 0x00000002ff1c0424 */ /* 0x000fe200078e00ff */
[----:B------:R-:W-:Y:S02]  /*0a80*/  LEA.HI.SX32 R122, R25, R122, 0x1d ;  /* 0x0000007a197a7211 */ /* 0x000fe400078feaff */
[----:B------:R-:W-:Y:S01]  /*0a90*/  @P2 MOV R33, 0x20 ;  /* 0x0000002000212802 */ /* 0x000fe20000000f00 */
[----:B------:R-:W-:Y:S01]  /*0aa0*/  @P0 IMAD.WIDE R28, R103, R28, c[0x0][0x1c0] ;  /* 0x00007000671c0625 */ /* 0x000fe200078e021c */
[----:B------:R-:W-:Y:S01]  /*0ab0*/  ISETP.NE.AND P1, PT, R125, 0x1, PT ;  /* 0x000000017d00780c */ /* 0x000fe20003f25270 */
[----:B------:R-:W-:Y:S01]  /*0ac0*/  BSSY B0, `(.L_x_22713) ;  /* 0x0000015000007945 */ /* 0x000fe20003800000 */
[----:B------:R-:W-:Y:S01]  /*0ad0*/  P2R R31, PR, RZ, 0x4 ;  /* 0x00000004ff1f7803 */ /* 0x000fe20000000000 */
[C---:B------:R-:W-:Y:S02]  /*0ae0*/  IMAD.WIDE.U32 R24, R122.reuse, R127, c[0x0][0x170] ;  /* 0x00005c007a187625 */ /* 0x040fe400078e007f */
[----:B------:R-:W2:Y:S02]  /*0af0*/  @P0 LDG.E.U16 R28, [R28.64] ;  /* 0x000000061c1c0981 */ /* 0x000ea4000c1e1500 */
[----:B------:R-:W-:-:S02]  /*0b00*/  @P2 IMAD.WIDE.U32 R32, R122, R33, c[0x0][0x180] ;  /* 0x000060007a202625 */ /* 0x000fc400078e0021 */
[----:B-----5:R-:W5:Y:S04]  /*0b10*/  LDG.E.128 R24, [R24.64] ;  /* 0x0000000618187981 */ /* 0x020f68000c1e1d00 */
[----:B------:R0:W5:Y:S04]  /*0b20*/  @P2 LDG.E.128 R64, [R32.64] ;  /* 0x0000000620402981 */ /* 0x000168000c1e1d00 */
[----:B------:R0:W5:Y:S01]  /*0b30*/  @P2 LDG.E.128 R60, [R32.64+0x10] ;  /* 0x00001006203c2981 */ /* 0x000162000c1e1d00 */
[----:B------:R-:W-:Y:S01]  /*0b40*/  IMAD.MOV.U32 R131, RZ, RZ, 0x3f800000 ;  /* 0x3f800000ff837424 */ /* 0x000fe200078e00ff */
[----:B------:R-:W-:Y:S01]  /*0b50*/  IADD3 R34, R125, 0x1, RZ ;  /* 0x000000017d227810 */ /* 0x000fe20007ffe0ff */
[----:B--2---:R-:W-:Y:S01]  /*0b60*/  @P0 HADD2.F32 R131, -RZ, R28.H0_H0 ;  /* 0x2000001cff830230 */ /* 0x004fe20000004100 */
        /* <DEDUP_REMOVED lines=9> */
.L_x_22714:
[----:B0-----:R-:W-:Y:S02]  /*0c00*/  MOV R30, R112 ;  /* 0x00000070001e7202 */ /* 0x001fe40000000f00 */
.L_x_22715:
[----:B------:R-:W-:Y:S05]  /*0c10*/  BSYNC B0 ;  /* 0x0000000000007941 */ /* 0x000fea0003800000 */
.L_x_22713:
        /* <DEDUP_REMOVED lines=16> */
.L_x_22719:
[----:B------:R-:W-:Y:S05]  /*0d20*/  BSYNC B1 ;  /* 0x0000000000017941 */ /* 0x000fea0003800000 */
.L_x_22718:
        /* <DEDUP_REMOVED lines=43> */
.L_x_22717:
[----:B------:R-:W-:Y:S05]  /*0fe0*/  BSYNC B0 ;  /* 0x0000000000007941 */ /* 0x000fea0003800000 */
.L_x_22716:
[----:B------:R-:W0:Y:S01]  /*0ff0*/  I2F.U32 R29, R30 ;  /* 0x0000001e001d7306 */ /* 0x000e220000201000 */
[----:B------:R-:W-:Y:S01]  /*1000*/  HFMA2.MMA R130, -RZ, RZ, 0.1171875, 0 ;  /* 0x2f800000ff827435 */ /* 0x000fe200000001ff */
[----:B------:R-:W-:Y:S01]  /*1010*/  ISETP.NE.U32.AND P0, PT, RZ, c[0x0][0x180], PT ;  /* 0x00006000ff007a0c */ /* 0x000fe20003f05070 */
[----:B-----5:R-:W-:Y:S01]  /*1020*/  HADD2.F32 R28, -RZ, R24.H0_H0 ;  /* 0x20000018ff1c7230 */ /* 0x020fe20000004100 */
[----:B------:R-:W-:Y:S02]  /*1030*/  BSSY B0, `(.L_x_22720) ;  /* 0x0000016000007945 */ /* 0x000fe40003800000 */
[----:B------:R-:W-:Y:S02]  /*1040*/  ISETP.NE.AND.EX P6, PT, RZ, c[0x0][0x184], PT, P0 ;  /* 0x00006100ff007a0c */ /* 0x000fe40003fc5300 */
[----:B------:R-:W-:Y:S01]  /*1050*/  ISETP.NE.AND P0, PT, R34, 0x1, PT ;  /* 0x000000012200780c */ /* 0x000fe20003f05270 */
[----:B------:R-:W-:Y:S01]  /*1060*/  FMUL.FTZ R28, R28, R131 ;  /* 0x000000831c1c7220 */ /* 0x000fe20000410000 */
[----:B------:R-:W-:-:S03]  /*1070*/  P2R R129, PR, RZ, 0x40 ;  /* 0x00000040ff817803 */ /* 0x000fc60000000000 */
        /* <DEDUP_REMOVED lines=16> */
.L_x_22721:
[----:B------:R-:W-:Y:S02]  /*1180*/  IMAD.MOV.U32 R40, RZ, RZ, R112 ;  /* 0x000000ffff287224 */ /* 0x000fe400078e0070 */
.L_x_22722:
[----:B------:R-:W-:Y:S05]  /*1190*/  BSYNC B0 ;  /* 0x0000000000007941 */ /* 0x000fea0003800000 */
.L_x_22720:
        /* <DEDUP_REMOVED lines=16> */
.L_x_22726:
[----:B------:R-:W-:Y:S05]  /*12a0*/  BSYNC B1 ;  /* 0x0000000000017941 */ /* 0x000fea0003800000 */
.L_x_22725:
        /* <DEDUP_REMOVED lines=43> */
.L_x_22724:
[----:B------:R-:W-:Y:S05]  /*1560*/  BSYNC B0 ;  /* 0x0000000000007941 */ /* 0x000fea0003800000 */
.L_x_22723:
        /* <DEDUP_REMOVED lines=20> */
.L_x_22728:
[----:B------:R-:W-:Y:S02]  /*16b0*/  IMAD.MOV.U32 R40, RZ, RZ, R112 ;  /* 0x000000ffff287224 */ /* 0x000fe400078e0070 */
.L_x_22729:
[----:B------:R-:W-:Y:S05]  /*16c0*/  BSYNC B0 ;  /* 0x0000000000007941 */ /* 0x000fea0003800000 */
.L_x_22727:
        /* <DEDUP_REMOVED lines=16> */
.L_x_22733:
[----:B------:R-:W-:Y:S05]  /*17d0*/  BSYNC B1 ;  /* 0x0000000000017941 */ /* 0x000fea0003800000 */
.L_x_22732:
        /* <DEDUP_REMOVED lines=43> */
.L_x_22731:
[----:B------:R-:W-:Y:S05]  /*1a90*/  BSYNC B0 ;  /* 0x0000000000007941 */ /* 0x000fea0003800000 */
.L_x_22730:
        /* <DEDUP_REMOVED lines=20> */
.L_x_22735:
[----:B------:R-:W-:Y:S02]  /*1be0*/  IMAD.MOV.U32 R40, RZ, RZ, R112 ;  /* 0x000000ffff287224 */ /* 0x000fe400078e0070 */
.L_x_22736:
[----:B------:R-:W-:Y:S05]  /*1bf0*/  BSYNC B0 ;  /* 0x0000000000007941 */ /* 0x000fea0003800000 */
.L_x_22734:
        /* <DEDUP_REMOVED lines=16> */
.L_x_22740:
[----:B------:R-:W-:Y:S05]  /*1d00*/  BSYNC B1 ;  /* 0x0000000000017941 */ /* 0x000fea0003800000 */
.L_x_22739:
        /* <DEDUP_REMOVED lines=43> */
.L_x_22738:
[----:B------:R-:W-:Y:S05]  /*1fc0*/  BSYNC B0 ;  /* 0x0000000000007941 */ /* 0x000fea0003800000 */
.L_x_22737:
        /* <DEDUP_REMOVED lines=20> */
.L_x_22742:
[----:B------:R-:W-:Y:S02]  /*2110*/  IMAD.MOV.U32 R38, RZ, RZ, R112 ;  /* 0x000000ffff267224 */ /* 0x000fe400078e0070 */
.L_x_22743:
[----:B------:R-:W-:Y:S05]  /*2120*/  BSYNC B0 ;  /* 0x0000000000007941 */ /* 0x000fea0003800000 */
.L_x_22741:
        /* <DEDUP_REMOVED lines=16> */
.L_x_22747:
[----:B------:R-:W-:Y:S05]  /*2230*/  BSYNC B1 ;  /* 0x0000000000017941 */ /* 0x000fea0003800000 */
.L_x_22746:
        /* <DEDUP_REMOVED lines=43> */
.L_x_22745:
[----:B------:R-:W-:Y:S05]  /*24f0*/  BSYNC B0 ;  /* 0x0000000000007941 */ /* 0x000fea0003800000 */
.L_x_22744:
        /* <DEDUP_REMOVED lines=20> */
.L_x_22749:
[----:B------:R-:W-:Y:S02]  /*2640*/  IMAD.MOV.U32 R38, RZ, RZ, R112 ;  /* 0x000000ffff267224 */ /* 0x000fe400078e0070 */
.L_x_22750:
[----:B------:R-:W-:Y:S05]  /*2650*/  BSYNC B0 ;  /* 0x0000000000007941 */ /* 0x000fea0003800000 */
.L_x_22748:
        /* <DEDUP_REMOVED lines=16> */
.L_x_22754:
[----:B------:R-:W-:Y:S05]  /*2760*/  BSYNC B1 ;  /* 0x0000000000017941 */ /* 0x000fea0003800000 */
.L_x_22753:
        /* <DEDUP_REMOVED lines=43> */
.L_x_22752:
[----:B------:R-:W-:Y:S05]  /*2a20*/  BSYNC B0 ;  /* 0x0000000000007941 */ /* 0x000fea0003800000 */
.L_x_22751:
        /* <DEDUP_REMOVED lines=20> */
.L_x_22756:
[----:B------:R-:W-:Y:S02]  /*2b70*/  IMAD.MOV.U32 R26, RZ, RZ, R112 ;  /* 0x000000ffff1a7224 */ /* 0x000fe400078e0070 */
.L_x_22757:
[----:B------:R-:W-:Y:S05]  /*2b80*/  BSYNC B0 ;  /* 0x0000000000007941 */ /* 0x000fea0003800000 */
.L_x_22755:
        /* <DEDUP_REMOVED lines=16> */
.L_x_22761:
[----:B------:R-:W-:Y:S05]  /*2c90*/  BSYNC B1 ;  /* 0x0000000000017941 */ /* 0x000fea0003800000 */
.L_x_22760:
        /* <DEDUP_REMOVED lines=43> */
.L_x_22759:
[----:B------:R-:W-:Y:S05]  /*2f50*/  BSYNC B0 ;  /* 0x0000000000007941 */ /* 0x000fea0003800000 */
.L_x_22758:
[----:B------:R-:W0:Y:S01]  /*2f60*/  I2F.U32 R25, R26 ;  /* 0x0000001a00197306 */ /* 0x000e220000201000 */
[----:B------:R-:W-:Y:S01]  /*2f70*/  HADD2.F32 R28, -RZ, R27.H0_H0 ;  /* 0x2000001bff1c7230 */ /* 0x000fe20000004100 */
[----:B------:R-:W-:Y:S01]  /*2f80*/  ISETP.NE.AND P6, PT, R129, RZ, PT ;  /* 0x000000ff8100720c */ /* 0x000fe20003fc5270 */
        /* <DEDUP_REMOVED lines=18> */
.L_x_22763:
[----:B------:R-:W-:Y:S02]  /*30b0*/  IMAD.MOV.U32 R36, RZ, RZ, R112 ;  /* 0x000000ffff247224 */ /* 0x000fe400078e0070 */
.L_x_22764:
[----:B------:R-:W-:Y:S05]  /*30c0*/  BSYNC B0 ;  /* 0x0000000000007941 */ /* 0x000fea0003800000 */
.L_x_22762:
        /* <DEDUP_REMOVED lines=18> */
.L_x_22768:
[----:B------:R-:W-:Y:S05]  /*31f0*/  BSYNC B1 ;  /* 0x0000000000017941 */ /* 0x000fea0003800000 */
.L_x_22767:
        /* <DEDUP_REMOVED lines=43> */
.L_x_22766:
[----:B------:R-:W-:Y:S05]  /*34b0*/  BSYNC B0 ;  /* 0x0000000000007941 */ /* 0x000fea0003800000 */
.L_x_22765:
[----:B------:R-:W0:Y:S01]  /*34c0*/  I2F.U32 R25, R36 ;  /* 0x0000002400197306 */ /* 0x000e220000201000 */
[----:B------:R-:W-:Y:S01]  /*34d0*/  SEL R24, RZ, 0x1, P1 ;  /* 0x00000001ff187807 */ /* 0x000fe20000800000 */
[----:B------:R-:W-:Y:S01]  /*34e0*/  IMAD.MOV.U32 R133, RZ, RZ, 0x20 ;  /* 0x00000020ff857424 */ /* 0x000fe200078e00ff */
[----:B------:R-:W-:Y:S01]  /*34f0*/  SEL R28, RZ, 0x1, P2 ;  /* 0x00000001ff1c7807 */ /* 0x000fe20001000000 */
[----:B------:R-:W-:Y:S01]  /*3500*/  IMAD.MOV.U32 R135, RZ, RZ, 0x8 ;  /* 0x00000008ff877424 */ /* 0x000fe200078e00ff */
[----:B------:R-:W-:Y:S01]  /*3510*/  ISETP.NE.AND P1, PT, R30, RZ, PT ;  /* 0x000000ff1e00720c */ /* 0x000fe20003f25270 */
[----:B------:R-:W-:Y:S01]  /*3520*/  HADD2.F32 R30, -RZ, R27.H1_H1 ;  /* 0x3000001bff1e7230 */ /* 0x000fe20000004100 */
        /* <DEDUP_REMOVED lines=8> */
[----:B------:R-:W-:Y:S01]  /*35b0*/  SEL R35, RZ, 0x1, P1 ;  /* 0x00000001ff237807 */ /* 0x000fe20000800000 */
[----:B------:R-:W-:Y:S01]  /*35c0*/  FMUL.FTZ R30, R30, R131 ;  /* 0x000000831e1e7220 */ /* 0x000fe20000410000 */
[----:B------:R-:W-:Y:S02]  /*35d0*/  IADD3 R38, R122, 0x80, RZ ;  /* 0x000000807a267810 */ /* 0x000fe40007ffe0ff */
[----:B------:R-:W-:Y:S01]  /*35e0*/  FSETP.GTU.FTZ.AND P0, PT, R25, c[0x0][0x1e4], PT ;  /* 0x0000790019007a0b */ /* 0x000fe20003f1c000 */
[----:B------:R-:W-:-:S03]  /*35f0*/  IMAD.WIDE.U32 R24, R24, 0x10000, RZ ;  /* 0x0001000018187825 */ /* 0x000fc600078e00ff */
[----:B------:R-:W-:Y:S01]  /*3600*/  SEL R36, RZ, 0x1000000, P0 ;  /* 0x01000000ff247807 */ /* 0x000fe20000000000 */
[----:B------:R-:W-:Y:S01]  /*3610*/  FMUL.FTZ R30, R30, c[0x0][0x1e8] ;  /* 0x00007a001e1e7a20 */ /* 0x000fe20000410000 */
[----:B------:R-:W-:Y:S02]  /*3620*/  LOP3.LUT R34, R26, R28, R24, 0xfe, !PT ;  /* 0x0000001c1a227212 */ /* 0x000fe400078efe18 */
[----:B------:R-:W-:Y:S01]  /*3630*/  LOP3.LUT R28, R32, R36, R33, 0xfe, !PT ;  /* 0x00000024201c7212 */ /* 0x000fe200078efe21 */
[----:B------:R-:W-:Y:S01]  /*3640*/  IMAD.WIDE.U32 R36, R122, R135, c[0x0][0x190] ;  /* 0x000064007a247625 */ /* 0x000fe200078e0087 */
[----:B------:R-:W-:Y:S02]  /*3650*/  SEL R33, RZ, 0x1, P3 ;  /* 0x00000001ff217807 */ /* 0x000fe40001800000 */
[----:B------:R-:W-:Y:S02]  /*3660*/  FSEL R55, R30, RZ, !P0 ;  /* 0x000000ff1e377208 */ /* 0x000fe40004000000 */
        /* <DEDUP_REMOVED lines=25> */
.L_x_22770:
[----:B0-----:R-:W-:Y:S02]  /*3800*/  MOV R30, R112 ;  /* 0x00000070001e7202 */ /* 0x001fe40000000f00 */
.L_x_22771:
[----:B------:R-:W-:Y:S05]  /*3810*/  BSYNC B0 ;  /* 0x0000000000007941 */ /* 0x000fea0003800000 */
.L_x_22769:
        /* <DEDUP_REMOVED lines=16> */
.L_x_22775:
[----:B------:R-:W-:Y:S05]  /*3920*/  BSYNC B1 ;  /* 0x0000000000017941 */ /* 0x000fea0003800000 */
.L_x_22774:
        /* <DEDUP_REMOVED lines=43> */
.L_x_22773:
[----:B------:R-:W-:Y:S05]  /*3be0*/  BSYNC B0 ;  /* 0x0000000000007941 */ /* 0x000fea0003800000 */
.L_x_22772:
[----:B------:R-:W0:Y:S01]  /*3bf0*/  I2F.U32 R29, R30 ;  /* 0x0000001e001d7306 */ /* 0x000e220000201000 */
[----:B-----5:R-:W-:Y:S01]  /*3c00*/  HADD2.F32 R28, -RZ, R24.H0_H0 ;  /* 0x20000018ff1c7230 */ /* 0x020fe20000004100 */
[----:B------:R-:W-:Y:S01]  /*3c10*/  ISETP.NE.AND P0, PT, R40, 0x1, PT ;  /* 0x000000012800780c */ /* 0x000fe20003f05270 */
[----:B------:R-:W-:Y:S03]  /*3c20*/  BSSY B0, `(.L_x_22776) ;  /* 0x0000013000007945 */ /* 0x000fe60003800000 */
        /* <DEDUP_REMOVED lines=17> */
.L_x_22777:
[----:B------:R-:W-:Y:S02]  /*3d40*/  MOV R39, R112 ;  /* 0x0000007000277202 */ /* 0x000fe40000000f00 */
.L_x_22778:
[----:B------:R-:W-:Y:S05]  /*3d50*/  BSYNC B0 ;  /* 0x0000000000007941 */ /* 0x000fea0003800000 */
.L_x_22776:
        /* <DEDUP_REMOVED lines=16> */
.L_x_22782:
[----:B------:R-:W-:Y:S05]  /*3e60*/  BSYNC B1 ;  /* 0x0000000000017941 */ /* 0x000fea0003800000 */
.L_x_22781:
        /* <DEDUP_REMOVED lines=43> */
.L_x_22780:
[----:B------:R-:W-:Y:S05]  /*4120*/  BSYNC B0 ;  /* 0x0000000000007941 */ /* 0x000fea0003800000 */
.L_x_22779:
        /* <DEDUP_REMOVED lines=20> */
.L_x_22784:
[----:B------:R-:W-:Y:S02]  /*4270*/  MOV R39, R112 ;  /* 0x0000007000277202 */ /* 0x000fe40000000f00 */
.L_x_22785:
[----:B------:R-:W-:Y:S05]  /*4280*/  BSYNC B0 ;  /* 0x0000000000007941 */ /* 0x000fea0003800000 */
.L_x_22783:
        /* <DEDUP_REMOVED lines=16> */
.L_x_22789:
[----:B------:R-:W-:Y:S05]  /*4390*/  BSYNC B1 ;  /* 0x0000000000017941 */ /* 0x000fea0003800000 */
.L_x_22788:
        /* <DEDUP_REMOVED lines=43> */
.L_x_22787:
[----:B------:R-:W-:Y:S05]  /*4650*/  BSYNC B0 ;  /* 0x0000000000007941 */ /* 0x000fea0003800000 */
.L_x_22786:
        /* <DEDUP_REMOVED lines=20> */
.L_x_22791:
[----:B------:R-:W-:Y:S02]  /*47a0*/  MOV R39, R112 ;  /* 0x0000007000277202 */ /* 0x000fe40000000f00 */
.L_x_22792:
[----:B------:R-:W-:Y:S05]  /*47b0*/  BSYNC B0 ;  /* 0x0000000000007941 */ /* 0x000fea0003800000 */
.L_x_22790:
        /* <DEDUP_REMOVED lines=16> */
.L_x_22796:
[----:B------:R-:W-:Y:S05]  /*48c0*/  BSYNC B1 ;  /* 0x0000000000017941 */ /* 0x000fea0003800000 */
.L_x_22795:
        /* <DEDUP_REMOVED lines=43> */
.L_x_22794:
[----:B------:R-:W-:Y:S05]  /*4b80*/  BSYNC B0 ;  /* 0x0000000000007941 */ /* 0x000fea0003800000 */
.L_x_22793:
        /* <DEDUP_REMOVED lines=20> */
.L_x_22798:
[----:B------:R-:W-:Y:S02]  /*4cd0*/  MOV R36, R112 ;  /* 0x0000007000247202 */ /* 0x000fe40000000f00 */
.L_x_22799:
[----:B------:R-:W-:Y:S05]  /*4ce0*/  BSYNC B0 ;  /* 0x0000000000007941 */ /* 0x000fea0003800000 */
.L_x_22797:
        /* <DEDUP_REMOVED lines=16> */
.L_x_22803:
[----:B------:R-:W-:Y:S05]  /*4df0*/  BSYNC B1 ;  /* 0x0000000000017941 */ /* 0x000fea0003800000 */
.L_x_22802:
        /* <DEDUP_REMOVED lines=43> */
.L_x_22801:
[----:B------:R-:W-:Y:S05]  /*50b0*/  BSYNC B0 ;  /* 0x0000000000007941 */ /* 0x000fea0003800000 */
.L_x_22800:
        /* <DEDUP_REMOVED lines=20> */
.L_x_22805:
[----:B------:R-:W-:Y:S02]  /*5200*/  MOV R36, R112 ;  /* 0x0000007000247202 */ /* 0x000fe40000000f00 */
.L_x_22806:
[----:B------:R-:W-:Y:S05]  /*5210*/  BSYNC B0 ;  /* 0x0000000000007941 */ /* 0x000fea0003800000 */
.L_x_22804:
        /* <DEDUP_REMOVED lines=16> */
.L_x_22810:
[----:B------:R-:W-:Y:S05]  /*5320*/  BSYNC B1 ;  /* 0x0000000000017941 */ /* 0x000fea0003800000 */
.L_x_22809:
        /* <DEDUP_REMOVED lines=43> */
.L_x_22808:
[----:B------:R-:W-:Y:S05]  /*55e0*/  BSYNC B0 ;  /* 0x0000000000007941 */ /* 0x000fea0003800000 */
.L_x_22807:
        /* <DEDUP_REMOVED lines=20> */
.L_x_22812:
[----:B------:R-:W-:Y:S02]  /*5730*/  MOV R26, R112 ;  /* 0x00000070001a7202 */ /* 0x000fe40000000f00 */
.L_x_22813:
[----:B------:R-:W-:Y:S05]  /*5740*/  BSYNC B0 ;  /* 0x0000000000007941 */ /* 0x000fea0003800000 */
.L_x_22811:
        /* <DEDUP_REMOVED lines=16> */
.L_x_22817:
[----:B------:R-:W-:Y:S05]  /*5850*/  BSYNC B1 ;  /* 0x0000000000017941 */ /* 0x000fea0003800000 */
.L_x_22816:
        /* <DEDUP_REMOVED lines=43> */
.L_x_22815:
[----:B------:R-:W-:Y:S05]  /*5b10*/  BSYNC B0 ;  /* 0x0000000000007941 */ /* 0x000fea0003800000 */
.L_x_22814:
        /* <DEDUP_REMOVED lines=21> */
.L_x_22819:
[----:B------:R-:W-:Y:S02]  /*5c70*/  MOV R36, R112 ;  /* 0x0000007000247202 */ /* 0x000fe40000000f00 */
.L_x_22820:
[----:B------:R-:W-:Y:S05]  /*5c80*/  BSYNC B0 ;  /* 0x0000000000007941 */ /* 0x000fea0003800000 */
.L_x_22818:
        /* <DEDUP_REMOVED lines=18> */
.L_x_22824:
[----:B------:R-:W-:Y:S05]  /*5db0*/  BSYNC B1 ;  /* 0x0000000000017941 */ /* 0x000fea0003800000 */
.L_x_22823:
        /* <DEDUP_REMOVED lines=43> */
.L_x_22822:
[----:B------:R-:W-:Y:S05]  /*6070*/  BSYNC B0 ;  /* 0x0000000000007941 */ /* 0x000fea0003800000 */
.L_x_22821:
[----:B------:R-:W0:Y:S01]  /*6080*/  I2F.U32 R25, R36 ;  /* 0x0000002400197306 */ /* 0x000e220000201000 */
[----:B------:R-:W-:Y:S01]  /*6090*/  HADD2.F32 R24, -RZ, R27.H1_H1 ;  /* 0x3000001bff187230 */ /* 0x000fe20000004100 */
        /* <DEDUP_REMOVED lines=10> */
[----:B------:R-:W-:Y:S01]  /*6140*/  IMAD.WIDE.U32 R26, R26, 0x10000, RZ ;  /* 0x000100001a1a7825 */ /* 0x000fe200078e00ff */
[----:B------:R-:W-:-:S03]  /*6150*/  SEL R35, RZ, 0x1, P3 ;  /* 0x00000001ff237807 */ /* 0x000fc60001800000 */
[----:B0-----:R-:W-:Y:S02]  /*6160*/  FFMA.FTZ R25, R25, R130, 1.1641532182693481445e-10 ;  /* 0x2f00000019197423 */ /* 0x001fe40000010082 */
[----:B------:R-:W-:-:S03]  /*6170*/  IMAD.WIDE.U32 R36, R38, R133, c[0x0][0x188] ;  /* 0x0000620026247625 */ /* 0x000fc600078e0085 */
[----:B------:R-:W-:Y:S02]  /*6180*/  FSETP.GTU.FTZ.AND P2, PT, R25, c[0x0][0x1e4], PT ;  /* 0x0000790019007a0b */ /* 0x000fe40003f5c000 */
[----:B------:R-:W-:Y:S01]  /*6190*/  SEL R25, RZ, 0x1, P0 ;  /* 0x00000001ff197807 */ /* 0x000fe20000000000 */
[----:B------:R0:W-:Y:S01]  /*61a0*/  STG.E.128 [R36.64], R48 ;  /* 0x0000003024007986 */ /* 0x0001e2000c101d06 */
[----:B------:R-:W-:Y:S02]  /*61b0*/  SEL R34, RZ, 0x1000000, P2 ;  /* 0x01000000ff227807 */ /* 0x000fe40001000000 */
[----:B------:R-:W-:Y:S01]  /*61c0*/  FSEL R47, R30, RZ, !P2 ;  /* 0x000000ff1e2f7208 */ /* 0x000fe20005000000 */
[----:B------:R-:W-:Y:S01]  /*61d0*/  IMAD.WIDE.U32 R24, R25, 0x100, RZ ;  /* 0x0000010019187825 */ /* 0x000fe200078e00ff */
[----:B------:R-:W-:Y:S02]  /*61e0*/  LOP3.LUT R32, R32, R34, R33, 0xfe, !PT ;  /* 0x0000002220207212 */ /* 0x000fe400078efe21 */
        /* <DEDUP_REMOVED lines=27> */
.L_x_22826:
[----:B0-----:R-:W-:Y:S02]  /*63a0*/  MOV R38, R112 ;  /* 0x0000007000267202 */ /* 0x001fe40000000f00 */
.L_x_22827:
[----:B------:R-:W-:Y:S05]  /*63b0*/  BSYNC B0 ;  /* 0x0000000000007941 */ /* 0x000fea0003800000 */
.L_x_22825:
        /* <DEDUP_REMOVED lines=16> */
.L_x_22831:
[----:B------:R-:W-:Y:S05]  /*64c0*/  BSYNC B1 ;  /* 0x0000000000017941 */ /* 0x000fea0003800000 */
.L_x_22830:
        /* <DEDUP_REMOVED lines=43> */
.L_x_22829:
[----:B------:R-:W-:Y:S05]  /*6780*/  BSYNC B0 ;  /* 0x0000000000007941 */ /* 0x000fea0003800000 */
.L_x_22828:
        /* <DEDUP_REMOVED lines=21> */
.L_x_22833:
[----:B------:R-:W-:Y:S02]  /*68e0*/  MOV R38, R112 ;  /* 0x0000007000267202 */ /* 0x000fe40000000f00 */
.L_x_22834:
[----:B------:R-:W-:Y:S05]  /*68f0*/  BSYNC B0 ;  /* 0x0000000000007941 */ /* 0x000fea0003800000 */
.L_x_22832:
        /* <DEDUP_REMOVED lines=16> */
.L_x_22838:
[----:B------:R-:W-:Y:S05]  /*6a00*/  BSYNC B1 ;  /* 0x0000000000017941 */ /* 0x000fea0003800000 */
.L_x_22837:
        /* <DEDUP_REMOVED lines=43> */
.L_x_22836:
[----:B------:R-:W-:Y:S05]  /*6cc0*/  BSYNC B0 ;  /* 0x0000000000007941 */ /* 0x000fea0003800000 */
.L_x_22835:
        /* <DEDUP_REMOVED lines=20> */
.L_x_22840:
[----:B------:R-:W-:Y:S02]  /*6e10*/  MOV R24, R112 ;  /* 0x0000007000187202 */ /* 0x000fe40000000f00 */
.L_x_22841:
[----:B------:R-:W-:Y:S05]  /*6e20*/  BSYNC B0 ;  /* 0x0000000000007941 */ /* 0x000fea0003800000 */
.L_x_22839:
        /* <DEDUP_REMOVED lines=16> */
.L_x_22845:
[----:B------:R-:W-:Y:S05]  /*6f30*/  BSYNC B1 ;  /* 0x0000000000017941 */ /* 0x000fea0003800000 */
.L_x_22844:
        /* <DEDUP_REMOVED lines=43> */
.L_x_22843:
[----:B------:R-:W-:Y:S05]  /*71f0*/  BSYNC B0 ;  /* 0x0000000000007941 */ /* 0x000fea0003800000 */
.L_x_22842:
        /* <DEDUP_REMOVED lines=20> */
.L_x_22847:
[----:B------:R-:W-:Y:S02]  /*7340*/  MOV R24, R112 ;  /* 0x0000007000187202 */ /* 0x000fe40000000f00 */
.L_x_22848:
[----:B------:R-:W-:Y:S05]  /*7350*/  BSYNC B0 ;  /* 0x0000000000007941 */ /* 0x000fea0003800000 */
.L_x_22846:
        /* <DEDUP_REMOVED lines=16> */
.L_x_22852:
[----:B------:R-:W-:Y:S05]  /*7460*/  BSYNC B1 ;  /* 0x0000000000017941 */ /* 0x000fea0003800000 */
.L_x_22851:
        /* <DEDUP_REMOVED lines=43> */
.L_x_22850:
[----:B------:R-:W-:Y:S05]  /*7720*/  BSYNC B0 ;  /* 0x0000000000007941 */ /* 0x000fea0003800000 */
.L_x_22849:
        /* <DEDUP_REMOVED lines=20> */
.L_x_22854:
[----:B------:R-:W-:Y:S02]  /*7870*/  MOV R37, R112 ;  /* 0x0000007000257202 */ /* 0x000fe40000000f00 */
.L_x_22855:
[----:B------:R-:W-:Y:S05]  /*7880*/  BSYNC B0 ;  /* 0x0000000000007941 */ /* 0x000fea0003800000 */
.L_x_22853:
        /* <DEDUP_REMOVED lines=16> */
.L_x_22859:
[----:B------:R-:W-:Y:S05]  /*7990*/  BSYNC B1 ;  /* 0x0000000000017941 */ /* 0x000fea0003800000 */
.L_x_22858:
        /* <DEDUP_REMOVED lines=43> */
.L_x_22857:
[----:B------:R-:W-:Y:S05]  /*7c50*/  BSYNC B0 ;  /* 0x0000000000007941 */ /* 0x000fea0003800000 */
.L_x_22856:
        /* <DEDUP_REMOVED lines=20> */
.L_x_22861:
[----:B------:R-:W-:Y:S02]  /*7da0*/  MOV R38, R112 ;  /* 0x0000007000267202 */ /* 0x000fe40000000f00 */
.L_x_22862:
[----:B------:R-:W-:Y:S05]  /*7db0*/  BSYNC B0 ;  /* 0x0000000000007941 */ /* 0x000fea0003800000 */
.L_x_22860:
        /* <DEDUP_REMOVED lines=16> */
.L_x_22866:
[----:B------:R-:W-:Y:S05]  /*7ec0*/  BSYNC B1 ;  /* 0x0000000000017941 */ /* 0x000fea0003800000 */
.L_x_22865:
        /* <DEDUP_REMOVED lines=43> */
.L_x_22864:
[----:B------:R-:W-:Y:S05]  /*8180*/  BSYNC B0 ;  /* 0x0000000000007941 */ /* 0x000fea0003800000 */
.L_x_22863:
        /* <DEDUP_REMOVED lines=20> */
.L_x_22868:
[----:B------:R-:W-:Y:S02]  /*82d0*/  MOV R26, R112 ;  /* 0x00000070001a7202 */ /* 0x000fe40000000f00 */
.L_x_22869:
[----:B------:R-:W-:Y:S05]  /*82e0*/  BSYNC B0 ;  /* 0x0000000000007941 */ /* 0x000fea0003800000 */
.L_x_22867:
        /* <DEDUP_REMOVED lines=16> */
.L_x_22873:
[----:B------:R-:W-:Y:S05]  /*83f0*/  BSYNC B1 ;  /* 0x0000000000017941 */ /* 0x000fea0003800000 */
.L_x_22872:
        /* <DEDUP_REMOVED lines=43> */
.L_x_22871:
[----:B------:R-:W-:Y:S05]  /*86b0*/  BSYNC B0 ;  /* 0x0000000000007941 */ /* 0x000fea0003800000 */
.L_x_22870:
        /* <DEDUP_REMOVED lines=21> */
.L_x_22875:
[----:B------:R-:W-:Y:S02]  /*8810*/  MOV R88, R112 ;  /* 0x0000007000587202 */ /* 0x000fe40000000f00 */
.L_x_22876:
[----:B------:R-:W-:Y:S05]  /*8820*/  BSYNC B0 ;  /* 0x0000000000007941 */ /* 0x000fea0003800000 */
.L_x_22874:
        /* <DEDUP_REMOVED lines=18> */
.L_x_22880:
[----:B------:R-:W-:Y:S05]  /*8950*/  BSYNC B1 ;  /* 0x0000000000017941 */ /* 0x000fea0003800000 */
.L_x_22879:
        /* <DEDUP_REMOVED lines=43> */
.L_x_22878:
[----:B------:R-:W-:Y:S05]  /*8c10*/  BSYNC B0 ;  /* 0x0000000000007941 */ /* 0x000fea0003800000 */
.L_x_22877:
[----:B------:R0:W1:Y:S01]  /*8c20*/  I2F.U32 R25, R88 ;  /* 0x0000005800197306 */ /* 0x0000620000201000 */
[----:B------:R-:W-:Y:S01]  /*8c30*/  HADD2.F32 R24, -RZ, R27.H1_H1 ;  /* 0x3000001bff187230 */ /* 0x000fe20000004100 */
[----:B------:R-:W-:Y:S02]  /*8c40*/  SEL R28, RZ, 0x1, P2 ;  /* 0x00000001ff1c7807 */ /* 0x000fe40001000000 */
[----:B------:R-:W-:Y:S02]  /*8c50*/  ISETP.NE.AND P6, PT, R129, RZ, PT ;  /* 0x000000ff8100720c */ /* 0x000fe40003fc5270 */
        /* <DEDUP_REMOVED lines=46> */
.L_x_22882:
[----:B0-----:R-:W-:Y:S02]  /*8f40*/  MOV R30, R112 ;  /* 0x00000070001e7202 */ /* 0x001fe40000000f00 */
.L_x_22883:
[----:B------:R-:W-:Y:S05]  /*8f50*/  BSYNC B0 ;  /* 0x0000000000007941 */ /* 0x000fea0003800000 */
.L_x_22881:
        /* <DEDUP_REMOVED lines=16> */
.L_x_22887:
[----:B------:R-:W-:Y:S05]  /*9060*/  BSYNC B1 ;  /* 0x0000000000017941 */ /* 0x000fea0003800000 */
.L_x_22886:
        /* <DEDUP_REMOVED lines=43> */
.L_x_22885:
[----:B------:R-:W-:Y:S05]  /*9320*/  BSYNC B0 ;  /* 0x0000000000007941 */ /* 0x000fea0003800000 */
.L_x_22884:
        /* <DEDUP_REMOVED lines=21> */
.L_x_22889:
[----:B------:R-:W-:Y:S02]  /*9480*/  MOV R30, R112 ;  /* 0x00000070001e7202 */ /* 0x000fe40000000f00 */
.L_x_22890:
[----:B------:R-:W-:Y:S05]  /*9490*/  BSYNC B0 ;  /* 0x0000000000007941 */ /* 0x000fea0003800000 */
.L_x_22888:
        /* <DEDUP_REMOVED lines=16> */
.L_x_22894:
[----:B------:R-:W-:Y:S05]  /*95a0*/  BSYNC B1 ;  /* 0x0000000000017941 */ /* 0x000fea0003800000 */
.L_x_22893:
        /* <DEDUP_REMOVED lines=43> */
.L_x_22892:
[----:B------:R-:W-:Y:S05]  /*9860*/  BSYNC B0 ;  /* 0x0000000000007941 */ /* 0x000fea0003800000 */
.L_x_22891:
        /* <DEDUP_REMOVED lines=20> */
.L_x_22896:
[----:B------:R-:W-:Y:S02]  /*99b0*/  MOV R24, R112 ;  /* 0x0000007000187202 */ /* 0x000fe40000000f00 */
.L_x_22897:
[----:B------:R-:W-:Y:S05]  /*99c0*/  BSYNC B0 ;  /* 0x0000000000007941 */ /* 0x000fea0003800000 */
.L_x_22895:
        /* <DEDUP_REMOVED lines=16> */
.L_x_22901:
[----:B------:R-:W-:Y:S05]  /*9ad0*/  BSYNC B1 ;  /* 0x0000000000017941 */ /* 0x000fea0003800000 */
.L_x_22900:
        /* <DEDUP_REMOVED lines=43> */
.L_x_22899:
[----:B------:R-:W-:Y:S05]  /*9d90*/  BSYNC B0 ;  /* 0x0000000000007941 */ /* 0x000fea0003800000 */
.L_x_22898:
        /* <DEDUP_REMOVED lines=20> */
.L_x_22903:
[----:B------:R-:W-:Y:S02]  /*9ee0*/  MOV R24, R112 ;  /* 0x0000007000187202 */ /* 0x000fe40000000f00 */
.L_x_22904:
[----:B------:R-:W-:Y:S05]  /*9ef0*/  BSYNC B0 ;  /* 0x0000000000007941 */ /* 0x000fea0003800000 */
.L_x_22902:
        /* <DEDUP_REMOVED lines=16> */
.L_x_22908:
[----:B------:R-:W-:Y:S05]  /*a000*/  BSYNC B1 ;  /* 0x0000000000017941 */ /* 0x000fea0003800000 */
.L_x_22907:
        /* <DEDUP_REMOVED lines=43> */
.L_x_22906:
[----:B------:R-:W-:Y:S05]  /*a2c0*/  BSYNC B0 ;  /* 0x0000000000007941 */ /* 0x000fea0003800000 */
.L_x_22905:
        /* <DEDUP_REMOVED lines=20> */
.L_x_22910:
[----:B------:R-:W-:Y:S02]  /*a410*/  IMAD.MOV.U32 R30, RZ, RZ, R112 ;  /* 0x000000ffff1e7224 */ /* 0x000fe400078e0070 */
.L_x_22911:
[----:B------:R-:W-:Y:S05]  /*a420*/  BSYNC B0 ;  /* 0x0000000000007941 */ /* 0x000fea0003800000 */
.L_x_22909:
        /* <DEDUP_REMOVED lines=16> */
.L_x_22915:
[----:B------:R-:W-:Y:S05]  /*a530*/  BSYNC B1 ;  /* 0x0000000000017941 */ /* 0x000fea0003800000 */
.L_x_22914:
        /* <DEDUP_REMOVED lines=43> */
.L_x_22913:
[----:B------:R-:W-:Y:S05]  /*a7f0*/  BSYNC B0 ;  /* 0x0000000000007941 */ /* 0x000fea0003800000 */
.L_x_22912:
        /* <DEDUP_REMOVED lines=20> */
.L_x_22917:
[----:B------:R-:W-:Y:S02]  /*a940*/  MOV R30, R112 ;  /* 0x00000070001e7202 */ /* 0x000fe40000000f00 */
.L_x_22918:
[----:B------:R-:W-:Y:S05]  /*a950*/  BSYNC B0 ;  /* 0x0000000000007941 */ /* 0x000fea0003800000 */
.L_x_22916:
        /* <DEDUP_REMOVED lines=16> */
.L_x_22922:
[----:B------:R-:W-:Y:S05]  /*aa60*/  BSYNC B1 ;  /* 0x0000000000017941 */ /* 0x000fea0003800000 */
.L_x_22921:
        /* <DEDUP_REMOVED lines=43> */
.L_x_22920:
[----:B------:R-:W-:Y:S05]  /*ad20*/  BSYNC B0 ;  /* 0x0000000000007941 */ /* 0x000fea0003800000 */
.L_x_22919:
        /* <DEDUP_REMOVED lines=20> */
.L_x_22924:
[----:B------:R-:W-:Y:S02]  /*ae70*/  IMAD.MOV.U32 R26, RZ, RZ, R112 ;  /* 0x000000ffff1a7224 */ /* 0x000fe400078e0070 */
.L_x_22925:
[----:B------:R-:W-:Y:S05]  /*ae80*/  BSYNC B0 ;  /* 0x0000000000007941 */ /* 0x000fea0003800000 */
.L_x_22923:
        /* <DEDUP_REMOVED lines=16> */
.L_x_22929:
[----:B------:R-:W-:Y:S05]  /*af90*/  BSYNC B1 ;  /* 0x0000000000017941 */ /* 0x000fea0003800000 */
.L_x_22928:
        /* <DEDUP_REMOVED lines=43> */
.L_x_22927:
[----:B------:R-:W-:Y:S05]  /*b250*/  BSYNC B0 ;  /* 0x0000000000007941 */ /* 0x000fea0003800000 */
.L_x_22926:
        /* <DEDUP_REMOVED lines=21> */
.L_x_22931:
[----:B------:R-:W-:Y:S02]  /*b3b0*/  MOV R117, R112 ;  /* 0x0000007000757202 */ /* 0x000fe40000000f00 */
.L_x_22932:
[----:B------:R-:W-:Y:S05]  /*b3c0*/  BSYNC B0 ;  /* 0x0000000000007941 */ /* 0x000fea0003800000 */
.L_x_22930:
        /* <DEDUP_REMOVED lines=18> */
.L_x_22936:
[----:B------:R-:W-:Y:S05]  /*b4f0*/  BSYNC B1 ;  /* 0x0000000000017941 */ /* 0x000fea0003800000 */
.L_x_22935:
        /* <DEDUP_REMOVED lines=43> */
.L_x_22934:
[----:B------:R-:W-:Y:S05]  /*b7b0*/  BSYNC B0 ;  /* 0x0000000000007941 */ /* 0x000fea0003800000 */
.L_x_22933:
[----:B------:R-:W0:Y:S01]  /*b7c0*/  I2F.U32 R25, R117 ;  /* 0x0000007500197306 */ /* 0x000e220000201000 */
[----:B------:R-:W-:Y:S01]  /*b7d0*/  SEL R88, RZ, 0x1, P2 ;  /* 0x00000001ff587807 */ /* 0x000fe20001000000 */
[----:B------:R-:W-:Y:S01]  /*b7e0*/  HADD2.F32 R24, -RZ, R27.H1_H1 ;  /* 0x3000001bff187230 */ /* 0x000fe20000004100 */
[----:B------:R-:W-:Y:S02]  /*b7f0*/  SEL R26, RZ, 0x1, P1 ;  /* 0x00000001ff1a7807 */ /* 0x000fe40000800000 */
[----:B------:R-:W-:Y:S01]  /*b800*/  SEL R90, RZ, 0x10000, P5 ;  /* 0x00010000ff5a7807 */ /* 0x000fe20002800000 */
[----:B------:R-:W-:Y:S01]  /*b810*/  IMAD.WIDE.U32 R88, R88, 0x1000000, RZ ;  /* 0x0100000058587825 */ /* 0x000fe200078e00ff */
[----:B------:R-:W-:-:S02]  /*b820*/  ISETP.NE.AND P5, PT, R31, RZ, PT ;  /* 0x000000ff1f00720c */ /* 0x000fc40003fa5270 */
[----:B------:R-:W-:Y:S01]  /*b830*/  ISETP.NE.AND P6, PT, R129, RZ, PT ;  /* 0x000000ff8100720c */ /* 0x000fe20003fc5270 */
[----:B------:R-:W-:Y:S01]  /*b840*/  FMUL.FTZ R31, R24, R131 ;  /* 0x00000083181f7220 */ /* 0x000fe20000410000 */
[----:B------:R-:W-:Y:S01]  /*b850*/  SEL R115, RZ, 0x100, P4 ;  /* 0x00000100ff737807 */ /* 0x000fe20002000000 */
[----:B------:R-:W-:Y:S01]  /*b860*/  IMAD.WIDE.U32 R26, R26, 0x10000, RZ ;  /* 0x000100001a1a7825 */ /* 0x000fe200078e00ff */
[----:B------:R-:W-:Y:S02]  /*b870*/  ISETP.NE.AND P4, PT, R116, RZ, PT ;  /* 0x000000ff7400720c */ /* 0x000fe40003f85270 */
[----:B------:R-:W-:Y:S01]  /*b880*/  IADD3 R128, R122, 0x200, RZ ;  /* 0x000002007a807810 */ /* 0x000fe20007ffe0ff */
[----:B0-----:R-:W-:Y:S02]  /*b890*/  FFMA.FTZ R25, R25, R130, 1.1641532182693481445e-10 ;  /* 0x2f00000019197423 */ /* 0x001fe40000010082 */
[----:B------:R-:W-:Y:S02]  /*b8a0*/  FMUL.FTZ R31, R31, c[0x0][0x1e8] ;  /* 0x00007a001f1f7a20 */ /* 0x000fe40000410000 */
[----:B------:R-:W-:Y:S01]  /*b8b0*/  IMAD.WIDE.U32 R116, R126, R133, c[0x0][0x188] ;  /* 0x000062007e747625 */ /* 0x000fe200078e0085 */
[----:B------:R-:W-:-:S02]  /*b8c0*/  FSETP.GTU.FTZ.AND P2, PT, R25, c[0x0][0x1e4], PT ;  /* 0x0000790019007a0b */ /* 0x000fc40003f5c000 */
[----:B------:R-:W-:Y:S02]  /*b8d0*/  SEL R25, RZ, 0x1, P0 ;  /* 0x00000001ff197807 */ /* 0x000fe40000000000 */
[----:B------:R-:W-:Y:S01]  /*b8e0*/  SEL R91, RZ, 0x1000000, P2 ;  /* 0x01000000ff5b7807 */ /* 0x000fe20001000000 */
[----:B------:R0:W-:Y:S01]  /*b8f0*/  STG.E.128 [R116.64], R32 ;  /* 0x0000002074007986 */ /* 0x0001e2000c101d06 */
[----:B------:R-:W-:Y:S01]  /*b900*/  FSEL R31, R31, RZ, !P2 ;  /* 0x000000ff1f1f7208 */ /* 0x000fe20005000000 */
[----:B------:R-:W-:Y:S01]  /*b910*/  IMAD.WIDE.U32 R24, R25, 0x100, RZ ;  /* 0x0000010019187825 */ /* 0x000fe200078e00ff */
[----:B------:R-:W-:Y:S02]  /*b920*/  LOP3.LUT R115, R115, R91, R90, 0xfe, !PT ;  /* 0x0000005b73737212 */ /* 0x000fe400078efe5a */
[----:B------:R-:W-:Y:S01]  /*b930*/  SEL R91, RZ, 0x1, P4 ;  /* 0x00000001ff5b7807 */ /* 0x000fe20002000000 */
[----:B------:R-:W-:Y:S01]  /*b940*/  @P6 FADD.FTZ R31, R63, R31 ;  /* 0x0000001f3f1f6221 */ /* 0x000fe20000010000 */
[----:B------:R-:W-:-:S02]  /*b950*/  LOP3.LUT R24, R24, R88, R26, 0xfe, !PT ;  /* 0x0000005818187212 */ /* 0x000fc400078efe1a */
        /* <DEDUP_REMOVED lines=24> */
.L_x_22938:
[----:B0-----:R-:W-:Y:S02]  /*bae0*/  IMAD.MOV.U32 R126, RZ, RZ, R112 ;  /* 0x000000ffff7e7224 */ /* 0x001fe400078e0070 */
.L_x_22939:
[----:B------:R-:W-:Y:S05]  /*baf0*/  BSYNC B0 ;  /* 0x0000000000007941 */ /* 0x000fea0003800000 */
.L_x_22937:
        /* <DEDUP_REMOVED lines=16> */
.L_x_22943:
[----:B------:R-:W-:Y:S05]  /*bc00*/  BSYNC B1 ;  /* 0x0000000000017941 */ /* 0x000fea0003800000 */
.L_x_22942:
        /* <DEDUP_REMOVED lines=43> */
.L_x_22941:
[----:B------:R-:W-:Y:S05]  /*bec0*/  BSYNC B0 ;  /* 0x0000000000007941 */ /* 0x000fea0003800000 */
.L_x_22940:
[----:B------:R-:W0:Y:S01]  /*bed0*/  I2F.U32 R25, R126 ;  /* 0x0000007e00197306 */ /* 0x000e220000201000 */
[----:B-----5:R-:W-:Y:S01]  /*bee0*/  HADD2.F32 R24, -RZ, R88.H0_H0 ;  /* 0x20000058ff187230 */ /* 0x020fe20000004100 */
[C---:B------:R-:W-:Y:S01]  /*bef0*/  ISETP.NE.AND P0, PT, R127.reuse, 0x1, PT ;  /* 0x000000017f00780c */ /* 0x040fe20003f05270 */
[----:B------:R-:W-:Y:S01]  /*bf00*/  BSSY B0, `(.L_x_22944) ;  /* 0x0000013000007945 */ /* 0x000fe20003800000 */
[----:B------:R-:W-:Y:S02]  /*bf10*/  IADD3 R26, R127, 0x1, RZ ;  /* 0x000000017f1a7810 */ /* 0x000fe40007ffe0ff */
        /* <DEDUP_REMOVED lines=16> */
.L_x_22945:
[----:B------:R-:W-:Y:S02]  /*c020*/  MOV R126, R112 ;  /* 0x00000070007e7202 */ /* 0x000fe40000000f00 */
.L_x_22946:
[----:B------:R-:W-:Y:S05]  /*c030*/  BSYNC B0 ;  /* 0x0000000000007941 */ /* 0x000fea0003800000 */
.L_x_22944:
        /* <DEDUP_REMOVED lines=16> */
.L_x_22950:
[----:B------:R-:W-:Y:S05]  /*c140*/  BSYNC B1 ;  /* 0x0000000000017941 */ /* 0x000fea0003800000 */
.L_x_22949:
        /* <DEDUP_REMOVED lines=43> */
.L_x_22948:
[----:B------:R-:W-:Y:S05]  /*c400*/  BSYNC B0 ;  /* 0x0000000000007941 */ /* 0x000fea0003800000 */
.L_x_22947:
[----:B------:R-:W0:Y:S01]  /*c410*/  I2F.U32 R25, R126 ;  /* 0x0000007e00197306 */ /* 0x000e220000201000 */
[----:B------:R-:W-:Y:S01]  /*c420*/  HADD2.F32 R88, -RZ, R88.H1_H1 ;  /* 0x30000058ff587230 */ /* 0x000fe20000004100 */
        /* <DEDUP_REMOVED lines=18> */
.L_x_22952:
[----:B------:R-:W-:Y:S02]  /*c550*/  IMAD.MOV.U32 R88, RZ, RZ, R112 ;  /* 0x000000ffff587224 */ /* 0x000fe400078e0070 */
.L_x_22953:
[----:B------:R-:W-:Y:S05]  /*c560*/  BSYNC B0 ;  /* 0x0000000000007941 */ /* 0x000fea0003800000 */
.L_x_22951:
        /* <DEDUP_REMOVED lines=16> */
.L_x_22957:
[----:B------:R-:W-:Y:S05]  /*c670*/  BSYNC B1 ;  /* 0x0000000000017941 */ /* 0x000fea0003800000 */
.L_x_22956:
        /* <DEDUP_REMOVED lines=43> */
.L_x_22955:
[----:B------:R-:W-:Y:S05]  /*c930*/  BSYNC B0 ;  /* 0x0000000000007941 */ /* 0x000fea0003800000 */
.L_x_22954:
        /* <DEDUP_REMOVED lines=20> */
.L_x_22959:
[----:B------:R-:W-:Y:S02]  /*ca80*/  MOV R88, R112 ;  /* 0x0000007000587202 */ /* 0x000fe40000000f00 */
.L_x_22960:
[----:B------:R-:W-:Y:S05]  /*ca90*/  BSYNC B0 ;  /* 0x0000000000007941 */ /* 0x000fea0003800000 */
.L_x_22958:
        /* <DEDUP_REMOVED lines=16> */
.L_x_22964:
[----:B------:R-:W-:Y:S05]  /*cba0*/  BSYNC B1 ;  /* 0x0000000000017941 */ /* 0x000fea0003800000 */
.L_x_22963:
        /* <DEDUP_REMOVED lines=43> */
.L_x_22962:
[----:B------:R-:W-:Y:S05]  /*ce60*/  BSYNC B0 ;  /* 0x0000000000007941 */ /* 0x000fea0003800000 */
.L_x_22961:
        /* <DEDUP_REMOVED lines=20> */
.L_x_22966:
[----:B------:R-:W-:Y:S02]  /*cfb0*/  IMAD.MOV.U32 R126, RZ, RZ, R112 ;  /* 0x000000ffff7e7224 */ /* 0x000fe400078e0070 */
.L_x_22967:
[----:B------:R-:W-:Y:S05]  /*cfc0*/  BSYNC B0 ;  /* 0x0000000000007941 */ /* 0x000fea0003800000 */
.L_x_22965:
        /* <DEDUP_REMOVED lines=16> */
.L_x_22971:
[----:B------:R-:W-:Y:S05]  /*d0d0*/  BSYNC B1 ;  /* 0x0000000000017941 */ /* 0x000fea0003800000 */
.L_x_22970:
        /* <DEDUP_REMOVED lines=43> */
.L_x_22969:
[----:B------:R-:W-:Y:S05]  /*d390*/  BSYNC B0 ;  /* 0x0000000000007941 */ /* 0x000fea0003800000 */
.L_x_22968:
        /* <DEDUP_REMOVED lines=20> */
.L_x_22973:
[----:B------:R-:W-:Y:S02]  /*d4e0*/  MOV R134, R112 ;  /* 0x0000007000867202 */ /* 0x000fe40000000f00 */
.L_x_22974:
[----:B------:R-:W-:Y:S05]  /*d4f0*/  BSYNC B0 ;  /* 0x0000000000007941 */ /* 0x000fea0003800000 */
.L_x_22972:
        /* <DEDUP_REMOVED lines=16> */
.L_x_22978:
[----:B------:R-:W-:Y:S05]  /*d600*/  BSYNC B1 ;  /* 0x0000000000017941 */ /* 0x000fea0003800000 */
.L_x_22977:
        /* <DEDUP_REMOVED lines=43> */
.L_x_22976:
[----:B------:R-:W-:Y:S05]  /*d8c0*/  BSYNC B0 ;  /* 0x0000000000007941 */ /* 0x000fea0003800000 */
.L_x_22975:
        /* <DEDUP_REMOVED lines=20> */
.L_x_22980:
[----:B------:R-:W-:Y:S02]  /*da10*/  IMAD.MOV.U32 R134, RZ, RZ, R112 ;  /* 0x000000ffff867224 */ /* 0x000fe400078e0070 */
.L_x_22981:
[----:B------:R-:W-:Y:S05]  /*da20*/  BSYNC B0 ;  /* 0x0000000000007941 */ /* 0x000fea0003800000 */
.L_x_22979:
        /* <DEDUP_REMOVED lines=16> */
.L_x_22985:
[----:B------:R-:W-:Y:S05]  /*db30*/  BSYNC B1 ;  /* 0x0000000000017941 */ /* 0x000fea0003800000 */
.L_x_22984:
        /* <DEDUP_REMOVED lines=43> */
.L_x_22983:
[----:B------:R-:W-:Y:S05]  /*ddf0*/  BSYNC B0 ;  /* 0x0000000000007941 */ /* 0x000fea0003800000 */
.L_x_22982:
        /* <DEDUP_REMOVED lines=21> */
.L_x_22987:
[----:B------:R-:W-:Y:S02]  /*df50*/  MOV R134, R112 ;  /* 0x0000007000867202 */ /* 0x000fe40000000f00 */
.L_x_22988:
[----:B------:R-:W-:Y:S05]  /*df60*/  BSYNC B0 ;  /* 0x0000000000007941 */ /* 0x000fea0003800000 */
.L_x_22986:
        /* <DEDUP_REMOVED lines=18> */
.L_x_22992:
[----:B------:R-:W-:Y:S05]  /*e090*/  BSYNC B1 ;  /* 0x0000000000017941 */ /* 0x000fea0003800000 */
.L_x_22991:
        /* <DEDUP_REMOVED lines=44> */
.L_x_22990:
[----:B------:R-:W-:Y:S05]  /*e360*/  BSYNC B0 ;  /* 0x0000000000007941 */ /* 0x000fea0003800000 */
.L_x_22989:
[----:B------:R-:W-:Y:S01]  /*e370*/  FADD.FTZ R114, RZ, R56 ;  /* 0x00000038ff727221 */ /* 0x000fe20000010000 */
[----:B------:R-:W-:Y:S02]  /*e380*/  SEL R126, RZ, 0x1, P2 ;  /* 0x00000001ff7e7807 */ /* 0x000fe40001000000 */
[----:B------:R-:W-:Y:S01]  /*e390*/  ISETP.NE.AND P6, PT, R129, RZ, PT ;  /* 0x000000ff8100720c */ /* 0x000fe20003fc5270 */
[----:B------:R-:W-:Y:S01]  /*e3a0*/  FADD.FTZ R115, R57, R114 ;  /* 0x0000007239737221 */ /* 0x000fe20000010000 */
[----:B------:R-:W-:Y:S01]  /*e3b0*/  SEL R129, RZ, 0x10000, P5 ;  /* 0x00010000ff817807 */ /* 0x000fe20002800000 */
[----:B------:R-:W-:Y:S01]  /*e3c0*/  IMAD.WIDE.U32 R126, R126, 0x1000000, RZ ;  /* 0x010000007e7e7825 */ /* 0x000fe200078e00ff */
[----:B------:R-:W-:-:S02]  /*e3d0*/  ISETP.NE.AND P5, PT, R132, RZ, PT ;  /* 0x000000ff8400720c */ /* 0x000fc40003fa5270 */
[----:B------:R-:W-:Y:S01]  /*e3e0*/  SEL R132, RZ, 0x100, P4 ;  /* 0x00000100ff847807 */ /* 0x000fe20002000000 */
[----:B------:R-:W-:Y:S01]  /*e3f0*/  FADD.FTZ R114, R58, R115 ;  /* 0x000000733a727221 */ /* 0x000fe20000010000 */
[----:B------:R-:W-:-:S03]  /*e400*/  SEL R137, RZ, 0x1, P5 ;  /* 0x00000001ff897807 */ /* 0x000fc60002800000 */
        /* <DEDUP_REMOVED lines=23> */
[----:B------:R-:W-:Y:S01]  /*e580*/  FADD.FTZ R117, R33, R114 ;  /* 0x0000007221757221 */ /* 0x000fe20000010000 */
[----:B------:R-:W-:-:S03]  /*e590*/  HADD2.F32 R114, -RZ, R91.H1_H1 ;  /* 0x3000005bff727230 */ /* 0x000fc60000004100 */
[----:B------:R-:W-:Y:S02]  /*e5a0*/  FADD.FTZ R116, R34, R117 ;  /* 0x0000007522747221 */ /* 0x000fe40000010000 */
[----:B0-----:R-:W-:Y:S02]  /*e5b0*/  FFMA.FTZ R115, R115, R130, 1.1641532182693481445e-10 ;  /* 0x2f00000073737423 */ /* 0x001fe40000010082 */
[----:B------:R-:W-:Y:S01]  /*e5c0*/  FADD.FTZ R91, R35, R116 ;  /* 0x00000074235b7221 */ /* 0x000fe20000010000 */
[----:B------:R-:W-:Y:S01]  /*e5d0*/  SEL R116, RZ, 0x1, P1 ;  /* 0x00000001ff747807 */ /* 0x000fe20000800000 */
[----:B------:R-:W-:Y:S01]  /*e5e0*/  FMUL.FTZ R131, R114, R131 ;  /* 0x0000008372837220 */ /* 0x000fe20000410000 */
[----:B------:R-:W-:Y:S01]  /*e5f0*/  SEL R114, RZ, 0x1, P0 ;  /* 0x00000001ff727807 */ /* 0x000fe20000000000 */
[----:B------:R-:W-:Y:S01]  /*e600*/  FADD.FTZ R130, R28, R91 ;  /* 0x0000005b1c827221 */ /* 0x000fe20000010000 */
[----:B------:R-:W-:Y:S01]  /*e610*/  FSETP.GTU.FTZ.AND P2, PT, R115, c[0x0][0x1e4], PT ;  /* 0x0000790073007a0b */ /* 0x000fe20003f5c000 */
[----:B------:R-:W-:Y:S01]  /*e620*/  IMAD.WIDE.U32 R116, R116, 0x10000, RZ ;  /* 0x0001000074747825 */ /* 0x000fe200078e00ff */
[----:B------:R-:W-:-:S02]  /*e630*/  LOP3.LUT P1, RZ, R110, 0xff, RZ, 0xc0, !PT ;  /* 0x000000ff6eff7812 */ /* 0x000fc4000782c0ff */
[----:B------:R-:W-:Y:S01]  /*e640*/  SEL R139, RZ, 0x1000000, P2 ;  /* 0x01000000ff8b7807 */ /* 0x000fe20001000000 */
[----:B------:R-:W-:Y:S01]  /*e650*/  FADD.FTZ R91, R29, R130 ;  /* 0x000000821d5b7221 */ /* 0x000fe20000010000 */
[----:B------:R-:W-:Y:S01]  /*e660*/  LOP3.LUT P0, RZ, R0, 0x1f, RZ, 0xc0, !PT ;  /* 0x0000001f00ff7812 */ /* 0x000fe2000780c0ff */
[----:B------:R-:W-:Y:S01]  /*e670*/  IMAD.WIDE.U32 R114, R114, 0x100, RZ ;  /* 0x0000010072727825 */ /* 0x000fe200078e00ff */
[----:B------:R-:W-:-:S03]  /*e680*/  LOP3.LUT R139, R132, R139, R129, 0xfe, !PT ;  /* 0x0000008b848b7212 */ /* 0x000fc600078efe81 */
[----:B------:R-:W-:Y:S01]  /*e690*/  FADD.FTZ R130, R30, R91 ;  /* 0x0000005b1e827221 */ /* 0x000fe20000010000 */
[----:B------:R-:W-:Y:S01]  /*e6a0*/  LOP3.LUT R114, R114, R126, R116, 0xfe, !PT ;  /* 0x0000007e72727212 */ /* 0x000fe200078efe74 */
[----:B------:R-:W-:Y:S01]  /*e6b0*/  FMUL.FTZ R131, R131, c[0x0][0x1e8] ;  /* 0x00007a0083837a20 */ /* 0x000fe20000410000 */
[----:B------:R-:W-:Y:S01]  /*e6c0*/  SEL R126, RZ, 0x1, P3 ;  /* 0x00000001ff7e7807 */ /* 0x000fe20001800000 */
[----:B------:R-:W-:Y:S01]  /*e6d0*/  FADD.FTZ R129, R31, R130 ;  /* 0x000000821f817221 */ /* 0x000fe20000010000 */
[----:B------:R-:W-:Y:S02]  /*e6e0*/  LOP3.LUT R114, R114, R137, RZ, 0xfc, !PT ;  /* 0x0000008972727212 */ /* 0x000fe400078efcff */
[----:B------:R-:W-:Y:S01]  /*e6f0*/  FSEL R91, R131, RZ, !P2 ;  /* 0x000000ff835b7208 */ /* 0x000fe20005000000 */
[----:B------:R-:W-:Y:S01]  /*e700*/  FADD.FTZ R116, R24, R129 ;  /* 0x0000008118747221 */ /* 0x000fe20000010000 */
[----:B------:R-:W-:Y:S01]  /*e710*/  LOP3.LUT R131, R127, R139, R126, 0xfe, !PT ;  /* 0x0000008b7f837212 */ /* 0x000fe200078efe7e */
[----:B------:R-:W-:-:S03]  /*e720*/  IMAD.WIDE.U32 R126, R128, R133, c[0x0][0x188] ;  /* 0x00006200807e7625 */ /* 0x000fc600078e0085 */
[----:B------:R-:W-:Y:S01]  /*e730*/  LOP3.LUT R115, R115, R131, R117, 0xfe, !PT ;  /* 0x0000008373737212 */ /* 0x000fe200078efe75 */
[----:B------:R-:W-:Y:S01]  /*e740*/  @P6 FADD.FTZ R91, R63, R91 ;  /* 0x0000005b3f5b6221 */ /* 0x000fe20000010000 */
[----:B------:R0:W-:Y:S01]  /*e750*/  STG.E.128 [R126.64], R24 ;  /* 0x000000187e007986 */ /* 0x0001e2000c101d06 */
[----:B------:R-:W-:Y:S02]  /*e760*/  FADD.FTZ R129, R25, R116 ;  /* 0x0000007419817221 */ /* 0x000fe40000010000 */
[----:B------:R-:W-:Y:S01]  /*e770*/  IMAD.WIDE.U32 R116, R128, R135, c[0x0][0x190] ;  /* 0x0000640080747625 */ /* 0x000fe200078e0087 */
[----:B------:R0:W-:Y:S03]  /*e780*/  STG.E.128 [R126.64+0x10], R88 ;  /* 0x000010587e007986 */ /* 0x0001e6000c101d06 */
        /* <DEDUP_REMOVED lines=12> */
.L_x_22997:
        /* <DEDUP_REMOVED lines=100> */
.L_x_22998:
        /* <DEDUP_REMOVED lines=12> */
[----:B------:R-:W-:Y:S02]  /*ef50*/  @!P1 MOV R129, 0x500 ;  /* 0x0000050000819802 */ /* 0x000fe40000000f00 */
[----:B------:R-:W-:-:S02]  /*ef60*/  LOP3.LUT P0, RZ, R126, 0x1f, R0, 0xf8, !PT ;  /* 0x0000001f7eff7812 */ /* 0x000fc4000780f800 */
[----:B------:R-:W-:Y:S01]  /*ef70*/  I2F R135, R129 ;  /* 0x0000008100877306 */ /* 0x000fe20000201400 */
[----:B------:R-:W0:Y:S10]  /*ef80*/  SHFL.DOWN PT, R132, R129, 0x2, 0x1f ;  /* 0x08401f0081847f89 */ /* 0x000e3400000e0000 */
[----:B------:R-:W-:Y:S01]  /*ef90*/  @!P0 IMAD.MOV.U32 R126, RZ, RZ, 0x4 ;  /* 0x00000004ff7e8424 */ /* 0x000fe200078e00ff */
[----:B------:R-:W-:Y:S01]  /*efa0*/  @!P1 LDS.64 R116, [R130.X8] ;  /* 0x0000000082749984 */ /* 0x000fe20000008a00 */
[----:B------:R-:W-:Y:S01]  /*efb0*/  ISETP.NE.AND P1, PT, RZ, UR8, PT ;  /* 0x00000008ff007c0c */ /* 0x000fe2000bf25270 */
[----:B0-----:R-:W-:-:S02]  /*efc0*/  IMAD.IADD R133, R132, 0x1, R129 ;  /* 0x0000000184857824 */ /* 0x001fc400078e0281 */
[----:B------:R-:W-:Y:S03]  /*efd0*/  I2F R132, R132 ;  /* 0x0000008400847306 */ /* 0x000fe60000201400 */
[----:B------:R-:W0:Y:S05]  /*efe0*/  SHFL.DOWN PT, R136, R133, 0x1, 0x1f ;  /* 0x08201f0085887f89 */ /* 0x000e2a00000e0000 */
[----:B------:R-:W1:Y:S08]  /*eff0*/  I2F R134, R133 ;  /* 0x0000008500867306 */ /* 0x000e700000201400 */
[----:B-1----:R-:W-:Y:S01]  /*f000*/  MUFU.RCP R115, R134 ;  /* 0x0000008600737308 */ /* 0x002fe20000001000 */
[----:B0-----:R-:W-:Y:S01]  /*f010*/  IADD3 R137, R133, R136, RZ ;  /* 0x0000008885897210 */ /* 0x001fe20007ffe0ff */
[----:B------:R-:W0:Y:S06]  /*f020*/  SHFL.DOWN PT, R131, R116, 0x2, 0x1f ;  /* 0x08401f0074837f89 */ /* 0x000e2c00000e0000 */
[----:B------:R-:W-:Y:S08]  /*f030*/  I2F R136, R136 ;  /* 0x0000008800887306 */ /* 0x000ff00000201400 */
[----:B------:R-:W1:Y:S01]  /*f040*/  I2F R137, R137 ;  /* 0x0000008900897306 */ /* 0x000e620000201400 */
[----:B0-----:R-:W-:-:S07]  /*f050*/  FMUL.FTZ R114, R131, R132 ;  /* 0x0000008483727220 */ /* 0x001fce0000410000 */
[----:B-1----:R-:W0:Y:S01]  /*f060*/  MUFU.RCP R129, R137 ;  /* 0x0000008900817308 */ /* 0x002e220000001000 */
[----:B------:R-:W-:Y:S02]  /*f070*/  FFMA.FTZ R130, R135, R116, R114 ;  /* 0x0000007487827223 */ /* 0x000fe40000010072 */
[----:B------:R-:W1:Y:S01]  /*f080*/  SHFL.DOWN PT, R114, R117, 0x2, 0x1f ;  /* 0x08401f0075727f89 */ /* 0x000e6200000e0000 */
[----:B------:R-:W-:Y:S02]  /*f090*/  FADD.FTZ R116, -R131, R116 ;  /* 0x0000007483747221 */ /* 0x000fe40000010100 */
[----:B------:R-:W-:Y:S02]  /*f0a0*/  FMUL.FTZ R127, R115, R130 ;  /* 0x00000082737f7220 */ /* 0x000fe40000410000 */
[----:B------:R-:W-:-:S03]  /*f0b0*/  FMUL.FTZ R116, R116, R116 ;  /* 0x0000007474747220 */ /* 0x000fc60000410000 */
[----:B------:R-:W2:Y:S01]  /*f0c0*/  SHFL.DOWN PT, R130, R127, 0x1, 0x1f ;  /* 0x08201f007f827f89 */ /* 0x000ea200000e0000 */
[----:B------:R-:W-:-:S04]  /*f0d0*/  FMUL.FTZ R116, R116, R135 ;  /* 0x0000008774747220 */ /* 0x000fc80000410000 */
[----:B------:R-:W-:Y:S02]  /*f0e0*/  FMUL.FTZ R116, R116, R132 ;  /* 0x0000008474747220 */ /* 0x000fe40000410000 */
[----:B-1----:R-:W-:-:S04]  /*f0f0*/  FADD.FTZ R114, R114, R117 ;  /* 0x0000007572727221 */ /* 0x002fc80000010000 */
[----:B------:R-:W-:Y:S02]  /*f100*/  FFMA.FTZ R114, R115, R116, R114 ;  /* 0x0000007473727223 */ /* 0x000fe40000010072 */
[----:B--2---:R-:W-:-:S04]  /*f110*/  FMUL.FTZ R115, R130, R136 ;  /* 0x0000008882737220 */ /* 0x004fc80000410000 */
[----:B------:R-:W-:Y:S02]  /*f120*/  FFMA.FTZ R116, R134, R127, R115 ;  /* 0x0000007f86747223 */ /* 0x000fe40000010073 */
[----:B------:R-:W1:Y:S01]  /*f130*/  SHFL.DOWN PT, R115, R114, 0x1, 0x1f ;  /* 0x08201f0072737f89 */ /* 0x000e6200000e0000 */
[----:B------:R-:W-:Y:S02]  /*f140*/  FADD.FTZ R127, R127, -R130 ;  /* 0x800000827f7f7221 */ /* 0x000fe40000010000 */
[----:B0-----:R-:W-:Y:S02]  /*f150*/  FMUL.FTZ R117, R129, R116 ;  /* 0x0000007481757220 */ /* 0x001fe40000410000 */
[----:B------:R-:W-:-:S04]  /*f160*/  FMUL.FTZ R127, R127, R127 ;  /* 0x0000007f7f7f7220 */ /* 0x000fc80000410000 */
[----:B------:R-:W-:Y:S01]  /*f170*/  FMUL.FTZ R127, R134, R127 ;  /* 0x0000007f867f7220 */ /* 0x000fe20000410000 */
[----:B------:R-:W0:Y:S03]  /*f180*/  SHFL.IDX PT, R117, R117, RZ, 0x1f ;  /* 0x00001fff75757589 */ /* 0x000e2600000e0000 */
[----:B------:R-:W-:Y:S02]  /*f190*/  FMUL.FTZ R127, R127, R136 ;  /* 0x000000887f7f7220 */ /* 0x000fe40000410000 */
[----:B-1----:R-:W-:Y:S02]  /*f1a0*/  FADD.FTZ R116, R114, R115 ;  /* 0x0000007372747221 */ /* 0x002fe40000010000 */
[----:B------:R-:W-:-:S04]  /*f1b0*/  @!P0 IMAD.WIDE R114, R103, R126, c[0x0][0x1a0] ;  /* 0x0000680067728625 */ /* 0x000fc800078e027e */
[----:B------:R-:W-:Y:S01]  /*f1c0*/  FFMA.FTZ R127, R129, R127, R116 ;  /* 0x0000007f817f7223 */ /* 0x000fe20000010074 */
[----:B------:R-:W-:Y:S01]  /*f1d0*/  HADD2.F32 R129, -RZ, R76.H1_H1 ;  /* 0x3000004cff817230 */ /* 0x000fe20000004100 */
[----:B0-----:R-:W-:-:S03]  /*f1e0*/  FSEL R116, R117, RZ, !P1 ;  /* 0x000000ff75747208 */ /* 0x001fc60004800000 */
[----:B------:R0:W1:Y:S04]  /*f1f0*/  SHFL.IDX PT, R140, R127, RZ, 0x1f ;  /* 0x00001fff7f8c7589 */ /* 0x00006800000e0000 */
[----:B------:R2:W-:Y:S01]  /*f200*/  @!P0 STG.E [R114.64], R117 ;  /* 0x0000007572008986 */ /* 0x0005e2000c101906 */
[--C-:B------:R-:W-:Y:S01]  /*f210*/  FADD.FTZ R132, R47, -R116.reuse ;  /* 0x800000742f847221 */ /* 0x100fe20000010000 */
[----:B------:R-:W-:Y:S01]  /*f220*/  MOV R47, c[0x0][0x1e0] ;  /* 0x00007800002f7a02 */ /* 0x000fe20000000f00 */
[--C-:B------:R-:W-:Y:S01]  /*f230*/  FADD.FTZ R136, R41, -R116.reuse ;  /* 0x8000007429887221 */ /* 0x100fe20000010000 */
[----:B0-----:R-:W-:Y:S01]  /*f240*/  HADD2.F32 R127, -RZ, R87.H0_H0 ;  /* 0x20000057ff7f7230 */ /* 0x001fe20000004100 */
[----:B------:R-:W-:Y:S02]  /*f250*/  FADD.FTZ R152, R28, -R116 ;  /* 0x800000741c987221 */ /* 0x000fe40000010000 */
[----:B------:R-:W-:-:S02]  /*f260*/  @!P0 IMAD.MOV.U32 R28, RZ, RZ, 0x4 ;  /* 0x00000004ff1c8424 */ /* 0x000fc400078e00ff */
[--C-:B------:R-:W-:Y:S01]  /*f270*/  FADD.FTZ R126, R55, -R116.reuse ;  /* 0x80000074377e7221 */ /* 0x100fe20000010000 */
[----:B------:R-:W-:Y:S01]  /*f280*/  HADD2.F32 R55, -RZ, R87.H1_H1 ;  /* 0x30000057ff377230 */ /* 0x000fe20000004100 */
[--C-:B------:R-:W-:Y:S02]  /*f290*/  FADD.FTZ R54, R54, -R116.reuse ;  /* 0x8000007436367221 */ /* 0x100fe40000010000 */
[--C-:B--2---:R-:W-:Y:S02]  /*f2a0*/  FADD.FTZ R114, R45, -R116.reuse ;  /* 0x800000742d727221 */ /* 0x104fe40000010000 */
[----:B------:R-:W-:Y:S02]  /*f2b0*/  FMUL.FTZ R45, R117, R117 ;  /* 0x00000075752d7220 */ /* 0x000fe40000410000 */
[--C-:B------:R-:W-:Y:S02]  /*f2c0*/  FADD.FTZ R154, R24, -R116.reuse ;  /* 0x80000074189a7221 */ /* 0x100fe40000010000 */
[--C-:B------:R-:W-:Y:S01]  /*f2d0*/  FADD.FTZ R146, R25, -R116.reuse ;  /* 0x8000007419927221 */ /* 0x100fe20000010000 */
[----:B------:R-:W-:Y:S01]  /*f2e0*/  FSEL R144, R45, RZ, P1 ;  /* 0x000000ff2d907208 */ /* 0x000fe20000800000 */
[----:B-1----:R-:W-:Y:S01]  /*f2f0*/  FFMA.FTZ R41, R140, R47, c[0x0][0x228] ;  /* 0x00008a008c297623 */ /* 0x002fe2000001002f */
[----:B------:R-:W-:Y:S01]  /*f300*/  LOP3.LUT P1, RZ, R110, 0xff, RZ, 0xc0, !PT ;  /* 0x000000ff6eff7812 */ /* 0x000fe2000782c0ff */
[----:B------:R-:W-:-:S02]  /*f310*/  FADD.FTZ R52, R52, -R116 ;  /* 0x8000007434347221 */ /* 0x000fc40000010000 */
[----:B------:R-:W-:Y:S01]  /*f320*/  FADD.FTZ R41, R41, R144 ;  /* 0x0000009029297221 */ /* 0x000fe20000010000 */
[----:B------:R-:W-:Y:S01]  /*f330*/  SEL R110, RZ, 0x1, P1 ;  /* 0x00000001ff6e7807 */ /* 0x000fe20000800000 */
[--C-:B------:R-:W-:Y:S02]  /*f340*/  FADD.FTZ R144, R33, -R116.reuse ;  /* 0x8000007421907221 */ /* 0x100fe40000010000 */
[----:B------:R-:W0:Y:S01]  /*f350*/  MUFU.RSQ R33, R41 ;  /* 0x0000002900217308 */ /* 0x000e220000001400 */
[----:B------:R-:W-:Y:S02]  /*f360*/  FADD.FTZ R134, R48, -R116 ;  /* 0x8000007430867221 */ /* 0x000fe40000010000 */
[C---:B------:R-:W-:Y:S01]  /*f370*/  @!P0 IMAD.WIDE R24, R103.reuse, R28, c[0x0][0x1a8] ;  /* 0x00006a0067188625 */ /* 0x040fe200078e021c */
[----:B------:R-:W-:-:S03]  /*f380*/  IADD3 R103, R103, c[0x0][0x160], RZ ;  /* 0x0000580067677a10 */ /* 0x000fc60007ffe0ff */
[--C-:B------:R-:W-:Y:S02]  /*f390*/  FADD.FTZ R162, R88, -R116.reuse ;  /* 0x8000007458a27221 */ /* 0x100fe40000010000 */
[--C-:B------:R-:W-:Y:S02]  /*f3a0*/  FADD.FTZ R56, R56, -R116.reuse ;  /* 0x8000007438387221 */ /* 0x100fe40000010000 */
[--C-:B------:R-:W-:Y:S02]  /*f3b0*/  FADD.FTZ R57, R57, -R116.reuse ;  /* 0x8000007439397221 */ /* 0x100fe40000010000 */
[--C-:B------:R-:W-:Y:S02]  /*f3c0*/  FADD.FTZ R58, R58, -R116.reuse ;  /* 0x800000743a3a7221 */ /* 0x100fe40000010000 */
[--C-:B------:R-:W-:Y:S01]  /*f3d0*/  FADD.FTZ R59, R59, -R116.reuse ;  /* 0x800000743b3b7221 */ /* 0x100fe20000010000 */
[----:B0-----:R0:W-:Y:S01]  /*f3e0*/  @!P0 STG.E [R24.64], R33 ;  /* 0x0000002118008986 */ /* 0x0011e2000c101906 */
        /* <DEDUP_REMOVED lines=36> */
[----:B0-----:R-:W-:-:S02]  /*f630*/  FMUL.FTZ R25, R33, R134 ;  /* 0x0000008621197220 */ /* 0x001fc40000410000 */
[C---:B------:R-:W-:Y:S02]  /*f640*/  FMUL.FTZ R24, R33.reuse, R130 ;  /* 0x0000008221187220 */ /* 0x040fe40000410000 */
[C---:B------:R-:W-:Y:S01]  /*f650*/  FMUL.FTZ R35, R33.reuse, R50 ;  /* 0x0000003221237220 */ /* 0x040fe20000410000 */
[----:B------:R-:W-:Y:S01]  /*f660*/  HADD2.F32 R50, -RZ, R83.H1_H1 ;  /* 0x30000053ff327230 */ /* 0x000fe20000004100 */
[C---:B------:R-:W-:Y:S02]  /*f670*/  FMUL.FTZ R48, R33.reuse, R48 ;  /* 0x0000003021307220 */ /* 0x040fe40000410000 */
[C---:B------:R-:W-:Y:S01]  /*f680*/  FMUL.FTZ R45, R33.reuse, R44 ;  /* 0x0000002c212d7220 */ /* 0x040fe20000410000 */
[----:B------:R-:W-:Y:S01]  /*f690*/  HADD2.F32 R44, -RZ, R84.H0_H0 ;  /* 0x20000054ff2c7230 */ /* 0x000fe20000004100 */
[C---:B------:R-:W-:Y:S02]  /*f6a0*/  FMUL.FTZ R114, R33.reuse, R114 ;  /* 0x0000007221727220 */ /* 0x040fe40000410000 */
[C---:B------:R-:W-:Y:S01]  /*f6b0*/  FMUL.FTZ R89, R33.reuse, R46 ;  /* 0x0000002e21597220 */ /* 0x040fe20000410000 */
[----:B------:R-:W-:Y:S01]  /*f6c0*/  HADD2.F32 R46, -RZ, R86.H1_H1 ;  /* 0x30000056ff2e7230 */ /* 0x000fe20000004100 */
[----:B------:R-:W-:-:S02]  /*f6d0*/  FMUL.FTZ R132, R33, R132 ;  /* 0x0000008421847220 */ /* 0x000fc40000410000 */
[C---:B------:R-:W-:Y:S02]  /*f6e0*/  FMUL.FTZ R28, R33.reuse, R136 ;  /* 0x00000088211c7220 */ /* 0x040fe40000410000 */
[C---:B------:R-:W-:Y:S01]  /*f6f0*/  FMUL.FTZ R31, R33.reuse, R42 ;  /* 0x0000002a211f7220 */ /* 0x040fe20000410000 */
[----:B------:R-:W-:Y:S01]  /*f700*/  HADD2.F32 R42, -RZ, R85.H0_H0 ;  /* 0x20000055ff2a7230 */ /* 0x000fe20000004100 */
[C---:B------:R-:W-:Y:S02]  /*f710*/  FMUL.FTZ R138, R33.reuse, R138 ;  /* 0x0000008a218a7220 */ /* 0x040fe40000410000 */
[C---:B------:R-:W-:Y:S02]  /*f720*/  FMUL.FTZ R140, R33.reuse, R140 ;  /* 0x0000008c218c7220 */ /* 0x040fe40000410000 */
[C---:B------:R-:W-:Y:S01]  /*f730*/  FMUL.FTZ R57, R33.reuse, R38 ;  /* 0x0000002621397220 */ /* 0x040fe20000410000 */
        /* <DEDUP_REMOVED lines=67> */
[----:B------:R-:W-:Y:S01]  /*fb70*/  F2FP.PACK_AB R38, R49, R38 ;  /* 0x000000263126723e */ /* 0x000fe200000000ff */
[----:B------:R-:W-:Y:S01]  /*fb80*/  FFMA.FTZ R35, R35, R39, R12 ;  /* 0x0000002723237223 */ /* 0x000fe2000001000c */
[----:B------:R-:W-:Y:S01]  /*fb90*/  HADD2.F32 R39, -RZ, R79.H1_H1 ;  /* 0x3000004fff277230 */ /* 0x000fe20000004100 */
[----:B------:R-:W-:Y:S01]  /*fba0*/  FFMA.FTZ R160, R160, R31, R101 ;  /* 0x0000001fa0a07223 */ /* 0x000fe20000010065 */
[----:B------:R-:W-:Y:S01]  /*fbb0*/  HADD2.F32 R31, -RZ, R74.H1_H1 ;  /* 0x3000004aff1f7230 */ /* 0x000fe20000004100 */
[----:B------:R-:W-:Y:S01]  /*fbc0*/  FFMA.FTZ R50, R32, R25, R95 ;  /* 0x0000001920327223 */ /* 0x000fe2000001005f */
[----:B------:R-:W-:Y:S01]  /*fbd0*/  HADD2.F32 R25, -RZ, R70.H0_H0 ;  /* 0x20000046ff197230 */ /* 0x000fe20000004100 */
[----:B------:R-:W-:Y:S01]  /*fbe0*/  FFMA.FTZ R49, R41, R24, R102 ;  /* 0x0000001829317223 */ /* 0x000fe20000010066 */
[----:B------:R-:W-:Y:S01]  /*fbf0*/  F2FP.PACK_AB R24, R117, R30 ;  /* 0x0000001e7518723e */ /* 0x000fe200000000ff */
[----:B------:R-:W-:Y:S01]  /*fc00*/  FFMA.FTZ R52, R34, R29, R97 ;  /* 0x0000001d22347223 */ /* 0x000fe20000010061 */
[----:B------:R-:W-:Y:S01]  /*fc10*/  HADD2.F32 R29, -RZ, R71.H0_H0 ;  /* 0x20000047ff1d7230 */ /* 0x000fe20000004100 */
[----:B------:R-:W-:Y:S01]  /*fc20*/  FFMA.FTZ R88, R88, R28, R109 ;  /* 0x0000001c58587223 */ /* 0x000fe2000001006d */
[----:B------:R-:W-:Y:S01]  /*fc30*/  LEA R32, P0, R122, c[0x0][0x208], 0x4 ;  /* 0x000082007a207a11 */ /* 0x000fe200078020ff */
[----:B------:R-:W-:Y:S01]  /*fc40*/  FFMA.FTZ R127, R138, R127, R21 ;  /* 0x0000007f8a7f7223 */ /* 0x000fe20000010015 */
[----:B------:R-:W-:Y:S01]  /*fc50*/  F2FP.PACK_AB R30, R140, R47 ;  /* 0x0000002f8c1e723e */ /* 0x000fe200000000ff */
[----:B------:R-:W-:Y:S01]  /*fc60*/  HADD2.F32 R28, -RZ, R69.H1_H1 ;  /* 0x30000045ff1c7230 */ /* 0x000fe20000004100 */
[----:B------:R-:W-:Y:S01]  /*fc70*/  HFMA2.MMA R47, -RZ, RZ, 0, 9.5367431640625e-07 ;  /* 0x00000010ff2f7435 */ /* 0x000fe200000001ff */
[----:B------:R-:W-:Y:S01]  /*fc80*/  FFMA.FTZ R142, R142, R39, R93 ;  /* 0x000000278e8e7223 */ /* 0x000fe2000001005d */
[----:B------:R-:W-:Y:S01]  /*fc90*/  F2FP.PACK_AB R39, R36, R33 ;  /* 0x000000212427723e */ /* 0x000fe200000000ff */
[----:B------:R-:W-:Y:S01]  /*fca0*/  FFMA.FTZ R131, R156, R31, R99 ;  /* 0x0000001f9c837223 */ /* 0x000fe20000010063 */
[----:B------:R-:W-:Y:S01]  /*fcb0*/  HADD2.F32 R31, -RZ, R71.H1_H1 ;  /* 0x30000047ff1f7230 */ /* 0x000fe20000004100 */
[----:B------:R-:W-:Y:S01]  /*fcc0*/  FFMA.FTZ R91, R91, R25, R106 ;  /* 0x000000195b5b7223 */ /* 0x000fe2000001006a */
[----:B------:R-:W-:Y:S01]  /*fcd0*/  F2FP.PACK_AB R37, R55, R42 ;  /* 0x0000002a3725723e */ /* 0x000fe200000000ff */
[----:B------:R-:W-:Y:S01]  /*fce0*/  HADD2.F32 R25, -RZ, R68.H1_H1 ;  /* 0x30000044ff197230 */ /* 0x000fe20000004100 */
[----:B------:R-:W-:Y:S01]  /*fcf0*/  LEA.HI.X R33, R122, c[0x0][0x20c], RZ, 0x4, P0 ;  /* 0x000083007a217a11 */ /* 0x000fe200000f24ff */
        /* <DEDUP_REMOVED lines=8> */
[----:B------:R0:W-:Y:S01]  /*fd80*/  STG.E.128 [R32.64], R36 ;  /* 0x0000002420007986 */ /* 0x0001e2000c101d06 */
[----:B------:R-:W-:-:S02]  /*fd90*/  IADD3 R44, R122, 0x100, RZ ;  /* 0x000001007a2c7810 */ /* 0x000fc40007ffe0ff */
[----:B------:R-:W-:Y:S02]  /*fda0*/  IADD3 R46, R122, 0x180, RZ ;  /* 0x000001807a2e7810 */ /* 0x000fe40007ffe0ff */
[----:B------:R-:W-:Y:S02]  /*fdb0*/  LEA R40, P0, R128, c[0x0][0x208], 0x4 ;  /* 0x0000820080287a11 */ /* 0x000fe400078020ff */
[----:B------:R-:W-:Y:S02]  /*fdc0*/  F2FP.PACK_AB R27, R132, R89 ;  /* 0x00000059841b723e */ /* 0x000fe400000000ff */
[----:B------:R-:W-:Y:S01]  /*fdd0*/  F2FP.PACK_AB R26, R114, R45 ;  /* 0x0000002d721a723e */ /* 0x000fe200000000ff */
[----:B------:R-:W-:Y:S01]  /*fde0*/  IMAD.WIDE.U32 R44, R44, R47, c[0x0][0x208] ;  /* 0x000082002c2c7625 */ /* 0x000fe200078e002f */
[----:B------:R-:W-:Y:S02]  /*fdf0*/  F2FP.PACK_AB R25, R48, R35 ;  /* 0x000000233019723e */ /* 0x000fe400000000ff */
[----:B------:R-:W-:-:S02]  /*fe00*/  F2FP.PACK_AB R31, R142, R57 ;  /* 0x000000398e1f723e */ /* 0x000fc400000000ff */
[----:B------:R-:W-:Y:S02]  /*fe10*/  F2FP.PACK_AB R35, R160, R53 ;  /* 0x00000035a023723e */ /* 0x000fe400000000ff */
[----:B------:R-:W-:Y:S02]  /*fe20*/  F2FP.PACK_AB R34, R131, R54 ;  /* 0x000000368322723e */ /* 0x000fe400000000ff */
[----:B0-----:R-:W-:Y:S01]  /*fe30*/  F2FP.PACK_AB R32, R50, R43 ;  /* 0x0000002b3220723e */ /* 0x001fe200000000ff */
[----:B------:R-:W-:Y:S01]  /*fe40*/  IMAD.WIDE.U32 R42, R42, R47, c[0x0][0x208] ;  /* 0x000082002a2a7625 */ /* 0x000fe200078e002f */
[----:B------:R-:W-:Y:S02]  /*fe50*/  F2FP.PACK_AB R33, R52, R51 ;  /* 0x000000333421723e */ /* 0x000fe400000000ff */
[----:B------:R-:W-:Y:S01]  /*fe60*/  F2FP.PACK_AB R39, R116, R115 ;  /* 0x000000737427723e */ /* 0x000fe200000000ff */
[----:B------:R-:W-:Y:S01]  /*fe70*/  IMAD.WIDE.U32 R46, R46, R47, c[0x0][0x208] ;  /* 0x000082002e2e7625 */ /* 0x000fe200078e002f */
[----:B------:R-:W-:Y:S01]  /*fe80*/  F2FP.PACK_AB R38, R88, R91 ;  /* 0x0000005b5826723e */ /* 0x000fe200000000ff */
[----:B------:R0:W-:Y:S01]  /*fe90*/  STG.E.128 [R42.64], R24 ;  /* 0x000000182a007986 */ /* 0x0001e2000c101d06 */
[----:B------:R-:W-:-:S02]  /*fea0*/  F2FP.PACK_AB R37, R148, R59 ;  /* 0x0000003b9425723e */ /* 0x000fc400000000ff */
[----:B------:R-:W-:Y:S01]  /*feb0*/  LEA.HI.X R41, R128, c[0x0][0x20c], RZ, 0x4, P0 ;  /* 0x0000830080297a11 */ /* 0x000fe200000f24ff */
[----:B------:R0:W-:Y:S01]  /*fec0*/  STG.E.128 [R44.64], R28 ;  /* 0x0000001c2c007986 */ /* 0x0001e2000c101d06 */
[----:B------:R-:W-:Y:S02]  /*fed0*/  F2FP.PACK_AB R36, R56, R49 ;  /* 0x000000313824723e */ /* 0x000fe400000000ff */
[----:B------:R-:W-:Y:S01]  /*fee0*/  ISETP.GE.AND P0, PT, R103, c[0x0][0x164], PT ;  /* 0x0000590067007a0c */ /* 0x000fe20003f06270 */
[----:B------:R0:W-:Y:S04]  /*fef0*/  STG.E.128 [R46.64], R32 ;  /* 0x000000202e007986 */ /* 0x0001e8000c101d06 */
[----:B------:R0:W-:Y:S08]  /*ff00*/  STG.E.128 [R40.64], R36 ;  /* 0x0000002428007986 */ /* 0x0001f0000c101d06 */
[----:B0-----:R-:W-:Y:S01]  /*ff10*/  @P0 CALL.REL.NOINC `(.L_x_22995) ;  /* 0x0000001000000944 */ /* 0x001fe20003c00000 */
[----:B------:R-:W-:Y:S05]  /*ff20*/  BRA `(.L_x_22996) ;  /* 0xffff0ab000007947 */ /* 0x000fea000383ffff */
.L_x_22995:
[----:B------:R-:W-:Y:S05]  /*ff30*/  EXIT ;  /* 0x000000000000794d */ /* 0x000fea0003800000 */
.L_x_22993:
[----:B0-----:R-:W-:Y:S01]  /*ff40*/  IMAD.MOV.U32 R127, RZ, RZ, 0x1 ;  /* 0x00000001ff7f7424 */ /* 0x001fe200078e00ff */
[----:B------:R-:W-:Y:S01]  /*ff50*/  MOV R115, 0x1f ;  /* 0x0000001f00737802 */ /* 0x000fe20000000f00 */
[----:B------:R-:W-:Y:S01]  /*ff60*/  IMAD.MOV.U32 R126, RZ, RZ, -0x1 ;  /* 0xffffffffff7e7424 */ /* 0x000fe200078e00ff */
[----:B------:R-:W-:-:S02]  /*ff70*/  MOV R116, 0xff90 ;  /* 0x0000ff9000747802 */ /* 0x000fc40000000f00 */
[----:B------:R-:W-:Y:S05]  /*ff80*/  CALL.REL.NOINC `($__internal_105_$__cuda_sm70_shflsync_bfly_p) ;  /* 0x0000089000007944 */ /* 0x000fea0003c00000 */
[----:B-1----:R-:W-:Y:S01]  /*ff90*/  MOV R114, R127 ;  /* 0x0000007f00727202 */ /* 0x002fe20000000f00 */
[----:B0-----:R-:W-:Y:S05]  /*ffa0*/  BRA `(.L_x_22997) ;  /* 0xffffe8a000007947 */ /* 0x001fea000383ffff */
.L_x_22994:
[----:B------:R-:W-:Y:S01]  /*ffb0*/  HFMA2.MMA R115, -RZ, RZ, 0, 1.847743988037109375e-06 ;  /* 0x0000001fff737435 */ /* 0x000fe200000001ff */
[----:B------:R-:W-:Y:S01]  /*ffc0*/  IMAD.MOV.U32 R127, RZ, RZ, 0x2 ;  /* 0x00000002ff7f7424 */ /* 0x000fe200078e00ff */
[----:B------:R-:W-:Y:S01]  /*ffd0*/  MOV R116, 0x10000 ;  /* 0x0001000000747802 */ /* 0x000fe20000000f00 */
[----:B------:R-:W-:-:S03]  /*ffe0*/  IMAD.MOV.U32 R126, RZ, RZ, -0x1 ;  /* 0xffffffffff7e7424 */ /* 0x000fc600078e00ff */
[----:B------:R-:W-:Y:S05]  /*fff0*/  CALL.REL.NOINC `($__internal_105_$__cuda_sm70_shflsync_bfly_p) ;  /* 0x0000082000007944 */ /* 0x000fea0003c00000 */
[----:B01----:R-:W-:Y:S01]  /*10000*/  FADD.FTZ R130, R130, R127 ;  /* 0x0000007f82827221 */ /* 0x003fe20000010000 */
[----:B------:R-:W-:Y:S01]  /*10010*/  MOV R127, 0x4 ;  /* 0x00000004007f7802 */ /* 0x000fe20000000f00 */
[----:B------:R-:W-:Y:S01]  /*10020*/  IMAD.MOV.U32 R115, RZ, RZ, 0x1f ;  /* 0x0000001fff737424 */ /* 0x000fe200078e00ff */
[----:B------:R-:W-:-:S02]  /*10030*/  MOV R126, 0xffffffff ;  /* 0xffffffff007e7802 */ /* 0x000fc40000000f00 */
[----:B------:R-:W-:Y:S02]  /*10040*/  MOV R116, 0x10060 ;  /* 0x0001006000747802 */ /* 0x000fe40000000f00 */
[----:B------:R-:W-:Y:S05]  /*10050*/  CALL.REL.NOINC `($__internal_105_$__cuda_sm70_shflsync_bfly_p) ;  /* 0x000007c000007944 */ /* 0x000fea0003c00000 */
[----:B0-----:R-:W-:Y:S01]  /*10060*/  HFMA2.MMA R115, -RZ, RZ, 0, 1.847743988037109375e-06 ;  /* 0x0000001fff737435 */ /* 0x001fe200000001ff */
[----:B-1----:R-:W-:Y:S01]  /*10070*/  FADD.FTZ R130, R130, R127 ;  /* 0x0000007f82827221 */ /* 0x002fe20000010000 */
[----:B------:R-:W-:Y:S01]  /*10080*/  MOV R116, 0x100c0 ;  /* 0x000100c000747802 */ /* 0x000fe20000000f00 */
[----:B------:R-:W-:Y:S02]  /*10090*/  IMAD.MOV.U32 R127, RZ, RZ, 0x8 ;  /* 0x00000008ff7f7424 */ /* 0x000fe400078e00ff */
[----:B------:R-:W-:Y:S02]  /*100a0*/  IMAD.MOV.U32 R126, RZ, RZ, -0x1 ;  /* 0xffffffffff7e7424 */ /* 0x000fe400078e00ff */
[----:B------:R-:W-:Y:S05]  /*100b0*/  CALL.REL.NOINC `($__internal_105_$__cuda_sm70_shflsync_bfly_p) ;  /* 0x0000076000007944 */ /* 0x000fea0003c00000 */
[----:B01----:R-:W-:Y:S01]  /*100c0*/  FADD.FTZ R130, R130, R127 ;  /* 0x0000007f82827221 */ /* 0x003fe20000010000 */
[----:B------:R-:W-:Y:S01]  /*100d0*/  MOV R127, 0x10 ;  /* 0x00000010007f7802 */ /* 0x000fe20000000f00 */
[----:B------:R-:W-:Y:S01]  /*100e0*/  IMAD.MOV.U32 R115, RZ, RZ, 0x1f ;  /* 0x0000001fff737424 */ /* 0x000fe200078e00ff */
[----:B------:R-:W-:Y:S02]  /*100f0*/  MOV R126, 0xffffffff ;  /* 0xffffffff007e7802 */ /* 0x000fe40000000f00 */
[----:B------:R-:W-:-:S02]  /*10100*/  MOV R116, 0x10120 ;  /* 0x0001012000747802 */ /* 0x000fc40000000f00 */
[----:B------:R-:W-:Y:S05]  /*10110*/  CALL.REL.NOINC `($__internal_105_$__cuda_sm70_shflsync_bfly_p) ;  /* 0x0000070000007944 */ /* 0x000fea0003c00000 */
        /* <DEDUP_REMOVED lines=86> */
[----:B------:R-:W-:Y:S05]  /*10680*/  CALL.REL.NOINC `($__internal_105_$__cuda_sm70_shflsync_bfly_p) ;  /* 0x0000019000007944 */ /* 0x000fea0003c00000 */
[----:B01----:R-:W-:Y:S01]  /*10690*/  FADD.FTZ R130, R130, R127 ;  /* 0x0000007f82827221 */ /* 0x003fe20000010000 */
[----:B------:R-:W-:Y:S01]  /*106a0*/  MOV R127, 0x2 ;  /* 0x00000002007f7802 */ /* 0x000fe20000000f00 */
[----:B------:R-:W-:Y:S01]  /*106b0*/  IMAD.MOV.U32 R115, RZ, RZ, 0x1f ;  /* 0x0000001fff737424 */ /* 0x000fe200078e00ff */
[----:B------:R-:W-:Y:S02]  /*106c0*/  MOV R126, 0xffffffff ;  /* 0xffffffff007e7802 */ /* 0x000fe40000000f00 */
[----:B------:R-:W-:-:S02]  /*106d0*/  MOV R116, 0x106f0 ;  /* 0x000106f000747802 */ /* 0x000fc40000000f00 */
[----:B------:R-:W-:Y:S05]  /*106e0*/  CALL.REL.NOINC `($__internal_105_$__cuda_sm70_shflsync_bfly_p) ;  /* 0x0000013000007944 */ /* 0x000fea0003c00000 */
[----:B0-----:R-:W-:Y:S01]  /*106f0*/  HFMA2.MMA R115, -RZ, RZ, 0, 1.847743988037109375e-06 ;  /* 0x0000001fff737435 */ /* 0x001fe200000001ff */
[----:B-1----:R-:W-:Y:S01]  /*10700*/  FADD.FTZ R130, R130, R127 ;  /* 0x0000007f82827221 */ /* 0x002fe20000010000 */
[----:B------:R-:W-:Y:S01]  /*10710*/  MOV R116, 0x10750 ;  /* 0x0001075000747802 */ /* 0x000fe20000000f00 */
[----:B------:R-:W-:-:S02]  /*10720*/  IMAD.MOV.U32 R127, RZ, RZ, 0x4 ;  /* 0x00000004ff7f7424 */ /* 0x000fc400078e00ff */
[----:B------:R-:W-:Y:S02]  /*10730*/  IMAD.MOV.U32 R126, RZ, RZ, -0x1 ;  /* 0xffffffffff7e7424 */ /* 0x000fe400078e00ff */
[----:B------:R-:W-:Y:S05]  /*10740*/  CALL.REL.NOINC `($__internal_105_$__cuda_sm70_shflsync_bfly_p) ;  /* 0x000000d000007944 */ /* 0x000fea0003c00000 */
[----:B01----:R-:W-:Y:S01]  /*10750*/  FADD.FTZ R130, R130, R127 ;  /* 0x0000007f82827221 */ /* 0x003fe20000010000 */
[----:B------:R-:W-:Y:S01]  /*10760*/  MOV R127, 0x8 ;  /* 0x00000008007f7802 */ /* 0x000fe20000000f00 */
[----:B------:R-:W-:Y:S01]  /*10770*/  IMAD.MOV.U32 R115, RZ, RZ, 0x1f ;  /* 0x0000001fff737424 */ /* 0x000fe200078e00ff */
[----:B------:R-:W-:Y:S02]  /*10780*/  MOV R126, 0xffffffff ;  /* 0xffffffff007e7802 */ /* 0x000fe40000000f00 */
[----:B------:R-:W-:Y:S02]  /*10790*/  MOV R116, 0x107b0 ;  /* 0x000107b000747802 */ /* 0x000fe40000000f00 */
[----:B------:R-:W-:Y:S05]  /*107a0*/  CALL.REL.NOINC `($__internal_105_$__cuda_sm70_shflsync_bfly_p) ;  /* 0x0000007000007944 */ /* 0x000fea0003c00000 */
[----:B0-----:R-:W-:Y:S01]  /*107b0*/  HFMA2.MMA R115, -RZ, RZ, 0, 1.847743988037109375e-06 ;  /* 0x0000001fff737435 */ /* 0x001fe200000001ff */
[----:B-1----:R-:W-:Y:S01]  /*107c0*/  FADD.FTZ R130, R130, R127 ;  /* 0x0000007f82827221 */ /* 0x002fe20000010000 */
[----:B------:R-:W-:Y:S01]  /*107d0*/  MOV R116, 0x10810 ;  /* 0x0001081000747802 */ /* 0x000fe20000000f00 */
[----:B------:R-:W-:Y:S02]  /*107e0*/  IMAD.MOV.U32 R127, RZ, RZ, 0x10 ;  /* 0x00000010ff7f7424 */ /* 0x000fe400078e00ff */
[----:B------:R-:W-:-:S02]  /*107f0*/  IMAD.MOV.U32 R126, RZ, RZ, -0x1 ;  /* 0xffffffffff7e7424 */ /* 0x000fc400078e00ff */
[----:B------:R-:W-:Y:S05]  /*10800*/  CALL.REL.NOINC `($__internal_105_$__cuda_sm70_shflsync_bfly_p) ;  /* 0x0000001000007944 */ /* 0x000fea0003c00000 */
[----:B01----:R-:W-:Y:S05]  /*10810*/  BRA `(.L_x_22998) ;  /* 0xffffe67000007947 */ /* 0x003fea000383ffff */
        .weak           $__internal_105_$__cuda_sm70_shflsync_bfly_p
        .type           $__internal_105_$__cuda_sm70_shflsync_bfly_p,@function
        .size           $__internal_105_$__cuda_sm70_shflsync_bfly_p,(.L_x_36145 - $__internal_105_$__cuda_sm70_shflsync_bfly_p)
$__internal_105_$__cuda_sm70_shflsync_bfly_p:
[----:B------:R-:W-:Y:S01]  /*10820*/  MOV R117, 0x0 ;  /* 0x0000000000757802 */ /* 0x000fe20000000f00 */
[----:B------:R-:W-:Y:S04]  /*10830*/  WARPSYNC R126 ;  /* 0x0000007e00007348 */ /* 0x000fe80003800000 */
[----:B------:R0:W1:Y:S01]  /*10840*/  SHFL.BFLY PT, R127, R130, R127, R115 ;  /* 0x0c00007f827f7389 */ /* 0x00006200000e0073 */
[----:B------:R-:W-:Y:S05]  /*10850*/  RET.REL.NODEC R116 `(_ZN10layer_norm13ln_fwd_kernelINS_13Kernel_traitsI6__halfS2_fS2_fjLj5120ELj1ELj1ELj4ELj16ENS_18Kernel_traits_baseILj5120ES2_S2_fS2_fjLj128EEEEELb1ELb0ELb0ELb1EEEvNS_9FwdParamsE) ;  /* 0xfffef7a074007950 */ /* 0x000fea0003c3ffff */
.L_x_22999:
        /* <DEDUP_REMOVED lines=10> */
.L_x_36145:


//--------------------- .text._ZN10layer_norm13ln_fwd_kernelINS_13Kernel_traitsI6__halfS2_fS2_fjLj5120ELj1ELj1ELj4ELj16ENS_18Kernel_traits_baseILj5120ES2_S2_fS2_fjLj128EEEEELb1ELb0ELb1ELb0EEEvNS_9FwdParamsE --------------------------
	.section	.text._ZN10layer_norm13ln_fwd_kernelINS_13Kernel_traitsI6__halfS2_fS2_fjLj5120ELj1ELj1ELj4ELj16ENS_18Kernel_traits_baseILj5120ES2_S2_fS2_fjLj128EEEEELb1ELb0ELb1ELb0EEEvNS_9FwdParamsE,"ax",@progbits
	.sectioninfo	@"SHI_REGISTERS=179"
	.align	128
        .global         _ZN10layer_norm13ln_fwd_kernelINS_13Kernel_traitsI6__halfS2_fS2_fjLj5120ELj1ELj1ELj4ELj16ENS_18Kernel_traits_baseILj5120ES2_S2_fS2_fjLj128EEEEELb1ELb0ELb1ELb0EEEvNS_9FwdParamsE
        .type           _ZN10layer_norm13ln_fwd_kernelINS_13Kernel_traitsI6__halfS2_fS2_fjLj5120ELj1ELj1ELj4ELj16ENS_18Kernel_traits_baseILj5120ES2_S2_fS2_fjLj128EEEEELb1ELb0ELb1ELb0EEEvNS_9FwdParamsE,@function
        .size           _ZN10layer_norm13ln_fwd_kernelINS_13Kernel_traitsI6__halfS2_fS2_fjLj5120ELj1ELj1ELj4ELj16ENS_18Kernel_traits_baseILj5120ES2_S2_fS2_fjLj128EEEEELb1ELb0ELb1ELb0EEEvNS_9FwdParamsE,(.L_x_36146 - _ZN10layer_norm13ln_fwd_kernelINS_13Kernel_traitsI6__halfS2_fS2_fjLj5120ELj1ELj1ELj4ELj16ENS_18Kernel_traits_baseILj5120ES2_S2_fS2_fjLj128EEEEELb1ELb0ELb1ELb0EEEvNS_9FwdParamsE)
        .other          _ZN10layer_norm13ln_fwd_kernelINS_13Kernel_traitsI6__halfS2_fS2_fjLj5120ELj1ELj1ELj4ELj16ENS_18Kernel_traits_baseILj5120ES2_S2_fS2_fjLj128EEEEELb1ELb0ELb1ELb0EEEvNS_9FwdParamsE,@"STO_CUDA_ENTRY STV_DEFAULT"
_ZN10layer_norm13ln_fwd_kernelINS_13Kernel_traitsI6__halfS2_fS2_fjLj5120ELj1ELj1ELj4ELj16ENS_18Kernel_traits_baseILj5120ES2_S2_fS2_fjLj128EEEEELb1ELb0ELb1ELb0EEEvNS_9FwdParamsE:
.text._ZN10layer_norm13ln_fwd_kernelINS_13Kernel_traitsI6__halfS2_fS2_fjLj5120ELj1ELj1ELj4ELj16ENS_18Kernel_traits_baseILj5120ES2_S2_fS2_fjLj128EEEEELb1ELb0ELb1ELb0EEEvNS_9FwdParamsE:
        /* <DEDUP_REMOVED lines=15> */
[----:B------:R-:W1:Y:S01]  /*00f0*/  S2R R17, SR_CTAID.X ;  /* 0x0000000000117919 */ /* 0x000e620000002500 */
[----:B0-----:R-:W-:Y:S01]  /*0100*/  LOP3.LUT R52, R0, 0x7f, RZ, 0xc0, !PT ;  /* 0x0000007f00347812 */ /* 0x001fe200078ec0ff */
[----:B--2---:R-:W0:Y:S08]  /*0110*/  @P0 R2UR UR4, R6 ;  /* 0x00000000060403c2 */ /* 0x004e3000000e0000 */
[----:B------:R2:W4:Y:S01]  /*0120*/  @P0 R2UR UR5, R7 ;  /* 0x00000000070503c2 */ /* 0x00052200000e0000 */
[----:B---3--:R-:W-:Y:S01]  /*0130*/  @P0 IADD3 R149, P1, R2, c[0x0][0x240], RZ ;  /* 0x0000900002950a10 */ /* 0x008fe20007f3e0ff */
[----:B-1----:R-:W-:-:S03]  /*0140*/  IMAD R2, R17, c[0x0][0x0], R0 ;  /* 0x0000000011027a24 */ /* 0x002fc600078e0200 */
[----:B------:R-:W-:Y:S01]  /*0150*/  @P0 IADD3.X R4, RZ, R3, RZ, P1, !PT ;  /* 0x00000003ff040210 */ /* 0x000fe20000ffe4ff */
        /* <DEDUP_REMOVED lines=80> */
.L_x_23001:
[----:B0-----:R-:W-:Y:S05]  /*0660*/  BSYNC B0 ;  /* 0x0000000000007941 */ /* 0x001fea0003800000 */
.L_x_23000:
        /* <DEDUP_REMOVED lines=13> */
.L_x_23003:
[----:B0-----:R-:W-:Y:S05]  /*0740*/  BSYNC B0 ;  /* 0x0000000000007941 */ /* 0x001fea0003800000 */
.L_x_23002:
        /* <DEDUP_REMOVED lines=13> */
.L_x_23005:
[----:B0-----:R-:W-:Y:S05]  /*0820*/  BSYNC B0 ;  /* 0x0000000000007941 */ /* 0x001fea0003800000 */
.L_x_23004:
        /* <DEDUP_REMOVED lines=13> */
.L_x_23007:
[----:B0-----:R-:W-:Y:S05]  /*0900*/  BSYNC B0 ;  /* 0x0000000000007941 */ /* 0x001fea0003800000 */
.L_x_23006:
        /* <DEDUP_REMOVED lines=12> */
.L_x_23009:
[----:B0-----:R-:W-:Y:S05]  /*09d0*/  BSYNC B0 ;  /* 0x0000000000007941 */ /* 0x001fea0003800000 */
.L_x_23008:
[----:B------:R-:W-:Y:S02]  /*09e0*/  ISETP.GE.AND P2, PT, R6, c[0x0][0x164], PT ;  /* 0x0000590006007a0c */ /* 0x000fe40003f46270 */
[----:B------:R-:W-:Y:S02]  /*09f0*/  LOP3.LUT R152, R17, UR23, R14, 0x96, !PT ;  /* 0x0000001711987c12 */ /* 0x000fe4000f8e960e */
[----:B------:R-:W-:-:S09]  /*0a00*/  LOP3.LUT R150, R7, UR24, R12, 0x96, !PT ;  /* 0x0000001807967c12 */ /* 0x000fd2000f8e960c */
[----:B------:R-:W-:Y:S05]  /*0a10*/  @P2 EXIT ;  /* 0x000000000000294d */ /* 0x000fea0003800000 */
[----:B------:R-:W-:Y:S01]  /*0a20*/  SHF.R.S32.HI R72, RZ, 0x3, R72 ;  /* 0x00000003ff487819 */ /* 0x000fe20000011448 */
[--C-:B-----5:R-:W-:Y:S01]  /*0a30*/  HADD2.F32 R111, -RZ, R60.reuse.H0_H0 ;  /* 0x2000003cff6f7230 */ /* 0x120fe20000004100 */
[----:B------:R-:W-:Y:S01]  /*0a40*/  IMAD.HI.U32 R145, R150, -0x326172a9, RZ ;  /* 0xcd9e8d5796917827 */ /* 0x000fe200078e00ff */
[----:B------:R-:W-:Y:S01]  /*0a50*/  HADD2.F32 R115, -RZ, R60.H1_H1 ;  /* 0x3000003cff737230 */ /* 0x000fe20000004100 */
[----:B------:R-:W-:Y:S01]  /*0a60*/  LOP3.LUT R60, R72, 0x7f, RZ, 0xc0, !PT ;  /* 0x0000007f483c7812 */ /* 0x000fe200078ec0ff */
[--C-:B------:R-:W-:Y:S01]  /*0a70*/  HADD2.F32 R116, -RZ, R61.reuse.H0_H0 ;  /* 0x2000003dff747230 */ /* 0x100fe20000004100 */
[----:B------:R-:W-:Y:S01]  /*0a80*/  SHF.R.U32.HI R72, RZ, 0x2, R72 ;  /* 0x00000002ff487819 */ /* 0x000fe20000011648 */
[----:B------:R-:W-:Y:S01]  /*0a90*/  HADD2.F32 R117, -RZ, R61.H1_H1 ;  /* 0x3000003dff757230 */ /* 0x000fe20000004100 */
[----:B------:R-:W-:Y:S01]  /*0aa0*/  LOP3.LUT R61, R0, 0x60, RZ, 0xc0, !PT ;  /* 0x00000060003d7812 */ /* 0x000fe200078ec0ff */
[--C-:B------:R-:W-:Y:S01]  /*0ab0*/  HADD2.F32 R129, -RZ, R52.reuse.H0_H0 ;  /* 0x20000034ff817230 */ /* 0x100fe20000004100 */
[----:B------:R-:W-:Y:S01]  /*0ac0*/  LOP3.LUT R72, R72, 0x3fffffe0, RZ, 0xc0, !PT ;  /* 0x3fffffe048487812 */ /* 0x000fe200078ec0ff */
[----:B------:R-:W-:Y:S01]  /*0ad0*/  HADD2.F32 R131, -RZ, R52.H1_H1 ;  /* 0x30000034ff837230 */ /* 0x000fe20000004100 */
[----:B------:R-:W-:Y:S01]  /*0ae0*/  SHF.L.U32 R52, R0, 0x5, RZ ;  /* 0x0000000500347819 */ /* 0x000fe200000006ff */
[----:B------:R-:W-:Y:S01]  /*0af0*/  IMAD.IADD R61, R60, 0x1, -R61 ;  /* 0x000000013c3d7824 */ /* 0x000fe200078e0a3d */
[--C-:B------:R-:W-:Y:S01]  /*0b00*/  HADD2.F32 R132, -RZ, R53.reuse.H0_H0 ;  /* 0x20000035ff847230 */ /* 0x100fe20000004100 */
[----:B------:R-:W-:Y:S01]  /*0b10*/  IMAD.HI.U32 R148, R152, -0x2daee0ad, RZ ;  /* 0xd2511f5398947827 */ /* 0x000fe200078e00ff */
[----:B------:R-:W-:Y:S01]  /*0b20*/  HADD2.F32 R133, -RZ, R53.H1_H1 ;  /* 0x30000035ff857230 */ /* 0x000fe20000004100 */
[----:B------:R-:W-:Y:S01]  /*0b30*/  LOP3.LUT R53, R52, 0x3e0, RZ, 0xc0, !PT ;  /* 0x000003e034357812 */ /* 0x000fe200078ec0ff */
[--C-:B------:R-:W-:Y:S01]  /*0b40*/  HADD2.F32 R16, -RZ, R20.reuse.H0_H0 ;  /* 0x20000014ff107230 */ /* 0x100fe20000004100 */
[----:B------:R-:W-:Y:S01]  /*0b50*/  IMNMX R61, RZ, R61, !PT ;  /* 0x0000003dff3d7217 */ /* 0x000fe20007800200 */
[----:B------:R-:W-:Y:S01]  /*0b60*/  HADD2.F32 R15, -RZ, R20.H1_H1 ;  /* 0x30000014ff0f7230 */ /* 0x000fe20000004100 */
[----:B------:R-:W-:Y:S01]  /*0b70*/  IMAD R52, R74, -0x326172a9, RZ ;  /* 0xcd9e8d574a347824 */ /* 0x000fe200078e02ff */
[--C-:B------:R-:W-:Y:S01]  /*0b80*/  HADD2.F32 R18, -RZ, R21.reuse.H0_H0 ;  /* 0x20000015ff127230 */ /* 0x100fe20000004100 */
[----:B------:R-:W-:Y:S01]  /*0b90*/  IMNMX R61, R61, 0x20, PT ;  /* 0x000000203d3d7817 */ /* 0x000fe20003800200 */
[----:B------:R-:W-:Y:S01]  /*0ba0*/  IMAD.IADD R53, R60, 0x1, -R53 ;  /* 0x000000013c357824 */ /* 0x000fe200078e0a35 */
[----:B------:R-:W-:Y:S01]  /*0bb0*/  HADD2.F32 R17, -RZ, R21.H1_H1 ;  /* 0x30000015ff117230 */ /* 0x000fe20000004100 */
[----:B------:R-:W-:Y:S01]  /*0bc0*/  LOP3.LUT R145, R145, UR25, R52, 0x96, !PT ;  /* 0x0000001991917c12 */ /* 0x000fe2000f8e9634 */
[--C-:B------:R-:W-:Y:S01]  /*0bd0*/  HADD2.F32 R20, -RZ, R22.reuse.H0_H0 ;  /* 0x20000016ff147230 */ /* 0x100fe20000004100 */
[----:B------:R-:W-:Y:S01]  /*0be0*/  IMAD.IADD R61, R61, 0x1, R72 ;  /* 0x000000013d3d7824 */ /* 0x000fe200078e0248 */
[----:B------:R-:W-:Y:S01]  /*0bf0*/  IMNMX R53, RZ, R53, !PT ;  /* 0x00000035ff357217 */ /* 0x000fe20007800200 */
[----:B------:R-:W-:Y:S01]  /*0c00*/  HADD2.F32 R19, -RZ, R22.H1_H1 ;  /* 0x30000016ff137230 */ /* 0x000fe20000004100 */
[----:B------:R-:W-:Y:S01]  /*0c10*/  LOP3.LUT R149, R149, 0x3, RZ, 0xc0, !PT ;  /* 0x0000000395957812 */ /* 0x000fe200078ec0ff */
[----:B------:R-:W-:Y:S01]  /*0c20*/  IMAD.SHL.U32 R61, R61, 0x8, RZ ;  /* 0x000000083d3d7824 */ /* 0x000fe200078e00ff */
[--C-:B------:R-:W-:Y:S01]  /*0c30*/  HADD2.F32 R7, -RZ, R24.reuse.H0_H0 ;  /* 0x20000018ff077230 */ /* 0x100fe20000004100 */
[----:B------:R-:W-:Y:S01]  /*0c40*/  IMNMX R53, R53, 0x20, PT ;  /* 0x0000002035357817 */ /* 0x000fe20003800200 */
[----:B------:R-:W-:Y:S01]  /*0c50*/  HADD2.F32 R8, -RZ, R24.H1_H1 ;  /* 0x30000018ff087230 */ /* 0x000fe20000004100 */
[----:B------:R-:W-:Y:S01]  /*0c60*/  IMAD.MOV.U32 R153, RZ, RZ, 0x1 ;  /* 0x00000001ff997424 */ /* 0x000fe200078e00ff */
[--C-:B------:R-:W-:Y:S01]  /*0c70*/  HADD2.F32 R22, -RZ, R23.reuse.H0_H0 ;  /* 0x20000017ff167230 */ /* 0x100fe20000004100 */
[----:B------:R-:W0:Y:S01]  /*0c80*/  I2F.U32 R61, R61 ;  /* 0x0000003d003d7306 */ /* 0x000e220000201000 */
[----:B------:R-:W-:Y:S01]  /*0c90*/  HADD2.F32 R21, -RZ, R23.H1_H1 ;  /* 0x30000017ff157230 */ /* 0x000fe20000004100 */
[----:B------:R-:W-:Y:S01]  /*0ca0*/  IADD3 R53, R72, R53, RZ ;  /* 0x0000003548357210 */ /* 0x000fe20007ffe0ff */
[--C-:B------:R-:W-:Y:S01]  /*0cb0*/  HADD2.F32 R9, -RZ, R25.reuse.H0_H0 ;  /* 0x20000019ff097230 */ /* 0x100fe20000004100 */
[----:B------:R-:W-:Y:S01]  /*0cc0*/  IMAD R150, R150, -0x326172a9, RZ ;  /* 0xcd9e8d5796967824 */ /* 0x000fe200078e02ff */
[----:B------:R-:W-:Y:S01]  /*0cd0*/  HADD2.F32 R10, -RZ, R25.H1_H1 ;  /* 0x30000019ff0a7230 */ /* 0x000fe20000004100 */
[----:B------:R-:W-:Y:S01]  /*0ce0*/  IMAD R152, R152, -0x2daee0ad, RZ ;  /* 0xd2511f5398987824 */ /* 0x000fe200078e02ff */
[--C-:B------:R-:W-:Y:S01]  /*0cf0*/  HADD2.F32 R11, -RZ, R26.reuse.H0_H0 ;  /* 0x2000001aff0b7230 */ /* 0x100fe20000004100 */
[----:B------:R-:W-:Y:S01]  /*0d00*/  IMAD.MOV.U32 R151, RZ, RZ, RZ ;  /* 0x000000ffff977224 */ /* 0x000fe200078e00ff */
[----:B------:R-:W-:Y:S01]  /*0d10*/  HADD2.F32 R12, -RZ, R26.H1_H1 ;  /* 0x3000001aff0c7230 */ /* 0x000fe20000004100 */
[----:B------:R-:W-:Y:S01]  /*0d20*/  IMAD.SHL.U32 R156, R53, 0x8, RZ ;  /* 0x00000008359c7824 */ /* 0x000fe200078e00ff */
[--C-:B------:R-:W-:Y:S01]  /*0d30*/  HADD2.F32 R13, -RZ, R27.reuse.H0_H0 ;  /* 0x2000001bff0d7230 */ /* 0x100fe20000004100 */
[----:B------:R-:W-:Y:S01]  /*0d40*/  ULDC.U8 UR8, c[0x0][0x1f0] ;  /* 0x00007c0000087ab9 */ /* 0x000fe20000000000 */
        /* <DEDUP_REMOVED lines=14> */
[----:B------:R-:W-:Y:S01]  /*0e30*/  IMAD R55, R73, -0x2daee0ad, RZ ;  /* 0xd2511f5349377824 */ /* 0x000fe200078e02ff */
[----:B------:R-:W-:-:S02]  /*0e40*/  HADD2.F32 R34, -RZ, R37.H0_H0 ;  /* 0x20000025ff227230 */ /* 0x000fc40000004100 */
[----:B------:R-:W-:Y:S02]  /*0e50*/  HADD2.F32 R33, -RZ, R37.H1_H1 ;  /* 0x30000025ff217230 */ /* 0x000fe40000004100 */
[--C-:B------:R-:W-:Y:S01]  /*0e60*/  HADD2.F32 R36, -RZ, R38.reuse.H0_H0 ;  /* 0x20000026ff247230 */ /* 0x100fe20000004100 */
[----:B------:R-:W-:Y:S01]  /*0e70*/  LOP3.LUT R148, R148, UR26, R55, 0x96, !PT ;  /* 0x0000001a94947c12 */ /* 0x000fe2000f8e9637 */
        /* <DEDUP_REMOVED lines=41> */
.L_x_23401:
        /* <DEDUP_REMOVED lines=48> */
.L_x_23015:
[----:B------:R-:W-:Y:S02]  /*1410*/  MOV R104, R150 ;  /* 0x0000009600687202 */ /* 0x000fe40000000f00 */
.L_x_23016:
[----:B------:R-:W-:Y:S05]  /*1420*/  BSYNC B2 ;  /* 0x0000000000027941 */ /* 0x000fea0003800000 */
.L_x_23014:
        /* <DEDUP_REMOVED lines=16> */
.L_x_23020:
[----:B------:R-:W-:Y:S05]  /*1530*/  BSYNC B3 ;  /* 0x0000000000037941 */ /* 0x000fea0003800000 */
.L_x_23019:
        /* <DEDUP_REMOVED lines=44> */
.L_x_23018:
[----:B------:R-:W-:Y:S05]  /*1800*/  BSYNC B2 ;  /* 0x0000000000027941 */ /* 0x000fea0003800000 */
.L_x_23017:
[----:B------:R-:W0:Y:S01]  /*1810*/  I2F.U32 R56, R104 ;  /* 0x0000006800387306 */ /* 0x000e220000201000 */
[----:B-----5:R-:W-:Y:S01]  /*1820*/  HADD2.F32 R57, -RZ, R60.H0_H0 ;  /* 0x2000003cff397230 */ /* 0x020fe20000004100 */
        /* <DEDUP_REMOVED lines=8> */
.L_x_23013:
[----:B0-----:R-:W-:Y:S05]  /*18b0*/  BSYNC B1 ;  /* 0x0000000000017941 */ /* 0x001fea0003800000 */
.L_x_23012:
        /* <DEDUP_REMOVED lines=18> */
.L_x_23024:
[----:B------:R-:W-:Y:S02]  /*19e0*/  MOV R106, R150 ;  /* 0x00000096006a7202 */ /* 0x000fe40000000f00 */
.L_x_23025:
[----:B------:R-:W-:Y:S05]  /*19f0*/  BSYNC B2 ;  /* 0x0000000000027941 */ /* 0x000fea0003800000 */
.L_x_23023:
        /* <DEDUP_REMOVED lines=16> */
.L_x_23029:
[----:B------:R-:W-:Y:S05]  /*1b00*/  BSYNC B3 ;  /* 0x0000000000037941 */ /* 0x000fea0003800000 */
.L_x_23028:
        /* <DEDUP_REMOVED lines=44> */
.L_x_23027:
[----:B------:R-:W-:Y:S05]  /*1dd0*/  BSYNC B2 ;  /* 0x0000000000027941 */ /* 0x000fea0003800000 */
.L_x_23026:
[----:B------:R-:W0:Y:S01]  /*1de0*/  I2F.U32 R57, R106 ;  /* 0x0000006a00397306 */ /* 0x000e220000201000 */
[----:B-----5:R-:W-:Y:S01]  /*1df0*/  HADD2.F32 R58, -RZ, R60.H1_H1 ;  /* 0x3000003cff3a7230 */ /* 0x020fe20000004100 */
        /* <DEDUP_REMOVED lines=8> */
.L_x_23022:
[----:B------:R-:W-:Y:S05]  /*1e80*/  BSYNC B1 ;  /* 0x0000000000017941 */ /* 0x000fea0003800000 */
.L_x_23021:
        /* <DEDUP_REMOVED lines=18> */
.L_x_23033:
[----:B------:R-:W-:Y:S02]  /*1fb0*/  MOV R106, R150 ;  /* 0x00000096006a7202 */ /* 0x000fe40000000f00 */
.L_x_23034:
[----:B------:R-:W-:Y:S05]  /*1fc0*/  BSYNC B2 ;  /* 0x0000000000027941 */ /* 0x000fea0003800000 */
.L_x_23032:
        /* <DEDUP_REMOVED lines=16> */
.L_x_23038:
[----:B------:R-:W-:Y:S05]  /*20d0*/  BSYNC B3 ;  /* 0x0000000000037941 */ /* 0x000fea0003800000 */
.L_x_23037:
        /* <DEDUP_REMOVED lines=44> */
.L_x_23036:
[----:B------:R-:W-:Y:S05]  /*23a0*/  BSYNC B2 ;  /* 0x0000000000027941 */ /* 0x000fea0003800000 */
.L_x_23035:
        /* <DEDUP_REMOVED lines=10> */
.L_x_23031:
[----:B------:R-:W-:Y:S05]  /*2450*/  BSYNC B1 ;  /* 0x0000000000017941 */ /* 0x000fea0003800000 */
.L_x_23030:
        /* <DEDUP_REMOVED lines=18> */
.L_x_23042:
[----:B------:R-:W-:Y:S02]  /*2580*/  MOV R154, R150 ;  /* 0x00000096009a7202 */ /* 0x000fe40000000f00 */
.L_x_23043:
[----:B------:R-:W-:Y:S05]  /*2590*/  BSYNC B2 ;  /* 0x0000000000027941 */ /* 0x000fea0003800000 */
.L_x_23041:
        /* <DEDUP_REMOVED lines=16> */
.L_x_23047:
[----:B------:R-:W-:Y:S05]  /*26a0*/  BSYNC B3 ;  /* 0x0000000000037941 */ /* 0x000fea0003800000 */
.L_x_23046:
        /* <DEDUP_REMOVED lines=44> */
.L_x_23045:
[----:B------:R-:W-:Y:S05]  /*2970*/  BSYNC B2 ;  /* 0x0000000000027941 */ /* 0x000fea0003800000 */
.L_x_23044:
        /* <DEDUP_REMOVED lines=10> */
.L_x_23040:
[----:B------:R-:W-:Y:S05]  /*2a20*/  BSYNC B1 ;  /* 0x0000000000017941 */ /* 0x000fea0003800000 */
.L_x_23039:
        /* <DEDUP_REMOVED lines=18> */
.L_x_23051:
[----:B------:R-:W-:Y:S02]  /*2b50*/  MOV R154, R150 ;  /* 0x00000096009a7202 */ /* 0x000fe40000000f00 */
.L_x_23052:
[----:B------:R-:W-:Y:S05]  /*2b60*/  BSYNC B2 ;  /* 0x0000000000027941 */ /* 0x000fea0003800000 */
.L_x_23050:
        /* <DEDUP_REMOVED lines=16> */
.L_x_23056:
[----:B------:R-:W-:Y:S05]  /*2c70*/  BSYNC B3 ;  /* 0x0000000000037941 */ /* 0x000fea0003800000 */
.L_x_23055:
        /* <DEDUP_REMOVED lines=44> */
.L_x_23054:
[----:B------:R-:W-:Y:S05]  /*2f40*/  BSYNC B2 ;  /* 0x0000000000027941 */ /* 0x000fea0003800000 */
.L_x_23053:
[----:B------:R-:W0:Y:S01]  /*2f50*/  I2F.U32 R68, R154 ;  /* 0x0000009a00447306 */ /* 0x000e220000201000 */
[----:B------:R-:W-:Y:S01]  /*2f60*/  HADD2.F32 R69, -RZ, R62.H0_H0 ;  /* 0x2000003eff457230 */ /* 0x000fe20000004100 */
        /* <DEDUP_REMOVED lines=8> */
.L_x_23049:
[----:B------:R-:W-:Y:S05]  /*2ff0*/  BSYNC B1 ;  /* 0x0000000000017941 */ /* 0x000fea0003800000 */
.L_x_23048:
        /* <DEDUP_REMOVED lines=18> */
.L_x_23060:
[----:B------:R-:W-:Y:S02]  /*3120*/  MOV R154, R150 ;  /* 0x00000096009a7202 */ /* 0x000fe40000000f00 */
.L_x_23061:
[----:B------:R-:W-:Y:S05]  /*3130*/  BSYNC B2 ;  /* 0x0000000000027941 */ /* 0x000fea0003800000 */
.L_x_23059:
        /* <DEDUP_REMOVED lines=16> */
.L_x_23065:
[----:B------:R-:W-:Y:S05]  /*3240*/  BSYNC B3 ;  /* 0x0000000000037941 */ /* 0x000fea0003800000 */
.L_x_23064:
        /* <DEDUP_REMOVED lines=44> */
.L_x_23063:
[----:B------:R-:W-:Y:S05]  /*3510*/  BSYNC B2 ;  /* 0x0000000000027941 */ /* 0x000fea0003800000 */
.L_x_23062:
[----:B------:R-:W0:Y:S01]  /*3520*/  I2F.U32 R69, R154 ;  /* 0x0000009a00457306 */ /* 0x000e220000201000 */
[----:B------:R-:W-:Y:S01]  /*3530*/  HADD2.F32 R70, -RZ, R62.H1_H1 ;  /* 0x3000003eff467230 */ /* 0x000fe20000004100 */
        /* <DEDUP_REMOVED lines=8> */
.L_x_23058:
[----:B------:R-:W-:Y:S05]  /*35c0*/  BSYNC B1 ;  /* 0x0000000000017941 */ /* 0x000fea0003800000 */
.L_x_23057:
        /* <DEDUP_REMOVED lines=18> */
.L_x_23069:
[----:B------:R-:W-:Y:S02]  /*36f0*/  MOV R154, R150 ;  /* 0x00000096009a7202 */ /* 0x000fe40000000f00 */
.L_x_23070:
[----:B------:R-:W-:Y:S05]  /*3700*/  BSYNC B2 ;  /* 0x0000000000027941 */ /* 0x000fea0003800000 */
.L_x_23068:
        /* <DEDUP_REMOVED lines=16> */
.L_x_23074:
[----:B------:R-:W-:Y:S05]  /*3810*/  BSYNC B3 ;  /* 0x0000000000037941 */ /* 0x000fea0003800000 */
.L_x_23073:
        /* <DEDUP_REMOVED lines=44> */
.L_x_23072:
[----:B------:R-:W-:Y:S05]  /*3ae0*/  BSYNC B2 ;  /* 0x0000000000027941 */ /* 0x000fea0003800000 */
.L_x_23071:
        /* <DEDUP_REMOVED lines=10> */
.L_x_23067:
[----:B------:R-:W-:Y:S05]  /*3b90*/  BSYNC B1 ;  /* 0x0000000000017941 */ /* 0x000fea0003800000 */
.L_x_23066:
        /* <DEDUP_REMOVED lines=18> */
.L_x_23078:
[----:B------:R-:W-:Y:S02]  /*3cc0*/  MOV R170, R150 ;  /* 0x0000009600aa7202 */ /* 0x000fe40000000f00 */
.L_x_23079:
[----:B------:R-:W-:Y:S05]  /*3cd0*/  BSYNC B2 ;  /* 0x0000000000027941 */ /* 0x000fea0003800000 */
.L_x_23077:
        /* <DEDUP_REMOVED lines=16> */
.L_x_23083:
[----:B------:R-:W-:Y:S05]  /*3de0*/  BSYNC B3 ;  /* 0x0000000000037941 */ /* 0x000fea0003800000 */
.L_x_23082:
        /* <DEDUP_REMOVED lines=44> */
.L_x_23081:
[----:B------:R-:W-:Y:S05]  /*40b0*/  BSYNC B2 ;  /* 0x0000000000027941 */ /* 0x000fea0003800000 */
.L_x_23080:
        /* <DEDUP_REMOVED lines=10> */
.L_x_23076:
[----:B------:R-:W-:Y:S05]  /*4160*/  BSYNC B1 ;  /* 0x0000000000017941 */ /* 0x000fea0003800000 */
.L_x_23075:
        /* <DEDUP_REMOVED lines=26> */
.L_x_23085:
[----:B------:R-:W-:Y:S05]  /*4310*/  BSYNC B1 ;  /* 0x0000000000017941 */ /* 0x000fea0003800000 */
.L_x_23084:
[----:B------:R-:W-:Y:S02]  /*4320*/  IADD3 R169, R169, 0x80, RZ ;  /* 0x00000080a9a97810 */ /* 0x000fe40007ffe0ff */
[----:B------:R-:W-:Y:S02]  /*4330*/  IADD3 R166, R166, 0x80, RZ ;  /* 0x00000080a6a67810 */ /* 0x000fe40007ffe0ff */
.L_x_23011:
[----:B0-----:R-:W-:Y:S05]  /*4340*/  BSYNC B0 ;  /* 0x0000000000007941 */ /* 0x001fea0003800000 */
.L_x_23010:
        /* <DEDUP_REMOVED lines=31> */
.L_x_23091:
[----:B------:R-:W-:Y:S02]  /*4540*/  IMAD.MOV.U32 R104, RZ, RZ, R150 ;  /* 0x000000ffff687224 */ /* 0x000fe400078e0096 */
.L_x_23092:
[----:B------:R-:W-:Y:S05]  /*4550*/  BSYNC B2 ;  /* 0x0000000000027941 */ /* 0x000fea0003800000 */
.L_x_23090:
        /* <DEDUP_REMOVED lines=16> */
.L_x_23096:
[----:B------:R-:W-:Y:S05]  /*4660*/  BSYNC B3 ;  /* 0x0000000000037941 */ /* 0x000fea0003800000 */
.L_x_23095:
        /* <DEDUP_REMOVED lines=44> */
.L_x_23094:
[----:B------:R-:W-:Y:S05]  /*4930*/  BSYNC B2 ;  /* 0x0000000000027941 */ /* 0x000fea0003800000 */
.L_x_23093:
[----:B------:R-:W0:Y:S01]  /*4940*/  I2F.U32 R72, R104 ;  /* 0x0000006800487306 */ /* 0x000e220000201000 */
[----:B------:R-:W-:Y:S01]  /*4950*/  HFMA2.MMA R73, -RZ, RZ, 0.1171875, 0 ;  /* 0x2f800000ff497435 */ /* 0x000fe200000001ff */
[----:B-----5:R-:W-:-:S05]  /*4960*/  HADD2.F32 R74, -RZ, R60.H0_H0 ;  /* 0x2000003cff4a7230 */ /* 0x020fca0000004100 */
[----:B------:R-:W-:-:S04]  /*4970*/  FMUL.FTZ R74, R74, c[0x0][0x1ec] ;  /* 0x00007b004a4a7a20 */ /* 0x000fc80000410000 */
[----:B------:R-:W-:Y:S02]  /*4980*/  FMUL.FTZ R74, R74, c[0x0][0x1e8] ;  /* 0x00007a004a4a7a20 */ /* 0x000fe40000410000 */
[----:B0-----:R-:W-:-:S05]  /*4990*/  FFMA.FTZ R72, R72, R73, 1.1641532182693481445e-10 ;  /* 0x2f00000048487423 */ /* 0x001fca0000010049 */
[----:B------:R-:W-:-:S04]  /*49a0*/  FSETP.GTU.FTZ.AND P5, PT, R72, c[0x0][0x1e4], PT ;  /* 0x0000790048007a0b */ /* 0x000fc80003fbc000 */
[----:B------:R-:W-:Y:S02]  /*49b0*/  FSEL R72, R74, RZ, !P5 ;  /* 0x000000ff4a487208 */ /* 0x000fe40006800000 */
[----:B------:R-:W-:-:S03]  /*49c0*/  SEL R157, RZ, 0x1, P5 ;  /* 0x00000001ff9d7807 */ /* 0x000fc60002800000 */
[----:B------:R-:W-:Y:S02]  /*49d0*/  @P3 FADD.FTZ R72, R52, R72 ;  /* 0x0000004834483221 */ /* 0x000fe40000010000 */
.L_x_23089:
[----:B0-----:R-:W-:Y:S05]  /*49e0*/  BSYNC B1 ;  /* 0x0000000000017941 */ /* 0x001fea0003800000 */
.L_x_23088:
        /* <DEDUP_REMOVED lines=18> */
.L_x_23100:
[----:B------:R-:W-:Y:S02]  /*4b10*/  IMAD.MOV.U32 R106, RZ, RZ, R150 ;  /* 0x000000ffff6a7224 */ /* 0x000fe400078e0096 */
.L_x_23101:
[----:B------:R-:W-:Y:S05]  /*4b20*/  BSYNC B2 ;  /* 0x0000000000027941 */ /* 0x000fea0003800000 */
.L_x_23099:
        /* <DEDUP_REMOVED lines=16> */
.L_x_23105:
[----:B------:R-:W-:Y:S05]  /*4c30*/  BSYNC B3 ;  /* 0x0000000000037941 */ /* 0x000fea0003800000 */
.L_x_23104:
        /* <DEDUP_REMOVED lines=44> */
.L_x_23103:
[----:B------:R-:W-:Y:S05]  /*4f00*/  BSYNC B2 ;  /* 0x0000000000027941 */ /* 0x000fea0003800000 */
.L_x_23102:
[----:B------:R-:W0:Y:S01]  /*4f10*/  I2F.U32 R73, R106 ;  /* 0x0000006a00497306 */ /* 0x000e220000201000 */
[----:B------:R-:W-:Y:S01]  /*4f20*/  HFMA2.MMA R74, -RZ, RZ, 0.1171875, 0 ;  /* 0x2f800000ff4a7435 */ /* 0x000fe200000001ff */
[----:B-----5:R-:W-:-:S05]  /*4f30*/  HADD2.F32 R76, -RZ, R60.H1_H1 ;  /* 0x3000003cff4c7230 */ /* 0x020fca0000004100 */
[----:B------:R-:W-:-:S04]  /*4f40*/  FMUL.FTZ R76, R76, c[0x0][0x1ec] ;  /* 0x00007b004c4c7a20 */ /* 0x000fc80000410000 */
[----:B------:R-:W-:Y:S02]  /*4f50*/  FMUL.FTZ R76, R76, c[0x0][0x1e8] ;  /* 0x00007a004c4c7a20 */ /* 0x000fe40000410000 */
[----:B0-----:R-:W-:-:S05]  /*4f60*/  FFMA.FTZ R73, R73, R74, 1.1641532182693481445e-10 ;  /* 0x2f00000049497423 */ /* 0x001fca000001004a */
[----:B------:R-:W-:-:S04]  /*4f70*/  FSETP.GTU.FTZ.AND P5, PT, R73, c[0x0][0x1e4], PT ;  /* 0x0000790049007a0b */ /* 0x000fc80003fbc000 */
[----:B------:R-:W-:Y:S02]  /*4f80*/  FSEL R73, R76, RZ, !P5 ;  /* 0x000000ff4c497208 */ /* 0x000fe40006800000 */
[----:B------:R-:W-:-:S03]  /*4f90*/  SEL R158, RZ, 0x1, P5 ;  /* 0x00000001ff9e7807 */ /* 0x000fc60002800000 */
[----:B------:R-:W-:Y:S02]  /*4fa0*/  @P3 FADD.FTZ R73, R53, R73 ;  /* 0x0000004935493221 */ /* 0x000fe40000010000 */
.L_x_23098:
[----:B------:R-:W-:Y:S05]  /*4fb0*/  BSYNC B1 ;  /* 0x0000000000017941 */ /* 0x000fea0003800000 */
.L_x_23097:
        /* <DEDUP_REMOVED lines=18> */
.L_x_23109:
[----:B------:R-:W-:Y:S02]  /*50e0*/  IMAD.MOV.U32 R106, RZ, RZ, R150 ;  /* 0x000000ffff6a7224 */ /* 0x000fe400078e0096 */
.L_x_23110:
[----:B------:R-:W-:Y:S05]  /*50f0*/  BSYNC B2 ;  /* 0x0000000000027941 */ /* 0x000fea0003800000 */
.L_x_23108:
        /* <DEDUP_REMOVED lines=16> */
.L_x_23114:
[----:B------:R-:W-:Y:S05]  /*5200*/  BSYNC B3 ;  /* 0x0000000000037941 */ /* 0x000fea0003800000 */
.L_x_23113:
        /* <DEDUP_REMOVED lines=44> */
.L_x_23112:
[----:B------:R-:W-:Y:S05]  /*54d0*/  BSYNC B2 ;  /* 0x0000000000027941 */ /* 0x000fea0003800000 */
.L_x_23111:
        /* <DEDUP_REMOVED lines=10> */
.L_x_23107:
[----:B------:R-:W-:Y:S05]  /*5580*/  BSYNC B1 ;  /* 0x0000000000017941 */ /* 0x000fea0003800000 */
.L_x_23106:
        /* <DEDUP_REMOVED lines=18> */
.L_x_23118:
[----:B------:R-:W-:Y:S02]  /*56b0*/  IMAD.MOV.U32 R154, RZ, RZ, R150 ;  /* 0x000000ffff9a7224 */ /* 0x000fe400078e0096 */
.L_x_23119:
[----:B------:R-:W-:Y:S05]  /*56c0*/  BSYNC B2 ;  /* 0x0000000000027941 */ /* 0x000fea0003800000 */
.L_x_23117:
        /* <DEDUP_REMOVED lines=16> */
.L_x_23123:
[----:B------:R-:W-:Y:S05]  /*57d0*/  BSYNC B3 ;  /* 0x0000000000037941 */ /* 0x000fea0003800000 */
.L_x_23122:
        /* <DEDUP_REMOVED lines=44> */
.L_x_23121:
[----:B------:R-:W-:Y:S05]  /*5aa0*/  BSYNC B2 ;  /* 0x0000000000027941 */ /* 0x000fea0003800000 */
.L_x_23120:
        /* <DEDUP_REMOVED lines=10> */
.L_x_23116:
[----:B------:R-:W-:Y:S05]  /*5b50*/  BSYNC B1 ;  /* 0x0000000000017941 */ /* 0x000fea0003800000 */
.L_x_23115:
        /* <DEDUP_REMOVED lines=18> */
.L_x_23127:
[----:B------:R-:W-:Y:S02]  /*5c80*/  IMAD.MOV.U32 R154, RZ, RZ, R150 ;  /* 0x000000ffff9a7224 */ /* 0x000fe400078e0096 */
.L_x_23128:
[----:B------:R-:W-:Y:S05]  /*5c90*/  BSYNC B2 ;  /* 0x0000000000027941 */ /* 0x000fea0003800000 */
.L_x_23126:
        /* <DEDUP_REMOVED lines=16> */
.L_x_23132:
[----:B------:R-:W-:Y:S05]  /*5da0*/  BSYNC B3 ;  /* 0x0000000000037941 */ /* 0x000fea0003800000 */
.L_x_23131:
        /* <DEDUP_REMOVED lines=44> */
.L_x_23130:
[----:B------:R-:W-:Y:S05]  /*6070*/  BSYNC B2 ;  /* 0x0000000000027941 */ /* 0x000fea0003800000 */
.L_x_23129:
[----:B------:R-:W0:Y:S01]  /*6080*/  I2F.U32 R76, R154 ;  /* 0x0000009a004c7306 */ /* 0x000e220000201000 */
[----:B------:R-:W-:Y:S01]  /*6090*/  HFMA2.MMA R77, -RZ, RZ, 0.1171875, 0 ;  /* 0x2f800000ff4d7435 */ /* 0x000fe200000001ff */
[----:B------:R-:W-:-:S05]  /*60a0*/  HADD2.F32 R79, -RZ, R62.H0_H0 ;  /* 0x2000003eff4f7230 */ /* 0x000fca0000004100 */
[----:B------:R-:W-:-:S04]  /*60b0*/  FMUL.FTZ R79, R79, c[0x0][0x1ec] ;  /* 0x00007b004f4f7a20 */ /* 0x000fc80000410000 */
[----:B------:R-:W-:Y:S02]  /*60c0*/  FMUL.FTZ R79, R79, c[0x0][0x1e8] ;  /* 0x00007a004f4f7a20 */ /* 0x000fe40000410000 */
[----:B0-----:R-:W-:-:S05]  /*60d0*/  FFMA.FTZ R76, R76, R77, 1.1641532182693481445e-10 ;  /* 0x2f0000004c4c7423 */ /* 0x001fca000001004d */
[----:B------:R-:W-:-:S04]  /*60e0*/  FSETP.GTU.FTZ.AND P5, PT, R76, c[0x0][0x1e4], PT ;  /* 0x000079004c007a0b */ /* 0x000fc80003fbc000 */
[----:B------:R-:W-:Y:S02]  /*60f0*/  FSEL R76, R79, RZ, !P5 ;  /* 0x000000ff4f4c7208 */ /* 0x000fe40006800000 */
[----:B------:R-:W-:-:S03]  /*6100*/  SEL R161, RZ, 0x1, P5 ;  /* 0x00000001ffa17807 */ /* 0x000fc60002800000 */
[----:B------:R-:W-:Y:S02]  /*6110*/  @P3 FADD.FTZ R76, R64, R76 ;  /* 0x0000004c404c3221 */ /* 0x000fe40000010000 */
.L_x_23125:
[----:B------:R-:W-:Y:S05]  /*6120*/  BSYNC B1 ;  /* 0x0000000000017941 */ /* 0x000fea0003800000 */
.L_x_23124:
        /* <DEDUP_REMOVED lines=18> */
.L_x_23136:
[----:B------:R-:W-:Y:S02]  /*6250*/  IMAD.MOV.U32 R154, RZ, RZ, R150 ;  /* 0x000000ffff9a7224 */ /* 0x000fe400078e0096 */
.L_x_23137:
[----:B------:R-:W-:Y:S05]  /*6260*/  BSYNC B2 ;  /* 0x0000000000027941 */ /* 0x000fea0003800000 */
.L_x_23135:
        /* <DEDUP_REMOVED lines=16> */
.L_x_23141:
[----:B------:R-:W-:Y:S05]  /*6370*/  BSYNC B3 ;  /* 0x0000000000037941 */ /* 0x000fea0003800000 */
.L_x_23140:
        /* <DEDUP_REMOVED lines=44> */
.L_x_23139:
[----:B------:R-:W-:Y:S05]  /*6640*/  BSYNC B2 ;  /* 0x0000000000027941 */ /* 0x000fea0003800000 */
.L_x_23138:
[----:B------:R-:W0:Y:S01]  /*6650*/  I2F.U32 R77, R154 ;  /* 0x0000009a004d7306 */ /* 0x000e220000201000 */
[----:B------:R-:W-:Y:S01]  /*6660*/  HFMA2.MMA R78, -RZ, RZ, 0.1171875, 0 ;  /* 0x2f800000ff4e7435 */ /* 0x000fe200000001ff */
[----:B------:R-:W-:-:S05]  /*6670*/  HADD2.F32 R104, -RZ, R62.H1_H1 ;  /* 0x3000003eff687230 */ /* 0x000fca0000004100 */
[----:B------:R-:W-:-:S04]  /*6680*/  FMUL.FTZ R104, R104, c[0x0][0x1ec] ;  /* 0x00007b0068687a20 */ /* 0x000fc80000410000 */
[----:B------:R-:W-:Y:S02]  /*6690*/  FMUL.FTZ R104, R104, c[0x0][0x1e8] ;  /* 0x00007a0068687a20 */ /* 0x000fe40000410000 */
[----:B0-----:R-:W-:-:S05]  /*66a0*/  FFMA.FTZ R77, R77, R78, 1.1641532182693481445e-10 ;  /* 0x2f0000004d4d7423 */ /* 0x001fca000001004e */
[----:B------:R-:W-:-:S04]  /*66b0*/  FSETP.GTU.FTZ.AND P5, PT, R77, c[0x0][0x1e4], PT ;  /* 0x000079004d007a0b */ /* 0x000fc80003fbc000 */
[----:B------:R-:W-:Y:S02]  /*66c0*/  FSEL R77, R104, RZ, !P5 ;  /* 0x000000ff684d7208 */ /* 0x000fe40006800000 */
[----:B------:R-:W-:-:S03]  /*66d0*/  SEL R162, RZ, 0x1, P5 ;  /* 0x00000001ffa27807 */ /* 0x000fc60002800000 */
[----:B------:R-:W-:Y:S02]  /*66e0*/  @P3 FADD.FTZ R77, R65, R77 ;  /* 0x0000004d414d3221 */ /* 0x000fe40000010000 */
.L_x_23134:
[----:B------:R-:W-:Y:S05]  /*66f0*/  BSYNC B1 ;  /* 0x0000000000017941 */ /* 0x000fea0003800000 */
.L_x_23133:
        /* <DEDUP_REMOVED lines=18> */
.L_x_23145:
[----:B------:R-:W-:Y:S02]  /*6820*/  IMAD.MOV.U32 R154, RZ, RZ, R150 ;  /* 0x000000ffff9a7224 */ /* 0x000fe400078e0096 */
.L_x_23146:
[----:B------:R-:W-:Y:S05]  /*6830*/  BSYNC B2 ;  /* 0x0000000000027941 */ /* 0x000fea0003800000 */
.L_x_23144:
        /* <DEDUP_REMOVED lines=16> */
.L_x_23150:
[----:B------:R-:W-:Y:S05]  /*6940*/  BSYNC B3 ;  /* 0x0000000000037941 */ /* 0x000fea0003800000 */
.L_x_23149:
        /* <DEDUP_REMOVED lines=44> */
.L_x_23148:
[----:B------:R-:W-:Y:S05]  /*6c10*/  BSYNC B2 ;  /* 0x0000000000027941 */ /* 0x000fea0003800000 */
.L_x_23147:
        /* <DEDUP_REMOVED lines=10> */
.L_x_23143:
[----:B------:R-:W-:Y:S05]  /*6cc0*/  BSYNC B1 ;  /* 0x0000000000017941 */ /* 0x000fea0003800000 */
.L_x_23142:
        /* <DEDUP_REMOVED lines=18> */
.L_x_23154:
[----:B------:R-:W-:Y:S02]  /*6df0*/  IMAD.MOV.U32 R170, RZ, RZ, R150 ;  /* 0x000000ffffaa7224 */ /* 0x000fe400078e0096 */
.L_x_23155:
[----:B------:R-:W-:Y:S05]  /*6e00*/  BSYNC B2 ;  /* 0x0000000000027941 */ /* 0x000fea0003800000 */
.L_x_23153:
        /* <DEDUP_REMOVED lines=16> */
.L_x_23159:
[----:B------:R-:W-:Y:S05]  /*6f10*/  BSYNC B3 ;  /* 0x0000000000037941 */ /* 0x000fea0003800000 */
.L_x_23158:
        /* <DEDUP_REMOVED lines=44> */
.L_x_23157:
[----:B------:R-:W-:Y:S05]  /*71e0*/  BSYNC B2 ;  /* 0x0000000000027941 */ /* 0x000fea0003800000 */
.L_x_23156:
        /* <DEDUP_REMOVED lines=10> */
.L_x_23152:
[----:B------:R-:W-:Y:S05]  /*7290*/  BSYNC B1 ;  /* 0x0000000000017941 */ /* 0x000fea0003800000 */
.L_x_23151:
        /* <DEDUP_REMOVED lines=26> */
.L_x_23161:
[----:B------:R-:W-:Y:S05]  /*7440*/  BSYNC B1 ;  /* 0x0000000000017941 */ /* 0x000fea0003800000 */
.L_x_23160:
[----:B------:R-:W-:Y:S02]  /*7450*/  IADD3 R169, R169, 0x80, RZ ;  /* 0x00000080a9a97810 */ /* 0x000fe40007ffe0ff */
[----:B------:R-:W-:Y:S02]  /*7460*/  IADD3 R166, R166, 0x80, RZ ;  /* 0x00000080a6a67810 */ /* 0x000fe40007ffe0ff */
.L_x_23087:
[----:B------:R-:W-:Y:S05]  /*7470*/  BSYNC B0 ;  /* 0x0000000000007941 */ /* 0x000fea0003800000 */
.L_x_23086:
        /* <DEDUP_REMOVED lines=31> */
.L_x_23167:
[----:B0-----:R-:W-:Y:S02]  /*7670*/  IMAD.MOV.U32 R104, RZ, RZ, R150 ;  /* 0x000000ffff687224 */ /* 0x001fe400078e0096 */
.L_x_23168:
[----:B------:R-:W-:Y:S05]  /*7680*/  BSYNC B2 ;  /* 0x0000000000027941 */ /* 0x000fea0003800000 */
.L_x_23166:
        /* <DEDUP_REMOVED lines=16> */
.L_x_23172:
[----:B------:R-:W-:Y:S05]  /*7790*/  BSYNC B3 ;  /* 0x0000000000037941 */ /* 0x000fea0003800000 */
.L_x_23171:
        /* <DEDUP_REMOVED lines=44> */
.L_x_23170:
[----:B------:R-:W-:Y:S05]  /*7a60*/  BSYNC B2 ;  /* 0x0000000000027941 */ /* 0x000fea0003800000 */
.L_x_23169:
        /* <DEDUP_REMOVED lines=10> */
.L_x_23165:
[----:B-1----:R-:W-:Y:S05]  /*7b10*/  BSYNC B1 ;  /* 0x0000000000017941 */ /* 0x002fea0003800000 */
.L_x_23164:
        /* <DEDUP_REMOVED lines=18> */
.L_x_23176:
[----:B0-----:R-:W-:Y:S02]  /*7c40*/  IMAD.MOV.U32 R106, RZ, RZ, R150 ;  /* 0x000000ffff6a7224 */ /* 0x001fe400078e0096 */
.L_x_23177:
[----:B------:R-:W-:Y:S05]  /*7c50*/  BSYNC B2 ;  /* 0x0000000000027941 */ /* 0x000fea0003800000 */
.L_x_23175:
        /* <DEDUP_REMOVED lines=16> */
.L_x_23181:
[----:B------:R-:W-:Y:S05]  /*7d60*/  BSYNC B3 ;  /* 0x0000000000037941 */ /* 0x000fea0003800000 */
.L_x_23180:
        /* <DEDUP_REMOVED lines=44> */
.L_x_23179:
[----:B------:R-:W-:Y:S05]  /*8030*/  BSYNC B2 ;  /* 0x0000000000027941 */ /* 0x000fea0003800000 */
.L_x_23178:
        /* <DEDUP_REMOVED lines=10> */
.L_x_23174:
[----:B------:R-:W-:Y:S05]  /*80e0*/  BSYNC B1 ;  /* 0x0000000000017941 */ /* 0x000fea0003800000 */
.L_x_23173:
        /* <DEDUP_REMOVED lines=18> */
.L_x_23185:
[----:B0-----:R-:W-:Y:S02]  /*8210*/  IMAD.MOV.U32 R106, RZ, RZ, R150 ;  /* 0x000000ffff6a7224 */ /* 0x001fe400078e0096 */
.L_x_23186:
[----:B------:R-:W-:Y:S05]  /*8220*/  BSYNC B2 ;  /* 0x0000000000027941 */ /* 0x000fea0003800000 */
.L_x_23184:
        /* <DEDUP_REMOVED lines=16> */
.L_x_23190:
[----:B------:R-:W-:Y:S05]  /*8330*/  BSYNC B3 ;  /* 0x0000000000037941 */ /* 0x000fea0003800000 */
.L_x_23189:
        /* <DEDUP_REMOVED lines=44> */
.L_x_23188:
[----:B------:R-:W-:Y:S05]  /*8600*/  BSYNC B2 ;  /* 0x0000000000027941 */ /* 0x000fea0003800000 */
.L_x_23187:
        /* <DEDUP_REMOVED lines=10> */
.L_x_23183:
[----:B------:R-:W-:Y:S05]  /*86b0*/  BSYNC B1 ;  /* 0x0000000000017941 */ /* 0x000fea0003800000 */
.L_x_23182:
        /* <DEDUP_REMOVED lines=18> */
.L_x_23194:
[----:B------:R-:W-:Y:S02]  /*87e0*/  IMAD.MOV.U32 R154, RZ, RZ, R150 ;  /* 0x000000ffff9a7224 */ /* 0x000fe400078e0096 */
.L_x_23195:
[----:B------:R-:W-:Y:S05]  /*87f0*/  BSYNC B2 ;  /* 0x0000000000027941 */ /* 0x000fea0003800000 */
.L_x_23193:
        /* <DEDUP_REMOVED lines=16> */
.L_x_23199:
[----:B------:R-:W-:Y:S05]  /*8900*/  BSYNC B3 ;  /* 0x0000000000037941 */ /* 0x000fea0003800000 */
.L_x_23198:
        /* <DEDUP_REMOVED lines=44> */
.L_x_23197:
[----:B------:R-:W-:Y:S05]  /*8bd0*/  BSYNC B2 ;  /* 0x0000000000027941 */ /* 0x000fea0003800000 */
.L_x_23196:
[----:B------:R-:W1:Y:S01]  /*8be0*/  I2F.U32 R83, R154 ;  /* 0x0000009a00537306 */ /* 0x000e620000201000 */
[----:B-----5:R-:W-:Y:S01]  /*8bf0*/  HADD2.F32 R86, -RZ, R61.H1_H1 ;  /* 0x3000003dff567230 */ /* 0x020fe20000004100 */
        /* <DEDUP_REMOVED lines=8> */
.L_x_23192:
[----:B------:R-:W-:Y:S05]  /*8c80*/  BSYNC B1 ;  /* 0x0000000000017941 */ /* 0x000fea0003800000 */
.L_x_23191:
        /* <DEDUP_REMOVED lines=18> */
.L_x_23203:
[----:B------:R-:W-:Y:S02]  /*8db0*/  IMAD.MOV.U32 R154, RZ, RZ, R150 ;  /* 0x000000ffff9a7224 */ /* 0x000fe400078e0096 */
.L_x_23204:
[----:B------:R-:W-:Y:S05]  /*8dc0*/  BSYNC B2 ;  /* 0x0000000000027941 */ /* 0x000fea0003800000 */
.L_x_23202:
        /* <DEDUP_REMOVED lines=16> */
.L_x_23208:
[----:B------:R-:W-:Y:S05]  /*8ed0*/  BSYNC B3 ;  /* 0x0000000000037941 */ /* 0x000fea0003800000 */
.L_x_23207:
        /* <DEDUP_REMOVED lines=44> */
.L_x_23206:
[----:B------:R-:W-:Y:S05]  /*91a0*/  BSYNC B2 ;  /* 0x0000000000027941 */ /* 0x000fea0003800000 */
.L_x_23205:
[----:B------:R-:W1:Y:S01]  /*91b0*/  I2F.U32 R84, R154 ;  /* 0x0000009a00547306 */ /* 0x000e620000201000 */
[----:B------:R-:W-:Y:S01]  /*91c0*/  HADD2.F32 R87, -RZ, R62.H0_H0 ;  /* 0x2000003eff577230 */ /* 0x000fe20000004100 */
        /* <DEDUP_REMOVED lines=8> */
.L_x_23201:
[----:B------:R-:W-:Y:S05]  /*9250*/  BSYNC B1 ;  /* 0x0000000000017941 */ /* 0x000fea0003800000 */
.L_x_23200:
        /* <DEDUP_REMOVED lines=18> */
.L_x_23212:
[----:B------:R-:W-:Y:S02]  /*9380*/  IMAD.MOV.U32 R154, RZ, RZ, R150 ;  /* 0x000000ffff9a7224 */ /* 0x000fe400078e0096 */
.L_x_23213:
[----:B------:R-:W-:Y:S05]  /*9390*/  BSYNC B2 ;  /* 0x0000000000027941 */ /* 0x000fea0003800000 */
.L_x_23211:
        /* <DEDUP_REMOVED lines=16> */
.L_x_23217:
[----:B------:R-:W-:Y:S05]  /*94a0*/  BSYNC B3 ;  /* 0x0000000000037941 */ /* 0x000fea0003800000 */
.L_x_23216:
        /* <DEDUP_REMOVED lines=44> */
.L_x_23215:
[----:B------:R-:W-:Y:S05]  /*9770*/  BSYNC B2 ;  /* 0x0000000000027941 */ /* 0x000fea0003800000 */
.L_x_23214:
[----:B------:R-:W1:Y:S01]  /*9780*/  I2F.U32 R85, R154 ;  /* 0x0000009a00557306 */ /* 0x000e620000201000 */
[----:B0-----:R-:W-:Y:S01]  /*9790*/  HADD2.F32 R104, -RZ, R62.H1_H1 ;  /* 0x3000003eff687230 */ /* 0x001fe20000004100 */
        /* <DEDUP_REMOVED lines=8> */
.L_x_23210:
[----:B------:R-:W-:Y:S05]  /*9820*/  BSYNC B1 ;  /* 0x0000000000017941 */ /* 0x000fea0003800000 */
.L_x_23209:
        /* <DEDUP_REMOVED lines=18> */
.L_x_23221:
[----:B------:R-:W-:Y:S02]  /*9950*/  IMAD.MOV.U32 R154, RZ, RZ, R150 ;  /* 0x000000ffff9a7224 */ /* 0x000fe400078e0096 */
.L_x_23222:
[----:B------:R-:W-:Y:S05]  /*9960*/  BSYNC B2 ;  /* 0x0000000000027941 */ /* 0x000fea0003800000 */
.L_x_23220:
        /* <DEDUP_REMOVED lines=16> */
.L_x_23226:
[----:B------:R-:W-:Y:S05]  /*9a70*/  BSYNC B3 ;  /* 0x0000000000037941 */ /* 0x000fea0003800000 */
.L_x_23225:
        /* <DEDUP_REMOVED lines=44> */
.L_x_23224:
[----:B------:R-:W-:Y:S05]  /*9d40*/  BSYNC B2 ;  /* 0x0000000000027941 */ /* 0x000fea0003800000 */
.L_x_23223:
        /* <DEDUP_REMOVED lines=10> */
.L_x_23219:
[----:B------:R-:W-:Y:S05]  /*9df0*/  BSYNC B1 ;  /* 0x0000000000017941 */ /* 0x000fea0003800000 */
.L_x_23218:
        /* <DEDUP_REMOVED lines=18> */
.L_x_23230:
[----:B------:R-:W-:Y:S02]  /*9f20*/  IMAD.MOV.U32 R170, RZ, RZ, R150 ;  /* 0x000000ffffaa7224 */ /* 0x000fe400078e0096 */
.L_x_23231:
[----:B------:R-:W-:Y:S05]  /*9f30*/  BSYNC B2 ;  /* 0x0000000000027941 */ /* 0x000fea0003800000 */
.L_x_23229:
        /* <DEDUP_REMOVED lines=16> */
.L_x_23235:
[----:B------:R-:W-:Y:S05]  /*a040*/  BSYNC B3 ;  /* 0x0000000000037941 */ /* 0x000fea0003800000 */
.L_x_23234:
        /* <DEDUP_REMOVED lines=44> */
.L_x_23233:
[----:B------:R-:W-:Y:S05]  /*a310*/  BSYNC B2 ;  /* 0x0000000000027941 */ /* 0x000fea0003800000 */
.L_x_23232:
        /* <DEDUP_REMOVED lines=10> */
.L_x_23228:
[----:B------:R-:W-:Y:S05]  /*a3c0*/  BSYNC B1 ;  /* 0x0000000000017941 */ /* 0x000fea0003800000 */
.L_x_23227:
[----:B------:R-:W-:Y:S01]  /*a3d0*/  IMAD.MOV.U32 R104, RZ, RZ, 0x20 ;  /* 0x00000020ff687424 */ /* 0x000fe200078e00ff */
[----:B------:R-:W-:Y:S03]  /*a3e0*/  BSSY B1, `(.L_x_23236) ;  /* 0x0000019000017945 */ /* 0x000fe60003800000 */
[----:B------:R-:W-:-:S05]  /*a3f0*/  IMAD.WIDE.U32 R104, R169, R104, c[0x0][0x188] ;  /* 0x00006200a9687625 */ /* 0x000fca00078e0068 */
[----:B------:R0:W-:Y:S04]  /*a400*/  STG.E.128 [R104.64], R80 ;  /* 0x0000005068007986 */ /* 0x0001e8000c101d06 */
[----:B------:R0:W-:Y:S01]  /*a410*/  STG.E.128 [R104.64+0x10], R84 ;  /* 0x0000105468007986 */ /* 0x0001e2000c101d06 */
[----:B------:R-:W-:Y:S05]  /*a420*/  @!P2 BRA `(.L_x_23237) ;  /* 0x000001400000a947 */ /* 0x000fea0003800000 */
[----:B0-----:R-:W-:Y:S01]  /*a430*/  IMAD.U32 R105, R163, 0x10000, RZ ;  /* 0x00010000a3697824 */ /* 0x001fe200078e00ff */
[----:B------:R-:W-:Y:S02]  /*a440*/  LOP3.LUT R104, R164, 0xffff, RZ, 0xc0, !PT ;  /* 0x0000ffffa4687812 */ /* 0x000fe400078ec0ff */
[----:B------:R-:W-:Y:S02]  /*a450*/  PRMT R107, R162, 0x7104, RZ ;  /* 0x00007104a26b7816 */ /* 0x000fe400000000ff */
[----:B------:R-:W-:-:S02]  /*a460*/  LOP3.LUT R105, R105, 0xff0000, RZ, 0xc0, !PT ;  /* 0x00ff000069697812 */ /* 0x000fc400078ec0ff */
[----:B------:R-:W-:Y:S02]  /*a470*/  LOP3.LUT R106, R160, 0xff, RZ, 0xc0, !PT ;  /* 0x000000ffa06a7812 */ /* 0x000fe400078ec0ff */
[----:B------:R-:W-:Y:S02]  /*a480*/  PRMT R104, R105, 0x4210, R104 ;  /* 0x0000421069687816 */ /* 0x000fe40000000068 */
[----:B------:R-:W-:Y:S02]  /*a490*/  LOP3.LUT R154, R159, 0xff, RZ, 0xc0, !PT ;  /* 0x000000ff9f9a7812 */ /* 0x000fe400078ec0ff */
[----:B------:R-:W-:Y:S02]  /*a4a0*/  LOP3.LUT R155, R158, 0xff, RZ, 0xc0, !PT ;  /* 0x000000ff9e9b7812 */ /* 0x000fe400078ec0ff */
[----:B------:R-:W-:Y:S01]  /*a4b0*/  LOP3.LUT R170, R104, 0xff00, R107, 0xf8, !PT ;  /* 0x0000ff0068aa7812 */ /* 0x000fe200078ef86b */
[----:B------:R-:W-:Y:S01]  /*a4c0*/  IMAD.WIDE.U32 R104, R106, 0x1000000, RZ ;  /* 0x010000006a687825 */ /* 0x000fe200078e00ff */
[----:B------:R-:W-:-:S02]  /*a4d0*/  MOV R173, 0x8 ;  /* 0x0000000800ad7802 */ /* 0x000fc40000000f00 */
        /* <DEDUP_REMOVED lines=9> */
.L_x_23237:
[----:B------:R-:W-:Y:S05]  /*a570*/  BSYNC B1 ;  /* 0x0000000000017941 */ /* 0x000fea0003800000 */
.L_x_23236:
[----:B------:R-:W-:Y:S02]  /*a580*/  IADD3 R169, R169, 0x80, RZ ;  /* 0x00000080a9a97810 */ /* 0x000fe40007ffe0ff */
[----:B------:R-:W-:Y:S02]  /*a590*/  IADD3 R166, R166, 0x80, RZ ;  /* 0x00000080a6a67810 */ /* 0x000fe40007ffe0ff */
.L_x_23163:
[----:B------:R-:W-:Y:S05]  /*a5a0*/  BSYNC B0 ;  /* 0x0000000000007941 */ /* 0x000fea0003800000 */
.L_x_23162:
        /* <DEDUP_REMOVED lines=31> */
.L_x_23243:
[----:B0-----:R-:W-:Y:S02]  /*a7a0*/  IMAD.MOV.U32 R104, RZ, RZ, R150 ;  /* 0x000000ffff687224 */ /* 0x001fe400078e0096 */
.L_x_23244:
[----:B------:R-:W-:Y:S05]  /*a7b0*/  BSYNC B2 ;  /* 0x0000000000027941 */ /* 0x000fea0003800000 */
.L_x_23242:
        /* <DEDUP_REMOVED lines=16> */
.L_x_23248:
[----:B------:R-:W-:Y:S05]  /*a8c0*/  BSYNC B3 ;  /* 0x0000000000037941 */ /* 0x000fea0003800000 */
.L_x_23247:
        /* <DEDUP_REMOVED lines=44> */
.L_x_23246:
[----:B------:R-:W-:Y:S05]  /*ab90*/  BSYNC B2 ;  /* 0x0000000000027941 */ /* 0x000fea0003800000 */
.L_x_23245:
        /* <DEDUP_REMOVED lines=10> */
.L_x_23241:
[----:B-1----:R-:W-:Y:S05]  /*ac40*/  BSYNC B1 ;  /* 0x0000000000017941 */ /* 0x002fea0003800000 */
.L_x_23240:
        /* <DEDUP_REMOVED lines=18> */
.L_x_23252:
[----:B0-----:R-:W-:Y:S02]  /*ad70*/  IMAD.MOV.U32 R106, RZ, RZ, R150 ;  /* 0x000000ffff6a7224 */ /* 0x001fe400078e0096 */
.L_x_23253:
[----:B------:R-:W-:Y:S05]  /*ad80*/  BSYNC B2 ;  /* 0x0000000000027941 */ /* 0x000fea0003800000 */
.L_x_23251:
        /* <DEDUP_REMOVED lines=16> */
.L_x_23257:
[----:B------:R-:W-:Y:S05]  /*ae90*/  BSYNC B3 ;  /* 0x0000000000037941 */ /* 0x000fea0003800000 */
.L_x_23256:
        /* <DEDUP_REMOVED lines=44> */
.L_x_23255:
[----:B------:R-:W-:Y:S05]  /*b160*/  BSYNC B2 ;  /* 0x0000000000027941 */ /* 0x000fea0003800000 */
.L_x_23254:
        /* <DEDUP_REMOVED lines=10> */
.L_x_23250:
[----:B------:R-:W-:Y:S05]  /*b210*/  BSYNC B1 ;  /* 0x0000000000017941 */ /* 0x000fea0003800000 */
.L_x_23249:
        /* <DEDUP_REMOVED lines=18> */
.L_x_23261:
[----:B0-----:R-:W-:Y:S02]  /*b340*/  IMAD.MOV.U32 R106, RZ, RZ, R150 ;  /* 0x000000ffff6a7224 */ /* 0x001fe400078e0096 */
.L_x_23262:
[----:B------:R-:W-:Y:S05]  /*b350*/  BSYNC B2 ;  /* 0x0000000000027941 */ /* 0x000fea0003800000 */
.L_x_23260:
        /* <DEDUP_REMOVED lines=16> */
.L_x_23266:
[----:B------:R-:W-:Y:S05]  /*b460*/  BSYNC B3 ;  /* 0x0000000000037941 */ /* 0x000fea0003800000 */
.L_x_23265:
        /* <DEDUP_REMOVED lines=44> */
.L_x_23264:
[----:B------:R-:W-:Y:S05]  /*b730*/  BSYNC B2 ;  /* 0x0000000000027941 */ /* 0x000fea0003800000 */
.L_x_23263:
        /* <DEDUP_REMOVED lines=10> */
.L_x_23259:
[----:B------:R-:W-:Y:S05]  /*b7e0*/  BSYNC B1 ;  /* 0x0000000000017941 */ /* 0x000fea0003800000 */
.L_x_23258:
        /* <DEDUP_REMOVED lines=18> */
.L_x_23270:
[----:B------:R-:W-:Y:S02]  /*b910*/  IMAD.MOV.U32 R154, RZ, RZ, R150 ;  /* 0x000000ffff9a7224 */ /* 0x000fe400078e0096 */
.L_x_23271:
[----:B------:R-:W-:Y:S05]  /*b920*/  BSYNC B2 ;  /* 0x0000000000027941 */ /* 0x000fea0003800000 */
.L_x_23269:
        /* <DEDUP_REMOVED lines=16> */
.L_x_23275:
[----:B------:R-:W-:Y:S05]  /*ba30*/  BSYNC B3 ;  /* 0x0000000000037941 */ /* 0x000fea0003800000 */
.L_x_23274:
        /* <DEDUP_REMOVED lines=44> */
.L_x_23273:
[----:B------:R-:W-:Y:S05]  /*bd00*/  BSYNC B2 ;  /* 0x0000000000027941 */ /* 0x000fea0003800000 */
.L_x_23272:
        /* <DEDUP_REMOVED lines=10> */
.L_x_23268:
[----:B------:R-:W-:Y:S05]  /*bdb0*/  BSYNC B1 ;  /* 0x0000000000017941 */ /* 0x000fea0003800000 */
.L_x_23267:
        /* <DEDUP_REMOVED lines=18> */
.L_x_23279:
[----:B------:R-:W-:Y:S02]  /*bee0*/  IMAD.MOV.U32 R154, RZ, RZ, R150 ;  /* 0x000000ffff9a7224 */ /* 0x000fe400078e0096 */
.L_x_23280:
[----:B------:R-:W-:Y:S05]  /*bef0*/  BSYNC B2 ;  /* 0x0000000000027941 */ /* 0x000fea0003800000 */
.L_x_23278:
        /* <DEDUP_REMOVED lines=16> */
.L_x_23284:
[----:B------:R-:W-:Y:S05]  /*c000*/  BSYNC B3 ;  /* 0x0000000000037941 */ /* 0x000fea0003800000 */
.L_x_23283:
        /* <DEDUP_REMOVED lines=44> */
.L_x_23282:
[----:B------:R-:W-:Y:S05]  /*c2d0*/  BSYNC B2 ;  /* 0x0000000000027941 */ /* 0x000fea0003800000 */
.L_x_23281:
        /* <DEDUP_REMOVED lines=10> */
.L_x_23277:
[----:B------:R-:W-:Y:S05]  /*c380*/  BSYNC B1 ;  /* 0x0000000000017941 */ /* 0x000fea0003800000 */
.L_x_23276:
        /* <DEDUP_REMOVED lines=18> */
.L_x_23288:
[----:B------:R-:W-:Y:S02]  /*c4b0*/  IMAD.MOV.U32 R154, RZ, RZ, R150 ;  /* 0x000000ffff9a7224 */ /* 0x000fe400078e0096 */
.L_x_23289:
[----:B------:R-:W-:Y:S05]  /*c4c0*/  BSYNC B2 ;  /* 0x0000000000027941 */ /* 0x000fea0003800000 */
.L_x_23287:
        /* <DEDUP_REMOVED lines=16> */
.L_x_23293:
[----:B------:R-:W-:Y:S05]  /*c5d0*/  BSYNC B3 ;  /* 0x0000000000037941 */ /* 0x000fea0003800000 */
.L_x_23292:
        /* <DEDUP_REMOVED lines=44> */
.L_x_23291:
[----:B------:R-:W-:Y:S05]  /*c8a0*/  BSYNC B2 ;  /* 0x0000000000027941 */ /* 0x000fea0003800000 */
.L_x_23290:
        /* <DEDUP_REMOVED lines=10> */
.L_x_23286:
[----:B------:R-:W-:Y:S05]  /*c950*/  BSYNC B1 ;  /* 0x0000000000017941 */ /* 0x000fea0003800000 */
.L_x_23285:
        /* <DEDUP_REMOVED lines=18> */
.L_x_23297:
[----:B------:R-:W-:Y:S02]  /*ca80*/  IMAD.MOV.U32 R154, RZ, RZ, R150 ;  /* 0x000000ffff9a7224 */ /* 0x000fe400078e0096 */
.L_x_23298:
[----:B------:R-:W-:Y:S05]  /*ca90*/  BSYNC B2 ;  /* 0x0000000000027941 */ /* 0x000fea0003800000 */
.L_x_23296:
        /* <DEDUP_REMOVED lines=16> */
.L_x_23302:
[----:B------:R-:W-:Y:S05]  /*cba0*/  BSYNC B3 ;  /* 0x0000000000037941 */ /* 0x000fea0003800000 */
.L_x_23301:
        /* <DEDUP_REMOVED lines=44> */
.L_x_23300:
[----:B------:R-:W-:Y:S05]  /*ce70*/  BSYNC B2 ;  /* 0x0000000000027941 */ /* 0x000fea0003800000 */
.L_x_23299:
        /* <DEDUP_REMOVED lines=10> */
.L_x_23295:
[----:B------:R-:W-:Y:S05]  /*cf20*/  BSYNC B1 ;  /* 0x0000000000017941 */ /* 0x000fea0003800000 */
.L_x_23294:
        /* <DEDUP_REMOVED lines=18> */
.L_x_23306:
[----:B------:R-:W-:Y:S02]  /*d050*/  IMAD.MOV.U32 R170, RZ, RZ, R150 ;  /* 0x000000ffffaa7224 */ /* 0x000fe400078e0096 */
.L_x_23307:
[----:B------:R-:W-:Y:S05]  /*d060*/  BSYNC B2 ;  /* 0x0000000000027941 */ /* 0x000fea0003800000 */
.L_x_23305:
        /* <DEDUP_REMOVED lines=16> */
.L_x_23311:
[----:B------:R-:W-:Y:S05]  /*d170*/  BSYNC B3 ;  /* 0x0000000000037941 */ /* 0x000fea0003800000 */
.L_x_23310:
        /* <DEDUP_REMOVED lines=44> */
.L_x_23309:
[----:B------:R-:W-:Y:S05]  /*d440*/  BSYNC B2 ;  /* 0x0000000000027941 */ /* 0x000fea0003800000 */
.L_x_23308:
        /* <DEDUP_REMOVED lines=10> */
.L_x_23304:
[----:B------:R-:W-:Y:S05]  /*d4f0*/  BSYNC B1 ;  /* 0x0000000000017941 */ /* 0x000fea0003800000 */
.L_x_23303:
        /* <DEDUP_REMOVED lines=26> */
.L_x_23313:
[----:B------:R-:W-:Y:S05]  /*d6a0*/  BSYNC B1 ;  /* 0x0000000000017941 */ /* 0x000fea0003800000 */
.L_x_23312:
[----:B------:R-:W-:Y:S02]  /*d6b0*/  IADD3 R169, R169, 0x80, RZ ;  /* 0x00000080a9a97810 */ /* 0x000fe40007ffe0ff */
[----:B------:R-:W-:Y:S02]  /*d6c0*/  IADD3 R166, R166, 0x80, RZ ;  /* 0x00000080a6a67810 */ /* 0x000fe40007ffe0ff */
.L_x_23239:
[----:B------:R-:W-:Y:S05]  /*d6d0*/  BSYNC B0 ;  /* 0x0000000000007941 */ /* 0x000fea0003800000 */
.L_x_23238:
        /* <DEDUP_REMOVED lines=30> */
.L_x_23319:
[----:B0-----:R-:W-:Y:S02]  /*d8c0*/  MOV R104, R150 ;  /* 0x0000009600687202 */ /* 0x001fe40000000f00 */
.L_x_23320:
[----:B------:R-:W-:Y:S05]  /*d8d0*/  BSYNC B2 ;  /* 0x0000000000027941 */ /* 0x000fea0003800000 */
.L_x_23318:
        /* <DEDUP_REMOVED lines=16> */
.L_x_23324:
[----:B------:R-:W-:Y:S05]  /*d9e0*/  BSYNC B3 ;  /* 0x0000000000037941 */ /* 0x000fea0003800000 */
.L_x_23323:
        /* <DEDUP_REMOVED lines=44> */
.L_x_23322:
[----:B------:R-:W-:Y:S05]  /*dcb0*/  BSYNC B2 ;  /* 0x0000000000027941 */ /* 0x000fea0003800000 */
.L_x_23321:
        /* <DEDUP_REMOVED lines=10> */
.L_x_23317:
[----:B-1----:R-:W-:Y:S05]  /*dd60*/  BSYNC B1 ;  /* 0x0000000000017941 */ /* 0x002fea0003800000 */
.L_x_23316:
        /* <DEDUP_REMOVED lines=18> */
.L_x_23328:
[----:B0-----:R-:W-:Y:S02]  /*de90*/  MOV R106, R150 ;  /* 0x00000096006a7202 */ /* 0x001fe40000000f00 */
.L_x_23329:
[----:B------:R-:W-:Y:S05]  /*dea0*/  BSYNC B2 ;  /* 0x0000000000027941 */ /* 0x000fea0003800000 */
.L_x_23327:
        /* <DEDUP_REMOVED lines=16> */
.L_x_23333:
[----:B------:R-:W-:Y:S05]  /*dfb0*/  BSYNC B3 ;  /* 0x0000000000037941 */ /* 0x000fea0003800000 */
.L_x_23332:
        /* <DEDUP_REMOVED lines=44> */
.L_x_23331:
[----:B------:R-:W-:Y:S05]  /*e280*/  BSYNC B2 ;  /* 0x0000000000027941 */ /* 0x000fea0003800000 */
.L_x_23330:
        /* <DEDUP_REMOVED lines=10> */
.L_x_23326:
[----:B------:R-:W-:Y:S05]  /*e330*/  BSYNC B1 ;  /* 0x0000000000017941 */ /* 0x000fea0003800000 */
.L_x_23325:
        /* <DEDUP_REMOVED lines=18> */
.L_x_23337:
[----:B0-----:R-:W-:Y:S02]  /*e460*/  MOV R106, R150 ;  /* 0x00000096006a7202 */ /* 0x001fe40000000f00 */
.L_x_23338:
[----:B------:R-:W-:Y:S05]  /*e470*/  BSYNC B2 ;  /* 0x0000000000027941 */ /* 0x000fea0003800000 */
.L_x_23336:
        /* <DEDUP_REMOVED lines=16> */
.L_x_23342:
[----:B------:R-:W-:Y:S05]  /*e580*/  BSYNC B3 ;  /* 0x0000000000037941 */ /* 0x000fea0003800000 */
.L_x_23341:
        /* <DEDUP_REMOVED lines=44> */
.L_x_23340:
[----:B------:R-:W-:Y:S05]  /*e850*/  BSYNC B2 ;  /* 0x0000000000027941 */ /* 0x000fea0003800000 */
.L_x_23339:
        /* <DEDUP_REMOVED lines=10> */
.L_x_23335:
[----:B------:R-:W-:Y:S05]  /*e900*/  BSYNC B1 ;  /* 0x0000000000017941 */ /* 0x000fea0003800000 */
.L_x_23334:
        /* <DEDUP_REMOVED lines=18> */
.L_x_23346:
[----:B------:R-:W-:Y:S02]  /*ea30*/  MOV R154, R150 ;  /* 0x00000096009a7202 */ /* 0x000fe40000000f00 */
.L_x_23347:
[----:B------:R-:W-:Y:S05]  /*ea40*/  BSYNC B2 ;  /* 0x0000000000027941 */ /* 0x000fea0003800000 */
.L_x_23345:
        /* <DEDUP_REMOVED lines=16> */
.L_x_23351:
[----:B------:R-:W-:Y:S05]  /*eb50*/  BSYNC B3 ;  /* 0x0000000000037941 */ /* 0x000fea0003800000 */
.L_x_23350:
        /* <DEDUP_REMOVED lines=44> */
.L_x_23349:
[----:B------:R-:W-:Y:S05]  /*ee20*/  BSYNC B2 ;  /* 0x0000000000027941 */ /* 0x000fea0003800000 */
.L_x_23348:
        /* <DEDUP_REMOVED lines=10> */
.L_x_23344:
[----:B------:R-:W-:Y:S05]  /*eed0*/  BSYNC B1 ;  /* 0x0000000000017941 */ /* 0x000fea0003800000 */
.L_x_23343:
        /* <DEDUP_REMOVED lines=18> */
.L_x_23355:
[----:B------:R-:W-:Y:S02]  /*f000*/  MOV R154, R150 ;  /* 0x00000096009a7202 */ /* 0x000fe40000000f00 */
.L_x_23356:
[----:B------:R-:W-:Y:S05]  /*f010*/  BSYNC B2 ;  /* 0x0000000000027941 */ /* 0x000fea0003800000 */
.L_x_23354:
        /* <DEDUP_REMOVED lines=16> */
.L_x_23360:
[----:B------:R-:W-:Y:S05]  /*f120*/  BSYNC B3 ;  /* 0x0000000000037941 */ /* 0x000fea0003800000 */
.L_x_23359:
        /* <DEDUP_REMOVED lines=44> */
.L_x_23358:
[----:B------:R-:W-:Y:S05]  /*f3f0*/  BSYNC B2 ;  /* 0x0000000000027941 */ /* 0x000fea0003800000 */
.L_x_23357:
        /* <DEDUP_REMOVED lines=10> */
.L_x_23353:
[----:B------:R-:W-:Y:S05]  /*f4a0*/  BSYNC B1 ;  /* 0x0000000000017941 */ /* 0x000fea0003800000 */
.L_x_23352:
        /* <DEDUP_REMOVED lines=18> */
.L_x_23364:
[----:B------:R-:W-:Y:S02]  /*f5d0*/  MOV R154, R150 ;  /* 0x00000096009a7202 */ /* 0x000fe40000000f00 */
.L_x_23365:
[----:B------:R-:W-:Y:S05]  /*f5e0*/  BSYNC B2 ;  /* 0x0000000000027941 */ /* 0x000fea0003800000 */
.L_x_23363:
        /* <DEDUP_REMOVED lines=16> */
.L_x_23369:
[----:B------:R-:W-:Y:S05]  /*f6f0*/  BSYNC B3 ;  /* 0x0000000000037941 */ /* 0x000fea0003800000 */
.L_x_23368:
        /* <DEDUP_REMOVED lines=44> */
.L_x_23367:
[----:B------:R-:W-:Y:S05]  /*f9c0*/  BSYNC B2 ;  /* 0x0000000000027941 */ /* 0x000fea0003800000 */
.L_x_23366:
        /* <DEDUP_REMOVED lines=10> */
.L_x_23362:
[----:B------:R-:W-:Y:S05]  /*fa70*/  BSYNC B1 ;  /* 0x0000000000017941 */ /* 0x000fea0003800000 */
.L_x_23361:
[----:B------:R-:W-:Y:S01]  /*fa80*/  @!P4 ISETP.NE.U32.AND P5, PT, RZ, c[0x0][0x180], PT ;  /* 0x00006000ff00ca0c */ /* 0x000fe20003fa5070 */
[----:B------:R-:W-:Y:S01]  /*fa90*/  BSSY B1, `(.L_x_23370) ;  /* 0x000005b000017945 */ /* 0x000fe20003800000 */
[----:B0-----:R-:W-:Y:S02]  /*faa0*/  @!P4 MOV R104, R103 ;  /* 0x000000670068c202 */ /* 0x001fe40000000f00 */
        /* <DEDUP_REMOVED lines=15> */
.L_x_23373:
[----:B------:R-:W-:Y:S02]  /*fba0*/  MOV R154, R150 ;  /* 0x00000096009a7202 */ /* 0x000fe40000000f00 */
.L_x_23374:
[----:B------:R-:W-:Y:S05]  /*fbb0*/  BSYNC B2 ;  /* 0x0000000000027941 */ /* 0x000fea0003800000 */
.L_x_23372:
        /* <DEDUP_REMOVED lines=16> */
.L_x_23378:
[----:B------:R-:W-:Y:S05]  /*fcc0*/  BSYNC B3 ;  /* 0x0000000000037941 */ /* 0x000fea0003800000 */
.L_x_23377:
        /* <DEDUP_REMOVED lines=44> */
.L_x_23376:
[----:B------:R-:W-:Y:S05]  /*ff90*/  BSYNC B2 ;  /* 0x0000000000027941 */ /* 0x000fea0003800000 */
.L_x_23375:
        /* <DEDUP_REMOVED lines=10> */
.L_x_23371:
[----:B------:R-:W-:Y:S05]  /*10040*/  BSYNC B1 ;  /* 0x0000000000017941 */ /* 0x000fea0003800000 */
.L_x_23370:
        /* <DEDUP_REMOVED lines=18> */
.L_x_23382:
[----:B------:R-:W-:Y:S02]  /*10170*/  MOV R168, R150 ;  /* 0x0000009600a87202 */ /* 0x000fe40000000f00 */
.L_x_23383:
[----:B------:R-:W-:Y:S05]  /*10180*/  BSYNC B2 ;  /* 0x0000000000027941 */ /* 0x000fea0003800000 */
.L_x_23381:
        /* <DEDUP_REMOVED lines=16> */
.L_x_23387:
[----:B------:R-:W-:Y:S05]  /*10290*/  BSYNC B3 ;  /* 0x0000000000037941 */ /* 0x000fea0003800000 */
.L_x_23386:
        /* <DEDUP_REMOVED lines=44> */
.L_x_23385:
[----:B------:R-:W-:Y:S05]  /*10560*/  BSYNC B2 ;  /* 0x0000000000027941 */ /* 0x000fea0003800000 */
.L_x_23384:
        /* <DEDUP_REMOVED lines=10> */
.L_x_23380:
[----:B------:R-:W-:Y:S05]  /*10610*/  BSYNC B1 ;  /* 0x0000000000017941 */ /* 0x000fea0003800000 */
.L_x_23379:
[----:B------:R-:W-:-:S10]  /*10620*/  HFMA2.MMA R104, -RZ, RZ, 0, 1.9073486328125e-06 ;  /* 0x00000020ff687435 */ /* 0x000fd400000001ff */
        /* <DEDUP_REMOVED lines=24> */
.L_x_23315:
[----:B------:R-:W-:Y:S05]  /*107b0*/  BSYNC B0 ;  /* 0x0000000000007941 */ /* 0x000fea0003800000 */
.L_x_23314:
        /* <DEDUP_REMOVED lines=51> */
.L_x_23402:
        /* <DEDUP_REMOVED lines=101> */
.L_x_23403:
        /* <DEDUP_REMOVED lines=11> */
[----:B------:R-:W-:Y:S01]  /*111f0*/  @!P2 IADD3 R107, R154, R107, RZ ;  /* 0x0000006b9a6ba210 */ /* 0x000fe20007ffe0ff */
[----:B------:R-:W-:Y:S01]  /*11200*/  IMAD.MOV.U32 R106, RZ, RZ, RZ ;  /* 0x000000ffff6a7224 */ /* 0x000fe200078e00ff */
[----:B------:R-:W-:Y:S01]  /*11210*/  LOP3.LUT P3, RZ, R155, 0x1f, R0, 0xf8, !PT ;  /* 0x0000001f9bff7812 */ /* 0x000fe2000786f800 */
[----:B------:R-:W-:Y:S01]  /*11220*/  @!P2 IMAD.MOV.U32 R106, RZ, RZ, R156 ;  /* 0x000000ffff6aa224 */ /* 0x000fe200078e009c */
[----:B------:R-:W-:Y:S03]  /*11230*/  BSSY B0, `(.L_x_23390) ;  /* 0x00000ea000007945 */ /* 0x000fe60003800000 */
[----:B------:R-:W-:Y:S01]  /*11240*/  I2F R170, R106 ;  /* 0x0000006a00aa7306 */ /* 0x000fe20000201400 */
[----:B------:R-:W1:Y:S04]  /*11250*/  SHFL.DOWN PT, R169, R106, 0x2, 0x1f ;  /* 0x08401f006aa97f89 */ /* 0x000e6800000e0000 */
[----:B------:R2:W-:Y:S01]  /*11260*/  @!P2 LDS.64 R104, [R107.X8] ;  /* 0x000000006b68a984 */ /* 0x0005e20000008a00 */
[----:B-1----:R-:W-:-:S02]  /*11270*/  IMAD.IADD R166, R169, 0x1, R106 ;  /* 0x00000001a9a67824 */ /* 0x002fc400078e026a */
[----:B------:R-:W-:Y:S03]  /*11280*/  I2F R172, R169 ;  /* 0x000000a900ac7306 */ /* 0x000fe60000201400 */
[----:B------:R-:W1:Y:S05]  /*11290*/  SHFL.DOWN PT, R175, R166, 0x1, 0x1f ;  /* 0x08201f00a6af7f89 */ /* 0x000e6a00000e0000 */
[----:B0-----:R-:W2:Y:S08]  /*112a0*/  I2F R168, R166 ;  /* 0x000000a600a87306 */ /* 0x001eb00000201400 */
[----:B--2---:R-:W0:Y:S01]  /*112b0*/  MUFU.RCP R107, R168 ;  /* 0x000000a8006b7308 */ /* 0x004e220000001000 */
[----:B-1----:R-:W-:Y:S01]  /*112c0*/  IADD3 R106, R166, R175, RZ ;  /* 0x000000afa66a7210 */ /* 0x002fe20007ffe0ff */
[----:B------:R-:W1:Y:S06]  /*112d0*/  SHFL.DOWN PT, R171, R104, 0x2, 0x1f ;  /* 0x08401f0068ab7f89 */ /* 0x000e6c00000e0000 */
[----:B------:R-:W-:Y:S01]  /*112e0*/  I2F R175, R175 ;  /* 0x000000af00af7306 */ /* 0x000fe20000201400 */
[----:B------:R-:W2:Y:S07]  /*112f0*/  SHFL.DOWN PT, R154, R105, 0x2, 0x1f ;  /* 0x08401f00699a7f89 */ /* 0x000eae00000e0000 */
[----:B------:R-:W3:Y:S01]  /*11300*/  I2F R106, R106 ;  /* 0x0000006a006a7306 */ /* 0x000ee20000201400 */
        /* <DEDUP_REMOVED lines=26> */
[----:B------:R-:W-:Y:S01]  /*114b0*/  @!P3 LEA.HI.X R107, R6, c[0x0][0x1ac], R167, 0x2, P2 ;  /* 0x00006b00066bba11 */ /* 0x000fe200010f14a7 */
[----:B------:R-:W-:Y:S01]  /*114c0*/  IMAD.MOV.U32 R167, RZ, RZ, c[0x0][0x1e0] ;  /* 0x00007800ffa77624 */ /* 0x000fe200078e00ff */
        /* <DEDUP_REMOVED lines=51> */
.L_x_23393:
[----:B------:R-:W-:Y:S05]  /*11800*/  BSYNC B1 ;  /* 0x0000000000017941 */ /* 0x000fea0003800000 */
.L_x_23392:
        /* <DEDUP_REMOVED lines=35> */
.L_x_23395:
[----:B------:R-:W-:Y:S05]  /*11a40*/  BSYNC B1 ;  /* 0x0000000000017941 */ /* 0x000fea0003800000 */
.L_x_23394:
        /* <DEDUP_REMOVED lines=35> */
.L_x_23397:
[----:B------:R-:W-:Y:S05]  /*11c80*/  BSYNC B1 ;  /* 0x0000000000017941 */ /* 0x000fea0003800000 */
.L_x_23396:
        /* <DEDUP_REMOVED lines=35> */
.L_x_23399:
[----:B------:R-:W-:Y:S05]  /*11ec0*/  BSYNC B1 ;  /* 0x0000000000017941 */ /* 0x000fea0003800000 */
.L_x_23398:
        /* <DEDUP_REMOVED lines=32> */
.L_x_23391:
[----:B0-----:R-:W-:Y:S05]  /*120d0*/  BSYNC B0 ;  /* 0x0000000000007941 */ /* 0x001fea0003800000 */
.L_x_23390:
[----:B------:R-:W-:Y:S02]  /*120e0*/  IADD3 R6, R6, c[0x0][0x160], RZ ;  /* 0x0000580006067a10 */ /* 0x000fe40007ffe0ff */
[----:B------:R-:W-:Y:S02]  /*120f0*/  LOP3.LUT P3, RZ, R153, 0xff, RZ, 0xc0, !PT ;  /* 0x000000ff99ff7812 */ /* 0x000fe4000786c0ff */
[----:B------:R-:W-:Y:S02]  /*12100*/  ISETP.GE.AND P2, PT, R6, c[0x0][0x164], PT ;  /* 0x0000590006007a0c */ /* 0x000fe40003f46270 */
[----:B------:R-:W-:-:S11]  /*12110*/  SEL R153, RZ, 0x1, P3 ;  /* 0x00000001ff997807 */ /* 0x000fd60001800000 */
[----:B------:R-:W-:Y:S01]  /*12120*/  @P2 CALL.REL.NOINC `(.L_x_23400) ;  /* 0x0000001000002944 */ /* 0x000fe20003c00000 */
[----:B------:R-:W-:Y:S05]  /*12130*/  BRA `(.L_x_23401) ;  /* 0xfffeefd000007947 */ /* 0x000fea000383ffff */
.L_x_23400:
[----:B------:R-:W-:Y:S05]  /*12140*/  EXIT ;  /* 0x000000000000794d */ /* 0x000fea0003800000 */
.L_x_23388:
[----:B------:R-:W-:Y:S01]  /*12150*/  HFMA2.MMA R155, -RZ, RZ, 0, 1.847743988037109375e-06 ;  /* 0x0000001fff9b7435 */ /* 0x000fe200000001ff */
[----:B------:R-:W-:Y:S01]  /*12160*/  IMAD.MOV.U32 R170, RZ, RZ, 0x1 ;  /* 0x00000001ffaa7424 */ /* 0x000fe200078e00ff */
[----:B------:R-:W-:Y:S01]  /*12170*/  MOV R106, 0x121a0 ;  /* 0x000121a0006a7802 */ /* 0x000fe20000000f00 */
[----:B------:R-:W-:-:S03]  /*12180*/  IMAD.MOV.U32 R172, RZ, RZ, -0x1 ;  /* 0xffffffffffac7424 */ /* 0x000fc600078e00ff */
[----:B-----5:R-:W-:Y:S05]  /*12190*/  CALL.REL.NOINC `($__internal_106_$__cuda_sm70_shflsync_bfly_p) ;  /* 0x000008d000007944 */ /* 0x020fea0003c00000 */
[----:B-1----:R-:W-:Y:S01]  /*121a0*/  IMAD.MOV.U32 R104, RZ, RZ, R155 ;  /* 0x000000ffff687224 */ /* 0x002fe200078e009b */
[----:B0-----:R-:W-:Y:S05]  /*121b0*/  BRA `(.L_x_23402) ;  /* 0xffffe93000007947 */ /* 0x001fea000383ffff */
.L_x_23389:
[----:B------:R-:W-:Y:S01]  /*121c0*/  IMAD.MOV.U32 R170, RZ, RZ, 0x2 ;  /* 0x00000002ffaa7424 */ /* 0x000fe200078e00ff */
[----:B------:R-:W-:Y:S01]  /*121d0*/  MOV R155, 0x1f ;  /* 0x0000001f009b7802 */ /* 0x000fe20000000f00 */
[----:B------:R-:W-:Y:S01]  /*121e0*/  IMAD.MOV.U32 R172, RZ, RZ, -0x1 ;  /* 0xffffffffffac7424 */ /* 0x000fe200078e00ff */
[----:B------:R-:W-:Y:S02]  /*121f0*/  MOV R106, 0x12210 ;  /* 0x00012210006a7802 */ /* 0x000fe40000000f00 */
[----:B-----5:R-:W-:Y:S05]  /*12200*/  CALL.REL.NOINC `($__internal_106_$__cuda_sm70_shflsync_bfly_p) ;  /* 0x0000086000007944 */ /* 0x020fea0003c00000 */
[----:B01----:R-:W-:Y:S01]  /*12210*/  FADD.FTZ R105, R105, R155 ;  /* 0x0000009b69697221 */ /* 0x003fe20000010000 */
[----:B------:R-:W-:Y:S01]  /*12220*/  MOV R172, 0xffffffff ;  /* 0xffffffff00ac7802 */ /* 0x000fe20000000f00 */
[----:B------:R-:W-:Y:S01]  /*12230*/  IMAD.MOV.U32 R170, RZ, RZ, 0x4 ;  /* 0x00000004ffaa7424 */ /* 0x000fe200078e00ff */
[----:B------:R-:W-:Y:S01]  /*12240*/  MOV R106, 0x12270 ;  /* 0x00012270006a7802 */ /* 0x000fe20000000f00 */
[----:B------:R-:W-:-:S02]  /*12250*/  IMAD.MOV.U32 R155, RZ, RZ, 0x1f ;  /* 0x0000001fff9b7424 */ /* 0x000fc400078e00ff */
[----:B------:R-:W-:Y:S05]  /*12260*/  CALL.REL.NOINC `($__internal_106_$__cuda_sm70_shflsync_bfly_p) ;  /* 0x0000080000007944 */ /* 0x000fea0003c00000 */
[----:B01----:R-:W-:Y:S01]  /*12270*/  FADD.FTZ R105, R105, R155 ;  /* 0x0000009b69697221 */ /* 0x003fe20000010000 */
[----:B------:R-:W-:Y:S01]  /*12280*/  MOV R106, 0x122d0 ;  /* 0x000122d0006a7802 */ /* 0x000fe20000000f00 */
[----:B------:R-:W-:-:S02]  /*12290*/  IMAD.MOV.U32 R170, RZ, RZ, 0x8 ;  /* 0x00000008ffaa7424 */ /* 0x000fc400078e00ff */
[----:B------:R-:W-:Y:S02]  /*122a0*/  IMAD.MOV.U32 R155, RZ, RZ, 0x1f ;  /* 0x0000001fff9b7424 */ /* 0x000fe400078e00ff */
[----:B------:R-:W-:Y:S02]  /*122b0*/  IMAD.MOV.U32 R172, RZ, RZ, -0x1 ;  /* 0xffffffffffac7424 */ /* 0x000fe400078e00ff */
[----:B------:R-:W-:Y:S05]  /*122c0*/  CALL.REL.NOINC `($__internal_106_$__cuda_sm70_shflsync_bfly_p) ;  /* 0x000007a000007944 */ /* 0x000fea0003c00000 */
[----:B0-----:R-:W-:Y:S01]  /*122d0*/  HFMA2.MMA R170, -RZ, RZ, 0, 9.5367431640625e-07 ;  /* 0x00000010ffaa7435 */ /* 0x001fe200000001ff */
[----:B-1----:R-:W-:Y:S01]  /*122e0*/  FADD.FTZ R105, R105, R155 ;  /* 0x0000009b69697221 */ /* 0x002fe20000010000 */
[----:B------:R-:W-:Y:S01]  /*122f0*/  MOV R106, 0x12330 ;  /* 0x00012330006a7802 */ /* 0x000fe20000000f00 */
[----:B------:R-:W-:Y:S02]  /*12300*/  IMAD.MOV.U32 R155, RZ, RZ, 0x1f ;  /* 0x0000001fff9b7424 */ /* 0x000fe400078e00ff */
[----:B------:R-:W-:Y:S02]  /*12310*/  IMAD.MOV.U32 R172, RZ, RZ, -0x1 ;  /* 0xffffffffffac7424 */ /* 0x000fe400078e00ff */
[----:B------:R-:W-:Y:S05]  /*12320*/  CALL.REL.NOINC `($__internal_106_$__cuda_sm70_shflsync_bfly_p) ;  /* 0x0000074000007944 */ /* 0x000fea0003c00000 */
[----:B-1----:R-:W-:Y:S01]  /*12330*/  FADD.FTZ R104, R105, R155 ;  /* 0x0000009b69687221 */ /* 0x002fe20000010000 */
[----:B------:R-:W-:Y:S01]  /*12340*/  MOV R155, 0x1f ;  /* 0x0000001f009b7802 */ /* 0x000fe20000000f00 */
[----:B0-----:R-:W-:Y:S02]  /*12350*/  IMAD.MOV.U32 R170, RZ, RZ, 0x1 ;  /* 0x00000001ffaa7424 */ /* 0x001fe400078e00ff */
        /* <DEDUP_REMOVED lines=85> */
[----:B------:R-:W-:Y:S05]  /*128b0*/  CALL.REL.NOINC `($__internal_106_$__cuda_sm70_shflsync_bfly_p) ;  /* 0x000001b000007944 */ /* 0x000fea0003c00000 */
[----:B01----:R-:W-:Y:S01]  /*128c0*/  FADD.FTZ R105, R166, R155 ;  /* 0x0000009ba6697221 */ /* 0x003fe20000010000 */
[----:B------:R-:W-:Y:S01]  /*128d0*/  HFMA2.MMA R155, -RZ, RZ, 0, 1.847743988037109375e-06 ;  /* 0x0000001fff9b7435 */ /* 0x000fe200000001ff */
[----:B------:R-:W-:Y:S01]  /*128e0*/  IMAD.MOV.U32 R170, RZ, RZ, 0x2 ;  /* 0x00000002ffaa7424 */ /* 0x000fe200078e00ff */
[----:B------:R-:W-:Y:S01]  /*128f0*/  MOV R106, 0x12920 ;  /* 0x00012920006a7802 */ /* 0x000fe20000000f00 */
[----:B------:R-:W-:-:S03]  /*12900*/  IMAD.MOV.U32 R172, RZ, RZ, -0x1 ;  /* 0xffffffffffac7424 */ /* 0x000fc600078e00ff */
[----:B------:R-:W-:Y:S05]  /*12910*/  CALL.REL.NOINC `($__internal_106_$__cuda_sm70_shflsync_bfly_p) ;  /* 0x0000015000007944 */ /* 0x000fea0003c00000 */
[----:B01----:R-:W-:Y:S01]  /*12920*/  FADD.FTZ R105, R105, R155 ;  /* 0x0000009b69697221 */ /* 0x003fe20000010000 */
[----:B------:R-:W-:Y:S01]  /*12930*/  MOV R155, 0x1f ;  /* 0x0000001f009b7802 */ /* 0x000fe20000000f00 */
[----:B------:R-:W-:Y:S01]  /*12940*/  IMAD.MOV.U32 R170, RZ, RZ, 0x4 ;  /* 0x00000004ffaa7424 */ /* 0x000fe200078e00ff */
[----:B------:R-:W-:Y:S01]  /*12950*/  MOV R106, 0x12980 ;  /* 0x00012980006a7802 */ /* 0x000fe20000000f00 */
[----:B------:R-:W-:Y:S02]  /*12960*/  IMAD.MOV.U32 R172, RZ, RZ, -0x1 ;  /* 0xffffffffffac7424 */ /* 0x000fe400078e00ff */
[----:B------:R-:W-:Y:S05]  /*12970*/  CALL.REL.NOINC `($__internal_106_$__cuda_sm70_shflsync_bfly_p) ;  /* 0x000000f000007944 */ /* 0x000fea0003c00000 */
[----:B01----:R-:W-:Y:S01]  /*12980*/  FADD.FTZ R105, R105, R155 ;  /* 0x0000009b69697221 */ /* 0x003fe20000010000 */
[----:B------:R-:W-:Y:S01]  /*12990*/  HFMA2.MMA R155, -RZ, RZ, 0, 1.847743988037109375e-06 ;  /* 0x0000001fff9b7435 */ /* 0x000fe200000001ff */
[----:B------:R-:W-:Y:S01]  /*129a0*/  IMAD.MOV.U32 R170, RZ, RZ, 0x8 ;  /* 0x00000008ffaa7424 */ /* 0x000fe200078e00ff */
[----:B------:R-:W-:Y:S01]  /*129b0*/  MOV R106, 0x129e0 ;  /* 0x000129e0006a7802 */ /* 0x000fe20000000f00 */
[----:B------:R-:W-:-:S03]  /*129c0*/  IMAD.MOV.U32 R172, RZ, RZ, -0x1 ;  /* 0xffffffffffac7424 */ /* 0x000fc600078e00ff */
[----:B------:R-:W-:Y:S05]  /*129d0*/  CALL.REL.NOINC `($__internal_106_$__cuda_sm70_shflsync_bfly_p) ;  /* 0x0000009000007944 */ /* 0x000fea0003c00000 */
[----:B-1----:R-:W-:Y:S01]  /*129e0*/  FADD.FTZ R168, R105, R155 ;  /* 0x0000009b69a87221 */ /* 0x002fe20000010000 */
[----:B------:R-:W-:Y:S01]  /*129f0*/  MOV R155, 0x1f ;  /* 0x0000001f009b7802 */ /* 0x000fe20000000f00 */
[----:B0-----:R-:W-:Y:S01]  /*12a00*/  IMAD.MOV.U32 R170, RZ, RZ, 0x10 ;  /* 0x00000010ffaa7424 */ /* 0x001fe200078e00ff */
[----:B------:R-:W-:Y:S01]  /*12a10*/  MOV R106, 0x12a50 ;  /* 0x00012a50006a7802 */ /* 0x000fe20000000f00 */
[----:B------:R-:W-:-:S02]  /*12a20*/  IMAD.MOV.U32 R172, RZ, RZ, -0x1 ;  /* 0xffffffffffac7424 */ /* 0x000fc400078e00ff */
[----:B------:R-:W-:Y:S02]  /*12a30*/  IMAD.MOV.U32 R105, RZ, RZ, R168 ;  /* 0x000000ffff697224 */ /* 0x000fe400078e00a8 */
[----:B------:R-:W-:Y:S05]  /*12a40*/  CALL.REL.NOINC `($__internal_106_$__cuda_sm70_shflsync_bfly_p) ;  /* 0x0000002000007944 */ /* 0x000fea0003c00000 */
[----:B-1----:R-:W-:Y:S01]  /*12a50*/  MOV R107, R155 ;  /* 0x0000009b006b7202 */ /* 0x002fe20000000f00 */
[----:B0-----:R-:W-:Y:S05]  /*12a60*/  BRA `(.L_x_23403) ;  /* 0xffffe6d000007947 */ /* 0x001fea000383ffff */
        .weak           $__internal_106_$__cuda_sm70_shflsync_bfly_p
        .type           $__internal_106_$__cuda_sm70_shflsync_bfly_p,@function
        .size           $__internal_106_$__cuda_sm70_shflsync_bfly_p,(.L_x_36146 - $__internal_106_$__cuda_sm70_shflsync_bfly_p)
$__internal_106_$__cuda_sm70_shflsync_bfly_p:
[----:B------:R-:W-:Y:S01]  /*12a70*/  IMAD.MOV.U32 R107, RZ, RZ, 0x0 ;  /* 0x00000000ff6b7424 */ /* 0x000fe200078e00ff */
[----:B------:R-:W-:Y:S04]  /*12a80*/  WARPSYNC R172 ;  /* 0x000000ac00007348 */ /* 0x000fe80003800000 */
[----:B------:R0:W1:Y:S01]  /*12a90*/  SHFL.BFLY PT, R155, R105, R170, R155 ;  /* 0x0c0000aa699b7389 */ /* 0x00006200000e009b */
[----:B------:R-:W-:Y:S05]  /*12aa0*/  RET.REL.NODEC R106 `(_ZN10layer_norm13ln_fwd_kernelINS_13Kernel_traitsI6__halfS2_fS2_fjLj5120ELj1ELj1ELj4ELj16ENS_18Kernel_traits_baseILj5120ES2_S2_fS2_fjLj128EEEEELb1ELb0ELb1ELb0EEEvNS_9FwdParamsE) ;  /* 0xfffed5506a007950 */ /* 0x000fea0003c3ffff */
.L_x_23404:
        /* <DEDUP_REMOVED lines=13> */
.L_x_36146:


//--------------------- .text._ZN10layer_norm13ln_fwd_kernelINS_13Kernel_traitsI6__halfS2_fS2_fjLj5120ELj1ELj1ELj4ELj16ENS_18Kernel_traits_baseILj5120ES2_S2_fS2_fjLj128EEEEELb1ELb0ELb1ELb1EEEvNS_9FwdParamsE --------------------------
	.section	.text._ZN10layer_norm13ln_fwd_kernelINS_13Kernel_traitsI6__halfS2_fS2_fjLj5120ELj1ELj1ELj4ELj16ENS_18Kernel_traits_baseILj5120ES2_S2_fS2_fjLj128EEEEELb1ELb0ELb1ELb1EEEvNS_9FwdParamsE,"ax",@progbits
	.sectioninfo	@"SHI_REGISTERS=167"
	.align	128
        .global         _ZN10layer_norm13ln_fwd_kernelINS_13Kernel_traitsI6__halfS2_fS2_fjLj5120ELj1ELj1ELj4ELj16ENS_18Kernel_traits_baseILj5120ES2_S2_fS2_fjLj128EEEEELb1ELb0ELb1ELb1EEEvNS_9FwdParamsE
        .type           _ZN10layer_norm13ln_fwd_kernelINS_13Kernel_traitsI6__halfS2_fS2_fjLj5120ELj1ELj1ELj4ELj16ENS_18Kernel_traits_baseILj5120ES2_S2_fS2_fjLj128EEEEELb1ELb0ELb1ELb1EEEvNS_9FwdParamsE,@function
        .size           _ZN10layer_norm13ln_fwd_kernelINS_13Kernel_traitsI6__halfS2_fS2_fjLj5120ELj1ELj1ELj4ELj16ENS_18Kernel_traits_baseILj5120ES2_S2_fS2_fjLj128EEEEELb1ELb0ELb1ELb1EEEvNS_9FwdParamsE,(.L_x_36147 - _ZN10layer_norm13ln_fwd_kernelINS_13Kernel_traitsI6__halfS2_fS2_fjLj5120ELj1ELj1ELj4ELj16ENS_18Kernel_traits_baseILj5120ES2_S2_fS2_fjLj128EEEEELb1ELb0ELb1ELb1EEEvNS_9FwdParamsE)
        .other          _ZN10layer_norm13ln_fwd_kernelINS_13Kernel_traitsI6__halfS2_fS2_fjLj5120ELj1ELj1ELj4ELj16ENS_18Kernel_traits_baseILj5120ES2_S2_fS2_fjLj128EEEEELb1ELb0ELb1ELb1EEEvNS_9FwdParamsE,@"STO_CUDA_ENTRY STV_DEFAULT"
_ZN10layer_norm13ln_fwd_kernelINS_13Kernel_traitsI6__halfS2_fS2_fjLj5120ELj1ELj1ELj4ELj16ENS_18Kernel_traits_baseILj5120ES2_S2_fS2_fjLj128EEEEELb1ELb0ELb1ELb1EEEvNS_9FwdParamsE:
.text._ZN10layer_norm13ln_fwd_kernelINS_13Kernel_traitsI6__halfS2_fS2_fjLj5120ELj1ELj1ELj4ELj16ENS_18Kernel_traits_baseILj5120ES2_S2_fS2_fjLj128EEEEELb1ELb0ELb1ELb1EEEvNS_9FwdParamsE:
        /* <DEDUP_REMOVED lines=19> */
[----:B------:R-:W-:Y:S01]  /*0130*/  LEA.HI R107, R0, R107, RZ, 0x19 ;  /* 0x0000006b006b7211 */ /* 0x000fe200078fc8ff */
[----:B--2---:R0:W1:Y:S08]  /*0140*/  @P0 R2UR UR4, R2 ;  /* 0x00000000020403c2 */ /* 0x00407000000e0000 */
[----:B------:R2:W4:Y:S01]  /*0150*/  @P0 R2UR UR5, R3 ;  /* 0x00000000030503c2 */ /* 0x00052200000e0000 */
[----:B---3--:R-:W-:-:S04]  /*0160*/  @P0 IADD3 R127, P1, R4, c[0x0][0x240], RZ ;  /* 0x00009000047f0a10 */ /* 0x008fc80007f3e0ff */
[----:B------:R-:W-:Y:S02]  /*0170*/  @P0 IADD3.X R126, RZ, R5, RZ, P1, !PT ;  /* 0x00000005ff7e0210 */ /* 0x000fe40000ffe4ff */
[----:B------:R-:W-:Y:S02]  /*0180*/  ISETP.NE.U32.AND P0, PT, RZ, c[0x0][0x218], PT ;  /* 0x00008600ff007a0c */ /* 0x000fe40003f05070 */
[--C-:B------:R-:W-:Y:S02]  /*0190*/  SHF.R.U64 R56, R127, 0x2, R126.reuse ;  /* 0x000000027f387819 */ /* 0x100fe4000000127e */
[----:B------:R-:W-:Y:S02]  /*01a0*/  SHF.R.U32.HI R126, RZ, 0x2, R126 ;  /* 0x00000002ff7e7819 */ /* 0x000fe4000001167e */
[----:B0-----:R-:W-:Y:S01]  /*01b0*/  IADD3 R2, P1, R22, c[0x0][0x218], RZ ;  /* 0x0000860016027a10 */ /* 0x001fe20007f3e0ff */
[----:B------:R-:W-:Y:S01]  /*01c0*/  IMAD.WIDE.U32 R4, R56, -0x2daee0ad, RZ ;  /* 0xd2511f5338047825 */ /* 0x000fe200078e00ff */
[----:B------:R-:W-:Y:S01]  /*01d0*/  ISETP.NE.AND.EX P0, PT, RZ, c[0x0][0x21c], PT, P0 ;  /* 0x00008700ff007a0c */ /* 0x000fe20003f05300 */
[----:B-1----:R-:W-:Y:S01]  /*01e0*/  UIADD3 UR9, UR4, -0x61c88647, URZ ;  /* 0x9e3779b904097890 */ /* 0x002fe2000fffe03f */
[----:B------:R-:W-:Y:S01]  /*01f0*/  LOP3.LUT R12, R7, UR4, R126, 0x96, !PT ;  /* 0x00000004070c7c12 */ /* 0x000fe2000f8e967e */
[----:B------:R-:W-:Y:S01]  /*0200*/  UIADD3 UR11, UR4, 0x3c6ef372, URZ ;  /* 0x3c6ef372040b7890 */ /* 0x000fe2000fffe03f */
[----:B--2---:R-:W-:-:S03]  /*0210*/  IMAD.X R3, RZ, RZ, c[0x0][0x21c], P1 ;  /* 0x00008700ff037624 */ /* 0x004fc600008e06ff */
[----:B------:R-:W-:Y:S01]  /*0220*/  IMAD.WIDE.U32 R12, R12, -0x2daee0ad, RZ ;  /* 0xd2511f530c0c7825 */ /* 0x000fe200078e00ff */
[----:B----4-:R-:W-:Y:S01]  /*0230*/  LOP3.LUT R14, R5, UR5, RZ, 0x3c, !PT ;  /* 0x00000005050e7c12 */ /* 0x010fe2000f8e3cff */
[----:B------:R-:W-:Y:S02]  /*0240*/  UIADD3 UR10, UR5, -0x4498517b, URZ ;  /* 0xbb67ae85050a7890 */ /* 0x000fe4000fffe03f */
        /* <DEDUP_REMOVED lines=45> */
[----:B------:R-:W-:Y:S01]  /*0520*/  IADD3 R12, P2, R22, c[0x0][0x1b0], RZ ;  /* 0x00006c00160c7a10 */ /* 0x000fe20007f5e0ff */
[----:B------:R-:W-:Y:S01]  /*0530*/  UIADD3 UR24, UR5, -0x24c28bd8, URZ ;  /* 0xdb3d742805187890 */ /* 0x000fe2000fffe03f */
[----:B------:R-:W-:-:S04]  /*0540*/  IMAD.HI.U32 R5, R58, -0x326172a9, RZ ;  /* 0xcd9e8d573a057827 */ /* 0x000fc800078e00ff */
[----:B0-----:R-:W-:Y:S01]  /*0550*/  IMAD.HI.U32 R3, R57, -0x2daee0ad, RZ ;  /* 0xd2511f5339037827 */ /* 0x001fe200078e00ff */
        /* <DEDUP_REMOVED lines=10> */
[--C-:B------:R-:W-:Y:S01]  /*0600*/  HADD2.F32 R109, -RZ, R45.reuse.H0_H0 ;  /* 0x2000002dff6d7230 */ /* 0x100fe20000004100 */
[----:B------:R-:W-:Y:S01]  /*0610*/  @!P0 CS2R R52, SRZ ;  /* 0x0000000000348805 */ /* 0x000fe2000001ff00 */
[----:B------:R-:W-:Y:S01]  /*0620*/  HADD2.F32 R110, -RZ, R45.H1_H1 ;  /* 0x3000002dff6e7230 */ /* 0x000fe20000004100 */
[----:B------:R-:W-:Y:S01]  /*0630*/  @!P0 CS2R R54, SRZ ;  /* 0x0000000000368805 */ /* 0x000fe2000001ff00 */
[----:B------:R-:W-:Y:S01]  /*0640*/  @!P0 CS2R R48, SRZ ;  /* 0x0000000000308805 */ /* 0x000fe2000001ff00 */
[----:B------:R-:W-:Y:S01]  /*0650*/  @!P0 CS2R R50, SRZ ;  /* 0x0000000000328805 */ /* 0x000fe2000001ff00 */
[----:B------:R-:W-:Y:S01]  /*0660*/  @!P0 CS2R R46, SRZ ;  /* 0x00000000002e8805 */ /* 0x000fe2000001ff00 */
[--C-:B------:R-:W-:Y:S01]  /*0670*/  HADD2.F32 R106, -RZ, R44.reuse.H0_H0 ;  /* 0x2000002cff6a7230 */ /* 0x100fe20000004100 */
[----:B------:R-:W-:Y:S01]  /*0680*/  UIADD3 UR25, UR4, -0x700cb87f, URZ ;  /* 0x8ff3478104197890 */ /* 0x000fe2000fffe03f */
[----:B------:R-:W-:Y:S01]  /*0690*/  HADD2.F32 R108, -RZ, R44.H1_H1 ;  /* 0x3000002cff6c7230 */ /* 0x000fe20000004100 */
[----:B------:R-:W-:Y:S01]  /*06a0*/  IMAD R45, R57, -0x2daee0ad, RZ ;  /* 0xd2511f53392d7824 */ /* 0x000fe200078e02ff */
[----:B------:R0:W5:Y:S01]  /*06b0*/  LDG.E.128 R40, [R12.64] ;  /* 0x000000060c287981 */ /* 0x000162000c1e1d00 */
[----:B------:R-:W-:Y:S01]  /*06c0*/  IMAD.WIDE.U32 R124, R124, -0x2daee0ad, RZ ;  /* 0xd2511f537c7c7825 */ /* 0x000fe200078e00ff */
[----:B------:R-:W-:-:S02]  /*06d0*/  HADD2.F32 R2, -RZ, R8.H0_H0 ;  /* 0x20000008ff027230 */ /* 0x000fc40000004100 */
[----:B------:R-:W-:Y:S01]  /*06e0*/  HADD2.F32 R3, -RZ, R8.H1_H1 ;  /* 0x30000008ff037230 */ /* 0x000fe20000004100 */
[----:B------:R-:W-:Y:S01]  /*06f0*/  IMAD R44, R58, -0x326172a9, RZ ;  /* 0xcd9e8d573a2c7824 */ /* 0x000fe200078e02ff */
[--C-:B------:R-:W-:Y:S01]  /*0700*/  HADD2.F32 R4, -RZ, R9.reuse.H0_H0 ;  /* 0x20000009ff047230 */ /* 0x100fe20000004100 */
[----:B------:R-:W-:Y:S01]  /*0710*/  IMAD.HI.U32 R115, R128, -0x326172a9, RZ ;  /* 0xcd9e8d5780737827 */ /* 0x000fe200078e00ff */
[----:B------:R-:W-:Y:S01]  /*0720*/  HADD2.F32 R5, -RZ, R9.H1_H1 ;  /* 0x30000009ff057230 */ /* 0x000fe20000004100 */
        /* <DEDUP_REMOVED lines=14> */
[----:B------:R-:W-:Y:S01]  /*0810*/  MOV R125, R56 ;  /* 0x00000038007d7202 */ /* 0x000fe20000000f00 */
[----:B------:R-:W-:Y:S01]  /*0820*/  HADD2.F32 R16, -RZ, R19.H0_H0 ;  /* 0x20000013ff107230 */ /* 0x000fe20000004100 */
[----:B------:R-:W-:Y:S01]  /*0830*/  IMAD.MOV.U32 R130, RZ, RZ, 0x1 ;  /* 0x00000001ff827424 */ /* 0x000fe200078e00ff */
[----:B------:R-:W-:Y:S01]  /*0840*/  HADD2.F32 R18, -RZ, R52.H0_H0 ;  /* 0x20000034ff127230 */ /* 0x000fe20000004100 */
[----:B------:R-:W-:Y:S01]  /*0850*/  LOP3.LUT R127, R127, 0x3, RZ, 0xc0, !PT ;  /* 0x000000037f7f7812 */ /* 0x000fe200078ec0ff */
[----:B------:R-:W-:Y:S01]  /*0860*/  HADD2.F32 R20, -RZ, R53.H0_H0 ;  /* 0x20000035ff147230 */ /* 0x000fe20000004100 */
[----:B------:R-:W-:Y:S01]  /*0870*/  IMAD R128, R128, -0x326172a9, RZ ;  /* 0xcd9e8d5780807824 */ /* 0x000fe200078e02ff */
[--C-:B0-----:R-:W-:Y:S01]  /*0880*/  HADD2.F32 R12, -RZ, R17.reuse.H0_H0 ;  /* 0x20000011ff0c7230 */ /* 0x101fe20000004100 */
[----:B------:R-:W-:Y:S01]  /*0890*/  IMAD.MOV.U32 R129, RZ, RZ, RZ ;  /* 0x000000ffff817224 */ /* 0x000fe200078e00ff */
[----:B------:R-:W-:Y:S01]  /*08a0*/  HADD2.F32 R13, -RZ, R17.H1_H1 ;  /* 0x30000011ff0d7230 */ /* 0x000fe20000004100 */
[----:B------:R-:W-:Y:S01]  /*08b0*/  ULDC.U8 UR8, c[0x0][0x1f0] ;  /* 0x00007c0000087ab9 */ /* 0x000fe20000000000 */
        /* <DEDUP_REMOVED lines=19> */
.L_x_23780:
        /* <DEDUP_REMOVED lines=9> */
[----:B0-----:R-:W-:Y:S02]  /*0a80*/  @P0 MOV R56, 0x20 ;  /* 0x0000002000380802 */ /* 0x001fe40000000f00 */
        /* <DEDUP_REMOVED lines=8> */
[----:B------:R-:W-:-:S03]  /*0b10*/  @P2 LEA.HI.SX32 R141, R61, R60, 0x1d ;  /* 0x0000003c3d8d2211 */ /* 0x000fc600078feaff */
[----:B------:R-:W-:Y:S01]  /*0b20*/  @P2 IMAD.MOV.U32 R56, RZ, RZ, 0x10 ;  /* 0x00000010ff382424 */ /* 0x000fe200078e00ff */
[----:B------:R-:W2:Y:S01]  /*0b30*/  @P0 LDG.E.128 R44, [R58.64] ;  /* 0x000000063a2c0981 */ /* 0x000ea2000c1e1d00 */
[----:B------:R-:W-:-:S03]  /*0b40*/  IMAD.WIDE R60, R107, R62, c[0x0][0x1d8] ;  /* 0x000076006b3c7625 */ /* 0x000fc600078e023e */
[----:B-----5:R0:W5:Y:S01]  /*0b50*/  @P0 LDG.E.128 R48, [R58.64+0x10] ;  /* 0x000010063a300981 */ /* 0x020162000c1e1d00 */
[----:B------:R-:W-:-:S03]  /*0b60*/  @P2 IMAD.WIDE.U32 R62, R141, R56, c[0x0][0x170] ;  /* 0x00005c008d3e2625 */ /* 0x000fc600078e0038 */
        /* <DEDUP_REMOVED lines=22> */
.L_x_23408:
[----:B------:R-:W-:Y:S02]  /*0cd0*/  IMAD.MOV.U32 R66, RZ, RZ, R128 ;  /* 0x000000ffff427224 */ /* 0x000fe400078e0080 */
.L_x_23409:
[----:B------:R-:W-:Y:S05]  /*0ce0*/  BSYNC B1 ;  /* 0x0000000000017941 */ /* 0x000fea0003800000 */
.L_x_23407:
        /* <DEDUP_REMOVED lines=16> */
.L_x_23413:
[----:B------:R-:W-:Y:S05]  /*0df0*/  BSYNC B2 ;  /* 0x0000000000027941 */ /* 0x000fea0003800000 */
.L_x_23412:
        /* <DEDUP_REMOVED lines=44> */
.L_x_23411:
[----:B------:R-:W-:Y:S05]  /*10c0*/  BSYNC B1 ;  /* 0x0000000000017941 */ /* 0x000fea0003800000 */
.L_x_23410:
        /* <DEDUP_REMOVED lines=10> */
.L_x_23406:
[----:B0-----:R-:W-:Y:S05]  /*1170*/  BSYNC B0 ;  /* 0x0000000000007941 */ /* 0x001fea0003800000 */
.L_x_23405:
        /* <DEDUP_REMOVED lines=18> */
.L_x_23417:
[----:B------:R-:W-:Y:S02]  /*12a0*/  IMAD.MOV.U32 R68, RZ, RZ, R128 ;  /* 0x000000ffff447224 */ /* 0x000fe400078e0080 */
.L_x_23418:
[----:B------:R-:W-:Y:S05]  /*12b0*/  BSYNC B1 ;  /* 0x0000000000017941 */ /* 0x000fea0003800000 */
.L_x_23416:
        /* <DEDUP_REMOVED lines=16> */
.L_x_23422:
[----:B------:R-:W-:Y:S05]  /*13c0*/  BSYNC B2 ;  /* 0x0000000000027941 */ /* 0x000fea0003800000 */
.L_x_23421:
        /* <DEDUP_REMOVED lines=44> */
.L_x_23420:
[----:B------:R-:W-:Y:S05]  /*1690*/  BSYNC B1 ;  /* 0x0000000000017941 */ /* 0x000fea0003800000 */
.L_x_23419:
        /* <DEDUP_REMOVED lines=10> */
.L_x_23415:
[----:B------:R-:W-:Y:S05]  /*1740*/  BSYNC B0 ;  /* 0x0000000000007941 */ /* 0x000fea0003800000 */
.L_x_23414:
        /* <DEDUP_REMOVED lines=18> */
.L_x_23426:
[----:B------:R-:W-:Y:S02]  /*1870*/  IMAD.MOV.U32 R68, RZ, RZ, R128 ;  /* 0x000000ffff447224 */ /* 0x000fe400078e0080 */
.L_x_23427:
[----:B------:R-:W-:Y:S05]  /*1880*/  BSYNC B1 ;  /* 0x0000000000017941 */ /* 0x000fea0003800000 */
.L_x_23425:
        /* <DEDUP_REMOVED lines=16> */
.L_x_23431:
[----:B------:R-:W-:Y:S05]  /*1990*/  BSYNC B2 ;  /* 0x0000000000027941 */ /* 0x000fea0003800000 */
.L_x_23430:
        /* <DEDUP_REMOVED lines=44> */
.L_x_23429:
[----:B------:R-:W-:Y:S05]  /*1c60*/  BSYNC B1 ;  /* 0x0000000000017941 */ /* 0x000fea0003800000 */
.L_x_23428:
        /* <DEDUP_REMOVED lines=10> */
.L_x_23424:
[----:B------:R-:W-:Y:S05]  /*1d10*/  BSYNC B0 ;  /* 0x0000000000007941 */ /* 0x000fea0003800000 */
.L_x_23423:
        /* <DEDUP_REMOVED lines=18> */
.L_x_23435:
[----:B------:R-:W-:Y:S02]  /*1e40*/  IMAD.MOV.U32 R70, RZ, RZ, R128 ;  /* 0x000000ffff467224 */ /* 0x000fe400078e0080 */
.L_x_23436:
[----:B------:R-:W-:Y:S05]  /*1e50*/  BSYNC B1 ;  /* 0x0000000000017941 */ /* 0x000fea0003800000 */
.L_x_23434:
        /* <DEDUP_REMOVED lines=16> */
.L_x_23440:
[----:B------:R-:W-:Y:S05]  /*1f60*/  BSYNC B2 ;  /* 0x0000000000027941 */ /* 0x000fea0003800000 */
.L_x_23439:
        /* <DEDUP_REMOVED lines=44> */
.L_x_23438:
[----:B------:R-:W-:Y:S05]  /*2230*/  BSYNC B1 ;  /* 0x0000000000017941 */ /* 0x000fea0003800000 */
.L_x_23437:
        /* <DEDUP_REMOVED lines=10> */
.L_x_23433:
[----:B------:R-:W-:Y:S05]  /*22e0*/  BSYNC B0 ;  /* 0x0000000000007941 */ /* 0x000fea0003800000 */
.L_x_23432:
        /* <DEDUP_REMOVED lines=18> */
.L_x_23444:
[----:B------:R-:W-:Y:S02]  /*2410*/  IMAD.MOV.U32 R70, RZ, RZ, R128 ;  /* 0x000000ffff467224 */ /* 0x000fe400078e0080 */
.L_x_23445:
[----:B------:R-:W-:Y:S05]  /*2420*/  BSYNC B1 ;  /* 0x0000000000017941 */ /* 0x000fea0003800000 */
.L_x_23443:
        /* <DEDUP_REMOVED lines=16> */
.L_x_23449:
[----:B------:R-:W-:Y:S05]  /*2530*/  BSYNC B2 ;  /* 0x0000000000027941 */ /* 0x000fea0003800000 */
.L_x_23448:
        /* <DEDUP_REMOVED lines=44> */
.L_x_23447:
[----:B------:R-:W-:Y:S05]  /*2800*/  BSYNC B1 ;  /* 0x0000000000017941 */ /* 0x000fea0003800000 */
.L_x_23446:
        /* <DEDUP_REMOVED lines=10> */
.L_x_23442:
[----:B------:R-:W-:Y:S05]  /*28b0*/  BSYNC B0 ;  /* 0x0000000000007941 */ /* 0x000fea0003800000 */
.L_x_23441:
        /* <DEDUP_REMOVED lines=18> */
.L_x_23453:
[----:B------:R-:W-:Y:S02]  /*29e0*/  IMAD.MOV.U32 R72, RZ, RZ, R128 ;  /* 0x000000ffff487224 */ /* 0x000fe400078e0080 */
.L_x_23454:
[----:B------:R-:W-:Y:S05]  /*29f0*/  BSYNC B1 ;  /* 0x0000000000017941 */ /* 0x000fea0003800000 */
.L_x_23452:
        /* <DEDUP_REMOVED lines=16> */
.L_x_23458:
[----:B------:R-:W-:Y:S05]  /*2b00*/  BSYNC B2 ;  /* 0x0000000000027941 */ /* 0x000fea0003800000 */
.L_x_23457:
        /* <DEDUP_REMOVED lines=44> */
.L_x_23456:
[----:B------:R-:W-:Y:S05]  /*2dd0*/  BSYNC B1 ;  /* 0x0000000000017941 */ /* 0x000fea0003800000 */
.L_x_23455:
        /* <DEDUP_REMOVED lines=10> */
.L_x_23451:
[----:B------:R-:W-:Y:S05]  /*2e80*/  BSYNC B0 ;  /* 0x0000000000007941 */ /* 0x000fea0003800000 */
.L_x_23450:
        /* <DEDUP_REMOVED lines=18> */
.L_x_23462:
[----:B------:R-:W-:Y:S02]  /*2fb0*/  IMAD.MOV.U32 R72, RZ, RZ, R128 ;  /* 0x000000ffff487224 */ /* 0x000fe400078e0080 */
.L_x_23463:
[----:B------:R-:W-:Y:S05]  /*2fc0*/  BSYNC B1 ;  /* 0x0000000000017941 */ /* 0x000fea0003800000 */
.L_x_23461:
        /* <DEDUP_REMOVED lines=16> */
.L_x_23467:
[----:B------:R-:W-:Y:S05]  /*30d0*/  BSYNC B2 ;  /* 0x0000000000027941 */ /* 0x000fea0003800000 */
.L_x_23466:
        /* <DEDUP_REMOVED lines=44> */
.L_x_23465:
[----:B------:R-:W-:Y:S05]  /*33a0*/  BSYNC B1 ;  /* 0x0000000000017941 */ /* 0x000fea0003800000 */
.L_x_23464:
        /* <DEDUP_REMOVED lines=10> */
.L_x_23460:
[----:B------:R-:W-:Y:S05]  /*3450*/  BSYNC B0 ;  /* 0x0000000000007941 */ /* 0x000fea0003800000 */
.L_x_23459:
        /* <DEDUP_REMOVED lines=18> */
.L_x_23471:
[----:B------:R-:W-:Y:S02]  /*3580*/  IMAD.MOV.U32 R72, RZ, RZ, R128 ;  /* 0x000000ffff487224 */ /* 0x000fe400078e0080 */
.L_x_23472:
[----:B------:R-:W-:Y:S05]  /*3590*/  BSYNC B1 ;  /* 0x0000000000017941 */ /* 0x000fea0003800000 */
.L_x_23470:
        /* <DEDUP_REMOVED lines=16> */
.L_x_23476:
[----:B------:R-:W-:Y:S05]  /*36a0*/  BSYNC B2 ;  /* 0x0000000000027941 */ /* 0x000fea0003800000 */
.L_x_23475:
        /* <DEDUP_REMOVED lines=44> */
.L_x_23474:
[----:B------:R-:W-:Y:S05]  /*3970*/  BSYNC B1 ;  /* 0x0000000000017941 */ /* 0x000fea0003800000 */
.L_x_23473:
        /* <DEDUP_REMOVED lines=10> */
.L_x_23469:
[----:B------:R-:W-:Y:S05]  /*3a20*/  BSYNC B0 ;  /* 0x0000000000007941 */ /* 0x000fea0003800000 */
.L_x_23468:
        /* <DEDUP_REMOVED lines=11> */
[----:B------:R-:W-:Y:S02]  /*3ae0*/  LOP3.LUT R64, R138, 0xffff, RZ, 0xc0, !PT ;  /* 0x0000ffff8a407812 */ /* 0x000fe400078ec0ff */
        /* <DEDUP_REMOVED lines=18> */
.L_x_23478:
[----:B------:R-:W-:Y:S05]  /*3c10*/  BSYNC B0 ;  /* 0x0000000000007941 */ /* 0x000fea0003800000 */
.L_x_23477:
        /* <DEDUP_REMOVED lines=22> */
.L_x_23482:
[----:B------:R-:W-:Y:S02]  /*3d80*/  IMAD.MOV.U32 R72, RZ, RZ, R128 ;  /* 0x000000ffff487224 */ /* 0x000fe400078e0080 */
.L_x_23483:
[----:B------:R-:W-:Y:S05]  /*3d90*/  BSYNC B1 ;  /* 0x0000000000017941 */ /* 0x000fea0003800000 */
.L_x_23481:
        /* <DEDUP_REMOVED lines=16> */
.L_x_23487:
[----:B------:R-:W-:Y:S05]  /*3ea0*/  BSYNC B2 ;  /* 0x0000000000027941 */ /* 0x000fea0003800000 */
.L_x_23486:
        /* <DEDUP_REMOVED lines=44> */
.L_x_23485:
[----:B------:R-:W-:Y:S05]  /*4170*/  BSYNC B1 ;  /* 0x0000000000017941 */ /* 0x000fea0003800000 */
.L_x_23484:
        /* <DEDUP_REMOVED lines=10> */
.L_x_23480:
[----:B0-----:R-:W-:Y:S05]  /*4220*/  BSYNC B0 ;  /* 0x0000000000007941 */ /* 0x001fea0003800000 */
.L_x_23479:
        /* <DEDUP_REMOVED lines=18> */
.L_x_23491:
[----:B------:R-:W-:Y:S02]  /*4350*/  IMAD.MOV.U32 R74, RZ, RZ, R128 ;  /* 0x000000ffff4a7224 */ /* 0x000fe400078e0080 */
.L_x_23492:
[----:B------:R-:W-:Y:S05]  /*4360*/  BSYNC B1 ;  /* 0x0000000000017941 */ /* 0x000fea0003800000 */
.L_x_23490:
        /* <DEDUP_REMOVED lines=16> */
.L_x_23496:
[----:B------:R-:W-:Y:S05]  /*4470*/  BSYNC B2 ;  /* 0x0000000000027941 */ /* 0x000fea0003800000 */
.L_x_23495:
        /* <DEDUP_REMOVED lines=44> */
.L_x_23494:
[----:B------:R-:W-:Y:S05]  /*4740*/  BSYNC B1 ;  /* 0x0000000000017941 */ /* 0x000fea0003800000 */
.L_x_23493:
        /* <DEDUP_REMOVED lines=10> */
.L_x_23489:
[----:B------:R-:W-:Y:S05]  /*47f0*/  BSYNC B0 ;  /* 0x0000000000007941 */ /* 0x000fea0003800000 */
.L_x_23488:
        /* <DEDUP_REMOVED lines=18> */
.L_x_23500:
[----:B------:R-:W-:Y:S02]  /*4920*/  IMAD.MOV.U32 R74, RZ, RZ, R128 ;  /* 0x000000ffff4a7224 */ /* 0x000fe400078e0080 */
.L_x_23501:
[----:B------:R-:W-:Y:S05]  /*4930*/  BSYNC B1 ;  /* 0x0000000000017941 */ /* 0x000fea0003800000 */
.L_x_23499:
        /* <DEDUP_REMOVED lines=16> */
.L_x_23505:
[----:B------:R-:W-:Y:S05]  /*4a40*/  BSYNC B2 ;  /* 0x0000000000027941 */ /* 0x000fea0003800000 */
.L_x_23504:
        /* <DEDUP_REMOVED lines=44> */
.L_x_23503:
[----:B------:R-:W-:Y:S05]  /*4d10*/  BSYNC B1 ;  /* 0x0000000000017941 */ /* 0x000fea0003800000 */
.L_x_23502:
        /* <DEDUP_REMOVED lines=10> */
.L_x_23498:
[----:B------:R-:W-:Y:S05]  /*4dc0*/  BSYNC B0 ;  /* 0x0000000000007941 */ /* 0x000fea0003800000 */
.L_x_23497:
        /* <DEDUP_REMOVED lines=18> */
.L_x_23509:
[----:B------:R-:W-:Y:S02]  /*4ef0*/  IMAD.MOV.U32 R76, RZ, RZ, R128 ;  /* 0x000000ffff4c7224 */ /* 0x000fe400078e0080 */
.L_x_23510:
[----:B------:R-:W-:Y:S05]  /*4f00*/  BSYNC B1 ;  /* 0x0000000000017941 */ /* 0x000fea0003800000 */
.L_x_23508:
        /* <DEDUP_REMOVED lines=16> */
.L_x_23514:
[----:B------:R-:W-:Y:S05]  /*5010*/  BSYNC B2 ;  /* 0x0000000000027941 */ /* 0x000fea0003800000 */
.L_x_23513:
        /* <DEDUP_REMOVED lines=44> */
.L_x_23512:
[----:B------:R-:W-:Y:S05]  /*52e0*/  BSYNC B1 ;  /* 0x0000000000017941 */ /* 0x000fea0003800000 */
.L_x_23511:
        /* <DEDUP_REMOVED lines=10> */
.L_x_23507:
[----:B------:R-:W-:Y:S05]  /*5390*/  BSYNC B0 ;  /* 0x0000000000007941 */ /* 0x000fea0003800000 */
.L_x_23506:
        /* <DEDUP_REMOVED lines=18> */
.L_x_23518:
[----:B------:R-:W-:Y:S02]  /*54c0*/  IMAD.MOV.U32 R76, RZ, RZ, R128 ;  /* 0x000000ffff4c7224 */ /* 0x000fe400078e0080 */
.L_x_23519:
[----:B------:R-:W-:Y:S05]  /*54d0*/  BSYNC B1 ;  /* 0x0000000000017941 */ /* 0x000fea0003800000 */
.L_x_23517:
        /* <DEDUP_REMOVED lines=16> */
.L_x_23523:
[----:B------:R-:W-:Y:S05]  /*55e0*/  BSYNC B2 ;  /* 0x0000000000027941 */ /* 0x000fea0003800000 */
.L_x_23522:
        /* <DEDUP_REMOVED lines=44> */
.L_x_23521:
[----:B------:R-:W-:Y:S05]  /*58b0*/  BSYNC B1 ;  /* 0x0000000000017941 */ /* 0x000fea0003800000 */
.L_x_23520:
        /* <DEDUP_REMOVED lines=10> */
.L_x_23516:
[----:B------:R-:W-:Y:S05]  /*5960*/  BSYNC B0 ;  /* 0x0000000000007941 */ /* 0x000fea0003800000 */
.L_x_23515:
        /* <DEDUP_REMOVED lines=18> */
.L_x_23527:
[----:B------:R-:W-:Y:S02]  /*5a90*/  IMAD.MOV.U32 R78, RZ, RZ, R128 ;  /* 0x000000ffff4e7224 */ /* 0x000fe400078e0080 */
.L_x_23528:
[----:B------:R-:W-:Y:S05]  /*5aa0*/  BSYNC B1 ;  /* 0x0000000000017941 */ /* 0x000fea0003800000 */
.L_x_23526:
        /* <DEDUP_REMOVED lines=16> */
.L_x_23532:
[----:B------:R-:W-:Y:S05]  /*5bb0*/  BSYNC B2 ;  /* 0x0000000000027941 */ /* 0x000fea0003800000 */
.L_x_23531:
        /* <DEDUP_REMOVED lines=44> */
.L_x_23530:
[----:B------:R-:W-:Y:S05]  /*5e80*/  BSYNC B1 ;  /* 0x0000000000017941 */ /* 0x000fea0003800000 */
.L_x_23529:
        /* <DEDUP_REMOVED lines=10> */
.L_x_23525:
[----:B------:R-:W-:Y:S05]  /*5f30*/  BSYNC B0 ;  /* 0x0000000000007941 */ /* 0x000fea0003800000 */
.L_x_23524:
        /* <DEDUP_REMOVED lines=18> */
.L_x_23536:
[----:B------:R-:W-:Y:S02]  /*6060*/  IMAD.MOV.U32 R78, RZ, RZ, R128 ;  /* 0x000000ffff4e7224 */ /* 0x000fe400078e0080 */
.L_x_23537:
[----:B------:R-:W-:Y:S05]  /*6070*/  BSYNC B1 ;  /* 0x0000000000017941 */ /* 0x000fea0003800000 */
.L_x_23535:
        /* <DEDUP_REMOVED lines=16> */
.L_x_23541:
[----:B------:R-:W-:Y:S05]  /*6180*/  BSYNC B2 ;  /* 0x0000000000027941 */ /* 0x000fea0003800000 */
.L_x_23540:
        /* <DEDUP_REMOVED lines=44> */
.L_x_23539:
[----:B------:R-:W-:Y:S05]  /*6450*/  BSYNC B1 ;  /* 0x0000000000017941 */ /* 0x000fea0003800000 */
.L_x_23538:
        /* <DEDUP_REMOVED lines=10> */
.L_x_23534:
[----:B------:R-:W-:Y:S05]  /*6500*/  BSYNC B0 ;  /* 0x0000000000007941 */ /* 0x000fea0003800000 */
.L_x_23533:
        /* <DEDUP_REMOVED lines=18> */
.L_x_23545:
[----:B------:R-:W-:Y:S02]  /*6630*/  IMAD.MOV.U32 R82, RZ, RZ, R128 ;  /* 0x000000ffff527224 */ /* 0x000fe400078e0080 */
.L_x_23546:
[----:B------:R-:W-:Y:S05]  /*6640*/  BSYNC B1 ;  /* 0x0000000000017941 */ /* 0x000fea0003800000 */
.L_x_23544:
        /* <DEDUP_REMOVED lines=16> */
.L_x_23550:
[----:B------:R-:W-:Y:S05]  /*6750*/  BSYNC B2 ;  /* 0x0000000000027941 */ /* 0x000fea0003800000 */
.L_x_23549:
        /* <DEDUP_REMOVED lines=44> */
.L_x_23548:
[----:B------:R-:W-:Y:S05]  /*6a20*/  BSYNC B1 ;  /* 0x0000000000017941 */ /* 0x000fea0003800000 */
.L_x_23547:
        /* <DEDUP_REMOVED lines=10> */
.L_x_23543:
[----:B------:R-:W-:Y:S05]  /*6ad0*/  BSYNC B0 ;  /* 0x0000000000007941 */ /* 0x000fea0003800000 */
.L_x_23542:
        /* <DEDUP_REMOVED lines=29> */
.L_x_23552:
[----:B------:R-:W-:Y:S05]  /*6cb0*/  BSYNC B0 ;  /* 0x0000000000007941 */ /* 0x000fea0003800000 */
.L_x_23551:
        /* <DEDUP_REMOVED lines=22> */
.L_x_23556:
[----:B------:R-:W-:Y:S02]  /*6e20*/  IMAD.MOV.U32 R80, RZ, RZ, R128 ;  /* 0x000000ffff507224 */ /* 0x000fe400078e0080 */
.L_x_23557:
[----:B------:R-:W-:Y:S05]  /*6e30*/  BSYNC B1 ;  /* 0x0000000000017941 */ /* 0x000fea0003800000 */
.L_x_23555:
        /* <DEDUP_REMOVED lines=16> */
.L_x_23561:
[----:B------:R-:W-:Y:S05]  /*6f40*/  BSYNC B2 ;  /* 0x0000000000027941 */ /* 0x000fea0003800000 */
.L_x_23560:
        /* <DEDUP_REMOVED lines=44> */
.L_x_23559:
[----:B------:R-:W-:Y:S05]  /*7210*/  BSYNC B1 ;  /* 0x0000000000017941 */ /* 0x000fea0003800000 */
.L_x_23558:
        /* <DEDUP_REMOVED lines=10> */
.L_x_23554:
[----:B0-----:R-:W-:Y:S05]  /*72c0*/  BSYNC B0 ;  /* 0x0000000000007941 */ /* 0x001fea0003800000 */
.L_x_23553:
        /* <DEDUP_REMOVED lines=18> */
.L_x_23565:
[----:B------:R-:W-:Y:S02]  /*73f0*/  IMAD.MOV.U32 R82, RZ, RZ, R128 ;  /* 0x000000ffff527224 */ /* 0x000fe400078e0080 */
.L_x_23566:
[----:B------:R-:W-:Y:S05]  /*7400*/  BSYNC B1 ;  /* 0x0000000000017941 */ /* 0x000fea0003800000 */
.L_x_23564:
        /* <DEDUP_REMOVED lines=16> */
.L_x_23570:
[----:B------:R-:W-:Y:S05]  /*7510*/  BSYNC B2 ;  /* 0x0000000000027941 */ /* 0x000fea0003800000 */
.L_x_23569:
        /* <DEDUP_REMOVED lines=44> */
.L_x_23568:
[----:B------:R-:W-:Y:S05]  /*77e0*/  BSYNC B1 ;  /* 0x0000000000017941 */ /* 0x000fea0003800000 */
.L_x_23567:
        /* <DEDUP_REMOVED lines=10> */
.L_x_23563:
[----:B------:R-:W-:Y:S05]  /*7890*/  BSYNC B0 ;  /* 0x0000000000007941 */ /* 0x000fea0003800000 */
.L_x_23562:
        /* <DEDUP_REMOVED lines=18> */
.L_x_23574:
[----:B------:R-:W-:Y:S02]  /*79c0*/  IMAD.MOV.U32 R82, RZ, RZ, R128 ;  /* 0x000000ffff527224 */ /* 0x000fe400078e0080 */
.L_x_23575:
[----:B------:R-:W-:Y:S05]  /*79d0*/  BSYNC B1 ;  /* 0x0000000000017941 */ /* 0x000fea0003800000 */
.L_x_23573:
        /* <DEDUP_REMOVED lines=16> */
.L_x_23579:
[----:B------:R-:W-:Y:S05]  /*7ae0*/  BSYNC B2 ;  /* 0x0000000000027941 */ /* 0x000fea0003800000 */
.L_x_23578:
        /* <DEDUP_REMOVED lines=44> */
.L_x_23577:
[----:B------:R-:W-:Y:S05]  /*7db0*/  BSYNC B1 ;  /* 0x0000000000017941 */ /* 0x000fea0003800000 */
.L_x_23576:
        /* <DEDUP_REMOVED lines=10> */
.L_x_23572:
[----:B------:R-:W-:Y:S05]  /*7e60*/  BSYNC B0 ;  /* 0x0000000000007941 */ /* 0x000fea0003800000 */
.L_x_23571:
        /* <DEDUP_REMOVED lines=18> */
.L_x_23583:
[----:B------:R-:W-:Y:S02]  /*7f90*/  MOV R84, R128 ;  /* 0x0000008000547202 */ /* 0x000fe40000000f00 */
.L_x_23584:
[----:B------:R-:W-:Y:S05]  /*7fa0*/  BSYNC B1 ;  /* 0x0000000000017941 */ /* 0x000fea0003800000 */
.L_x_23582:
        /* <DEDUP_REMOVED lines=16> */
.L_x_23588:
[----:B------:R-:W-:Y:S05]  /*80b0*/  BSYNC B2 ;  /* 0x0000000000027941 */ /* 0x000fea0003800000 */
.L_x_23587:
        /* <DEDUP_REMOVED lines=44> */
.L_x_23586:
[----:B------:R-:W-:Y:S05]  /*8380*/  BSYNC B1 ;  /* 0x0000000000017941 */ /* 0x000fea0003800000 */
.L_x_23585:
        /* <DEDUP_REMOVED lines=10> */
.L_x_23581:
[----:B------:R-:W-:Y:S05]  /*8430*/  BSYNC B0 ;  /* 0x0000000000007941 */ /* 0x000fea0003800000 */
.L_x_23580:
        /* <DEDUP_REMOVED lines=18> */
.L_x_23592:
[----:B------:R-:W-:Y:S02]  /*8560*/  MOV R84, R128 ;  /* 0x0000008000547202 */ /* 0x000fe40000000f00 */
.L_x_23593:
[----:B------:R-:W-:Y:S05]  /*8570*/  BSYNC B1 ;  /* 0x0000000000017941 */ /* 0x000fea0003800000 */
.L_x_23591:
        /* <DEDUP_REMOVED lines=16> */
.L_x_23597:
[----:B------:R-:W-:Y:S05]  /*8680*/  BSYNC B2 ;  /* 0x0000000000027941 */ /* 0x000fea0003800000 */
.L_x_23596:
        /* <DEDUP_REMOVED lines=44> */
.L_x_23595:
[----:B------:R-:W-:Y:S05]  /*8950*/  BSYNC B1 ;  /* 0x0000000000017941 */ /* 0x000fea0003800000 */
.L_x_23594:
        /* <DEDUP_REMOVED lines=10> */
.L_x_23590:
[----:B------:R-:W-:Y:S05]  /*8a00*/  BSYNC B0 ;  /* 0x0000000000007941 */ /* 0x000fea0003800000 */
.L_x_23589:
        /* <DEDUP_REMOVED lines=18> */
.L_x_23601:
[----:B------:R-:W-:Y:S02]  /*8b30*/  MOV R86, R128 ;  /* 0x0000008000567202 */ /* 0x000fe40000000f00 */
.L_x_23602:
[----:B------:R-:W-:Y:S05]  /*8b40*/  BSYNC B1 ;  /* 0x0000000000017941 */ /* 0x000fea0003800000 */
.L_x_23600:
        /* <DEDUP_REMOVED lines=16> */
.L_x_23606:
[----:B------:R-:W-:Y:S05]  /*8c50*/  BSYNC B2 ;  /* 0x0000000000027941 */ /* 0x000fea0003800000 */
.L_x_23605:
        /* <DEDUP_REMOVED lines=44> */
.L_x_23604:
[----:B------:R-:W-:Y:S05]  /*8f20*/  BSYNC B1 ;  /* 0x0000000000017941 */ /* 0x000fea0003800000 */
.L_x_23603:
        /* <DEDUP_REMOVED lines=10> */
.L_x_23599:
[----:B------:R-:W-:Y:S05]  /*8fd0*/  BSYNC B0 ;  /* 0x0000000000007941 */ /* 0x000fea0003800000 */
.L_x_23598:
        /* <DEDUP_REMOVED lines=18> */
.L_x_23610:
[----:B------:R-:W-:Y:S02]  /*9100*/  MOV R86, R128 ;  /* 0x0000008000567202 */ /* 0x000fe40000000f00 */
.L_x_23611:
[----:B------:R-:W-:Y:S05]  /*9110*/  BSYNC B1 ;  /* 0x0000000000017941 */ /* 0x000fea0003800000 */
.L_x_23609:
        /* <DEDUP_REMOVED lines=16> */
.L_x_23615:
[----:B------:R-:W-:Y:S05]  /*9220*/  BSYNC B2 ;  /* 0x0000000000027941 */ /* 0x000fea0003800000 */
.L_x_23614:
        /* <DEDUP_REMOVED lines=44> */
.L_x_23613:
[----:B------:R-:W-:Y:S05]  /*94f0*/  BSYNC B1 ;  /* 0x0000000000017941 */ /* 0x000fea0003800000 */
.L_x_23612:
        /* <DEDUP_REMOVED lines=10> */
.L_x_23608:
[----:B------:R-:W-:Y:S05]  /*95a0*/  BSYNC B0 ;  /* 0x0000000000007941 */ /* 0x000fea0003800000 */
.L_x_23607:
        /* <DEDUP_REMOVED lines=18> */
.L_x_23619:
[----:B------:R-:W-:Y:S02]  /*96d0*/  MOV R90, R128 ;  /* 0x00000080005a7202 */ /* 0x000fe40000000f00 */
.L_x_23620:
[----:B------:R-:W-:Y:S05]  /*96e0*/  BSYNC B1 ;  /* 0x0000000000017941 */ /* 0x000fea0003800000 */
.L_x_23618:
        /* <DEDUP_REMOVED lines=16> */
.L_x_23624:
[----:B------:R-:W-:Y:S05]  /*97f0*/  BSYNC B2 ;  /* 0x0000000000027941 */ /* 0x000fea0003800000 */
.L_x_23623:
        /* <DEDUP_REMOVED lines=44> */
.L_x_23622:
[----:B------:R-:W-:Y:S05]  /*9ac0*/  BSYNC B1 ;  /* 0x0000000000017941 */ /* 0x000fea0003800000 */
.L_x_23621:
        /* <DEDUP_REMOVED lines=10> */
.L_x_23617:
[----:B------:R-:W-:Y:S05]  /*9b70*/  BSYNC B0 ;  /* 0x0000000000007941 */ /* 0x000fea0003800000 */
.L_x_23616:
        /* <DEDUP_REMOVED lines=29> */
.L_x_23626:
[----:B------:R-:W-:Y:S05]  /*9d50*/  BSYNC B0 ;  /* 0x0000000000007941 */ /* 0x000fea0003800000 */
.L_x_23625:
        /* <DEDUP_REMOVED lines=22> */
.L_x_23630:
[----:B------:R-:W-:Y:S02]  /*9ec0*/  MOV R88, R128 ;  /* 0x0000008000587202 */ /* 0x000fe40000000f00 */
.L_x_23631:
[----:B------:R-:W-:Y:S05]  /*9ed0*/  BSYNC B1 ;  /* 0x0000000000017941 */ /* 0x000fea0003800000 */
.L_x_23629:
        /* <DEDUP_REMOVED lines=16> */
.L_x_23635:
[----:B------:R-:W-:Y:S05]  /*9fe0*/  BSYNC B2 ;  /* 0x0000000000027941 */ /* 0x000fea0003800000 */
.L_x_23634:
        /* <DEDUP_REMOVED lines=44> */
.L_x_23633:
[----:B------:R-:W-:Y:S05]  /*a2b0*/  BSYNC B1 ;  /* 0x0000000000017941 */ /* 0x000fea0003800000 */
.L_x_23632:
        /* <DEDUP_REMOVED lines=10> */
.L_x_23628:
[----:B0-----:R-:W-:Y:S05]  /*a360*/  BSYNC B0 ;  /* 0x0000000000007941 */ /* 0x001fea0003800000 */
.L_x_23627:
        /* <DEDUP_REMOVED lines=18> */
.L_x_23639:
[----:B------:R-:W-:Y:S02]  /*a490*/  MOV R90, R128 ;  /* 0x00000080005a7202 */ /* 0x000fe40000000f00 */
.L_x_23640:
[----:B------:R-:W-:Y:S05]  /*a4a0*/  BSYNC B1 ;  /* 0x0000000000017941 */ /* 0x000fea0003800000 */
.L_x_23638:
        /* <DEDUP_REMOVED lines=16> */
.L_x_23644:
[----:B------:R-:W-:Y:S05]  /*a5b0*/  BSYNC B2 ;  /* 0x0000000000027941 */ /* 0x000fea0003800000 */
.L_x_23643:
        /* <DEDUP_REMOVED lines=44> */
.L_x_23642:
[----:B------:R-:W-:Y:S05]  /*a880*/  BSYNC B1 ;  /* 0x0000000000017941 */ /* 0x000fea0003800000 */
.L_x_23641:
        /* <DEDUP_REMOVED lines=10> */
.L_x_23637:
[----:B------:R-:W-:Y:S05]  /*a930*/  BSYNC B0 ;  /* 0x0000000000007941 */ /* 0x000fea0003800000 */
.L_x_23636:
        /* <DEDUP_REMOVED lines=18> */
.L_x_23648:
[----:B------:R-:W-:Y:S02]  /*aa60*/  MOV R90, R128 ;  /* 0x00000080005a7202 */ /* 0x000fe40000000f00 */
.L_x_23649:
[----:B------:R-:W-:Y:S05]  /*aa70*/  BSYNC B1 ;  /* 0x0000000000017941 */ /* 0x000fea0003800000 */
.L_x_23647:
        /* <DEDUP_REMOVED lines=16> */
.L_x_23653:
[----:B------:R-:W-:Y:S05]  /*ab80*/  BSYNC B2 ;  /* 0x0000000000027941 */ /* 0x000fea0003800000 */
.L_x_23652:
        /* <DEDUP_REMOVED lines=44> */
.L_x_23651:
[----:B------:R-:W-:Y:S05]  /*ae50*/  BSYNC B1 ;  /* 0x0000000000017941 */ /* 0x000fea0003800000 */
.L_x_23650:
        /* <DEDUP_REMOVED lines=10> */
.L_x_23646:
[----:B------:R-:W-:Y:S05]  /*af00*/  BSYNC B0 ;  /* 0x0000000000007941 */ /* 0x000fea0003800000 */
.L_x_23645:
        /* <DEDUP_REMOVED lines=18> */
.L_x_23657:
[----:B------:R-:W-:Y:S02]  /*b030*/  MOV R92, R128 ;  /* 0x00000080005c7202 */ /* 0x000fe40000000f00 */
.L_x_23658:
[----:B------:R-:W-:Y:S05]  /*b040*/  BSYNC B1 ;  /* 0x0000000000017941 */ /* 0x000fea0003800000 */
.L_x_23656:
        /* <DEDUP_REMOVED lines=16> */
.L_x_23662:
[----:B------:R-:W-:Y:S05]  /*b150*/  BSYNC B2 ;  /* 0x0000000000027941 */ /* 0x000fea0003800000 */
.L_x_23661:
        /* <DEDUP_REMOVED lines=44> */
.L_x_23660:
[----:B------:R-:W-:Y:S05]  /*b420*/  BSYNC B1 ;  /* 0x0000000000017941 */ /* 0x000fea0003800000 */
.L_x_23659:
        /* <DEDUP_REMOVED lines=10> */
.L_x_23655:
[----:B------:R-:W-:Y:S05]  /*b4d0*/  BSYNC B0 ;  /* 0x0000000000007941 */ /* 0x000fea0003800000 */
.L_x_23654:
        /* <DEDUP_REMOVED lines=18> */
.L_x_23666:
[----:B------:R-:W-:Y:S02]  /*b600*/  MOV R92, R128 ;  /* 0x00000080005c7202 */ /* 0x000fe40000000f00 */
.L_x_23667:
[----:B------:R-:W-:Y:S05]  /*b610*/  BSYNC B1 ;  /* 0x0000000000017941 */ /* 0x000fea0003800000 */
.L_x_23665:
        /* <DEDUP_REMOVED lines=16> */
.L_x_23671:
[----:B------:R-:W-:Y:S05]  /*b720*/  BSYNC B2 ;  /* 0x0000000000027941 */ /* 0x000fea0003800000 */
.L_x_23670:
        /* <DEDUP_REMOVED lines=44> */
.L_x_23669:
[----:B------:R-:W-:Y:S05]  /*b9f0*/  BSYNC B1 ;  /* 0x0000000000017941 */ /* 0x000fea0003800000 */
.L_x_23668:
        /* <DEDUP_REMOVED lines=10> */
.L_x_23664:
[----:B------:R-:W-:Y:S05]  /*baa0*/  BSYNC B0 ;  /* 0x0000000000007941 */ /* 0x000fea0003800000 */
.L_x_23663:
        /* <DEDUP_REMOVED lines=18> */
.L_x_23675:
[----:B------:R-:W-:Y:S02]  /*bbd0*/  MOV R94, R128 ;  /* 0x00000080005e7202 */ /* 0x000fe40000000f00 */
.L_x_23676:
[----:B------:R-:W-:Y:S05]  /*bbe0*/  BSYNC B1 ;  /* 0x0000000000017941 */ /* 0x000fea0003800000 */
.L_x_23674:
        /* <DEDUP_REMOVED lines=16> */
.L_x_23680:
[----:B------:R-:W-:Y:S05]  /*bcf0*/  BSYNC B2 ;  /* 0x0000000000027941 */ /* 0x000fea0003800000 */
.L_x_23679:
        /* <DEDUP_REMOVED lines=44> */
.L_x_23678:
[----:B------:R-:W-:Y:S05]  /*bfc0*/  BSYNC B1 ;  /* 0x0000000000017941 */ /* 0x000fea0003800000 */
.L_x_23677:
        /* <DEDUP_REMOVED lines=10> */
.L_x_23673:
[----:B------:R-:W-:Y:S05]  /*c070*/  BSYNC B0 ;  /* 0x0000000000007941 */ /* 0x000fea0003800000 */
.L_x_23672:
        /* <DEDUP_REMOVED lines=18> */
.L_x_23684:
[----:B------:R-:W-:Y:S02]  /*c1a0*/  MOV R94, R128 ;  /* 0x00000080005e7202 */ /* 0x000fe40000000f00 */
.L_x_23685:
[----:B------:R-:W-:Y:S05]  /*c1b0*/  BSYNC B1 ;  /* 0x0000000000017941 */ /* 0x000fea0003800000 */
.L_x_23683:
        /* <DEDUP_REMOVED lines=16> */
.L_x_23689:
[----:B------:R-:W-:Y:S05]  /*c2c0*/  BSYNC B2 ;  /* 0x0000000000027941 */ /* 0x000fea0003800000 */
.L_x_23688:
        /* <DEDUP_REMOVED lines=44> */
.L_x_23687:
[----:B------:R-:W-:Y:S05]  /*c590*/  BSYNC B1 ;  /* 0x0000000000017941 */ /* 0x000fea0003800000 */
.L_x_23686:
        /* <DEDUP_REMOVED lines=10> */
.L_x_23682:
[----:B------:R-:W-:Y:S05]  /*c640*/  BSYNC B0 ;  /* 0x0000000000007941 */ /* 0x000fea0003800000 */
.L_x_23681:
        /* <DEDUP_REMOVED lines=18> */
.L_x_23693:
[----:B------:R-:W-:Y:S02]  /*c770*/  MOV R118, R128 ;  /* 0x0000008000767202 */ /* 0x000fe40000000f00 */
.L_x_23694:
[----:B------:R-:W-:Y:S05]  /*c780*/  BSYNC B1 ;  /* 0x0000000000017941 */ /* 0x000fea0003800000 */
.L_x_23692:
        /* <DEDUP_REMOVED lines=16> */
.L_x_23698:
[----:B------:R-:W-:Y:S05]  /*c890*/  BSYNC B2 ;  /* 0x0000000000027941 */ /* 0x000fea0003800000 */
.L_x_23697:
        /* <DEDUP_REMOVED lines=44> */
.L_x_23696:
[----:B------:R-:W-:Y:S05]  /*cb60*/  BSYNC B1 ;  /* 0x0000000000017941 */ /* 0x000fea0003800000 */
.L_x_23695:
        /* <DEDUP_REMOVED lines=10> */
.L_x_23691:
[----:B------:R-:W-:Y:S05]  /*cc10*/  BSYNC B0 ;  /* 0x0000000000007941 */ /* 0x000fea0003800000 */
.L_x_23690:
        /* <DEDUP_REMOVED lines=29> */
.L_x_23700:
[----:B------:R-:W-:Y:S05]  /*cdf0*/  BSYNC B0 ;  /* 0x0000000000007941 */ /* 0x000fea0003800000 */
.L_x_23699:
        /* <DEDUP_REMOVED lines=22> */
.L_x_23704:
[----:B------:R-:W-:Y:S02]  /*cf60*/  MOV R116, R128 ;  /* 0x0000008000747202 */ /* 0x000fe40000000f00 */
.L_x_23705:
[----:B------:R-:W-:Y:S05]  /*cf70*/  BSYNC B1 ;  /* 0x0000000000017941 */ /* 0x000fea0003800000 */
.L_x_23703:
        /* <DEDUP_REMOVED lines=16> */
.L_x_23709:
[----:B------:R-:W-:Y:S05]  /*d080*/  BSYNC B2 ;  /* 0x0000000000027941 */ /* 0x000fea0003800000 */
.L_x_23708:
        /* <DEDUP_REMOVED lines=44> */
.L_x_23707:
[----:B------:R-:W-:Y:S05]  /*d350*/  BSYNC B1 ;  /* 0x0000000000017941 */ /* 0x000fea0003800000 */
.L_x_23706:
        /* <DEDUP_REMOVED lines=10> */
.L_x_23702:
[----:B0-----:R-:W-:Y:S05]  /*d400*/  BSYNC B0 ;  /* 0x0000000000007941 */ /* 0x001fea0003800000 */
.L_x_23701:
        /* <DEDUP_REMOVED lines=18> */
.L_x_23713:
[----:B------:R-:W-:Y:S02]  /*d530*/  MOV R118, R128 ;  /* 0x0000008000767202 */ /* 0x000fe40000000f00 */
.L_x_23714:
[----:B------:R-:W-:Y:S05]  /*d540*/  BSYNC B1 ;  /* 0x0000000000017941 */ /* 0x000fea0003800000 */
.L_x_23712:
        /* <DEDUP_REMOVED lines=16> */
.L_x_23718:
[----:B------:R-:W-:Y:S05]  /*d650*/  BSYNC B2 ;  /* 0x0000000000027941 */ /* 0x000fea0003800000 */
.L_x_23717:
        /* <DEDUP_REMOVED lines=44> */
.L_x_23716:
[----:B------:R-:W-:Y:S05]  /*d920*/  BSYNC B1 ;  /* 0x0000000000017941 */ /* 0x000fea0003800000 */
.L_x_23715:
        /* <DEDUP_REMOVED lines=10> */
.L_x_23711:
[----:B------:R-:W-:Y:S05]  /*d9d0*/  BSYNC B0 ;  /* 0x0000000000007941 */ /* 0x000fea0003800000 */
.L_x_23710:
        /* <DEDUP_REMOVED lines=18> */
.L_x_23722:
[----:B------:R-:W-:Y:S02]  /*db00*/  MOV R118, R128 ;  /* 0x0000008000767202 */ /* 0x000fe40000000f00 */
.L_x_23723:
[----:B------:R-:W-:Y:S05]  /*db10*/  BSYNC B1 ;  /* 0x0000000000017941 */ /* 0x000fea0003800000 */
.L_x_23721:
        /* <DEDUP_REMOVED lines=16> */
.L_x_23727:
[----:B------:R-:W-:Y:S05]  /*dc20*/  BSYNC B2 ;  /* 0x0000000000027941 */ /* 0x000fea0003800000 */
.L_x_23726:
        /* <DEDUP_REMOVED lines=44> */
.L_x_23725:
[----:B------:R-:W-:Y:S05]  /*def0*/  BSYNC B1 ;  /* 0x0000000000017941 */ /* 0x000fea0003800000 */
.L_x_23724:
        /* <DEDUP_REMOVED lines=10> */
.L_x_23720:
[----:B------:R-:W-:Y:S05]  /*dfa0*/  BSYNC B0 ;  /* 0x0000000000007941 */ /* 0x000fea0003800000 */
.L_x_23719:
        /* <DEDUP_REMOVED lines=18> */
.L_x_23731:
[----:B------:R-:W-:Y:S02]  /*e0d0*/  MOV R120, R128 ;  /* 0x0000008000787202 */ /* 0x000fe40000000f00 */
.L_x_23732:
[----:B------:R-:W-:Y:S05]  /*e0e0*/  BSYNC B1 ;  /* 0x0000000000017941 */ /* 0x000fea0003800000 */
.L_x_23730:
        /* <DEDUP_REMOVED lines=16> */
.L_x_23736:
[----:B------:R-:W-:Y:S05]  /*e1f0*/  BSYNC B2 ;  /* 0x0000000000027941 */ /* 0x000fea0003800000 */
.L_x_23735:
        /* <DEDUP_REMOVED lines=44> */
.L_x_23734:
[----:B------:R-:W-:Y:S05]  /*e4c0*/  BSYNC B1 ;  /* 0x0000000000017941 */ /* 0x000fea0003800000 */
.L_x_23733:
        /* <DEDUP_REMOVED lines=10> */
.L_x_23729:
[----:B------:R-:W-:Y:S05]  /*e570*/  BSYNC B0 ;  /* 0x0000000000007941 */ /* 0x000fea0003800000 */
.L_x_23728:
        /* <DEDUP_REMOVED lines=18> */
.L_x_23740:
[----:B------:R-:W-:Y:S02]  /*e6a0*/  MOV R120, R128 ;  /* 0x0000008000787202 */ /* 0x000fe40000000f00 */
.L_x_23741:
[----:B------:R-:W-:Y:S05]  /*e6b0*/  BSYNC B1 ;  /* 0x0000000000017941 */ /* 0x000fea0003800000 */
.L_x_23739:
        /* <DEDUP_REMOVED lines=16> */
.L_x_23745:
[----:B------:R-:W-:Y:S05]  /*e7c0*/  BSYNC B2 ;  /* 0x0000000000027941 */ /* 0x000fea0003800000 */
.L_x_23744:
        /* <DEDUP_REMOVED lines=44> */
.L_x_23743:
[----:B------:R-:W-:Y:S05]  /*ea90*/  BSYNC B1 ;  /* 0x0000000000017941 */ /* 0x000fea0003800000 */
.L_x_23742:
        /* <DEDUP_REMOVED lines=10> */
.L_x_23738:
[----:B------:R-:W-:Y:S05]  /*eb40*/  BSYNC B0 ;  /* 0x0000000000007941 */ /* 0x000fea0003800000 */
.L_x_23737:
        /* <DEDUP_REMOVED lines=18> */
.L_x_23749:
[----:B------:R-:W-:Y:S02]  /*ec70*/  MOV R127, R128 ;  /* 0x00000080007f7202 */ /* 0x000fe40000000f00 */
.L_x_23750:
[----:B------:R-:W-:Y:S05]  /*ec80*/  BSYNC B1 ;  /* 0x0000000000017941 */ /* 0x000fea0003800000 */
.L_x_23748:
        /* <DEDUP_REMOVED lines=16> */
.L_x_23754:
[----:B------:R-:W-:Y:S05]  /*ed90*/  BSYNC B2 ;  /* 0x0000000000027941 */ /* 0x000fea0003800000 */
.L_x_23753:
        /* <DEDUP_REMOVED lines=44> */
.L_x_23752:
[----:B------:R-:W-:Y:S05]  /*f060*/  BSYNC B1 ;  /* 0x0000000000017941 */ /* 0x000fea0003800000 */
.L_x_23751:
        /* <DEDUP_REMOVED lines=10> */
.L_x_23747:
[----:B------:R-:W-:Y:S05]  /*f110*/  BSYNC B0 ;  /* 0x0000000000007941 */ /* 0x000fea0003800000 */
.L_x_23746:
        /* <DEDUP_REMOVED lines=18> */
.L_x_23758:
[----:B------:R-:W-:Y:S02]  /*f240*/  MOV R127, R128 ;  /* 0x00000080007f7202 */ /* 0x000fe40000000f00 */
.L_x_23759:
[----:B------:R-:W-:Y:S05]  /*f250*/  BSYNC B1 ;  /* 0x0000000000017941 */ /* 0x000fea0003800000 */
.L_x_23757:
        /* <DEDUP_REMOVED lines=16> */
.L_x_23763:
[----:B------:R-:W-:Y:S05]  /*f360*/  BSYNC B2 ;  /* 0x0000000000027941 */ /* 0x000fea0003800000 */
.L_x_23762:
        /* <DEDUP_REMOVED lines=44> */
.L_x_23761:
[----:B------:R-:W-:Y:S05]  /*f630*/  BSYNC B1 ;  /* 0x0000000000017941 */ /* 0x000fea0003800000 */
.L_x_23760:
        /* <DEDUP_REMOVED lines=10> */
.L_x_23756:
[----:B------:R-:W-:Y:S05]  /*f6e0*/  BSYNC B0 ;  /* 0x0000000000007941 */ /* 0x000fea0003800000 */
.L_x_23755:
        /* <DEDUP_REMOVED lines=18> */
.L_x_23767:
[----:B------:R-:W-:Y:S02]  /*f810*/  MOV R145, R128 ;  /* 0x0000008000917202 */ /* 0x000fe40000000f00 */
.L_x_23768:
[----:B------:R-:W-:Y:S05]  /*f820*/  BSYNC B1 ;  /* 0x0000000000017941 */ /* 0x000fea0003800000 */
.L_x_23766:
        /* <DEDUP_REMOVED lines=16> */
.L_x_23772:
[----:B------:R-:W-:Y:S05]  /*f930*/  BSYNC B2 ;  /* 0x0000000000027941 */ /* 0x000fea0003800000 */
.L_x_23771:
        /* <DEDUP_REMOVED lines=44> */
.L_x_23770:
[----:B------:R-:W-:Y:S05]  /*fc00*/  BSYNC B1 ;  /* 0x0000000000017941 */ /* 0x000fea0003800000 */
.L_x_23769:
        /* <DEDUP_REMOVED lines=10> */
.L_x_23765:
[----:B------:R-:W-:Y:S05]  /*fcb0*/  BSYNC B0 ;  /* 0x0000000000007941 */ /* 0x000fea0003800000 */
.L_x_23764:
        /* <DEDUP_REMOVED lines=59> */
[----:B------:R-:W-:Y:S01]  /*10070*/  IMAD.WIDE.U32 R118, R120, 0x10000, RZ ;  /* 0x0001000078767825 */ /* 0x000fe200078e00ff */
[----:B------:R-:W-:-:S03]  /*10080*/  MOV R144, 0x8 ;  /* 0x0000000800907802 */ /* 0x000fc60000000f00 */
[----:B------:R-:W-:Y:S01]  /*10090*/  IMAD.WIDE.U32 R120, R121, 0x100, RZ ;  /* 0x0000010079787825 */ /* 0x000fe200078e00ff */
[----:B------:R-:W-:-:S04]  /*100a0*/  LOP3.LUT R143, R119, R143, R117, 0xfe, !PT ;  /* 0x0000008f778f7212 */ /* 0x000fc800078efe75 */
[----:B------:R-:W-:Y:S01]  /*100b0*/  LOP3.LUT R116, R120, R116, R118, 0xfe, !PT ;  /* 0x0000007478747212 */ /* 0x000fe200078efe76 */
[----:B------:R-:W-:Y:S01]  /*100c0*/  IMAD.WIDE.U32 R118, R141, R144, c[0x0][0x190] ;  /* 0x000064008d767625 */ /* 0x000fe200078e0090 */
[----:B------:R-:W-:Y:S02]  /*100d0*/  LOP3.LUT R117, R143, R121, RZ, 0xfc, !PT ;  /* 0x000000798f757212 */ /* 0x000fe400078efcff */
[----:B------:R-:W-:-:S05]  /*100e0*/  LOP3.LUT R116, R116, 0xff, R131, 0xf8, !PT ;  /* 0x000000ff74747812 */ /* 0x000fca00078ef883 */
[----:B------:R0:W-:Y:S02]  /*100f0*/  STG.E.64 [R118.64], R116 ;  /* 0x0000007476007986 */ /* 0x0001e4000c101b06 */
.L_x_23774:
[----:B0-----:R-:W-:Y:S05]  /*10100*/  BSYNC B0 ;  /* 0x0000000000007941 */ /* 0x001fea0003800000 */
.L_x_23773:
[----:B------:R-:W-:Y:S01]  /*10110*/  @!P1 IADD3 R139, R139, 0x4, RZ ;  /* 0x000000048b8b9810 */ /* 0x000fe20007ffe0ff */
[----:B------:R-:W-:Y:S01]  /*10120*/  FADD.FTZ R144, R146, R95 ;  /* 0x0000005f92907221 */ /* 0x000fe20000010000 */
[----:B------:R-:W-:Y:S05]  /*10130*/  BRA.DIV ~URZ, `(.L_x_23775) ;  /* 0x000017927f007947 */ /* 0x000fea000b800000 */
[----:B------:R0:W1:Y:S02]  /*10140*/  SHFL.BFLY PT, R116, R144, 0x1, 0x1f ;  /* 0x0c201f0090747f89 */ /* 0x00006400000e0000 */
.L_x_23781:
        /* <DEDUP_REMOVED lines=100> */
.L_x_23782:
        /* <DEDUP_REMOVED lines=11> */
[----:B------:R-:W-:Y:S01]  /*10840*/  HFMA2.MMA R119, -RZ, RZ, 0, 0 ;  /* 0x00000000ff777435 */ /* 0x000fe200000001ff */
[----:B------:R-:W-:Y:S02]  /*10850*/  ISETP.NE.AND P1, PT, RZ, UR8, PT ;  /* 0x00000008ff007c0c */ /* 0x000fe4000bf25270 */
[----:B------:R-:W-:Y:S03]  /*10860*/  BSSY B0, `(.L_x_23777) ;  /* 0x00000ff000007945 */ /* 0x000fe60003800000 */
[----:B------:R-:W-:-:S04]  /*10870*/  @!P0 IMAD.MOV.U32 R119, RZ, RZ, 0x500 ;  /* 0x00000500ff778424 */ /* 0x000fc800078e00ff */
[----:B------:R-:W-:Y:S01]  /*10880*/  I2F R143, R119 ;  /* 0x00000077008f7306 */ /* 0x000fe20000201400 */
[----:B0-----:R-:W0:Y:S04]  /*10890*/  SHFL.DOWN PT, R144, R119, 0x2, 0x1f ;  /* 0x08401f0077907f89 */ /* 0x001e2800000e0000 */
[----:B------:R-:W1:Y:S01]  /*108a0*/  @!P0 LDS.64 R116, [R120.X8] ;  /* 0x0000000078748984 */ /* 0x000e620000008a00 */
[----:B------:R-:W-:Y:S01]  /*108b0*/  LOP3.LUT P0, RZ, R118, 0x1f, R0, 0xf8, !PT ;  /* 0x0000001f76ff7812 */ /* 0x000fe2000780f800 */
[----:B0-----:R-:W-:-:S12]  /*108c0*/  IMAD.IADD R139, R144, 0x1, R119 ;  /* 0x00000001908b7824 */ /* 0x001fd800078e0277 */
[----:B------:R-:W-:Y:S01]  /*108d0*/  @!P0 LEA R118, P2, R107, c[0x0][0x1a0], 0x2 ;  /* 0x000068006b768a11 */ /* 0x000fe200078410ff */
[----:B------:R-:W-:Y:S01]  /*108e0*/  I2F R144, R144 ;  /* 0x0000009000907306 */ /* 0x000fe20000201400 */
[----:B------:R-:W-:Y:S07]  /*108f0*/  SHFL.DOWN PT, R150, R139, 0x1, 0x1f ;  /* 0x08201f008b967f89 */ /* 0x000fee00000e0000 */
[----:B------:R-:W0:Y:S01]  /*10900*/  I2F R141, R139 ;  /* 0x0000008b008d7306 */ /* 0x000e220000201400 */
[----:B-1----:R-:W1:Y:S07]  /*10910*/  SHFL.DOWN PT, R121, R116, 0x2, 0x1f ;  /* 0x08401f0074797f89 */ /* 0x002e6e00000e0000 */
[----:B0-----:R-:W0:Y:S01]  /*10920*/  MUFU.RCP R120, R141 ;  /* 0x0000008d00787308 */ /* 0x001e220000001000 */
        /* <DEDUP_REMOVED lines=26> */
[----:B------:R-:W0:Y:S04]  /*10ad0*/  SHFL.IDX PT, R139, R144, RZ, 0x1f ;  /* 0x00001fff908b7589 */ /* 0x000e2800000e0000 */
[----:B------:R-:W1:Y:S01]  /*10ae0*/  SHFL.IDX PT, R120, R120, RZ, 0x1f ;  /* 0x00001fff78787589 */ /* 0x000e6200000e0000 */
[----:B0-----:R-:W-:-:S05]  /*10af0*/  FMUL.FTZ R116, R139, R139 ;  /* 0x0000008b8b747220 */ /* 0x001fca0000410000 */
[----:B------:R-:W-:Y:S01]  /*10b00*/  FSEL R117, R116, RZ, P1 ;  /* 0x000000ff74757208 */ /* 0x000fe20000800000 */
[----:B-1----:R-:W-:Y:S01]  /*10b10*/  FFMA.FTZ R116, R120, R119, c[0x0][0x228] ;  /* 0x00008a0078747623 */ /* 0x002fe20000010077 */
        /* <DEDUP_REMOVED lines=9> */
[----:B0-----:R-:W-:Y:S02]  /*10bb0*/  FSEL R116, R139, RZ, !P1 ;  /* 0x000000ff8b747208 */ /* 0x001fe40004800000 */
[----:B------:R-:W-:-:S03]  /*10bc0*/  IADD3 R140, R140, -0x1, RZ ;  /* 0xffffffff8c8c7810 */ /* 0x000fc60007ffe0ff */
[C---:B------:R-:W-:Y:S02]  /*10bd0*/  FADD.FTZ R64, -R116.reuse, R64 ;  /* 0x0000004074407221 */ /* 0x040fe40000010100 */
[C---:B------:R-:W-:Y:S01]  /*10be0*/  FADD.FTZ R142, -R116.reuse, R61 ;  /* 0x0000003d748e7221 */ /* 0x040fe20000010100 */
[----:B------:R-:W-:Y:S01]  /*10bf0*/  HADD2.F32 R61, -RZ, R43.H1_H1 ;  /* 0x3000002bff3d7230 */ /* 0x000fe20000004100 */
[C---:B------:R-:W-:Y:S02]  /*10c00*/  FADD.FTZ R148, -R116.reuse, R67 ;  /* 0x0000004374947221 */ /* 0x040fe40000010100 */
[C---:B------:R-:W-:Y:S01]  /*10c10*/  FMUL.FTZ R67, R121.reuse, R64 ;  /* 0x0000004079437220 */ /* 0x040fe20000410000 */
[----:B------:R-:W-:Y:S01]  /*10c20*/  HADD2.F32 R64, -RZ, R42.H1_H1 ;  /* 0x3000002aff407230 */ /* 0x000fe20000004100 */
[----:B------:R-:W-:Y:S02]  /*10c30*/  FMUL.FTZ R142, R121, R142 ;  /* 0x0000008e798e7220 */ /* 0x000fe40000410000 */
[----:B------:R-:W-:-:S02]  /*10c40*/  FADD.FTZ R70, -R116, R70 ;  /* 0x0000004674467221 */ /* 0x000fc40000010100 */
[----:B------:R-:W-:Y:S01]  /*10c50*/  FFMA.FTZ R142, R142, R64, R7 ;  /* 0x000000408e8e7223 */ /* 0x000fe20000010007 */
[----:B------:R-:W-:Y:S01]  /*10c60*/  HADD2.F32 R64, -RZ, R39.H0_H0 ;  /* 0x20000027ff407230 */ /* 0x000fe20000004100 */
[C---:B------:R-:W-:Y:S02]  /*10c70*/  FADD.FTZ R154, -R116.reuse, R73 ;  /* 0x00000049749a7221 */ /* 0x040fe40000010100 */
[----:B------:R-:W-:Y:S01]  /*10c80*/  FMUL.FTZ R73, R121, R70 ;  /* 0x0000004679497220 */ /* 0x000fe20000410000 */
[----:B------:R-:W-:Y:S01]  /*10c90*/  HADD2.F32 R70, -RZ, R37.H1_H1 ;  /* 0x30000025ff467230 */ /* 0x000fe20000004100 */
[C---:B------:R-:W-:Y:S02]  /*10ca0*/  FADD.FTZ R68, -R116.reuse, R68 ;  /* 0x0000004474447221 */ /* 0x040fe40000010100 */
[----:B------:R-:W-:Y:S01]  /*10cb0*/  FFMA.FTZ R73, R73, R64, R16 ;  /* 0x0000004049497223 */ /* 0x000fe20000010010 */
[----:B------:R-:W-:Y:S01]  /*10cc0*/  HADD2.F32 R64, -RZ, R36.H0_H0 ;  /* 0x20000024ff407230 */ /* 0x000fe20000004100 */
[----:B------:R-:W-:-:S02]  /*10cd0*/  FADD.FTZ R78, -R116, R78 ;  /* 0x0000004e744e7221 */ /* 0x000fc40000010100 */
[C---:B------:R-:W-:Y:S02]  /*10ce0*/  FADD.FTZ R66, -R116.reuse, R66 ;  /* 0x0000004274427221 */ /* 0x040fe40000010100 */
[C---:B------:R-:W-:Y:S02]  /*10cf0*/  FADD.FTZ R152, -R116.reuse, R71 ;  /* 0x0000004774987221 */ /* 0x040fe40000010100 */
[----:B------:R-:W-:Y:S01]  /*10d00*/  FFMA.FTZ R67, R67, R64, R10 ;  /* 0x0000004043437223 */ /* 0x000fe2000001000a */
[----:B------:R-:W-:Y:S01]  /*10d10*/  HADD2.F32 R64, -RZ, R35.H0_H0 ;  /* 0x20000023ff407230 */ /* 0x000fe20000004100 */
[C---:B------:R-:W-:Y:S02]  /*10d20*/  FADD.FTZ R162, -R116.reuse, R81 ;  /* 0x0000005174a27221 */ /* 0x040fe40000010100 */
[----:B------:R-:W-:Y:S01]  /*10d30*/  FMUL.FTZ R71, R121, R68 ;  /* 0x0000004479477220 */ /* 0x000fe20000410000 */
[----:B------:R-:W-:Y:S01]  /*10d40*/  HADD2.F32 R68, -RZ, R37.H0_H0 ;  /* 0x20000025ff447230 */ /* 0x000fe20000004100 */
[----:B------:R-:W-:-:S02]  /*10d50*/  FADD.FTZ R150, -R116, R69 ;  /* 0x0000004574967221 */ /* 0x000fc40000010100 */
[C---:B------:R-:W-:Y:S02]  /*10d60*/  FMUL.FTZ R81, R121.reuse, R78 ;  /* 0x0000004e79517220 */ /* 0x040fe40000410000 */
[C---:B------:R-:W-:Y:S01]  /*10d70*/  FMUL.FTZ R69, R121.reuse, R66 ;  /* 0x0000004279457220 */ /* 0x040fe20000410000 */
[----:B------:R-:W-:Y:S01]  /*10d80*/  HADD2.F32 R66, -RZ, R39.H1_H1 ;  /* 0x30000027ff427230 */ /* 0x000fe20000004100 */
[C---:B------:R-:W-:Y:S02]  /*10d90*/  FADD.FTZ R74, -R116.reuse, R74 ;  /* 0x0000004a744a7221 */ /* 0x040fe40000010100 */
[C---:B------:R-:W-:Y:S02]  /*10da0*/  FADD.FTZ R160, -R116.reuse, R79 ;  /* 0x0000004f74a07221 */ /* 0x040fe40000010100 */
[----:B------:R-:W-:Y:S02]  /*10db0*/  FMUL.FTZ R152, R121, R152 ;  /* 0x0000009879987220 */ /* 0x000fe40000410000 */
[----:B------:R-:W-:Y:S01]  /*10dc0*/  FFMA.FTZ R81, R81, R64, R96 ;  /* 0x0000004051517223 */ /* 0x000fe20000010060 */
[----:B------:R-:W-:Y:S01]  /*10dd0*/  HADD2.F32 R64, -RZ, R33.H0_H0 ;  /* 0x20000021ff407230 */ /* 0x000fe20000004100 */
[----:B------:R-:W-:-:S02]  /*10de0*/  FADD.FTZ R62, -R116, R62 ;  /* 0x0000003e743e7221 */ /* 0x000fc40000010100 */
[C---:B------:R-:W-:Y:S02]  /*10df0*/  FADD.FTZ R146, -R116.reuse, R65 ;  /* 0x0000004174927221 */ /* 0x040fe40000010100 */
[C---:B------:R-:W-:Y:S02]  /*10e00*/  FADD.FTZ R158, -R116.reuse, R77 ;  /* 0x0000004d749e7221 */ /* 0x040fe40000010100 */
[----:B------:R-:W-:Y:S01]  /*10e10*/  FFMA.FTZ R69, R69, R68, R12 ;  /* 0x0000004445457223 */ /* 0x000fe2000001000c */
[----:B------:R-:W-:Y:S01]  /*10e20*/  HADD2.F32 R68, -RZ, R35.H1_H1 ;  /* 0x30000023ff447230 */ /* 0x000fe20000004100 */
[C---:B------:R-:W-:Y:S01]  /*10e30*/  FMUL.FTZ R77, R121.reuse, R74 ;  /* 0x0000004a794d7220 */ /* 0x040fe20000410000 */
[----:B------:R-:W-:Y:S01]  /*10e40*/  HADD2.F32 R74, -RZ, R31.H1_H1 ;  /* 0x3000001fff4a7230 */ /* 0x000fe20000004100 */
[----:B------:R-:W-:Y:S01]  /*10e50*/  FADD.FTZ R120, -R116, R59 ;  /* 0x0000003b74787221 */ /* 0x000fe20000010100 */
[----:B------:R-:W-:Y:S01]  /*10e60*/  HADD2.F32 R59, -RZ, R43.H0_H0 ;  /* 0x2000002bff3b7230 */ /* 0x000fe20000004100 */
[----:B------:R-:W-:-:S02]  /*10e70*/  FMUL.FTZ R160, R121, R160 ;  /* 0x000000a079a07220 */ /* 0x000fc40000410000 */
[----:B------:R-:W-:Y:S01]  /*10e80*/  FFMA.FTZ R152, R152, R66, R17 ;  /* 0x0000004298987223 */ /* 0x000fe20000010011 */
[----:B------:R-:W-:Y:S01]  /*10e90*/  HADD2.F32 R66, -RZ, R36.H1_H1 ;  /* 0x30000024ff427230 */ /* 0x000fe20000004100 */
[C---:B------:R-:W-:Y:S02]  /*10ea0*/  FADD.FTZ R72, -R116.reuse, R72 ;  /* 0x0000004874487221 */ /* 0x040fe40000010100 */
[C---:B------:R-:W-:Y:S02]  /*10eb0*/  FADD.FTZ R58, -R116.reuse, R58 ;  /* 0x0000003a743a7221 */ /* 0x040fe40000010100 */
[C---:B------:R-:W-:Y:S02]  /*10ec0*/  FMUL.FTZ R62, R121.reuse, R62 ;  /* 0x0000003e793e7220 */ /* 0x040fe40000410000 */
[----:B------:R-:W-:Y:S02]  /*10ed0*/  FMUL.FTZ R146, R121, R146 ;  /* 0x0000009279927220 */ /* 0x000fe40000410000 */
[----:B------:R-:W-:-:S02]  /*10ee0*/  FADD.FTZ R87, -R116, R87 ;  /* 0x0000005774577221 */ /* 0x000fc40000010100 */
[----:B------:R-:W-:Y:S01]  /*10ef0*/  FFMA.FTZ R77, R77, R64, R20 ;  /* 0x000000404d4d7223 */ /* 0x000fe20000010014 */
[--C-:B------:R-:W-:Y:S01]  /*10f00*/  HADD2.F32 R64, -RZ, R32.reuse.H0_H0 ;  /* 0x20000020ff407230 */ /* 0x100fe20000004100 */
[C---:B------:R-:W-:Y:S02]  /*10f10*/  FADD.FTZ R156, -R116.reuse, R75 ;  /* 0x0000004b749c7221 */ /* 0x040fe40000010100 */
[----:B------:R-:W-:Y:S02]  /*10f20*/  FADD.FTZ R76, -R116, R76 ;  /* 0x0000004c744c7221 */ /* 0x000fe40000010100 */
[----:B------:R-:W-:Y:S01]  /*10f30*/  FFMA.FTZ R160, R160, R68, R97 ;  /* 0x00000044a0a07223 */ /* 0x000fe20000010061 */
[----:B------:R-:W-:Y:S01]  /*10f40*/  HADD2.F32 R68, -RZ, R32.H1_H1 ;  /* 0x30000020ff447230 */ /* 0x000fe20000004100 */
[----:B------:R-:W-:Y:S01]  /*10f50*/  FMUL.FTZ R75, R121, R72 ;  /* 0x00000048794b7220 */ /* 0x000fe20000410000 */
[----:B------:R-:W-:Y:S01]  /*10f60*/  HADD2.F32 R72, -RZ, R31.H0_H0 ;  /* 0x2000001fff487230 */ /* 0x000fe20000004100 */
[----:B------:R-:W-:-:S02]  /*10f70*/  FADD.FTZ R144, -R116, R63 ;  /* 0x0000003f74907221 */ /* 0x000fc40000010100 */
[C---:B------:R-:W-:Y:S02]  /*10f80*/  FMUL.FTZ R65, R121.reuse, R58 ;  /* 0x0000003a79417220 */ /* 0x040fe40000410000 */
[C---:B------:R-:W-:Y:S02]  /*10f90*/  FMUL.FTZ R154, R121.reuse, R154 ;  /* 0x0000009a799a7220 */ /* 0x040fe40000410000 */
[----:B------:R-:W-:Y:S01]  /*10fa0*/  FFMA.FTZ R59, R62, R59, R8 ;  /* 0x0000003b3e3b7223 */ /* 0x000fe20000010008 */
[----:B------:R-:W-:Y:S01]  /*10fb0*/  HADD2.F32 R62, -RZ, R41.H1_H1 ;  /* 0x30000029ff3e7230 */ /* 0x000fe20000004100 */
[----:B------:R-:W-:Y:S01]  /*10fc0*/  FFMA.FTZ R146, R146, R66, R11 ;  /* 0x0000004292927223 */ /* 0x000fe2000001000b */
[----:B------:R-:W-:Y:S01]  /*10fd0*/  HADD2.F32 R66, -RZ, R34.H0_H0 ;  /* 0x20000022ff427230 */ /* 0x000fe20000004100 */
[----:B------:R-:W-:Y:S02]  /*10fe0*/  FADD.FTZ R56, -R116, R56 ;  /* 0x0000003874387221 */ /* 0x000fe40000010100 */
[----:B------:R-:W-:-:S02]  /*10ff0*/  FMUL.FTZ R58, R121, R87 ;  /* 0x00000057793a7220 */ /* 0x000fc40000410000 */
[C---:B------:R-:W-:Y:S02]  /*11000*/  FADD.FTZ R85, -R116.reuse, R85 ;  /* 0x0000005574557221 */ /* 0x040fe40000010100 */
[C---:B------:R-:W-:Y:S02]  /*11010*/  FMUL.FTZ R120, R121.reuse, R120 ;  /* 0x0000007879787220 */ /* 0x040fe40000410000 */
[C---:B------:R-:W-:Y:S02]  /*11020*/  FMUL.FTZ R148, R121.reuse, R148 ;  /* 0x0000009479947220 */ /* 0x040fe40000410000 */
[----:B------:R-:W-:Y:S02]  /*11030*/  FMUL.FTZ R79, R121, R76 ;  /* 0x0000004c794f7220 */ /* 0x000fe40000410000 */
[C---:B------:R-:W-:Y:S02]  /*11040*/  FADD.FTZ R80, -R116.reuse, R80 ;  /* 0x0000005074507221 */ /* 0x040fe40000010100 */
[----:B------:R-:W-:-:S02]  /*11050*/  FADD.FTZ R86, -R116, R86 ;  /* 0x0000005674567221 */ /* 0x000fc40000010100 */
[----:B------:R-:W-:Y:S02]  /*11060*/  FFMA.FTZ R64, R75, R64, R18 ;  /* 0x000000404b407223 */ /* 0x000fe40000010012 */
[C---:B------:R-:W-:Y:S01]  /*11070*/  FADD.FTZ R118, -R116.reuse, R57 ;  /* 0x0000003974767221 */ /* 0x040fe20000010100 */
[----:B------:R-:W-:Y:S01]  /*11080*/  HADD2.F32 R57, -RZ, R42.H0_H0 ;  /* 0x2000002aff397230 */ /* 0x000fe20000004100 */
[----:B------:R-:W-:Y:S02]  /*11090*/  FADD.FTZ R60, -R116, R60 ;  /* 0x0000003c743c7221 */ /* 0x000fe40000010100 */
[C---:B------:R-:W-:Y:S02]  /*110a0*/  FMUL.FTZ R144, R121.reuse, R144 ;  /* 0x0000009079907220 */ /* 0x040fe40000410000 */
[----:B------:R-:W-:Y:S02]  /*110b0*/  FFMA.FTZ R75, R154, R68, R19 ;  /* 0x000000449a4b7223 */ /* 0x000fe40000010013 */
[----:B------:R-:W-:-:S02]  /*110c0*/  FMUL.FTZ R63, R121, R56 ;  /* 0x00000038793f7220 */ /* 0x000fc40000410000 */
[----:B------:R-:W-:Y:S01]  /*110d0*/  FFMA.FTZ R68, R58, R74, R105 ;  /* 0x0000004a3a447223 */ /* 0x000fe20000010069 */
[----:B------:R-:W-:Y:S01]  /*110e0*/  HADD2.F32 R58, -RZ, R28.H0_H0 ;  /* 0x2000001cff3a7230 */ /* 0x000fe20000004100 */
[----:B------:R-:W-:Y:S01]  /*110f0*/  FADD.FTZ R164, -R116, R83 ;  /* 0x0000005374a47221 */ /* 0x000fe20000010100 */
[----:B------:R-:W-:Y:S01]  /*11100*/  HADD2.F32 R74, -RZ, R29.H1_H1 ;  /* 0x3000001dff4a7230 */ /* 0x000fe20000004100 */
[----:B------:R-:W-:Y:S01]  /*11110*/  FMUL.FTZ R56, R121, R85 ;  /* 0x0000005579387220 */ /* 0x000fe20000410000 */
[----:B------:R-:W-:Y:S01]  /*11120*/  F2FP.PACK_AB R64, R75, R64 ;  /* 0x000000404b40723e */ /* 0x000fe200000000ff */
[----:B------:R-:W-:Y:S01]  /*11130*/  FFMA.FTZ R120, R120, R62, R5 ;  /* 0x0000003e78787223 */ /* 0x000fe20000010005 */
[----:B------:R-:W-:Y:S01]  /*11140*/  HADD2.F32 R62, -RZ, R40.H1_H1 ;  /* 0x30000028ff3e7230 */ /* 0x000fe20000004100 */
[----:B------:R-:W-:Y:S01]  /*11150*/  FFMA.FTZ R148, R148, R70, R13 ;  /* 0x0000004694947223 */ /* 0x000fe2000001000d */
[----:B------:R-:W-:Y:S01]  /*11160*/  HADD2.F32 R70, -RZ, R33.H1_H1 ;  /* 0x30000021ff467230 */ /* 0x000fe20000004100 */
[----:B------:R-:W-:Y:S01]  /*11170*/  FFMA.FTZ R66, R79, R66, R22 ;  /* 0x000000424f427223 */ /* 0x000fe20000010016 */
[----:B------:R-:W-:Y:S01]  /*11180*/  HADD2.F32 R79, -RZ, R30.H1_H1 ;  /* 0x3000001eff4f7230 */ /* 0x000fe20000004100 */
[----:B------:R-:W-:-:S02]  /*11190*/  FMUL.FTZ R83, R121, R80 ;  /* 0x0000005079537220 */ /* 0x000fc40000410000 */
[C---:B------:R-:W-:Y:S02]  /*111a0*/  FMUL.FTZ R85, R121.reuse, R86 ;  /* 0x0000005679557220 */ /* 0x040fe40000410000 */
[C---:B------:R-:W-:Y:S02]  /*111b0*/  FMUL.FTZ R118, R121.reuse, R118 ;  /* 0x0000007679767220 */ /* 0x040fe40000410000 */
[C---:B------:R-:W-:Y:S02]  /*111c0*/  FMUL.FTZ R60, R121.reuse, R60 ;  /* 0x0000003c793c7220 */ /* 0x040fe40000410000 */
[----:B------:R-:W-:Y:S02]  /*111d0*/  FMUL.FTZ R156, R121, R156 ;  /* 0x0000009c799c7220 */ /* 0x000fe40000410000 */
[----:B------:R-:W-:Y:S01]  /*111e0*/  FFMA.FTZ R144, R144, R61, R9 ;  /* 0x0000003d90907223 */ /* 0x000fe20000010009 */
[----:B------:R-:W-:Y:S01]  /*111f0*/  HADD2.F32 R61, -RZ, R41.H0_H0 ;  /* 0x20000029ff3d7230 */ /* 0x000fe20000004100 */
[----:B------:R-:W-:-:S02]  /*11200*/  FADD.FTZ R82, -R116, R82 ;  /* 0x0000005274527221 */ /* 0x000fc40000010100 */
[----:B------:R-:W-:Y:S01]  /*11210*/  FADD.FTZ R92, -R116, R92 ;  /* 0x0000005c745c7221 */ /* 0x000fe20000010100 */
[----:B------:R-:W-:Y:S01]  /*11220*/  F2FP.PACK_AB R59, R144, R59 ;  /* 0x0000003b903b723e */ /* 0x000fe200000000ff */
[----:B------:R-:W-:Y:S02]  /*11230*/  FADD.FTZ R84, -R116, R84 ;  /* 0x0000005474547221 */ /* 0x000fe40000010100 */
[----:B------:R-:W-:Y:S02]  /*11240*/  IMAD R140, R140, c[0x0][0x168], RZ ;  /* 0x00005a008c8c7a24 */ /* 0x000fe400078e02ff */
[C---:B------:R-:W-:Y:S02]  /*11250*/  FADD.FTZ R88, -R116.reuse, R88 ;  /* 0x0000005874587221 */ /* 0x040fe40000010100 */
[C---:B------:R-:W-:Y:S02]  /*11260*/  FADD.FTZ R89, -R116.reuse, R89 ;  /* 0x0000005974597221 */ /* 0x040fe40000010100 */
[----:B------:R-:W-:-:S02]  /*11270*/  FADD.FTZ R90, -R116, R90 ;  /* 0x0000005a745a7221 */ /* 0x000fc40000010100 */
[C---:B------:R-:W-:Y:S02]  /*11280*/  FADD.FTZ R91, -R116.reuse, R91 ;  /* 0x0000005b745b7221 */ /* 0x040fe40000010100 */
[C---:B------:R-:W-:Y:S02]  /*11290*/  FADD.FTZ R93, -R116.reuse, R93 ;  /* 0x0000005d745d7221 */ /* 0x040fe40000010100 */
[C---:B------:R-:W-:Y:S02]  /*112a0*/  FADD.FTZ R94, -R116.reuse, R94 ;  /* 0x0000005e745e7221 */ /* 0x040fe40000010100 */
[----:B------:R-:W-:Y:S01]  /*112b0*/  FFMA.FTZ R85, R85, R72, R104 ;  /* 0x0000004855557223 */ /* 0x000fe20000010068 */
[----:B------:R-:W-:Y:S01]  /*112c0*/  HADD2.F32 R72, -RZ, R29.H0_H0 ;  /* 0x2000001dff487230 */ /* 0x000fe20000004100 */
[----:B------:R-:W-:Y:S01]  /*112d0*/  FFMA.FTZ R83, R83, R58, R98 ;  /* 0x0000003a53537223 */ /* 0x000fe20000010062 */
[----:B------:R-:W-:Y:S01]  /*112e0*/  HADD2.F32 R58, -RZ, R26.H0_H0 ;  /* 0x2000001aff3a7230 */ /* 0x000fe20000004100 */
[----:B------:R-:W-:-:S02]  /*112f0*/  FADD.FTZ R116, -R116, R95 ;  /* 0x0000005f74747221 */ /* 0x000fc40000010100 */
        /* <DEDUP_REMOVED lines=8> */
[C---:B------:R-:W-:Y:S02]  /*11380*/  FMUL.FTZ R95, R121.reuse, R82 ;  /* 0x00000052795f7220 */ /* 0x040fe40000410000 */
[----:B------:R-:W-:-:S02]  /*11390*/  FMUL.FTZ R92, R121, R92 ;  /* 0x0000005c795c7220 */ /* 0x000fc40000410000 */
[C---:B------:R-:W-:Y:S02]  /*113a0*/  FMUL.FTZ R162, R121.reuse, R162 ;  /* 0x000000a279a27220 */ /* 0x040fe40000410000 */
[C---:B------:R-:W-:Y:S02]  /*113b0*/  FMUL.FTZ R164, R121.reuse, R164 ;  /* 0x000000a479a47220 */ /* 0x040fe40000410000 */
[----:B------:R-:W-:Y:S02]  /*113c0*/  FMUL.FTZ R117, R121, R84 ;  /* 0x0000005479757220 */ /* 0x000fe40000410000 */
[----:B------:R-:W-:Y:S01]  /*113d0*/  FFMA.FTZ R65, R65, R61, R4 ;  /* 0x0000003d41417223 */ /* 0x000fe20000010004 */
[----:B------:R-:W-:Y:S01]  /*113e0*/  SHF.R.S32.HI R61, RZ, 0x1f, R140 ;  /* 0x0000001fff3d7819 */ /* 0x000fe2000001148c */
[----:B------:R-:W-:Y:S01]  /*113f0*/  FFMA.FTZ R95, R95, R72, R100 ;  /* 0x000000485f5f7223 */ /* 0x000fe20000010064 */
[--C-:B------:R-:W-:Y:S01]  /*11400*/  HADD2.F32 R72, -RZ, R27.reuse.H0_H0 ;  /* 0x2000001bff487230 */ /* 0x100fe20000004100 */
[----:B------:R-:W-:Y:S01]  /*11410*/  FFMA.FTZ R92, R92, R58, R111 ;  /* 0x0000003a5c5c7223 */ /* 0x000fe2000001006f */
[----:B------:R-:W-:Y:S01]  /*11420*/  HADD2.F32 R58, -RZ, R24.H1_H1 ;  /* 0x30000018ff3a7230 */ /* 0x000fe20000004100 */
[----:B------:R-:W-:Y:S01]  /*11430*/  FFMA.FTZ R63, R63, R60, R2 ;  /* 0x0000003c3f3f7223 */ /* 0x000fe20000010002 */
[----:B------:R-:W-:Y:S01]  /*11440*/  LEA.HI R60, R61, R140, RZ, 0x3 ;  /* 0x0000008c3d3c7211 */ /* 0x000fe200078f18ff */
[----:B------:R-:W-:Y:S01]  /*11450*/  FFMA.FTZ R62, R71, R62, R14 ;  /* 0x0000003e473e7223 */ /* 0x000fe2000001000e */
[----:B------:R-:W-:Y:S01]  /*11460*/  HADD2.F32 R71, -RZ, R34.H1_H1 ;  /* 0x30000022ff477230 */ /* 0x000fe20000004100 */
[----:B------:R-:W-:Y:S01]  /*11470*/  FFMA.FTZ R70, R117, R70, R102 ;  /* 0x0000004675467223 */ /* 0x000fe20000010066 */
[----:B------:R-:W-:Y:S01]  /*11480*/  LOP3.LUT R117, R0, 0x7f, RZ, 0xc0, !PT ;  /* 0x0000007f00757812 */ /* 0x000fe200078ec0ff */
[----:B------:R-:W-:Y:S01]  /*11490*/  FFMA.FTZ R164, R164, R74, R101 ;  /* 0x0000004aa4a47223 */ /* 0x000fe20000010065 */
[----:B------:R-:W-:Y:S01]  /*114a0*/  HADD2.F32 R74, -RZ, R27.H1_H1 ;  /* 0x3000001bff4a7230 */ /* 0x000fe20000004100 */
[----:B------:R-:W-:Y:S01]  /*114b0*/  FFMA.FTZ R162, R162, R56, R99 ;  /* 0x00000038a2a27223 */ /* 0x000fe20000010063 */
[----:B------:R-:W-:Y:S01]  /*114c0*/  HADD2.F32 R56, -RZ, R26.H1_H1 ;  /* 0x3000001aff387230 */ /* 0x000fe20000004100 */
[C---:B------:R-:W-:Y:S01]  /*114d0*/  FMUL.FTZ R150, R121.reuse, R150 ;  /* 0x0000009679967220 */ /* 0x040fe20000410000 */
[----:B------:R-:W-:Y:S01]  /*114e0*/  HADD2.F32 R61, -RZ, R38.H1_H1 ;  /* 0x30000026ff3d7230 */ /* 0x000fe20000004100 */
[C---:B------:R-:W-:Y:S01]  /*114f0*/  FMUL.FTZ R158, R121.reuse, R158 ;  /* 0x0000009e799e7220 */ /* 0x040fe20000410000 */
[----:B------:R-:W-:Y:S01]  /*11500*/  LEA.HI.SX32 R84, R60, R117, 0x1d ;  /* 0x000000753c547211 */ /* 0x000fe200078feaff */
[C---:B------:R-:W-:Y:S01]  /*11510*/  FMUL.FTZ R87, R121.reuse, R88 ;  /* 0x0000005879577220 */ /* 0x040fe20000410000 */
[----:B------:R-:W-:Y:S01]  /*11520*/  F2FP.PACK_AB R60, R146, R67 ;  /* 0x00000043923c723e */ /* 0x000fe200000000ff */
[C---:B------:R-:W-:Y:S01]  /*11530*/  FMUL.FTZ R89, R121.reuse, R89 ;  /* 0x0000005979597220 */ /* 0x040fe20000410000 */
[C---:B------:R-:W-:Y:S01]  /*11540*/  IADD3 R82, R84.reuse, 0x80, RZ ;  /* 0x0000008054527810 */ /* 0x040fe20007ffe0ff */
[C---:B------:R-:W-:Y:S01]  /*11550*/  FMUL.FTZ R90, R121.reuse, R90 ;  /* 0x0000005a795a7220 */ /* 0x040fe20000410000 */
[C---:B------:R-:W-:Y:S01]  /*11560*/  IADD3 R80, R84.reuse, 0x100, RZ ;  /* 0x0000010054507810 */ /* 0x040fe20007ffe0ff */
[C---:B------:R-:W-:Y:S01]  /*11570*/  FMUL.FTZ R91, R121.reuse, R91 ;  /* 0x0000005b795b7220 */ /* 0x040fe20000410000 */
[C---:B------:R-:W-:Y:S01]  /*11580*/  IADD3 R78, R84.reuse, 0x180, RZ ;  /* 0x00000180544e7810 */ /* 0x040fe20007ffe0ff */
[C---:B------:R-:W-:Y:S01]  /*11590*/  FMUL.FTZ R93, R121.reuse, R93 ;  /* 0x0000005d795d7220 */ /* 0x040fe20000410000 */
[----:B------:R-:W-:Y:S01]  /*115a0*/  IADD3 R76, R84, 0x200, RZ ;  /* 0x00000200544c7810 */ /* 0x000fe20007ffe0ff */
[C---:B------:R-:W-:Y:S01]  /*115b0*/  FMUL.FTZ R94, R121.reuse, R94 ;  /* 0x0000005e795e7220 */ /* 0x040fe20000410000 */
[----:B------:R-:W-:Y:S01]  /*115c0*/  F2FP.PACK_AB R67, R160, R81 ;  /* 0x00000051a043723e */ /* 0x000fe200000000ff */
[----:B------:R-:W-:Y:S01]  /*115d0*/  FMUL.FTZ R121, R121, R116 ;  /* 0x0000007479797220 */ /* 0x000fe20000410000 */
[----:B------:R-:W-:Y:S01]  /*115e0*/  F2FP.PACK_AB R70, R79, R70 ;  /* 0x000000464f46723e */ /* 0x000fe200000000ff */
[----:B------:R-:W-:Y:S01]  /*115f0*/  FFMA.FTZ R94, R94, R72, R113 ;  /* 0x000000485e5e7223 */ /* 0x000fe20000010071 */
[--C-:B------:R-:W-:Y:S01]  /*11600*/  HADD2.F32 R72, -RZ, R25.reuse.H0_H0 ;  /* 0x20000019ff487230 */ /* 0x100fe20000004100 */
[----:B------:R-:W-:Y:S01]  /*11610*/  FFMA.FTZ R89, R89, R58, R108 ;  /* 0x0000003a59597223 */ /* 0x000fe2000001006c */
[----:B------:R-:W-:Y:S01]  /*11620*/  F2FP.PACK_AB R58, R142, R57 ;  /* 0x000000398e3a723e */ /* 0x000fe200000000ff */
        /* <DEDUP_REMOVED lines=8> */
[----:B------:R-:W-:Y:S01]  /*116b0*/  IMAD.MOV.U32 R77, RZ, RZ, 0x10 ;  /* 0x00000010ff4d7424 */ /* 0x000fe200078e00ff */
        /* <DEDUP_REMOVED lines=22> */
[----:B------:R-:W-:-:S02]  /*11820*/  IMAD.WIDE.U32 R76, R76, R77, c[0x0][0x208] ;  /* 0x000082004c4c7625 */ /* 0x000fc400078e004d */
[----:B------:R0:W-:Y:S04]  /*11830*/  STG.E.128 [R78.64], R68 ;  /* 0x000000444e007986 */ /* 0x0001e8000c101d06 */
[----:B------:R0:W-:Y:S02]  /*11840*/  STG.E.128 [R76.64], R72 ;  /* 0x000000484c007986 */ /* 0x0001e4000c101d06 */
.L_x_23778:
[----:B0-----:R-:W-:Y:S05]  /*11850*/  BSYNC B0 ;  /* 0x0000000000007941 */ /* 0x001fea0003800000 */
.L_x_23777:
[----:B------:R-:W-:Y:S02]  /*11860*/  IADD3 R107, R107, c[0x0][0x160], RZ ;  /* 0x000058006b6b7a10 */ /* 0x000fe40007ffe0ff */
[----:B------:R-:W-:Y:S02]  /*11870*/  LOP3.LUT P1, RZ, R130, 0xff, RZ, 0xc0, !PT ;  /* 0x000000ff82ff7812 */ /* 0x000fe4000782c0ff */
[----:B------:R-:W-:Y:S02]  /*11880*/  ISETP.GE.AND P0, PT, R107, c[0x0][0x164], PT ;  /* 0x000059006b007a0c */ /* 0x000fe40003f06270 */
[----:B------:R-:W-:-:S11]  /*11890*/  SEL R130, RZ, 0x1, P1 ;  /* 0x00000001ff827807 */ /* 0x000fd60000800000 */
[----:B------:R-:W-:Y:S01]  /*118a0*/  @P0 CALL.REL.NOINC `(.L_x_23779) ;  /* 0x0000001000000944 */ /* 0x000fe20003c00000 */
[----:B------:R-:W-:Y:S05]  /*118b0*/  BRA `(.L_x_23780) ;  /* 0xfffef13000007947 */ /* 0x000fea000383ffff */
.L_x_23779:
[----:B------:R-:W-:Y:S05]  /*118c0*/  EXIT ;  /* 0x000000000000794d */ /* 0x000fea0003800000 */
.L_x_23775:
[----:B------:R-:W-:Y:S01]  /*118d0*/  MOV R121, 0x1 ;  /* 0x0000000100797802 */ /* 0x000fe20000000f00 */
[----:B------:R-:W-:Y:S01]  /*118e0*/  IMAD.MOV.U32 R117, RZ, RZ, 0x1f ;  /* 0x0000001fff757424 */ /* 0x000fe200078e00ff */
[----:B------:R-:W-:Y:S01]  /*118f0*/  MOV R118, 0x11920 ;  /* 0x0001192000767802 */ /* 0x000fe20000000f00 */
[----:B------:R-:W-:Y:S02]  /*11900*/  IMAD.MOV.U32 R120, RZ, RZ, -0x1 ;  /* 0xffffffffff787424 */ /* 0x000fe400078e00ff */
[----:B------:R-:W-:Y:S05]  /*11910*/  CALL.REL.NOINC `($__internal_107_$__cuda_sm70_shflsync_bfly_p) ;  /* 0x0000089000007944 */ /* 0x000fea0003c00000 */
[----:B-1----:R-:W-:Y:S01]  /*11920*/  MOV R116, R121 ;  /* 0x0000007900747202 */ /* 0x002fe20000000f00 */
[----:B0-----:R-:W-:Y:S05]  /*11930*/  BRA `(.L_x_23781) ;  /* 0xffffe81000007947 */ /* 0x001fea000383ffff */
.L_x_23776:
[----:B------:R-:W-:Y:S01]  /*11940*/  IMAD.MOV.U32 R121, RZ, RZ, 0x2 ;  /* 0x00000002ff797424 */ /* 0x000fe200078e00ff */
[----:B------:R-:W-:Y:S01]  /*11950*/  MOV R120, 0xffffffff ;  /* 0xffffffff00787802 */ /* 0x000fe20000000f00 */
[----:B------:R-:W-:Y:S01]  /*11960*/  IMAD.MOV.U32 R117, RZ, RZ, 0x1f ;  /* 0x0000001fff757424 */ /* 0x000fe200078e00ff */
[----:B------:R-:W-:Y:S02]  /*11970*/  MOV R118, 0x11990 ;  /* 0x0001199000767802 */ /* 0x000fe40000000f00 */
[----:B------:R-:W-:Y:S05]  /*11980*/  CALL.REL.NOINC `($__internal_107_$__cuda_sm70_shflsync_bfly_p) ;  /* 0x0000082000007944 */ /* 0x000fea0003c00000 */
[----:B01----:R-:W-:Y:S01]  /*11990*/  FADD.FTZ R144, R144, R121 ;  /* 0x0000007990907221 */ /* 0x003fe20000010000 */
[----:B------:R-:W-:Y:S01]  /*119a0*/  MOV R120, 0xffffffff ;  /* 0xffffffff00787802 */ /* 0x000fe20000000f00 */
[----:B------:R-:W-:Y:S01]  /*119b0*/  IMAD.MOV.U32 R121, RZ, RZ, 0x4 ;  /* 0x00000004ff797424 */ /* 0x000fe200078e00ff */
[----:B------:R-:W-:Y:S01]  /*119c0*/  MOV R118, 0x119f0 ;  /* 0x000119f000767802 */ /* 0x000fe20000000f00 */
[----:B------:R-:W-:-:S02]  /*119d0*/  IMAD.MOV.U32 R117, RZ, RZ, 0x1f ;  /* 0x0000001fff757424 */ /* 0x000fc400078e00ff */
        /* <DEDUP_REMOVED lines=99> */
[----:B------:R-:W-:Y:S05]  /*12010*/  CALL.REL.NOINC `($__internal_107_$__cuda_sm70_shflsync_bfly_p) ;  /* 0x0000019000007944 */ /* 0x000fea0003c00000 */
[----:B01----:R-:W-:Y:S01]  /*12020*/  FADD.FTZ R144, R144, R121 ;  /* 0x0000007990907221 */ /* 0x003fe20000010000 */
[----:B------:R-:W-:Y:S01]  /*12030*/  MOV R120, 0xffffffff ;  /* 0xffffffff00787802 */ /* 0x000fe20000000f00 */
[----:B------:R-:W-:Y:S01]  /*12040*/  IMAD.MOV.U32 R121, RZ, RZ, 0x2 ;  /* 0x00000002ff797424 */ /* 0x000fe200078e00ff */
[----:B------:R-:W-:Y:S01]  /*12050*/  MOV R118, 0x12080 ;  /* 0x0001208000767802 */ /* 0x000fe20000000f00 */
[----:B------:R-:W-:Y:S02]  /*12060*/  IMAD.MOV.U32 R117, RZ, RZ, 0x1f ;  /* 0x0000001fff757424 */ /* 0x000fe400078e00ff */
        /* <DEDUP_REMOVED lines=19> */
[----:B01----:R-:W-:Y:S05]  /*121a0*/  BRA `(.L_x_23782) ;  /* 0xffffe5e000007947 */ /* 0x003fea000383ffff */
        .weak           $__internal_107_$__cuda_sm70_shflsync_bfly_p
        .type           $__internal_107_$__cuda_sm70_shflsync_bfly_p,@function
        .size           $__internal_107_$__cuda_sm70_shflsync_bfly_p,(.L_x_36147 - $__internal_107_$__cuda_sm70_shflsync_bfly_p)
$__internal_107_$__cuda_sm70_shflsync_bfly_p:
[----:B------:R-:W-:Y:S01]  /*121b0*/  IMAD.MOV.U32 R119, RZ, RZ, 0x0 ;  /* 0x00000000ff777424 */ /* 0x000fe200078e00ff */
[----:B------:R-:W-:Y:S04]  /*121c0*/  WARPSYNC R120 ;  /* 0x0000007800007348 */ /* 0x000fe80003800000 */
[----:B------:R0:W1:Y:S01]  /*121d0*/  SHFL.BFLY PT, R121, R144, R121, R117 ;  /* 0x0c00007990797389 */ /* 0x00006200000e0075 */
[----:B------:R-:W-:Y:S05]  /*121e0*/  RET.REL.NODEC R118 `(_ZN10layer_norm13ln_fwd_kernelINS_13Kernel_traitsI6__halfS2_fS2_fjLj5120ELj1ELj1ELj4ELj16ENS_18Kernel_traits_baseILj5120ES2_S2_fS2_fjLj128EEEEELb1ELb0ELb1ELb1EEEvNS_9FwdParamsE) ;  /* 0xfffede1076007950 */ /* 0x000fea0003c3ffff */
.L_x_23783:
        /* <DEDUP_REMOVED lines=9> */
.L_x_36147:


//--------------------- .text._ZN10layer_norm13ln_fwd_kernelINS_13Kernel_traitsI6__halfS2_fS2_fjLj5120ELj1ELj1ELj4ELj16ENS_18Kernel_traits_baseILj5120ES2_S2_fS2_fjLj128EEEEELb1ELb1ELb0ELb0EEEvNS_9FwdParamsE --------------------------
	.section	.text._ZN10layer_norm13ln_fwd_kernelINS_13Kernel_traitsI6__halfS2_fS2_fjLj5120ELj1ELj1ELj4ELj16ENS_18Kernel_traits_baseILj5120ES2_S2_fS2_fjLj128EEEEELb1ELb1ELb0ELb0EEEvNS_9FwdParamsE,"ax",@progbits
	.sectioninfo	@"SHI_REGISTERS=225"
	.align	128
        .global         _ZN10layer_norm13ln_fwd_kernelINS_13Kernel_traitsI6__halfS2_fS2_fjLj5120ELj1ELj1ELj4ELj16ENS_18Kernel_traits_baseILj5120ES2_S2_fS2_fjLj128EEEEELb1ELb1ELb0ELb0EEEvNS_9FwdParamsE
        .type           _ZN10layer_norm13ln_fwd_kernelINS_13Kernel_traitsI6__halfS2_fS2_fjLj5120ELj1ELj1ELj4ELj16ENS_18Kernel_traits_baseILj5120ES2_S2_fS2_fjLj128EEEEELb1ELb1ELb0ELb0EEEvNS_9FwdParamsE,@function
        .size           _ZN10layer_norm13ln_fwd_kernelINS_13Kernel_traitsI6__halfS2_fS2_fjLj5120ELj1ELj1ELj4ELj16ENS_18Kernel_traits_baseILj5120ES2_S2_fS2_fjLj128EEEEELb1ELb1ELb0ELb0EEEvNS_9FwdParamsE,(.L_x_36148 - _ZN10layer_norm13ln_fwd_kernelINS_13Kernel_traitsI6__halfS2_fS2_fjLj5120ELj1ELj1ELj4ELj16ENS_18Kernel_traits_baseILj5120ES2_S2_fS2_fjLj128EEEEELb1ELb1ELb0ELb0EEEvNS_9FwdParamsE)
        .other          _ZN10layer_norm13ln_fwd_kernelINS_13Kernel_traitsI6__halfS2_fS2_fjLj5120ELj1ELj1ELj4ELj16ENS_18Kernel_traits_baseILj5120ES2_S2_fS2_fjLj128EEEEELb1ELb1ELb0ELb0EEEvNS_9FwdParamsE,@"STO_CUDA_ENTRY STV_DEFAULT"
_ZN10layer_norm13ln_fwd_kernelINS_13Kernel_traitsI6__halfS2_fS2_fjLj5120ELj1ELj1ELj4ELj16ENS_18Kernel_traits_baseILj5120ES2_S2_fS2_fjLj128EEEEELb1ELb1ELb0ELb0EEEvNS_9FwdParamsE:
.text._ZN10layer_norm13ln_fwd_kernelINS_13Kernel_traitsI6__halfS2_fS2_fjLj5120ELj1ELj1ELj4ELj16ENS_18Kernel_traits_baseILj5120ES2_S2_fS2_fjLj128EEEEELb1ELb1ELb0ELb0EEEvNS_9FwdParamsE:
        /* <DEDUP_REMOVED lines=82> */
.L_x_23785:
[----:B0-----:R-:W-:Y:S05]  /*0520*/  BSYNC B0 ;  /* 0x0000000000007941 */ /* 0x001fea0003800000 */
.L_x_23784:
        /* <DEDUP_REMOVED lines=16> */
.L_x_23787:
[----:B0-----:R-:W-:Y:S05]  /*0630*/  BSYNC B0 ;  /* 0x0000000000007941 */ /* 0x001fea0003800000 */
.L_x_23786:
        /* <DEDUP_REMOVED lines=16> */
.L_x_23789:
[----:B0-----:R-:W-:Y:S05]  /*0740*/  BSYNC B0 ;  /* 0x0000000000007941 */ /* 0x001fea0003800000 */
.L_x_23788:
        /* <DEDUP_REMOVED lines=16> */
.L_x_23791:
[----:B0-----:R-:W-:Y:S05]  /*0850*/  BSYNC B0 ;  /* 0x0000000000007941 */ /* 0x001fea0003800000 */
.L_x_23790:
        /* <DEDUP_REMOVED lines=15> */
.L_x_23793:
[----:B0-----:R-:W-:Y:S05]  /*0950*/  BSYNC B0 ;  /* 0x0000000000007941 */ /* 0x001fea0003800000 */
.L_x_23792:
        /* <DEDUP_REMOVED lines=12> */
[----:B------:R-:W-:Y:S01]  /*0a20*/  IADD3 R188, R112, -0x4ab325aa, RZ ;  /* 0xb54cda5670bc7810 */ /* 0x000fe20007ffe0ff */
[----:B------:R-:W-:Y:S01]  /*0a30*/  HADD2.F32 R106, -RZ, R53.H1_H1 ;  /* 0x30000035ff6a7230 */ /* 0x000fe20000004100 */
[----:B------:R-:W-:Y:S01]  /*0a40*/  LOP3.LUT R53, R183, 0x7f, RZ, 0xc0, !PT ;  /* 0x0000007fb7357812 */ /* 0x000fe200078ec0ff */
[--C-:B------:R-:W-:Y:S01]  /*0a50*/  HADD2.F32 R159, -RZ, R64.reuse.H0_H0 ;  /* 0x20000040ff9f7230 */ /* 0x100fe20000004100 */
[----:B------:R-:W-:Y:S01]  /*0a60*/  SHF.R.U32.HI R183, RZ, 0x2, R183 ;  /* 0x00000002ffb77819 */ /* 0x000fe200000116b7 */
[----:B------:R-:W-:Y:S01]  /*0a70*/  HADD2.F32 R162, -RZ, R64.H1_H1 ;  /* 0x30000040ffa27230 */ /* 0x000fe20000004100 */
[----:B------:R-:W-:Y:S01]  /*0a80*/  LOP3.LUT R64, R49, 0x60, RZ, 0xc0, !PT ;  /* 0x0000006031407812 */ /* 0x000fe200078ec0ff */
[--C-:B------:R-:W-:Y:S01]  /*0a90*/  HADD2.F32 R175, -RZ, R56.reuse.H0_H0 ;  /* 0x20000038ffaf7230 */ /* 0x100fe20000004100 */
[----:B------:R-:W-:Y:S01]  /*0aa0*/  LOP3.LUT R97, R97, R18, R34, 0x96, !PT ;  /* 0x0000001261617212 */ /* 0x000fe200078e9622 */
[----:B------:R-:W-:Y:S01]  /*0ab0*/  HADD2.F32 R178, -RZ, R56.H1_H1 ;  /* 0x30000038ffb27230 */ /* 0x000fe20000004100 */
[----:B------:R-:W-:Y:S01]  /*0ac0*/  IADD3 R64, R53, -R64, RZ ;  /* 0x8000004035407210 */ /* 0x000fe20007ffe0ff */
[--C-:B------:R-:W-:Y:S01]  /*0ad0*/  HADD2.F32 R177, -RZ, R57.reuse.H0_H0 ;  /* 0x20000039ffb17230 */ /* 0x100fe20000004100 */
[C---:B------:R-:W-:Y:S01]  /*0ae0*/  IADD3 R189, R113.reuse, 0x646e171e, RZ ;  /* 0x646e171e71bd7810 */ /* 0x040fe20007ffe0ff */
[----:B------:R-:W-:Y:S01]  /*0af0*/  HADD2.F32 R179, -RZ, R57.H1_H1 ;  /* 0x30000039ffb37230 */ /* 0x000fe20000004100 */
[----:B------:R-:W-:Y:S01]  /*0b00*/  IMAD.WIDE.U32 R56, R184, -0x326172a9, RZ ;  /* 0xcd9e8d57b8387825 */ /* 0x000fe200078e00ff */
[----:B------:R-:W-:Y:S01]  /*0b10*/  IMNMX R64, RZ, R64, !PT ;  /* 0x00000040ff407217 */ /* 0x000fe20007800200 */
[--C-:B------:R-:W-:Y:S01]  /*0b20*/  HADD2.F32 R105, -RZ, R54.reuse.H0_H0 ;  /* 0x20000036ff697230 */ /* 0x100fe20000004100 */
[----:B------:R-:W-:Y:S01]  /*0b30*/  IADD3 R187, R113, 0x1fd5c5a3, RZ ;  /* 0x1fd5c5a371bb7810 */ /* 0x000fe20007ffe0ff */
[----:B------:R-:W-:Y:S01]  /*0b40*/  HADD2.F32 R108, -RZ, R54.H1_H1 ;  /* 0x30000036ff6c7230 */ /* 0x000fe20000004100 */
[----:B------:R-:W-:Y:S01]  /*0b50*/  LOP3.LUT R54, R57, R96, R188, 0x96, !PT ;  /* 0x0000006039367212 */ /* 0x000fe200078e96bc */
[--C-:B------:R-:W-:Y:S01]  /*0b60*/  HADD2.F32 R0, -RZ, R52.reuse.H0_H0 ;  /* 0x20000034ff007230 */ /* 0x100fe20000004100 */
[----:B------:R-:W-:Y:S01]  /*0b70*/  LOP3.LUT R57, R183, 0x3fffffe0, RZ, 0xc0, !PT ;  /* 0x3fffffe0b7397812 */ /* 0x000fe200078ec0ff */
[----:B------:R-:W-:Y:S01]  /*0b80*/  HADD2.F32 R104, -RZ, R52.H1_H1 ;  /* 0x30000034ff687230 */ /* 0x000fe20000004100 */
[----:B------:R-:W-:Y:S01]  /*0b90*/  IMNMX R64, R64, 0x20, PT ;  /* 0x0000002040407817 */ /* 0x000fe20003800200 */
[--C-:B------:R-:W-:Y:S01]  /*0ba0*/  HADD2.F32 R180, -RZ, R58.reuse.H0_H0 ;  /* 0x2000003affb47230 */ /* 0x100fe20000004100 */
[----:B------:R-:W-:Y:S01]  /*0bb0*/  IMAD.SHL.U32 R52, R49, 0x20, RZ ;  /* 0x0000002031347824 */ /* 0x000fe200078e00ff */
[----:B------:R-:W-:Y:S01]  /*0bc0*/  HADD2.F32 R182, -RZ, R58.H1_H1 ;  /* 0x3000003affb67230 */ /* 0x000fe20000004100 */
[----:B------:R-:W-:Y:S01]  /*0bd0*/  IADD3 R186, R112, 0x5384540f, RZ ;  /* 0x5384540f70ba7810 */ /* 0x000fe20007ffe0ff */
[----:B------:R-:W-:Y:S01]  /*0be0*/  IMAD.IADD R64, R64, 0x1, R57 ;  /* 0x0000000140407824 */ /* 0x000fe200078e0239 */
[--C-:B------:R-:W-:Y:S01]  /*0bf0*/  HADD2.F32 R181, -RZ, R59.reuse.H0_H0 ;  /* 0x2000003bffb57230 */ /* 0x100fe20000004100 */
[----:B------:R-:W-:Y:S01]  /*0c00*/  IADD3 R183, R112, -0xe443238, RZ ;  /* 0xf1bbcdc870b77810 */ /* 0x000fe20007ffe0ff */
[----:B------:R-:W-:Y:S01]  /*0c10*/  HADD2.F32 R190, -RZ, R59.H1_H1 ;  /* 0x3000003bffbe7230 */ /* 0x000fe20000004100 */
[----:B------:R-:W-:Y:S01]  /*0c20*/  IMAD.WIDE.U32 R58, R97, -0x2daee0ad, RZ ;  /* 0xd2511f53613a7825 */ /* 0x000fe200078e00ff */
[--C-:B------:R-:W-:Y:S01]  /*0c30*/  HADD2.F32 R107, -RZ, R55.reuse.H0_H0 ;  /* 0x20000037ff6b7230 */ /* 0x100fe20000004100 */
[----:B------:R-:W-:Y:S01]  /*0c40*/  IADD3 R185, R113, -0x24c28bd8, RZ ;  /* 0xdb3d742871b97810 */ /* 0x000fe20007ffe0ff */
[----:B------:R-:W-:Y:S01]  /*0c50*/  HADD2.F32 R110, -RZ, R55.H1_H1 ;  /* 0x30000037ff6e7230 */ /* 0x000fe20000004100 */
[----:B------:R-:W-:Y:S01]  /*0c60*/  IMAD.SHL.U32 R64, R64, 0x8, RZ ;  /* 0x0000000840407824 */ /* 0x000fe200078e00ff */
[--C-:B------:R-:W-:Y:S01]  /*0c70*/  HADD2.F32 R163, -RZ, R66.reuse.H0_H0 ;  /* 0x20000042ffa37230 */ /* 0x100fe20000004100 */
[----:B------:R-:W-:Y:S01]  /*0c80*/  IMAD.WIDE.U32 R54, R54, -0x2daee0ad, RZ ;  /* 0xd2511f5336367825 */ /* 0x000fe200078e00ff */
[----:B------:R-:W-:Y:S01]  /*0c90*/  HADD2.F32 R166, -RZ, R66.H1_H1 ;  /* 0x30000042ffa67230 */ /* 0x000fe20000004100 */
[----:B------:R-:W-:Y:S01]  /*0ca0*/  LOP3.LUT R66, R52, 0x3e0, RZ, 0xc0, !PT ;  /* 0x000003e034427812 */ /* 0x000fe200078ec0ff */
[--C-:B------:R-:W-:Y:S01]  /*0cb0*/  HADD2.F32 R33, -RZ, R12.reuse.H0_H0 ;  /* 0x2000000cff217230 */ /* 0x100fe20000004100 */
[----:B------:R-:W-:Y:S01]  /*0cc0*/  LOP3.LUT R52, R59, R98, R189, 0x96, !PT ;  /* 0x000000623b347212 */ /* 0x000fe200078e96bd */
[----:B------:R-:W0:Y:S01]  /*0cd0*/  I2F.U32 R64, R64 ;  /* 0x0000004000407306 */ /* 0x000e220000201000 */
[----:B------:R-:W-:Y:S01]  /*0ce0*/  LOP3.LUT R58, R55, R58, R187, 0x96, !PT ;  /* 0x0000003a373a7212 */ /* 0x000fe200078e96bb */
[----:B------:R-:W-:Y:S01]  /*0cf0*/  IMAD.IADD R66, R53, 0x1, -R66 ;  /* 0x0000000135427824 */ /* 0x000fe200078e0a42 */
[----:B------:R-:W-:Y:S01]  /*0d00*/  IADD3 R198, R113, -0x695add53, RZ ;  /* 0x96a522ad71c67810 */ /* 0x000fe20007ffe0ff */
[----:B------:R-:W-:Y:S01]  /*0d10*/  IMAD.WIDE.U32 R52, R52, -0x326172a9, RZ ;  /* 0xcd9e8d5734347825 */ /* 0x000fe200078e00ff */
[----:B------:R-:W-:Y:S01]  /*0d20*/  IADD3 R199, R112, -0x700cb87f, RZ ;  /* 0x8ff3478170c77810 */ /* 0x000fe20007ffe0ff */
[----:B------:R-:W-:Y:S01]  /*0d30*/  HADD2.F32 R32, -RZ, R12.H1_H1 ;  /* 0x3000000cff207230 */ /* 0x000fe20000004100 */
[----:B------:R-:W-:Y:S01]  /*0d40*/  IMNMX R66, RZ, R66, !PT ;  /* 0x00000042ff427217 */ /* 0x000fe20007800200 */
[----:B------:R-:W-:Y:S01]  /*0d50*/  IMAD.HI.U32 R55, R58, -0x326172a9, RZ ;  /* 0xcd9e8d573a377827 */ /* 0x000fe200078e00ff */
[----:B------:R-:W-:Y:S01]  /*0d60*/  LOP3.LUT R56, R53, R56, R186, 0x96, !PT ;  /* 0x0000003835387212 */ /* 0x000fe200078e96ba */
[--C-:B------:R-:W-:Y:S01]  /*0d70*/  HADD2.F32 R31, -RZ, R13.reuse.H0_H0 ;  /* 0x2000000dff1f7230 */ /* 0x100fe20000004100 */
[----:B------:R-:W-:Y:S01]  /*0d80*/  IMNMX R66, R66, 0x20, PT ;  /* 0x0000002042427817 */ /* 0x000fe20003800200 */
[----:B------:R-:W-:Y:S01]  /*0d90*/  HADD2.F32 R30, -RZ, R13.H1_H1 ;  /* 0x3000000dff1e7230 */ /* 0x000fe20000004100 */
[----:B------:R-:W-:Y:S01]  /*0da0*/  LOP3.LUT R55, R55, R52, R183, 0x96, !PT ;  /* 0x0000003437377212 */ /* 0x000fe200078e96b7 */
[C---:B------:R-:W-:Y:S01]  /*0db0*/  IMAD.HI.U32 R53, R56.reuse, -0x2daee0ad, RZ ;  /* 0xd2511f5338357827 */ /* 0x040fe200078e00ff */
[----:B------:R-:W-:Y:S01]  /*0dc0*/  IADD3 R66, R57, R66, RZ ;  /* 0x0000004239427210 */ /* 0x000fe20007ffe0ff */
[----:B0-----:R0:W1:Y:S01]  /*0dd0*/  MUFU.RCP R200, R64 ;  /* 0x0000004000c87308 */ /* 0x0010620000001000 */
[--C-:B------:R-:W-:Y:S01]  /*0de0*/  HADD2.F32 R29, -RZ, R14.reuse.H0_H0 ;  /* 0x2000000eff1d7230 */ /* 0x100fe20000004100 */
[----:B------:R-:W-:Y:S01]  /*0df0*/  IMAD R52, R56, -0x2daee0ad, RZ ;  /* 0xd2511f5338347824 */ /* 0x000fe200078e02ff */
[----:B------:R-:W-:Y:S01]  /*0e00*/  LOP3.LUT R54, R53, R54, R185, 0x96, !PT ;  /* 0x0000003635367212 */ /* 0x000fe200078e96b9 */
[----:B------:R-:W-:Y:S01]  /*0e10*/  IMAD.HI.U32 R201, R55, -0x2daee0ad, RZ ;  /* 0xd2511f5337c97827 */ /* 0x000fe200078e00ff */
[----:B------:R-:W-:Y:S01]  /*0e20*/  HADD2.F32 R28, -RZ, R14.H1_H1 ;  /* 0x3000000eff1c7230 */ /* 0x000fe20000004100 */
[----:B------:R-:W-:Y:S01]  /*0e30*/  LOP3.LUT R203, R204, 0x3, RZ, 0xc0, !PT ;  /* 0x00000003cccb7812 */ /* 0x000fe200078ec0ff */
[--C-:B------:R-:W-:Y:S01]  /*0e40*/  HADD2.F32 R27, -RZ, R15.reuse.H0_H0 ;  /* 0x2000000fff1b7230 */ /* 0x100fe20000004100 */
[----:B------:R-:W-:Y:S01]  /*0e50*/  IMAD R53, R58, -0x326172a9, RZ ;  /* 0xcd9e8d573a357824 */ /* 0x000fe200078e02ff */
[----:B------:R-:W-:Y:S01]  /*0e60*/  LOP3.LUT R201, R201, R52, R198, 0x96, !PT ;  /* 0x00000034c9c97212 */ /* 0x000fe200078e96c6 */
[----:B------:R-:W-:Y:S01]  /*0e70*/  IMAD.HI.U32 R202, R54, -0x326172a9, RZ ;  /* 0xcd9e8d5736ca7827 */ /* 0x000fe200078e00ff */
[----:B------:R-:W-:Y:S01]  /*0e80*/  HADD2.F32 R26, -RZ, R15.H1_H1 ;  /* 0x3000000fff1a7230 */ /* 0x000fe20000004100 */
[----:B------:R-:W-:Y:S01]  /*0e90*/  ULDC.U8 UR6, c[0x0][0x1f0] ;  /* 0x00007c0000067ab9 */ /* 0x000fe20000000000 */
[--C-:B------:R-:W-:Y:S01]  /*0ea0*/  HADD2.F32 R21, -RZ, R10.reuse.H0_H0 ;  /* 0x2000000aff157230 */ /* 0x100fe20000004100 */
[----:B------:R-:W-:Y:S01]  /*0eb0*/  IMAD.MOV.U32 R52, RZ, RZ, 0x1 ;  /* 0x00000001ff347424 */ /* 0x000fe200078e00ff */
[----:B------:R-:W-:Y:S01]  /*0ec0*/  HADD2.F32 R20, -RZ, R10.H1_H1 ;  /* 0x3000000aff147230 */ /* 0x000fe20000004100 */
[----:B------:R-:W-:Y:S01]  /*0ed0*/  LOP3.LUT R202, R202, R53, R199, 0x96, !PT ;  /* 0x00000035caca7212 */ /* 0x000fe200078e96c7 */
[--C-:B------:R-:W-:Y:S01]  /*0ee0*/  HADD2.F32 R19, -RZ, R11.reuse.H0_H0 ;  /* 0x2000000bff137230 */ /* 0x100fe20000004100 */
[----:B------:R-:W-:Y:S01]  /*0ef0*/  IMAD.MOV.U32 R205, RZ, RZ, RZ ;  /* 0x000000ffffcd7224 */ /* 0x000fe200078e00ff */
[----:B------:R-:W-:Y:S01]  /*0f00*/  HADD2.F32 R18, -RZ, R11.H1_H1 ;  /* 0x3000000bff127230 */ /* 0x000fe20000004100 */
[----:B------:R-:W-:Y:S01]  /*0f10*/  PRMT R204, R52, 0x7610, R204 ;  /* 0x0000761034cc7816 */ /* 0x000fe200000000cc */
[--C-:B------:R-:W-:Y:S01]  /*0f20*/  HADD2.F32 R25, -RZ, R8.reuse.H0_H0 ;  /* 0x20000008ff197230 */ /* 0x100fe20000004100 */
[----:B------:R-:W-:Y:S01]  /*0f30*/  IMAD.SHL.U32 R206, R66, 0x8, RZ ;  /* 0x0000000842ce7824 */ /* 0x000fe200078e00ff */
[----:B------:R-:W-:Y:S01]  /*0f40*/  HADD2.F32 R24, -RZ, R8.H1_H1 ;  /* 0x30000008ff187230 */ /* 0x000fe20000004100 */
[----:B------:R-:W-:Y:S01]  /*0f50*/  IMAD R208, R55, -0x2daee0ad, RZ ;  /* 0xd2511f5337d07824 */ /* 0x000fe200078e02ff */
[--C-:B------:R-:W-:Y:S01]  /*0f60*/  HADD2.F32 R23, -RZ, R9.reuse.H0_H0 ;  /* 0x20000009ff177230 */ /* 0x100fe20000004100 */
[----:B------:R-:W-:Y:S01]  /*0f70*/  IMAD R210, R54, -0x326172a9, RZ ;  /* 0xcd9e8d5736d27824 */ /* 0x000fe200078e02ff */
        /* <DEDUP_REMOVED lines=85> */
.L_x_24097:
        /* <DEDUP_REMOVED lines=37> */
.L_x_23797:
[----:B0-----:R-:W-:Y:S02]  /*1720*/  IMAD.MOV.U32 R213, RZ, RZ, R210 ;  /* 0x000000ffffd57224 */ /* 0x001fe400078e00d2 */
.L_x_23798:
[----:B------:R-:W-:Y:S05]  /*1730*/  BSYNC B1 ;  /* 0x0000000000017941 */ /* 0x000fea0003800000 */
.L_x_23796:
        /* <DEDUP_REMOVED lines=16> */
.L_x_23802:
[----:B------:R-:W-:Y:S05]  /*1840*/  BSYNC B2 ;  /* 0x0000000000027941 */ /* 0x000fea0003800000 */
.L_x_23801:
        /* <DEDUP_REMOVED lines=43> */
.L_x_23800:
[----:B------:R-:W-:Y:S05]  /*1b00*/  BSYNC B1 ;  /* 0x0000000000017941 */ /* 0x000fea0003800000 */
.L_x_23799:
        /* <DEDUP_REMOVED lines=26> */
.L_x_23804:
[----:B------:R-:W-:Y:S02]  /*1cb0*/  IMAD.MOV.U32 R213, RZ, RZ, R210 ;  /* 0x000000ffffd57224 */ /* 0x000fe400078e00d2 */
.L_x_23805:
[----:B------:R-:W-:Y:S05]  /*1cc0*/  BSYNC B1 ;  /* 0x0000000000017941 */ /* 0x000fea0003800000 */
.L_x_23803:
        /* <DEDUP_REMOVED lines=16> */
.L_x_23809:
[----:B------:R-:W-:Y:S05]  /*1dd0*/  BSYNC B2 ;  /* 0x0000000000027941 */ /* 0x000fea0003800000 */
.L_x_23808:
        /* <DEDUP_REMOVED lines=43> */
.L_x_23807:
[----:B------:R-:W-:Y:S05]  /*2090*/  BSYNC B1 ;  /* 0x0000000000017941 */ /* 0x000fea0003800000 */
.L_x_23806:
        /* <DEDUP_REMOVED lines=23> */
.L_x_23811:
[----:B------:R-:W-:Y:S02]  /*2210*/  IMAD.MOV.U32 R64, RZ, RZ, R210 ;  /* 0x000000ffff407224 */ /* 0x000fe400078e00d2 */
.L_x_23812:
[----:B------:R-:W-:Y:S05]  /*2220*/  BSYNC B1 ;  /* 0x0000000000017941 */ /* 0x000fea0003800000 */
.L_x_23810:
        /* <DEDUP_REMOVED lines=16> */
.L_x_23816:
[----:B------:R-:W-:Y:S05]  /*2330*/  BSYNC B2 ;  /* 0x0000000000027941 */ /* 0x000fea0003800000 */
.L_x_23815:
        /* <DEDUP_REMOVED lines=43> */
.L_x_23814:
[----:B------:R-:W-:Y:S05]  /*25f0*/  BSYNC B1 ;  /* 0x0000000000017941 */ /* 0x000fea0003800000 */
.L_x_23813:
        /* <DEDUP_REMOVED lines=21> */
.L_x_23818:
[----:B------:R-:W-:Y:S02]  /*2750*/  IMAD.MOV.U32 R64, RZ, RZ, R210 ;  /* 0x000000ffff407224 */ /* 0x000fe400078e00d2 */
.L_x_23819:
[----:B------:R-:W-:Y:S05]  /*2760*/  BSYNC B1 ;  /* 0x0000000000017941 */ /* 0x000fea0003800000 */
.L_x_23817:
        /* <DEDUP_REMOVED lines=16> */
.L_x_23823:
[----:B------:R-:W-:Y:S05]  /*2870*/  BSYNC B2 ;  /* 0x0000000000027941 */ /* 0x000fea0003800000 */
.L_x_23822:
        /* <DEDUP_REMOVED lines=42> */
[----:B------:R-:W-:-:S05]  /*2b20*/  LOP3.LUT R201, R101, R102, R198, 0x96, !PT ;  /* 0x0000006665c97212 */ /* 0x000fca00078e96c6 */
.L_x_23821:
[----:B------:R-:W-:Y:S05]  /*2b30*/  BSYNC B1 ;  /* 0x0000000000017941 */ /* 0x000fea0003800000 */
.L_x_23820:
        /* <DEDUP_REMOVED lines=21> */
.L_x_23825:
[----:B------:R-:W-:Y:S02]  /*2c90*/  MOV R213, R210 ;  /* 0x000000d200d57202 */ /* 0x000fe40000000f00 */
.L_x_23826:
[----:B------:R-:W-:Y:S05]  /*2ca0*/  BSYNC B1 ;  /* 0x0000000000017941 */ /* 0x000fea0003800000 */
.L_x_23824:
        /* <DEDUP_REMOVED lines=16> */
.L_x_23830:
[----:B------:R-:W-:Y:S05]  /*2db0*/  BSYNC B2 ;  /* 0x0000000000027941 */ /* 0x000fea0003800000 */
.L_x_23829:
        /* <DEDUP_REMOVED lines=43> */
.L_x_23828:
[----:B------:R-:W-:Y:S05]  /*3070*/  BSYNC B1 ;  /* 0x0000000000017941 */ /* 0x000fea0003800000 */
.L_x_23827:
        /* <DEDUP_REMOVED lines=21> */
.L_x_23832:
[----:B------:R-:W-:Y:S02]  /*31d0*/  IMAD.MOV.U32 R213, RZ, RZ, R210 ;  /* 0x000000ffffd57224 */ /* 0x000fe400078e00d2 */
.L_x_23833:
[----:B------:R-:W-:Y:S05]  /*31e0*/  BSYNC B1 ;  /* 0x0000000000017941 */ /* 0x000fea0003800000 */
.L_x_23831:
        /* <DEDUP_REMOVED lines=16> */
.L_x_23837:
[----:B------:R-:W-:Y:S05]  /*32f0*/  BSYNC B2 ;  /* 0x0000000000027941 */ /* 0x000fea0003800000 */
.L_x_23836:
        /* <DEDUP_REMOVED lines=43> */
.L_x_23835:
[----:B------:R-:W-:Y:S05]  /*35b0*/  BSYNC B1 ;  /* 0x0000000000017941 */ /* 0x000fea0003800000 */
.L_x_23834:
        /* <DEDUP_REMOVED lines=21> */
.L_x_23839:
[----:B------:R-:W-:Y:S02]  /*3710*/  IMAD.MOV.U32 R213, RZ, RZ, R210 ;  /* 0x000000ffffd57224 */ /* 0x000fe400078e00d2 */
.L_x_23840:
[----:B------:R-:W-:Y:S05]  /*3720*/  BSYNC B1 ;  /* 0x0000000000017941 */ /* 0x000fea0003800000 */
.L_x_23838:
        /* <DEDUP_REMOVED lines=16> */
.L_x_23844:
[----:B------:R-:W-:Y:S05]  /*3830*/  BSYNC B2 ;  /* 0x0000000000027941 */ /* 0x000fea0003800000 */
.L_x_23843:
        /* <DEDUP_REMOVED lines=43> */
.L_x_23842:
[----:B------:R-:W-:Y:S05]  /*3af0*/  BSYNC B1 ;  /* 0x0000000000017941 */ /* 0x000fea0003800000 */
.L_x_23841:
        /* <DEDUP_REMOVED lines=21> */
.L_x_23846:
[----:B------:R-:W-:Y:S02]  /*3c50*/  IMAD.MOV.U32 R216, RZ, RZ, R210 ;  /* 0x000000ffffd87224 */ /* 0x000fe400078e00d2 */
.L_x_23847:
[----:B------:R-:W-:Y:S05]  /*3c60*/  BSYNC B1 ;  /* 0x0000000000017941 */ /* 0x000fea0003800000 */
.L_x_23845:
        /* <DEDUP_REMOVED lines=18> */
.L_x_23851:
[----:B------:R-:W-:Y:S05]  /*3d90*/  BSYNC B2 ;  /* 0x0000000000027941 */ /* 0x000fea0003800000 */
.L_x_23850:
        /* <DEDUP_REMOVED lines=43> */
.L_x_23849:
[----:B------:R-:W-:Y:S05]  /*4050*/  BSYNC B1 ;  /* 0x0000000000017941 */ /* 0x000fea0003800000 */
.L_x_23848:
[----:B------:R-:W0:Y:S01]  /*4060*/  I2F.U32 R103, R216 ;  /* 0x000000d800677306 */ /* 0x000e220000201000 */
[----:B------:R-:W-:Y:S01]  /*4070*/  HADD2.F32 R102, -RZ, R67.H1_H1 ;  /* 0x30000043ff667230 */ /* 0x000fe20000004100 */
[----:B------:R-:W-:Y:S02]  /*4080*/  SEL R214, RZ, 0x1, P1 ;  /* 0x00000001ffd67807 */ /* 0x000fe40000800000 */
[----:B------:R-:W-:Y:S02]  /*4090*/  LEA R100, P1, R207, c[0x0][0x188], 0x5 ;  /* 0x00006200cf647a11 */ /* 0x000fe400078228ff */
        /* <DEDUP_REMOVED lines=14> */
[----:B------:R-:W-:Y:S02]  /*4180*/  SEL R217, RZ, 0x1, P3 ;  /* 0x00000001ffd97807 */ /* 0x000fe40001800000 */
        /* <DEDUP_REMOVED lines=16> */
.L_x_23795:
[----:B------:R-:W-:Y:S05]  /*4290*/  BSYNC B0 ;  /* 0x0000000000007941 */ /* 0x000fea0003800000 */
.L_x_23794:
        /* <DEDUP_REMOVED lines=24> */
.L_x_23855:
[----:B01----:R-:W-:Y:S02]  /*4420*/  IMAD.MOV.U32 R212, RZ, RZ, R210 ;  /* 0x000000ffffd47224 */ /* 0x003fe400078e00d2 */
.L_x_23856:
[----:B------:R-:W-:Y:S05]  /*4430*/  BSYNC B1 ;  /* 0x0000000000017941 */ /* 0x000fea0003800000 */
.L_x_23854:
        /* <DEDUP_REMOVED lines=16> */
.L_x_23860:
[----:B------:R-:W-:Y:S05]  /*4540*/  BSYNC B2 ;  /* 0x0000000000027941 */ /* 0x000fea0003800000 */
.L_x_23859:
        /* <DEDUP_REMOVED lines=44> */
.L_x_23858:
[----:B------:R-:W-:Y:S05]  /*4810*/  BSYNC B1 ;  /* 0x0000000000017941 */ /* 0x000fea0003800000 */
.L_x_23857:
[----:B------:R-:W0:Y:S01]  /*4820*/  I2F.U32 R69, R212 ;  /* 0x000000d400457306 */ /* 0x000e220000201000 */
[----:B------:R-:W-:Y:S01]  /*4830*/  HFMA2.MMA R214, -RZ, RZ, 0.1171875, 0 ;  /* 0x2f800000ffd67435 */ /* 0x000fe200000001ff */
        /* <DEDUP_REMOVED lines=24> */
.L_x_23862:
[----:B------:R-:W-:Y:S02]  /*49c0*/  MOV R212, R210 ;  /* 0x000000d200d47202 */ /* 0x000fe40000000f00 */
.L_x_23863:
[----:B------:R-:W-:Y:S05]  /*49d0*/  BSYNC B1 ;  /* 0x0000000000017941 */ /* 0x000fea0003800000 */
.L_x_23861:
        /* <DEDUP_REMOVED lines=16> */
.L_x_23867:
[----:B------:R-:W-:Y:S05]  /*4ae0*/  BSYNC B2 ;  /* 0x0000000000027941 */ /* 0x000fea0003800000 */
.L_x_23866:
        /* <DEDUP_REMOVED lines=44> */
.L_x_23865:
[----:B------:R-:W-:Y:S05]  /*4db0*/  BSYNC B1 ;  /* 0x0000000000017941 */ /* 0x000fea0003800000 */
.L_x_23864:
        /* <DEDUP_REMOVED lines=23> */
.L_x_23869:
[----:B------:R-:W-:Y:S02]  /*4f30*/  IMAD.MOV.U32 R72, RZ, RZ, R210 ;  /* 0x000000ffff487224 */ /* 0x000fe400078e00d2 */
.L_x_23870:
[----:B------:R-:W-:Y:S05]  /*4f40*/  BSYNC B1 ;  /* 0x0000000000017941 */ /* 0x000fea0003800000 */
.L_x_23868:
        /* <DEDUP_REMOVED lines=16> */
.L_x_23874:
[----:B------:R-:W-:Y:S05]  /*5050*/  BSYNC B2 ;  /* 0x0000000000027941 */ /* 0x000fea0003800000 */
.L_x_23873:
        /* <DEDUP_REMOVED lines=44> */
.L_x_23872:
[----:B------:R-:W-:Y:S05]  /*5320*/  BSYNC B1 ;  /* 0x0000000000017941 */ /* 0x000fea0003800000 */
.L_x_23871:
        /* <DEDUP_REMOVED lines=21> */
.L_x_23876:
[----:B------:R-:W-:Y:S02]  /*5480*/  MOV R72, R210 ;  /* 0x000000d200487202 */ /* 0x000fe40000000f00 */
.L_x_23877:
[----:B------:R-:W-:Y:S05]  /*5490*/  BSYNC B1 ;  /* 0x0000000000017941 */ /* 0x000fea0003800000 */
.L_x_23875:
        /* <DEDUP_REMOVED lines=16> */
.L_x_23881:
[----:B------:R-:W-:Y:S05]  /*55a0*/  BSYNC B2 ;  /* 0x0000000000027941 */ /* 0x000fea0003800000 */
.L_x_23880:
        /* <DEDUP_REMOVED lines=44> */
.L_x_23879:
[----:B------:R-:W-:Y:S05]  /*5870*/  BSYNC B1 ;  /* 0x0000000000017941 */ /* 0x000fea0003800000 */
.L_x_23878:
        /* <DEDUP_REMOVED lines=21> */
.L_x_23883:
[----:B------:R-:W-:Y:S02]  /*59d0*/  IMAD.MOV.U32 R212, RZ, RZ, R210 ;  /* 0x000000ffffd47224 */ /* 0x000fe400078e00d2 */
.L_x_23884:
[----:B------:R-:W-:Y:S05]  /*59e0*/  BSYNC B1 ;  /* 0x0000000000017941 */ /* 0x000fea0003800000 */
.L_x_23882:
        /* <DEDUP_REMOVED lines=16> */
.L_x_23888:
[----:B------:R-:W-:Y:S05]  /*5af0*/  BSYNC B2 ;  /* 0x0000000000027941 */ /* 0x000fea0003800000 */
.L_x_23887:
        /* <DEDUP_REMOVED lines=44> */
.L_x_23886:
[----:B------:R-:W-:Y:S05]  /*5dc0*/  BSYNC B1 ;  /* 0x0000000000017941 */ /* 0x000fea0003800000 */
.L_x_23885:
        /* <DEDUP_REMOVED lines=21> */
.L_x_23890:
[----:B------:R-:W-:Y:S02]  /*5f20*/  MOV R215, R210 ;  /* 0x000000d200d77202 */ /* 0x000fe40000000f00 */
.L_x_23891:
[----:B------:R-:W-:Y:S05]  /*5f30*/  BSYNC B1 ;  /* 0x0000000000017941 */ /* 0x000fea0003800000 */
.L_x_23889:
        /* <DEDUP_REMOVED lines=16> */
.L_x_23895:
[----:B------:R-:W-:Y:S05]  /*6040*/  BSYNC B2 ;  /* 0x0000000000027941 */ /* 0x000fea0003800000 */
.L_x_23894:
        /* <DEDUP_REMOVED lines=44> */
.L_x_23893:
[----:B------:R-:W-:Y:S05]  /*6310*/  BSYNC B1 ;  /* 0x0000000000017941 */ /* 0x000fea0003800000 */
.L_x_23892:
        /* <DEDUP_REMOVED lines=21> */
.L_x_23897:
[----:B------:R-:W-:Y:S02]  /*6470*/  IMAD.MOV.U32 R215, RZ, RZ, R210 ;  /* 0x000000ffffd77224 */ /* 0x000fe400078e00d2 */
.L_x_23898:
[----:B------:R-:W-:Y:S05]  /*6480*/  BSYNC B1 ;  /* 0x0000000000017941 */ /* 0x000fea0003800000 */
.L_x_23896:
        /* <DEDUP_REMOVED lines=16> */
.L_x_23902:
[----:B------:R-:W-:Y:S05]  /*6590*/  BSYNC B2 ;  /* 0x0000000000027941 */ /* 0x000fea0003800000 */
.L_x_23901:
        /* <DEDUP_REMOVED lines=44> */
.L_x_23900:
[----:B------:R-:W-:Y:S05]  /*6860*/  BSYNC B1 ;  /* 0x0000000000017941 */ /* 0x000fea0003800000 */
.L_x_23899:
        /* <DEDUP_REMOVED lines=21> */
.L_x_23904:
[----:B------:R-:W-:Y:S02]  /*69c0*/  MOV R216, R210 ;  /* 0x000000d200d87202 */ /* 0x000fe40000000f00 */
.L_x_23905:
[----:B------:R-:W-:Y:S05]  /*69d0*/  BSYNC B1 ;  /* 0x0000000000017941 */ /* 0x000fea0003800000 */
.L_x_23903:
        /* <DEDUP_REMOVED lines=18> */
.L_x_23909:
[----:B------:R-:W-:Y:S05]  /*6b00*/  BSYNC B2 ;  /* 0x0000000000027941 */ /* 0x000fea0003800000 */
.L_x_23908:
        /* <DEDUP_REMOVED lines=44> */
.L_x_23907:
[----:B------:R-:W-:Y:S05]  /*6dd0*/  BSYNC B1 ;  /* 0x0000000000017941 */ /* 0x000fea0003800000 */
.L_x_23906:
[----:B------:R-:W0:Y:S01]  /*6de0*/  I2F.U32 R103, R216 ;  /* 0x000000d800677306 */ /* 0x000e220000201000 */
[----:B------:R-:W-:Y:S01]  /*6df0*/  HADD2.F32 R102, -RZ, R75.H1_H1 ;  /* 0x3000004bff667230 */ /* 0x000fe20000004100 */
[----:B------:R-:W-:Y:S02]  /*6e00*/  SEL R215, RZ, 0x1, P1 ;  /* 0x00000001ffd77807 */ /* 0x000fe40000800000 */
[----:B------:R-:W-:-:S02]  /*6e10*/  LEA R100, P1, R211, c[0x0][0x188], 0x5 ;  /* 0x00006200d3647a11 */ /* 0x000fc400078228ff */
[----:B------:R-:W-:Y:S01]  /*6e20*/  FMUL.FTZ R102, R102, R209 ;  /* 0x000000d166667220 */ /* 0x000fe20000410000 */
[----:B------:R-:W-:Y:S02]  /*6e30*/  SEL R218, RZ, 0x10000, P5 ;  /* 0x00010000ffda7807 */ /* 0x000fe40002800000 */
        /* <DEDUP_REMOVED lines=10> */
[----:B------:R-:W-:-:S02]  /*6ee0*/  FSETP.GTU.FTZ.AND P1, PT, R103, c[0x0][0x1e4], PT ;  /* 0x0000790067007a0b */ /* 0x000fc40003f3c000 */
[----:B------:R-:W-:Y:S02]  /*6ef0*/  SEL R219, RZ, 0x1, P3 ;  /* 0x00000001ffdb7807 */ /* 0x000fe40001800000 */
[----:B------:R-:W-:Y:S01]  /*6f00*/  FSEL R75, R102, RZ, !P1 ;  /* 0x000000ff664b7208 */ /* 0x000fe20004800000 */
[----:B------:R-:W-:Y:S01]  /*6f10*/  IMAD.WIDE.U32 R102, R212, 0x1000000, RZ ;  /* 0x01000000d4667825 */ /* 0x000fe200078e00ff */
[----:B------:R-:W-:-:S03]  /*6f20*/  SEL R220, RZ, 0x1000000, P1 ;  /* 0x01000000ffdc7807 */ /* 0x000fc60000800000 */
[----:B------:R-:W-:Y:S01]  /*6f30*/  IMAD.WIDE.U32 R212, R213, 0x100, RZ ;  /* 0x00000100d5d47825 */ /* 0x000fe200078e00ff */
[----:B------:R-:W-:Y:S02]  /*6f40*/  LOP3.LUT R216, R217, R220, R218, 0xfe, !PT ;  /* 0x000000dcd9d87212 */ /* 0x000fe400078efeda */
[----:B------:R-:W-:Y:S01]  /*6f50*/  SEL R217, RZ, 0x1, P6 ;  /* 0x00000001ffd97807 */ /* 0x000fe20003000000 */
[----:B------:R-:W-:Y:S01]  /*6f60*/  FMUL.FTZ R75, R18, R75 ;  /* 0x0000004b124b7220 */ /* 0x000fe20000410000 */
[----:B------:R-:W-:Y:S02]  /*6f70*/  LOP3.LUT R212, R212, R102, R214, 0xfe, !PT ;  /* 0x00000066d4d47212 */ /* 0x000fe400078efed6 */
[----:B------:R-:W-:Y:S01]  /*6f80*/  LOP3.LUT R219, R103, R216, R219, 0xfe, !PT ;  /* 0x000000d867db7212 */ /* 0x000fe200078efedb */
[----:B------:R-:W-:Y:S01]  /*6f90*/  @P0 FADD.FTZ R75, R59, R75 ;  /* 0x0000004b3b4b0221 */ /* 0x000fe20000010000 */
[----:B------:R-:W-:Y:S02]  /*6fa0*/  LEA R102, P0, R211, c[0x0][0x190], 0x3 ;  /* 0x00006400d3667a11 */ /* 0x000fe400078018ff */
[----:B------:R-:W-:-:S02]  /*6fb0*/  LOP3.LUT R212, R212, R217, RZ, 0xfc, !PT ;  /* 0x000000d9d4d47212 */ /* 0x000fc400078efcff */
[----:B------:R-:W-:Y:S01]  /*6fc0*/  LEA.HI.X R103, R211, c[0x0][0x194], RZ, 0x3, P0 ;  /* 0x00006500d3677a11 */ /* 0x000fe200000f1cff */
[----:B------:R0:W-:Y:S01]  /*6fd0*/  STG.E.128 [R100.64+0x10], R72 ;  /* 0x0000104864007986 */ /* 0x0001e2000c101d04 */
[----:B------:R-:W-:Y:S02]  /*6fe0*/  LOP3.LUT R213, R213, R219, R215, 0xfe, !PT ;  /* 0x000000dbd5d57212 */ /* 0x000fe400078efed7 */
[----:B------:R-:W-:-:S03]  /*6ff0*/  IADD3 R211, R211, 0x80, RZ ;  /* 0x00000080d3d37810 */ /* 0x000fc60007ffe0ff */
[----:B------:R0:W-:Y:S04]  /*7000*/  STG.E.64 [R102.64], R212 ;  /* 0x000000d466007986 */ /* 0x0001e8000c101b04 */
.L_x_23853:
[----:B------:R-:W-:Y:S05]  /*7010*/  BSYNC B0 ;  /* 0x0000000000007941 */ /* 0x000fea0003800000 */
.L_x_23852:
        /* <DEDUP_REMOVED lines=24> */
.L_x_23913:
[----:B01----:R-:W-:Y:S02]  /*71a0*/  IMAD.MOV.U32 R212, RZ, RZ, R210 ;  /* 0x000000ffffd47224 */ /* 0x003fe400078e00d2 */
.L_x_23914:
[----:B------:R-:W-:Y:S05]  /*71b0*/  BSYNC B1 ;  /* 0x0000000000017941 */ /* 0x000fea0003800000 */
.L_x_23912:
        /* <DEDUP_REMOVED lines=16> */
.L_x_23918:
[----:B------:R-:W-:Y:S05]  /*72c0*/  BSYNC B2 ;  /* 0x0000000000027941 */ /* 0x000fea0003800000 */
.L_x_23917:
        /* <DEDUP_REMOVED lines=44> */
.L_x_23916:
[----:B------:R-:W-:Y:S05]  /*7590*/  BSYNC B1 ;  /* 0x0000000000017941 */ /* 0x000fea0003800000 */
.L_x_23915:
        /* <DEDUP_REMOVED lines=26> */
.L_x_23920:
[----:B------:R-:W-:Y:S02]  /*7740*/  IMAD.MOV.U32 R212, RZ, RZ, R210 ;  /* 0x000000ffffd47224 */ /* 0x000fe400078e00d2 */
.L_x_23921:
[----:B------:R-:W-:Y:S05]  /*7750*/  BSYNC B1 ;  /* 0x0000000000017941 */ /* 0x000fea0003800000 */
.L_x_23919:
        /* <DEDUP_REMOVED lines=16> */
.L_x_23925:
[----:B------:R-:W-:Y:S05]  /*7860*/  BSYNC B2 ;  /* 0x0000000000027941 */ /* 0x000fea0003800000 */
.L_x_23924:
        /* <DEDUP_REMOVED lines=44> */
.L_x_23923:
[----:B------:R-:W-:Y:S05]  /*7b30*/  BSYNC B1 ;  /* 0x0000000000017941 */ /* 0x000fea0003800000 */
.L_x_23922:
        /* <DEDUP_REMOVED lines=23> */
.L_x_23927:
[----:B------:R-:W-:Y:S02]  /*7cb0*/  MOV R80, R210 ;  /* 0x000000d200507202 */ /* 0x000fe40000000f00 */
.L_x_23928:
[----:B------:R-:W-:Y:S05]  /*7cc0*/  BSYNC B1 ;  /* 0x0000000000017941 */ /* 0x000fea0003800000 */
.L_x_23926:
        /* <DEDUP_REMOVED lines=16> */
.L_x_23932:
[----:B------:R-:W-:Y:S05]  /*7dd0*/  BSYNC B2 ;  /* 0x0000000000027941 */ /* 0x000fea0003800000 */
.L_x_23931:
        /* <DEDUP_REMOVED lines=44> */
.L_x_23930:
[----:B------:R-:W-:Y:S05]  /*80a0*/  BSYNC B1 ;  /* 0x0000000000017941 */ /* 0x000fea0003800000 */
.L_x_23929:
        /* <DEDUP_REMOVED lines=21> */
.L_x_23934:
[----:B------:R-:W-:Y:S02]  /*8200*/  IMAD.MOV.U32 R80, RZ, RZ, R210 ;  /* 0x000000ffff507224 */ /* 0x000fe400078e00d2 */
.L_x_23935:
[----:B------:R-:W-:Y:S05]  /*8210*/  BSYNC B1 ;  /* 0x0000000000017941 */ /* 0x000fea0003800000 */
.L_x_23933:
        /* <DEDUP_REMOVED lines=16> */
.L_x_23939:
[----:B------:R-:W-:Y:S05]  /*8320*/  BSYNC B2 ;  /* 0x0000000000027941 */ /* 0x000fea0003800000 */
.L_x_23938:
        /* <DEDUP_REMOVED lines=44> */
.L_x_23937:
[----:B------:R-:W-:Y:S05]  /*85f0*/  BSYNC B1 ;  /* 0x0000000000017941 */ /* 0x000fea0003800000 */
.L_x_23936:
        /* <DEDUP_REMOVED lines=21> */
.L_x_23941:
[----:B------:R-:W-:Y:S02]  /*8750*/  MOV R212, R210 ;  /* 0x000000d200d47202 */ /* 0x000fe40000000f00 */
.L_x_23942:
[----:B------:R-:W-:Y:S05]  /*8760*/  BSYNC B1 ;  /* 0x0000000000017941 */ /* 0x000fea0003800000 */
.L_x_23940:
        /* <DEDUP_REMOVED lines=16> */
.L_x_23946:
[----:B------:R-:W-:Y:S05]  /*8870*/  BSYNC B2 ;  /* 0x0000000000027941 */ /* 0x000fea0003800000 */
.L_x_23945:
        /* <DEDUP_REMOVED lines=44> */
.L_x_23944:
[----:B------:R-:W-:Y:S05]  /*8b40*/  BSYNC B1 ;  /* 0x0000000000017941 */ /* 0x000fea0003800000 */
.L_x_23943:
        /* <DEDUP_REMOVED lines=21> */
.L_x_23948:
[----:B------:R-:W-:Y:S02]  /*8ca0*/  IMAD.MOV.U32 R215, RZ, RZ, R210 ;  /* 0x000000ffffd77224 */ /* 0x000fe400078e00d2 */
.L_x_23949:
[----:B------:R-:W-:Y:S05]  /*8cb0*/  BSYNC B1 ;  /* 0x0000000000017941 */ /* 0x000fea0003800000 */
.L_x_23947:
        /* <DEDUP_REMOVED lines=16> */
.L_x_23953:
[----:B------:R-:W-:Y:S05]  /*8dc0*/  BSYNC B2 ;  /* 0x0000000000027941 */ /* 0x000fea0003800000 */
.L_x_23952:
        /* <DEDUP_REMOVED lines=44> */
.L_x_23951:
[----:B------:R-:W-:Y:S05]  /*9090*/  BSYNC B1 ;  /* 0x0000000000017941 */ /* 0x000fea0003800000 */
.L_x_23950:
        /* <DEDUP_REMOVED lines=21> */
.L_x_23955:
[----:B------:R-:W-:Y:S02]  /*91f0*/  MOV R215, R210 ;  /* 0x000000d200d77202 */ /* 0x000fe40000000f00 */
.L_x_23956:
[----:B------:R-:W-:Y:S05]  /*9200*/  BSYNC B1 ;  /* 0x0000000000017941 */ /* 0x000fea0003800000 */
.L_x_23954:
        /* <DEDUP_REMOVED lines=16> */
.L_x_23960:
[----:B------:R-:W-:Y:S05]  /*9310*/  BSYNC B2 ;  /* 0x0000000000027941 */ /* 0x000fea0003800000 */
.L_x_23959:
        /* <DEDUP_REMOVED lines=44> */
.L_x_23958:
[----:B------:R-:W-:Y:S05]  /*95e0*/  BSYNC B1 ;  /* 0x0000000000017941 */ /* 0x000fea0003800000 */
.L_x_23957:
        /* <DEDUP_REMOVED lines=21> */
.L_x_23962:
[----:B------:R-:W-:Y:S02]  /*9740*/  IMAD.MOV.U32 R216, RZ, RZ, R210 ;  /* 0x000000ffffd87224 */ /* 0x000fe400078e00d2 */
.L_x_23963:
[----:B------:R-:W-:Y:S05]  /*9750*/  BSYNC B1 ;  /* 0x0000000000017941 */ /* 0x000fea0003800000 */
.L_x_23961:
        /* <DEDUP_REMOVED lines=18> */
.L_x_23967:
[----:B------:R-:W-:Y:S05]  /*9880*/  BSYNC B2 ;  /* 0x0000000000027941 */ /* 0x000fea0003800000 */
.L_x_23966:
        /* <DEDUP_REMOVED lines=44> */
.L_x_23965:
[----:B------:R-:W-:Y:S05]  /*9b50*/  BSYNC B1 ;  /* 0x0000000000017941 */ /* 0x000fea0003800000 */
.L_x_23964:
[----:B------:R-:W0:Y:S01]  /*9b60*/  I2F.U32 R103, R216 ;  /* 0x000000d800677306 */ /* 0x000e220000201000 */
[----:B------:R-:W-:Y:S01]  /*9b70*/  HADD2.F32 R102, -RZ, R83.H1_H1 ;  /* 0x30000053ff667230 */ /* 0x000fe20000004100 */
[----:B------:R-:W-:Y:S02]  /*9b80*/  SEL R215, RZ, 0x1, P1 ;  /* 0x00000001ffd77807 */ /* 0x000fe40000800000 */
[C---:B------:R-:W-:Y:S02]  /*9b90*/  LEA R100, P1, R211.reuse, c[0x0][0x188], 0x5 ;  /* 0x00006200d3647a11 */ /* 0x040fe400078228ff */
        /* <DEDUP_REMOVED lines=12> */
[----:B------:R-:W-:Y:S02]  /*9c60*/  FSETP.GTU.FTZ.AND P1, PT, R103, c[0x0][0x1e4], PT ;  /* 0x0000790067007a0b */ /* 0x000fe40003f3c000 */
[----:B------:R-:W-:-:S02]  /*9c70*/  SEL R219, RZ, 0x1, P3 ;  /* 0x00000001ffdb7807 */ /* 0x000fc40001800000 */
        /* <DEDUP_REMOVED lines=17> */
.L_x_23911:
[----:B------:R-:W-:Y:S05]  /*9d90*/  BSYNC B0 ;  /* 0x0000000000007941 */ /* 0x000fea0003800000 */
.L_x_23910:
        /* <DEDUP_REMOVED lines=24> */
.L_x_23971:
[----:B01----:R-:W-:Y:S02]  /*9f20*/  IMAD.MOV.U32 R212, RZ, RZ, R210 ;  /* 0x000000ffffd47224 */ /* 0x003fe400078e00d2 */
.L_x_23972:
[----:B------:R-:W-:Y:S05]  /*9f30*/  BSYNC B1 ;  /* 0x0000000000017941 */ /* 0x000fea0003800000 */
.L_x_23970:
        /* <DEDUP_REMOVED lines=16> */
.L_x_23976:
[----:B------:R-:W-:Y:S05]  /*a040*/  BSYNC B2 ;  /* 0x0000000000027941 */ /* 0x000fea0003800000 */
.L_x_23975:
        /* <DEDUP_REMOVED lines=44> */
.L_x_23974:
[----:B------:R-:W-:Y:S05]  /*a310*/  BSYNC B1 ;  /* 0x0000000000017941 */ /* 0x000fea0003800000 */
.L_x_23973:
[----:B------:R-:W0:Y:S01]  /*a320*/  I2F.U32 R85, R212 ;  /* 0x000000d400557306 */ /* 0x000e220000201000 */
[----:B------:R-:W-:Y:S01]  /*a330*/  HFMA2.MMA R214, -RZ, RZ, 0.1171875, 0 ;  /* 0x2f800000ffd67435 */ /* 0x000fe200000001ff */
[----:B-----5:R-:W-:Y:S01]  /*a340*/  HADD2.F32 R84, -RZ, R88.H0_H0 ;  /* 0x20000058ff547230 */ /* 0x020fe20000004100 */
[----:B------:R-:W-:Y:S01]  /*a350*/  LOP3.LUT R50, R50, 0xfffffffb, RZ, 0xc0, !PT ;  /* 0xfffffffb32327812 */ /* 0x000fe200078ec0ff */
[----:B------:R-:W-:Y:S01]  /*a360*/  BSSY B1, `(.L_x_23977) ;  /* 0x0000017000017945 */ /* 0x000fe20003800000 */
[----:B------:R-:W-:-:S02]  /*a370*/  ISETP.NE.U32.AND P0, PT, RZ, c[0x0][0x180], PT ;  /* 0x00006000ff007a0c */ /* 0x000fc40003f05070 */
        /* <DEDUP_REMOVED lines=20> */
.L_x_23978:
[----:B------:R-:W-:Y:S02]  /*a4c0*/  IMAD.MOV.U32 R212, RZ, RZ, R210 ;  /* 0x000000ffffd47224 */ /* 0x000fe400078e00d2 */
.L_x_23979:
[----:B------:R-:W-:Y:S05]  /*a4d0*/  BSYNC B1 ;  /* 0x0000000000017941 */ /* 0x000fea0003800000 */
.L_x_23977:
        /* <DEDUP_REMOVED lines=16> */
.L_x_23983:
[----:B------:R-:W-:Y:S05]  /*a5e0*/  BSYNC B2 ;  /* 0x0000000000027941 */ /* 0x000fea0003800000 */
.L_x_23982:
        /* <DEDUP_REMOVED lines=44> */
.L_x_23981:
[----:B------:R-:W-:Y:S05]  /*a8b0*/  BSYNC B1 ;  /* 0x0000000000017941 */ /* 0x000fea0003800000 */
.L_x_23980:
        /* <DEDUP_REMOVED lines=23> */
.L_x_23985:
[----:B------:R-:W-:Y:S02]  /*aa30*/  IMAD.MOV.U32 R88, RZ, RZ, R210 ;  /* 0x000000ffff587224 */ /* 0x000fe400078e00d2 */
.L_x_23986:
[----:B------:R-:W-:Y:S05]  /*aa40*/  BSYNC B1 ;  /* 0x0000000000017941 */ /* 0x000fea0003800000 */
.L_x_23984:
        /* <DEDUP_REMOVED lines=16> */
.L_x_23990:
[----:B------:R-:W-:Y:S05]  /*ab50*/  BSYNC B2 ;  /* 0x0000000000027941 */ /* 0x000fea0003800000 */
.L_x_23989:
        /* <DEDUP_REMOVED lines=44> */
.L_x_23988:
[----:B------:R-:W-:Y:S05]  /*ae20*/  BSYNC B1 ;  /* 0x0000000000017941 */ /* 0x000fea0003800000 */
.L_x_23987:
        /* <DEDUP_REMOVED lines=21> */
.L_x_23992:
[----:B------:R-:W-:Y:S02]  /*af80*/  MOV R88, R210 ;  /* 0x000000d200587202 */ /* 0x000fe40000000f00 */
.L_x_23993:
[----:B------:R-:W-:Y:S05]  /*af90*/  BSYNC B1 ;  /* 0x0000000000017941 */ /* 0x000fea0003800000 */
.L_x_23991:
        /* <DEDUP_REMOVED lines=16> */
.L_x_23997:
[----:B------:R-:W-:Y:S05]  /*b0a0*/  BSYNC B2 ;  /* 0x0000000000027941 */ /* 0x000fea0003800000 */
.L_x_23996:
        /* <DEDUP_REMOVED lines=44> */
.L_x_23995:
[----:B------:R-:W-:Y:S05]  /*b370*/  BSYNC B1 ;  /* 0x0000000000017941 */ /* 0x000fea0003800000 */
.L_x_23994:
        /* <DEDUP_REMOVED lines=21> */
.L_x_23999:
[----:B------:R-:W-:Y:S02]  /*b4d0*/  IMAD.MOV.U32 R212, RZ, RZ, R210 ;  /* 0x000000ffffd47224 */ /* 0x000fe400078e00d2 */
.L_x_24000:
[----:B------:R-:W-:Y:S05]  /*b4e0*/  BSYNC B1 ;  /* 0x0000000000017941 */ /* 0x000fea0003800000 */
.L_x_23998:
        /* <DEDUP_REMOVED lines=16> */
.L_x_24004:
[----:B------:R-:W-:Y:S05]  /*b5f0*/  BSYNC B2 ;  /* 0x0000000000027941 */ /* 0x000fea0003800000 */
.L_x_24003:
        /* <DEDUP_REMOVED lines=44> */
.L_x_24002:
[----:B------:R-:W-:Y:S05]  /*b8c0*/  BSYNC B1 ;  /* 0x0000000000017941 */ /* 0x000fea0003800000 */
.L_x_24001:
        /* <DEDUP_REMOVED lines=21> */
.L_x_24006:
[----:B------:R-:W-:Y:S02]  /*ba20*/  IMAD.MOV.U32 R215, RZ, RZ, R210 ;  /* 0x000000ffffd77224 */ /* 0x000fe400078e00d2 */
.L_x_24007:
[----:B------:R-:W-:Y:S05]  /*ba30*/  BSYNC B1 ;  /* 0x0000000000017941 */ /* 0x000fea0003800000 */
.L_x_24005:
        /* <DEDUP_REMOVED lines=16> */
.L_x_24011:
[----:B------:R-:W-:Y:S05]  /*bb40*/  BSYNC B2 ;  /* 0x0000000000027941 */ /* 0x000fea0003800000 */
.L_x_24010:
        /* <DEDUP_REMOVED lines=44> */
.L_x_24009:
[----:B------:R-:W-:Y:S05]  /*be10*/  BSYNC B1 ;  /* 0x0000000000017941 */ /* 0x000fea0003800000 */
.L_x_24008:
        /* <DEDUP_REMOVED lines=21> */
.L_x_24013:
[----:B------:R-:W-:Y:S02]  /*bf70*/  MOV R215, R210 ;  /* 0x000000d200d77202 */ /* 0x000fe40000000f00 */
.L_x_24014:
[----:B------:R-:W-:Y:S05]  /*bf80*/  BSYNC B1 ;  /* 0x0000000000017941 */ /* 0x000fea0003800000 */
.L_x_24012:
        /* <DEDUP_REMOVED lines=16> */
.L_x_24018:
[----:B------:R-:W-:Y:S05]  /*c090*/  BSYNC B2 ;  /* 0x0000000000027941 */ /* 0x000fea0003800000 */
.L_x_24017:
        /* <DEDUP_REMOVED lines=44> */
.L_x_24016:
[----:B------:R-:W-:Y:S05]  /*c360*/  BSYNC B1 ;  /* 0x0000000000017941 */ /* 0x000fea0003800000 */
.L_x_24015:
        /* <DEDUP_REMOVED lines=21> */
.L_x_24020:
[----:B------:R-:W-:Y:S02]  /*c4c0*/  IMAD.MOV.U32 R216, RZ, RZ, R210 ;  /* 0x000000ffffd87224 */ /* 0x000fe400078e00d2 */
.L_x_24021:
[----:B------:R-:W-:Y:S05]  /*c4d0*/  BSYNC B1 ;  /* 0x0000000000017941 */ /* 0x000fea0003800000 */
.L_x_24019:
        /* <DEDUP_REMOVED lines=18> */
.L_x_24025:
[----:B------:R-:W-:Y:S05]  /*c600*/  BSYNC B2 ;  /* 0x0000000000027941 */ /* 0x000fea0003800000 */
.L_x_24024:
        /* <DEDUP_REMOVED lines=44> */
.L_x_24023:
[----:B------:R-:W-:Y:S05]  /*c8d0*/  BSYNC B1 ;  /* 0x0000000000017941 */ /* 0x000fea0003800000 */
.L_x_24022:
[----:B------:R-:W0:Y:S01]  /*c8e0*/  I2F.U32 R103, R216 ;  /* 0x000000d800677306 */ /* 0x000e220000201000 */
[----:B------:R-:W-:Y:S01]  /*c8f0*/  HADD2.F32 R102, -RZ, R91.H1_H1 ;  /* 0x3000005bff667230 */ /* 0x000fe20000004100 */
[----:B------:R-:W-:Y:S02]  /*c900*/  SEL R215, RZ, 0x1, P1 ;  /* 0x00000001ffd77807 */ /* 0x000fe40000800000 */
[----:B------:R-:W-:Y:S02]  /*c910*/  LEA R100, P1, R211, c[0x0][0x188], 0x5 ;  /* 0x00006200d3647a11 */ /* 0x000fe400078228ff */
        /* <DEDUP_REMOVED lines=31> */
.L_x_23969:
[----:B------:R-:W-:Y:S05]  /*cb10*/  BSYNC B0 ;  /* 0x0000000000007941 */ /* 0x000fea0003800000 */
.L_x_23968:
        /* <DEDUP_REMOVED lines=24> */
.L_x_24029:
[----:B01----:R-:W-:Y:S02]  /*cca0*/  MOV R212, R210 ;  /* 0x000000d200d47202 */ /* 0x003fe40000000f00 */
.L_x_24030:
[----:B------:R-:W-:Y:S05]  /*ccb0*/  BSYNC B1 ;  /* 0x0000000000017941 */ /* 0x000fea0003800000 */
.L_x_24028:
        /* <DEDUP_REMOVED lines=16> */
.L_x_24034:
[----:B------:R-:W-:Y:S05]  /*cdc0*/  BSYNC B2 ;  /* 0x0000000000027941 */ /* 0x000fea0003800000 */
.L_x_24033:
        /* <DEDUP_REMOVED lines=44> */
.L_x_24032:
[----:B------:R-:W-:Y:S05]  /*d090*/  BSYNC B1 ;  /* 0x0000000000017941 */ /* 0x000fea0003800000 */
.L_x_24031:
        /* <DEDUP_REMOVED lines=26> */
.L_x_24036:
[----:B------:R-:W-:Y:S02]  /*d240*/  IMAD.MOV.U32 R212, RZ, RZ, R210 ;  /* 0x000000ffffd47224 */ /* 0x000fe400078e00d2 */
.L_x_24037:
[----:B------:R-:W-:Y:S05]  /*d250*/  BSYNC B1 ;  /* 0x0000000000017941 */ /* 0x000fea0003800000 */
.L_x_24035:
        /* <DEDUP_REMOVED lines=16> */
.L_x_24041:
[----:B------:R-:W-:Y:S05]  /*d360*/  BSYNC B2 ;  /* 0x0000000000027941 */ /* 0x000fea0003800000 */
.L_x_24040:
        /* <DEDUP_REMOVED lines=44> */
.L_x_24039:
[----:B------:R-:W-:Y:S05]  /*d630*/  BSYNC B1 ;  /* 0x0000000000017941 */ /* 0x000fea0003800000 */
.L_x_24038:
        /* <DEDUP_REMOVED lines=23> */
.L_x_24043:
[----:B------:R-:W-:Y:S02]  /*d7b0*/  MOV R96, R210 ;  /* 0x000000d200607202 */ /* 0x000fe40000000f00 */
.L_x_24044:
[----:B------:R-:W-:Y:S05]  /*d7c0*/  BSYNC B1 ;  /* 0x0000000000017941 */ /* 0x000fea0003800000 */
.L_x_24042:
        /* <DEDUP_REMOVED lines=16> */
.L_x_24048:
[----:B------:R-:W-:Y:S05]  /*d8d0*/  BSYNC B2 ;  /* 0x0000000000027941 */ /* 0x000fea0003800000 */
.L_x_24047:
        /* <DEDUP_REMOVED lines=44> */
.L_x_24046:
[----:B------:R-:W-:Y:S05]  /*dba0*/  BSYNC B1 ;  /* 0x0000000000017941 */ /* 0x000fea0003800000 */
.L_x_24045:
        /* <DEDUP_REMOVED lines=21> */
.L_x_24050:
[----:B------:R-:W-:Y:S02]  /*dd00*/  IMAD.MOV.U32 R96, RZ, RZ, R210 ;  /* 0x000000ffff607224 */ /* 0x000fe400078e00d2 */
.L_x_24051:
[----:B------:R-:W-:Y:S05]  /*dd10*/  BSYNC B1 ;  /* 0x0000000000017941 */ /* 0x000fea0003800000 */
.L_x_24049:
        /* <DEDUP_REMOVED lines=16> */
.L_x_24055:
[----:B------:R-:W-:Y:S05]  /*de20*/  BSYNC B2 ;  /* 0x0000000000027941 */ /* 0x000fea0003800000 */
.L_x_24054:
        /* <DEDUP_REMOVED lines=44> */
.L_x_24053:
[----:B------:R-:W-:Y:S05]  /*e0f0*/  BSYNC B1 ;  /* 0x0000000000017941 */ /* 0x000fea0003800000 */
.L_x_24052:
        /* <DEDUP_REMOVED lines=21> */
.L_x_24057:
[----:B------:R-:W-:Y:S02]  /*e250*/  IMAD.MOV.U32 R212, RZ, RZ, R210 ;  /* 0x000000ffffd47224 */ /* 0x000fe400078e00d2 */
.L_x_24058:
[----:B------:R-:W-:Y:S05]  /*e260*/  BSYNC B1 ;  /* 0x0000000000017941 */ /* 0x000fea0003800000 */
.L_x_24056:
        /* <DEDUP_REMOVED lines=16> */
.L_x_24062:
[----:B------:R-:W-:Y:S05]  /*e370*/  BSYNC B2 ;  /* 0x0000000000027941 */ /* 0x000fea0003800000 */
.L_x_24061:
        /* <DEDUP_REMOVED lines=44> */
.L_x_24060:
[----:B------:R-:W-:Y:S05]  /*e640*/  BSYNC B1 ;  /* 0x0000000000017941 */ /* 0x000fea0003800000 */
.L_x_24059:
        /* <DEDUP_REMOVED lines=21> */
.L_x_24064:
[----:B------:R-:W-:Y:S02]  /*e7a0*/  MOV R215, R210 ;  /* 0x000000d200d77202 */ /* 0x000fe40000000f00 */
.L_x_24065:
[----:B------:R-:W-:Y:S05]  /*e7b0*/  BSYNC B1 ;  /* 0x0000000000017941 */ /* 0x000fea0003800000 */
.L_x_24063:
        /* <DEDUP_REMOVED lines=16> */
.L_x_24069:
[----:B------:R-:W-:Y:S05]  /*e8c0*/  BSYNC B2 ;  /* 0x0000000000027941 */ /* 0x000fea0003800000 */
.L_x_24068:
        /* <DEDUP_REMOVED lines=44> */
.L_x_24067:
[----:B------:R-:W-:Y:S05]  /*eb90*/  BSYNC B1 ;  /* 0x0000000000017941 */ /* 0x000fea0003800000 */
.L_x_24066:
        /* <DEDUP_REMOVED lines=21> */
.L_x_24071:
[----:B------:R-:W-:Y:S02]  /*ecf0*/  IMAD.MOV.U32 R215, RZ, RZ, R210 ;  /* 0x000000ffffd77224 */ /* 0x000fe400078e00d2 */
.L_x_24072:
[----:B------:R-:W-:Y:S05]  /*ed00*/  BSYNC B1 ;  /* 0x0000000000017941 */ /* 0x000fea0003800000 */
.L_x_24070:
        /* <DEDUP_REMOVED lines=16> */
.L_x_24076:
[----:B------:R-:W-:Y:S05]  /*ee10*/  BSYNC B2 ;  /* 0x0000000000027941 */ /* 0x000fea0003800000 */
.L_x_24075:
        /* <DEDUP_REMOVED lines=44> */
.L_x_24074:
[----:B------:R-:W-:Y:S05]  /*f0e0*/  BSYNC B1 ;  /* 0x0000000000017941 */ /* 0x000fea0003800000 */
.L_x_24073:
        /* <DEDUP_REMOVED lines=21> */
.L_x_24078:
[----:B------:R-:W-:Y:S02]  /*f240*/  IMAD.MOV.U32 R216, RZ, RZ, R210 ;  /* 0x000000ffffd87224 */ /* 0x000fe400078e00d2 */
.L_x_24079:
[----:B------:R-:W-:Y:S05]  /*f250*/  BSYNC B1 ;  /* 0x0000000000017941 */ /* 0x000fea0003800000 */
.L_x_24077:
        /* <DEDUP_REMOVED lines=18> */
.L_x_24083:
[----:B------:R-:W-:Y:S05]  /*f380*/  BSYNC B2 ;  /* 0x0000000000027941 */ /* 0x000fea0003800000 */
.L_x_24082:
        /* <DEDUP_REMOVED lines=44> */
.L_x_24081:
[----:B------:R-:W-:Y:S05]  /*f650*/  BSYNC B1 ;  /* 0x0000000000017941 */ /* 0x000fea0003800000 */
.L_x_24080:
        /* <DEDUP_REMOVED lines=32> */
[----:B------:R-:W-:-:S05]  /*f860*/  LOP3.LUT R213, R213, R217, R215, 0xfe, !PT ;  /* 0x000000d9d5d57212 */ /* 0x000fca00078efed7 */
[----:B------:R0:W-:Y:S02]  /*f870*/  STG.E.64 [R102.64], R212 ;  /* 0x000000d466007986 */ /* 0x0001e4000c101b04 */
.L_x_24027:
[----:B------:R-:W-:Y:S05]  /*f880*/  BSYNC B0 ;  /* 0x0000000000007941 */ /* 0x000fea0003800000 */
.L_x_24026:
        /* <DEDUP_REMOVED lines=52> */
.L_x_24098:
        /* <DEDUP_REMOVED lines=102> */
.L_x_24099:
        /* <DEDUP_REMOVED lines=14> */
[----:B------:R-:W-:Y:S01]  /*10310*/  @!P0 MOV R103, R206 ;  /* 0x000000ce00678202 */ /* 0x000fe20000000f00 */
[----:B------:R-:W-:Y:S01]  /*10320*/  BSSY B0, `(.L_x_24086) ;  /* 0x0000055000007945 */ /* 0x000fe20003800000 */
[----:B------:R-:W-:Y:S02]  /*10330*/  LOP3.LUT P2, RZ, R50, 0x8, RZ, 0xc0, !PT ;  /* 0x0000000832ff7812 */ /* 0x000fe4000784c0ff */
[----:B------:R-:W-:Y:S01]  /*10340*/  I2F R216, R103 ;  /* 0x0000006700d87306 */ /* 0x000fe20000201400 */
[----:B------:R-:W1:Y:S04]  /*10350*/  SHFL.DOWN PT, R212, R103, 0x2, 0x1f ;  /* 0x08401f0067d47f89 */ /* 0x000e6800000e0000 */
[----:B------:R2:W3:Y:S01]  /*10360*/  @!P0 LDS.64 R100, [R209.X8] ;  /* 0x00000000d1648984 */ /* 0x0004e20000008a00 */
[----:B------:R-:W-:Y:S01]  /*10370*/  LOP3.LUT P0, RZ, R102, 0x1f, R49, 0xf8, !PT ;  /* 0x0000001f66ff7812 */ /* 0x000fe2000780f831 */
[----:B-1----:R-:W-:-:S02]  /*10380*/  IMAD.IADD R213, R212, 0x1, R103 ;  /* 0x00000001d4d57824 */ /* 0x002fc400078e0267 */
        /* <DEDUP_REMOVED lines=46> */
[--C-:B------:R-:W-:Y:S02]  /*10670*/  FADD.FTZ R214, R63, -R211.reuse ;  /* 0x800000d33fd67221 */ /* 0x100fe40000010000 */
[--C-:B-1----:R-:W-:Y:S02]  /*10680*/  FADD.FTZ R100, R60, -R211.reuse ;  /* 0x800000d33c647221 */ /* 0x102fe40000010000 */
[----:B------:R-:W-:Y:S02]  /*10690*/  FADD.FTZ R102, R61, -R211 ;  /* 0x800000d33d667221 */ /* 0x000fe40000010000 */
[----:B------:R-:W-:-:S02]  /*106a0*/  FMUL.FTZ R214, R209, R214 ;  /* 0x000000d6d1d67220 */ /* 0x000fc40000410000 */
[--C-:B------:R-:W-:Y:S02]  /*106b0*/  FADD.FTZ R212, R62, -R211.reuse ;  /* 0x800000d33ed47221 */ /* 0x100fe40000010000 */
[--C-:B------:R-:W-:Y:S02]  /*106c0*/  FADD.FTZ R216, R64, -R211.reuse ;  /* 0x800000d340d87221 */ /* 0x100fe40000010000 */
[--C-:B------:R-:W-:Y:S02]  /*106d0*/  FADD.FTZ R218, R65, -R211.reuse ;  /* 0x800000d341da7221 */ /* 0x100fe40000010000 */
[--C-:B------:R-:W-:Y:S02]  /*106e0*/  FADD.FTZ R220, R66, -R211.reuse ;  /* 0x800000d342dc7221 */ /* 0x100fe40000010000 */
[----:B------:R-:W-:Y:S02]  /*106f0*/  FADD.FTZ R222, R67, -R211 ;  /* 0x800000d343de7221 */ /* 0x000fe40000010000 */
[----:B------:R-:W-:-:S02]  /*10700*/  FMUL.FTZ R100, R209, R100 ;  /* 0x00000064d1647220 */ /* 0x000fc40000410000 */
[C---:B------:R-:W-:Y:S02]  /*10710*/  FMUL.FTZ R102, R209.reuse, R102 ;  /* 0x00000066d1667220 */ /* 0x040fe40000410000 */
        /* <DEDUP_REMOVED lines=21> */
.L_x_24087:
[----:B------:R-:W-:Y:S05]  /*10870*/  BSYNC B0 ;  /* 0x0000000000007941 */ /* 0x000fea0003800000 */
.L_x_24086:
        /* <DEDUP_REMOVED lines=35> */
.L_x_24089:
[----:B------:R-:W-:Y:S05]  /*10ab0*/  BSYNC B0 ;  /* 0x0000000000007941 */ /* 0x000fea0003800000 */
.L_x_24088:
        /* <DEDUP_REMOVED lines=35> */
.L_x_24091:
[----:B------:R-:W-:Y:S05]  /*10cf0*/  BSYNC B0 ;  /* 0x0000000000007941 */ /* 0x000fea0003800000 */
.L_x_24090:
        /* <DEDUP_REMOVED lines=35> */
.L_x_24093:
[----:B------:R-:W-:Y:S05]  /*10f30*/  BSYNC B0 ;  /* 0x0000000000007941 */ /* 0x000fea0003800000 */
.L_x_24092:
        /* <DEDUP_REMOVED lines=29> */
[----:B------:R-:W-:Y:S01]  /*11110*/  IMAD.MOV.U32 R212, RZ, RZ, 0x10 ;  /* 0x00000010ffd47424 */ /* 0x000fe200078e00ff */
[----:B------:R-:W-:-:S02]  /*11120*/  F2FP.PACK_AB R101, R214, R101 ;  /* 0x00000065d665723e */ /* 0x000fc400000000ff */
[----:B------:R-:W-:Y:S01]  /*11130*/  F2FP.PACK_AB R100, R209, R100 ;  /* 0x00000064d164723e */ /* 0x000fe200000000ff */
[----:B------:R-:W-:-:S05]  /*11140*/  IMAD.WIDE.U32 R212, R207, R212, c[0x0][0x208] ;  /* 0x00008200cfd47625 */ /* 0x000fca00078e00d4 */
[----:B------:R0:W-:Y:S02]  /*11150*/  STG.E.128 [R212.64], R100 ;  /* 0x00000064d4007986 */ /* 0x0001e4000c101d04 */
.L_x_24095:
[----:B------:R-:W-:Y:S05]  /*11160*/  BSYNC B0 ;  /* 0x0000000000007941 */ /* 0x000fea0003800000 */
.L_x_24094:
[----:B------:R-:W-:Y:S02]  /*11170*/  IADD3 R37, R37, c[0x0][0x160], RZ ;  /* 0x0000580025257a10 */ /* 0x000fe40007ffe0ff */
[----:B------:R-:W-:Y:S02]  /*11180*/  LOP3.LUT P1, RZ, R204, 0xff, RZ, 0xc0, !PT ;  /* 0x000000ffccff7812 */ /* 0x000fe4000782c0ff */
[----:B------:R-:W-:Y:S02]  /*11190*/  ISETP.GE.AND P0, PT, R37, c[0x0][0x164], PT ;  /* 0x0000590025007a0c */ /* 0x000fe40003f06270 */
[----:B------:R-:W-:-:S11]  /*111a0*/  SEL R204, RZ, 0x1, P1 ;  /* 0x00000001ffcc7807 */ /* 0x000fd60000800000 */
[----:B01----:R-:W-:Y:S01]  /*111b0*/  @P0 CALL.REL.NOINC `(.L_x_24096) ;  /* 0x0000001000000944 */ /* 0x003fe20003c00000 */
[----:B------:R-:W-:Y:S05]  /*111c0*/  BRA `(.L_x_24097) ;  /* 0xffff030000007947 */ /* 0x000fea000383ffff */
.L_x_24096:
[----:B------:R-:W-:Y:S05]  /*111d0*/  EXIT ;  /* 0x000000000000794d */ /* 0x000fea0003800000 */
.L_x_24084:
[----:B------:R-:W-:Y:S01]  /*111e0*/  HFMA2.MMA R212, -RZ, RZ, 0, 1.847743988037109375e-06 ;  /* 0x0000001fffd47435 */ /* 0x000fe200000001ff */
[----:B------:R-:W-:Y:S01]  /*111f0*/  IMAD.MOV.U32 R214, RZ, RZ, 0x1 ;  /* 0x00000001ffd67424 */ /* 0x000fe200078e00ff */
[----:B------:R-:W-:Y:S01]  /*11200*/  MOV R102, 0x11230 ;  /* 0x0001123000667802 */ /* 0x000fe20000000f00 */
[----:B------:R-:W-:-:S03]  /*11210*/  IMAD.MOV.U32 R213, RZ, RZ, -0x1 ;  /* 0xffffffffffd57424 */ /* 0x000fc600078e00ff */
[----:B------:R-:W-:Y:S05]  /*11220*/  CALL.REL.NOINC `($__internal_108_$__cuda_sm70_shflsync_bfly_p) ;  /* 0x000008c000007944 */ /* 0x000fea0003c00000 */
[----:B-1----:R-:W-:Y:S01]  /*11230*/  IMAD.MOV.U32 R100, RZ, RZ, R214 ;  /* 0x000000ffff647224 */ /* 0x002fe200078e00d6 */
[----:B0-----:R-:W-:Y:S05]  /*11240*/  BRA `(.L_x_24098) ;  /* 0xffffe98000007947 */ /* 0x001fea000383ffff */
.L_x_24085:
[----:B------:R-:W-:Y:S01]  /*11250*/  MOV R214, 0x2 ;  /* 0x0000000200d67802 */ /* 0x000fe20000000f00 */
[----:B------:R-:W-:Y:S01]  /*11260*/  IMAD.MOV.U32 R212, RZ, RZ, 0x1f ;  /* 0x0000001fffd47424 */ /* 0x000fe200078e00ff */
[----:B------:R-:W-:Y:S01]  /*11270*/  MOV R102, 0x112a0 ;  /* 0x000112a000667802 */ /* 0x000fe20000000f00 */
[----:B------:R-:W-:Y:S02]  /*11280*/  IMAD.MOV.U32 R213, RZ, RZ, -0x1 ;  /* 0xffffffffffd57424 */ /* 0x000fe400078e00ff */
[----:B------:R-:W-:Y:S05]  /*11290*/  CALL.REL.NOINC `($__internal_108_$__cuda_sm70_shflsync_bfly_p) ;  /* 0x0000085000007944 */ /* 0x000fea0003c00000 */
[----:B01----:R-:W-:Y:S01]  /*112a0*/  FADD.FTZ R101, R101, R214 ;  /* 0x000000d665657221 */ /* 0x003fe20000010000 */
[----:B------:R-:W-:Y:S01]  /*112b0*/  HFMA2.MMA R214, -RZ, RZ, 0, 2.384185791015625e-07 ;  /* 0x00000004ffd67435 */ /* 0x000fe200000001ff */
[----:B------:R-:W-:Y:S01]  /*112c0*/  IMAD.MOV.U32 R212, RZ, RZ, 0x1f ;  /* 0x0000001fffd47424 */ /* 0x000fe200078e00ff */
[----:B------:R-:W-:Y:S01]  /*112d0*/  MOV R102, 0x11300 ;  /* 0x0001130000667802 */ /* 0x000fe20000000f00 */
[----:B------:R-:W-:-:S03]  /*112e0*/  IMAD.MOV.U32 R213, RZ, RZ, -0x1 ;  /* 0xffffffffffd57424 */ /* 0x000fc600078e00ff */
[----:B------:R-:W-:Y:S05]  /*112f0*/  CALL.REL.NOINC `($__internal_108_$__cuda_sm70_shflsync_bfly_p) ;  /* 0x000007f000007944 */ /* 0x000fea0003c00000 */
[----:B01----:R-:W-:Y:S01]  /*11300*/  FADD.FTZ R101, R101, R214 ;  /* 0x000000d665657221 */ /* 0x003fe20000010000 */
[----:B------:R-:W-:Y:S01]  /*11310*/  MOV R214, 0x8 ;  /* 0x0000000800d67802 */ /* 0x000fe20000000f00 */
[----:B------:R-:W-:Y:S01]  /*11320*/  IMAD.MOV.U32 R212, RZ, RZ, 0x1f ;  /* 0x0000001fffd47424 */ /* 0x000fe200078e00ff */
[----:B------:R-:W-:Y:S01]  /*11330*/  MOV R102, 0x11360 ;  /* 0x0001136000667802 */ /* 0x000fe20000000f00 */
[----:B------:R-:W-:-:S02]  /*11340*/  IMAD.MOV.U32 R213, RZ, RZ, -0x1 ;  /* 0xffffffffffd57424 */ /* 0x000fc400078e00ff */
[----:B------:R-:W-:Y:S05]  /*11350*/  CALL.REL.NOINC `($__internal_108_$__cuda_sm70_shflsync_bfly_p) ;  /* 0x0000079000007944 */ /* 0x000fea0003c00000 */
[----:B01----:R-:W-:Y:S01]  /*11360*/  FADD.FTZ R101, R101, R214 ;  /* 0x000000d665657221 */ /* 0x003fe20000010000 */
[----:B------:R-:W-:Y:S01]  /*11370*/  HFMA2.MMA R214, -RZ, RZ, 0, 9.5367431640625e-07 ;  /* 0x00000010ffd67435 */ /* 0x000fe200000001ff */
[----:B------:R-:W-:Y:S01]  /*11380*/  IMAD.MOV.U32 R212, RZ, RZ, 0x1f ;  /* 0x0000001fffd47424 */ /* 0x000fe200078e00ff */
[----:B------:R-:W-:Y:S01]  /*11390*/  MOV R102, 0x113c0 ;  /* 0x000113c000667802 */ /* 0x000fe20000000f00 */
[----:B------:R-:W-:-:S03]  /*113a0*/  IMAD.MOV.U32 R213, RZ, RZ, -0x1 ;  /* 0xffffffffffd57424 */ /* 0x000fc600078e00ff */
[----:B------:R-:W-:Y:S05]  /*113b0*/  CALL.REL.NOINC `($__internal_108_$__cuda_sm70_shflsync_bfly_p) ;  /* 0x0000073000007944 */ /* 0x000fea0003c00000 */
        /* <DEDUP_REMOVED lines=88> */
[----:B------:R-:W-:Y:S05]  /*11940*/  CALL.REL.NOINC `($__internal_108_$__cuda_sm70_shflsync_bfly_p) ;  /* 0x000001a000007944 */ /* 0x000fea0003c00000 */
[----:B01----:R-:W-:Y:S01]  /*11950*/  FADD.FTZ R101, R101, R214 ;  /* 0x000000d665657221 */ /* 0x003fe20000010000 */
[----:B------:R-:W-:Y:S01]  /*11960*/  HFMA2.MMA R214, -RZ, RZ, 0, 1.1920928955078125e-07 ;  /* 0x00000002ffd67435 */ /* 0x000fe200000001ff */
        /* <DEDUP_REMOVED lines=11> */
[----:B------:R-:W-:Y:S01]  /*11a20*/  HFMA2.MMA R214, -RZ, RZ, 0, 4.76837158203125e-07 ;  /* 0x00000008ffd67435 */ /* 0x000fe200000001ff */
[----:B------:R-:W-:Y:S01]  /*11a30*/  IMAD.MOV.U32 R212, RZ, RZ, 0x1f ;  /* 0x0000001fffd47424 */ /* 0x000fe200078e00ff */
[----:B------:R-:W-:Y:S01]  /*11a40*/  MOV R102, 0x11a70 ;  /* 0x00011a7000667802 */ /* 0x000fe20000000f00 */
[----:B------:R-:W-:-:S03]  /*11a50*/  IMAD.MOV.U32 R213, RZ, RZ, -0x1 ;  /* 0xffffffffffd57424 */ /* 0x000fc600078e00ff */
[----:B------:R-:W-:Y:S05]  /*11a60*/  CALL.REL.NOINC `($__internal_108_$__cuda_sm70_shflsync_bfly_p) ;  /* 0x0000008000007944 */ /* 0x000fea0003c00000 */
[----:B-1----:R-:W-:Y:S01]  /*11a70*/  FADD.FTZ R211, R101, R214 ;  /* 0x000000d665d37221 */ /* 0x002fe20000010000 */
[----:B------:R-:W-:Y:S01]  /*11a80*/  MOV R214, 0x10 ;  /* 0x0000001000d67802 */ /* 0x000fe20000000f00 */
[----:B0-----:R-:W-:Y:S01]  /*11a90*/  IMAD.MOV.U32 R212, RZ, RZ, 0x1f ;  /* 0x0000001fffd47424 */ /* 0x001fe200078e00ff */
[----:B------:R-:W-:Y:S01]  /*11aa0*/  MOV R102, 0x11ae0 ;  /* 0x00011ae000667802 */ /* 0x000fe20000000f00 */
[----:B------:R-:W-:Y:S01]  /*11ab0*/  IMAD.MOV.U32 R213, RZ, RZ, -0x1 ;  /* 0xffffffffffd57424 */ /* 0x000fe200078e00ff */
[----:B------:R-:W-:-:S02]  /*11ac0*/  MOV R101, R211 ;  /* 0x000000d300657202 */ /* 0x000fc40000000f00 */
[----:B------:R-:W-:Y:S05]  /*11ad0*/  CALL.REL.NOINC `($__internal_108_$__cuda_sm70_shflsync_bfly_p) ;  /* 0x0000001000007944 */ /* 0x000fea0003c00000 */
[----:B01----:R-:W-:Y:S05]  /*11ae0*/  BRA `(.L_x_24099) ;  /* 0xffffe74000007947 */ /* 0x003fea000383ffff */
        .weak           $__internal_108_$__cuda_sm70_shflsync_bfly_p
        .type           $__internal_108_$__cuda_sm70_shflsync_bfly_p,@function
        .size           $__internal_108_$__cuda_sm70_shflsync_bfly_p,(.L_x_36148 - $__internal_108_$__cuda_sm70_shflsync_bfly_p)
$__internal_108_$__cuda_sm70_shflsync_bfly_p:
[----:B------:R-:W-:Y:S01]  /*11af0*/  IMAD.MOV.U32 R103, RZ, RZ, 0x0 ;  /* 0x00000000ff677424 */ /* 0x000fe200078e00ff */
[----:B------:R-:W-:Y:S04]  /*11b00*/  WARPSYNC R213 ;  /* 0x000000d500007348 */ /* 0x000fe80003800000 */
[----:B------:R0:W1:Y:S01]  /*11b10*/  SHFL.BFLY PT, R214, R101, R214, R212 ;  /* 0x0c0000d665d67389 */ /* 0x00006200000e00d4 */
[----:B------:R-:W-:Y:S05]  /*11b20*/  RET.REL.NODEC R102 `(_ZN10layer_norm13ln_fwd_kernelINS_13Kernel_traitsI6__halfS2_fS2_fjLj5120ELj1ELj1ELj4ELj16ENS_18Kernel_traits_baseILj5120ES2_S2_fS2_fjLj128EEEEELb1ELb1ELb0ELb0EEEvNS_9FwdParamsE) ;  /* 0xfffee4d066007950 */ /* 0x000fea0003c3ffff */
.L_x_24100:
        /* <DEDUP_REMOVED lines=13> */
.L_x_36148:


//--------------------- .text._ZN10layer_norm13ln_fwd_kernelINS_13Kernel_traitsI6__halfS2_fS2_fjLj5120ELj1ELj1ELj4ELj16ENS_18Kernel_traits_baseILj5120ES2_S2_fS2_fjLj128EEEEELb1ELb1ELb0ELb1EEEvNS_9FwdParamsE --------------------------
	.section	.text._ZN10layer_norm13ln_fwd_kernelINS_13Kernel_traitsI6__halfS2_fS2_fjLj5120ELj1ELj1ELj4ELj16ENS_18Kernel_traits_baseILj5120ES2_S2_fS2_fjLj128EEEEELb1ELb1ELb0ELb1EEEvNS_9FwdParamsE,"ax",@progbits
	.sectioninfo	@"SHI_REGISTERS=167"
	.align	128
        .global         _ZN10layer_norm13ln_fwd_kernelINS_13Kernel_traitsI6__halfS2_fS2_fjLj5120ELj1ELj1ELj4ELj16ENS_18Kernel_traits_baseILj5120ES2_S2_fS2_fjLj128EEEEELb1ELb1ELb0ELb1EEEvNS_9FwdParamsE
        .type           _ZN10layer_norm13ln_fwd_kernelINS_13Kernel_traitsI6__halfS2_fS2_fjLj5120ELj1ELj1ELj4ELj16ENS_18Kernel_traits_baseILj5120ES2_S2_fS2_fjLj128EEEEELb1ELb1ELb0ELb1EEEvNS_9FwdParamsE,@function
        .size           _ZN10layer_norm13ln_fwd_kernelINS_13Kernel_traitsI6__halfS2_fS2_fjLj5120ELj1ELj1ELj4ELj16ENS_18Kernel_traits_baseILj5120ES2_S2_fS2_fjLj128EEEEELb1ELb1ELb0ELb1EEEvNS_9FwdParamsE,(.L_x_36149 - _ZN10layer_norm13ln_fwd_kernelINS_13Kernel_traitsI6__halfS2_fS2_fjLj5120ELj1ELj1ELj4ELj16ENS_18Kernel_traits_baseILj5120ES2_S2_fS2_fjLj128EEEEELb1ELb1ELb0ELb1EEEvNS_9FwdParamsE)
        .other          _ZN10layer_norm13ln_fwd_kernelINS_13Kernel_traitsI6__halfS2_fS2_fjLj5120ELj1ELj1ELj4ELj16ENS_18Kernel_traits_baseILj5120ES2_S2_fS2_fjLj128EEEEELb1ELb1ELb0ELb1EEEvNS_9FwdParamsE,@"STO_CUDA_ENTRY STV_DEFAULT"
_ZN10layer_norm13ln_fwd_kernelINS_13Kernel_traitsI6__halfS2_fS2_fjLj5120ELj1ELj1ELj4ELj16ENS_18Kernel_traits_baseILj5120ES2_S2_fS2_fjLj128EEEEELb1ELb1ELb0ELb1EEEvNS_9FwdParamsE:
.text._ZN10layer_norm13ln_fwd_kernelINS_13Kernel_traitsI6__halfS2_fS2_fjLj5120ELj1ELj1ELj4ELj16ENS_18Kernel_traits_baseILj5120ES2_S2_fS2_fjLj128EEEEELb1ELb1ELb0ELb1EEEvNS_9FwdParamsE:
[----:B------:R-:W-:Y:S02]  /*0000*/  IMAD.MOV.U32 R1, RZ, RZ, c[0x0][0x28] ;  /* 0x00000a00ff017624 */ /* 0x000fe400078e00ff */
[----:B------:R-:W-:Y:S01]  /*0010*/  ULDC.U8 UR4, c[0x0][0x244] ;  /* 0x0000910000047ab9 */ /* 0x000fe20000000000 */
[----:B------:R-:W-:Y:S01]  /*0020*/  IMAD.MOV.U32 R32, RZ, RZ, c[0x0][0x238] ;  /* 0x00008e00ff207624 */ /* 0x000fe200078e00ff */
[----:B------:R-:W-:Y:S01]  /*0030*/  ISETP.NE.AND P0, PT, RZ, UR4, PT ;  /* 0x00000004ff007c0c */ /* 0x000fe2000bf05270 */
[----:B------:R-:W-:Y:S02]  /*0040*/  ULDC.64 UR4, c[0x0][0x230] ;  /* 0x00008c0000047ab9 */ /* 0x000fe40000000a00 */
[----:B------:R-:W-:Y:S01]  /*0050*/  IMAD.U32 R2, RZ, RZ, UR4 ;  /* 0x00000004ff027e24 */ /* 0x000fe2000f8e00ff */
[----:B------:R-:W-:Y:S01]  /*0060*/  MOV R3, UR5 ;  /* 0x0000000500037c02 */ /* 0x000fe20008000f00 */
[----:B------:R-:W-:Y:S01]  /*0070*/  ULDC.64 UR6, c[0x0][0x118] ;  /* 0x0000460000067ab9 */ /* 0x000fe20000000a00 */
[----:B------:R-:W-:-:S07]  /*0080*/  IMAD.MOV.U32 R33, RZ, RZ, c[0x0][0x23c] ;  /* 0x00008f00ff217624 */ /* 0x000fce00078e00ff */
[----:B------:R-:W2:Y:S01]  /*0090*/  @P0 LDG.E.64 R2, [R2.64] ;  /* 0x0000000602020981 */ /* 0x000ea2000c1e1b00 */
[----:B------:R-:W-:Y:S01]  /*00a0*/  @P0 MOV R8, R32 ;  /* 0x0000002000080202 */ /* 0x000fe20000000f00 */
[----:B------:R-:W-:-:S05]  /*00b0*/  @P0 IMAD.MOV.U32 R9, RZ, RZ, R33 ;  /* 0x000000ffff090224 */ /* 0x000fca00078e0021 */
[----:B------:R-:W3:Y:S04]  /*00c0*/  @P0 LDG.E.64 R4, [R8.64] ;  /* 0x0000000608040981 */ /* 0x000ee8000c1e1b00 */
[----:B------:R-:W0:Y:S04]  /*00d0*/  S2R R24, SR_TID.X ;  /* 0x0000000000187919 */ /* 0x000e280000002100 */
[----:B------:R-:W1:Y:S01]  /*00e0*/  S2R R21, SR_CTAID.X ;  /* 0x0000000000157919 */ /* 0x000e620000002500 */
[----:B0-----:R-:W-:Y:S01]  /*00f0*/  LOP3.LUT R110, R24, 0x7f, RZ, 0xc0, !PT ;  /* 0x0000007f186e7812 */ /* 0x001fe200078ec0ff */
[----:B-1----:R-:W-:-:S04]  /*0100*/  IMAD R147, R21, c[0x0][0x0], R24 ;  /* 0x0000000015937a24 */ /* 0x002fc800078e0218 */
[----:B------:R-:W-:Y:S01]  /*0110*/  IMAD.WIDE.U32 R6, R147, -0x326172a9, RZ ;  /* 0xcd9e8d5793067825 */ /* 0x000fe200078e00ff */
[----:B------:R-:W-:Y:S01]  /*0120*/  LEA.HI R144, R24, R21, RZ, 0x19 ;  /* 0x0000001518907211 */ /* 0x000fe200078fc8ff */
[----:B--2---:R-:W0:Y:S01]  /*0130*/  @P0 R2UR UR4, R2 ;  /* 0x00000000020403c2 */ /* 0x004e2200000e0000 */
[----:B---3--:R-:W-:-:S07]  /*0140*/  @P0 IADD3 R32, P1, R4, c[0x0][0x240], RZ ;  /* 0x0000900004200a10 */ /* 0x008fce0007f3e0ff */
[----:B------:R1:W2:Y:S01]  /*0150*/  @P0 R2UR UR5, R3 ;  /* 0x00000000030503c2 */ /* 0x0002a200000e0000 */
[----:B------:R-:W-:Y:S01]  /*0160*/  @P0 IMAD.X R33, RZ, RZ, R5, P1 ;  /* 0x000000ffff210224 */ /* 0x000fe200008e0605 */
[----:B------:R-:W-:-:S04]  /*0170*/  ISETP.NE.U32.AND P0, PT, RZ, c[0x0][0x218], PT ;  /* 0x00008600ff007a0c */ /* 0x000fc80003f05070 */
[--C-:B------:R-:W-:Y:S02]  /*0180*/  SHF.R.U64 R146, R32, 0x2, R33.reuse ;  /* 0x0000000220927819 */ /* 0x100fe40000001221 */
[----:B------:R-:W-:Y:S01]  /*0190*/  SHF.R.U32.HI R145, RZ, 0x2, R33 ;  /* 0x00000002ff917819 */ /* 0x000fe20000011621 */
[----:B------:R-:W-:Y:S01]  /*01a0*/  HFMA2.MMA R33, -RZ, RZ, 0, 9.5367431640625e-07 ;  /* 0x00000010ff217435 */ /* 0x000fe200000001ff */
        /* <DEDUP_REMOVED lines=16> */
[----:B------:R-:W-:-:S04]  /*02b0*/  IMAD.WIDE.U32 R6, R7, -0x326172a9, RZ ;  /* 0xcd9e8d5707067825 */ /* 0x000fc800078e00ff */
[----:B------:R-:W-:Y:S01]  /*02c0*/  IMAD.WIDE.U32 R4, R4, -0x2daee0ad, RZ ;  /* 0xd2511f5304047825 */ /* 0x000fe200078e00ff */
[----:B------:R-:W-:-:S04]  /*02d0*/  LOP3.LUT R12, R7, UR11, R8, 0x96, !PT ;  /* 0x0000000b070c7c12 */ /* 0x000fc8000f8e9608 */
[----:B------:R-:W-:Y:S01]  /*02e0*/  LOP3.LUT R14, R5, UR12, R2, 0x96, !PT ;  /* 0x0000000c050e7c12 */ /* 0x000fe2000f8e9602 */
[----:B------:R-:W-:-:S04]  /*02f0*/  IMAD.WIDE.U32 R12, R12, -0x2daee0ad, RZ ;  /* 0xd2511f530c0c7825 */ /* 0x000fc800078e00ff */
[----:B------:R-:W-:Y:S01]  /*0300*/  IMAD.WIDE.U32 R14, R14, -0x326172a9, RZ ;  /* 0xcd9e8d570e0e7825 */ /* 0x000fe200078e00ff */
[----:B------:R-:W-:Y:S01]  /*0310*/  LOP3.LUT R16, R13, UR14, R4, 0x96, !PT ;  /* 0x0000000e0d107c12 */ /* 0x000fe2000f8e9604 */
[----:B------:R-:W-:Y:S02]  /*0320*/  UIADD3 UR18, UR5, -0x56f99767, URZ ;  /* 0xa906689905127890 */ /* 0x000fe4000fffe03f */
[----:B------:R-:W-:Y:S01]  /*0330*/  IMAD.WIDE.U32 R2, R110, R33, c[0x0][0x218] ;  /* 0x000086006e027625 */ /* 0x000fe200078e0021 */
[----:B------:R-:W-:-:S03]  /*0340*/  LOP3.LUT R4, R15, UR13, R6, 0x96, !PT ;  /* 0x0000000d0f047c12 */ /* 0x000fc6000f8e9606 */
[----:B------:R-:W-:Y:S01]  /*0350*/  IMAD.WIDE.U32 R16, R16, -0x326172a9, RZ ;  /* 0xcd9e8d5710107825 */ /* 0x000fe200078e00ff */
[----:B------:R0:W5:Y:S03]  /*0360*/  @P0 LDG.E.128 R8, [R2.64] ;  /* 0x0000000602080981 */ /* 0x000166000c1e1d00 */
[----:B------:R-:W-:Y:S01]  /*0370*/  IMAD.WIDE.U32 R4, R4, -0x2daee0ad, RZ ;  /* 0xd2511f5304047825 */ /* 0x000fe200078e00ff */
[----:B------:R-:W-:Y:S01]  /*0380*/  LOP3.LUT R13, R17, UR15, R14, 0x96, !PT ;  /* 0x0000000f110d7c12 */ /* 0x000fe2000f8e960e */
[----:B------:R0:W5:Y:S03]  /*0390*/  @P0 LDG.E.128 R28, [R2.64+0x1000] ;  /* 0x00100006021c0981 */ /* 0x000166000c1e1d00 */
[----:B------:R-:W-:Y:S01]  /*03a0*/  LOP3.LUT R14, R5, UR16, R12, 0x96, !PT ;  /* 0x00000010050e7c12 */ /* 0x000fe2000f8e960c */
[----:B------:R-:W-:Y:S01]  /*03b0*/  IMAD.WIDE.U32 R12, R13, -0x2daee0ad, RZ ;  /* 0xd2511f530d0c7825 */ /* 0x000fe200078e00ff */
[----:B------:R0:W5:Y:S04]  /*03c0*/  @P0 LDG.E.128 R112, [R2.64+0x1800] ;  /* 0x0018000602700981 */ /* 0x000168000c1e1d00 */
[----:B------:R-:W-:Y:S01]  /*03d0*/  LOP3.LUT R18, R13, UR18, R4, 0x96, !PT ;  /* 0x000000120d127c12 */ /* 0x000fe2000f8e9604 */
[----:B------:R0:W5:Y:S04]  /*03e0*/  @P0 LDG.E.128 R20, [R2.64+0x2000] ;  /* 0x0020000602140981 */ /* 0x000168000c1e1d00 */
[----:B------:R0:W5:Y:S01]  /*03f0*/  @P0 LDG.E.128 R4, [R2.64+0x800] ;  /* 0x0008000602040981 */ /* 0x000162000c1e1d00 */
[----:B------:R-:W-:Y:S01]  /*0400*/  UIADD3 UR17, UR4, 0x1715609d, URZ ;  /* 0x1715609d04117890 */ /* 0x000fe2000fffe03f */
[----:B------:R-:W-:Y:S01]  /*0410*/  IMAD.WIDE.U32 R14, R14, -0x326172a9, RZ ;  /* 0xcd9e8d570e0e7825 */ /* 0x000fe200078e00ff */
[----:B------:R-:W-:-:S04]  /*0420*/  UIADD3 UR19, UR4, -0x4ab325aa, URZ ;  /* 0xb54cda5604137890 */ /* 0x000fc8000fffe03f */
[----:B------:R-:W-:Y:S01]  /*0430*/  LOP3.LUT R16, R15, UR17, R16, 0x96, !PT ;  /* 0x000000110f107c12 */ /* 0x000fe2000f8e9610 */
[----:B------:R-:W-:Y:S01]  /*0440*/  UIADD3 UR20, UR5, 0x646e171e, URZ ;  /* 0x646e171e05147890 */ /* 0x000fe2000fffe03f */
[----:B------:R-:W-:-:S04]  /*0450*/  IMAD.WIDE.U32 R18, R18, -0x326172a9, RZ ;  /* 0xcd9e8d5712127825 */ /* 0x000fc800078e00ff */
[----:B------:R-:W-:Y:S01]  /*0460*/  IMAD.WIDE.U32 R16, R16, -0x2daee0ad, RZ ;  /* 0xd2511f5310107825 */ /* 0x000fe200078e00ff */
[----:B------:R-:W-:-:S04]  /*0470*/  LOP3.LUT R13, R19, UR19, R14, 0x96, !PT ;  /* 0x00000013130d7c12 */ /* 0x000fc8000f8e960e */
        /* <DEDUP_REMOVED lines=15> */
[----:B0-----:R-:W-:-:S05]  /*0570*/  IMAD.SHL.U32 R0, R24, 0x10, RZ ;  /* 0x0000001018007824 */ /* 0x001fca00078e00ff */
[----:B------:R-:W-:-:S04]  /*0580*/  LOP3.LUT R0, R0, 0x7f0, RZ, 0xc0, !PT ;  /* 0x000007f000007812 */ /* 0x000fc800078ec0ff */
[----:B------:R-:W-:-:S05]  /*0590*/  IADD3 R24, P1, R0, c[0x0][0x1c8], RZ ;  /* 0x0000720000187a10 */ /* 0x000fca0007f3e0ff */
[----:B------:R-:W-:-:S06]  /*05a0*/  IMAD.X R25, RZ, RZ, c[0x0][0x1cc], P1 ;  /* 0x00007300ff197624 */ /* 0x000fcc00008e06ff */
[----:B------:R-:W2:Y:S01]  /*05b0*/  LDG.E.128 R24, [R24.64+0x2000] ;  /* 0x0020000618187981 */ /* 0x000ea2000c1e1d00 */
[----:B-----5:R-:W-:Y:S01]  /*05c0*/  @!P0 CS2R R20, SRZ ;  /* 0x0000000000148805 */ /* 0x020fe2000001ff00 */
[C---:B------:R-:W-:Y:S01]  /*05d0*/  LEA R12, P1, R110.reuse, c[0x0][0x1c8], 0x4 ;  /* 0x000072006e0c7a11 */ /* 0x040fe200078220ff */
[----:B------:R-:W-:Y:S01]  /*05e0*/  @!P0 CS2R R112, SRZ ;  /* 0x0000000000708805 */ /* 0x000fe2000001ff00 */
[----:B------:R-:W-:Y:S01]  /*05f0*/  @!P0 CS2R R10, SRZ ;  /* 0x00000000000a8805 */ /* 0x000fe2000001ff00 */
[----:B------:R-:W-:Y:S01]  /*0600*/  @!P0 CS2R R114, SRZ ;  /* 0x0000000000728805 */ /* 0x000fe2000001ff00 */
[----:B------:R-:W-:Y:S01]  /*0610*/  IADD3.X R13, RZ, c[0x0][0x1cc], RZ, P1, !PT ;  /* 0x00007300ff0d7a10 */ /* 0x000fe20000ffe4ff */
[----:B------:R-:W-:Y:S01]  /*0620*/  @!P0 CS2R R8, SRZ ;  /* 0x0000000000088805 */ /* 0x000fe2000001ff00 */
[----:B------:R-:W-:Y:S01]  /*0630*/  @!P0 CS2R R4, SRZ ;  /* 0x0000000000048805 */ /* 0x000fe2000001ff00 */
[----:B------:R-:W-:Y:S01]  /*0640*/  @!P0 CS2R R6, SRZ ;  /* 0x0000000000068805 */ /* 0x000fe2000001ff00 */
[----:B------:R-:W-:Y:S01]  /*0650*/  UIADD3 UR26, UR5, -0x695add53, URZ ;  /* 0x96a522ad051a7890 */ /* 0x000fe2000fffe03f */
[----:B------:R-:W-:Y:S01]  /*0660*/  IMAD.WIDE.U32 R2, R110, R33, c[0x0][0x1b0] ;  /* 0x00006c006e027625 */ /* 0x000fe200078e0021 */
        /* <DEDUP_REMOVED lines=8> */
[----:B------:R-:W-:Y:S01]  /*06f0*/  HADD2.F32 R111, -RZ, R113.H0_H0 ;  /* 0x20000071ff6f7230 */ /* 0x000fe20000004100 */
[----:B------:R0:W5:Y:S02]  /*0700*/  LDG.E.128 R96, [R12.64] ;  /* 0x000000060c607981 */ /* 0x000164000c1e1d00 */
[----:B------:R-:W-:-:S02]  /*0710*/  IMAD R21, R34, -0x326172a9, RZ ;  /* 0xcd9e8d5722157824 */ /* 0x000fc400078e02ff */
[----:B------:R-:W-:Y:S01]  /*0720*/  IMAD.HI.U32 R130, R142, -0x326172a9, RZ ;  /* 0xcd9e8d578e827827 */ /* 0x000fe200078e00ff */
[----:B------:R-:W-:Y:S01]  /*0730*/  HADD2.F32 R116, -RZ, R113.H1_H1 ;  /* 0x30000071ff747230 */ /* 0x000fe20000004100 */
[----:B------:R0:W5:Y:S01]  /*0740*/  LDG.E.128 R92, [R12.64+0x800] ;  /* 0x000800060c5c7981 */ /* 0x000162000c1e1d00 */
[--C-:B------:R-:W-:Y:S01]  /*0750*/  HADD2.F32 R105, -RZ, R10.reuse.H0_H0 ;  /* 0x2000000aff697230 */ /* 0x100fe20000004100 */
[----:B------:R-:W-:Y:S01]  /*0760*/  LOP3.LUT R131, R133, UR26, R131, 0x96, !PT ;  /* 0x0000001a85837c12 */ /* 0x000fe2000f8e9683 */
        /* <DEDUP_REMOVED lines=20> */
[--C-:B------:R-:W-:Y:S01]  /*08b0*/  HADD2.F32 R15, -RZ, R5.reuse.H0_H0 ;  /* 0x20000005ff0f7230 */ /* 0x100fe20000004100 */
[----:B------:R-:W-:Y:S01]  /*08c0*/  IMAD R142, R142, -0x326172a9, RZ ;  /* 0xcd9e8d578e8e7824 */ /* 0x000fe200078e02ff */
[----:B------:R-:W-:Y:S01]  /*08d0*/  HADD2.F32 R14, -RZ, R5.H1_H1 ;  /* 0x30000005ff0e7230 */ /* 0x000fe20000004100 */
[----:B------:R1:W5:Y:S01]  /*08e0*/  LDG.E.128 R64, [R2.64+0x2000] ;  /* 0x0020000602407981 */ /* 0x000362000c1e1d00 */
[--C-:B0-----:R-:W-:Y:S01]  /*08f0*/  HADD2.F32 R13, -RZ, R6.reuse.H0_H0 ;  /* 0x20000006ff0d7230 */ /* 0x101fe20000004100 */
[----:B------:R-:W-:Y:S01]  /*0900*/  IMAD.MOV.U32 R141, RZ, RZ, RZ ;  /* 0x000000ffff8d7224 */ /* 0x000fe200078e00ff */
[----:B------:R-:W-:-:S02]  /*0910*/  HADD2.F32 R12, -RZ, R6.H1_H1 ;  /* 0x30000006ff0c7230 */ /* 0x000fc40000004100 */
[--C-:B------:R-:W-:Y:S02]  /*0920*/  HADD2.F32 R11, -RZ, R7.reuse.H0_H0 ;  /* 0x20000007ff0b7230 */ /* 0x100fe40000004100 */
[----:B------:R-:W-:Y:S02]  /*0930*/  HADD2.F32 R10, -RZ, R7.H1_H1 ;  /* 0x30000007ff0a7230 */ /* 0x000fe40000004100 */
        /* <DEDUP_REMOVED lines=9> */
[----:B-1----:R-:W-:-:S02]  /*09d0*/  HADD2.F32 R3, -RZ, R31.H0_H0 ;  /* 0x2000001fff037230 */ /* 0x002fc40000004100 */
        /* <DEDUP_REMOVED lines=8> */
[--C-:B--2---:R-:W-:Y:S02]  /*0a60*/  HADD2.F32 R133, -RZ, R24.reuse.H0_H0 ;  /* 0x20000018ff857230 */ /* 0x104fe40000004100 */
[----:B------:R-:W-:Y:S02]  /*0a70*/  HADD2.F32 R135, -RZ, R24.H1_H1 ;  /* 0x30000018ff877230 */ /* 0x000fe40000004100 */
[--C-:B------:R-:W-:Y:S02]  /*0a80*/  HADD2.F32 R134, -RZ, R25.reuse.H0_H0 ;  /* 0x20000019ff867230 */ /* 0x100fe40000004100 */
[----:B------:R-:W-:-:S02]  /*0a90*/  HADD2.F32 R137, -RZ, R25.H1_H1 ;  /* 0x30000019ff897230 */ /* 0x000fc40000004100 */
[--C-:B------:R-:W-:Y:S02]  /*0aa0*/  HADD2.F32 R136, -RZ, R26.reuse.H0_H0 ;  /* 0x2000001aff887230 */ /* 0x100fe40000004100 */
[----:B------:R-:W-:Y:S02]  /*0ab0*/  HADD2.F32 R139, -RZ, R26.H1_H1 ;  /* 0x3000001aff8b7230 */ /* 0x000fe40000004100 */
[--C-:B------:R-:W-:Y:S02]  /*0ac0*/  HADD2.F32 R138, -RZ, R27.reuse.H0_H0 ;  /* 0x2000001bff8a7230 */ /* 0x100fe40000004100 */
[----:B------:R-:W-:Y:S02]  /*0ad0*/  HADD2.F32 R143, -RZ, R27.H1_H1 ;  /* 0x3000001bff8f7230 */ /* 0x000fe40000004100 */
.L_x_24384:
[----:B------:R-:W-:Y:S01]  /*0ae0*/  ISETP.NE.U32.AND P0, PT, RZ, c[0x0][0x1c0], PT ;  /* 0x00007000ff007a0c */ /* 0x000fe20003f05070 */
[----:B------:R-:W-:Y:S01]  /*0af0*/  IMAD R20, R144, c[0x0][0x168], RZ ;  /* 0x00005a0090147a24 */ /* 0x000fe200078e02ff */
[----:B------:R-:W-:Y:S01]  /*0b00*/  ISETP.NE.U32.AND P1, PT, RZ, c[0x0][0x180], PT ;  /* 0x00006000ff007a0c */ /* 0x000fe20003f25070 */
[----:B------:R-:W-:Y:S01]  /*0b10*/  IMAD.MOV.U32 R103, RZ, RZ, 0x10 ;  /* 0x00000010ff677424 */ /* 0x000fe200078e00ff */
[----:B------:R-:W-:-:S02]  /*0b20*/  ISETP.NE.AND.EX P0, PT, RZ, c[0x0][0x1c4], PT, P0 ;  /* 0x00007100ff007a0c */ /* 0x000fc40003f05300 */
[----:B------:R-:W-:Y:S02]  /*0b30*/  ISETP.NE.AND.EX P2, PT, RZ, c[0x0][0x184], PT, P1 ;  /* 0x00006100ff007a0c */ /* 0x000fe40003f45310 */
[----:B------:R-:W-:-:S09]  /*0b40*/  SHF.R.S32.HI R21, RZ, 0x1f, R20 ;  /* 0x0000001fff157819 */ /* 0x000fd20000011414 */
[----:B------:R-:W-:Y:S02]  /*0b50*/  @P0 MOV R29, 0x2 ;  /* 0x00000002001d0802 */ /* 0x000fe40000000f00 */
[----:B------:R-:W-:Y:S01]  /*0b60*/  LEA.HI R21, R21, R20, RZ, 0x3 ;  /* 0x0000001415157211 */ /* 0x000fe200078f18ff */
[----:B------:R-:W-:Y:S01]  /*0b70*/  @P2 IMAD.MOV.U32 R25, RZ, RZ, 0x20 ;  /* 0x00000020ff192424 */ /* 0x000fe200078e00ff */
[----:B------:R-:W-:Y:S01]  /*0b80*/  ISETP.NE.AND P1, PT, R149, 0x1, PT ;  /* 0x000000019500780c */ /* 0x000fe20003f25270 */
[----:B------:R-:W-:Y:S01]  /*0b90*/  @P0 IMAD.WIDE R28, R144, R29, c[0x0][0x1c0] ;  /* 0x00007000901c0625 */ /* 0x000fe200078e021d */
[----:B------:R-:W-:Y:S01]  /*0ba0*/  LEA.HI.SX32 R148, R21, R110, 0x1d ;  /* 0x0000006e15947211 */ /* 0x000fe200078feaff */
[----:B------:R-:W-:Y:S01]  /*0bb0*/  HFMA2.MMA R125, -RZ, RZ, 1.875, 0 ;  /* 0x3f800000ff7d7435 */ /* 0x000fe200000001ff */
[----:B------:R-:W-:Y:S01]  /*0bc0*/  BSSY B0, `(.L_x_24101) ;  /* 0x0000014000007945 */ /* 0x000fe20003800000 */
[----:B------:R-:W-:Y:S02]  /*0bd0*/  P2R R27, PR, RZ, 0x4 ;  /* 0x00000004ff1b7803 */ /* 0x000fe40000000000 */
[C---:B------:R-:W-:Y:S01]  /*0be0*/  IMAD.WIDE.U32 R20, R148.reuse, R103, c[0x0][0x170] ;  /* 0x00005c0094147625 */ /* 0x040fe200078e0067 */
[----:B------:R-:W2:Y:S03]  /*0bf0*/  @P0 LDG.E.U16 R28, [R28.64] ;  /* 0x000000061c1c0981 */ /* 0x000ea6000c1e1500 */
[----:B------:R-:W-:-:S02]  /*0c00*/  @P2 IMAD.WIDE.U32 R24, R148, R25, c[0x0][0x180] ;  /* 0x0000600094182625 */ /* 0x000fc400078e0019 */
[----:B-----5:R-:W5:Y:S04]  /*0c10*/  LDG.E.128 R20, [R20.64] ;  /* 0x0000000614147981 */ /* 0x020f68000c1e1d00 */
[----:B------:R0:W5:Y:S04]  /*0c20*/  @P2 LDG.E.128 R60, [R24.64] ;  /* 0x00000006183c2981 */ /* 0x000168000c1e1d00 */
[----:B------:R0:W5:Y:S01]  /*0c30*/  @P2 LDG.E.128 R56, [R24.64+0x10] ;  /* 0x0000100618382981 */ /* 0x000162000c1e1d00 */
[----:B------:R-:W-:Y:S01]  /*0c40*/  IADD3 R30, R149, 0x1, RZ ;  /* 0x00000001951e7810 */ /* 0x000fe20007ffe0ff */
[----:B--2---:R-:W-:Y:S01]  /*0c50*/  @P0 HADD2.F32 R125, -RZ, R28.H0_H0 ;  /* 0x2000001cff7d0230 */ /* 0x004fe20000004100 */
        /* <DEDUP_REMOVED lines=9> */
.L_x_24102:
[----:B0-----:R-:W-:Y:S02]  /*0cf0*/  IMAD.MOV.U32 R26, RZ, RZ, R142 ;  /* 0x000000ffff1a7224 */ /* 0x001fe400078e008e */
.L_x_24103:
[----:B------:R-:W-:Y:S05]  /*0d00*/  BSYNC B0 ;  /* 0x0000000000007941 */ /* 0x000fea0003800000 */
.L_x_24101:
        /* <DEDUP_REMOVED lines=16> */
.L_x_24107:
[----:B------:R-:W-:Y:S05]  /*0e10*/  BSYNC B1 ;  /* 0x0000000000017941 */ /* 0x000fea0003800000 */
.L_x_24106:
        /* <DEDUP_REMOVED lines=44> */
.L_x_24105:
[----:B------:R-:W-:Y:S05]  /*10e0*/  BSYNC B0 ;  /* 0x0000000000007941 */ /* 0x000fea0003800000 */
.L_x_24104:
[----:B------:R-:W0:Y:S01]  /*10f0*/  I2F.U32 R25, R26 ;  /* 0x0000001a00197306 */ /* 0x000e220000201000 */
[----:B-----5:R-:W-:Y:S01]  /*1100*/  HADD2.F32 R24, -RZ, R20.H0_H0 ;  /* 0x20000014ff187230 */ /* 0x020fe20000004100 */
        /* <DEDUP_REMOVED lines=10> */
[----:B------:R-:W-:Y:S01]  /*11b0*/  FSETP.GTU.FTZ.AND P1, PT, R25, c[0x0][0x1e4], PT ;  /* 0x0000790019007a0b */ /* 0x000fe20003f3c000 */
[----:B------:R-:W-:-:S03]  /*11c0*/  HADD2.F32 R25, -RZ, R96.H0_H0 ;  /* 0x20000060ff197230 */ /* 0x000fc60000004100 */
[----:B------:R-:W-:Y:S02]  /*11d0*/  FSEL R24, R24, RZ, !P1 ;  /* 0x000000ff18187208 */ /* 0x000fe40004800000 */
[----:B------:R-:W-:-:S03]  /*11e0*/  P2R R26, PR, RZ, 0x2 ;  /* 0x00000002ff1a7803 */ /* 0x000fc60000000000 */
        /* <DEDUP_REMOVED lines=11> */
.L_x_24109:
[----:B------:R-:W-:Y:S02]  /*12a0*/  MOV R34, R142 ;  /* 0x0000008e00227202 */ /* 0x000fe40000000f00 */
.L_x_24110:
[----:B------:R-:W-:Y:S05]  /*12b0*/  BSYNC B0 ;  /* 0x0000000000007941 */ /* 0x000fea0003800000 */
.L_x_24108:
        /* <DEDUP_REMOVED lines=16> */
.L_x_24114:
[----:B------:R-:W-:Y:S05]  /*13c0*/  BSYNC B1 ;  /* 0x0000000000017941 */ /* 0x000fea0003800000 */
.L_x_24113:
        /* <DEDUP_REMOVED lines=44> */
.L_x_24112:
[----:B------:R-:W-:Y:S05]  /*1690*/  BSYNC B0 ;  /* 0x0000000000007941 */ /* 0x000fea0003800000 */
.L_x_24111:
[----:B------:R-:W0:Y:S01]  /*16a0*/  I2F.U32 R25, R34 ;  /* 0x0000002200197306 */ /* 0x000e220000201000 */
[----:B------:R-:W-:Y:S01]  /*16b0*/  HADD2.F32 R20, -RZ, R20.H1_H1 ;  /* 0x30000014ff147230 */ /* 0x000fe20000004100 */
[C---:B------:R-:W-:Y:S01]  /*16c0*/  ISETP.NE.AND P1, PT, R28.reuse, 0x1, PT ;  /* 0x000000011c00780c */ /* 0x040fe20003f25270 */
[----:B------:R-:W-:Y:S01]  /*16d0*/  HADD2.F32 R53, -RZ, R96.H1_H1 ;  /* 0x30000060ff357230 */ /* 0x000fe20000004100 */
        /* <DEDUP_REMOVED lines=18> */
.L_x_24116:
[----:B------:R-:W-:Y:S02]  /*1800*/  IMAD.MOV.U32 R20, RZ, RZ, R142 ;  /* 0x000000ffff147224 */ /* 0x000fe400078e008e */
.L_x_24117:
[----:B------:R-:W-:Y:S05]  /*1810*/  BSYNC B0 ;  /* 0x0000000000007941 */ /* 0x000fea0003800000 */
.L_x_24115:
        /* <DEDUP_REMOVED lines=16> */
.L_x_24121:
[----:B------:R-:W-:Y:S05]  /*1920*/  BSYNC B1 ;  /* 0x0000000000017941 */ /* 0x000fea0003800000 */
.L_x_24120:
        /* <DEDUP_REMOVED lines=44> */
.L_x_24119:
[----:B------:R-:W-:Y:S05]  /*1bf0*/  BSYNC B0 ;  /* 0x0000000000007941 */ /* 0x000fea0003800000 */
.L_x_24118:
        /* <DEDUP_REMOVED lines=8> */
[----:B------:R-:W-:-:S03]  /*1c80*/  HADD2.F32 R25, -RZ, R97.H0_H0 ;  /* 0x20000061ff197230 */ /* 0x000fc60000004100 */
        /* <DEDUP_REMOVED lines=13> */
.L_x_24123:
[----:B------:R-:W-:Y:S02]  /*1d60*/  IMAD.MOV.U32 R20, RZ, RZ, R142 ;  /* 0x000000ffff147224 */ /* 0x000fe400078e008e */
.L_x_24124:
[----:B------:R-:W-:Y:S05]  /*1d70*/  BSYNC B0 ;  /* 0x0000000000007941 */ /* 0x000fea0003800000 */
.L_x_24122:
        /* <DEDUP_REMOVED lines=16> */
.L_x_24128:
[----:B------:R-:W-:Y:S05]  /*1e80*/  BSYNC B1 ;  /* 0x0000000000017941 */ /* 0x000fea0003800000 */
.L_x_24127:
        /* <DEDUP_REMOVED lines=44> */
.L_x_24126:
[----:B------:R-:W-:Y:S05]  /*2150*/  BSYNC B0 ;  /* 0x0000000000007941 */ /* 0x000fea0003800000 */
.L_x_24125:
        /* <DEDUP_REMOVED lines=22> */
.L_x_24130:
[----:B------:R-:W-:Y:S02]  /*22c0*/  MOV R32, R142 ;  /* 0x0000008e00207202 */ /* 0x000fe40000000f00 */
.L_x_24131:
[----:B------:R-:W-:Y:S05]  /*22d0*/  BSYNC B0 ;  /* 0x0000000000007941 */ /* 0x000fea0003800000 */
.L_x_24129:
        /* <DEDUP_REMOVED lines=16> */
.L_x_24135:
[----:B------:R-:W-:Y:S05]  /*23e0*/  BSYNC B1 ;  /* 0x0000000000017941 */ /* 0x000fea0003800000 */
.L_x_24134:
        /* <DEDUP_REMOVED lines=44> */
.L_x_24133:
[----:B------:R-:W-:Y:S05]  /*26b0*/  BSYNC B0 ;  /* 0x0000000000007941 */ /* 0x000fea0003800000 */
.L_x_24132:
        /* <DEDUP_REMOVED lines=22> */
.L_x_24137:
[----:B------:R-:W-:Y:S02]  /*2820*/  IMAD.MOV.U32 R32, RZ, RZ, R142 ;  /* 0x000000ffff207224 */ /* 0x000fe400078e008e */
.L_x_24138:
[----:B------:R-:W-:Y:S05]  /*2830*/  BSYNC B0 ;  /* 0x0000000000007941 */ /* 0x000fea0003800000 */
.L_x_24136:
        /* <DEDUP_REMOVED lines=16> */
.L_x_24142:
[----:B------:R-:W-:Y:S05]  /*2940*/  BSYNC B1 ;  /* 0x0000000000017941 */ /* 0x000fea0003800000 */
.L_x_24141:
        /* <DEDUP_REMOVED lines=44> */
.L_x_24140:
[----:B------:R-:W-:Y:S05]  /*2c10*/  BSYNC B0 ;  /* 0x0000000000007941 */ /* 0x000fea0003800000 */
.L_x_24139:
        /* <DEDUP_REMOVED lines=22> */
.L_x_24144:
[----:B------:R-:W-:Y:S02]  /*2d80*/  IMAD.MOV.U32 R22, RZ, RZ, R142 ;  /* 0x000000ffff167224 */ /* 0x000fe400078e008e */
.L_x_24145:
[----:B------:R-:W-:Y:S05]  /*2d90*/  BSYNC B0 ;  /* 0x0000000000007941 */ /* 0x000fea0003800000 */
.L_x_24143:
        /* <DEDUP_REMOVED lines=16> */
.L_x_24149:
[----:B------:R-:W-:Y:S05]  /*2ea0*/  BSYNC B1 ;  /* 0x0000000000017941 */ /* 0x000fea0003800000 */
.L_x_24148:
        /* <DEDUP_REMOVED lines=44> */
.L_x_24147:
[----:B------:R-:W-:Y:S05]  /*3170*/  BSYNC B0 ;  /* 0x0000000000007941 */ /* 0x000fea0003800000 */
.L_x_24146:
[----:B------:R-:W0:Y:S01]  /*3180*/  I2F.U32 R25, R22 ;  /* 0x0000001600197306 */ /* 0x000e220000201000 */
[----:B------:R-:W-:Y:S01]  /*3190*/  HADD2.F32 R20, -RZ, R23.H0_H0 ;  /* 0x20000017ff147230 */ /* 0x000fe20000004100 */
[----:B------:R-:W-:Y:S01]  /*31a0*/  ISETP.NE.AND P6, PT, R126, RZ, PT ;  /* 0x000000ff7e00720c */ /* 0x000fe20003fc5270 */
[----:B------:R-:W-:Y:S01]  /*31b0*/  HADD2.F32 R29, -RZ, R99.H0_H0 ;  /* 0x20000063ff1d7230 */ /* 0x000fe20000004100 */
        /* <DEDUP_REMOVED lines=19> */
.L_x_24151:
[----:B------:R-:W-:Y:S02]  /*32f0*/  MOV R32, R142 ;  /* 0x0000008e00207202 */ /* 0x000fe40000000f00 */
.L_x_24152:
[----:B------:R-:W-:Y:S05]  /*3300*/  BSYNC B0 ;  /* 0x0000000000007941 */ /* 0x000fea0003800000 */
.L_x_24150:
        /* <DEDUP_REMOVED lines=18> */
.L_x_24156:
[----:B------:R-:W-:Y:S05]  /*3430*/  BSYNC B1 ;  /* 0x0000000000017941 */ /* 0x000fea0003800000 */
.L_x_24155:
        /* <DEDUP_REMOVED lines=44> */
.L_x_24154:
[----:B------:R-:W-:Y:S05]  /*3700*/  BSYNC B0 ;  /* 0x0000000000007941 */ /* 0x000fea0003800000 */
.L_x_24153:
[----:B------:R-:W0:Y:S01]  /*3710*/  I2F.U32 R21, R32 ;  /* 0x0000002000157306 */ /* 0x000e220000201000 */
[----:B------:R-:W-:Y:S01]  /*3720*/  HADD2.F32 R20, -RZ, R23.H1_H1 ;  /* 0x30000017ff147230 */ /* 0x000fe20000004100 */
[----:B------:R-:W-:Y:S01]  /*3730*/  SEL R28, RZ, 0x100, P4 ;  /* 0x00000100ff1c7807 */ /* 0x000fe20002000000 */
[----:B------:R-:W-:Y:S01]  /*3740*/  HADD2.F32 R51, -RZ, R99.H1_H1 ;  /* 0x30000063ff337230 */ /* 0x000fe20000004100 */
[----:B------:R-:W-:Y:S01]  /*3750*/  ISETP.NE.AND P4, PT, R26, RZ, PT ;  /* 0x000000ff1a00720c */ /* 0x000fe20003f85270 */
[----:B------:R-:W-:Y:S01]  /*3760*/  IMAD.MOV.U32 R127, RZ, RZ, 0x20 ;  /* 0x00000020ff7f7424 */ /* 0x000fe200078e00ff */
[----:B------:R-:W-:Y:S01]  /*3770*/  SEL R24, RZ, 0x1, P2 ;  /* 0x00000001ff187807 */ /* 0x000fe20001000000 */
[----:B------:R-:W-:Y:S01]  /*3780*/  FMUL.FTZ R26, R20, R125 ;  /* 0x0000007d141a7220 */ /* 0x000fe20000410000 */
[----:B------:R-:W-:Y:S01]  /*3790*/  ISETP.NE.AND P6, PT, R126, RZ, PT ;  /* 0x000000ff7e00720c */ /* 0x000fe20003fc5270 */
[----:B------:R-:W-:Y:S01]  /*37a0*/  IMAD.MOV.U32 R151, RZ, RZ, 0x8 ;  /* 0x00000008ff977424 */ /* 0x000fe200078e00ff */
[----:B------:R-:W-:Y:S01]  /*37b0*/  SEL R22, RZ, 0x1, P1 ;  /* 0x00000001ff167807 */ /* 0x000fe20000800000 */
[----:B------:R-:W-:Y:S01]  /*37c0*/  FMUL.FTZ R26, R26, c[0x0][0x1e8] ;  /* 0x00007a001a1a7a20 */ /* 0x000fe20000410000 */
[----:B------:R-:W-:Y:S01]  /*37d0*/  SEL R29, RZ, 0x10000, P5 ;  /* 0x00010000ff1d7807 */ /* 0x000fe20002800000 */
[----:B------:R-:W-:Y:S01]  /*37e0*/  IMAD.WIDE.U32 R24, R24, 0x1000000, RZ ;  /* 0x0100000018187825 */ /* 0x000fe200078e00ff */
[----:B------:R-:W-:-:S02]  /*37f0*/  ISETP.NE.AND P5, PT, R27, RZ, PT ;  /* 0x000000ff1b00720c */ /* 0x000fc40003fa5270 */
[----:B------:R-:W-:Y:S01]  /*3800*/  SEL R31, RZ, 0x1, P3 ;  /* 0x00000001ff1f7807 */ /* 0x000fe20001800000 */
[----:B0-----:R-:W-:Y:S01]  /*3810*/  FFMA.FTZ R21, R21, R124, 1.1641532182693481445e-10 ;  /* 0x2f00000015157423 */ /* 0x001fe2000001007c */
[----:B------:R-:W-:Y:S01]  /*3820*/  IADD3 R34, R148, 0x80, RZ ;  /* 0x0000008094227810 */ /* 0x000fe20007ffe0ff */
        /* <DEDUP_REMOVED lines=9> */
[----:B------:R-:W-:Y:S01]  /*38c0*/  SEL R29, RZ, 0x1, P4 ;  /* 0x00000001ff1d7807 */ /* 0x000fe20002000000 */
[----:B------:R-:W-:Y:S01]  /*38d0*/  FMUL.FTZ R51, R26, R51 ;  /* 0x000000331a337220 */ /* 0x000fe20000410000 */
[----:B------:R-:W-:Y:S01]  /*38e0*/  LOP3.LUT R25, R25, R28, R31, 0xfe, !PT ;  /* 0x0000001c19197212 */ /* 0x000fe200078efe1f */
[----:B------:R-:W-:Y:S01]  /*38f0*/  IMAD.WIDE.U32 R30, R148, R151, c[0x0][0x190] ;  /* 0x00006400941e7625 */ /* 0x000fe200078e0097 */
[----:B------:R-:W-:-:S02]  /*3900*/  LOP3.LUT R24, R20, R24, R22, 0xfe, !PT ;  /* 0x0000001814187212 */ /* 0x000fc400078efe16 */
[----:B------:R-:W-:Y:S01]  /*3910*/  LOP3.LUT R25, R21, R25, R23, 0xfe, !PT ;  /* 0x0000001915197212 */ /* 0x000fe200078efe17 */
[----:B------:R-:W-:Y:S01]  /*3920*/  @P6 FADD.FTZ R51, R59, R51 ;  /* 0x000000333b336221 */ /* 0x000fe20000010000 */
[----:B------:R-:W-:Y:S01]  /*3930*/  LOP3.LUT R24, R24, R29, RZ, 0xfc, !PT ;  /* 0x0000001d18187212 */ /* 0x000fe200078efcff */
        /* <DEDUP_REMOVED lines=19> */
.L_x_24158:
[----:B0-----:R-:W-:Y:S02]  /*3a70*/  MOV R26, R142 ;  /* 0x0000008e001a7202 */ /* 0x001fe40000000f00 */
.L_x_24159:
[----:B------:R-:W-:Y:S05]  /*3a80*/  BSYNC B0 ;  /* 0x0000000000007941 */ /* 0x000fea0003800000 */
.L_x_24157:
        /* <DEDUP_REMOVED lines=16> */
.L_x_24163:
[----:B------:R-:W-:Y:S05]  /*3b90*/  BSYNC B1 ;  /* 0x0000000000017941 */ /* 0x000fea0003800000 */
.L_x_24162:
        /* <DEDUP_REMOVED lines=44> */
.L_x_24161:
[----:B------:R-:W-:Y:S05]  /*3e60*/  BSYNC B0 ;  /* 0x0000000000007941 */ /* 0x000fea0003800000 */
.L_x_24160:
[----:B------:R-:W0:Y:S01]  /*3e70*/  I2F.U32 R25, R26 ;  /* 0x0000001a00197306 */ /* 0x000e220000201000 */
[----:B-----5:R-:W-:Y:S01]  /*3e80*/  HADD2.F32 R24, -RZ, R20.H0_H0 ;  /* 0x20000014ff187230 */ /* 0x020fe20000004100 */
[----:B------:R-:W-:Y:S04]  /*3e90*/  BSSY B0, `(.L_x_24164) ;  /* 0x0000016000007945 */ /* 0x000fe80003800000 */
        /* <DEDUP_REMOVED lines=20> */
.L_x_24165:
[----:B------:R-:W-:Y:S02]  /*3fe0*/  IMAD.MOV.U32 R35, RZ, RZ, R142 ;  /* 0x000000ffff237224 */ /* 0x000fe400078e008e */
.L_x_24166:
[----:B------:R-:W-:Y:S05]  /*3ff0*/  BSYNC B0 ;  /* 0x0000000000007941 */ /* 0x000fea0003800000 */
.L_x_24164:
        /* <DEDUP_REMOVED lines=16> */
.L_x_24170:
[----:B------:R-:W-:Y:S05]  /*4100*/  BSYNC B1 ;  /* 0x0000000000017941 */ /* 0x000fea0003800000 */
.L_x_24169:
        /* <DEDUP_REMOVED lines=44> */
.L_x_24168:
[----:B------:R-:W-:Y:S05]  /*43d0*/  BSYNC B0 ;  /* 0x0000000000007941 */ /* 0x000fea0003800000 */
.L_x_24167:
        /* <DEDUP_REMOVED lines=22> */
.L_x_24172:
[----:B------:R-:W-:Y:S02]  /*4540*/  IMAD.MOV.U32 R20, RZ, RZ, R142 ;  /* 0x000000ffff147224 */ /* 0x000fe400078e008e */
.L_x_24173:
[----:B------:R-:W-:Y:S05]  /*4550*/  BSYNC B0 ;  /* 0x0000000000007941 */ /* 0x000fea0003800000 */
.L_x_24171:
        /* <DEDUP_REMOVED lines=16> */
.L_x_24177:
[----:B------:R-:W-:Y:S05]  /*4660*/  BSYNC B1 ;  /* 0x0000000000017941 */ /* 0x000fea0003800000 */
.L_x_24176:
        /* <DEDUP_REMOVED lines=44> */
.L_x_24175:
[----:B------:R-:W-:Y:S05]  /*4930*/  BSYNC B0 ;  /* 0x0000000000007941 */ /* 0x000fea0003800000 */
.L_x_24174:
        /* <DEDUP_REMOVED lines=22> */
.L_x_24179:
[----:B------:R-:W-:Y:S02]  /*4aa0*/  MOV R20, R142 ;  /* 0x0000008e00147202 */ /* 0x000fe40000000f00 */
.L_x_24180:
[----:B------:R-:W-:Y:S05]  /*4ab0*/  BSYNC B0 ;  /* 0x0000000000007941 */ /* 0x000fea0003800000 */
.L_x_24178:
        /* <DEDUP_REMOVED lines=16> */
.L_x_24184:
[----:B------:R-:W-:Y:S05]  /*4bc0*/  BSYNC B1 ;  /* 0x0000000000017941 */ /* 0x000fea0003800000 */
.L_x_24183:
        /* <DEDUP_REMOVED lines=44> */
.L_x_24182:
[----:B------:R-:W-:Y:S05]  /*4e90*/  BSYNC B0 ;  /* 0x0000000000007941 */ /* 0x000fea0003800000 */
.L_x_24181:
        /* <DEDUP_REMOVED lines=22> */
.L_x_24186:
[----:B------:R-:W-:Y:S02]  /*5000*/  IMAD.MOV.U32 R32, RZ, RZ, R142 ;  /* 0x000000ffff207224 */ /* 0x000fe400078e008e */
.L_x_24187:
[----:B------:R-:W-:Y:S05]  /*5010*/  BSYNC B0 ;  /* 0x0000000000007941 */ /* 0x000fea0003800000 */
.L_x_24185:
        /* <DEDUP_REMOVED lines=16> */
.L_x_24191:
[----:B------:R-:W-:Y:S05]  /*5120*/  BSYNC B1 ;  /* 0x0000000000017941 */ /* 0x000fea0003800000 */
.L_x_24190:
        /* <DEDUP_REMOVED lines=44> */
.L_x_24189:
[----:B------:R-:W-:Y:S05]  /*53f0*/  BSYNC B0 ;  /* 0x0000000000007941 */ /* 0x000fea0003800000 */
.L_x_24188:
        /* <DEDUP_REMOVED lines=22> */
.L_x_24193:
[----:B------:R-:W-:Y:S02]  /*5560*/  MOV R32, R142 ;  /* 0x0000008e00207202 */ /* 0x000fe40000000f00 */
.L_x_24194:
[----:B------:R-:W-:Y:S05]  /*5570*/  BSYNC B0 ;  /* 0x0000000000007941 */ /* 0x000fea0003800000 */
.L_x_24192:
        /* <DEDUP_REMOVED lines=16> */
.L_x_24198:
[----:B------:R-:W-:Y:S05]  /*5680*/  BSYNC B1 ;  /* 0x0000000000017941 */ /* 0x000fea0003800000 */
.L_x_24197:
        /* <DEDUP_REMOVED lines=44> */
.L_x_24196:
[----:B------:R-:W-:Y:S05]  /*5950*/  BSYNC B0 ;  /* 0x0000000000007941 */ /* 0x000fea0003800000 */
.L_x_24195:
        /* <DEDUP_REMOVED lines=22> */
.L_x_24200:
[----:B------:R-:W-:Y:S02]  /*5ac0*/  MOV R22, R142 ;  /* 0x0000008e00167202 */ /* 0x000fe40000000f00 */
.L_x_24201:
[----:B------:R-:W-:Y:S05]  /*5ad0*/  BSYNC B0 ;  /* 0x0000000000007941 */ /* 0x000fea0003800000 */
.L_x_24199:
        /* <DEDUP_REMOVED lines=16> */
.L_x_24205:
[----:B------:R-:W-:Y:S05]  /*5be0*/  BSYNC B1 ;  /* 0x0000000000017941 */ /* 0x000fea0003800000 */
.L_x_24204:
        /* <DEDUP_REMOVED lines=44> */
.L_x_24203:
[----:B------:R-:W-:Y:S05]  /*5eb0*/  BSYNC B0 ;  /* 0x0000000000007941 */ /* 0x000fea0003800000 */
.L_x_24202:
        /* <DEDUP_REMOVED lines=23> */
.L_x_24207:
[----:B------:R-:W-:Y:S02]  /*6030*/  MOV R32, R142 ;  /* 0x0000008e00207202 */ /* 0x000fe40000000f00 */
.L_x_24208:
[----:B------:R-:W-:Y:S05]  /*6040*/  BSYNC B0 ;  /* 0x0000000000007941 */ /* 0x000fea0003800000 */
.L_x_24206:
        /* <DEDUP_REMOVED lines=18> */
.L_x_24212:
[----:B------:R-:W-:Y:S05]  /*6170*/  BSYNC B1 ;  /* 0x0000000000017941 */ /* 0x000fea0003800000 */
.L_x_24211:
        /* <DEDUP_REMOVED lines=44> */
.L_x_24210:
[----:B------:R-:W-:Y:S05]  /*6440*/  BSYNC B0 ;  /* 0x0000000000007941 */ /* 0x000fea0003800000 */
.L_x_24209:
[----:B------:R-:W0:Y:S01]  /*6450*/  I2F.U32 R21, R32 ;  /* 0x0000002000157306 */ /* 0x000e220000201000 */
[----:B------:R-:W-:Y:S01]  /*6460*/  HADD2.F32 R20, -RZ, R23.H1_H1 ;  /* 0x30000017ff147230 */ /* 0x000fe20000004100 */
[----:B------:R-:W-:Y:S01]  /*6470*/  SEL R22, RZ, 0x1, P1 ;  /* 0x00000001ff167807 */ /* 0x000fe20000800000 */
[----:B------:R-:W-:Y:S01]  /*6480*/  HADD2.F32 R43, -RZ, R95.H1_H1 ;  /* 0x3000005fff2b7230 */ /* 0x000fe20000004100 */
[----:B------:R-:W-:Y:S02]  /*6490*/  SEL R24, RZ, 0x1, P2 ;  /* 0x00000001ff187807 */ /* 0x000fe40001000000 */
[----:B------:R-:W-:Y:S01]  /*64a0*/  ISETP.NE.AND P2, PT, R26, RZ, PT ;  /* 0x000000ff1a00720c */ /* 0x000fe20003f45270 */
[----:B------:R-:W-:Y:S01]  /*64b0*/  FMUL.FTZ R26, R20, R125 ;  /* 0x0000007d141a7220 */ /* 0x000fe20000410000 */
[----:B------:R-:W-:Y:S01]  /*64c0*/  ISETP.NE.AND P6, PT, R126, RZ, PT ;  /* 0x000000ff7e00720c */ /* 0x000fe20003fc5270 */
[----:B------:R-:W-:Y:S01]  /*64d0*/  IMAD.WIDE.U32 R24, R24, 0x1000000, RZ ;  /* 0x0100000018187825 */ /* 0x000fe200078e00ff */
[----:B------:R-:W-:-:S02]  /*64e0*/  SEL R31, RZ, 0x10000, P5 ;  /* 0x00010000ff1f7807 */ /* 0x000fc40002800000 */
[----:B------:R-:W-:Y:S01]  /*64f0*/  SEL R28, RZ, 0x100, P4 ;  /* 0x00000100ff1c7807 */ /* 0x000fe20002000000 */
[----:B------:R-:W-:Y:S01]  /*6500*/  IMAD.WIDE.U32 R22, R22, 0x10000, RZ ;  /* 0x0001000016167825 */ /* 0x000fe200078e00ff */
[----:B------:R-:W-:Y:S02]  /*6510*/  ISETP.NE.AND P5, PT, R27, RZ, PT ;  /* 0x000000ff1b00720c */ /* 0x000fe40003fa5270 */
[----:B------:R-:W-:Y:S01]  /*6520*/  SEL R29, RZ, 0x1, P2 ;  /* 0x00000001ff1d7807 */ /* 0x000fe20001000000 */
        /* <DEDUP_REMOVED lines=8> */
[----:B------:R-:W-:-:S04]  /*65b0*/  IMAD.WIDE.U32 R20, R21, 0x100, RZ ;  /* 0x0000010015147825 */ /* 0x000fc800078e00ff */
[----:B------:R-:W-:Y:S01]  /*65c0*/  FMUL.FTZ R43, R26, R43 ;  /* 0x0000002b1a2b7220 */ /* 0x000fe20000410000 */
[----:B------:R-:W-:Y:S02]  /*65d0*/  LOP3.LUT R24, R20, R24, R22, 0xfe, !PT ;  /* 0x0000001814187212 */ /* 0x000fe400078efe16 */
[----:B------:R-:W-:Y:S01]  /*65e0*/  LOP3.LUT R20, R28, R30, R31, 0xfe, !PT ;  /* 0x0000001e1c147212 */ /* 0x000fe200078efe1f */
[----:B------:R-:W-:Y:S01]  /*65f0*/  @P6 FADD.FTZ R43, R59, R43 ;  /* 0x0000002b3b2b6221 */ /* 0x000fe20000010000 */
[----:B------:R-:W-:Y:S02]  /*6600*/  SEL R31, RZ, 0x1, P3 ;  /* 0x00000001ff1f7807 */ /* 0x000fe40001800000 */
[----:B------:R-:W-:Y:S02]  /*6610*/  IADD3 R26, R148, 0x100, RZ ;  /* 0x00000100941a7810 */ /* 0x000fe40007ffe0ff */
[----:B------:R-:W-:Y:S01]  /*6620*/  LOP3.LUT R25, R25, R20, R31, 0xfe, !PT ;  /* 0x0000001419197212 */ /* 0x000fe200078efe1f */
[----:B------:R-:W-:Y:S01]  /*6630*/  IMAD.WIDE.U32 R30, R34, R151, c[0x0][0x190] ;  /* 0x00006400221e7625 */ /* 0x000fe200078e0097 */
[----:B------:R-:W-:Y:S01]  /*6640*/  LOP3.LUT R24, R24, R29, RZ, 0xfc, !PT ;  /* 0x0000001d18187212 */ /* 0x000fe200078efcff */
[----:B------:R0:W-:Y:S01]  /*6650*/  STG.E.128 [R32.64+0x10], R40 ;  /* 0x0000102820007986 */ /* 0x0001e2000c101d06 */
        /* <DEDUP_REMOVED lines=19> */
.L_x_24214:
[----:B0-----:R-:W-:Y:S02]  /*6790*/  MOV R34, R142 ;  /* 0x0000008e00227202 */ /* 0x001fe40000000f00 */
.L_x_24215:
[----:B------:R-:W-:Y:S05]  /*67a0*/  BSYNC B0 ;  /* 0x0000000000007941 */ /* 0x000fea0003800000 */
.L_x_24213:
        /* <DEDUP_REMOVED lines=16> */
.L_x_24219:
[----:B------:R-:W-:Y:S05]  /*68b0*/  BSYNC B1 ;  /* 0x0000000000017941 */ /* 0x000fea0003800000 */
.L_x_24218:
        /* <DEDUP_REMOVED lines=44> */
.L_x_24217:
[----:B------:R-:W-:Y:S05]  /*6b80*/  BSYNC B0 ;  /* 0x0000000000007941 */ /* 0x000fea0003800000 */
.L_x_24216:
        /* <DEDUP_REMOVED lines=23> */
.L_x_24221:
[----:B------:R-:W-:Y:S02]  /*6d00*/  MOV R34, R142 ;  /* 0x0000008e00227202 */ /* 0x000fe40000000f00 */
.L_x_24222:
[----:B------:R-:W-:Y:S05]  /*6d10*/  BSYNC B0 ;  /* 0x0000000000007941 */ /* 0x000fea0003800000 */
.L_x_24220:
        /* <DEDUP_REMOVED lines=16> */
.L_x_24226:
[----:B------:R-:W-:Y:S05]  /*6e20*/  BSYNC B1 ;  /* 0x0000000000017941 */ /* 0x000fea0003800000 */
.L_x_24225:
        /* <DEDUP_REMOVED lines=44> */
.L_x_24224:
[----:B------:R-:W-:Y:S05]  /*70f0*/  BSYNC B0 ;  /* 0x0000000000007941 */ /* 0x000fea0003800000 */
.L_x_24223:
        /* <DEDUP_REMOVED lines=22> */
.L_x_24228:
[----:B------:R-:W-:Y:S02]  /*7260*/  MOV R20, R142 ;  /* 0x0000008e00147202 */ /* 0x000fe40000000f00 */
.L_x_24229:
[----:B------:R-:W-:Y:S05]  /*7270*/  BSYNC B0 ;  /* 0x0000000000007941 */ /* 0x000fea0003800000 */
.L_x_24227:
        /* <DEDUP_REMOVED lines=16> */
.L_x_24233:
[----:B------:R-:W-:Y:S05]  /*7380*/  BSYNC B1 ;  /* 0x0000000000017941 */ /* 0x000fea0003800000 */
.L_x_24232:
        /* <DEDUP_REMOVED lines=44> */
.L_x_24231:
[----:B------:R-:W-:Y:S05]  /*7650*/  BSYNC B0 ;  /* 0x0000000000007941 */ /* 0x000fea0003800000 */
.L_x_24230:
        /* <DEDUP_REMOVED lines=22> */
.L_x_24235:
[----:B------:R-:W-:Y:S02]  /*77c0*/  MOV R20, R142 ;  /* 0x0000008e00147202 */ /* 0x000fe40000000f00 */
.L_x_24236:
[----:B------:R-:W-:Y:S05]  /*77d0*/  BSYNC B0 ;  /* 0x0000000000007941 */ /* 0x000fea0003800000 */
.L_x_24234:
        /* <DEDUP_REMOVED lines=16> */
.L_x_24240:
[----:B------:R-:W-:Y:S05]  /*78e0*/  BSYNC B1 ;  /* 0x0000000000017941 */ /* 0x000fea0003800000 */
.L_x_24239:
        /* <DEDUP_REMOVED lines=44> */
.L_x_24238:
[----:B------:R-:W-:Y:S05]  /*7bb0*/  BSYNC B0 ;  /* 0x0000000000007941 */ /* 0x000fea0003800000 */
.L_x_24237:
        /* <DEDUP_REMOVED lines=22> */
.L_x_24242:
[----:B------:R-:W-:Y:S02]  /*7d20*/  MOV R33, R142 ;  /* 0x0000008e00217202 */ /* 0x000fe40000000f00 */
.L_x_24243:
[----:B------:R-:W-:Y:S05]  /*7d30*/  BSYNC B0 ;  /* 0x0000000000007941 */ /* 0x000fea0003800000 */
.L_x_24241:
        /* <DEDUP_REMOVED lines=16> */
.L_x_24247:
[----:B------:R-:W-:Y:S05]  /*7e40*/  BSYNC B1 ;  /* 0x0000000000017941 */ /* 0x000fea0003800000 */
.L_x_24246:
        /* <DEDUP_REMOVED lines=44> */
.L_x_24245:
[----:B------:R-:W-:Y:S05]  /*8110*/  BSYNC B0 ;  /* 0x0000000000007941 */ /* 0x000fea0003800000 */
.L_x_24244:
        /* <DEDUP_REMOVED lines=22> */
.L_x_24249:
[----:B------:R-:W-:Y:S02]  /*8280*/  MOV R34, R142 ;  /* 0x0000008e00227202 */ /* 0x000fe40000000f00 */
.L_x_24250:
[----:B------:R-:W-:Y:S05]  /*8290*/  BSYNC B0 ;  /* 0x0000000000007941 */ /* 0x000fea0003800000 */
.L_x_24248:
        /* <DEDUP_REMOVED lines=16> */
.L_x_24254:
[----:B------:R-:W-:Y:S05]  /*83a0*/  BSYNC B1 ;  /* 0x0000000000017941 */ /* 0x000fea0003800000 */
.L_x_24253:
        /* <DEDUP_REMOVED lines=44> */
.L_x_24252:
[----:B------:R-:W-:Y:S05]  /*8670*/  BSYNC B0 ;  /* 0x0000000000007941 */ /* 0x000fea0003800000 */
.L_x_24251:
        /* <DEDUP_REMOVED lines=22> */
.L_x_24256:
[----:B------:R-:W-:Y:S02]  /*87e0*/  MOV R22, R142 ;  /* 0x0000008e00167202 */ /* 0x000fe40000000f00 */
.L_x_24257:
[----:B------:R-:W-:Y:S05]  /*87f0*/  BSYNC B0 ;  /* 0x0000000000007941 */ /* 0x000fea0003800000 */
.L_x_24255:
        /* <DEDUP_REMOVED lines=16> */
.L_x_24261:
[----:B------:R-:W-:Y:S05]  /*8900*/  BSYNC B1 ;  /* 0x0000000000017941 */ /* 0x000fea0003800000 */
.L_x_24260:
        /* <DEDUP_REMOVED lines=44> */
.L_x_24259:
[----:B------:R-:W-:Y:S05]  /*8bd0*/  BSYNC B0 ;  /* 0x0000000000007941 */ /* 0x000fea0003800000 */
.L_x_24258:
        /* <DEDUP_REMOVED lines=23> */
.L_x_24263:
[----:B------:R-:W-:Y:S02]  /*8d50*/  MOV R100, R142 ;  /* 0x0000008e00647202 */ /* 0x000fe40000000f00 */
.L_x_24264:
[----:B------:R-:W-:Y:S05]  /*8d60*/  BSYNC B0 ;  /* 0x0000000000007941 */ /* 0x000fea0003800000 */
.L_x_24262:
        /* <DEDUP_REMOVED lines=18> */
.L_x_24268:
[----:B------:R-:W-:Y:S05]  /*8e90*/  BSYNC B1 ;  /* 0x0000000000017941 */ /* 0x000fea0003800000 */
.L_x_24267:
        /* <DEDUP_REMOVED lines=44> */
.L_x_24266:
[----:B------:R-:W-:Y:S05]  /*9160*/  BSYNC B0 ;  /* 0x0000000000007941 */ /* 0x000fea0003800000 */
.L_x_24265:
[----:B------:R-:W0:Y:S01]  /*9170*/  I2F.U32 R21, R100 ;  /* 0x0000006400157306 */ /* 0x000e220000201000 */
[----:B------:R-:W-:Y:S01]  /*9180*/  HADD2.F32 R20, -RZ, R23.H1_H1 ;  /* 0x30000017ff147230 */ /* 0x000fe20000004100 */
[----:B------:R-:W-:Y:S02]  /*9190*/  SEL R22, RZ, 0x1, P1 ;  /* 0x00000001ff167807 */ /* 0x000fe40000800000 */
[----:B------:R-:W-:Y:S02]  /*91a0*/  SEL R24, RZ, 0x1, P2 ;  /* 0x00000001ff187807 */ /* 0x000fe40001000000 */
[----:B------:R-:W-:Y:S01]  /*91b0*/  FMUL.FTZ R28, R20, R125 ;  /* 0x0000007d141c7220 */ /* 0x000fe20000410000 */
[----:B------:R-:W-:Y:S01]  /*91c0*/  ISETP.NE.AND P6, PT, R126, RZ, PT ;  /* 0x000000ff7e00720c */ /* 0x000fe20003fc5270 */
[----:B------:R-:W-:Y:S01]  /*91d0*/  IMAD.WIDE.U32 R22, R22, 0x10000, RZ ;  /* 0x0001000016167825 */ /* 0x000fe200078e00ff */
[----:B------:R-:W-:-:S02]  /*91e0*/  SEL R31, RZ, 0x10000, P5 ;  /* 0x00010000ff1f7807 */ /* 0x000fc40002800000 */
[----:B------:R-:W-:Y:S01]  /*91f0*/  SEL R30, RZ, 0x100, P4 ;  /* 0x00000100ff1e7807 */ /* 0x000fe20002000000 */
[----:B------:R-:W-:Y:S01]  /*9200*/  IMAD.WIDE.U32 R24, R24, 0x1000000, RZ ;  /* 0x0100000018187825 */ /* 0x000fe200078e00ff */
[----:B------:R-:W-:Y:S02]  /*9210*/  ISETP.NE.AND P5, PT, R27, RZ, PT ;  /* 0x000000ff1b00720c */ /* 0x000fe40003fa5270 */
[----:B------:R-:W-:Y:S01]  /*9220*/  ISETP.NE.AND P2, PT, R35, RZ, PT ;  /* 0x000000ff2300720c */ /* 0x000fe20003f45270 */
[----:B0-----:R-:W-:Y:S01]  /*9230*/  FFMA.FTZ R21, R21, R124, 1.1641532182693481445e-10 ;  /* 0x2f00000015157423 */ /* 0x001fe2000001007c */
[----:B------:R-:W-:Y:S01]  /*9240*/  HADD2.F32 R35, -RZ, R91.H1_H1 ;  /* 0x3000005bff237230 */ /* 0x000fe20000004100 */
[----:B------:R-:W-:Y:S01]  /*9250*/  FMUL.FTZ R28, R28, c[0x0][0x1e8] ;  /* 0x00007a001c1c7a20 */ /* 0x000fe20000410000 */
[----:B------:R-:W-:Y:S02]  /*9260*/  IADD3 R102, R148, 0x180, RZ ;  /* 0x0000018094667810 */ /* 0x000fe40007ffe0ff */
[----:B------:R-:W-:-:S02]  /*9270*/  FSETP.GTU.FTZ.AND P1, PT, R21, c[0x0][0x1e4], PT ;  /* 0x0000790015007a0b */ /* 0x000fc40003f3c000 */
[----:B------:R-:W-:Y:S02]  /*9280*/  SEL R21, RZ, 0x1, P0 ;  /* 0x00000001ff157807 */ /* 0x000fe40000000000 */
[----:B------:R-:W-:Y:S02]  /*9290*/  SEL R100, RZ, 0x1000000, P1 ;  /* 0x01000000ff647807 */ /* 0x000fe40000800000 */
[----:B------:R-:W-:Y:S01]  /*92a0*/  FSEL R28, R28, RZ, !P1 ;  /* 0x000000ff1c1c7208 */ /* 0x000fe20004800000 */
[----:B------:R-:W-:Y:S01]  /*92b0*/  IMAD.WIDE.U32 R20, R21, 0x100, RZ ;  /* 0x0000010015147825 */ /* 0x000fe200078e00ff */
[----:B------:R-:W-:-:S03]  /*92c0*/  SEL R29, RZ, 0x1, P2 ;  /* 0x00000001ff1d7807 */ /* 0x000fc60001000000 */
[----:B------:R-:W-:Y:S01]  /*92d0*/  FMUL.FTZ R35, R28, R35 ;  /* 0x000000231c237220 */ /* 0x000fe20000410000 */
[----:B------:R-:W-:Y:S02]  /*92e0*/  LOP3.LUT R24, R20, R24, R22, 0xfe, !PT ;  /* 0x0000001814187212 */ /* 0x000fe400078efe16 */
[----:B------:R-:W-:Y:S01]  /*92f0*/  LOP3.LUT R20, R30, R100, R31, 0xfe, !PT ;  /* 0x000000641e147212 */ /* 0x000fe200078efe1f */
[----:B------:R-:W-:Y:S01]  /*9300*/  IMAD.WIDE.U32 R100, R26, R127, c[0x0][0x188] ;  /* 0x000062001a647625 */ /* 0x000fe200078e007f */
[----:B------:R-:W-:Y:S02]  /*9310*/  SEL R31, RZ, 0x1, P3 ;  /* 0x00000001ff1f7807 */ /* 0x000fe40001800000 */
[----:B------:R-:W-:Y:S01]  /*9320*/  LOP3.LUT R24, R24, R29, RZ, 0xfc, !PT ;  /* 0x0000001d18187212 */ /* 0x000fe200078efcff */
[----:B------:R-:W-:Y:S01]  /*9330*/  @P6 FADD.FTZ R35, R59, R35 ;  /* 0x000000233b236221 */ /* 0x000fe20000010000 */
[----:B------:R-:W-:Y:S01]  /*9340*/  LOP3.LUT R25, R25, R20, R31, 0xfe, !PT ;  /* 0x0000001419197212 */ /* 0x000fe200078efe1f */
[----:B------:R-:W-:Y:S01]  /*9350*/  IMAD.WIDE.U32 R30, R26, R151, c[0x0][0x190] ;  /* 0x000064001a1e7625 */ /* 0x000fe200078e0097 */
[----:B------:R0:W-:Y:S02]  /*9360*/  STG.E.128 [R100.64], R36 ;  /* 0x0000002464007986 */ /* 0x0001e4000c101d06 */
[----:B------:R-:W-:Y:S01]  /*9370*/  LOP3.LUT R25, R21, R25, R23, 0xfe, !PT ;  /* 0x0000001915197212 */ /* 0x000fe200078efe17 */
        /* <DEDUP_REMOVED lines=19> */
.L_x_24270:
[----:B0-----:R-:W-:Y:S02]  /*94b0*/  MOV R26, R142 ;  /* 0x0000008e001a7202 */ /* 0x001fe40000000f00 */
.L_x_24271:
[----:B------:R-:W-:Y:S05]  /*94c0*/  BSYNC B0 ;  /* 0x0000000000007941 */ /* 0x000fea0003800000 */
.L_x_24269:
        /* <DEDUP_REMOVED lines=16> */
.L_x_24275:
[----:B------:R-:W-:Y:S05]  /*95d0*/  BSYNC B1 ;  /* 0x0000000000017941 */ /* 0x000fea0003800000 */
.L_x_24274:
        /* <DEDUP_REMOVED lines=44> */
.L_x_24273:
[----:B------:R-:W-:Y:S05]  /*98a0*/  BSYNC B0 ;  /* 0x0000000000007941 */ /* 0x000fea0003800000 */
.L_x_24272:
        /* <DEDUP_REMOVED lines=23> */
.L_x_24277:
[----:B------:R-:W-:Y:S02]  /*9a20*/  MOV R26, R142 ;  /* 0x0000008e001a7202 */ /* 0x000fe40000000f00 */
.L_x_24278:
[----:B------:R-:W-:Y:S05]  /*9a30*/  BSYNC B0 ;  /* 0x0000000000007941 */ /* 0x000fea0003800000 */
.L_x_24276:
        /* <DEDUP_REMOVED lines=16> */
.L_x_24282:
[----:B------:R-:W-:Y:S05]  /*9b40*/  BSYNC B1 ;  /* 0x0000000000017941 */ /* 0x000fea0003800000 */
.L_x_24281:
        /* <DEDUP_REMOVED lines=44> */
.L_x_24280:
[----:B------:R-:W-:Y:S05]  /*9e10*/  BSYNC B0 ;  /* 0x0000000000007941 */ /* 0x000fea0003800000 */
.L_x_24279:
        /* <DEDUP_REMOVED lines=22> */
.L_x_24284:
[----:B------:R-:W-:Y:S02]  /*9f80*/  MOV R20, R142 ;  /* 0x0000008e00147202 */ /* 0x000fe40000000f00 */
.L_x_24285:
[----:B------:R-:W-:Y:S05]  /*9f90*/  BSYNC B0 ;  /* 0x0000000000007941 */ /* 0x000fea0003800000 */
.L_x_24283:
        /* <DEDUP_REMOVED lines=16> */
.L_x_24289:
[----:B------:R-:W-:Y:S05]  /*a0a0*/  BSYNC B1 ;  /* 0x0000000000017941 */ /* 0x000fea0003800000 */
.L_x_24288:
        /* <DEDUP_REMOVED lines=44> */
.L_x_24287:
[----:B------:R-:W-:Y:S05]  /*a370*/  BSYNC B0 ;  /* 0x0000000000007941 */ /* 0x000fea0003800000 */
.L_x_24286:
        /* <DEDUP_REMOVED lines=22> */
.L_x_24291:
[----:B------:R-:W-:Y:S02]  /*a4e0*/  MOV R20, R142 ;  /* 0x0000008e00147202 */ /* 0x000fe40000000f00 */
.L_x_24292:
[----:B------:R-:W-:Y:S05]  /*a4f0*/  BSYNC B0 ;  /* 0x0000000000007941 */ /* 0x000fea0003800000 */
.L_x_24290:
        /* <DEDUP_REMOVED lines=16> */
.L_x_24296:
[----:B------:R-:W-:Y:S05]  /*a600*/  BSYNC B1 ;  /* 0x0000000000017941 */ /* 0x000fea0003800000 */
.L_x_24295:
        /* <DEDUP_REMOVED lines=44> */
.L_x_24294:
[----:B------:R-:W-:Y:S05]  /*a8d0*/  BSYNC B0 ;  /* 0x0000000000007941 */ /* 0x000fea0003800000 */
.L_x_24293:
        /* <DEDUP_REMOVED lines=22> */
.L_x_24298:
[----:B------:R-:W-:Y:S02]  /*aa40*/  MOV R26, R142 ;  /* 0x0000008e001a7202 */ /* 0x000fe40000000f00 */
.L_x_24299:
[----:B------:R-:W-:Y:S05]  /*aa50*/  BSYNC B0 ;  /* 0x0000000000007941 */ /* 0x000fea0003800000 */
.L_x_24297:
        /* <DEDUP_REMOVED lines=16> */
.L_x_24303:
[----:B------:R-:W-:Y:S05]  /*ab60*/  BSYNC B1 ;  /* 0x0000000000017941 */ /* 0x000fea0003800000 */
.L_x_24302:
        /* <DEDUP_REMOVED lines=44> */
.L_x_24301:
[----:B------:R-:W-:Y:S05]  /*ae30*/  BSYNC B0 ;  /* 0x0000000000007941 */ /* 0x000fea0003800000 */
.L_x_24300:
        /* <DEDUP_REMOVED lines=22> */
.L_x_24305:
[----:B------:R-:W-:Y:S02]  /*afa0*/  MOV R26, R142 ;  /* 0x0000008e001a7202 */ /* 0x000fe40000000f00 */
.L_x_24306:
[----:B------:R-:W-:Y:S05]  /*afb0*/  BSYNC B0 ;  /* 0x0000000000007941 */ /* 0x000fea0003800000 */
.L_x_24304:
        /* <DEDUP_REMOVED lines=16> */
.L_x_24310:
[----:B------:R-:W-:Y:S05]  /*b0c0*/  BSYNC B1 ;  /* 0x0000000000017941 */ /* 0x000fea0003800000 */
.L_x_24309:
        /* <DEDUP_REMOVED lines=44> */
.L_x_24308:
[----:B------:R-:W-:Y:S05]  /*b390*/  BSYNC B0 ;  /* 0x0000000000007941 */ /* 0x000fea0003800000 */
.L_x_24307:
        /* <DEDUP_REMOVED lines=22> */
.L_x_24312:
[----:B------:R-:W-:Y:S02]  /*b500*/  MOV R22, R142 ;  /* 0x0000008e00167202 */ /* 0x000fe40000000f00 */
.L_x_24313:
[----:B------:R-:W-:Y:S05]  /*b510*/  BSYNC B0 ;  /* 0x0000000000007941 */ /* 0x000fea0003800000 */
.L_x_24311:
        /* <DEDUP_REMOVED lines=16> */
.L_x_24317:
[----:B------:R-:W-:Y:S05]  /*b620*/  BSYNC B1 ;  /* 0x0000000000017941 */ /* 0x000fea0003800000 */
.L_x_24316:
        /* <DEDUP_REMOVED lines=44> */
.L_x_24315:
[----:B------:R-:W-:Y:S05]  /*b8f0*/  BSYNC B0 ;  /* 0x0000000000007941 */ /* 0x000fea0003800000 */
.L_x_24314:
        /* <DEDUP_REMOVED lines=23> */
.L_x_24319:
[----:B------:R-:W-:Y:S02]  /*ba70*/  MOV R22, R142 ;  /* 0x0000008e00167202 */ /* 0x000fe40000000f00 */
.L_x_24320:
[----:B------:R-:W-:Y:S05]  /*ba80*/  BSYNC B0 ;  /* 0x0000000000007941 */ /* 0x000fea0003800000 */
.L_x_24318:
        /* <DEDUP_REMOVED lines=18> */
.L_x_24324:
[----:B------:R-:W-:Y:S05]  /*bbb0*/  BSYNC B1 ;  /* 0x0000000000017941 */ /* 0x000fea0003800000 */
.L_x_24323:
        /* <DEDUP_REMOVED lines=44> */
.L_x_24322:
[----:B------:R-:W-:Y:S05]  /*be80*/  BSYNC B0 ;  /* 0x0000000000007941 */ /* 0x000fea0003800000 */
.L_x_24321:
[----:B------:R-:W0:Y:S01]  /*be90*/  I2F.U32 R21, R22 ;  /* 0x0000001600157306 */ /* 0x000e220000201000 */
[----:B------:R-:W-:Y:S01]  /*bea0*/  SEL R150, RZ, 0x10000, P5 ;  /* 0x00010000ff967807 */ /* 0x000fe20002800000 */
[----:B------:R-:W-:Y:S01]  /*beb0*/  HADD2.F32 R20, -RZ, R23.H1_H1 ;  /* 0x30000017ff147230 */ /* 0x000fe20000004100 */
[----:B------:R-:W-:Y:S01]  /*bec0*/  ISETP.NE.AND P5, PT, R27, RZ, PT ;  /* 0x000000ff1b00720c */ /* 0x000fe20003fa5270 */
[----:B------:R-:W-:Y:S01]  /*bed0*/  IMAD.WIDE.U32 R156, R102, R127, c[0x0][0x188] ;  /* 0x00006200669c7625 */ /* 0x000fe200078e007f */
[----:B------:R-:W-:-:S02]  /*bee0*/  SEL R27, RZ, 0x1, P3 ;  /* 0x00000001ff1b7807 */ /* 0x000fc40001800000 */
[----:B------:R-:W-:Y:S01]  /*bef0*/  SEL R101, RZ, 0x100, P4 ;  /* 0x00000100ff657807 */ /* 0x000fe20002000000 */
[----:B------:R-:W-:Y:S01]  /*bf00*/  FMUL.FTZ R20, R20, R125 ;  /* 0x0000007d14147220 */ /* 0x000fe20000410000 */
[----:B------:R-:W-:Y:S01]  /*bf10*/  ISETP.NE.AND P4, PT, R149, RZ, PT ;  /* 0x000000ff9500720c */ /* 0x000fe20003f85270 */
[----:B------:R-:W-:Y:S01]  /*bf20*/  IMAD.WIDE.U32 R152, R102, R151, c[0x0][0x190] ;  /* 0x0000640066987625 */ /* 0x000fe200078e0097 */
[----:B------:R-:W-:Y:S01]  /*bf30*/  SEL R100, RZ, 0x1, P2 ;  /* 0x00000001ff647807 */ /* 0x000fe20001000000 */
[----:B------:R1:W-:Y:S01]  /*bf40*/  STG.E.128 [R156.64], R28 ;  /* 0x0000001c9c007986 */ /* 0x0003e2000c101d06 */
[----:B------:R-:W-:Y:S01]  /*bf50*/  SEL R23, RZ, 0x1, P1 ;  /* 0x00000001ff177807 */ /* 0x000fe20000800000 */
[----:B------:R-:W-:Y:S01]  /*bf60*/  FMUL.FTZ R20, R20, c[0x0][0x1e8] ;  /* 0x00007a0014147a20 */ /* 0x000fe20000410000 */
[----:B------:R-:W-:Y:S01]  /*bf70*/  ISETP.NE.AND P6, PT, R126, RZ, PT ;  /* 0x000000ff7e00720c */ /* 0x000fe20003fc5270 */
[----:B0-----:R-:W-:Y:S02]  /*bf80*/  FFMA.FTZ R21, R21, R124, 1.1641532182693481445e-10 ;  /* 0x2f00000015157423 */ /* 0x001fe4000001007c */
[----:B------:R-:W-:-:S03]  /*bf90*/  IMAD.WIDE.U32 R22, R23, 0x10000, RZ ;  /* 0x0001000017167825 */ /* 0x000fc600078e00ff */
[----:B------:R-:W-:Y:S02]  /*bfa0*/  FSETP.GTU.FTZ.AND P3, PT, R21, c[0x0][0x1e4], PT ;  /* 0x0000790015007a0b */ /* 0x000fe40003f7c000 */
[----:B------:R-:W-:Y:S02]  /*bfb0*/  SEL R21, RZ, 0x1, P0 ;  /* 0x00000001ff157807 */ /* 0x000fe40000000000 */
[----:B------:R-:W-:-:S04]  /*bfc0*/  SEL R149, RZ, 0x1000000, P3 ;  /* 0x01000000ff957807 */ /* 0x000fc80001800000 */
[----:B------:R-:W-:Y:S01]  /*bfd0*/  LOP3.LUT R149, R101, R149, R150, 0xfe, !PT ;  /* 0x0000009565957212 */ /* 0x000fe200078efe96 */
[----:B------:R-:W-:Y:S01]  /*bfe0*/  IMAD.WIDE.U32 R100, R100, 0x1000000, RZ ;  /* 0x0100000064647825 */ /* 0x000fe200078e00ff */
[----:B------:R-:W-:-:S04]  /*bff0*/  HADD2.F32 R150, -RZ, R87.H1_H1 ;  /* 0x30000057ff967230 */ /* 0x000fc80000004100 */
[----:B------:R-:W-:Y:S02]  /*c000*/  LOP3.LUT R101, R101, R149, R27, 0xfe, !PT ;  /* 0x0000009565657212 */ /* 0x000fe400078efe1b */
        /* <DEDUP_REMOVED lines=8> */
[----:B------:R-:W-:Y:S01]  /*c090*/  LOP3.LUT R20, R100, R23, RZ, 0xfc, !PT ;  /* 0x0000001764147212 */ /* 0x000fe200078efcff */
[----:B------:R1:W-:Y:S02]  /*c0a0*/  STG.E.128 [R156.64+0x10], R24 ;  /* 0x000010189c007986 */ /* 0x0003e4000c101d06 */
[----:B------:R-:W-:-:S02]  /*c0b0*/  IMAD.WIDE.U32 R100, R150, R103, c[0x0][0x170] ;  /* 0x00005c0096647625 */ /* 0x000fc400078e0067 */
[----:B------:R1:W-:Y:S02]  /*c0c0*/  STG.E.64 [R152.64], R20 ;  /* 0x0000001498007986 */ /* 0x0003e4000c101b06 */
[----:B------:R-:W-:Y:S02]  /*c0d0*/  @P5 IMAD.WIDE.U32 R22, R127, R150, c[0x0][0x180] ;  /* 0x000060007f165625 */ /* 0x000fe400078e0096 */
[----:B------:R-:W5:Y:S04]  /*c0e0*/  LDG.E.128 R100, [R100.64] ;  /* 0x0000000664647981 */ /* 0x000f68000c1e1d00 */
        /* <DEDUP_REMOVED lines=14> */
.L_x_24326:
[----:B-1----:R-:W-:Y:S02]  /*c1d0*/  MOV R149, R142 ;  /* 0x0000008e00957202 */ /* 0x002fe40000000f00 */
.L_x_24327:
[----:B------:R-:W-:Y:S05]  /*c1e0*/  BSYNC B0 ;  /* 0x0000000000007941 */ /* 0x000fea0003800000 */
.L_x_24325:
        /* <DEDUP_REMOVED lines=16> */
.L_x_24331:
[----:B------:R-:W-:Y:S05]  /*c2f0*/  BSYNC B1 ;  /* 0x0000000000017941 */ /* 0x000fea0003800000 */
.L_x_24330:
        /* <DEDUP_REMOVED lines=44> */
.L_x_24329:
[----:B------:R-:W-:Y:S05]  /*c5c0*/  BSYNC B0 ;  /* 0x0000000000007941 */ /* 0x000fea0003800000 */
.L_x_24328:
[----:B------:R-:W0:Y:S01]  /*c5d0*/  I2F.U32 R21, R149 ;  /* 0x0000009500157306 */ /* 0x000e220000201000 */
[----:B-----5:R-:W-:Y:S01]  /*c5e0*/  HADD2.F32 R20, -RZ, R100.H0_H0 ;  /* 0x20000064ff147230 */ /* 0x020fe20000004100 */
        /* <DEDUP_REMOVED lines=20> */
.L_x_24333:
[----:B------:R-:W-:Y:S02]  /*c730*/  MOV R149, R142 ;  /* 0x0000008e00957202 */ /* 0x000fe40000000f00 */
.L_x_24334:
[----:B------:R-:W-:Y:S05]  /*c740*/  BSYNC B0 ;  /* 0x0000000000007941 */ /* 0x000fea0003800000 */
.L_x_24332:
        /* <DEDUP_REMOVED lines=16> */
.L_x_24338:
[----:B------:R-:W-:Y:S05]  /*c850*/  BSYNC B1 ;  /* 0x0000000000017941 */ /* 0x000fea0003800000 */
.L_x_24337:
        /* <DEDUP_REMOVED lines=44> */
.L_x_24336:
[----:B------:R-:W-:Y:S05]  /*cb20*/  BSYNC B0 ;  /* 0x0000000000007941 */ /* 0x000fea0003800000 */
.L_x_24335:
        /* <DEDUP_REMOVED lines=21> */
.L_x_24340:
[----:B------:R-:W-:Y:S02]  /*cc80*/  MOV R100, R142 ;  /* 0x0000008e00647202 */ /* 0x000fe40000000f00 */
.L_x_24341:
[----:B------:R-:W-:Y:S05]  /*cc90*/  BSYNC B0 ;  /* 0x0000000000007941 */ /* 0x000fea0003800000 */
.L_x_24339:
        /* <DEDUP_REMOVED lines=16> */
.L_x_24345:
[----:B------:R-:W-:Y:S05]  /*cda0*/  BSYNC B1 ;  /* 0x0000000000017941 */ /* 0x000fea0003800000 */
.L_x_24344:
        /* <DEDUP_REMOVED lines=44> */
.L_x_24343:
[----:B------:R-:W-:Y:S05]  /*d070*/  BSYNC B0 ;  /* 0x0000000000007941 */ /* 0x000fea0003800000 */
.L_x_24342:
        /* <DEDUP_REMOVED lines=21> */
.L_x_24347:
[----:B------:R-:W-:Y:S02]  /*d1d0*/  MOV R100, R142 ;  /* 0x0000008e00647202 */ /* 0x000fe40000000f00 */
.L_x_24348:
[----:B------:R-:W-:Y:S05]  /*d1e0*/  BSYNC B0 ;  /* 0x0000000000007941 */ /* 0x000fea0003800000 */
.L_x_24346:
        /* <DEDUP_REMOVED lines=16> */
.L_x_24352:
[----:B------:R-:W-:Y:S05]  /*d2f0*/  BSYNC B1 ;  /* 0x0000000000017941 */ /* 0x000fea0003800000 */
.L_x_24351:
        /* <DEDUP_REMOVED lines=42> */
[----:B------:R-:W-:Y:S01]  /*d5a0*/  HFMA2.MMA R152, -RZ, RZ, 0, 0 ;  /* 0x00000000ff987435 */ /* 0x000fe200000001ff */
[----:B------:R-:W-:-:S05]  /*d5b0*/  LOP3.LUT R131, R153, UR26, R154, 0x96, !PT ;  /* 0x0000001a99837c12 */ /* 0x000fca000f8e969a */
.L_x_24350:
[----:B------:R-:W-:Y:S05]  /*d5c0*/  BSYNC B0 ;  /* 0x0000000000007941 */ /* 0x000fea0003800000 */
.L_x_24349:
        /* <DEDUP_REMOVED lines=21> */
.L_x_24354:
[----:B------:R-:W-:Y:S02]  /*d720*/  MOV R149, R142 ;  /* 0x0000008e00957202 */ /* 0x000fe40000000f00 */
.L_x_24355:
[----:B------:R-:W-:Y:S05]  /*d730*/  BSYNC B0 ;  /* 0x0000000000007941 */ /* 0x000fea0003800000 */
.L_x_24353:
        /* <DEDUP_REMOVED lines=16> */
.L_x_24359:
[----:B------:R-:W-:Y:S05]  /*d840*/  BSYNC B1 ;  /* 0x0000000000017941 */ /* 0x000fea0003800000 */
.L_x_24358:
        /* <DEDUP_REMOVED lines=43> */
[----:B------:R-:W-:-:S06]  /*db00*/  HFMA2.MMA R101, -RZ, RZ, 0, 0 ;  /* 0x00000000ff657435 */ /* 0x000fcc00000001ff */
.L_x_24357:
[----:B------:R-:W-:Y:S05]  /*db10*/  BSYNC B0 ;  /* 0x0000000000007941 */ /* 0x000fea0003800000 */
.L_x_24356:
        /* <DEDUP_REMOVED lines=21> */
.L_x_24361:
[----:B------:R-:W-:Y:S02]  /*dc70*/  MOV R149, R142 ;  /* 0x0000008e00957202 */ /* 0x000fe40000000f00 */
.L_x_24362:
[----:B------:R-:W-:Y:S05]  /*dc80*/  BSYNC B0 ;  /* 0x0000000000007941 */ /* 0x000fea0003800000 */
.L_x_24360:
        /* <DEDUP_REMOVED lines=16> */
.L_x_24366:
[----:B------:R-:W-:Y:S05]  /*dd90*/  BSYNC B1 ;  /* 0x0000000000017941 */ /* 0x000fea0003800000 */
.L_x_24365:
        /* <DEDUP_REMOVED lines=44> */
.L_x_24364:
[----:B------:R-:W-:Y:S05]  /*e060*/  BSYNC B0 ;  /* 0x0000000000007941 */ /* 0x000fea0003800000 */
.L_x_24363:
        /* <DEDUP_REMOVED lines=21> */
.L_x_24368:
[----:B------:R-:W-:Y:S02]  /*e1c0*/  MOV R157, R142 ;  /* 0x0000008e009d7202 */ /* 0x000fe40000000f00 */
.L_x_24369:
[----:B------:R-:W-:Y:S05]  /*e1d0*/  BSYNC B0 ;  /* 0x0000000000007941 */ /* 0x000fea0003800000 */
.L_x_24367:
        /* <DEDUP_REMOVED lines=16> */
.L_x_24373:
[----:B------:R-:W-:Y:S05]  /*e2e0*/  BSYNC B1 ;  /* 0x0000000000017941 */ /* 0x000fea0003800000 */
.L_x_24372:
        /* <DEDUP_REMOVED lines=44> */
.L_x_24371:
[----:B------:R-:W-:Y:S05]  /*e5b0*/  BSYNC B0 ;  /* 0x0000000000007941 */ /* 0x000fea0003800000 */
.L_x_24370:
[----:B------:R-:W0:Y:S01]  /*e5c0*/  I2F.U32 R149, R157 ;  /* 0x0000009d00957306 */ /* 0x000e220000201000 */
[----:B------:R-:W-:Y:S01]  /*e5d0*/  HADD2.F32 R102, -RZ, R103.H0_H0 ;  /* 0x20000067ff667230 */ /* 0x000fe20000004100 */
[----:B------:R-:W-:Y:S01]  /*e5e0*/  ISETP.NE.AND P6, PT, R126, RZ, PT ;  /* 0x000000ff7e00720c */ /* 0x000fe20003fc5270 */
[----:B------:R-:W-:Y:S03]  /*e5f0*/  BSSY B0, `(.L_x_24374) ;  /* 0x0000014000007945 */ /* 0x000fe60003800000 */
        /* <DEDUP_REMOVED lines=18> */
.L_x_24375:
[----:B------:R-:W-:Y:S02]  /*e720*/  MOV R158, R142 ;  /* 0x0000008e009e7202 */ /* 0x000fe40000000f00 */
.L_x_24376:
[----:B------:R-:W-:Y:S05]  /*e730*/  BSYNC B0 ;  /* 0x0000000000007941 */ /* 0x000fea0003800000 */
.L_x_24374:
        /* <DEDUP_REMOVED lines=18> */
.L_x_24380:
[----:B------:R-:W-:Y:S05]  /*e860*/  BSYNC B1 ;  /* 0x0000000000017941 */ /* 0x000fea0003800000 */
.L_x_24379:
        /* <DEDUP_REMOVED lines=44> */
.L_x_24378:
[----:B------:R-:W-:Y:S05]  /*eb30*/  BSYNC B0 ;  /* 0x0000000000007941 */ /* 0x000fea0003800000 */
.L_x_24377:
[----:B------:R-:W0:Y:S01]  /*eb40*/  I2F.U32 R153, R158 ;  /* 0x0000009e00997306 */ /* 0x000e220000201000 */
[----:B------:R-:W-:Y:S02]  /*eb50*/  ISETP.NE.AND P6, PT, R156, RZ, PT ;  /* 0x000000ff9c00720c */ /* 0x000fe40003fc5270 */
[----:B------:R-:W-:Y:S02]  /*eb60*/  SEL R155, RZ, 0x10000, P5 ;  /* 0x00010000ff9b7807 */ /* 0x000fe40002800000 */
[----:B------:R-:W-:Y:S02]  /*eb70*/  SEL R156, RZ, 0x1, P2 ;  /* 0x00000001ff9c7807 */ /* 0x000fe40001000000 */
[----:B------:R-:W-:Y:S02]  /*eb80*/  ISETP.NE.AND P5, PT, R126, RZ, PT ;  /* 0x000000ff7e00720c */ /* 0x000fe40003fa5270 */
[----:B------:R-:W-:Y:S01]  /*eb90*/  SEL R154, RZ, 0x1, P1 ;  /* 0x00000001ff9a7807 */ /* 0x000fe20000800000 */
[----:B------:R-:W-:Y:S01]  /*eba0*/  IMAD.WIDE.U32 R156, R156, 0x1000000, RZ ;  /* 0x010000009c9c7825 */ /* 0x000fe200078e00ff */
[----:B------:R-:W-:-:S02]  /*ebb0*/  SEL R152, RZ, 0x1, P0 ;  /* 0x00000001ff987807 */ /* 0x000fc40000000000 */
        /* <DEDUP_REMOVED lines=9> */
[----:B------:R-:W-:Y:S01]  /*ec50*/  HADD2.F32 R124, -RZ, R103.H1_H1 ;  /* 0x30000067ff7c7230 */ /* 0x000fe20000004100 */
[----:B------:R-:W-:-:S04]  /*ec60*/  IMAD.WIDE.U32 R152, R152, 0x100, RZ ;  /* 0x0000010098987825 */ /* 0x000fc800078e00ff */
[----:B------:R-:W-:Y:S01]  /*ec70*/  FMUL.FTZ R124, R124, R125 ;  /* 0x0000007d7c7c7220 */ /* 0x000fe20000410000 */
[----:B------:R-:W-:Y:S01]  /*ec80*/  LOP3.LUT R156, R152, R156, R154, 0xfe, !PT ;  /* 0x0000009c989c7212 */ /* 0x000fe200078efe9a */
[----:B------:R-:W-:Y:S01]  /*ec90*/  FADD.FTZ R154, RZ, R52 ;  /* 0x00000034ff9a7221 */ /* 0x000fe20000010000 */
[----:B------:R-:W-:Y:S01]  /*eca0*/  LOP3.LUT R153, R153, R157, R155, 0xfe, !PT ;  /* 0x0000009d99997212 */ /* 0x000fe200078efe9b */
        /* <DEDUP_REMOVED lines=57> */
.L_x_24385:
        /* <DEDUP_REMOVED lines=100> */
.L_x_24386:
[----:B------:R-:W2:Y:S01]  /*f680*/  S2R R152, SR_TID.X ;  /* 0x0000000000987919 */ /* 0x000ea20000002100 */
[----:B------:R-:W-:Y:S01]  /*f690*/  @!P0 SHF.R.U32.HI R126, RZ, 0x5, R125 ;  /* 0x00000005ff7e8819 */ /* 0x000fe2000001167d */
[----:B-1----:R-:W-:Y:S01]  /*f6a0*/  FADD.FTZ R125, R154, R155 ;  /* 0x0000009b9a7d7221 */ /* 0x002fe20000010000 */
[----:B------:R-:W-:Y:S01]  /*f6b0*/  WARPSYNC 0xffffffff ;  /* 0xffffffff00007948 */ /* 0x000fe20003800000 */
[----:B0-----:R-:W-:Y:S01]  /*f6c0*/  IMAD.MOV.U32 R155, RZ, RZ, RZ ;  /* 0x000000ffff9b7224 */ /* 0x001fe200078e00ff */
[----:B------:R-:W-:Y:S01]  /*f6d0*/  @!P0 LOP3.LUT R126, R126, 0x3, RZ, 0xc0, !PT ;  /* 0x000000037e7e8812 */ /* 0x000fe200078ec0ff */
[----:B------:R-:W-:Y:S01]  /*f6e0*/  ULDC.U8 UR8, c[0x0][0x1f0] ;  /* 0x00007c0000087ab9 */ /* 0x000fe20000000000 */
[----:B------:R-:W-:-:S03]  /*f6f0*/  HADD2.F32 R164, -RZ, R83.H0_H0 ;  /* 0x20000053ffa47230 */ /* 0x000fc60000004100 */
[----:B------:R-:W-:Y:S02]  /*f700*/  @!P0 IMAD.IADD R153, R151, 0x1, R126 ;  /* 0x0000000197998824 */ /* 0x000fe400078e027e */
        /* <DEDUP_REMOVED lines=10> */
[----:B------:R-:W-:Y:S01]  /*f7b0*/  ISETP.NE.AND P1, PT, RZ, UR8, PT ;  /* 0x00000008ff007c0c */ /* 0x000fe2000bf25270 */
[----:B0-----:R-:W-:Y:S02]  /*f7c0*/  IMAD.IADD R154, R158, 0x1, R155 ;  /* 0x000000019e9a7824 */ /* 0x001fe400078e029b */
[----:B------:R-:W-:Y:S03]  /*f7d0*/  I2F R158, R158 ;  /* 0x0000009e009e7306 */ /* 0x000fe60000201400 */
[----:B------:R-:W0:Y:S05]  /*f7e0*/  SHFL.DOWN PT, R125, R154, 0x1, 0x1f ;  /* 0x08201f009a7d7f89 */ /* 0x000e2a00000e0000 */
[----:B------:R-:W2:Y:S01]  /*f7f0*/  I2F R124, R154 ;  /* 0x0000009a007c7306 */ /* 0x000ea20000201400 */
[----:B-1----:R-:W1:Y:S04]  /*f800*/  SHFL.DOWN PT, R153, R126, 0x2, 0x1f ;  /* 0x08401f007e997f89 */ /* 0x002e6800000e0000 */
[----:B------:R-:W3:Y:S03]  /*f810*/  SHFL.DOWN PT, R156, R127, 0x2, 0x1f ;  /* 0x08401f007f9c7f89 */ /* 0x000ee600000e0000 */
[----:B--2---:R-:W2:Y:S01]  /*f820*/  MUFU.RCP R151, R124 ;  /* 0x0000007c00977308 */ /* 0x004ea20000001000 */
[----:B0-----:R-:W-:-:S07]  /*f830*/  IADD3 R155, R154, R125, RZ ;  /* 0x0000007d9a9b7210 */ /* 0x001fce0007ffe0ff */
        /* <DEDUP_REMOVED lines=14> */
[----:B0-----:R-:W-:Y:S01]  /*f920*/  HADD2.F32 R155, -RZ, R68.H1_H1 ;  /* 0x30000044ff9b7230 */ /* 0x001fe20000004100 */
        /* <DEDUP_REMOVED lines=14> */
[----:B------:R-:W-:-:S02]  /*fa10*/  HADD2.F32 R127, -RZ, R74.H1_H1 ;  /* 0x3000004aff7f7230 */ /* 0x000fc40000004100 */
[----:B------:R-:W-:Y:S02]  /*fa20*/  HADD2.F32 R157, -RZ, R67.H1_H1 ;  /* 0x30000043ff9d7230 */ /* 0x000fe40000004100 */
[----:B------:R-:W-:Y:S01]  /*fa30*/  HADD2.F32 R151, -RZ, R70.H1_H1 ;  /* 0x30000046ff977230 */ /* 0x000fe20000004100 */
[----:B------:R-:W1:Y:S06]  /*fa40*/  SHFL.IDX PT, R156, R156, RZ, 0x1f ;  /* 0x00001fff9c9c7589 */ /* 0x000e6c00000e0000 */
[----:B------:R-:W-:-:S04]  /*fa50*/  @!P0 IMAD.MOV.U32 R153, RZ, RZ, 0x4 ;  /* 0x00000004ff998424 */ /* 0x000fc800078e00ff */
[----:B------:R-:W-:-:S05]  /*fa60*/  @!P0 IMAD.WIDE R152, R144, R153, c[0x0][0x1a0] ;  /* 0x0000680090988625 */ /* 0x000fca00078e0299 */
[----:B0-----:R0:W-:Y:S01]  /*fa70*/  @!P0 STG.E [R152.64], R126 ;  /* 0x0000007e98008986 */ /* 0x0011e2000c101906 */
[----:B------:R-:W-:-:S05]  /*fa80*/  FSEL R124, R126, RZ, !P1 ;  /* 0x000000ff7e7c7208 */ /* 0x000fca0004800000 */
[--C-:B------:R-:W-:Y:S02]  /*fa90*/  FADD.FTZ R158, R21, -R124.reuse ;  /* 0x8000007c159e7221 */ /* 0x100fe40000010000 */
[----:B-1----:R-:W-:Y:S02]  /*faa0*/  FFMA.FTZ R125, R156, R125, c[0x0][0x228] ;  /* 0x00008a009c7d7623 */ /* 0x002fe4000001007d */
[--C-:B------:R-:W-:Y:S02]  /*fab0*/  FADD.FTZ R156, R20, -R124.reuse ;  /* 0x8000007c149c7221 */ /* 0x100fe40000010000 */
[----:B0-----:R-:W-:Y:S01]  /*fac0*/  FMUL.FTZ R126, R126, R126 ;  /* 0x0000007e7e7e7220 */ /* 0x001fe20000410000 */
[----:B------:R-:W-:Y:S01]  /*fad0*/  HADD2.F32 R153, -RZ, R69.H1_H1 ;  /* 0x30000045ff997230 */ /* 0x000fe20000004100 */
[--C-:B------:R-:W-:Y:S02]  /*fae0*/  FADD.FTZ R152, R25, -R124.reuse ;  /* 0x8000007c19987221 */ /* 0x100fe40000010000 */
[----:B------:R-:W-:Y:S01]  /*faf0*/  @!P0 IMAD.MOV.U32 R25, RZ, RZ, 0x4 ;  /* 0x00000004ff198424 */ /* 0x000fe200078e00ff */
[----:B------:R-:W-:Y:S01]  /*fb00*/  FSEL R126, R126, RZ, P1 ;  /* 0x000000ff7e7e7208 */ /* 0x000fe20000800000 */
[----:B------:R-:W-:Y:S01]  /*fb10*/  FADD.FTZ R52, R52, -R124 ;  /* 0x8000007c34347221 */ /* 0x000fe20000010000 */
[----:B------:R-:W-:Y:S01]  /*fb20*/  LOP3.LUT P1, RZ, R140, 0xff, RZ, 0xc0, !PT ;  /* 0x000000ff8cff7812 */ /* 0x000fe2000782c0ff */
[C---:B------:R-:W-:Y:S01]  /*fb30*/  @!P0 IMAD.WIDE R20, R144.reuse, R25, c[0x0][0x1a8] ;  /* 0x00006a0090148625 */ /* 0x040fe200078e0219 */
[----:B------:R-:W-:-:S02]  /*fb40*/  IADD3 R144, R144, c[0x0][0x160], RZ ;  /* 0x0000580090907a10 */ /* 0x000fc40007ffe0ff */
[----:B------:R-:W-:Y:S01]  /*fb50*/  SEL R140, RZ, 0x1, P1 ;  /* 0x00000001ff8c7807 */ /* 0x000fe20000800000 */
[----:B------:R-:W-:Y:S02]  /*fb60*/  FADD.FTZ R125, R125, R126 ;  /* 0x0000007e7d7d7221 */ /* 0x000fe40000010000 */
[--C-:B------:R-:W-:Y:S02]  /*fb70*/  FADD.FTZ R53, R53, -R124.reuse ;  /* 0x8000007c35357221 */ /* 0x100fe40000010000 */
[--C-:B------:R-:W-:Y:S02]  /*fb80*/  FADD.FTZ R54, R54, -R124.reuse ;  /* 0x8000007c36367221 */ /* 0x100fe40000010000 */
[----:B------:R-:W0:Y:S01]  /*fb90*/  MUFU.RSQ R125, R125 ;  /* 0x0000007d007d7308 */ /* 0x000e220000001400 */
[--C-:B------:R-:W-:Y:S02]  /*fba0*/  FADD.FTZ R55, R55, -R124.reuse ;  /* 0x8000007c37377221 */ /* 0x100fe40000010000 */
[----:B------:R-:W-:-:S02]  /*fbb0*/  FADD.FTZ R48, R48, -R124 ;  /* 0x8000007c30307221 */ /* 0x000fc40000010000 */
[--C-:B------:R-:W-:Y:S02]  /*fbc0*/  FADD.FTZ R49, R49, -R124.reuse ;  /* 0x8000007c31317221 */ /* 0x100fe40000010000 */
        /* <DEDUP_REMOVED lines=11> */
[--C-:B------:R-:W-:Y:S01]  /*fc80*/  FADD.FTZ R36, R36, -R124.reuse ;  /* 0x8000007c24247221 */ /* 0x100fe20000010000 */
[----:B0-----:R-:W-:Y:S01]  /*fc90*/  HADD2.F32 R20, -RZ, R81.H0_H0 ;  /* 0x20000051ff147230 */ /* 0x001fe20000004100 */
        /* <DEDUP_REMOVED lines=19> */
[----:B------:R-:W-:Y:S02]  /*fdd0*/  FADD.FTZ R124, R103, -R124 ;  /* 0x8000007c677c7221 */ /* 0x000fe40000010000 */
[C---:B------:R-:W-:Y:S01]  /*fde0*/  FMUL.FTZ R27, R125.reuse, R26 ;  /* 0x0000001a7d1b7220 */ /* 0x040fe20000410000 */
[----:B------:R-:W-:Y:S01]  /*fdf0*/  HADD2.F32 R26, -RZ, R82.H0_H0 ;  /* 0x20000052ff1a7230 */ /* 0x000fe20000004100 */
        /* <DEDUP_REMOVED lines=25> */
[----:B------:R-:W-:Y:S01]  /*ff90*/  HADD2.F32 R28, -RZ, R82.H1_H1 ;  /* 0x30000052ff1c7230 */ /* 0x000fe20000004100 */
[C---:B------:R-:W-:Y:S02]  /*ffa0*/  FMUL.FTZ R29, R125.reuse, R29 ;  /* 0x0000001d7d1d7220 */ /* 0x040fe40000410000 */
[C---:B------:R-:W-:Y:S02]  /*ffb0*/  FMUL.FTZ R30, R125.reuse, R30 ;  /* 0x0000001e7d1e7220 */ /* 0x040fe40000410000 */
[C---:B------:R-:W-:Y:S01]  /*ffc0*/  FMUL.FTZ R23, R125.reuse, R126 ;  /* 0x0000007e7d177220 */ /* 0x040fe20000410000 */
[----:B------:R-:W-:Y:S01]  /*ffd0*/  HADD2.F32 R126, -RZ, R70.H0_H0 ;  /* 0x20000046ff7e7230 */ /* 0x000fe20000004100 */
[----:B------:R-:W-:-:S02]  /*ffe0*/  FMUL.FTZ R24, R125, R24 ;  /* 0x000000187d187220 */ /* 0x000fc40000410000 */
[C---:B------:R-:W-:Y:S02]  /*fff0*/  FMUL.FTZ R152, R125.reuse, R152 ;  /* 0x000000987d987220 */ /* 0x040fe40000410000 */
        /* <DEDUP_REMOVED lines=29> */
[----:B------:R-:W-:-:S02]  /*101d0*/  FFMA.FTZ R45, R45, R26, R16 ;  /* 0x0000001a2d2d7223 */ /* 0x000fc40000010010 */
        /* <DEDUP_REMOVED lines=37> */
[----:B------:R-:W-:Y:S01]  /*10430*/  HFMA2.MMA R39, -RZ, RZ, 0, 9.5367431640625e-07 ;  /* 0x00000010ff277435 */ /* 0x000fe200000001ff */
[----:B------:R-:W-:Y:S01]  /*10440*/  FFMA.FTZ R44, R27, R44, R114 ;  /* 0x0000002c1b2c7223 */ /* 0x000fe20000010072 */
[----:B------:R-:W-:Y:S01]  /*10450*/  HADD2.F32 R32, -RZ, R71.H1_H1 ;  /* 0x30000047ff207230 */ /* 0x000fe20000004100 */
[----:B------:R-:W-:Y:S01]  /*10460*/  FFMA.FTZ R102, R102, R24, R123 ;  /* 0x0000001866667223 */ /* 0x000fe2000001007b */
[----:B------:R-:W-:Y:S01]  /*10470*/  HADD2.F32 R27, -RZ, R69.H0_H0 ;  /* 0x20000045ff1b7230 */ /* 0x000fe20000004100 */
[----:B------:R-:W-:Y:S01]  /*10480*/  FFMA.FTZ R37, R37, R33, R8 ;  /* 0x0000002125257223 */ /* 0x000fe20000010008 */
[----:B------:R-:W-:Y:S01]  /*10490*/  HADD2.F32 R24, -RZ, R66.H1_H1 ;  /* 0x30000042ff187230 */ /* 0x000fe20000004100 */
[----:B------:R-:W-:Y:S01]  /*104a0*/  FFMA.FTZ R100, R100, R23, R121 ;  /* 0x0000001764647223 */ /* 0x000fe20000010079 */
[----:B------:R-:W-:Y:S01]  /*104b0*/  LEA R48, P0, R148, c[0x0][0x208], 0x4 ;  /* 0x0000820094307a11 */ /* 0x000fe200078020ff */
[----:B------:R-:W-:Y:S01]  /*104c0*/  HADD2.F32 R21, -RZ, R64.H0_H0 ;  /* 0x20000040ff157230 */ /* 0x000fe20000004100 */
        /* <DEDUP_REMOVED lines=9> */
[----:B------:R-:W-:Y:S01]  /*10560*/  F2FP.PACK_AB R33, R55, R54 ;  /* 0x000000363721723e */ /* 0x000fe200000000ff */
[----:B------:R-:W-:Y:S01]  /*10570*/  FFMA.FTZ R103, R103, R24, R128 ;  /* 0x0000001867677223 */ /* 0x000fe20000010080 */
[----:B------:R-:W-:Y:S01]  /*10580*/  LEA.HI.X R49, R148, c[0x0][0x20c], RZ, 0x4, P0 ;  /* 0x0000830094317a11 */ /* 0x000fe200000f24ff */
[----:B------:R-:W-:Y:S01]  /*10590*/  FFMA.FTZ R156, R156, R21, R115 ;  /* 0x000000159c9c7223 */ /* 0x000fe20000010073 */
[----:B------:R-:W-:Y:S01]  /*105a0*/  F2FP.PACK_AB R32, R53, R52 ;  /* 0x000000343520723e */ /* 0x000fe200000000ff */
[----:B------:R-:W-:Y:S01]  /*105b0*/  IMAD.WIDE.U32 R42, R42, R39, c[0x0][0x208] ;  /* 0x000082002a2a7625 */ /* 0x000fe200078e0027 */
[----:B------:R-:W-:-:S02]  /*105c0*/  IADD3 R38, R148, 0x180, RZ ;  /* 0x0000018094267810 */ /* 0x000fc40007ffe0ff */
[----:B------:R-:W-:Y:S01]  /*105d0*/  F2FP.PACK_AB R24, R37, R36 ;  /* 0x000000242518723e */ /* 0x000fe200000000ff */
[-C--:B------:R-:W-:Y:S01]  /*105e0*/  IMAD.WIDE.U32 R40, R40, R39.reuse, c[0x0][0x208] ;  /* 0x0000820028287625 */ /* 0x080fe200078e0027 */
[----:B------:R-:W-:Y:S01]  /*105f0*/  LEA R36, P0, R150, c[0x0][0x208], 0x4 ;  /* 0x0000820096247a11 */ /* 0x000fe200078020ff */
[----:B------:R0:W-:Y:S01]  /*10600*/  STG.E.128 [R48.64], R32 ;  /* 0x0000002030007986 */ /* 0x0001e2000c101d06 */
[----:B------:R-:W-:Y:S01]  /*10610*/  F2FP.PACK_AB R21, R47, R46 ;  /* 0x0000002e2f15723e */ /* 0x000fe200000000ff */
[----:B------:R-:W-:Y:S01]  /*10620*/  IMAD.WIDE.U32 R38, R38, R39, c[0x0][0x208] ;  /* 0x0000820026267625 */ /* 0x000fe200078e0027 */
[----:B------:R-:W-:Y:S02]  /*10630*/  F2FP.PACK_AB R20, R45, R20 ;  /* 0x000000142d14723e */ /* 0x000fe400000000ff */
[----:B------:R-:W-:Y:S02]  /*10640*/  F2FP.PACK_AB R27, R125, R26 ;  /* 0x0000001a7d1b723e */ /* 0x000fe400000000ff */
[----:B------:R-:W-:Y:S01]  /*10650*/  F2FP.PACK_AB R26, R127, R28 ;  /* 0x0000001c7f1a723e */ /* 0x000fe200000000ff */
[----:B------:R1:W-:Y:S01]  /*10660*/  STG.E.128 [R42.64], R20 ;  /* 0x000000142a007986 */ /* 0x0003e2000c101d06 */
[----:B------:R-:W-:-:S02]  /*10670*/  F2FP.PACK_AB R31, R31, R44 ;  /* 0x0000002c1f1f723e */ /* 0x000fc400000000ff */
[----:B------:R-:W-:Y:S01]  /*10680*/  F2FP.PACK_AB R30, R151, R126 ;  /* 0x0000007e971e723e */ /* 0x000fe200000000ff */
[----:B------:R1:W-:Y:S01]  /*10690*/  STG.E.128 [R40.64], R24 ;  /* 0x0000001828007986 */ /* 0x0003e2000c101d06 */
[----:B------:R-:W-:Y:S02]  /*106a0*/  F2FP.PACK_AB R29, R153, R152 ;  /* 0x00000098991d723e */ /* 0x000fe400000000ff */
[----:B------:R-:W-:Y:S02]  /*106b0*/  F2FP.PACK_AB R28, R155, R154 ;  /* 0x0000009a9b1c723e */ /* 0x000fe400000000ff */
[----:B------:R-:W-:Y:S02]  /*106c0*/  LEA.HI.X R37, R150, c[0x0][0x20c], RZ, 0x4, P0 ;  /* 0x0000830096257a11 */ /* 0x000fe400000f24ff */
[----:B0-----:R-:W-:Y:S01]  /*106d0*/  F2FP.PACK_AB R35, R157, R102 ;  /* 0x000000669d23723e */ /* 0x001fe200000000ff */
[----:B------:R1:W-:Y:S01]  /*106e0*/  STG.E.128 [R38.64], R28 ;  /* 0x0000001c26007986 */ /* 0x0003e2000c101d06 */
[----:B------:R-:W-:-:S02]  /*106f0*/  F2FP.PACK_AB R34, R103, R100 ;  /* 0x000000646722723e */ /* 0x000fc400000000ff */
[----:B------:R-:W-:Y:S02]  /*10700*/  F2FP.PACK_AB R33, R101, R124 ;  /* 0x0000007c6521723e */ /* 0x000fe400000000ff */
[----:B------:R-:W-:Y:S02]  /*10710*/  F2FP.PACK_AB R32, R51, R156 ;  /* 0x0000009c3320723e */ /* 0x000fe400000000ff */
[----:B------:R-:W-:-:S03]  /*10720*/  ISETP.GE.AND P0, PT, R144, c[0x0][0x164], PT ;  /* 0x0000590090007a0c */ /* 0x000fc60003f06270 */
[----:B------:R1:W-:Y:S10]  /*10730*/  STG.E.128 [R36.64], R32 ;  /* 0x0000002024007986 */ /* 0x0003f4000c101d06 */
[----:B-1----:R-:W-:Y:S01]  /*10740*/  @P0 CALL.REL.NOINC `(.L_x_24383) ;  /* 0x0000001000000944 */ /* 0x002fe20003c00000 */
[----:B------:R-:W-:Y:S05]  /*10750*/  BRA `(.L_x_24384) ;  /* 0xffff038000007947 */ /* 0x000fea000383ffff */
.L_x_24383:
[----:B------:R-:W-:Y:S05]  /*10760*/  EXIT ;  /* 0x000000000000794d */ /* 0x000fea0003800000 */
.L_x_24381:
[----:B------:R-:W-:Y:S01]  /*10770*/  IMAD.MOV.U32 R154, RZ, RZ, 0x1 ;  /* 0x00000001ff9a7424 */ /* 0x000fe200078e00ff */
[----:B------:R-:W-:Y:S01]  /*10780*/  MOV R152, 0x1f ;  /* 0x0000001f00987802 */ /* 0x000fe20000000f00 */
[----:B------:R-:W-:Y:S01]  /*10790*/  IMAD.MOV.U32 R153, RZ, RZ, -0x1 ;  /* 0xffffffffff997424 */ /* 0x000fe200078e00ff */
[----:B------:R-:W-:-:S02]  /*107a0*/  MOV R126, 0x107c0 ;  /* 0x000107c0007e7802 */ /* 0x000fc40000000f00 */
[----:B------:R-:W-:Y:S05]  /*107b0*/  CALL.REL.NOINC `($__internal_109_$__cuda_sm70_shflsync_bfly_p) ;  /* 0x0000089000007944 */ /* 0x000fea0003c00000 */
[----:B-1----:R-:W-:Y:S01]  /*107c0*/  MOV R124, R154 ;  /* 0x0000009a007c7202 */ /* 0x002fe20000000f00 */
[----:B0-----:R-:W-:Y:S05]  /*107d0*/  BRA `(.L_x_24385) ;  /* 0xffffe86000007947 */ /* 0x001fea000383ffff */
.L_x_24382:
[----:B------:R-:W-:Y:S01]  /*107e0*/  HFMA2.MMA R152, -RZ, RZ, 0, 1.847743988037109375e-06 ;  /* 0x0000001fff987435 */ /* 0x000fe200000001ff */
[----:B------:R-:W-:Y:S01]  /*107f0*/  IMAD.MOV.U32 R154, RZ, RZ, 0x2 ;  /* 0x00000002ff9a7424 */ /* 0x000fe200078e00ff */
[----:B------:R-:W-:Y:S01]  /*10800*/  MOV R126, 0x10830 ;  /* 0x00010830007e7802 */ /* 0x000fe20000000f00 */
[----:B------:R-:W-:-:S03]  /*10810*/  IMAD.MOV.U32 R153, RZ, RZ, -0x1 ;  /* 0xffffffffff997424 */ /* 0x000fc600078e00ff */
[----:B------:R-:W-:Y:S05]  /*10820*/  CALL.REL.NOINC `($__internal_109_$__cuda_sm70_shflsync_bfly_p) ;  /* 0x0000082000007944 */ /* 0x000fea0003c00000 */
[----:B01----:R-:W-:Y:S01]  /*10830*/  FADD.FTZ R155, R155, R154 ;  /* 0x0000009a9b9b7221 */ /* 0x003fe20000010000 */
[----:B------:R-:W-:Y:S01]  /*10840*/  MOV R154, 0x4 ;  /* 0x00000004009a7802 */ /* 0x000fe20000000f00 */
[----:B------:R-:W-:Y:S01]  /*10850*/  IMAD.MOV.U32 R152, RZ, RZ, 0x1f ;  /* 0x0000001fff987424 */ /* 0x000fe200078e00ff */
[----:B------:R-:W-:-:S02]  /*10860*/  MOV R153, 0xffffffff ;  /* 0xffffffff00997802 */ /* 0x000fc40000000f00 */
[----:B------:R-:W-:Y:S02]  /*10870*/  MOV R126, 0x10890 ;  /* 0x00010890007e7802 */ /* 0x000fe40000000f00 */
[----:B------:R-:W-:Y:S05]  /*10880*/  CALL.REL.NOINC `($__internal_109_$__cuda_sm70_shflsync_bfly_p) ;  /* 0x000007c000007944 */ /* 0x000fea0003c00000 */
[----:B0-----:R-:W-:Y:S01]  /*10890*/  HFMA2.MMA R152, -RZ, RZ, 0, 1.847743988037109375e-06 ;  /* 0x0000001fff987435 */ /* 0x001fe200000001ff */
[----:B-1----:R-:W-:Y:S01]  /*108a0*/  FADD.FTZ R155, R155, R154 ;  /* 0x0000009a9b9b7221 */ /* 0x002fe20000010000 */
[----:B------:R-:W-:Y:S01]  /*108b0*/  MOV R126, 0x108f0 ;  /* 0x000108f0007e7802 */ /* 0x000fe20000000f00 */
[----:B------:R-:W-:Y:S02]  /*108c0*/  IMAD.MOV.U32 R154, RZ, RZ, 0x8 ;  /* 0x00000008ff9a7424 */ /* 0x000fe400078e00ff */
[----:B------:R-:W-:Y:S02]  /*108d0*/  IMAD.MOV.U32 R153, RZ, RZ, -0x1 ;  /* 0xffffffffff997424 */ /* 0x000fe400078e00ff */
[----:B------:R-:W-:Y:S05]  /*108e0*/  CALL.REL.NOINC `($__internal_109_$__cuda_sm70_shflsync_bfly_p) ;  /* 0x0000076000007944 */ /* 0x000fea0003c00000 */
[----:B01----:R-:W-:Y:S01]  /*108f0*/  FADD.FTZ R155, R155, R154 ;  /* 0x0000009a9b9b7221 */ /* 0x003fe20000010000 */
[----:B------:R-:W-:Y:S01]  /*10900*/  MOV R154, 0x10 ;  /* 0x00000010009a7802 */ /* 0x000fe20000000f00 */
[----:B------:R-:W-:Y:S01]  /*10910*/  IMAD.MOV.U32 R152, RZ, RZ, 0x1f ;  /* 0x0000001fff987424 */ /* 0x000fe200078e00ff */
[----:B------:R-:W-:Y:S02]  /*10920*/  MOV R153, 0xffffffff ;  /* 0xffffffff00997802 */ /* 0x000fe40000000f00 */
[----:B------:R-:W-:-:S02]  /*10930*/  MOV R126, 0x10950 ;  /* 0x00010950007e7802 */ /* 0x000fc40000000f00 */
[----:B------:R-:W-:Y:S05]  /*10940*/  CALL.REL.NOINC `($__internal_109_$__cuda_sm70_shflsync_bfly_p) ;  /* 0x0000070000007944 */ /* 0x000fea0003c00000 */
[----:B-1----:R-:W-:Y:S01]  /*10950*/  FADD.FTZ R124, R155, R154 ;  /* 0x0000009a9b7c7221 */ /* 0x002fe20000010000 */
[----:B0-----:R-:W-:Y:S01]  /*10960*/  HFMA2.MMA R152, -RZ, RZ, 0, 1.847743988037109375e-06 ;  /* 0x0000001fff987435 */ /* 0x001fe200000001ff */
[----:B------:R-:W-:-:S02]  /*10970*/  IMAD.MOV.U32 R154, RZ, RZ, 0x1 ;  /* 0x00000001ff9a7424 */ /* 0x000fc400078e00ff */
[----:B------:R-:W-:Y:S02]  /*10980*/  FMUL.FTZ R124, R124, 0.00078125001164153218269 ;  /* 0x3a4ccccd7c7c7820 */ /* 0x000fe40000410000 */
        /* <DEDUP_REMOVED lines=82> */
[----:B------:R-:W-:Y:S05]  /*10eb0*/  CALL.REL.NOINC `($__internal_109_$__cuda_sm70_shflsync_bfly_p) ;  /* 0x0000019000007944 */ /* 0x000fea0003c00000 */
[----:B01----:R-:W-:Y:S01]  /*10ec0*/  FADD.FTZ R155, R155, R154 ;  /* 0x0000009a9b9b7221 */ /* 0x003fe20000010000 */
[----:B------:R-:W-:Y:S01]  /*10ed0*/  MOV R154, 0x2 ;  /* 0x00000002009a7802 */ /* 0x000fe20000000f00 */
[----:B------:R-:W-:Y:S01]  /*10ee0*/  IMAD.MOV.U32 R152, RZ, RZ, 0x1f ;  /* 0x0000001fff987424 */ /* 0x000fe200078e00ff */
[----:B------:R-:W-:Y:S02]  /*10ef0*/  MOV R153, 0xffffffff ;  /* 0xffffffff00997802 */ /* 0x000fe40000000f00 */
[----:B------:R-:W-:Y:S02]  /*10f00*/  MOV R126, 0x10f20 ;  /* 0x00010f20007e7802 */ /* 0x000fe40000000f00 */
[----:B------:R-:W-:Y:S05]  /*10f10*/  CALL.REL.NOINC `($__internal_109_$__cuda_sm70_shflsync_bfly_p) ;  /* 0x0000013000007944 */ /* 0x000fea0003c00000 */
[----:B0-----:R-:W-:Y:S01]  /*10f20*/  HFMA2.MMA R152, -RZ, RZ, 0, 1.847743988037109375e-06 ;  /* 0x0000001fff987435 */ /* 0x001fe200000001ff */
[----:B-1----:R-:W-:Y:S01]  /*10f30*/  FADD.FTZ R155, R155, R154 ;  /* 0x0000009a9b9b7221 */ /* 0x002fe20000010000 */
[----:B------:R-:W-:Y:S01]  /*10f40*/  MOV R126, 0x10f80 ;  /* 0x00010f80007e7802 */ /* 0x000fe20000000f00 */
[----:B------:R-:W-:Y:S02]  /*10f50*/  IMAD.MOV.U32 R154, RZ, RZ, 0x4 ;  /* 0x00000004ff9a7424 */ /* 0x000fe400078e00ff */
[----:B------:R-:W-:-:S02]  /*10f60*/  IMAD.MOV.U32 R153, RZ, RZ, -0x1 ;  /* 0xffffffffff997424 */ /* 0x000fc400078e00ff */
        /* <DEDUP_REMOVED lines=13> */
[----:B01----:R-:W-:Y:S05]  /*11040*/  BRA `(.L_x_24386) ;  /* 0xffffe63000007947 */ /* 0x003fea000383ffff */
        .weak           $__internal_109_$__cuda_sm70_shflsync_bfly_p
        .type           $__internal_109_$__cuda_sm70_shflsync_bfly_p,@function
        .size           $__internal_109_$__cuda_sm70_shflsync_bfly_p,(.L_x_36149 - $__internal_109_$__cuda_sm70_shflsync_bfly_p)
$__internal_109_$__cuda_sm70_shflsync_bfly_p:
[----:B------:R-:W-:Y:S01]  /*11050*/  MOV R127, 0x0 ;  /* 0x00000000007f7802 */ /* 0x000fe20000000f00 */
[----:B------:R-:W-:Y:S04]  /*11060*/  WARPSYNC R153 ;  /* 0x0000009900007348 */ /* 0x000fe80003800000 */
[----:B------:R0:W1:Y:S01]  /*11070*/  SHFL.BFLY PT, R154, R155, R154, R152 ;  /* 0x0c00009a9b9a7389 */ /* 0x00006200000e0098 */
[----:B------:R-:W-:Y:S05]  /*11080*/  RET.REL.NODEC R126 `(_ZN10layer_norm13ln_fwd_kernelINS_13Kernel_traitsI6__halfS2_fS2_fjLj5120ELj1ELj1ELj4ELj16ENS_18Kernel_traits_baseILj5120ES2_S2_fS2_fjLj128EEEEELb1ELb1ELb0ELb1EEEvNS_9FwdParamsE) ;  /* 0xfffeef707e007950 */ /* 0x000fea0003c3ffff */
.L_x_24387:
        /* <DEDUP_REMOVED lines=15> */
.L_x_36149:


//--------------------- .text._ZN10layer_norm13ln_fwd_kernelINS_13Kernel_traitsI6__halfS2_fS2_fjLj5120ELj1ELj1ELj4ELj16ENS_18Kernel_traits_baseILj5120ES2_S2_fS2_fjLj128EEEEELb1ELb1ELb1ELb0EEEvNS_9FwdParamsE --------------------------
	.section	.text._ZN10layer_norm13ln_fwd_kernelINS_13Kernel_traitsI6__halfS2_fS2_fjLj5120ELj1ELj1ELj4ELj16ENS_18Kernel_traits_baseILj5120ES2_S2_fS2_fjLj128EEEEELb1ELb1ELb1ELb0EEEvNS_9FwdParamsE,"ax",@progbits
	.sectioninfo	@"SHI_REGISTERS=219"
	.align	128
        .global         _ZN10layer_norm13ln_fwd_kernelINS_13Kernel_traitsI6__halfS2_fS2_fjLj5120ELj1ELj1ELj4ELj16ENS_18Kernel_traits_baseILj5120ES2_S2_fS2_fjLj128EEEEELb1ELb1ELb1ELb0EEEvNS_9FwdParamsE
        .type           _ZN10layer_norm13ln_fwd_kernelINS_13Kernel_traitsI6__halfS2_fS2_fjLj5120ELj1ELj1ELj4ELj16ENS_18Kernel_traits_baseILj5120ES2_S2_fS2_fjLj128EEEEELb1ELb1ELb1ELb0EEEvNS_9FwdParamsE,@function
        .size           _ZN10layer_norm13ln_fwd_kernelINS_13Kernel_traitsI6__halfS2_fS2_fjLj5120ELj1ELj1ELj4ELj16ENS_18Kernel_traits_baseILj5120ES2_S2_fS2_fjLj128EEEEELb1ELb1ELb1ELb0EEEvNS_9FwdParamsE,(.L_x_36150 - _ZN10layer_norm13ln_fwd_kernelINS_13Kernel_traitsI6__halfS2_fS2_fjLj5120ELj1ELj1ELj4ELj16ENS_18Kernel_traits_baseILj5120ES2_S2_fS2_fjLj128EEEEELb1ELb1ELb1ELb0EEEvNS_9FwdParamsE)
        .other          _ZN10layer_norm13ln_fwd_kernelINS_13Kernel_traitsI6__halfS2_fS2_fjLj5120ELj1ELj1ELj4ELj16ENS_18Kernel_traits_baseILj5120ES2_S2_fS2_fjLj128EEEEELb1ELb1ELb1ELb0EEEvNS_9FwdParamsE,@"STO_CUDA_ENTRY STV_DEFAULT"
_ZN10layer_norm13ln_fwd_kernelINS_13Kernel_traitsI6__halfS2_fS2_fjLj5120ELj1ELj1ELj4ELj16ENS_18Kernel_traits_baseILj5120ES2_S2_fS2_fjLj128EEEEELb1ELb1ELb1ELb0EEEvNS_9FwdParamsE:
.text._ZN10layer_norm13ln_fwd_kernelINS_13Kernel_traitsI6__halfS2_fS2_fjLj5120ELj1ELj1ELj4ELj16ENS_18Kernel_traits_baseILj5120ES2_S2_fS2_fjLj128EEEEELb1ELb1ELb1ELb0EEEvNS_9FwdParamsE:
        /* <DEDUP_REMOVED lines=51> */
[----:B------:R-:W-:Y:S01]  /*0330*/  LEA.HI.SX32 R43, R94, R43, 0x1d ;  /* 0x0000002b5e2b7211 */ /* 0x000fe200078feaff */
[----:B------:R-:W-:Y:S01]  /*0340*/  UIADD3 UR20, UR5, 0x646e171e, URZ ;  /* 0x646e171e05147890 */ /* 0x000fe2000fffe03f */
        /* <DEDUP_REMOVED lines=9> */
[----:B------:R-:W-:Y:S01]  /*03e0*/  UIADD3 UR23, UR4, -0xe443238, URZ ;  /* 0xf1bbcdc804177890 */ /* 0x000fe2000fffe03f */
[----:B------:R-:W-:Y:S01]  /*03f0*/  LOP3.LUT R4, R9, UR13, R6, 0x96, !PT ;  /* 0x0000000d09047c12 */ /* 0x000fe2000f8e9606 */
[----:B------:R-:W-:Y:S01]  /*0400*/  IMAD.WIDE.U32 R6, R7, -0x326172a9, RZ ;  /* 0xcd9e8d5707067825 */ /* 0x000fe200078e00ff */
[----:B------:R-:W-:Y:S01]  /*0410*/  ISETP.GE.U32.AND P4, PT, R43, 0x200, PT ;  /* 0x000002002b00780c */ /* 0x000fe20003f86070 */
[----:B------:R-:W-:Y:S01]  /*0420*/  UIADD3 UR24, UR5, -0x24c28bd8, URZ ;  /* 0xdb3d742805187890 */ /* 0x000fe2000fffe03f */
[----:B------:R-:W-:Y:S01]  /*0430*/  P2R R48, PR, RZ, 0x40 ;  /* 0x00000040ff307803 */ /* 0x000fe20000000000 */
[----:B------:R-:W-:Y:S01]  /*0440*/  IMAD.WIDE.U32 R4, R4, -0x2daee0ad, RZ ;  /* 0xd2511f5304047825 */ /* 0x000fe200078e00ff */
[----:B------:R-:W-:Y:S01]  /*0450*/  LOP3.LUT R3, R7, UR15, R8, 0x96, !PT ;  /* 0x0000000f07037c12 */ /* 0x000fe2000f8e9608 */
[----:B------:R-:W-:Y:S01]  /*0460*/  UIADD3 UR25, UR4, -0x700cb87f, URZ ;  /* 0x8ff3478104197890 */ /* 0x000fe2000fffe03f */
[----:B------:R-:W-:Y:S01]  /*0470*/  P2R R49, PR, RZ, 0x20 ;  /* 0x00000020ff317803 */ /* 0x000fe20000000000 */
[----:B------:R-:W-:Y:S01]  /*0480*/  UIADD3 UR26, UR5, -0x695add53, URZ ;  /* 0x96a522ad051a7890 */ /* 0x000fe2000fffe03f */
[----:B------:R-:W-:Y:S01]  /*0490*/  LOP3.LUT R8, R5, UR16, R2, 0x96, !PT ;  /* 0x0000001005087c12 */ /* 0x000fe2000f8e9602 */
[----:B------:R-:W-:Y:S01]  /*04a0*/  IMAD.WIDE.U32 R2, R3, -0x2daee0ad, RZ ;  /* 0xd2511f5303027825 */ /* 0x000fe200078e00ff */
[----:B------:R-:W-:-:S02]  /*04b0*/  ISETP.GE.U32.AND P1, PT, R43, 0x280, PT ;  /* 0x000002802b00780c */ /* 0x000fc40003f26070 */
[----:B------:R-:W-:Y:S01]  /*04c0*/  P2R R50, PR, RZ, 0x10 ;  /* 0x00000010ff327803 */ /* 0x000fe20000000000 */
        /* <DEDUP_REMOVED lines=28> */
.L_x_24389:
[----:B0-----:R-:W-:Y:S05]  /*0690*/  BSYNC B0 ;  /* 0x0000000000007941 */ /* 0x001fea0003800000 */
.L_x_24388:
        /* <DEDUP_REMOVED lines=16> */
.L_x_24391:
[----:B0-----:R-:W-:Y:S05]  /*07a0*/  BSYNC B0 ;  /* 0x0000000000007941 */ /* 0x001fea0003800000 */
.L_x_24390:
        /* <DEDUP_REMOVED lines=16> */
.L_x_24393:
[----:B0-----:R-:W-:Y:S05]  /*08b0*/  BSYNC B0 ;  /* 0x0000000000007941 */ /* 0x001fea0003800000 */
.L_x_24392:
        /* <DEDUP_REMOVED lines=16> */
.L_x_24395:
[----:B0-----:R-:W-:Y:S05]  /*09c0*/  BSYNC B0 ;  /* 0x0000000000007941 */ /* 0x001fea0003800000 */
.L_x_24394:
        /* <DEDUP_REMOVED lines=15> */
.L_x_24397:
[----:B0-----:R-:W-:Y:S05]  /*0ac0*/  BSYNC B0 ;  /* 0x0000000000007941 */ /* 0x001fea0003800000 */
.L_x_24396:
        /* <DEDUP_REMOVED lines=30> */
[----:B------:R-:W-:Y:S01]  /*0cb0*/  IMAD.HI.U32 R190, R194, -0x2daee0ad, RZ ;  /* 0xd2511f53c2be7827 */ /* 0x000fe200078e00ff */
[--C-:B------:R-:W-:Y:S01]  /*0cc0*/  HADD2.F32 R39, -RZ, R21.reuse.H0_H0 ;  /* 0x20000015ff277230 */ /* 0x100fe20000004100 */
[----:B------:R-:W-:Y:S01]  /*0cd0*/  LOP3.LUT R188, R188, UR25, R93, 0x96, !PT ;  /* 0x00000019bcbc7c12 */ /* 0x000fe2000f8e965d */
[----:B------:R-:W-:Y:S01]  /*0ce0*/  HADD2.F32 R38, -RZ, R21.H1_H1 ;  /* 0x30000015ff267230 */ /* 0x000fe20000004100 */
[----:B------:R-:W-:Y:S01]  /*0cf0*/  IMAD.IADD R61, R61, 0x1, R94 ;  /* 0x000000013d3d7824 */ /* 0x000fe200078e025e */
[----:B------:R-:W-:Y:S01]  /*0d00*/  IMNMX R53, RZ, R53, !PT ;  /* 0x00000035ff357217 */ /* 0x000fe20007800200 */
[--C-:B------:R-:W-:Y:S01]  /*0d10*/  HADD2.F32 R51, -RZ, R109.reuse.H0_H0 ;  /* 0x2000006dff337230 */ /* 0x100fe20000004100 */
[----:B------:R-:W-:Y:S01]  /*0d20*/  LOP3.LUT R190, R190, UR26, R55, 0x96, !PT ;  /* 0x0000001abebe7c12 */ /* 0x000fe2000f8e9637 */
[----:B------:R-:W-:Y:S01]  /*0d30*/  IMAD.SHL.U32 R61, R61, 0x8, RZ ;  /* 0x000000083d3d7824 */ /* 0x000fe200078e00ff */
[----:B------:R-:W-:Y:S01]  /*0d40*/  IMNMX R53, R53, 0x20, PT ;  /* 0x0000002035357817 */ /* 0x000fe20003800200 */
[----:B------:R-:W-:Y:S01]  /*0d50*/  HADD2.F32 R112, -RZ, R109.H1_H1 ;  /* 0x3000006dff707230 */ /* 0x000fe20000004100 */
[----:B------:R-:W-:Y:S01]  /*0d60*/  LOP3.LUT R191, R92, 0x3, RZ, 0xc0, !PT ;  /* 0x000000035cbf7812 */ /* 0x000fe200078ec0ff */
[--C-:B------:R-:W-:Y:S01]  /*0d70*/  HADD2.F32 R37, -RZ, R22.reuse.H0_H0 ;  /* 0x20000016ff257230 */ /* 0x100fe20000004100 */
[----:B------:R-:W-:Y:S01]  /*0d80*/  IADD3 R53, R94, R53, RZ ;  /* 0x000000355e357210 */ /* 0x000fe20007ffe0ff */
[----:B------:R-:W0:Y:S01]  /*0d90*/  I2F.U32 R61, R61 ;  /* 0x0000003d003d7306 */ /* 0x000e220000201000 */
[----:B------:R-:W-:Y:S01]  /*0da0*/  HADD2.F32 R36, -RZ, R22.H1_H1 ;  /* 0x30000016ff247230 */ /* 0x000fe20000004100 */
[----:B------:R-:W-:Y:S01]  /*0db0*/  IMAD.MOV.U32 R195, RZ, RZ, 0x1 ;  /* 0x00000001ffc37424 */ /* 0x000fe200078e00ff */
        /* <DEDUP_REMOVED lines=108> */
.L_x_24789:
        /* <DEDUP_REMOVED lines=48> */
.L_x_24403:
[----:B------:R-:W-:Y:S02]  /*1780*/  MOV R104, R192 ;  /* 0x000000c000687202 */ /* 0x000fe40000000f00 */
.L_x_24404:
[----:B------:R-:W-:Y:S05]  /*1790*/  BSYNC B2 ;  /* 0x0000000000027941 */ /* 0x000fea0003800000 */
.L_x_24402:
        /* <DEDUP_REMOVED lines=16> */
.L_x_24408:
[----:B------:R-:W-:Y:S05]  /*18a0*/  BSYNC B3 ;  /* 0x0000000000037941 */ /* 0x000fea0003800000 */
.L_x_24407:
        /* <DEDUP_REMOVED lines=44> */
.L_x_24406:
[----:B------:R-:W-:Y:S05]  /*1b70*/  BSYNC B2 ;  /* 0x0000000000027941 */ /* 0x000fea0003800000 */
.L_x_24405:
        /* <DEDUP_REMOVED lines=11> */
.L_x_24401:
[----:B0-----:R-:W-:Y:S05]  /*1c30*/  BSYNC B1 ;  /* 0x0000000000017941 */ /* 0x001fea0003800000 */
.L_x_24400:
        /* <DEDUP_REMOVED lines=18> */
.L_x_24412:
[----:B------:R-:W-:Y:S02]  /*1d60*/  MOV R106, R192 ;  /* 0x000000c0006a7202 */ /* 0x000fe40000000f00 */
.L_x_24413:
[----:B------:R-:W-:Y:S05]  /*1d70*/  BSYNC B2 ;  /* 0x0000000000027941 */ /* 0x000fea0003800000 */
.L_x_24411:
        /* <DEDUP_REMOVED lines=16> */
.L_x_24417:
[----:B------:R-:W-:Y:S05]  /*1e80*/  BSYNC B3 ;  /* 0x0000000000037941 */ /* 0x000fea0003800000 */
.L_x_24416:
        /* <DEDUP_REMOVED lines=44> */
.L_x_24415:
[----:B------:R-:W-:Y:S05]  /*2150*/  BSYNC B2 ;  /* 0x0000000000027941 */ /* 0x000fea0003800000 */
.L_x_24414:
        /* <DEDUP_REMOVED lines=11> */
.L_x_24410:
[----:B------:R-:W-:Y:S05]  /*2210*/  BSYNC B1 ;  /* 0x0000000000017941 */ /* 0x000fea0003800000 */
.L_x_24409:
        /* <DEDUP_REMOVED lines=18> */
.L_x_24421:
[----:B------:R-:W-:Y:S02]  /*2340*/  MOV R106, R192 ;  /* 0x000000c0006a7202 */ /* 0x000fe40000000f00 */
.L_x_24422:
[----:B------:R-:W-:Y:S05]  /*2350*/  BSYNC B2 ;  /* 0x0000000000027941 */ /* 0x000fea0003800000 */
.L_x_24420:
        /* <DEDUP_REMOVED lines=16> */
.L_x_24426:
[----:B------:R-:W-:Y:S05]  /*2460*/  BSYNC B3 ;  /* 0x0000000000037941 */ /* 0x000fea0003800000 */
.L_x_24425:
        /* <DEDUP_REMOVED lines=44> */
.L_x_24424:
[----:B------:R-:W-:Y:S05]  /*2730*/  BSYNC B2 ;  /* 0x0000000000027941 */ /* 0x000fea0003800000 */
.L_x_24423:
        /* <DEDUP_REMOVED lines=11> */
.L_x_24419:
[----:B------:R-:W-:Y:S05]  /*27f0*/  BSYNC B1 ;  /* 0x0000000000017941 */ /* 0x000fea0003800000 */
.L_x_24418:
        /* <DEDUP_REMOVED lines=18> */
.L_x_24430:
[----:B------:R-:W-:Y:S02]  /*2920*/  MOV R154, R192 ;  /* 0x000000c0009a7202 */ /* 0x000fe40000000f00 */
.L_x_24431:
[----:B------:R-:W-:Y:S05]  /*2930*/  BSYNC B2 ;  /* 0x0000000000027941 */ /* 0x000fea0003800000 */
.L_x_24429:
        /* <DEDUP_REMOVED lines=16> */
.L_x_24435:
[----:B------:R-:W-:Y:S05]  /*2a40*/  BSYNC B3 ;  /* 0x0000000000037941 */ /* 0x000fea0003800000 */
.L_x_24434:
        /* <DEDUP_REMOVED lines=44> */
.L_x_24433:
[----:B------:R-:W-:Y:S05]  /*2d10*/  BSYNC B2 ;  /* 0x0000000000027941 */ /* 0x000fea0003800000 */
.L_x_24432:
        /* <DEDUP_REMOVED lines=11> */
.L_x_24428:
[----:B------:R-:W-:Y:S05]  /*2dd0*/  BSYNC B1 ;  /* 0x0000000000017941 */ /* 0x000fea0003800000 */
.L_x_24427:
        /* <DEDUP_REMOVED lines=18> */
.L_x_24439:
[----:B------:R-:W-:Y:S02]  /*2f00*/  MOV R154, R192 ;  /* 0x000000c0009a7202 */ /* 0x000fe40000000f00 */
.L_x_24440:
[----:B------:R-:W-:Y:S05]  /*2f10*/  BSYNC B2 ;  /* 0x0000000000027941 */ /* 0x000fea0003800000 */
.L_x_24438:
        /* <DEDUP_REMOVED lines=16> */
.L_x_24444:
[----:B------:R-:W-:Y:S05]  /*3020*/  BSYNC B3 ;  /* 0x0000000000037941 */ /* 0x000fea0003800000 */
.L_x_24443:
        /* <DEDUP_REMOVED lines=44> */
.L_x_24442:
[----:B------:R-:W-:Y:S05]  /*32f0*/  BSYNC B2 ;  /* 0x0000000000027941 */ /* 0x000fea0003800000 */
.L_x_24441:
        /* <DEDUP_REMOVED lines=11> */
.L_x_24437:
[----:B------:R-:W-:Y:S05]  /*33b0*/  BSYNC B1 ;  /* 0x0000000000017941 */ /* 0x000fea0003800000 */
.L_x_24436:
        /* <DEDUP_REMOVED lines=18> */
.L_x_24448:
[----:B------:R-:W-:Y:S02]  /*34e0*/  MOV R210, R192 ;  /* 0x000000c000d27202 */ /* 0x000fe40000000f00 */
.L_x_24449:
[----:B------:R-:W-:Y:S05]  /*34f0*/  BSYNC B2 ;  /* 0x0000000000027941 */ /* 0x000fea0003800000 */
.L_x_24447:
        /* <DEDUP_REMOVED lines=16> */
.L_x_24453:
[----:B------:R-:W-:Y:S05]  /*3600*/  BSYNC B3 ;  /* 0x0000000000037941 */ /* 0x000fea0003800000 */
.L_x_24452:
        /* <DEDUP_REMOVED lines=44> */
.L_x_24451:
[----:B------:R-:W-:Y:S05]  /*38d0*/  BSYNC B2 ;  /* 0x0000000000027941 */ /* 0x000fea0003800000 */
.L_x_24450:
        /* <DEDUP_REMOVED lines=11> */
.L_x_24446:
[----:B------:R-:W-:Y:S05]  /*3990*/  BSYNC B1 ;  /* 0x0000000000017941 */ /* 0x000fea0003800000 */
.L_x_24445:
        /* <DEDUP_REMOVED lines=18> */
.L_x_24457:
[----:B------:R-:W-:Y:S02]  /*3ac0*/  MOV R210, R192 ;  /* 0x000000c000d27202 */ /* 0x000fe40000000f00 */
.L_x_24458:
[----:B------:R-:W-:Y:S05]  /*3ad0*/  BSYNC B2 ;  /* 0x0000000000027941 */ /* 0x000fea0003800000 */
.L_x_24456:
        /* <DEDUP_REMOVED lines=16> */
.L_x_24462:
[----:B------:R-:W-:Y:S05]  /*3be0*/  BSYNC B3 ;  /* 0x0000000000037941 */ /* 0x000fea0003800000 */
.L_x_24461:
        /* <DEDUP_REMOVED lines=44> */
.L_x_24460:
[----:B------:R-:W-:Y:S05]  /*3eb0*/  BSYNC B2 ;  /* 0x0000000000027941 */ /* 0x000fea0003800000 */
.L_x_24459:
        /* <DEDUP_REMOVED lines=11> */
.L_x_24455:
[----:B------:R-:W-:Y:S05]  /*3f70*/  BSYNC B1 ;  /* 0x0000000000017941 */ /* 0x000fea0003800000 */
.L_x_24454:
        /* <DEDUP_REMOVED lines=18> */
.L_x_24466:
[----:B------:R-:W-:Y:S02]  /*40a0*/  MOV R210, R192 ;  /* 0x000000c000d27202 */ /* 0x000fe40000000f00 */
.L_x_24467:
[----:B------:R-:W-:Y:S05]  /*40b0*/  BSYNC B2 ;  /* 0x0000000000027941 */ /* 0x000fea0003800000 */
.L_x_24465:
        /* <DEDUP_REMOVED lines=16> */
.L_x_24471:
[----:B------:R-:W-:Y:S05]  /*41c0*/  BSYNC B3 ;  /* 0x0000000000037941 */ /* 0x000fea0003800000 */
.L_x_24470:
        /* <DEDUP_REMOVED lines=44> */
.L_x_24469:
[----:B------:R-:W-:Y:S05]  /*4490*/  BSYNC B2 ;  /* 0x0000000000027941 */ /* 0x000fea0003800000 */
.L_x_24468:
        /* <DEDUP_REMOVED lines=11> */
.L_x_24464:
[----:B------:R-:W-:Y:S05]  /*4550*/  BSYNC B1 ;  /* 0x0000000000017941 */ /* 0x000fea0003800000 */
.L_x_24463:
        /* <DEDUP_REMOVED lines=26> */
.L_x_24473:
[----:B------:R-:W-:Y:S05]  /*4700*/  BSYNC B1 ;  /* 0x0000000000017941 */ /* 0x000fea0003800000 */
.L_x_24472:
[----:B------:R-:W-:Y:S02]  /*4710*/  IADD3 R209, R209, 0x80, RZ ;  /* 0x00000080d1d17810 */ /* 0x000fe40007ffe0ff */
[----:B------:R-:W-:Y:S02]  /*4720*/  IADD3 R206, R206, 0x80, RZ ;  /* 0x00000080cece7810 */ /* 0x000fe40007ffe0ff */
.L_x_24399:
[----:B0-----:R-:W-:Y:S05]  /*4730*/  BSYNC B0 ;  /* 0x0000000000007941 */ /* 0x001fea0003800000 */
.L_x_24398:
        /* <DEDUP_REMOVED lines=31> */
.L_x_24479:
[----:B------:R-:W-:Y:S02]  /*4930*/  IMAD.MOV.U32 R104, RZ, RZ, R192 ;  /* 0x000000ffff687224 */ /* 0x000fe400078e00c0 */
.L_x_24480:
[----:B------:R-:W-:Y:S05]  /*4940*/  BSYNC B2 ;  /* 0x0000000000027941 */ /* 0x000fea0003800000 */
.L_x_24478:
        /* <DEDUP_REMOVED lines=16> */
.L_x_24484:
[----:B------:R-:W-:Y:S05]  /*4a50*/  BSYNC B3 ;  /* 0x0000000000037941 */ /* 0x000fea0003800000 */
.L_x_24483:
        /* <DEDUP_REMOVED lines=44> */
.L_x_24482:
[----:B------:R-:W-:Y:S05]  /*4d20*/  BSYNC B2 ;  /* 0x0000000000027941 */ /* 0x000fea0003800000 */
.L_x_24481:
        /* <DEDUP_REMOVED lines=11> */
.L_x_24477:
[----:B0-----:R-:W-:Y:S05]  /*4de0*/  BSYNC B1 ;  /* 0x0000000000017941 */ /* 0x001fea0003800000 */
.L_x_24476:
        /* <DEDUP_REMOVED lines=18> */
.L_x_24488:
[----:B------:R-:W-:Y:S02]  /*4f10*/  IMAD.MOV.U32 R106, RZ, RZ, R192 ;  /* 0x000000ffff6a7224 */ /* 0x000fe400078e00c0 */
.L_x_24489:
[----:B------:R-:W-:Y:S05]  /*4f20*/  BSYNC B2 ;  /* 0x0000000000027941 */ /* 0x000fea0003800000 */
.L_x_24487:
        /* <DEDUP_REMOVED lines=16> */
.L_x_24493:
[----:B------:R-:W-:Y:S05]  /*5030*/  BSYNC B3 ;  /* 0x0000000000037941 */ /* 0x000fea0003800000 */
.L_x_24492:
        /* <DEDUP_REMOVED lines=44> */
.L_x_24491:
[----:B------:R-:W-:Y:S05]  /*5300*/  BSYNC B2 ;  /* 0x0000000000027941 */ /* 0x000fea0003800000 */
.L_x_24490:
        /* <DEDUP_REMOVED lines=11> */
.L_x_24486:
[----:B------:R-:W-:Y:S05]  /*53c0*/  BSYNC B1 ;  /* 0x0000000000017941 */ /* 0x000fea0003800000 */
.L_x_24485:
        /* <DEDUP_REMOVED lines=18> */
.L_x_24497:
[----:B------:R-:W-:Y:S02]  /*54f0*/  IMAD.MOV.U32 R106, RZ, RZ, R192 ;  /* 0x000000ffff6a7224 */ /* 0x000fe400078e00c0 */
.L_x_24498:
[----:B------:R-:W-:Y:S05]  /*5500*/  BSYNC B2 ;  /* 0x0000000000027941 */ /* 0x000fea0003800000 */
.L_x_24496:
        /* <DEDUP_REMOVED lines=16> */
.L_x_24502:
[----:B------:R-:W-:Y:S05]  /*5610*/  BSYNC B3 ;  /* 0x0000000000037941 */ /* 0x000fea0003800000 */
.L_x_24501:
        /* <DEDUP_REMOVED lines=44> */
.L_x_24500:
[----:B------:R-:W-:Y:S05]  /*58e0*/  BSYNC B2 ;  /* 0x0000000000027941 */ /* 0x000fea0003800000 */
.L_x_24499:
        /* <DEDUP_REMOVED lines=11> */
.L_x_24495:
[----:B------:R-:W-:Y:S05]  /*59a0*/  BSYNC B1 ;  /* 0x0000000000017941 */ /* 0x000fea0003800000 */
.L_x_24494:
        /* <DEDUP_REMOVED lines=18> */
.L_x_24506:
[----:B------:R-:W-:Y:S02]  /*5ad0*/  IMAD.MOV.U32 R154, RZ, RZ, R192 ;  /* 0x000000ffff9a7224 */ /* 0x000fe400078e00c0 */
.L_x_24507:
[----:B------:R-:W-:Y:S05]  /*5ae0*/  BSYNC B2 ;  /* 0x0000000000027941 */ /* 0x000fea0003800000 */
.L_x_24505:
        /* <DEDUP_REMOVED lines=16> */
.L_x_24511:
[----:B------:R-:W-:Y:S05]  /*5bf0*/  BSYNC B3 ;  /* 0x0000000000037941 */ /* 0x000fea0003800000 */
.L_x_24510:
        /* <DEDUP_REMOVED lines=44> */
.L_x_24509:
[----:B------:R-:W-:Y:S05]  /*5ec0*/  BSYNC B2 ;  /* 0x0000000000027941 */ /* 0x000fea0003800000 */
.L_x_24508:
        /* <DEDUP_REMOVED lines=11> */
.L_x_24504:
[----:B------:R-:W-:Y:S05]  /*5f80*/  BSYNC B1 ;  /* 0x0000000000017941 */ /* 0x000fea0003800000 */
.L_x_24503:
        /* <DEDUP_REMOVED lines=18> */
.L_x_24515:
[----:B------:R-:W-:Y:S02]  /*60b0*/  IMAD.MOV.U32 R154, RZ, RZ, R192 ;  /* 0x000000ffff9a7224 */ /* 0x000fe400078e00c0 */
.L_x_24516:
[----:B------:R-:W-:Y:S05]  /*60c0*/  BSYNC B2 ;  /* 0x0000000000027941 */ /* 0x000fea0003800000 */
.L_x_24514:
        /* <DEDUP_REMOVED lines=16> */
.L_x_24520:
[----:B------:R-:W-:Y:S05]  /*61d0*/  BSYNC B3 ;  /* 0x0000000000037941 */ /* 0x000fea0003800000 */
.L_x_24519:
        /* <DEDUP_REMOVED lines=44> */
.L_x_24518:
[----:B------:R-:W-:Y:S05]  /*64a0*/  BSYNC B2 ;  /* 0x0000000000027941 */ /* 0x000fea0003800000 */
.L_x_24517:
        /* <DEDUP_REMOVED lines=11> */
.L_x_24513:
[----:B------:R-:W-:Y:S05]  /*6560*/  BSYNC B1 ;  /* 0x0000000000017941 */ /* 0x000fea0003800000 */
.L_x_24512:
        /* <DEDUP_REMOVED lines=18> */
.L_x_24524:
[----:B------:R-:W-:Y:S02]  /*6690*/  IMAD.MOV.U32 R210, RZ, RZ, R192 ;  /* 0x000000ffffd27224 */ /* 0x000fe400078e00c0 */
.L_x_24525:
[----:B------:R-:W-:Y:S05]  /*66a0*/  BSYNC B2 ;  /* 0x0000000000027941 */ /* 0x000fea0003800000 */
.L_x_24523:
        /* <DEDUP_REMOVED lines=16> */
.L_x_24529:
[----:B------:R-:W-:Y:S05]  /*67b0*/  BSYNC B3 ;  /* 0x0000000000037941 */ /* 0x000fea0003800000 */
.L_x_24528:
        /* <DEDUP_REMOVED lines=44> */
.L_x_24527:
[----:B------:R-:W-:Y:S05]  /*6a80*/  BSYNC B2 ;  /* 0x0000000000027941 */ /* 0x000fea0003800000 */
.L_x_24526:
        /* <DEDUP_REMOVED lines=11> */
.L_x_24522:
[----:B------:R-:W-:Y:S05]  /*6b40*/  BSYNC B1 ;  /* 0x0000000000017941 */ /* 0x000fea0003800000 */
.L_x_24521:
        /* <DEDUP_REMOVED lines=18> */
.L_x_24533:
[----:B------:R-:W-:Y:S02]  /*6c70*/  IMAD.MOV.U32 R210, RZ, RZ, R192 ;  /* 0x000000ffffd27224 */ /* 0x000fe400078e00c0 */
.L_x_24534:
[----:B------:R-:W-:Y:S05]  /*6c80*/  BSYNC B2 ;  /* 0x0000000000027941 */ /* 0x000fea0003800000 */
.L_x_24532:
        /* <DEDUP_REMOVED lines=16> */
.L_x_24538:
[----:B------:R-:W-:Y:S05]  /*6d90*/  BSYNC B3 ;  /* 0x0000000000037941 */ /* 0x000fea0003800000 */
.L_x_24537:
        /* <DEDUP_REMOVED lines=44> */
.L_x_24536:
[----:B------:R-:W-:Y:S05]  /*7060*/  BSYNC B2 ;  /* 0x0000000000027941 */ /* 0x000fea0003800000 */
.L_x_24535:
        /* <DEDUP_REMOVED lines=11> */
.L_x_24531:
[----:B------:R-:W-:Y:S05]  /*7120*/  BSYNC B1 ;  /* 0x0000000000017941 */ /* 0x000fea0003800000 */
.L_x_24530:
        /* <DEDUP_REMOVED lines=18> */
.L_x_24542:
[----:B------:R-:W-:Y:S02]  /*7250*/  IMAD.MOV.U32 R210, RZ, RZ, R192 ;  /* 0x000000ffffd27224 */ /* 0x000fe400078e00c0 */
.L_x_24543:
[----:B------:R-:W-:Y:S05]  /*7260*/  BSYNC B2 ;  /* 0x0000000000027941 */ /* 0x000fea0003800000 */
.L_x_24541:
        /* <DEDUP_REMOVED lines=16> */
.L_x_24547:
[----:B------:R-:W-:Y:S05]  /*7370*/  BSYNC B3 ;  /* 0x0000000000037941 */ /* 0x000fea0003800000 */
.L_x_24546:
        /* <DEDUP_REMOVED lines=44> */
.L_x_24545:
[----:B------:R-:W-:Y:S05]  /*7640*/  BSYNC B2 ;  /* 0x0000000000027941 */ /* 0x000fea0003800000 */
.L_x_24544:
        /* <DEDUP_REMOVED lines=11> */
.L_x_24540:
[----:B------:R-:W-:Y:S05]  /*7700*/  BSYNC B1 ;  /* 0x0000000000017941 */ /* 0x000fea0003800000 */
.L_x_24539:
        /* <DEDUP_REMOVED lines=26> */
.L_x_24549:
[----:B------:R-:W-:Y:S05]  /*78b0*/  BSYNC B1 ;  /* 0x0000000000017941 */ /* 0x000fea0003800000 */
.L_x_24548:
[----:B------:R-:W-:Y:S02]  /*78c0*/  IADD3 R209, R209, 0x80, RZ ;  /* 0x00000080d1d17810 */ /* 0x000fe40007ffe0ff */
[----:B------:R-:W-:Y:S02]  /*78d0*/  IADD3 R206, R206, 0x80, RZ ;  /* 0x00000080cece7810 */ /* 0x000fe40007ffe0ff */
.L_x_24475:
[----:B------:R-:W-:Y:S05]  /*78e0*/  BSYNC B0 ;  /* 0x0000000000007941 */ /* 0x000fea0003800000 */
.L_x_24474:
        /* <DEDUP_REMOVED lines=31> */
.L_x_24555:
[----:B0-----:R-:W-:Y:S02]  /*7ae0*/  IMAD.MOV.U32 R104, RZ, RZ, R192 ;  /* 0x000000ffff687224 */ /* 0x001fe400078e00c0 */
.L_x_24556:
[----:B------:R-:W-:Y:S05]  /*7af0*/  BSYNC B2 ;  /* 0x0000000000027941 */ /* 0x000fea0003800000 */
.L_x_24554:
        /* <DEDUP_REMOVED lines=16> */
.L_x_24560:
[----:B------:R-:W-:Y:S05]  /*7c00*/  BSYNC B3 ;  /* 0x0000000000037941 */ /* 0x000fea0003800000 */
.L_x_24559:
        /* <DEDUP_REMOVED lines=44> */
.L_x_24558:
[----:B------:R-:W-:Y:S05]  /*7ed0*/  BSYNC B2 ;  /* 0x0000000000027941 */ /* 0x000fea0003800000 */
.L_x_24557:
        /* <DEDUP_REMOVED lines=11> */
.L_x_24553:
[----:B-1----:R-:W-:Y:S05]  /*7f90*/  BSYNC B1 ;  /* 0x0000000000017941 */ /* 0x002fea0003800000 */
.L_x_24552:
        /* <DEDUP_REMOVED lines=18> */
.L_x_24564:
[----:B0-----:R-:W-:Y:S02]  /*80c0*/  IMAD.MOV.U32 R106, RZ, RZ, R192 ;  /* 0x000000ffff6a7224 */ /* 0x001fe400078e00c0 */
.L_x_24565:
[----:B------:R-:W-:Y:S05]  /*80d0*/  BSYNC B2 ;  /* 0x0000000000027941 */ /* 0x000fea0003800000 */
.L_x_24563:
        /* <DEDUP_REMOVED lines=16> */
.L_x_24569:
[----:B------:R-:W-:Y:S05]  /*81e0*/  BSYNC B3 ;  /* 0x0000000000037941 */ /* 0x000fea0003800000 */
.L_x_24568:
        /* <DEDUP_REMOVED lines=44> */
.L_x_24567:
[----:B------:R-:W-:Y:S05]  /*84b0*/  BSYNC B2 ;  /* 0x0000000000027941 */ /* 0x000fea0003800000 */
.L_x_24566:
        /* <DEDUP_REMOVED lines=11> */
.L_x_24562:
[----:B------:R-:W-:Y:S05]  /*8570*/  BSYNC B1 ;  /* 0x0000000000017941 */ /* 0x000fea0003800000 */
.L_x_24561:
        /* <DEDUP_REMOVED lines=18> */
.L_x_24573:
[----:B0-----:R-:W-:Y:S02]  /*86a0*/  IMAD.MOV.U32 R106, RZ, RZ, R192 ;  /* 0x000000ffff6a7224 */ /* 0x001fe400078e00c0 */
.L_x_24574:
[----:B------:R-:W-:Y:S05]  /*86b0*/  BSYNC B2 ;  /* 0x0000000000027941 */ /* 0x000fea0003800000 */
.L_x_24572:
        /* <DEDUP_REMOVED lines=16> */
.L_x_24578:
[----:B------:R-:W-:Y:S05]  /*87c0*/  BSYNC B3 ;  /* 0x0000000000037941 */ /* 0x000fea0003800000 */
.L_x_24577:
        /* <DEDUP_REMOVED lines=44> */
.L_x_24576:
[----:B------:R-:W-:Y:S05]  /*8a90*/  BSYNC B2 ;  /* 0x0000000000027941 */ /* 0x000fea0003800000 */
.L_x_24575:
        /* <DEDUP_REMOVED lines=11> */
.L_x_24571:
[----:B------:R-:W-:Y:S05]  /*8b50*/  BSYNC B1 ;  /* 0x0000000000017941 */ /* 0x000fea0003800000 */
.L_x_24570:
        /* <DEDUP_REMOVED lines=18> */
.L_x_24582:
[----:B------:R-:W-:Y:S02]  /*8c80*/  IMAD.MOV.U32 R154, RZ, RZ, R192 ;  /* 0x000000ffff9a7224 */ /* 0x000fe400078e00c0 */
.L_x_24583:
[----:B------:R-:W-:Y:S05]  /*8c90*/  BSYNC B2 ;  /* 0x0000000000027941 */ /* 0x000fea0003800000 */
.L_x_24581:
        /* <DEDUP_REMOVED lines=16> */
.L_x_24587:
[----:B------:R-:W-:Y:S05]  /*8da0*/  BSYNC B3 ;  /* 0x0000000000037941 */ /* 0x000fea0003800000 */
.L_x_24586:
        /* <DEDUP_REMOVED lines=44> */
.L_x_24585:
[----:B------:R-:W-:Y:S05]  /*9070*/  BSYNC B2 ;  /* 0x0000000000027941 */ /* 0x000fea0003800000 */
.L_x_24584:
        /* <DEDUP_REMOVED lines=11> */
.L_x_24580:
[----:B------:R-:W-:Y:S05]  /*9130*/  BSYNC B1 ;  /* 0x0000000000017941 */ /* 0x000fea0003800000 */
.L_x_24579:
        /* <DEDUP_REMOVED lines=18> */
.L_x_24591:
[----:B------:R-:W-:Y:S02]  /*9260*/  IMAD.MOV.U32 R154, RZ, RZ, R192 ;  /* 0x000000ffff9a7224 */ /* 0x000fe400078e00c0 */
.L_x_24592:
[----:B------:R-:W-:Y:S05]  /*9270*/  BSYNC B2 ;  /* 0x0000000000027941 */ /* 0x000fea0003800000 */
.L_x_24590:
        /* <DEDUP_REMOVED lines=16> */
.L_x_24596:
[----:B------:R-:W-:Y:S05]  /*9380*/  BSYNC B3 ;  /* 0x0000000000037941 */ /* 0x000fea0003800000 */
.L_x_24595:
        /* <DEDUP_REMOVED lines=44> */
.L_x_24594:
[----:B------:R-:W-:Y:S05]  /*9650*/  BSYNC B2 ;  /* 0x0000000000027941 */ /* 0x000fea0003800000 */
.L_x_24593:
        /* <DEDUP_REMOVED lines=11> */
.L_x_24589:
[----:B------:R-:W-:Y:S05]  /*9710*/  BSYNC B1 ;  /* 0x0000000000017941 */ /* 0x000fea0003800000 */
.L_x_24588:
        /* <DEDUP_REMOVED lines=18> */
.L_x_24600:
[----:B------:R-:W-:Y:S02]  /*9840*/  IMAD.MOV.U32 R210, RZ, RZ, R192 ;  /* 0x000000ffffd27224 */ /* 0x000fe400078e00c0 */
.L_x_24601:
[----:B------:R-:W-:Y:S05]  /*9850*/  BSYNC B2 ;  /* 0x0000000000027941 */ /* 0x000fea0003800000 */
.L_x_24599:
        /* <DEDUP_REMOVED lines=16> */
.L_x_24605:
[----:B------:R-:W-:Y:S05]  /*9960*/  BSYNC B3 ;  /* 0x0000000000037941 */ /* 0x000fea0003800000 */
.L_x_24604:
        /* <DEDUP_REMOVED lines=44> */
.L_x_24603:
[----:B------:R-:W-:Y:S05]  /*9c30*/  BSYNC B2 ;  /* 0x0000000000027941 */ /* 0x000fea0003800000 */
.L_x_24602:
        /* <DEDUP_REMOVED lines=11> */
.L_x_24598:
[----:B------:R-:W-:Y:S05]  /*9cf0*/  BSYNC B1 ;  /* 0x0000000000017941 */ /* 0x000fea0003800000 */
.L_x_24597:
        /* <DEDUP_REMOVED lines=18> */
.L_x_24609:
[----:B------:R-:W-:Y:S02]  /*9e20*/  IMAD.MOV.U32 R210, RZ, RZ, R192 ;  /* 0x000000ffffd27224 */ /* 0x000fe400078e00c0 */
.L_x_24610:
[----:B------:R-:W-:Y:S05]  /*9e30*/  BSYNC B2 ;  /* 0x0000000000027941 */ /* 0x000fea0003800000 */
.L_x_24608:
        /* <DEDUP_REMOVED lines=16> */
.L_x_24614:
[----:B------:R-:W-:Y:S05]  /*9f40*/  BSYNC B3 ;  /* 0x0000000000037941 */ /* 0x000fea0003800000 */
.L_x_24613:
        /* <DEDUP_REMOVED lines=44> */
.L_x_24612:
[----:B------:R-:W-:Y:S05]  /*a210*/  BSYNC B2 ;  /* 0x0000000000027941 */ /* 0x000fea0003800000 */
.L_x_24611:
        /* <DEDUP_REMOVED lines=11> */
.L_x_24607:
[----:B------:R-:W-:Y:S05]  /*a2d0*/  BSYNC B1 ;  /* 0x0000000000017941 */ /* 0x000fea0003800000 */
.L_x_24606:
        /* <DEDUP_REMOVED lines=18> */
.L_x_24618:
[----:B------:R-:W-:Y:S02]  /*a400*/  IMAD.MOV.U32 R210, RZ, RZ, R192 ;  /* 0x000000ffffd27224 */ /* 0x000fe400078e00c0 */
.L_x_24619:
[----:B------:R-:W-:Y:S05]  /*a410*/  BSYNC B2 ;  /* 0x0000000000027941 */ /* 0x000fea0003800000 */
.L_x_24617:
        /* <DEDUP_REMOVED lines=16> */
.L_x_24623:
[----:B------:R-:W-:Y:S05]  /*a520*/  BSYNC B3 ;  /* 0x0000000000037941 */ /* 0x000fea0003800000 */
.L_x_24622:
        /* <DEDUP_REMOVED lines=44> */
.L_x_24621:
[----:B------:R-:W-:Y:S05]  /*a7f0*/  BSYNC B2 ;  /* 0x0000000000027941 */ /* 0x000fea0003800000 */
.L_x_24620:
        /* <DEDUP_REMOVED lines=11> */
.L_x_24616:
[----:B------:R-:W-:Y:S05]  /*a8b0*/  BSYNC B1 ;  /* 0x0000000000017941 */ /* 0x000fea0003800000 */
.L_x_24615:
        /* <DEDUP_REMOVED lines=26> */
.L_x_24625:
[----:B------:R-:W-:Y:S05]  /*aa60*/  BSYNC B1 ;  /* 0x0000000000017941 */ /* 0x000fea0003800000 */
.L_x_24624:
[----:B------:R-:W-:Y:S02]  /*aa70*/  IADD3 R209, R209, 0x80, RZ ;  /* 0x00000080d1d17810 */ /* 0x000fe40007ffe0ff */
[----:B------:R-:W-:Y:S02]  /*aa80*/  IADD3 R206, R206, 0x80, RZ ;  /* 0x00000080cece7810 */ /* 0x000fe40007ffe0ff */
.L_x_24551:
[----:B------:R-:W-:Y:S05]  /*aa90*/  BSYNC B0 ;  /* 0x0000000000007941 */ /* 0x000fea0003800000 */
.L_x_24550:
        /* <DEDUP_REMOVED lines=31> */
.L_x_24631:
[----:B0-----:R-:W-:Y:S02]  /*ac90*/  IMAD.MOV.U32 R104, RZ, RZ, R192 ;  /* 0x000000ffff687224 */ /* 0x001fe400078e00c0 */
.L_x_24632:
[----:B------:R-:W-:Y:S05]  /*aca0*/  BSYNC B2 ;  /* 0x0000000000027941 */ /* 0x000fea0003800000 */
.L_x_24630:
        /* <DEDUP_REMOVED lines=16> */
.L_x_24636:
[----:B------:R-:W-:Y:S05]  /*adb0*/  BSYNC B3 ;  /* 0x0000000000037941 */ /* 0x000fea0003800000 */
.L_x_24635:
        /* <DEDUP_REMOVED lines=44> */
.L_x_24634:
[----:B------:R-:W-:Y:S05]  /*b080*/  BSYNC B2 ;  /* 0x0000000000027941 */ /* 0x000fea0003800000 */
.L_x_24633:
        /* <DEDUP_REMOVED lines=11> */
.L_x_24629:
[----:B-1----:R-:W-:Y:S05]  /*b140*/  BSYNC B1 ;  /* 0x0000000000017941 */ /* 0x002fea0003800000 */
.L_x_24628:
        /* <DEDUP_REMOVED lines=18> */
.L_x_24640:
[----:B0-----:R-:W-:Y:S02]  /*b270*/  IMAD.MOV.U32 R106, RZ, RZ, R192 ;  /* 0x000000ffff6a7224 */ /* 0x001fe400078e00c0 */
.L_x_24641:
[----:B------:R-:W-:Y:S05]  /*b280*/  BSYNC B2 ;  /* 0x0000000000027941 */ /* 0x000fea0003800000 */
.L_x_24639:
        /* <DEDUP_REMOVED lines=16> */
.L_x_24645:
[----:B------:R-:W-:Y:S05]  /*b390*/  BSYNC B3 ;  /* 0x0000000000037941 */ /* 0x000fea0003800000 */
.L_x_24644:
        /* <DEDUP_REMOVED lines=44> */
.L_x_24643:
[----:B------:R-:W-:Y:S05]  /*b660*/  BSYNC B2 ;  /* 0x0000000000027941 */ /* 0x000fea0003800000 */
.L_x_24642:
        /* <DEDUP_REMOVED lines=11> */
.L_x_24638:
[----:B------:R-:W-:Y:S05]  /*b720*/  BSYNC B1 ;  /* 0x0000000000017941 */ /* 0x000fea0003800000 */
.L_x_24637:
        /* <DEDUP_REMOVED lines=18> */
.L_x_24649:
[----:B0-----:R-:W-:Y:S02]  /*b850*/  IMAD.MOV.U32 R106, RZ, RZ, R192 ;  /* 0x000000ffff6a7224 */ /* 0x001fe400078e00c0 */
.L_x_24650:
[----:B------:R-:W-:Y:S05]  /*b860*/  BSYNC B2 ;  /* 0x0000000000027941 */ /* 0x000fea0003800000 */
.L_x_24648:
        /* <DEDUP_REMOVED lines=16> */
.L_x_24654:
[----:B------:R-:W-:Y:S05]  /*b970*/  BSYNC B3 ;  /* 0x0000000000037941 */ /* 0x000fea0003800000 */
.L_x_24653:
        /* <DEDUP_REMOVED lines=44> */
.L_x_24652:
[----:B------:R-:W-:Y:S05]  /*bc40*/  BSYNC B2 ;  /* 0x0000000000027941 */ /* 0x000fea0003800000 */
.L_x_24651:
        /* <DEDUP_REMOVED lines=11> */
.L_x_24647:
[----:B------:R-:W-:Y:S05]  /*bd00*/  BSYNC B1 ;  /* 0x0000000000017941 */ /* 0x000fea0003800000 */
.L_x_24646:
        /* <DEDUP_REMOVED lines=18> */
.L_x_24658:
[----:B------:R-:W-:Y:S02]  /*be30*/  IMAD.MOV.U32 R154, RZ, RZ, R192 ;  /* 0x000000ffff9a7224 */ /* 0x000fe400078e00c0 */
.L_x_24659:
[----:B------:R-:W-:Y:S05]  /*be40*/  BSYNC B2 ;  /* 0x0000000000027941 */ /* 0x000fea0003800000 */
.L_x_24657:
        /* <DEDUP_REMOVED lines=16> */
.L_x_24663:
[----:B------:R-:W-:Y:S05]  /*bf50*/  BSYNC B3 ;  /* 0x0000000000037941 */ /* 0x000fea0003800000 */
.L_x_24662:
        /* <DEDUP_REMOVED lines=44> */
.L_x_24661:
[----:B------:R-:W-:Y:S05]  /*c220*/  BSYNC B2 ;  /* 0x0000000000027941 */ /* 0x000fea0003800000 */
.L_x_24660:
        /* <DEDUP_REMOVED lines=11> */
.L_x_24656:
[----:B------:R-:W-:Y:S05]  /*c2e0*/  BSYNC B1 ;  /* 0x0000000000017941 */ /* 0x000fea0003800000 */
.L_x_24655:
        /* <DEDUP_REMOVED lines=18> */
.L_x_24667:
[----:B------:R-:W-:Y:S02]  /*c410*/  IMAD.MOV.U32 R154, RZ, RZ, R192 ;  /* 0x000000ffff9a7224 */ /* 0x000fe400078e00c0 */
.L_x_24668:
[----:B------:R-:W-:Y:S05]  /*c420*/  BSYNC B2 ;  /* 0x0000000000027941 */ /* 0x000fea0003800000 */
.L_x_24666:
        /* <DEDUP_REMOVED lines=16> */
.L_x_24672:
[----:B------:R-:W-:Y:S05]  /*c530*/  BSYNC B3 ;  /* 0x0000000000037941 */ /* 0x000fea0003800000 */
.L_x_24671:
        /* <DEDUP_REMOVED lines=44> */
.L_x_24670:
[----:B------:R-:W-:Y:S05]  /*c800*/  BSYNC B2 ;  /* 0x0000000000027941 */ /* 0x000fea0003800000 */
.L_x_24669:
        /* <DEDUP_REMOVED lines=11> */
.L_x_24665:
[----:B------:R-:W-:Y:S05]  /*c8c0*/  BSYNC B1 ;  /* 0x0000000000017941 */ /* 0x000fea0003800000 */
.L_x_24664:
        /* <DEDUP_REMOVED lines=18> */
.L_x_24676:
[----:B------:R-:W-:Y:S02]  /*c9f0*/  IMAD.MOV.U32 R210, RZ, RZ, R192 ;  /* 0x000000ffffd27224 */ /* 0x000fe400078e00c0 */
.L_x_24677:
[----:B------:R-:W-:Y:S05]  /*ca00*/  BSYNC B2 ;  /* 0x0000000000027941 */ /* 0x000fea0003800000 */
.L_x_24675:
        /* <DEDUP_REMOVED lines=16> */
.L_x_24681:
[----:B------:R-:W-:Y:S05]  /*cb10*/  BSYNC B3 ;  /* 0x0000000000037941 */ /* 0x000fea0003800000 */
.L_x_24680:
        /* <DEDUP_REMOVED lines=44> */
.L_x_24679:
[----:B------:R-:W-:Y:S05]  /*cde0*/  BSYNC B2 ;  /* 0x0000000000027941 */ /* 0x000fea0003800000 */
.L_x_24678:
        /* <DEDUP_REMOVED lines=11> */
.L_x_24674:
[----:B------:R-:W-:Y:S05]  /*cea0*/  BSYNC B1 ;  /* 0x0000000000017941 */ /* 0x000fea0003800000 */
.L_x_24673:
        /* <DEDUP_REMOVED lines=18> */
.L_x_24685:
[----:B------:R-:W-:Y:S02]  /*cfd0*/  IMAD.MOV.U32 R210, RZ, RZ, R192 ;  /* 0x000000ffffd27224 */ /* 0x000fe400078e00c0 */
.L_x_24686:
[----:B------:R-:W-:Y:S05]  /*cfe0*/  BSYNC B2 ;  /* 0x0000000000027941 */ /* 0x000fea0003800000 */
.L_x_24684:
        /* <DEDUP_REMOVED lines=16> */
.L_x_24690:
[----:B------:R-:W-:Y:S05]  /*d0f0*/  BSYNC B3 ;  /* 0x0000000000037941 */ /* 0x000fea0003800000 */
.L_x_24689:
        /* <DEDUP_REMOVED lines=44> */
.L_x_24688:
[----:B------:R-:W-:Y:S05]  /*d3c0*/  BSYNC B2 ;  /* 0x0000000000027941 */ /* 0x000fea0003800000 */
.L_x_24687:
        /* <DEDUP_REMOVED lines=11> */
.L_x_24683:
[----:B------:R-:W-:Y:S05]  /*d480*/  BSYNC B1 ;  /* 0x0000000000017941 */ /* 0x000fea0003800000 */
.L_x_24682:
        /* <DEDUP_REMOVED lines=18> */
.L_x_24694:
[----:B------:R-:W-:Y:S02]  /*d5b0*/  IMAD.MOV.U32 R210, RZ, RZ, R192 ;  /* 0x000000ffffd27224 */ /* 0x000fe400078e00c0 */
.L_x_24695:
[----:B------:R-:W-:Y:S05]  /*d5c0*/  BSYNC B2 ;  /* 0x0000000000027941 */ /* 0x000fea0003800000 */
.L_x_24693:
        /* <DEDUP_REMOVED lines=16> */
.L_x_24699:
[----:B------:R-:W-:Y:S05]  /*d6d0*/  BSYNC B3 ;  /* 0x0000000000037941 */ /* 0x000fea0003800000 */
.L_x_24698:
        /* <DEDUP_REMOVED lines=44> */
.L_x_24697:
[----:B------:R-:W-:Y:S05]  /*d9a0*/  BSYNC B2 ;  /* 0x0000000000027941 */ /* 0x000fea0003800000 */
.L_x_24696:
        /* <DEDUP_REMOVED lines=11> */
.L_x_24692:
[----:B------:R-:W-:Y:S05]  /*da60*/  BSYNC B1 ;  /* 0x0000000000017941 */ /* 0x000fea0003800000 */
.L_x_24691:
        /* <DEDUP_REMOVED lines=26> */
.L_x_24701:
[----:B------:R-:W-:Y:S05]  /*dc10*/  BSYNC B1 ;  /* 0x0000000000017941 */ /* 0x000fea0003800000 */
.L_x_24700:
[----:B------:R-:W-:Y:S02]  /*dc20*/  IADD3 R209, R209, 0x80, RZ ;  /* 0x00000080d1d17810 */ /* 0x000fe40007ffe0ff */
[----:B------:R-:W-:Y:S02]  /*dc30*/  IADD3 R206, R206, 0x80, RZ ;  /* 0x00000080cece7810 */ /* 0x000fe40007ffe0ff */
.L_x_24627:
[----:B------:R-:W-:Y:S05]  /*dc40*/  BSYNC B0 ;  /* 0x0000000000007941 */ /* 0x000fea0003800000 */
.L_x_24626:
        /* <DEDUP_REMOVED lines=30> */
.L_x_24707:
[----:B0-----:R-:W-:Y:S02]  /*de30*/  MOV R104, R192 ;  /* 0x000000c000687202 */ /* 0x001fe40000000f00 */
.L_x_24708:
[----:B------:R-:W-:Y:S05]  /*de40*/  BSYNC B2 ;  /* 0x0000000000027941 */ /* 0x000fea0003800000 */
.L_x_24706:
        /* <DEDUP_REMOVED lines=16> */
.L_x_24712:
[----:B------:R-:W-:Y:S05]  /*df50*/  BSYNC B3 ;  /* 0x0000000000037941 */ /* 0x000fea0003800000 */
.L_x_24711:
        /* <DEDUP_REMOVED lines=44> */
.L_x_24710:
[----:B------:R-:W-:Y:S05]  /*e220*/  BSYNC B2 ;  /* 0x0000000000027941 */ /* 0x000fea0003800000 */
.L_x_24709:
        /* <DEDUP_REMOVED lines=11> */
.L_x_24705:
[----:B-1----:R-:W-:Y:S05]  /*e2e0*/  BSYNC B1 ;  /* 0x0000000000017941 */ /* 0x002fea0003800000 */
.L_x_24704:
        /* <DEDUP_REMOVED lines=18> */
.L_x_24716:
[----:B0-----:R-:W-:Y:S02]  /*e410*/  MOV R106, R192 ;  /* 0x000000c0006a7202 */ /* 0x001fe40000000f00 */
.L_x_24717:
[----:B------:R-:W-:Y:S05]  /*e420*/  BSYNC B2 ;  /* 0x0000000000027941 */ /* 0x000fea0003800000 */
.L_x_24715:
        /* <DEDUP_REMOVED lines=16> */
.L_x_24721:
[----:B------:R-:W-:Y:S05]  /*e530*/  BSYNC B3 ;  /* 0x0000000000037941 */ /* 0x000fea0003800000 */
.L_x_24720:
        /* <DEDUP_REMOVED lines=44> */
.L_x_24719:
[----:B------:R-:W-:Y:S05]  /*e800*/  BSYNC B2 ;  /* 0x0000000000027941 */ /* 0x000fea0003800000 */
.L_x_24718:
        /* <DEDUP_REMOVED lines=11> */
.L_x_24714:
[----:B------:R-:W-:Y:S05]  /*e8c0*/  BSYNC B1 ;  /* 0x0000000000017941 */ /* 0x000fea0003800000 */
.L_x_24713:
        /* <DEDUP_REMOVED lines=18> */
.L_x_24725:
[----:B0-----:R-:W-:Y:S02]  /*e9f0*/  MOV R106, R192 ;  /* 0x000000c0006a7202 */ /* 0x001fe40000000f00 */
.L_x_24726:
[----:B------:R-:W-:Y:S05]  /*ea00*/  BSYNC B2 ;  /* 0x0000000000027941 */ /* 0x000fea0003800000 */
.L_x_24724:
        /* <DEDUP_REMOVED lines=16> */
.L_x_24730:
[----:B------:R-:W-:Y:S05]  /*eb10*/  BSYNC B3 ;  /* 0x0000000000037941 */ /* 0x000fea0003800000 */
.L_x_24729:
        /* <DEDUP_REMOVED lines=44> */
.L_x_24728:
[----:B------:R-:W-:Y:S05]  /*ede0*/  BSYNC B2 ;  /* 0x0000000000027941 */ /* 0x000fea0003800000 */
.L_x_24727:
        /* <DEDUP_REMOVED lines=11> */
.L_x_24723:
[----:B------:R-:W-:Y:S05]  /*eea0*/  BSYNC B1 ;  /* 0x0000000000017941 */ /* 0x000fea0003800000 */
.L_x_24722:
        /* <DEDUP_REMOVED lines=18> */
.L_x_24734:
[----:B------:R-:W-:Y:S02]  /*efd0*/  MOV R154, R192 ;  /* 0x000000c0009a7202 */ /* 0x000fe40000000f00 */
.L_x_24735:
[----:B------:R-:W-:Y:S05]  /*efe0*/  BSYNC B2 ;  /* 0x0000000000027941 */ /* 0x000fea0003800000 */
.L_x_24733:
        /* <DEDUP_REMOVED lines=16> */
.L_x_24739:
[----:B------:R-:W-:Y:S05]  /*f0f0*/  BSYNC B3 ;  /* 0x0000000000037941 */ /* 0x000fea0003800000 */
.L_x_24738:
        /* <DEDUP_REMOVED lines=44> */
.L_x_24737:
[----:B------:R-:W-:Y:S05]  /*f3c0*/  BSYNC B2 ;  /* 0x0000000000027941 */ /* 0x000fea0003800000 */
.L_x_24736:
        /* <DEDUP_REMOVED lines=11> */
.L_x_24732:
[----:B------:R-:W-:Y:S05]  /*f480*/  BSYNC B1 ;  /* 0x0000000000017941 */ /* 0x000fea0003800000 */
.L_x_24731:
        /* <DEDUP_REMOVED lines=18> */
.L_x_24743:
[----:B------:R-:W-:Y:S02]  /*f5b0*/  MOV R154, R192 ;  /* 0x000000c0009a7202 */ /* 0x000fe40000000f00 */
.L_x_24744:
[----:B------:R-:W-:Y:S05]  /*f5c0*/  BSYNC B2 ;  /* 0x0000000000027941 */ /* 0x000fea0003800000 */
.L_x_24742:
        /* <DEDUP_REMOVED lines=16> */
.L_x_24748:
[----:B------:R-:W-:Y:S05]  /*f6d0*/  BSYNC B3 ;  /* 0x0000000000037941 */ /* 0x000fea0003800000 */
.L_x_24747:
        /* <DEDUP_REMOVED lines=44> */
.L_x_24746:
[----:B------:R-:W-:Y:S05]  /*f9a0*/  BSYNC B2 ;  /* 0x0000000000027941 */ /* 0x000fea0003800000 */
.L_x_24745:
        /* <DEDUP_REMOVED lines=11> */
.L_x_24741:
[----:B------:R-:W-:Y:S05]  /*fa60*/  BSYNC B1 ;  /* 0x0000000000017941 */ /* 0x000fea0003800000 */
.L_x_24740:
        /* <DEDUP_REMOVED lines=18> */
.L_x_24752:
[----:B------:R-:W-:Y:S02]  /*fb90*/  MOV R208, R192 ;  /* 0x000000c000d07202 */ /* 0x000fe40000000f00 */
.L_x_24753:
[----:B------:R-:W-:Y:S05]  /*fba0*/  BSYNC B2 ;  /* 0x0000000000027941 */ /* 0x000fea0003800000 */
.L_x_24751:
        /* <DEDUP_REMOVED lines=16> */
.L_x_24757:
[----:B------:R-:W-:Y:S05]  /*fcb0*/  BSYNC B3 ;  /* 0x0000000000037941 */ /* 0x000fea0003800000 */
.L_x_24756:
        /* <DEDUP_REMOVED lines=44> */
.L_x_24755:
[----:B------:R-:W-:Y:S05]  /*ff80*/  BSYNC B2 ;  /* 0x0000000000027941 */ /* 0x000fea0003800000 */
.L_x_24754:
        /* <DEDUP_REMOVED lines=11> */
.L_x_24750:
[----:B------:R-:W-:Y:S05]  /*10040*/  BSYNC B1 ;  /* 0x0000000000017941 */ /* 0x000fea0003800000 */
.L_x_24749:
        /* <DEDUP_REMOVED lines=18> */
.L_x_24761:
[----:B------:R-:W-:Y:S02]  /*10170*/  MOV R208, R192 ;  /* 0x000000c000d07202 */ /* 0x000fe40000000f00 */
.L_x_24762:
[----:B------:R-:W-:Y:S05]  /*10180*/  BSYNC B2 ;  /* 0x0000000000027941 */ /* 0x000fea0003800000 */
.L_x_24760:
        /* <DEDUP_REMOVED lines=16> */
.L_x_24766:
[----:B------:R-:W-:Y:S05]  /*10290*/  BSYNC B3 ;  /* 0x0000000000037941 */ /* 0x000fea0003800000 */
.L_x_24765:
        /* <DEDUP_REMOVED lines=44> */
.L_x_24764:
[----:B------:R-:W-:Y:S05]  /*10560*/  BSYNC B2 ;  /* 0x0000000000027941 */ /* 0x000fea0003800000 */
.L_x_24763:
        /* <DEDUP_REMOVED lines=11> */
.L_x_24759:
[----:B------:R-:W-:Y:S05]  /*10620*/  BSYNC B1 ;  /* 0x0000000000017941 */ /* 0x000fea0003800000 */
.L_x_24758:
        /* <DEDUP_REMOVED lines=18> */
.L_x_24770:
[----:B------:R-:W-:Y:S02]  /*10750*/  MOV R208, R192 ;  /* 0x000000c000d07202 */ /* 0x000fe40000000f00 */
.L_x_24771:
[----:B------:R-:W-:Y:S05]  /*10760*/  BSYNC B2 ;  /* 0x0000000000027941 */ /* 0x000fea0003800000 */
.L_x_24769:
        /* <DEDUP_REMOVED lines=16> */
.L_x_24775:
[----:B------:R-:W-:Y:S05]  /*10870*/  BSYNC B3 ;  /* 0x0000000000037941 */ /* 0x000fea0003800000 */
.L_x_24774:
        /* <DEDUP_REMOVED lines=44> */
.L_x_24773:
[----:B------:R-:W-:Y:S05]  /*10b40*/  BSYNC B2 ;  /* 0x0000000000027941 */ /* 0x000fea0003800000 */
.L_x_24772:
        /* <DEDUP_REMOVED lines=11> */
.L_x_24768:
[----:B------:R-:W-:Y:S05]  /*10c00*/  BSYNC B1 ;  /* 0x0000000000017941 */ /* 0x000fea0003800000 */
.L_x_24767:
[----:B------:R-:W-:-:S04]  /*10c10*/  IMAD.MOV.U32 R104, RZ, RZ, 0x20 ;  /* 0x00000020ff687424 */ /* 0x000fc800078e00ff */
        /* <DEDUP_REMOVED lines=24> */
.L_x_24703:
[----:B------:R-:W-:Y:S05]  /*10da0*/  BSYNC B0 ;  /* 0x0000000000007941 */ /* 0x000fea0003800000 */
.L_x_24702:
        /* <DEDUP_REMOVED lines=51> */
.L_x_24790:
        /* <DEDUP_REMOVED lines=101> */
.L_x_24791:
        /* <DEDUP_REMOVED lines=18> */
[----:B------:R1:W2:Y:S03]  /*11850*/  @!P2 LDS.64 R104, [R154.X8] ;  /* 0x000000009a68a984 */ /* 0x0002a60000008a00 */
        /* <DEDUP_REMOVED lines=89> */
.L_x_24781:
[----:B------:R-:W-:Y:S05]  /*11df0*/  BSYNC B1 ;  /* 0x0000000000017941 */ /* 0x000fea0003800000 */
.L_x_24780:
        /* <DEDUP_REMOVED lines=35> */
.L_x_24783:
[----:B------:R-:W-:Y:S05]  /*12030*/  BSYNC B1 ;  /* 0x0000000000017941 */ /* 0x000fea0003800000 */
.L_x_24782:
        /* <DEDUP_REMOVED lines=35> */
.L_x_24785:
[----:B------:R-:W-:Y:S05]  /*12270*/  BSYNC B1 ;  /* 0x0000000000017941 */ /* 0x000fea0003800000 */
.L_x_24784:
        /* <DEDUP_REMOVED lines=35> */
.L_x_24787:
[----:B------:R-:W-:Y:S05]  /*124b0*/  BSYNC B1 ;  /* 0x0000000000017941 */ /* 0x000fea0003800000 */
.L_x_24786:
        /* <DEDUP_REMOVED lines=32> */
.L_x_24779:
[----:B0-----:R-:W-:Y:S05]  /*126c0*/  BSYNC B0 ;  /* 0x0000000000007941 */ /* 0x001fea0003800000 */
.L_x_24778:
[----:B------:R-:W-:Y:S02]  /*126d0*/  IADD3 R42, R42, c[0x0][0x160], RZ ;  /* 0x000058002a2a7a10 */ /* 0x000fe40007ffe0ff */
[----:B------:R-:W-:Y:S02]  /*126e0*/  LOP3.LUT P3, RZ, R195, 0xff, RZ, 0xc0, !PT ;  /* 0x000000ffc3ff7812 */ /* 0x000fe4000786c0ff */
[----:B------:R-:W-:Y:S02]  /*126f0*/  ISETP.GE.AND P2, PT, R42, c[0x0][0x164], PT ;  /* 0x000059002a007a0c */ /* 0x000fe40003f46270 */
[----:B------:R-:W-:-:S11]  /*12700*/  SEL R195, RZ, 0x1, P3 ;  /* 0x00000001ffc37807 */ /* 0x000fd60001800000 */
[----:B------:R-:W-:Y:S01]  /*12710*/  @P2 CALL.REL.NOINC `(.L_x_24788) ;  /* 0x0000001000002944 */ /* 0x000fe20003c00000 */
[----:B------:R-:W-:Y:S05]  /*12720*/  BRA `(.L_x_24789) ;  /* 0xfffeed5000007947 */ /* 0x000fea000383ffff */
.L_x_24788:
[----:B------:R-:W-:Y:S05]  /*12730*/  EXIT ;  /* 0x000000000000794d */ /* 0x000fea0003800000 */
.L_x_24776:
[----:B------:R-:W-:Y:S01]  /*12740*/  IMAD.MOV.U32 R208, RZ, RZ, 0x1 ;  /* 0x00000001ffd07424 */ /* 0x000fe200078e00ff */
[----:B------:R-:W-:Y:S01]  /*12750*/  MOV R206, 0x1f ;  /* 0x0000001f00ce7802 */ /* 0x000fe20000000f00 */
[----:B------:R-:W-:Y:S01]  /*12760*/  IMAD.MOV.U32 R209, RZ, RZ, -0x1 ;  /* 0xffffffffffd17424 */ /* 0x000fe200078e00ff */
[----:B------:R-:W-:Y:S02]  /*12770*/  MOV R106, 0x12790 ;  /* 0x00012790006a7802 */ /* 0x000fe40000000f00 */
[----:B-----5:R-:W-:Y:S05]  /*12780*/  CALL.REL.NOINC `($__internal_110_$__cuda_sm70_shflsync_bfly_p) ;  /* 0x000008b000007944 */ /* 0x020fea0003c00000 */
[----:B-1----:R-:W-:Y:S01]  /*12790*/  IMAD.MOV.U32 R104, RZ, RZ, R208 ;  /* 0x000000ffff687224 */ /* 0x002fe200078e00d0 */
[----:B0-----:R-:W-:Y:S05]  /*127a0*/  BRA `(.L_x_24790) ;  /* 0xffffe93000007947 */ /* 0x001fea000383ffff */
.L_x_24777:
[----:B------:R-:W-:Y:S01]  /*127b0*/  HFMA2.MMA R208, -RZ, RZ, 0, 1.1920928955078125e-07 ;  /* 0x00000002ffd07435 */ /* 0x000fe200000001ff */
[----:B------:R-:W-:Y:S01]  /*127c0*/  IMAD.MOV.U32 R206, RZ, RZ, 0x1f ;  /* 0x0000001fffce7424 */ /* 0x000fe200078e00ff */
[----:B------:R-:W-:Y:S01]  /*127d0*/  MOV R106, 0x12800 ;  /* 0x00012800006a7802 */ /* 0x000fe20000000f00 */
[----:B------:R-:W-:-:S03]  /*127e0*/  IMAD.MOV.U32 R209, RZ, RZ, -0x1 ;  /* 0xffffffffffd17424 */ /* 0x000fc600078e00ff */
[----:B-----5:R-:W-:Y:S05]  /*127f0*/  CALL.REL.NOINC `($__internal_110_$__cuda_sm70_shflsync_bfly_p) ;  /* 0x0000084000007944 */ /* 0x020fea0003c00000 */
[----:B01----:R-:W-:Y:S01]  /*12800*/  FADD.FTZ R105, R105, R208 ;  /* 0x000000d069697221 */ /* 0x003fe20000010000 */
[----:B------:R-:W-:Y:S01]  /*12810*/  MOV R208, 0x4 ;  /* 0x0000000400d07802 */ /* 0x000fe20000000f00 */
[----:B------:R-:W-:Y:S01]  /*12820*/  IMAD.MOV.U32 R206, RZ, RZ, 0x1f ;  /* 0x0000001fffce7424 */ /* 0x000fe200078e00ff */
[----:B------:R-:W-:Y:S01]  /*12830*/  MOV R106, 0x12860 ;  /* 0x00012860006a7802 */ /* 0x000fe20000000f00 */
[----:B------:R-:W-:-:S02]  /*12840*/  IMAD.MOV.U32 R209, RZ, RZ, -0x1 ;  /* 0xffffffffffd17424 */ /* 0x000fc400078e00ff */
[----:B------:R-:W-:Y:S05]  /*12850*/  CALL.REL.NOINC `($__internal_110_$__cuda_sm70_shflsync_bfly_p) ;  /* 0x000007e000007944 */ /* 0x000fea0003c00000 */
[----:B01----:R-:W-:Y:S01]  /*12860*/  FADD.FTZ R105, R105, R208 ;  /* 0x000000d069697221 */ /* 0x003fe20000010000 */
[----:B------:R-:W-:Y:S01]  /*12870*/  HFMA2.MMA R208, -RZ, RZ, 0, 4.76837158203125e-07 ;  /* 0x00000008ffd07435 */ /* 0x000fe200000001ff */
[----:B------:R-:W-:Y:S01]  /*12880*/  IMAD.MOV.U32 R206, RZ, RZ, 0x1f ;  /* 0x0000001fffce7424 */ /* 0x000fe200078e00ff */
[----:B------:R-:W-:Y:S01]  /*12890*/  MOV R106, 0x128c0 ;  /* 0x000128c0006a7802 */ /* 0x000fe20000000f00 */
[----:B------:R-:W-:-:S03]  /*128a0*/  IMAD.MOV.U32 R209, RZ, RZ, -0x1 ;  /* 0xffffffffffd17424 */ /* 0x000fc600078e00ff */
[----:B------:R-:W-:Y:S05]  /*128b0*/  CALL.REL.NOINC `($__internal_110_$__cuda_sm70_shflsync_bfly_p) ;  /* 0x0000078000007944 */ /* 0x000fea0003c00000 */
[----:B01----:R-:W-:Y:S01]  /*128c0*/  FADD.FTZ R105, R105, R208 ;  /* 0x000000d069697221 */ /* 0x003fe20000010000 */
[----:B------:R-:W-:Y:S01]  /*128d0*/  MOV R208, 0x10 ;  /* 0x0000001000d07802 */ /* 0x000fe20000000f00 */
[----:B------:R-:W-:Y:S01]  /*128e0*/  IMAD.MOV.U32 R206, RZ, RZ, 0x1f ;  /* 0x0000001fffce7424 */ /* 0x000fe200078e00ff */
[----:B------:R-:W-:Y:S01]  /*128f0*/  MOV R106, 0x12920 ;  /* 0x00012920006a7802 */ /* 0x000fe20000000f00 */
[----:B------:R-:W-:-:S02]  /*12900*/  IMAD.MOV.U32 R209, RZ, RZ, -0x1 ;  /* 0xffffffffffd17424 */ /* 0x000fc400078e00ff */
[----:B------:R-:W-:Y:S05]  /*12910*/  CALL.REL.NOINC `($__internal_110_$__cuda_sm70_shflsync_bfly_p) ;  /* 0x0000072000007944 */ /* 0x000fea0003c00000 */
[----:B-1----:R-:W-:Y:S01]  /*12920*/  FADD.FTZ R104, R105, R208 ;  /* 0x000000d069687221 */ /* 0x002fe20000010000 */
[----:B------:R-:W-:Y:S01]  /*12930*/  HFMA2.MMA R208, -RZ, RZ, 0, 5.9604644775390625e-08 ;  /* 0x00000001ffd07435 */ /* 0x000fe200000001ff */
[----:B0-----:R-:W-:-:S02]  /*12940*/  IMAD.MOV.U32 R209, RZ, RZ, -0x1 ;  /* 0xffffffffffd17424 */ /* 0x001fc400078e00ff */
        /* <DEDUP_REMOVED lines=84> */
[----:B------:R-:W-:Y:S05]  /*12e90*/  CALL.REL.NOINC `($__internal_110_$__cuda_sm70_shflsync_bfly_p) ;  /* 0x000001a000007944 */ /* 0x000fea0003c00000 */
[----:B01----:R-:W-:Y:S01]  /*12ea0*/  FADD.FTZ R105, R105, R208 ;  /* 0x000000d069697221 */ /* 0x003fe20000010000 */
[----:B------:R-:W-:Y:S01]  /*12eb0*/  MOV R208, 0x2 ;  /* 0x0000000200d07802 */ /* 0x000fe20000000f00 */
[----:B------:R-:W-:Y:S01]  /*12ec0*/  IMAD.MOV.U32 R206, RZ, RZ, 0x1f ;  /* 0x0000001fffce7424 */ /* 0x000fe200078e00ff */
[----:B------:R-:W-:Y:S01]  /*12ed0*/  MOV R106, 0x12f00 ;  /* 0x00012f00006a7802 */ /* 0x000fe20000000f00 */
[----:B------:R-:W-:Y:S02]  /*12ee0*/  IMAD.MOV.U32 R209, RZ, RZ, -0x1 ;  /* 0xffffffffffd17424 */ /* 0x000fe400078e00ff */
[----:B------:R-:W-:Y:S05]  /*12ef0*/  CALL.REL.NOINC `($__internal_110_$__cuda_sm70_shflsync_bfly_p) ;  /* 0x0000014000007944 */ /* 0x000fea0003c00000 */
[----:B01----:R-:W-:Y:S01]  /*12f00*/  FADD.FTZ R105, R105, R208 ;  /* 0x000000d069697221 */ /* 0x003fe20000010000 */
[----:B------:R-:W-:Y:S01]  /*12f10*/  HFMA2.MMA R208, -RZ, RZ, 0, 2.384185791015625e-07 ;  /* 0x00000004ffd07435 */ /* 0x000fe200000001ff */
        /* <DEDUP_REMOVED lines=11> */
[----:B------:R-:W-:Y:S01]  /*12fd0*/  HFMA2.MMA R208, -RZ, RZ, 0, 9.5367431640625e-07 ;  /* 0x00000010ffd07435 */ /* 0x000fe200000001ff */
[----:B0-----:R-:W-:Y:S01]  /*12fe0*/  IMAD.MOV.U32 R206, RZ, RZ, 0x1f ;  /* 0x0000001fffce7424 */ /* 0x001fe200078e00ff */
[----:B------:R-:W-:Y:S01]  /*12ff0*/  MOV R106, 0x13030 ;  /* 0x00013030006a7802 */ /* 0x000fe20000000f00 */
[----:B------:R-:W-:Y:S01]  /*13000*/  IMAD.MOV.U32 R209, RZ, RZ, -0x1 ;  /* 0xffffffffffd17424 */ /* 0x000fe200078e00ff */
[----:B------:R-:W-:-:S02]  /*13010*/  MOV R105, R155 ;  /* 0x0000009b00697202 */ /* 0x000fc40000000f00 */
[----:B------:R-:W-:Y:S05]  /*13020*/  CALL.REL.NOINC `($__internal_110_$__cuda_sm70_shflsync_bfly_p) ;  /* 0x0000001000007944 */ /* 0x000fea0003c00000 */
[----:B01----:R-:W-:Y:S05]  /*13030*/  BRA `(.L_x_24791) ;  /* 0xffffe6f000007947 */ /* 0x003fea000383ffff */
        .weak           $__internal_110_$__cuda_sm70_shflsync_bfly_p
        .type           $__internal_110_$__cuda_sm70_shflsync_bfly_p,@function
        .size           $__internal_110_$__cuda_sm70_shflsync_bfly_p,(.L_x_36150 - $__internal_110_$__cuda_sm70_shflsync_bfly_p)
$__internal_110_$__cuda_sm70_shflsync_bfly_p:
[----:B------:R-:W-:Y:S01]  /*13040*/  IMAD.MOV.U32 R107, RZ, RZ, 0x0 ;  /* 0x00000000ff6b7424 */ /* 0x000fe200078e00ff */
[----:B------:R-:W-:Y:S04]  /*13050*/  WARPSYNC R209 ;  /* 0x000000d100007348 */ /* 0x000fe80003800000 */
[----:B------:R0:W1:Y:S01]  /*13060*/  SHFL.BFLY PT, R208, R105, R208, R206 ;  /* 0x0c0000d069d07389 */ /* 0x00006200000e00ce */
[----:B------:R-:W-:Y:S05]  /*13070*/  RET.REL.NODEC R106 `(_ZN10layer_norm13ln_fwd_kernelINS_13Kernel_traitsI6__halfS2_fS2_fjLj5120ELj1ELj1ELj4ELj16ENS_18Kernel_traits_baseILj5120ES2_S2_fS2_fjLj128EEEEELb1ELb1ELb1ELb0EEEvNS_9FwdParamsE) ;  /* 0xfffecf806a007950 */ /* 0x000fea0003c3ffff */
.L_x_24792:
        /* <DEDUP_REMOVED lines=16> */
.L_x_36150:


//--------------------- .text._ZN10layer_norm13ln_fwd_kernelINS_13Kernel_traitsI6__halfS2_fS2_fjLj5120ELj1ELj1ELj4ELj16ENS_18Kernel_traits_baseILj5120ES2_S2_fS2_fjLj128EEEEELb1ELb1ELb1ELb1EEEvNS_9FwdParamsE --------------------------
	.section	.text._ZN10layer_norm13ln_fwd_kernelINS_13Kernel_traitsI6__halfS2_fS2_fjLj5120ELj1ELj1ELj4ELj16ENS_18Kernel_traits_baseILj5120ES2_S2_fS2_fjLj128EEEEELb1ELb1ELb1ELb1EEEvNS_9FwdParamsE,"ax",@progbits
	.sectioninfo	@"SHI_REGISTERS=168"
	.align	128
        .global         _ZN10layer_norm13ln_fwd_kernelINS_13Kernel_traitsI6__halfS2_fS2_fjLj5120ELj1ELj1ELj4ELj16ENS_18Kernel_traits_baseILj5120ES2_S2_fS2_fjLj128EEEEELb1ELb1ELb1ELb1EEEvNS_9FwdParamsE
        .type           _ZN10layer_norm13ln_fwd_kernelINS_13Kernel_traitsI6__halfS2_fS2_fjLj5120ELj1ELj1ELj4ELj16ENS_18Kernel_traits_baseILj5120ES2_S2_fS2_fjLj128EEEEELb1ELb1ELb1ELb1EEEvNS_9FwdParamsE,@function
        .size           _ZN10layer_norm13ln_fwd_kernelINS_13Kernel_traitsI6__halfS2_fS2_fjLj5120ELj1ELj1ELj4ELj16ENS_18Kernel_traits_baseILj5120ES2_S2_fS2_fjLj128EEEEELb1ELb1ELb1ELb1EEEvNS_9FwdParamsE,(.L_x_36151 - _ZN10layer_norm13ln_fwd_kernelINS_13Kernel_traitsI6__halfS2_fS2_fjLj5120ELj1ELj1ELj4ELj16ENS_18Kernel_traits_baseILj5120ES2_S2_fS2_fjLj128EEEEELb1ELb1ELb1ELb1EEEvNS_9FwdParamsE)
        .other          _ZN10layer_norm13ln_fwd_kernelINS_13Kernel_traitsI6__halfS2_fS2_fjLj5120ELj1ELj1ELj4ELj16ENS_18Kernel_traits_baseILj5120ES2_S2_fS2_fjLj128EEEEELb1ELb1ELb1ELb1EEEvNS_9FwdParamsE,@"STO_CUDA_ENTRY STV_DEFAULT"
_ZN10layer_norm13ln_fwd_kernelINS_13Kernel_traitsI6__halfS2_fS2_fjLj5120ELj1ELj1ELj4ELj16ENS_18Kernel_traits_baseILj5120ES2_S2_fS2_fjLj128EEEEELb1ELb1ELb1ELb1EEEvNS_9FwdParamsE:
.text._ZN10layer_norm13ln_fwd_kernelINS_13Kernel_traitsI6__halfS2_fS2_fjLj5120ELj1ELj1ELj4ELj16ENS_18Kernel_traits_baseILj5120ES2_S2_fS2_fjLj128EEEEELb1ELb1ELb1ELb1EEEvNS_9FwdParamsE:
        /* <DEDUP_REMOVED lines=19> */
[C---:B------:R-:W-:Y:S02]  /*0130*/  LEA.HI R119, R118.reuse, R119, RZ, 0x19 ;  /* 0x0000007776777211 */ /* 0x040fe400078fc8ff */
[----:B------:R-:W-:Y:S01]  /*0140*/  LOP3.LUT R118, R118, 0x7f, RZ, 0xc0, !PT ;  /* 0x0000007f76767812 */ /* 0x000fe200078ec0ff */
        /* <DEDUP_REMOVED lines=78> */
[--C-:B------:R-:W-:Y:S01]  /*0630*/  HADD2.F32 R113, -RZ, R10.reuse.H0_H0 ;  /* 0x2000000aff717230 */ /* 0x100fe20000004100 */
[----:B------:R-:W-:Y:S01]  /*0640*/  @!P0 CS2R R4, SRZ ;  /* 0x0000000000048805 */ /* 0x000fe2000001ff00 */
[----:B------:R-:W-:Y:S01]  /*0650*/  HADD2.F32 R112, -RZ, R10.H1_H1 ;  /* 0x3000000aff707230 */ /* 0x000fe20000004100 */
[----:B------:R0:W5:Y:S01]  /*0660*/  LDG.E.128 R32, [R12.64+0x800] ;  /* 0x000800060c207981 */ /* 0x000162000c1e1d00 */
        /* <DEDUP_REMOVED lines=20> */
[----:B------:R-:W-:Y:S01]  /*07b0*/  HADD2.F32 R7, -RZ, R65.H0_H0 ;  /* 0x20000041ff077230 */ /* 0x000fe20000004100 */
[----:B------:R1:W5:Y:S01]  /*07c0*/  LDG.E.128 R56, [R2.64] ;  /* 0x0000000602387981 */ /* 0x000362000c1e1d00 */
[----:B0-----:R-:W-:-:S02]  /*07d0*/  HADD2.F32 R13, -RZ, R6.H0_H0 ;  /* 0x20000006ff0d7230 */ /* 0x001fc40000004100 */
[----:B------:R-:W-:Y:S01]  /*07e0*/  HADD2.F32 R12, -RZ, R6.H1_H1 ;  /* 0x30000006ff0c7230 */ /* 0x000fe20000004100 */
[----:B------:R-:W-:Y:S01]  /*07f0*/  IMAD.HI.U32 R147, R152, -0x326172a9, RZ ;  /* 0xcd9e8d5798937827 */ /* 0x000fe200078e00ff */
[----:B------:R-:W-:Y:S01]  /*0800*/  HADD2.F32 R6, -RZ, R65.H1_H1 ;  /* 0x30000041ff067230 */ /* 0x000fe20000004100 */
[----:B------:R1:W5:Y:S01]  /*0810*/  LDG.E.128 R52, [R2.64+0x800] ;  /* 0x0008000602347981 */ /* 0x000362000c1e1d00 */
[--C-:B------:R-:W-:Y:S01]  /*0820*/  HADD2.F32 R127, -RZ, R60.reuse.H0_H0 ;  /* 0x2000003cff7f7230 */ /* 0x100fe20000004100 */
[----:B------:R-:W-:Y:S01]  /*0830*/  IMAD R65, R69, -0x2daee0ad, RZ ;  /* 0xd2511f5345417824 */ /* 0x000fe200078e02ff */
[----:B------:R-:W-:Y:S01]  /*0840*/  HADD2.F32 R130, -RZ, R60.H1_H1 ;  /* 0x3000003cff827230 */ /* 0x000fe20000004100 */
[----:B------:R1:W5:Y:S01]  /*0850*/  LDG.E.128 R48, [R2.64+0x1000] ;  /* 0x0010000602307981 */ /* 0x000362000c1e1d00 */
[--C-:B------:R-:W-:Y:S02]  /*0860*/  HADD2.F32 R131, -RZ, R61.reuse.H0_H0 ;  /* 0x2000003dff837230 */ /* 0x100fe40000004100 */
[----:B------:R-:W-:Y:S01]  /*0870*/  HADD2.F32 R132, -RZ, R61.H1_H1 ;  /* 0x3000003dff847230 */ /* 0x000fe20000004100 */
[----:B------:R-:W-:Y:S01]  /*0880*/  IMAD.WIDE.U32 R60, R71, -0x2daee0ad, RZ ;  /* 0xd2511f53473c7825 */ /* 0x000fe200078e00ff */
        /* <DEDUP_REMOVED lines=8> */
[----:B------:R-:W-:Y:S01]  /*0910*/  IMAD.MOV.U32 R150, RZ, RZ, R60 ;  /* 0x000000ffff967224 */ /* 0x000fe200078e003c */
[----:B------:R-:W-:Y:S01]  /*0920*/  HADD2.F32 R0, -RZ, R120.H0_H0 ;  /* 0x20000078ff007230 */ /* 0x000fe20000004100 */
[----:B------:R-:W-:Y:S01]  /*0930*/  IMAD.MOV.U32 R146, RZ, RZ, 0x1 ;  /* 0x00000001ff927424 */ /* 0x000fe200078e00ff */
[----:B------:R-:W-:Y:S01]  /*0940*/  HADD2.F32 R124, -RZ, R121.H0_H0 ;  /* 0x20000079ff7c7230 */ /* 0x000fe20000004100 */
[----:B------:R-:W-:Y:S01]  /*0950*/  LOP3.LUT R149, R68, 0x3, RZ, 0xc0, !PT ;  /* 0x0000000344957812 */ /* 0x000fe200078ec0ff */
[----:B------:R-:W-:Y:S01]  /*0960*/  HADD2.F32 R125, -RZ, R122.H0_H0 ;  /* 0x2000007aff7d7230 */ /* 0x000fe20000004100 */
[----:B------:R-:W-:Y:S01]  /*0970*/  IMAD R152, R152, -0x326172a9, RZ ;  /* 0xcd9e8d5798987824 */ /* 0x000fe200078e02ff */
[----:B------:R-:W-:Y:S01]  /*0980*/  HADD2.F32 R126, -RZ, R123.H0_H0 ;  /* 0x2000007bff7e7230 */ /* 0x000fe20000004100 */
[----:B------:R-:W-:Y:S01]  /*0990*/  IMAD.MOV.U32 R145, RZ, RZ, RZ ;  /* 0x000000ffff917224 */ /* 0x000fe200078e00ff */
[----:B------:R-:W-:-:S02]  /*09a0*/  HADD2.F32 R5, -RZ, R66.H0_H0 ;  /* 0x20000042ff057230 */ /* 0x000fc40000004100 */
[----:B------:R-:W-:Y:S02]  /*09b0*/  HADD2.F32 R4, -RZ, R66.H1_H1 ;  /* 0x30000042ff047230 */ /* 0x000fe40000004100 */
[--C-:B-1----:R-:W-:Y:S02]  /*09c0*/  HADD2.F32 R3, -RZ, R67.reuse.H0_H0 ;  /* 0x20000043ff037230 */ /* 0x102fe40000004100 */
        /* <DEDUP_REMOVED lines=9> */
.L_x_25168:
[----:B------:R-:W-:-:S10]  /*0a60*/  HFMA2.MMA R78, -RZ, RZ, 0, 2.384185791015625e-07 ;  /* 0x00000004ff4e7435 */ /* 0x000fd400000001ff */
        /* <DEDUP_REMOVED lines=28> */
[----:B------:R-:W-:Y:S02]  /*0c30*/  @!P3 ISETP.NE.AND.EX P1, PT, RZ, c[0x0][0x184], PT, P1 ;  /* 0x00006100ff00ba0c */ /* 0x000fe40003f25310 */
[----:B------:R-:W-:Y:S02]  /*0c40*/  @!P3 MOV R81, R149 ;  /* 0x000000950051b202 */ /* 0x000fe40000000f00 */
        /* <DEDUP_REMOVED lines=14> */
.L_x_24796:
[----:B------:R-:W-:Y:S02]  /*0d30*/  MOV R80, R152 ;  /* 0x0000009800507202 */ /* 0x000fe40000000f00 */
.L_x_24797:
[----:B------:R-:W-:Y:S05]  /*0d40*/  BSYNC B1 ;  /* 0x0000000000017941 */ /* 0x000fea0003800000 */
.L_x_24795:
        /* <DEDUP_REMOVED lines=16> */
.L_x_24801:
[----:B------:R-:W-:Y:S05]  /*0e50*/  BSYNC B2 ;  /* 0x0000000000027941 */ /* 0x000fea0003800000 */
.L_x_24800:
        /* <DEDUP_REMOVED lines=44> */
.L_x_24799:
[----:B------:R-:W-:Y:S05]  /*1120*/  BSYNC B1 ;  /* 0x0000000000017941 */ /* 0x000fea0003800000 */
.L_x_24798:
        /* <DEDUP_REMOVED lines=10> */
[----:B------:R-:W-:-:S04]  /*11d0*/  FMUL.FTZ R72, R73, R72 ;  /* 0x0000004849487220 */ /* 0x000fc80000410000 */
[----:B------:R-:W-:Y:S02]  /*11e0*/  @P0 FADD.FTZ R72, R60, R72 ;  /* 0x000000483c480221 */ /* 0x000fe40000010000 */
.L_x_24794:
[----:B0-----:R-:W-:Y:S05]  /*11f0*/  BSYNC B0 ;  /* 0x0000000000007941 */ /* 0x001fea0003800000 */
.L_x_24793:
        /* <DEDUP_REMOVED lines=18> */
.L_x_24805:
[----:B------:R-:W-:Y:S02]  /*1320*/  MOV R82, R152 ;  /* 0x0000009800527202 */ /* 0x000fe40000000f00 */
.L_x_24806:
[----:B------:R-:W-:Y:S05]  /*1330*/  BSYNC B1 ;  /* 0x0000000000017941 */ /* 0x000fea0003800000 */
.L_x_24804:
        /* <DEDUP_REMOVED lines=16> */
.L_x_24810:
[----:B------:R-:W-:Y:S05]  /*1440*/  BSYNC B2 ;  /* 0x0000000000027941 */ /* 0x000fea0003800000 */
.L_x_24809:
        /* <DEDUP_REMOVED lines=44> */
.L_x_24808:
[----:B------:R-:W-:Y:S05]  /*1710*/  BSYNC B1 ;  /* 0x0000000000017941 */ /* 0x000fea0003800000 */
.L_x_24807:
[----:B------:R-:W0:Y:S01]  /*1720*/  I2F.U32 R73, R82 ;  /* 0x0000005200497306 */ /* 0x000e220000201000 */
[----:B------:R-:W-:Y:S01]  /*1730*/  HFMA2.MMA R76, -RZ, RZ, 0.1171875, 0 ;  /* 0x2f800000ff4c7435 */ /* 0x000fe200000001ff */
[----:B-----5:R-:W-:-:S05]  /*1740*/  HADD2.F32 R74, -RZ, R68.H1_H1 ;  /* 0x30000044ff4a7230 */ /* 0x020fca0000004100 */
[----:B------:R-:W-:-:S04]  /*1750*/  FMUL.FTZ R74, R74, c[0x0][0x1ec] ;  /* 0x00007b004a4a7a20 */ /* 0x000fc80000410000 */
[----:B------:R-:W-:Y:S02]  /*1760*/  FMUL.FTZ R74, R74, c[0x0][0x1e8] ;  /* 0x00007a004a4a7a20 */ /* 0x000fe40000410000 */
[----:B0-----:R-:W-:-:S05]  /*1770*/  FFMA.FTZ R73, R73, R76, 1.1641532182693481445e-10 ;  /* 0x2f00000049497423 */ /* 0x001fca000001004c */
[----:B------:R-:W-:Y:S01]  /*1780*/  FSETP.GTU.FTZ.AND P1, PT, R73, c[0x0][0x1e4], PT ;  /* 0x0000790049007a0b */ /* 0x000fe20003f3c000 */
[----:B------:R-:W-:-:S03]  /*1790*/  HADD2.F32 R73, -RZ, R36.H1_H1 ;  /* 0x30000024ff497230 */ /* 0x000fc60000004100 */
[----:B------:R-:W-:Y:S02]  /*17a0*/  FSEL R74, R74, RZ, !P1 ;  /* 0x000000ff4a4a7208 */ /* 0x000fe40004800000 */
[----:B------:R-:W-:-:S03]  /*17b0*/  SEL R137, RZ, 0x1, P1 ;  /* 0x00000001ff897807 */ /* 0x000fc60000800000 */
[----:B------:R-:W-:-:S04]  /*17c0*/  FMUL.FTZ R73, R74, R73 ;  /* 0x000000494a497220 */ /* 0x000fc80000410000 */
[----:B------:R-:W-:Y:S02]  /*17d0*/  @P0 FADD.FTZ R73, R61, R73 ;  /* 0x000000493d490221 */ /* 0x000fe40000010000 */
.L_x_24803:
[----:B------:R-:W-:Y:S05]  /*17e0*/  BSYNC B0 ;  /* 0x0000000000007941 */ /* 0x000fea0003800000 */
.L_x_24802:
        /* <DEDUP_REMOVED lines=18> */
.L_x_24814:
[----:B------:R-:W-:Y:S02]  /*1910*/  IMAD.MOV.U32 R82, RZ, RZ, R152 ;  /* 0x000000ffff527224 */ /* 0x000fe400078e0098 */
.L_x_24815:
[----:B------:R-:W-:Y:S05]  /*1920*/  BSYNC B1 ;  /* 0x0000000000017941 */ /* 0x000fea0003800000 */
.L_x_24813:
        /* <DEDUP_REMOVED lines=16> */
.L_x_24819:
[----:B------:R-:W-:Y:S05]  /*1a30*/  BSYNC B2 ;  /* 0x0000000000027941 */ /* 0x000fea0003800000 */
.L_x_24818:
        /* <DEDUP_REMOVED lines=44> */
.L_x_24817:
[----:B------:R-:W-:Y:S05]  /*1d00*/  BSYNC B1 ;  /* 0x0000000000017941 */ /* 0x000fea0003800000 */
.L_x_24816:
        /* <DEDUP_REMOVED lines=12> */
.L_x_24812:
[----:B------:R-:W-:Y:S05]  /*1dd0*/  BSYNC B0 ;  /* 0x0000000000007941 */ /* 0x000fea0003800000 */
.L_x_24811:
        /* <DEDUP_REMOVED lines=18> */
.L_x_24823:
[----:B------:R-:W-:Y:S02]  /*1f00*/  IMAD.MOV.U32 R84, RZ, RZ, R152 ;  /* 0x000000ffff547224 */ /* 0x000fe400078e0098 */
.L_x_24824:
[----:B------:R-:W-:Y:S05]  /*1f10*/  BSYNC B1 ;  /* 0x0000000000017941 */ /* 0x000fea0003800000 */
.L_x_24822:
        /* <DEDUP_REMOVED lines=16> */
.L_x_24828:
[----:B------:R-:W-:Y:S05]  /*2020*/  BSYNC B2 ;  /* 0x0000000000027941 */ /* 0x000fea0003800000 */
.L_x_24827:
        /* <DEDUP_REMOVED lines=44> */
.L_x_24826:
[----:B------:R-:W-:Y:S05]  /*22f0*/  BSYNC B1 ;  /* 0x0000000000017941 */ /* 0x000fea0003800000 */
.L_x_24825:
        /* <DEDUP_REMOVED lines=12> */
.L_x_24821:
[----:B------:R-:W-:Y:S05]  /*23c0*/  BSYNC B0 ;  /* 0x0000000000007941 */ /* 0x000fea0003800000 */
.L_x_24820:
        /* <DEDUP_REMOVED lines=18> */
.L_x_24832:
[----:B------:R-:W-:Y:S02]  /*24f0*/  IMAD.MOV.U32 R84, RZ, RZ, R152 ;  /* 0x000000ffff547224 */ /* 0x000fe400078e0098 */
.L_x_24833:
[----:B------:R-:W-:Y:S05]  /*2500*/  BSYNC B1 ;  /* 0x0000000000017941 */ /* 0x000fea0003800000 */
.L_x_24831:
        /* <DEDUP_REMOVED lines=16> */
.L_x_24837:
[----:B------:R-:W-:Y:S05]  /*2610*/  BSYNC B2 ;  /* 0x0000000000027941 */ /* 0x000fea0003800000 */
.L_x_24836:
        /* <DEDUP_REMOVED lines=44> */
.L_x_24835:
[----:B------:R-:W-:Y:S05]  /*28e0*/  BSYNC B1 ;  /* 0x0000000000017941 */ /* 0x000fea0003800000 */
.L_x_24834:
[----:B------:R-:W0:Y:S01]  /*28f0*/  I2F.U32 R76, R84 ;  /* 0x00000054004c7306 */ /* 0x000e220000201000 */
[----:B------:R-:W-:Y:S01]  /*2900*/  HFMA2.MMA R79, -RZ, RZ, 0.1171875, 0 ;  /* 0x2f800000ff4f7435 */ /* 0x000fe200000001ff */
[----:B------:R-:W-:-:S05]  /*2910*/  HADD2.F32 R77, -RZ, R70.H0_H0 ;  /* 0x20000046ff4d7230 */ /* 0x000fca0000004100 */
        /* <DEDUP_REMOVED lines=9> */
.L_x_24830:
[----:B------:R-:W-:Y:S05]  /*29b0*/  BSYNC B0 ;  /* 0x0000000000007941 */ /* 0x000fea0003800000 */
.L_x_24829:
        /* <DEDUP_REMOVED lines=18> */
.L_x_24841:
[----:B------:R-:W-:Y:S02]  /*2ae0*/  IMAD.MOV.U32 R86, RZ, RZ, R152 ;  /* 0x000000ffff567224 */ /* 0x000fe400078e0098 */
.L_x_24842:
[----:B------:R-:W-:Y:S05]  /*2af0*/  BSYNC B1 ;  /* 0x0000000000017941 */ /* 0x000fea0003800000 */
.L_x_24840:
        /* <DEDUP_REMOVED lines=16> */
.L_x_24846:
[----:B------:R-:W-:Y:S05]  /*2c00*/  BSYNC B2 ;  /* 0x0000000000027941 */ /* 0x000fea0003800000 */
.L_x_24845:
        /* <DEDUP_REMOVED lines=44> */
.L_x_24844:
[----:B------:R-:W-:Y:S05]  /*2ed0*/  BSYNC B1 ;  /* 0x0000000000017941 */ /* 0x000fea0003800000 */
.L_x_24843:
[----:B------:R-:W0:Y:S01]  /*2ee0*/  I2F.U32 R77, R86 ;  /* 0x00000056004d7306 */ /* 0x000e220000201000 */
[----:B------:R-:W-:Y:S01]  /*2ef0*/  HFMA2.MMA R80, -RZ, RZ, 0.1171875, 0 ;  /* 0x2f800000ff507435 */ /* 0x000fe200000001ff */
[----:B------:R-:W-:-:S05]  /*2f00*/  HADD2.F32 R78, -RZ, R70.H1_H1 ;  /* 0x30000046ff4e7230 */ /* 0x000fca0000004100 */
        /* <DEDUP_REMOVED lines=9> */
.L_x_24839:
[----:B------:R-:W-:Y:S05]  /*2fa0*/  BSYNC B0 ;  /* 0x0000000000007941 */ /* 0x000fea0003800000 */
.L_x_24838:
        /* <DEDUP_REMOVED lines=18> */
.L_x_24850:
[----:B------:R-:W-:Y:S02]  /*30d0*/  IMAD.MOV.U32 R86, RZ, RZ, R152 ;  /* 0x000000ffff567224 */ /* 0x000fe400078e0098 */
.L_x_24851:
[----:B------:R-:W-:Y:S05]  /*30e0*/  BSYNC B1 ;  /* 0x0000000000017941 */ /* 0x000fea0003800000 */
.L_x_24849:
        /* <DEDUP_REMOVED lines=16> */
.L_x_24855:
[----:B------:R-:W-:Y:S05]  /*31f0*/  BSYNC B2 ;  /* 0x0000000000027941 */ /* 0x000fea0003800000 */
.L_x_24854:
        /* <DEDUP_REMOVED lines=44> */
.L_x_24853:
[----:B------:R-:W-:Y:S05]  /*34c0*/  BSYNC B1 ;  /* 0x0000000000017941 */ /* 0x000fea0003800000 */
.L_x_24852:
        /* <DEDUP_REMOVED lines=12> */
.L_x_24848:
[----:B------:R-:W-:Y:S05]  /*3590*/  BSYNC B0 ;  /* 0x0000000000007941 */ /* 0x000fea0003800000 */
.L_x_24847:
        /* <DEDUP_REMOVED lines=18> */
.L_x_24859:
[----:B------:R-:W-:Y:S02]  /*36c0*/  IMAD.MOV.U32 R89, RZ, RZ, R152 ;  /* 0x000000ffff597224 */ /* 0x000fe400078e0098 */
.L_x_24860:
[----:B------:R-:W-:Y:S05]  /*36d0*/  BSYNC B1 ;  /* 0x0000000000017941 */ /* 0x000fea0003800000 */
.L_x_24858:
        /* <DEDUP_REMOVED lines=16> */
.L_x_24864:
[----:B------:R-:W-:Y:S05]  /*37e0*/  BSYNC B2 ;  /* 0x0000000000027941 */ /* 0x000fea0003800000 */
.L_x_24863:
        /* <DEDUP_REMOVED lines=44> */
.L_x_24862:
[----:B------:R-:W-:Y:S05]  /*3ab0*/  BSYNC B1 ;  /* 0x0000000000017941 */ /* 0x000fea0003800000 */
.L_x_24861:
        /* <DEDUP_REMOVED lines=12> */
.L_x_24857:
[----:B------:R-:W-:Y:S05]  /*3b80*/  BSYNC B0 ;  /* 0x0000000000007941 */ /* 0x000fea0003800000 */
.L_x_24856:
        /* <DEDUP_REMOVED lines=30> */
.L_x_24866:
[----:B------:R-:W-:Y:S05]  /*3d70*/  BSYNC B0 ;  /* 0x0000000000007941 */ /* 0x000fea0003800000 */
.L_x_24865:
        /* <DEDUP_REMOVED lines=22> */
.L_x_24870:
[----:B------:R-:W-:Y:S02]  /*3ee0*/  MOV R89, R152 ;  /* 0x0000009800597202 */ /* 0x000fe40000000f00 */
.L_x_24871:
[----:B------:R-:W-:Y:S05]  /*3ef0*/  BSYNC B1 ;  /* 0x0000000000017941 */ /* 0x000fea0003800000 */
.L_x_24869:
        /* <DEDUP_REMOVED lines=16> */
.L_x_24875:
[----:B------:R-:W-:Y:S05]  /*4000*/  BSYNC B2 ;  /* 0x0000000000027941 */ /* 0x000fea0003800000 */
.L_x_24874:
        /* <DEDUP_REMOVED lines=44> */
.L_x_24873:
[----:B------:R-:W-:Y:S05]  /*42d0*/  BSYNC B1 ;  /* 0x0000000000017941 */ /* 0x000fea0003800000 */
.L_x_24872:
        /* <DEDUP_REMOVED lines=12> */
.L_x_24868:
[----:B0-----:R-:W-:Y:S05]  /*43a0*/  BSYNC B0 ;  /* 0x0000000000007941 */ /* 0x001fea0003800000 */
.L_x_24867:
        /* <DEDUP_REMOVED lines=18> */
.L_x_24879:
[----:B------:R-:W-:Y:S02]  /*44d0*/  MOV R90, R152 ;  /* 0x00000098005a7202 */ /* 0x000fe40000000f00 */
.L_x_24880:
[----:B------:R-:W-:Y:S05]  /*44e0*/  BSYNC B1 ;  /* 0x0000000000017941 */ /* 0x000fea0003800000 */
.L_x_24878:
        /* <DEDUP_REMOVED lines=16> */
.L_x_24884:
[----:B------:R-:W-:Y:S05]  /*45f0*/  BSYNC B2 ;  /* 0x0000000000027941 */ /* 0x000fea0003800000 */
.L_x_24883:
        /* <DEDUP_REMOVED lines=44> */
.L_x_24882:
[----:B------:R-:W-:Y:S05]  /*48c0*/  BSYNC B1 ;  /* 0x0000000000017941 */ /* 0x000fea0003800000 */
.L_x_24881:
[----:B------:R-:W0:Y:S01]  /*48d0*/  I2F.U32 R81, R90 ;  /* 0x0000005a00517306 */ /* 0x000e220000201000 */
[----:B-----5:R-:W-:Y:S01]  /*48e0*/  HADD2.F32 R84, -RZ, R68.H1_H1 ;  /* 0x30000044ff547230 */ /* 0x020fe20000004100 */
[----:B------:R-:W-:-:S04]  /*48f0*/  IMAD.MOV.U32 R82, RZ, RZ, 0x2f800000 ;  /* 0x2f800000ff527424 */ /* 0x000fc800078e00ff */
        /* <DEDUP_REMOVED lines=9> */
.L_x_24877:
[----:B------:R-:W-:Y:S05]  /*4990*/  BSYNC B0 ;  /* 0x0000000000007941 */ /* 0x000fea0003800000 */
.L_x_24876:
        /* <DEDUP_REMOVED lines=18> */
.L_x_24888:
[----:B------:R-:W-:Y:S02]  /*4ac0*/  MOV R90, R152 ;  /* 0x00000098005a7202 */ /* 0x000fe40000000f00 */
.L_x_24889:
[----:B------:R-:W-:Y:S05]  /*4ad0*/  BSYNC B1 ;  /* 0x0000000000017941 */ /* 0x000fea0003800000 */
.L_x_24887:
        /* <DEDUP_REMOVED lines=16> */
.L_x_24893:
[----:B------:R-:W-:Y:S05]  /*4be0*/  BSYNC B2 ;  /* 0x0000000000027941 */ /* 0x000fea0003800000 */
.L_x_24892:
        /* <DEDUP_REMOVED lines=44> */
.L_x_24891:
[----:B------:R-:W-:Y:S05]  /*4eb0*/  BSYNC B1 ;  /* 0x0000000000017941 */ /* 0x000fea0003800000 */
.L_x_24890:
        /* <DEDUP_REMOVED lines=12> */
.L_x_24886:
[----:B------:R-:W-:Y:S05]  /*4f80*/  BSYNC B0 ;  /* 0x0000000000007941 */ /* 0x000fea0003800000 */
.L_x_24885:
        /* <DEDUP_REMOVED lines=18> */
.L_x_24897:
[----:B------:R-:W-:Y:S02]  /*50b0*/  MOV R92, R152 ;  /* 0x00000098005c7202 */ /* 0x000fe40000000f00 */
.L_x_24898:
[----:B------:R-:W-:Y:S05]  /*50c0*/  BSYNC B1 ;  /* 0x0000000000017941 */ /* 0x000fea0003800000 */
.L_x_24896:
        /* <DEDUP_REMOVED lines=16> */
.L_x_24902:
[----:B------:R-:W-:Y:S05]  /*51d0*/  BSYNC B2 ;  /* 0x0000000000027941 */ /* 0x000fea0003800000 */
.L_x_24901:
        /* <DEDUP_REMOVED lines=44> */
.L_x_24900:
[----:B------:R-:W-:Y:S05]  /*54a0*/  BSYNC B1 ;  /* 0x0000000000017941 */ /* 0x000fea0003800000 */
.L_x_24899:
        /* <DEDUP_REMOVED lines=12> */
.L_x_24895:
[----:B------:R-:W-:Y:S05]  /*5570*/  BSYNC B0 ;  /* 0x0000000000007941 */ /* 0x000fea0003800000 */
.L_x_24894:
        /* <DEDUP_REMOVED lines=18> */
.L_x_24906:
[----:B------:R-:W-:Y:S02]  /*56a0*/  MOV R92, R152 ;  /* 0x00000098005c7202 */ /* 0x000fe40000000f00 */
.L_x_24907:
[----:B------:R-:W-:Y:S05]  /*56b0*/  BSYNC B1 ;  /* 0x0000000000017941 */ /* 0x000fea0003800000 */
.L_x_24905:
        /* <DEDUP_REMOVED lines=16> */
.L_x_24911:
[----:B------:R-:W-:Y:S05]  /*57c0*/  BSYNC B2 ;  /* 0x0000000000027941 */ /* 0x000fea0003800000 */
.L_x_24910:
        /* <DEDUP_REMOVED lines=44> */
.L_x_24909:
[----:B------:R-:W-:Y:S05]  /*5a90*/  BSYNC B1 ;  /* 0x0000000000017941 */ /* 0x000fea0003800000 */
.L_x_24908:
[----:B------:R-:W0:Y:S01]  /*5aa0*/  I2F.U32 R84, R92 ;  /* 0x0000005c00547306 */ /* 0x000e220000201000 */
[----:B------:R-:W-:Y:S01]  /*5ab0*/  HADD2.F32 R87, -RZ, R70.H0_H0 ;  /* 0x20000046ff577230 */ /* 0x000fe20000004100 */
        /* <DEDUP_REMOVED lines=10> */
.L_x_24904:
[----:B------:R-:W-:Y:S05]  /*5b60*/  BSYNC B0 ;  /* 0x0000000000007941 */ /* 0x000fea0003800000 */
.L_x_24903:
        /* <DEDUP_REMOVED lines=18> */
.L_x_24915:
[----:B------:R-:W-:Y:S02]  /*5c90*/  MOV R94, R152 ;  /* 0x00000098005e7202 */ /* 0x000fe40000000f00 */
.L_x_24916:
[----:B------:R-:W-:Y:S05]  /*5ca0*/  BSYNC B1 ;  /* 0x0000000000017941 */ /* 0x000fea0003800000 */
.L_x_24914:
        /* <DEDUP_REMOVED lines=16> */
.L_x_24920:
[----:B------:R-:W-:Y:S05]  /*5db0*/  BSYNC B2 ;  /* 0x0000000000027941 */ /* 0x000fea0003800000 */
.L_x_24919:
        /* <DEDUP_REMOVED lines=44> */
.L_x_24918:
[----:B------:R-:W-:Y:S05]  /*6080*/  BSYNC B1 ;  /* 0x0000000000017941 */ /* 0x000fea0003800000 */
.L_x_24917:
[----:B------:R-:W0:Y:S01]  /*6090*/  I2F.U32 R85, R94 ;  /* 0x0000005e00557306 */ /* 0x000e220000201000 */
[----:B------:R-:W-:Y:S01]  /*60a0*/  HADD2.F32 R88, -RZ, R70.H1_H1 ;  /* 0x30000046ff587230 */ /* 0x000fe20000004100 */
        /* <DEDUP_REMOVED lines=10> */
.L_x_24913:
[----:B------:R-:W-:Y:S05]  /*6150*/  BSYNC B0 ;  /* 0x0000000000007941 */ /* 0x000fea0003800000 */
.L_x_24912:
        /* <DEDUP_REMOVED lines=18> */
.L_x_24924:
[----:B------:R-:W-:Y:S02]  /*6280*/  MOV R94, R152 ;  /* 0x00000098005e7202 */ /* 0x000fe40000000f00 */
.L_x_24925:
[----:B------:R-:W-:Y:S05]  /*6290*/  BSYNC B1 ;  /* 0x0000000000017941 */ /* 0x000fea0003800000 */
.L_x_24923:
        /* <DEDUP_REMOVED lines=16> */
.L_x_24929:
[----:B------:R-:W-:Y:S05]  /*63a0*/  BSYNC B2 ;  /* 0x0000000000027941 */ /* 0x000fea0003800000 */
.L_x_24928:
        /* <DEDUP_REMOVED lines=44> */
.L_x_24927:
[----:B------:R-:W-:Y:S05]  /*6670*/  BSYNC B1 ;  /* 0x0000000000017941 */ /* 0x000fea0003800000 */
.L_x_24926:
        /* <DEDUP_REMOVED lines=12> */
.L_x_24922:
[----:B------:R-:W-:Y:S05]  /*6740*/  BSYNC B0 ;  /* 0x0000000000007941 */ /* 0x000fea0003800000 */
.L_x_24921:
        /* <DEDUP_REMOVED lines=18> */
.L_x_24933:
[----:B------:R-:W-:Y:S02]  /*6870*/  MOV R97, R152 ;  /* 0x0000009800617202 */ /* 0x000fe40000000f00 */
.L_x_24934:
[----:B------:R-:W-:Y:S05]  /*6880*/  BSYNC B1 ;  /* 0x0000000000017941 */ /* 0x000fea0003800000 */
.L_x_24932:
        /* <DEDUP_REMOVED lines=16> */
.L_x_24938:
[----:B------:R-:W-:Y:S05]  /*6990*/  BSYNC B2 ;  /* 0x0000000000027941 */ /* 0x000fea0003800000 */
.L_x_24937:
        /* <DEDUP_REMOVED lines=44> */
.L_x_24936:
[----:B------:R-:W-:Y:S05]  /*6c60*/  BSYNC B1 ;  /* 0x0000000000017941 */ /* 0x000fea0003800000 */
.L_x_24935:
        /* <DEDUP_REMOVED lines=12> */
.L_x_24931:
[----:B------:R-:W-:Y:S05]  /*6d30*/  BSYNC B0 ;  /* 0x0000000000007941 */ /* 0x000fea0003800000 */
.L_x_24930:
        /* <DEDUP_REMOVED lines=29> */
.L_x_24940:
[----:B------:R-:W-:Y:S05]  /*6f10*/  BSYNC B0 ;  /* 0x0000000000007941 */ /* 0x000fea0003800000 */
.L_x_24939:
        /* <DEDUP_REMOVED lines=22> */
.L_x_24944:
[----:B------:R-:W-:Y:S02]  /*7080*/  MOV R96, R152 ;  /* 0x0000009800607202 */ /* 0x000fe40000000f00 */
.L_x_24945:
[----:B------:R-:W-:Y:S05]  /*7090*/  BSYNC B1 ;  /* 0x0000000000017941 */ /* 0x000fea0003800000 */
.L_x_24943:
        /* <DEDUP_REMOVED lines=16> */
.L_x_24949:
[----:B------:R-:W-:Y:S05]  /*71a0*/  BSYNC B2 ;  /* 0x0000000000027941 */ /* 0x000fea0003800000 */
.L_x_24948:
        /* <DEDUP_REMOVED lines=44> */
.L_x_24947:
[----:B------:R-:W-:Y:S05]  /*7470*/  BSYNC B1 ;  /* 0x0000000000017941 */ /* 0x000fea0003800000 */
.L_x_24946:
        /* <DEDUP_REMOVED lines=12> */
.L_x_24942:
[----:B0-----:R-:W-:Y:S05]  /*7540*/  BSYNC B0 ;  /* 0x0000000000007941 */ /* 0x001fea0003800000 */
.L_x_24941:
        /* <DEDUP_REMOVED lines=18> */
.L_x_24953:
[----:B------:R-:W-:Y:S02]  /*7670*/  MOV R98, R152 ;  /* 0x0000009800627202 */ /* 0x000fe40000000f00 */
.L_x_24954:
[----:B------:R-:W-:Y:S05]  /*7680*/  BSYNC B1 ;  /* 0x0000000000017941 */ /* 0x000fea0003800000 */
.L_x_24952:
        /* <DEDUP_REMOVED lines=16> */
.L_x_24958:
[----:B------:R-:W-:Y:S05]  /*7790*/  BSYNC B2 ;  /* 0x0000000000027941 */ /* 0x000fea0003800000 */
.L_x_24957:
        /* <DEDUP_REMOVED lines=44> */
.L_x_24956:
[----:B------:R-:W-:Y:S05]  /*7a60*/  BSYNC B1 ;  /* 0x0000000000017941 */ /* 0x000fea0003800000 */
.L_x_24955:
        /* <DEDUP_REMOVED lines=12> */
.L_x_24951:
[----:B------:R-:W-:Y:S05]  /*7b30*/  BSYNC B0 ;  /* 0x0000000000007941 */ /* 0x000fea0003800000 */
.L_x_24950:
        /* <DEDUP_REMOVED lines=18> */
.L_x_24962:
[----:B------:R-:W-:Y:S02]  /*7c60*/  MOV R98, R152 ;  /* 0x0000009800627202 */ /* 0x000fe40000000f00 */
.L_x_24963:
[----:B------:R-:W-:Y:S05]  /*7c70*/  BSYNC B1 ;  /* 0x0000000000017941 */ /* 0x000fea0003800000 */
.L_x_24961:
        /* <DEDUP_REMOVED lines=16> */
.L_x_24967:
[----:B------:R-:W-:Y:S05]  /*7d80*/  BSYNC B2 ;  /* 0x0000000000027941 */ /* 0x000fea0003800000 */
.L_x_24966:
        /* <DEDUP_REMOVED lines=44> */
.L_x_24965:
[----:B------:R-:W-:Y:S05]  /*8050*/  BSYNC B1 ;  /* 0x0000000000017941 */ /* 0x000fea0003800000 */
.L_x_24964:
        /* <DEDUP_REMOVED lines=12> */
.L_x_24960:
[----:B------:R-:W-:Y:S05]  /*8120*/  BSYNC B0 ;  /* 0x0000000000007941 */ /* 0x000fea0003800000 */
.L_x_24959:
        /* <DEDUP_REMOVED lines=18> */
.L_x_24971:
[----:B------:R-:W-:Y:S02]  /*8250*/  MOV R100, R152 ;  /* 0x0000009800647202 */ /* 0x000fe40000000f00 */
.L_x_24972:
[----:B------:R-:W-:Y:S05]  /*8260*/  BSYNC B1 ;  /* 0x0000000000017941 */ /* 0x000fea0003800000 */
.L_x_24970:
        /* <DEDUP_REMOVED lines=16> */
.L_x_24976:
[----:B------:R-:W-:Y:S05]  /*8370*/  BSYNC B2 ;  /* 0x0000000000027941 */ /* 0x000fea0003800000 */
.L_x_24975:
        /* <DEDUP_REMOVED lines=44> */
.L_x_24974:
[----:B------:R-:W-:Y:S05]  /*8640*/  BSYNC B1 ;  /* 0x0000000000017941 */ /* 0x000fea0003800000 */
.L_x_24973:
        /* <DEDUP_REMOVED lines=12> */
.L_x_24969:
[----:B------:R-:W-:Y:S05]  /*8710*/  BSYNC B0 ;  /* 0x0000000000007941 */ /* 0x000fea0003800000 */
.L_x_24968:
        /* <DEDUP_REMOVED lines=18> */
.L_x_24980:
[----:B------:R-:W-:Y:S02]  /*8840*/  MOV R100, R152 ;  /* 0x0000009800647202 */ /* 0x000fe40000000f00 */
.L_x_24981:
[----:B------:R-:W-:Y:S05]  /*8850*/  BSYNC B1 ;  /* 0x0000000000017941 */ /* 0x000fea0003800000 */
.L_x_24979:
        /* <DEDUP_REMOVED lines=16> */
.L_x_24985:
[----:B------:R-:W-:Y:S05]  /*8960*/  BSYNC B2 ;  /* 0x0000000000027941 */ /* 0x000fea0003800000 */
.L_x_24984:
        /* <DEDUP_REMOVED lines=44> */
.L_x_24983:
[----:B------:R-:W-:Y:S05]  /*8c30*/  BSYNC B1 ;  /* 0x0000000000017941 */ /* 0x000fea0003800000 */
.L_x_24982:
        /* <DEDUP_REMOVED lines=12> */
.L_x_24978:
[----:B------:R-:W-:Y:S05]  /*8d00*/  BSYNC B0 ;  /* 0x0000000000007941 */ /* 0x000fea0003800000 */
.L_x_24977:
        /* <DEDUP_REMOVED lines=18> */
.L_x_24989:
[----:B------:R-:W-:Y:S02]  /*8e30*/  MOV R102, R152 ;  /* 0x0000009800667202 */ /* 0x000fe40000000f00 */
.L_x_24990:
[----:B------:R-:W-:Y:S05]  /*8e40*/  BSYNC B1 ;  /* 0x0000000000017941 */ /* 0x000fea0003800000 */
.L_x_24988:
        /* <DEDUP_REMOVED lines=16> */
.L_x_24994:
[----:B------:R-:W-:Y:S05]  /*8f50*/  BSYNC B2 ;  /* 0x0000000000027941 */ /* 0x000fea0003800000 */
.L_x_24993:
        /* <DEDUP_REMOVED lines=44> */
.L_x_24992:
[----:B------:R-:W-:Y:S05]  /*9220*/  BSYNC B1 ;  /* 0x0000000000017941 */ /* 0x000fea0003800000 */
.L_x_24991:
        /* <DEDUP_REMOVED lines=12> */
.L_x_24987:
[----:B------:R-:W-:Y:S05]  /*92f0*/  BSYNC B0 ;  /* 0x0000000000007941 */ /* 0x000fea0003800000 */
.L_x_24986:
        /* <DEDUP_REMOVED lines=18> */
.L_x_24998:
[----:B------:R-:W-:Y:S02]  /*9420*/  MOV R102, R152 ;  /* 0x0000009800667202 */ /* 0x000fe40000000f00 */
.L_x_24999:
[----:B------:R-:W-:Y:S05]  /*9430*/  BSYNC B1 ;  /* 0x0000000000017941 */ /* 0x000fea0003800000 */
.L_x_24997:
        /* <DEDUP_REMOVED lines=16> */
.L_x_25003:
[----:B------:R-:W-:Y:S05]  /*9540*/  BSYNC B2 ;  /* 0x0000000000027941 */ /* 0x000fea0003800000 */
.L_x_25002:
        /* <DEDUP_REMOVED lines=44> */
.L_x_25001:
[----:B------:R-:W-:Y:S05]  /*9810*/  BSYNC B1 ;  /* 0x0000000000017941 */ /* 0x000fea0003800000 */
.L_x_25000:
        /* <DEDUP_REMOVED lines=12> */
.L_x_24996:
[----:B------:R-:W-:Y:S05]  /*98e0*/  BSYNC B0 ;  /* 0x0000000000007941 */ /* 0x000fea0003800000 */
.L_x_24995:
        /* <DEDUP_REMOVED lines=18> */
.L_x_25007:
[----:B------:R-:W-:Y:S02]  /*9a10*/  MOV R105, R152 ;  /* 0x0000009800697202 */ /* 0x000fe40000000f00 */
.L_x_25008:
[----:B------:R-:W-:Y:S05]  /*9a20*/  BSYNC B1 ;  /* 0x0000000000017941 */ /* 0x000fea0003800000 */
.L_x_25006:
        /* <DEDUP_REMOVED lines=16> */
.L_x_25012:
[----:B------:R-:W-:Y:S05]  /*9b30*/  BSYNC B2 ;  /* 0x0000000000027941 */ /* 0x000fea0003800000 */
.L_x_25011:
        /* <DEDUP_REMOVED lines=44> */
.L_x_25010:
[----:B------:R-:W-:Y:S05]  /*9e00*/  BSYNC B1 ;  /* 0x0000000000017941 */ /* 0x000fea0003800000 */
.L_x_25009:
        /* <DEDUP_REMOVED lines=12> */
.L_x_25005:
[----:B------:R-:W-:Y:S05]  /*9ed0*/  BSYNC B0 ;  /* 0x0000000000007941 */ /* 0x000fea0003800000 */
.L_x_25004:
        /* <DEDUP_REMOVED lines=12> */
[----:B------:R-:W-:Y:S02]  /*9fa0*/  LOP3.LUT R100, R139, 0xff, RZ, 0xc0, !PT ;  /* 0x000000ff8b647812 */ /* 0x000fe400078ec0ff */
[----:B------:R-:W-:Y:S02]  /*9fb0*/  PRMT R96, R97, 0x4210, R96 ;  /* 0x0000421061607816 */ /* 0x000fe40000000060 */
[----:B------:R-:W-:Y:S01]  /*9fc0*/  PRMT R97, R141, 0x7104, RZ ;  /* 0x000071048d617816 */ /* 0x000fe200000000ff */
[----:B------:R-:W-:Y:S01]  /*9fd0*/  IMAD.WIDE.U32 R100, R100, 0x1000000, RZ ;  /* 0x0100000064647825 */ /* 0x000fe200078e00ff */
[----:B------:R-:W-:-:S02]  /*9fe0*/  LOP3.LUT R98, R138, 0xff, RZ, 0xc0, !PT ;  /* 0x000000ff8a627812 */ /* 0x000fc400078ec0ff */
[----:B------:R-:W-:Y:S02]  /*9ff0*/  LOP3.LUT R97, R96, 0xff00, R97, 0xf8, !PT ;  /* 0x0000ff0060617812 */ /* 0x000fe400078ef861 */
[----:B------:R-:W-:Y:S01]  /*a000*/  LOP3.LUT R96, R137, 0xff, RZ, 0xc0, !PT ;  /* 0x000000ff89607812 */ /* 0x000fe200078ec0ff */
[----:B------:R-:W-:Y:S01]  /*a010*/  IMAD.WIDE.U32 R98, R98, 0x10000, RZ ;  /* 0x0001000062627825 */ /* 0x000fe200078e00ff */
        /* <DEDUP_REMOVED lines=9> */
.L_x_25014:
[----:B------:R-:W-:Y:S05]  /*a0b0*/  BSYNC B0 ;  /* 0x0000000000007941 */ /* 0x000fea0003800000 */
.L_x_25013:
        /* <DEDUP_REMOVED lines=22> */
.L_x_25018:
[----:B------:R-:W-:Y:S02]  /*a220*/  MOV R104, R152 ;  /* 0x0000009800687202 */ /* 0x000fe40000000f00 */
.L_x_25019:
[----:B------:R-:W-:Y:S05]  /*a230*/  BSYNC B1 ;  /* 0x0000000000017941 */ /* 0x000fea0003800000 */
.L_x_25017:
        /* <DEDUP_REMOVED lines=16> */
.L_x_25023:
[----:B------:R-:W-:Y:S05]  /*a340*/  BSYNC B2 ;  /* 0x0000000000027941 */ /* 0x000fea0003800000 */
.L_x_25022:
        /* <DEDUP_REMOVED lines=44> */
.L_x_25021:
[----:B------:R-:W-:Y:S05]  /*a610*/  BSYNC B1 ;  /* 0x0000000000017941 */ /* 0x000fea0003800000 */
.L_x_25020:
        /* <DEDUP_REMOVED lines=12> */
.L_x_25016:
[----:B0-----:R-:W-:Y:S05]  /*a6e0*/  BSYNC B0 ;  /* 0x0000000000007941 */ /* 0x001fea0003800000 */
.L_x_25015:
        /* <DEDUP_REMOVED lines=18> */
.L_x_25027:
[----:B------:R-:W-:Y:S02]  /*a810*/  MOV R107, R152 ;  /* 0x00000098006b7202 */ /* 0x000fe40000000f00 */
.L_x_25028:
[----:B------:R-:W-:Y:S05]  /*a820*/  BSYNC B1 ;  /* 0x0000000000017941 */ /* 0x000fea0003800000 */
.L_x_25026:
        /* <DEDUP_REMOVED lines=16> */
.L_x_25032:
[----:B------:R-:W-:Y:S05]  /*a930*/  BSYNC B2 ;  /* 0x0000000000027941 */ /* 0x000fea0003800000 */
.L_x_25031:
        /* <DEDUP_REMOVED lines=44> */
.L_x_25030:
[----:B------:R-:W-:Y:S05]  /*ac00*/  BSYNC B1 ;  /* 0x0000000000017941 */ /* 0x000fea0003800000 */
.L_x_25029:
        /* <DEDUP_REMOVED lines=12> */
.L_x_25025:
[----:B------:R-:W-:Y:S05]  /*acd0*/  BSYNC B0 ;  /* 0x0000000000007941 */ /* 0x000fea0003800000 */
.L_x_25024:
        /* <DEDUP_REMOVED lines=18> */
.L_x_25036:
[----:B------:R-:W-:Y:S02]  /*ae00*/  MOV R107, R152 ;  /* 0x00000098006b7202 */ /* 0x000fe40000000f00 */
.L_x_25037:
[----:B------:R-:W-:Y:S05]  /*ae10*/  BSYNC B1 ;  /* 0x0000000000017941 */ /* 0x000fea0003800000 */
.L_x_25035:
        /* <DEDUP_REMOVED lines=16> */
.L_x_25041:
[----:B------:R-:W-:Y:S05]  /*af20*/  BSYNC B2 ;  /* 0x0000000000027941 */ /* 0x000fea0003800000 */
.L_x_25040:
        /* <DEDUP_REMOVED lines=44> */
.L_x_25039:
[----:B------:R-:W-:Y:S05]  /*b1f0*/  BSYNC B1 ;  /* 0x0000000000017941 */ /* 0x000fea0003800000 */
.L_x_25038:
        /* <DEDUP_REMOVED lines=12> */
.L_x_25034:
[----:B------:R-:W-:Y:S05]  /*b2c0*/  BSYNC B0 ;  /* 0x0000000000007941 */ /* 0x000fea0003800000 */
.L_x_25033:
        /* <DEDUP_REMOVED lines=18> */
.L_x_25045:
[----:B------:R-:W-:Y:S02]  /*b3f0*/  MOV R107, R152 ;  /* 0x00000098006b7202 */ /* 0x000fe40000000f00 */
.L_x_25046:
[----:B------:R-:W-:Y:S05]  /*b400*/  BSYNC B1 ;  /* 0x0000000000017941 */ /* 0x000fea0003800000 */
.L_x_25044:
        /* <DEDUP_REMOVED lines=16> */
.L_x_25050:
[----:B------:R-:W-:Y:S05]  /*b510*/  BSYNC B2 ;  /* 0x0000000000027941 */ /* 0x000fea0003800000 */
.L_x_25049:
        /* <DEDUP_REMOVED lines=44> */
.L_x_25048:
[----:B------:R-:W-:Y:S05]  /*b7e0*/  BSYNC B1 ;  /* 0x0000000000017941 */ /* 0x000fea0003800000 */
.L_x_25047:
        /* <DEDUP_REMOVED lines=12> */
.L_x_25043:
[----:B------:R-:W-:Y:S05]  /*b8b0*/  BSYNC B0 ;  /* 0x0000000000007941 */ /* 0x000fea0003800000 */
.L_x_25042:
        /* <DEDUP_REMOVED lines=18> */
.L_x_25054:
[----:B------:R-:W-:Y:S02]  /*b9e0*/  MOV R107, R152 ;  /* 0x00000098006b7202 */ /* 0x000fe40000000f00 */
.L_x_25055:
[----:B------:R-:W-:Y:S05]  /*b9f0*/  BSYNC B1 ;  /* 0x0000000000017941 */ /* 0x000fea0003800000 */
.L_x_25053:
        /* <DEDUP_REMOVED lines=16> */
.L_x_25059:
[----:B------:R-:W-:Y:S05]  /*bb00*/  BSYNC B2 ;  /* 0x0000000000027941 */ /* 0x000fea0003800000 */
.L_x_25058:
        /* <DEDUP_REMOVED lines=44> */
.L_x_25057:
[----:B------:R-:W-:Y:S05]  /*bdd0*/  BSYNC B1 ;  /* 0x0000000000017941 */ /* 0x000fea0003800000 */
.L_x_25056:
        /* <DEDUP_REMOVED lines=12> */
.L_x_25052:
[----:B------:R-:W-:Y:S05]  /*bea0*/  BSYNC B0 ;  /* 0x0000000000007941 */ /* 0x000fea0003800000 */
.L_x_25051:
        /* <DEDUP_REMOVED lines=18> */
.L_x_25063:
[----:B------:R-:W-:Y:S02]  /*bfd0*/  MOV R107, R152 ;  /* 0x00000098006b7202 */ /* 0x000fe40000000f00 */
.L_x_25064:
[----:B------:R-:W-:Y:S05]  /*bfe0*/  BSYNC B1 ;  /* 0x0000000000017941 */ /* 0x000fea0003800000 */
.L_x_25062:
        /* <DEDUP_REMOVED lines=16> */
.L_x_25068:
[----:B------:R-:W-:Y:S05]  /*c0f0*/  BSYNC B2 ;  /* 0x0000000000027941 */ /* 0x000fea0003800000 */
.L_x_25067:
        /* <DEDUP_REMOVED lines=44> */
.L_x_25066:
[----:B------:R-:W-:Y:S05]  /*c3c0*/  BSYNC B1 ;  /* 0x0000000000017941 */ /* 0x000fea0003800000 */
.L_x_25065:
        /* <DEDUP_REMOVED lines=12> */
.L_x_25061:
[----:B------:R-:W-:Y:S05]  /*c490*/  BSYNC B0 ;  /* 0x0000000000007941 */ /* 0x000fea0003800000 */
.L_x_25060:
        /* <DEDUP_REMOVED lines=18> */
.L_x_25072:
[----:B------:R-:W-:Y:S02]  /*c5c0*/  MOV R107, R152 ;  /* 0x00000098006b7202 */ /* 0x000fe40000000f00 */
.L_x_25073:
[----:B------:R-:W-:Y:S05]  /*c5d0*/  BSYNC B1 ;  /* 0x0000000000017941 */ /* 0x000fea0003800000 */
.L_x_25071:
        /* <DEDUP_REMOVED lines=16> */
.L_x_25077:
[----:B------:R-:W-:Y:S05]  /*c6e0*/  BSYNC B2 ;  /* 0x0000000000027941 */ /* 0x000fea0003800000 */
.L_x_25076:
        /* <DEDUP_REMOVED lines=38> */
[----:B------:R-:W-:Y:S01]  /*c950*/  IMAD.MOV.U32 R152, RZ, RZ, R104 ;  /* 0x000000ffff987224 */ /* 0x000fe200078e0068 */
[----:B------:R-:W-:Y:S01]  /*c960*/  LOP3.LUT R147, R105, UR25, R102, 0x96, !PT ;  /* 0x0000001969937c12 */ /* 0x000fe2000f8e9666 */
[----:B------:R-:W-:Y:S01]  /*c970*/  IMAD.WIDE.U32 R102, R103, -0x2daee0ad, RZ ;  /* 0xd2511f5367667825 */ /* 0x000fe200078e00ff */
[----:B------:R-:W-:-:S03]  /*c980*/  HFMA2.MMA R104, -RZ, RZ, 0, 0 ;  /* 0x00000000ff687435 */ /* 0x000fc600000001ff */
[----:B------:R-:W-:Y:S01]  /*c990*/  IMAD.MOV.U32 R150, RZ, RZ, R102 ;  /* 0x000000ffff967224 */ /* 0x000fe200078e0066 */
[----:B------:R-:W-:Y:S02]  /*c9a0*/  LOP3.LUT R148, R103, UR26, R148, 0x96, !PT ;  /* 0x0000001a67947c12 */ /* 0x000fe4000f8e9694 */
.L_x_25075:
[----:B------:R-:W-:Y:S05]  /*c9b0*/  BSYNC B1 ;  /* 0x0000000000017941 */ /* 0x000fea0003800000 */
.L_x_25074:
[----:B------:R-:W0:Y:S01]  /*c9c0*/  I2F.U32 R102, R107 ;  /* 0x0000006b00667306 */ /* 0x000e220000201000 */
[----:B------:R-:W-:Y:S01]  /*c9d0*/  IMAD.MOV.U32 R103, RZ, RZ, 0x2f800000 ;  /* 0x2f800000ff677424 */ /* 0x000fe200078e00ff */
[----:B------:R-:W-:-:S05]  /*c9e0*/  HADD2.F32 R105, -RZ, R71.H0_H0 ;  /* 0x20000047ff697230 */ /* 0x000fca0000004100 */
[----:B------:R-:W-:Y:S02]  /*c9f0*/  FMUL.FTZ R105, R105, c[0x0][0x1ec] ;  /* 0x00007b0069697a20 */ /* 0x000fe40000410000 */
[----:B0-----:R-:W-:Y:S01]  /*ca00*/  FFMA.FTZ R102, R102, R103, 1.1641532182693481445e-10 ;  /* 0x2f00000066667423 */ /* 0x001fe20000010067 */
[----:B------:R-:W-:-:S04]  /*ca10*/  HADD2.F32 R103, -RZ, R27.H0_H0 ;  /* 0x2000001bff677230 */ /* 0x000fc80000004100 */
[----:B------:R-:W-:Y:S01]  /*ca20*/  FSETP.GTU.FTZ.AND P1, PT, R102, c[0x0][0x1e4], PT ;  /* 0x0000790066007a0b */ /* 0x000fe20003f3c000 */
[----:B------:R-:W-:-:S03]  /*ca30*/  FMUL.FTZ R102, R105, c[0x0][0x1e8] ;  /* 0x00007a0069667a20 */ /* 0x000fc60000410000 */
[----:B------:R-:W-:Y:S02]  /*ca40*/  SEL R142, RZ, 0x1, P1 ;  /* 0x00000001ff8e7807 */ /* 0x000fe40000800000 */
[----:B------:R-:W-:-:S05]  /*ca50*/  FSEL R102, R102, RZ, !P1 ;  /* 0x000000ff66667208 */ /* 0x000fca0004800000 */
[----:B------:R-:W-:-:S04]  /*ca60*/  FMUL.FTZ R102, R102, R103 ;  /* 0x0000006766667220 */ /* 0x000fc80000410000 */
[----:B------:R-:W-:Y:S02]  /*ca70*/  @P0 FADD.FTZ R102, R66, R102 ;  /* 0x0000006642660221 */ /* 0x000fe40000010000 */
.L_x_25070:
[----:B------:R-:W-:Y:S05]  /*ca80*/  BSYNC B0 ;  /* 0x0000000000007941 */ /* 0x000fea0003800000 */
.L_x_25069:
        /* <DEDUP_REMOVED lines=18> */
.L_x_25081:
[----:B------:R-:W-:Y:S02]  /*cbb0*/  MOV R107, R152 ;  /* 0x00000098006b7202 */ /* 0x000fe40000000f00 */
.L_x_25082:
[----:B------:R-:W-:Y:S05]  /*cbc0*/  BSYNC B1 ;  /* 0x0000000000017941 */ /* 0x000fea0003800000 */
.L_x_25080:
        /* <DEDUP_REMOVED lines=16> */
.L_x_25086:
[----:B------:R-:W-:Y:S05]  /*ccd0*/  BSYNC B2 ;  /* 0x0000000000027941 */ /* 0x000fea0003800000 */
.L_x_25085:
        /* <DEDUP_REMOVED lines=44> */
.L_x_25084:
[----:B------:R-:W-:Y:S05]  /*cfa0*/  BSYNC B1 ;  /* 0x0000000000017941 */ /* 0x000fea0003800000 */
.L_x_25083:
[----:B------:R-:W0:Y:S01]  /*cfb0*/  I2F.U32 R103, R107 ;  /* 0x0000006b00677306 */ /* 0x000e220000201000 */
[----:B------:R-:W-:-:S04]  /*cfc0*/  IMAD.MOV.U32 R104, RZ, RZ, 0x2f800000 ;  /* 0x2f800000ff687424 */ /* 0x000fc800078e00ff */
[----:B0-----:R-:W-:Y:S01]  /*cfd0*/  FFMA.FTZ R103, R103, R104, 1.1641532182693481445e-10 ;  /* 0x2f00000067677423 */ /* 0x001fe20000010068 */
[----:B------:R-:W-:-:S04]  /*cfe0*/  HADD2.F32 R104, -RZ, R71.H1_H1 ;  /* 0x30000047ff687230 */ /* 0x000fc80000004100 */
[----:B------:R-:W-:Y:S01]  /*cff0*/  FSETP.GTU.FTZ.AND P1, PT, R103, c[0x0][0x1e4], PT ;  /* 0x0000790067007a0b */ /* 0x000fe20003f3c000 */
[----:B------:R-:W-:-:S03]  /*d000*/  FMUL.FTZ R104, R104, c[0x0][0x1ec] ;  /* 0x00007b0068687a20 */ /* 0x000fc60000410000 */
[----:B------:R-:W-:Y:S01]  /*d010*/  SEL R143, RZ, 0x1, P1 ;  /* 0x00000001ff8f7807 */ /* 0x000fe20000800000 */
[----:B------:R-:W-:Y:S01]  /*d020*/  FMUL.FTZ R103, R104, c[0x0][0x1e8] ;  /* 0x00007a0068677a20 */ /* 0x000fe20000410000 */
[----:B------:R-:W-:-:S04]  /*d030*/  HADD2.F32 R104, -RZ, R27.H1_H1 ;  /* 0x3000001bff687230 */ /* 0x000fc80000004100 */
[----:B------:R-:W-:-:S05]  /*d040*/  FSEL R103, R103, RZ, !P1 ;  /* 0x000000ff67677208 */ /* 0x000fca0004800000 */
[----:B------:R-:W-:-:S04]  /*d050*/  FMUL.FTZ R103, R103, R104 ;  /* 0x0000006867677220 */ /* 0x000fc80000410000 */
[----:B------:R-:W-:Y:S02]  /*d060*/  @P0 FADD.FTZ R103, R67, R103 ;  /* 0x0000006743670221 */ /* 0x000fe40000010000 */
.L_x_25079:
[----:B------:R-:W-:Y:S05]  /*d070*/  BSYNC B0 ;  /* 0x0000000000007941 */ /* 0x000fea0003800000 */
.L_x_25078:
        /* <DEDUP_REMOVED lines=26> */
.L_x_25088:
[----:B------:R-:W-:Y:S05]  /*d220*/  BSYNC B0 ;  /* 0x0000000000007941 */ /* 0x000fea0003800000 */
.L_x_25087:
        /* <DEDUP_REMOVED lines=25> */
.L_x_25092:
[----:B------:R-:W-:Y:S02]  /*d3c0*/  MOV R111, R152 ;  /* 0x00000098006f7202 */ /* 0x000fe40000000f00 */
.L_x_25093:
[----:B------:R-:W-:Y:S05]  /*d3d0*/  BSYNC B1 ;  /* 0x0000000000017941 */ /* 0x000fea0003800000 */
.L_x_25091:
        /* <DEDUP_REMOVED lines=16> */
.L_x_25097:
[----:B------:R-:W-:Y:S05]  /*d4e0*/  BSYNC B2 ;  /* 0x0000000000027941 */ /* 0x000fea0003800000 */
.L_x_25096:
        /* <DEDUP_REMOVED lines=44> */
.L_x_25095:
[----:B------:R-:W-:Y:S05]  /*d7b0*/  BSYNC B1 ;  /* 0x0000000000017941 */ /* 0x000fea0003800000 */
.L_x_25094:
[----:B------:R-:W0:Y:S01]  /*d7c0*/  I2F.U32 R104, R111 ;  /* 0x0000006f00687306 */ /* 0x000e220000201000 */
[----:B------:R-:W-:Y:S01]  /*d7d0*/  IMAD.MOV.U32 R105, RZ, RZ, 0x2f800000 ;  /* 0x2f800000ff697424 */ /* 0x000fe200078e00ff */
[----:B-----5:R-:W-:-:S05]  /*d7e0*/  HADD2.F32 R106, -RZ, R68.H0_H0 ;  /* 0x20000044ff6a7230 */ /* 0x020fca0000004100 */
        /* <DEDUP_REMOVED lines=9> */
.L_x_25090:
[----:B0-----:R-:W-:Y:S05]  /*d880*/  BSYNC B0 ;  /* 0x0000000000007941 */ /* 0x001fea0003800000 */
.L_x_25089:
        /* <DEDUP_REMOVED lines=18> */
.L_x_25101:
[----:B------:R-:W-:Y:S02]  /*d9b0*/  MOV R128, R152 ;  /* 0x0000009800807202 */ /* 0x000fe40000000f00 */
.L_x_25102:
[----:B------:R-:W-:Y:S05]  /*d9c0*/  BSYNC B1 ;  /* 0x0000000000017941 */ /* 0x000fea0003800000 */
.L_x_25100:
        /* <DEDUP_REMOVED lines=16> */
.L_x_25106:
[----:B------:R-:W-:Y:S05]  /*dad0*/  BSYNC B2 ;  /* 0x0000000000027941 */ /* 0x000fea0003800000 */
.L_x_25105:
        /* <DEDUP_REMOVED lines=44> */
.L_x_25104:
[----:B------:R-:W-:Y:S05]  /*dda0*/  BSYNC B1 ;  /* 0x0000000000017941 */ /* 0x000fea0003800000 */
.L_x_25103:
[----:B------:R-:W0:Y:S01]  /*ddb0*/  I2F.U32 R105, R128 ;  /* 0x0000008000697306 */ /* 0x000e220000201000 */
[----:B------:R-:W-:-:S04]  /*ddc0*/  IMAD.MOV.U32 R106, RZ, RZ, 0x2f800000 ;  /* 0x2f800000ff6a7424 */ /* 0x000fc800078e00ff */
[----:B0-----:R-:W-:Y:S01]  /*ddd0*/  FFMA.FTZ R105, R105, R106, 1.1641532182693481445e-10 ;  /* 0x2f00000069697423 */ /* 0x001fe2000001006a */
[----:B-----5:R-:W-:-:S04]  /*dde0*/  HADD2.F32 R106, -RZ, R68.H1_H1 ;  /* 0x30000044ff6a7230 */ /* 0x020fc80000004100 */
        /* <DEDUP_REMOVED lines=8> */
.L_x_25099:
[----:B------:R-:W-:Y:S05]  /*de70*/  BSYNC B0 ;  /* 0x0000000000007941 */ /* 0x000fea0003800000 */
.L_x_25098:
        /* <DEDUP_REMOVED lines=18> */
.L_x_25110:
[----:B------:R-:W-:Y:S02]  /*dfa0*/  MOV R128, R152 ;  /* 0x0000009800807202 */ /* 0x000fe40000000f00 */
.L_x_25111:
[----:B------:R-:W-:Y:S05]  /*dfb0*/  BSYNC B1 ;  /* 0x0000000000017941 */ /* 0x000fea0003800000 */
.L_x_25109:
        /* <DEDUP_REMOVED lines=16> */
.L_x_25115:
[----:B------:R-:W-:Y:S05]  /*e0c0*/  BSYNC B2 ;  /* 0x0000000000027941 */ /* 0x000fea0003800000 */
.L_x_25114:
        /* <DEDUP_REMOVED lines=44> */
.L_x_25113:
[----:B------:R-:W-:Y:S05]  /*e390*/  BSYNC B1 ;  /* 0x0000000000017941 */ /* 0x000fea0003800000 */
.L_x_25112:
[----:B------:R-:W0:Y:S01]  /*e3a0*/  I2F.U32 R106, R128 ;  /* 0x00000080006a7306 */ /* 0x000e220000201000 */
[----:B------:R-:W-:-:S04]  /*e3b0*/  IMAD.MOV.U32 R107, RZ, RZ, 0x2f800000 ;  /* 0x2f800000ff6b7424 */ /* 0x000fc800078e00ff */
[----:B0-----:R-:W-:Y:S01]  /*e3c0*/  FFMA.FTZ R106, R106, R107, 1.1641532182693481445e-10 ;  /* 0x2f0000006a6a7423 */ /* 0x001fe2000001006b */
[----:B-----5:R-:W-:-:S04]  /*e3d0*/  HADD2.F32 R107, -RZ, R69.H0_H0 ;  /* 0x20000045ff6b7230 */ /* 0x020fc80000004100 */
[----:B------:R-:W-:Y:S01]  /*e3e0*/  FSETP.GTU.FTZ.AND P1, PT, R106, c[0x0][0x1e4], PT ;  /* 0x000079006a007a0b */ /* 0x000fe20003f3c000 */
[----:B------:R-:W-:-:S03]  /*e3f0*/  FMUL.FTZ R107, R107, c[0x0][0x1ec] ;  /* 0x00007b006b6b7a20 */ /* 0x000fc60000410000 */
[----:B------:R-:W-:Y:S01]  /*e400*/  SEL R138, RZ, 0x1, P1 ;  /* 0x00000001ff8a7807 */ /* 0x000fe20000800000 */
[----:B------:R-:W-:Y:S01]  /*e410*/  FMUL.FTZ R106, R107, c[0x0][0x1e8] ;  /* 0x00007a006b6a7a20 */ /* 0x000fe20000410000 */
[----:B------:R-:W-:-:S04]  /*e420*/  HADD2.F32 R107, -RZ, R21.H0_H0 ;  /* 0x20000015ff6b7230 */ /* 0x000fc80000004100 */
[----:B------:R-:W-:-:S05]  /*e430*/  FSEL R106, R106, RZ, !P1 ;  /* 0x000000ff6a6a7208 */ /* 0x000fca0004800000 */
[----:B------:R-:W-:-:S04]  /*e440*/  FMUL.FTZ R106, R106, R107 ;  /* 0x0000006b6a6a7220 */ /* 0x000fc80000410000 */
[----:B------:R-:W-:Y:S02]  /*e450*/  @P0 FADD.FTZ R106, R62, R106 ;  /* 0x0000006a3e6a0221 */ /* 0x000fe40000010000 */
.L_x_25108:
[----:B------:R-:W-:Y:S05]  /*e460*/  BSYNC B0 ;  /* 0x0000000000007941 */ /* 0x000fea0003800000 */
.L_x_25107:
        /* <DEDUP_REMOVED lines=18> */
.L_x_25119:
[----:B------:R-:W-:Y:S02]  /*e590*/  MOV R139, R152 ;  /* 0x00000098008b7202 */ /* 0x000fe40000000f00 */
.L_x_25120:
[----:B------:R-:W-:Y:S05]  /*e5a0*/  BSYNC B1 ;  /* 0x0000000000017941 */ /* 0x000fea0003800000 */
.L_x_25118:
        /* <DEDUP_REMOVED lines=16> */
.L_x_25124:
[----:B------:R-:W-:Y:S05]  /*e6b0*/  BSYNC B2 ;  /* 0x0000000000027941 */ /* 0x000fea0003800000 */
.L_x_25123:
        /* <DEDUP_REMOVED lines=44> */
.L_x_25122:
[----:B------:R-:W-:Y:S05]  /*e980*/  BSYNC B1 ;  /* 0x0000000000017941 */ /* 0x000fea0003800000 */
.L_x_25121:
[----:B------:R-:W0:Y:S01]  /*e990*/  I2F.U32 R107, R139 ;  /* 0x0000008b006b7306 */ /* 0x000e220000201000 */
[----:B------:R-:W-:-:S04]  /*e9a0*/  IMAD.MOV.U32 R108, RZ, RZ, 0x2f800000 ;  /* 0x2f800000ff6c7424 */ /* 0x000fc800078e00ff */
[----:B0-----:R-:W-:Y:S01]  /*e9b0*/  FFMA.FTZ R107, R107, R108, 1.1641532182693481445e-10 ;  /* 0x2f0000006b6b7423 */ /* 0x001fe2000001006c */
[----:B-----5:R-:W-:-:S04]  /*e9c0*/  HADD2.F32 R108, -RZ, R69.H1_H1 ;  /* 0x30000045ff6c7230 */ /* 0x020fc80000004100 */
[----:B------:R-:W-:Y:S01]  /*e9d0*/  FSETP.GTU.FTZ.AND P1, PT, R107, c[0x0][0x1e4], PT ;  /* 0x000079006b007a0b */ /* 0x000fe20003f3c000 */
[----:B------:R-:W-:-:S04]  /*e9e0*/  FMUL.FTZ R108, R108, c[0x0][0x1ec] ;  /* 0x00007b006c6c7a20 */ /* 0x000fc80000410000 */
[----:B------:R-:W-:Y:S01]  /*e9f0*/  FMUL.FTZ R107, R108, c[0x0][0x1e8] ;  /* 0x00007a006c6b7a20 */ /* 0x000fe20000410000 */
[----:B------:R-:W-:-:S04]  /*ea00*/  HADD2.F32 R108, -RZ, R21.H1_H1 ;  /* 0x30000015ff6c7230 */ /* 0x000fc80000004100 */
[----:B------:R-:W-:-:S05]  /*ea10*/  FSEL R107, R107, RZ, !P1 ;  /* 0x000000ff6b6b7208 */ /* 0x000fca0004800000 */
[----:B------:R-:W-:Y:S01]  /*ea20*/  FMUL.FTZ R107, R107, R108 ;  /* 0x0000006c6b6b7220 */ /* 0x000fe20000410000 */
[----:B------:R-:W-:-:S03]  /*ea30*/  SEL R108, RZ, 0x1, P1 ;  /* 0x00000001ff6c7807 */ /* 0x000fc60000800000 */
[----:B------:R-:W-:Y:S01]  /*ea40*/  @P0 FADD.FTZ R107, R63, R107 ;  /* 0x0000006b3f6b0221 */ /* 0x000fe20000010000 */
[----:B------:R-:W-:Y:S02]  /*ea50*/  PRMT R139, R108, 0x7610, R139 ;  /* 0x000076106c8b7816 */ /* 0x000fe4000000008b */
.L_x_25117:
[----:B------:R-:W-:Y:S05]  /*ea60*/  BSYNC B0 ;  /* 0x0000000000007941 */ /* 0x000fea0003800000 */
.L_x_25116:
        /* <DEDUP_REMOVED lines=18> */
.L_x_25128:
[----:B------:R-:W-:Y:S02]  /*eb90*/  MOV R128, R152 ;  /* 0x0000009800807202 */ /* 0x000fe40000000f00 */
.L_x_25129:
[----:B------:R-:W-:Y:S05]  /*eba0*/  BSYNC B1 ;  /* 0x0000000000017941 */ /* 0x000fea0003800000 */
.L_x_25127:
        /* <DEDUP_REMOVED lines=16> */
.L_x_25133:
[----:B------:R-:W-:Y:S05]  /*ecb0*/  BSYNC B2 ;  /* 0x0000000000027941 */ /* 0x000fea0003800000 */
.L_x_25132:
        /* <DEDUP_REMOVED lines=44> */
.L_x_25131:
[----:B------:R-:W-:Y:S05]  /*ef80*/  BSYNC B1 ;  /* 0x0000000000017941 */ /* 0x000fea0003800000 */
.L_x_25130:
[----:B------:R-:W0:Y:S01]  /*ef90*/  I2F.U32 R108, R128 ;  /* 0x00000080006c7306 */ /* 0x000e220000201000 */
[----:B------:R-:W-:-:S04]  /*efa0*/  IMAD.MOV.U32 R109, RZ, RZ, 0x2f800000 ;  /* 0x2f800000ff6d7424 */ /* 0x000fc800078e00ff */
[----:B0-----:R-:W-:Y:S01]  /*efb0*/  FFMA.FTZ R108, R108, R109, 1.1641532182693481445e-10 ;  /* 0x2f0000006c6c7423 */ /* 0x001fe2000001006d */
[----:B------:R-:W-:-:S04]  /*efc0*/  HADD2.F32 R109, -RZ, R70.H0_H0 ;  /* 0x20000046ff6d7230 */ /* 0x000fc80000004100 */
        /* <DEDUP_REMOVED lines=8> */
.L_x_25126:
[----:B------:R-:W-:Y:S05]  /*f050*/  BSYNC B0 ;  /* 0x0000000000007941 */ /* 0x000fea0003800000 */
.L_x_25125:
        /* <DEDUP_REMOVED lines=18> */
.L_x_25137:
[----:B------:R-:W-:Y:S02]  /*f180*/  MOV R141, R152 ;  /* 0x00000098008d7202 */ /* 0x000fe40000000f00 */
.L_x_25138:
[----:B------:R-:W-:Y:S05]  /*f190*/  BSYNC B1 ;  /* 0x0000000000017941 */ /* 0x000fea0003800000 */
.L_x_25136:
        /* <DEDUP_REMOVED lines=16> */
.L_x_25142:
[----:B------:R-:W-:Y:S05]  /*f2a0*/  BSYNC B2 ;  /* 0x0000000000027941 */ /* 0x000fea0003800000 */
.L_x_25141:
        /* <DEDUP_REMOVED lines=44> */
.L_x_25140:
[----:B------:R-:W-:Y:S05]  /*f570*/  BSYNC B1 ;  /* 0x0000000000017941 */ /* 0x000fea0003800000 */
.L_x_25139:
[----:B------:R-:W0:Y:S01]  /*f580*/  I2F.U32 R109, R141 ;  /* 0x0000008d006d7306 */ /* 0x000e220000201000 */
[----:B------:R-:W-:-:S04]  /*f590*/  IMAD.MOV.U32 R110, RZ, RZ, 0x2f800000 ;  /* 0x2f800000ff6e7424 */ /* 0x000fc800078e00ff */
[----:B0-----:R-:W-:Y:S01]  /*f5a0*/  FFMA.FTZ R109, R109, R110, 1.1641532182693481445e-10 ;  /* 0x2f0000006d6d7423 */ /* 0x001fe2000001006e */
[----:B------:R-:W-:-:S04]  /*f5b0*/  HADD2.F32 R110, -RZ, R70.H1_H1 ;  /* 0x30000046ff6e7230 */ /* 0x000fc80000004100 */
        /* <DEDUP_REMOVED lines=9> */
.L_x_25135:
[----:B------:R-:W-:Y:S05]  /*f650*/  BSYNC B0 ;  /* 0x0000000000007941 */ /* 0x000fea0003800000 */
.L_x_25134:
        /* <DEDUP_REMOVED lines=18> */
.L_x_25146:
[----:B------:R-:W-:Y:S02]  /*f780*/  MOV R142, R152 ;  /* 0x00000098008e7202 */ /* 0x000fe40000000f00 */
.L_x_25147:
[----:B------:R-:W-:Y:S05]  /*f790*/  BSYNC B1 ;  /* 0x0000000000017941 */ /* 0x000fea0003800000 */
.L_x_25145:
        /* <DEDUP_REMOVED lines=16> */
.L_x_25151:
[----:B------:R-:W-:Y:S05]  /*f8a0*/  BSYNC B2 ;  /* 0x0000000000027941 */ /* 0x000fea0003800000 */
.L_x_25150:
        /* <DEDUP_REMOVED lines=44> */
.L_x_25149:
[----:B------:R-:W-:Y:S05]  /*fb70*/  BSYNC B1 ;  /* 0x0000000000017941 */ /* 0x000fea0003800000 */
.L_x_25148:
[----:B------:R-:W0:Y:S01]  /*fb80*/  I2F.U32 R110, R142 ;  /* 0x0000008e006e7306 */ /* 0x000e220000201000 */
[----:B------:R-:W-:-:S04]  /*fb90*/  IMAD.MOV.U32 R111, RZ, RZ, 0x2f800000 ;  /* 0x2f800000ff6f7424 */ /* 0x000fc800078e00ff */
[----:B0-----:R-:W-:Y:S01]  /*fba0*/  FFMA.FTZ R110, R110, R111, 1.1641532182693481445e-10 ;  /* 0x2f0000006e6e7423 */ /* 0x001fe2000001006f */
[----:B------:R-:W-:-:S04]  /*fbb0*/  HADD2.F32 R111, -RZ, R71.H0_H0 ;  /* 0x20000047ff6f7230 */ /* 0x000fc80000004100 */
[----:B------:R-:W-:Y:S01]  /*fbc0*/  FSETP.GTU.FTZ.AND P1, PT, R110, c[0x0][0x1e4], PT ;  /* 0x000079006e007a0b */ /* 0x000fe20003f3c000 */
[----:B------:R-:W-:-:S04]  /*fbd0*/  FMUL.FTZ R111, R111, c[0x0][0x1ec] ;  /* 0x00007b006f6f7a20 */ /* 0x000fc80000410000 */
[----:B------:R-:W-:Y:S01]  /*fbe0*/  FMUL.FTZ R110, R111, c[0x0][0x1e8] ;  /* 0x00007a006f6e7a20 */ /* 0x000fe20000410000 */
[----:B------:R-:W-:-:S04]  /*fbf0*/  HADD2.F32 R111, -RZ, R23.H0_H0 ;  /* 0x20000017ff6f7230 */ /* 0x000fc80000004100 */
[----:B------:R-:W-:-:S05]  /*fc00*/  FSEL R110, R110, RZ, !P1 ;  /* 0x000000ff6e6e7208 */ /* 0x000fca0004800000 */
[----:B------:R-:W-:Y:S01]  /*fc10*/  FMUL.FTZ R110, R110, R111 ;  /* 0x0000006f6e6e7220 */ /* 0x000fe20000410000 */
[----:B------:R-:W-:-:S03]  /*fc20*/  SEL R111, RZ, 0x1, P1 ;  /* 0x00000001ff6f7807 */ /* 0x000fc60000800000 */
[----:B------:R-:W-:Y:S01]  /*fc30*/  @P0 FADD.FTZ R110, R66, R110 ;  /* 0x0000006e426e0221 */ /* 0x000fe20000010000 */
[----:B------:R-:W-:Y:S02]  /*fc40*/  PRMT R142, R111, 0x7610, R142 ;  /* 0x000076106f8e7816 */ /* 0x000fe4000000008e */
.L_x_25144:
[----:B------:R-:W-:Y:S05]  /*fc50*/  BSYNC B0 ;  /* 0x0000000000007941 */ /* 0x000fea0003800000 */
.L_x_25143:
        /* <DEDUP_REMOVED lines=18> */
.L_x_25155:
[----:B------:R-:W-:Y:S02]  /*fd80*/  MOV R143, R152 ;  /* 0x00000098008f7202 */ /* 0x000fe40000000f00 */
.L_x_25156:
[----:B------:R-:W-:Y:S05]  /*fd90*/  BSYNC B1 ;  /* 0x0000000000017941 */ /* 0x000fea0003800000 */
.L_x_25154:
        /* <DEDUP_REMOVED lines=16> */
.L_x_25160:
[----:B------:R-:W-:Y:S05]  /*fea0*/  BSYNC B2 ;  /* 0x0000000000027941 */ /* 0x000fea0003800000 */
.L_x_25159:
        /* <DEDUP_REMOVED lines=41> */
[----:B------:R-:W-:-:S04]  /*10140*/  IMAD.WIDE.U32 R128, R111, -0x2daee0ad, RZ ;  /* 0xd2511f536f807825 */ /* 0x000fc800078e00ff */
[----:B------:R-:W-:Y:S01]  /*10150*/  IMAD.MOV.U32 R150, RZ, RZ, R128 ;  /* 0x000000ffff967224 */ /* 0x000fe200078e0080 */
[----:B------:R-:W-:Y:S02]  /*10160*/  LOP3.LUT R148, R129, UR26, R148, 0x96, !PT ;  /* 0x0000001a81947c12 */ /* 0x000fe4000f8e9694 */
.L_x_25158:
[----:B------:R-:W-:Y:S05]  /*10170*/  BSYNC B1 ;  /* 0x0000000000017941 */ /* 0x000fea0003800000 */
.L_x_25157:
        /* <DEDUP_REMOVED lines=13> */
.L_x_25153:
[----:B------:R-:W-:Y:S05]  /*10250*/  BSYNC B0 ;  /* 0x0000000000007941 */ /* 0x000fea0003800000 */
.L_x_25152:
        /* <DEDUP_REMOVED lines=25> */
.L_x_25162:
[----:B------:R-:W-:Y:S05]  /*103f0*/  BSYNC B0 ;  /* 0x0000000000007941 */ /* 0x000fea0003800000 */
.L_x_25161:
        /* <DEDUP_REMOVED lines=48> */
.L_x_25169:
        /* <DEDUP_REMOVED lines=100> */
.L_x_25170:
        /* <DEDUP_REMOVED lines=12> */
[----:B0-----:R-:W-:Y:S01]  /*10e00*/  HFMA2.MMA R161, -RZ, RZ, 0, 0 ;  /* 0x00000000ffa17435 */ /* 0x001fe200000001ff */
[----:B------:R-:W-:Y:S02]  /*10e10*/  SHF.R.U32.HI R157, RZ, 0x5, R156 ;  /* 0x00000005ff9d7819 */ /* 0x000fe4000001169c */
[----:B------:R-:W-:Y:S01]  /*10e20*/  ULDC.U8 UR8, c[0x0][0x1f0] ;  /* 0x00007c0000087ab9 */ /* 0x000fe20000000000 */
[----:B------:R-:W-:Y:S01]  /*10e30*/  BSSY B0, `(.L_x_25165) ;  /* 0x0000100000007945 */ /* 0x000fe20003800000 */
[----:B------:R-:W-:Y:S01]  /*10e40*/  LOP3.LUT R157, R157, 0x3, RZ, 0xc0, !PT ;  /* 0x000000039d9d7812 */ /* 0x000fe200078ec0ff */
[----:B------:R-:W-:-:S03]  /*10e50*/  @!P1 IMAD.MOV.U32 R161, RZ, RZ, 0x500 ;  /* 0x00000500ffa19424 */ /* 0x000fc600078e00ff */
[----:B------:R-:W-:Y:S02]  /*10e60*/  LOP3.LUT P0, RZ, R157, 0x1f, R156, 0xf8, !PT ;  /* 0x0000001f9dff7812 */ /* 0x000fe4000780f89c */
[----:B------:R-:W0:Y:S01]  /*10e70*/  SHFL.DOWN PT, R162, R161, 0x2, 0x1f ;  /* 0x08401f00a1a27f89 */ /* 0x000e2200000e0000 */
[----:B------:R1:W-:Y:S03]  /*10e80*/  I2F R157, R161 ;  /* 0x000000a1009d7306 */ /* 0x0003e60000201400 */
[----:B------:R-:W2:Y:S01]  /*10e90*/  @!P1 LDS.64 R128, [R160.X8] ;  /* 0x00000000a0809984 */ /* 0x000ea20000008a00 */
[----:B------:R-:W-:Y:S01]  /*10ea0*/  ISETP.NE.AND P1, PT, RZ, UR8, PT ;  /* 0x00000008ff007c0c */ /* 0x000fe2000bf25270 */
[----:B0-----:R-:W-:-:S03]  /*10eb0*/  IMAD.IADD R156, R162, 0x1, R161 ;  /* 0x00000001a29c7824 */ /* 0x001fc600078e02a1 */
[----:B------:R-:W0:Y:S02]  /*10ec0*/  I2F R162, R162 ;  /* 0x000000a200a27306 */ /* 0x000e240000201400 */
        /* <DEDUP_REMOVED lines=49> */
[--C-:B------:R-:W-:Y:S01]  /*111e0*/  HADD2.F32 R73, -RZ, R59.reuse.H0_H0 ;  /* 0x2000003bff497230 */ /* 0x100fe20000004100 */
[C---:B------:R-:W-:Y:S01]  /*111f0*/  FADD.FTZ R162, -R128.reuse, R79 ;  /* 0x0000004f80a27221 */ /* 0x040fe20000010100 */
[----:B------:R-:W-:Y:S01]  /*11200*/  HADD2.F32 R79, -RZ, R58.H1_H1 ;  /* 0x3000003aff4f7230 */ /* 0x000fe20000004100 */
[C---:B------:R-:W-:Y:S01]  /*11210*/  FADD.FTZ R160, -R128.reuse, R77 ;  /* 0x0000004d80a07221 */ /* 0x040fe20000010100 */
[----:B------:R-:W-:Y:S01]  /*11220*/  HADD2.F32 R77, -RZ, R59.H1_H1 ;  /* 0x3000003bff4d7230 */ /* 0x000fe20000004100 */
[----:B------:R-:W-:Y:S02]  /*11230*/  FMUL.FTZ R78, R159, R78 ;  /* 0x0000004e9f4e7220 */ /* 0x000fe40000410000 */
[----:B------:R-:W-:-:S02]  /*11240*/  FADD.FTZ R158, -R128, R75 ;  /* 0x0000004b809e7221 */ /* 0x000fc40000010100 */
[----:B------:R-:W-:Y:S02]  /*11250*/  FADD.FTZ R76, -R128, R76 ;  /* 0x0000004c804c7221 */ /* 0x000fe40000010100 */
[----:B------:R-:W-:Y:S02]  /*11260*/  FMUL.FTZ R75, R159, R162 ;  /* 0x000000a29f4b7220 */ /* 0x000fe40000410000 */
[----:B------:R-:W-:Y:S01]  /*11270*/  FFMA.FTZ R78, R78, R73, R19 ;  /* 0x000000494e4e7223 */ /* 0x000fe20000010013 */
[----:B------:R-:W-:Y:S01]  /*11280*/  HADD2.F32 R73, -RZ, R58.H0_H0 ;  /* 0x2000003aff497230 */ /* 0x000fe20000004100 */
[----:B------:R-:W-:Y:S02]  /*11290*/  FFMA.FTZ R75, R75, R77, R18 ;  /* 0x0000004d4b4b7223 */ /* 0x000fe40000010012 */
[C---:B------:R-:W-:Y:S02]  /*112a0*/  FMUL.FTZ R76, R159.reuse, R76 ;  /* 0x0000004c9f4c7220 */ /* 0x040fe40000410000 */
[----:B------:R-:W-:Y:S01]  /*112b0*/  FMUL.FTZ R77, R159, R160 ;  /* 0x000000a09f4d7220 */ /* 0x000fe20000410000 */
[----:B------:R-:W-:Y:S01]  /*112c0*/  F2FP.PACK_AB R75, R75, R78 ;  /* 0x0000004e4b4b723e */ /* 0x000fe200000000ff */
[----:B------:R-:W-:Y:S01]  /*112d0*/  FFMA.FTZ R76, R76, R73, R113 ;  /* 0x000000494c4c7223 */ /* 0x000fe20000010071 */
[----:B------:R-:W-:Y:S01]  /*112e0*/  HADD2.F32 R78, -RZ, R54.H0_H0 ;  /* 0x20000036ff4e7230 */ /* 0x000fe20000004100 */
[----:B------:R-:W-:-:S02]  /*112f0*/  FADD.FTZ R74, -R128, R74 ;  /* 0x0000004a804a7221 */ /* 0x000fc40000010100 */
[----:B------:R-:W-:Y:S02]  /*11300*/  FFMA.FTZ R73, R77, R79, R112 ;  /* 0x0000004f4d497223 */ /* 0x000fe40000010070 */
[C---:B------:R-:W-:Y:S02]  /*11310*/  FMUL.FTZ R77, R159.reuse, R156 ;  /* 0x0000009c9f4d7220 */ /* 0x040fe40000410000 */
[----:B------:R-:W-:Y:S01]  /*11320*/  FMUL.FTZ R156, R159, R74 ;  /* 0x0000004a9f9c7220 */ /* 0x000fe20000410000 */
[----:B------:R-:W-:Y:S01]  /*11330*/  F2FP.PACK_AB R74, R73, R76 ;  /* 0x0000004c494a723e */ /* 0x000fe200000000ff */
[--C-:B------:R-:W-:Y:S01]  /*11340*/  HADD2.F32 R73, -RZ, R57.reuse.H0_H0 ;  /* 0x20000039ff497230 */ /* 0x100fe20000004100 */
[----:B------:R-:W-:Y:S01]  /*11350*/  FMUL.FTZ R79, R159, R158 ;  /* 0x0000009e9f4f7220 */ /* 0x000fe20000410000 */
[----:B------:R-:W-:Y:S01]  /*11360*/  HADD2.F32 R76, -RZ, R57.H1_H1 ;  /* 0x30000039ff4c7230 */ /* 0x000fe20000004100 */
[----:B------:R-:W-:Y:S02]  /*11370*/  FADD.FTZ R72, -R128, R72 ;  /* 0x0000004880487221 */ /* 0x000fe40000010100 */
[----:B------:R-:W-:Y:S01]  /*11380*/  FFMA.FTZ R156, R156, R73, R115 ;  /* 0x000000499c9c7223 */ /* 0x000fe20000010073 */
[--C-:B------:R-:W-:Y:S01]  /*11390*/  HADD2.F32 R73, -RZ, R56.reuse.H0_H0 ;  /* 0x20000038ff497230 */ /* 0x100fe20000004100 */
[----:B------:R-:W-:Y:S01]  /*113a0*/  FFMA.FTZ R79, R79, R76, R114 ;  /* 0x0000004c4f4f7223 */ /* 0x000fe20000010072 */
[----:B------:R-:W-:Y:S01]  /*113b0*/  HADD2.F32 R76, -RZ, R56.H1_H1 ;  /* 0x30000038ff4c7230 */ /* 0x000fe20000004100 */
[----:B------:R-:W-:-:S02]  /*113c0*/  FMUL.FTZ R72, R159, R72 ;  /* 0x000000489f487220 */ /* 0x000fc40000410000 */
[----:B------:R-:W-:Y:S02]  /*113d0*/  FADD.FTZ R85, -R128, R85 ;  /* 0x0000005580557221 */ /* 0x000fe40000010100 */
[----:B------:R-:W-:Y:S01]  /*113e0*/  FFMA.FTZ R72, R72, R73, R117 ;  /* 0x0000004948487223 */ /* 0x000fe20000010075 */
[----:B------:R-:W-:Y:S01]  /*113f0*/  F2FP.PACK_AB R73, R79, R156 ;  /* 0x0000009c4f49723e */ /* 0x000fe200000000ff */
[----:B------:R-:W-:Y:S01]  /*11400*/  FFMA.FTZ R77, R77, R76, R116 ;  /* 0x0000004c4d4d7223 */ /* 0x000fe20000010074 */
[----:B------:R-:W-:Y:S01]  /*11410*/  HADD2.F32 R79, -RZ, R55.H0_H0 ;  /* 0x20000037ff4f7230 */ /* 0x000fe20000004100 */
[----:B------:R-:W-:Y:S02]  /*11420*/  FADD.FTZ R84, -R128, R84 ;  /* 0x0000005480547221 */ /* 0x000fe40000010100 */
[----:B------:R-:W-:Y:S01]  /*11430*/  FMUL.FTZ R85, R159, R85 ;  /* 0x000000559f557220 */ /* 0x000fe20000410000 */
[----:B------:R-:W-:Y:S01]  /*11440*/  F2FP.PACK_AB R72, R77, R72 ;  /* 0x000000484d48723e */ /* 0x000fe200000000ff */
[----:B------:R-:W-:Y:S01]  /*11450*/  HADD2.F32 R77, -RZ, R54.H1_H1 ;  /* 0x30000036ff4d7230 */ /* 0x000fe20000004100 */
[----:B------:R-:W-:-:S02]  /*11460*/  FMUL.FTZ R84, R159, R84 ;  /* 0x000000549f547220 */ /* 0x000fc40000410000 */
[C---:B------:R-:W-:Y:S02]  /*11470*/  FADD.FTZ R82, -R128.reuse, R82 ;  /* 0x0000005280527221 */ /* 0x040fe40000010100 */
[----:B------:R-:W-:Y:S02]  /*11480*/  FADD.FTZ R83, -R128, R83 ;  /* 0x0000005380537221 */ /* 0x000fe40000010100 */
[----:B------:R-:W-:Y:S01]  /*11490*/  FFMA.FTZ R85, R85, R77, R12 ;  /* 0x0000004d55557223 */ /* 0x000fe2000001000c */
[--C-:B------:R-:W-:Y:S01]  /*114a0*/  HADD2.F32 R77, -RZ, R53.reuse.H0_H0 ;  /* 0x20000035ff4d7230 */ /* 0x100fe20000004100 */
[----:B------:R-:W-:Y:S01]  /*114b0*/  FFMA.FTZ R78, R84, R78, R13 ;  /* 0x0000004e544e7223 */ /* 0x000fe2000001000d */
[----:B------:R-:W-:Y:S01]  /*114c0*/  HADD2.F32 R84, -RZ, R53.H1_H1 ;  /* 0x30000035ff547230 */ /* 0x000fe20000004100 */
[C---:B------:R-:W-:Y:S02]  /*114d0*/  FMUL.FTZ R82, R159.reuse, R82 ;  /* 0x000000529f527220 */ /* 0x040fe40000410000 */
[----:B------:R-:W-:Y:S01]  /*114e0*/  FMUL.FTZ R83, R159, R83 ;  /* 0x000000539f537220 */ /* 0x000fe20000410000 */
[----:B------:R-:W-:Y:S01]  /*114f0*/  F2FP.PACK_AB R78, R85, R78 ;  /* 0x0000004e554e723e */ /* 0x000fe200000000ff */
[----:B------:R-:W-:-:S02]  /*11500*/  FADD.FTZ R80, -R128, R80 ;  /* 0x0000005080507221 */ /* 0x000fc40000010100 */
[----:B------:R-:W-:Y:S02]  /*11510*/  FFMA.FTZ R77, R82, R77, R15 ;  /* 0x0000004d524d7223 */ /* 0x000fe4000001000f */
[----:B------:R-:W-:Y:S01]  /*11520*/  FFMA.FTZ R82, R83, R84, R14 ;  /* 0x0000005453527223 */ /* 0x000fe2000001000e */
[--C-:B------:R-:W-:Y:S01]  /*11530*/  HADD2.F32 R83, -RZ, R52.reuse.H0_H0 ;  /* 0x20000034ff537230 */ /* 0x100fe20000004100 */
[C---:B------:R-:W-:Y:S01]  /*11540*/  FMUL.FTZ R80, R159.reuse, R80 ;  /* 0x000000509f507220 */ /* 0x040fe20000410000 */
[----:B------:R-:W-:Y:S01]  /*11550*/  HADD2.F32 R84, -RZ, R52.H1_H1 ;  /* 0x30000034ff547230 */ /* 0x000fe20000004100 */
[----:B------:R-:W-:Y:S01]  /*11560*/  FADD.FTZ R94, -R128, R94 ;  /* 0x0000005e805e7221 */ /* 0x000fe20000010100 */
[----:B------:R-:W-:Y:S01]  /*11570*/  F2FP.PACK_AB R77, R82, R77 ;  /* 0x0000004d524d723e */ /* 0x000fe200000000ff */
[----:B------:R-:W-:Y:S02]  /*11580*/  FADD.FTZ R164, -R128, R81 ;  /* 0x0000005180a47221 */ /* 0x000fe40000010100 */
[----:B------:R-:W-:Y:S01]  /*11590*/  FFMA.FTZ R80, R80, R83, R17 ;  /* 0x0000005350507223 */ /* 0x000fe20000010011 */
[----:B------:R-:W-:Y:S01]  /*115a0*/  HADD2.F32 R83, -RZ, R51.H0_H0 ;  /* 0x20000033ff537230 */ /* 0x000fe20000004100 */
[----:B------:R-:W-:-:S02]  /*115b0*/  FMUL.FTZ R94, R159, R94 ;  /* 0x0000005e9f5e7220 */ /* 0x000fc40000410000 */
[----:B------:R-:W-:Y:S02]  /*115c0*/  FMUL.FTZ R81, R159, R164 ;  /* 0x000000a49f517220 */ /* 0x000fe40000410000 */
[C---:B------:R-:W-:Y:S02]  /*115d0*/  FADD.FTZ R101, -R128.reuse, R101 ;  /* 0x0000006580657221 */ /* 0x040fe40000010100 */
[----:B------:R-:W-:Y:S02]  /*115e0*/  IMAD R155, R155, c[0x0][0x168], RZ ;  /* 0x00005a009b9b7a24 */ /* 0x000fe400078e02ff */
[----:B------:R-:W-:Y:S02]  /*115f0*/  FADD.FTZ R95, -R128, R95 ;  /* 0x0000005f805f7221 */ /* 0x000fe40000010100 */
[----:B------:R-:W-:Y:S01]  /*11600*/  FFMA.FTZ R83, R94, R83, R3 ;  /* 0x000000535e537223 */ /* 0x000fe20000010003 */
[----:B------:R-:W-:Y:S01]  /*11610*/  HADD2.F32 R94, -RZ, R46.H1_H1 ;  /* 0x3000002eff5e7230 */ /* 0x000fe20000004100 */
[C---:B------:R-:W-:Y:S01]  /*11620*/  FADD.FTZ R98, -R128.reuse, R98 ;  /* 0x0000006280627221 */ /* 0x040fe20000010100 */
[----:B------:R-:W-:Y:S01]  /*11630*/  SHF.R.S32.HI R76, RZ, 0x1f, R155 ;  /* 0x0000001fff4c7819 */ /* 0x000fe2000001149b */
[----:B------:R-:W-:Y:S01]  /*11640*/  FFMA.FTZ R81, R81, R84, R16 ;  /* 0x0000005451517223 */ /* 0x000fe20000010010 */
[----:B------:R-:W-:Y:S01]  /*11650*/  HADD2.F32 R84, -RZ, R51.H1_H1 ;  /* 0x30000033ff547230 */ /* 0x000fe20000004100 */
[----:B------:R-:W-:-:S02]  /*11660*/  FADD.FTZ R103, -R128, R103 ;  /* 0x0000006780677221 */ /* 0x000fc40000010100 */
[C---:B------:R-:W-:Y:S02]  /*11670*/  FMUL.FTZ R101, R159.reuse, R101 ;  /* 0x000000659f657220 */ /* 0x040fe40000410000 */
[C---:B------:R-:W-:Y:S02]  /*11680*/  FADD.FTZ R86, -R128.reuse, R86 ;  /* 0x0000005680567221 */ /* 0x040fe40000010100 */
[----:B------:R-:W-:Y:S02]  /*11690*/  FMUL.FTZ R95, R159, R95 ;  /* 0x0000005f9f5f7220 */ /* 0x000fe40000410000 */
        /* <DEDUP_REMOVED lines=20> */
[----:B------:R-:W-:Y:S01]  /*117e0*/  FMUL.FTZ R98, R159, R103 ;  /* 0x000000679f627220 */ /* 0x000fe20000410000 */
[----:B------:R-:W-:Y:S01]  /*117f0*/  LEA.HI R103, R76, R155, RZ, 0x3 ;  /* 0x0000009b4c677211 */ /* 0x000fe200078f18ff */
[----:B------:R-:W-:Y:S01]  /*11800*/  FFMA.FTZ R101, R101, R94, R122 ;  /* 0x0000005e65657223 */ /* 0x000fe2000001007a */
[----:B------:R-:W-:Y:S01]  /*11810*/  HADD2.F32 R94, -RZ, R45.H0_H0 ;  /* 0x2000002dff5e7230 */ /* 0x000fe20000004100 */
[----:B------:R-:W-:Y:S01]  /*11820*/  FADD.FTZ R128, -R128, R111 ;  /* 0x0000006f80807221 */ /* 0x000fe20000010100 */
[----:B------:R-:W-:Y:S01]  /*11830*/  HADD2.F32 R76, -RZ, R55.H1_H1 ;  /* 0x30000037ff4c7230 */ /* 0x000fe20000004100 */
[----:B------:R-:W-:Y:S01]  /*11840*/  FMUL.FTZ R86, R159, R86 ;  /* 0x000000569f567220 */ /* 0x000fe20000410000 */
[----:B------:R-:W-:Y:S01]  /*11850*/  LEA.HI.SX32 R103, R103, R118, 0x1d ;  /* 0x0000007667677211 */ /* 0x000fe200078feaff */
[----:B------:R-:W-:Y:S01]  /*11860*/  FFMA.FTZ R84, R95, R84, R2 ;  /* 0x000000545f547223 */ /* 0x000fe20000010002 */
[----:B------:R-:W-:Y:S01]  /*11870*/  HADD2.F32 R95, -RZ, R45.H1_H1 ;  /* 0x3000002dff5f7230 */ /* 0x000fe20000004100 */
[----:B------:R-:W-:-:S02]  /*11880*/  FMUL.FTZ R111, R159, R96 ;  /* 0x000000609f6f7220 */ /* 0x000fc40000410000 */
[C---:B------:R-:W-:Y:S01]  /*11890*/  FMUL.FTZ R87, R159.reuse, R87 ;  /* 0x000000579f577220 */ /* 0x040fe20000410000 */
[----:B------:R-:W-:Y:S01]  /*118a0*/  F2FP.PACK_AB R83, R84, R83 ;  /* 0x000000535453723e */ /* 0x000fe200000000ff */
[----:B------:R-:W-:Y:S02]  /*118b0*/  FMUL.FTZ R96, R159, R99 ;  /* 0x000000639f607220 */ /* 0x000fe40000410000 */
[----:B------:R-:W-:Y:S01]  /*118c0*/  FFMA.FTZ R79, R86, R79, R11 ;  /* 0x0000004f564f7223 */ /* 0x000fe2000001000b */
[----:B------:R-:W-:Y:S01]  /*118d0*/  HADD2.F32 R86, -RZ, R50.H0_H0 ;  /* 0x20000032ff567230 */ /* 0x000fe20000004100 */
[----:B------:R-:W-:Y:S01]  /*118e0*/  FFMA.FTZ R129, R129, R94, R124 ;  /* 0x0000005e81817223 */ /* 0x000fe2000001007c */
[----:B------:R-:W-:Y:S01]  /*118f0*/  HADD2.F32 R94, -RZ, R44.H0_H0 ;  /* 0x2000002cff5e7230 */ /* 0x000fe20000004100 */
[----:B------:R-:W-:Y:S02]  /*11900*/  FMUL.FTZ R92, R159, R92 ;  /* 0x0000005c9f5c7220 */ /* 0x000fe40000410000 */
[----:B------:R-:W-:Y:S01]  /*11910*/  FFMA.FTZ R76, R87, R76, R10 ;  /* 0x0000004c574c7223 */ /* 0x000fe2000001000a */
[----:B------:R-:W-:Y:S01]  /*11920*/  HADD2.F32 R87, -RZ, R50.H1_H1 ;  /* 0x30000032ff577230 */ /* 0x000fe20000004100 */
[----:B------:R-:W-:Y:S01]  /*11930*/  FFMA.FTZ R96, R96, R95, R121 ;  /* 0x0000005f60607223 */ /* 0x000fe20000010079 */
[----:B------:R-:W-:Y:S01]  /*11940*/  HADD2.F32 R95, -RZ, R44.H1_H1 ;  /* 0x3000002cff5f7230 */ /* 0x000fe20000004100 */
[C---:B------:R-:W-:Y:S01]  /*11950*/  FMUL.FTZ R93, R159.reuse, R93 ;  /* 0x0000005d9f5d7220 */ /* 0x040fe20000410000 */
[----:B------:R-:W-:Y:S01]  /*11960*/  F2FP.PACK_AB R79, R76, R79 ;  /* 0x0000004f4c4f723e */ /* 0x000fe200000000ff */
[----:B------:R-:W-:Y:S01]  /*11970*/  FMUL.FTZ R97, R159, R97 ;  /* 0x000000619f617220 */ /* 0x000fe20000410000 */
[----:B------:R-:W-:Y:S01]  /*11980*/  F2FP.PACK_AB R85, R96, R129 ;  /* 0x000000816055723e */ /* 0x000fe200000000ff */
[----:B------:R-:W-:Y:S01]  /*11990*/  FFMA.FTZ R92, R92, R86, R5 ;  /* 0x000000565c5c7223 */ /* 0x000fe20000010005 */
[--C-:B------:R-:W-:Y:S01]  /*119a0*/  HADD2.F32 R86, -RZ, R49.reuse.H0_H0 ;  /* 0x20000031ff567230 */ /* 0x100fe20000004100 */
[----:B------:R-:W-:Y:S01]  /*119b0*/  FFMA.FTZ R111, R111, R94, R0 ;  /* 0x0000005e6f6f7223 */ /* 0x000fe20000010000 */
[----:B------:R-:W-:Y:S01]  /*119c0*/  IADD3 R96, R103, 0x100, RZ ;  /* 0x0000010067607810 */ /* 0x000fe20007ffe0ff */
[----:B------:R-:W-:Y:S01]  /*119d0*/  FMUL.FTZ R90, R159, R90 ;  /* 0x0000005a9f5a7220 */ /* 0x000fe20000410000 */
[----:B------:R-:W-:Y:S01]  /*119e0*/  F2FP.PACK_AB R76, R81, R80 ;  /* 0x00000050514c723e */ /* 0x000fe200000000ff */
[----:B------:R-:W-:Y:S01]  /*119f0*/  FFMA.FTZ R93, R93, R87, R4 ;  /* 0x000000575d5d7223 */ /* 0x000fe20000010004 */
[----:B------:R-:W-:Y:S01]  /*11a00*/  HADD2.F32 R87, -RZ, R49.H1_H1 ;  /* 0x30000031ff577230 */ /* 0x000fe20000004100 */
[----:B------:R-:W-:Y:S01]  /*11a10*/  FFMA.FTZ R94, R97, R95, R120 ;  /* 0x0000005f615e7223 */ /* 0x000fe20000010078 */
[--C-:B------:R-:W-:Y:S01]  /*11a20*/  HADD2.F32 R95, -RZ, R43.reuse.H0_H0 ;  /* 0x2000002bff5f7230 */ /* 0x100fe20000004100 */
[C---:B------:R-:W-:Y:S01]  /*11a30*/  FMUL.FTZ R88, R159.reuse, R88 ;  /* 0x000000589f587220 */ /* 0x040fe20000410000 */
[----:B------:R-:W-:Y:S01]  /*11a40*/  HADD2.F32 R97, -RZ, R43.H1_H1 ;  /* 0x3000002bff617230 */ /* 0x000fe20000004100 */
[----:B------:R-:W-:Y:S01]  /*11a50*/  FMUL.FTZ R89, R159, R89 ;  /* 0x000000599f597220 */ /* 0x000fe20000410000 */
[----:B------:R-:W-:Y:S01]  /*11a60*/  F2FP.PACK_AB R82, R93, R92 ;  /* 0x0000005c5d52723e */ /* 0x000fe200000000ff */
[C---:B------:R-:W-:Y:S01]  /*11a70*/  FMUL.FTZ R91, R159.reuse, R91 ;  /* 0x0000005b9f5b7220 */ /* 0x040fe20000410000 */
[----:B------:R-:W-:Y:S01]  /*11a80*/  F2FP.PACK_AB R84, R94, R111 ;  /* 0x0000006f5e54723e */ /* 0x000fe200000000ff */
[----:B------:R-:W-:Y:S01]  /*11a90*/  FMUL.FTZ R100, R159, R100 ;  /* 0x000000649f647220 */ /* 0x000fe20000410000 */
[----:B------:R-:W-:Y:S01]  /*11aa0*/  IADD3 R94, R103, 0x180, RZ ;  /* 0x00000180675e7810 */ /* 0x000fe20007ffe0ff */
[----:B------:R-:W-:Y:S01]  /*11ab0*/  FMUL.FTZ R99, R159, R102 ;  /* 0x000000669f637220 */ /* 0x000fe20000410000 */
        /* <DEDUP_REMOVED lines=9> */
[----:B------:R-:W-:Y:S01]  /*11b50*/  FFMA.FTZ R90, R90, R86, R7 ;  /* 0x000000565a5a7223 */ /* 0x000fe20000010007 */
[--C-:B------:R-:W-:Y:S01]  /*11b60*/  HADD2.F32 R86, -RZ, R48.reuse.H0_H0 ;  /* 0x20000030ff567230 */ /* 0x100fe20000004100 */
[----:B------:R-:W-:Y:S01]  /*11b70*/  FFMA.FTZ R91, R91, R87, R6 ;  /* 0x000000575b5b7223 */ /* 0x000fe20000010006 */
[----:B------:R-:W-:Y:S01]  /*11b80*/  HADD2.F32 R87, -RZ, R48.H1_H1 ;  /* 0x30000030ff577230 */ /* 0x000fe20000004100 */
[----:B------:R-:W-:Y:S01]  /*11b90*/  FFMA.FTZ R110, R110, R95, R135 ;  /* 0x0000005f6e6e7223 */ /* 0x000fe20000010087 */
[--C-:B------:R-:W-:Y:S01]  /*11ba0*/  HADD2.F32 R95, -RZ, R42.reuse.H0_H0 ;  /* 0x2000002aff5f7230 */ /* 0x100fe20000004100 */
[----:B------:R-:W-:Y:S01]  /*11bb0*/  FFMA.FTZ R159, R159, R97, R136 ;  /* 0x000000619f9f7223 */ /* 0x000fe20000010088 */
[----:B------:R-:W-:Y:S01]  /*11bc0*/  HADD2.F32 R97, -RZ, R42.H1_H1 ;  /* 0x3000002aff617230 */ /* 0x000fe20000004100 */
[----:B------:R-:W-:Y:S01]  /*11bd0*/  FFMA.FTZ R88, R88, R86, R9 ;  /* 0x0000005658587223 */ /* 0x000fe20000010009 */
[--C-:B------:R-:W-:Y:S01]  /*11be0*/  HADD2.F32 R86, -RZ, R47.reuse.H1_H1 ;  /* 0x3000002fff567230 */ /* 0x100fe20000004100 */
        /* <DEDUP_REMOVED lines=13> */
[----:B------:R-:W-:Y:S01]  /*11cc0*/  HADD2.F32 R97, -RZ, R40.H1_H1 ;  /* 0x30000028ff617230 */ /* 0x000fe20000004100 */
[----:B------:R-:W-:Y:S01]  /*11cd0*/  FFMA.FTZ R86, R100, R86, R125 ;  /* 0x0000005664567223 */ /* 0x000fe2000001007d */
[----:B------:R-:W-:Y:S01]  /*11ce0*/  F2FP.PACK_AB R87, R98, R87 ;  /* 0x000000576257723e */ /* 0x000fe200000000ff */
[----:B------:R-:W-:Y:S01]  /*11cf0*/  FFMA.FTZ R104, R104, R95, R127 ;  /* 0x0000005f68687223 */ /* 0x000fe2000001007f */
[----:B------:R-:W-:Y:S01]  /*11d00*/  IADD3 R98, R103, 0x80, RZ ;  /* 0x0000008067627810 */ /* 0x000fe20007ffe0ff */
[----:B------:R-:W-:Y:S01]  /*11d10*/  FFMA.FTZ R97, R105, R97, R130 ;  /* 0x0000006169617223 */ /* 0x000fe20000010082 */
[----:B------:R-:W-:Y:S01]  /*11d20*/  F2FP.PACK_AB R86, R101, R86 ;  /* 0x000000566556723e */ /* 0x000fe200000000ff */
[----:B------:R-:W-:Y:S01]  /*11d30*/  IMAD.MOV.U32 R93, RZ, RZ, 0x10 ;  /* 0x00000010ff5d7424 */ /* 0x000fe200078e00ff */
[----:B------:R-:W-:-:S02]  /*11d40*/  F2FP.PACK_AB R81, R91, R90 ;  /* 0x0000005a5b51723e */ /* 0x000fc400000000ff */
[----:B------:R-:W-:Y:S01]  /*11d50*/  F2FP.PACK_AB R88, R97, R104 ;  /* 0x000000686158723e */ /* 0x000fe200000000ff */
[-C--:B------:R-:W-:Y:S01]  /*11d60*/  IMAD.WIDE.U32 R100, R103, R93.reuse, c[0x0][0x208] ;  /* 0x0000820067647625 */ /* 0x080fe200078e005d */
[----:B------:R-:W-:Y:S02]  /*11d70*/  F2FP.PACK_AB R91, R159, R110 ;  /* 0x0000006e9f5b723e */ /* 0x000fe400000000ff */
[----:B------:R-:W-:Y:S01]  /*11d80*/  F2FP.PACK_AB R90, R109, R108 ;  /* 0x0000006c6d5a723e */ /* 0x000fe200000000ff */
[-C--:B------:R-:W-:Y:S01]  /*11d90*/  IMAD.WIDE.U32 R98, R98, R93.reuse, c[0x0][0x208] ;  /* 0x0000820062627625 */ /* 0x080fe200078e005d */
[----:B------:R-:W-:Y:S01]  /*11da0*/  F2FP.PACK_AB R89, R107, R106 ;  /* 0x0000006a6b59723e */ /* 0x000fe200000000ff */
[----:B------:R0:W-:Y:S02]  /*11db0*/  STG.E.128 [R100.64], R72 ;  /* 0x0000004864007986 */ /* 0x0001e4000c101d06 */
[-C--:B------:R-:W-:Y:S02]  /*11dc0*/  IMAD.WIDE.U32 R96, R96, R93.reuse, c[0x0][0x208] ;  /* 0x0000820060607625 */ /* 0x080fe400078e005d */
[----:B------:R0:W-:Y:S02]  /*11dd0*/  STG.E.128 [R98.64], R76 ;  /* 0x0000004c62007986 */ /* 0x0001e4000c101d06 */
[----:B------:R-:W-:-:S02]  /*11de0*/  IMAD.WIDE.U32 R94, R94, R93, c[0x0][0x208] ;  /* 0x000082005e5e7625 */ /* 0x000fc400078e005d */
[----:B------:R0:W-:Y:S02]  /*11df0*/  STG.E.128 [R96.64], R80 ;  /* 0x0000005060007986 */ /* 0x0001e4000c101d06 */
[----:B------:R-:W-:Y:S02]  /*11e00*/  IMAD.WIDE.U32 R92, R92, R93, c[0x0][0x208] ;  /* 0x000082005c5c7625 */ /* 0x000fe400078e005d */
[----:B------:R0:W-:Y:S04]  /*11e10*/  STG.E.128 [R94.64], R84 ;  /* 0x000000545e007986 */ /* 0x0001e8000c101d06 */
[----:B------:R0:W-:Y:S02]  /*11e20*/  STG.E.128 [R92.64], R88 ;  /* 0x000000585c007986 */ /* 0x0001e4000c101d06 */
.L_x_25166:
[----:B-1----:R-:W-:Y:S05]  /*11e30*/  BSYNC B0 ;  /* 0x0000000000007941 */ /* 0x002fea0003800000 */
.L_x_25165:
[----:B------:R-:W-:Y:S02]  /*11e40*/  IADD3 R119, R119, c[0x0][0x160], RZ ;  /* 0x0000580077777a10 */ /* 0x000fe40007ffe0ff */
[----:B------:R-:W-:-:S02]  /*11e50*/  LOP3.LUT P1, RZ, R146, 0xff, RZ, 0xc0, !PT ;  /* 0x000000ff92ff7812 */ /* 0x000fc4000782c0ff */
[----:B------:R-:W-:Y:S02]  /*11e60*/  ISETP.GE.AND P0, PT, R119, c[0x0][0x164], PT ;  /* 0x0000590077007a0c */ /* 0x000fe40003f06270 */
[----:B------:R-:W-:-:S11]  /*11e70*/  SEL R146, RZ, 0x1, P1 ;  /* 0x00000001ff927807 */ /* 0x000fd60000800000 */
[----:B0-----:R-:W-:Y:S01]  /*11e80*/  @P0 CALL.REL.NOINC `(.L_x_25167) ;  /* 0x0000001000000944 */ /* 0x001fe20003c00000 */
[----:B------:R-:W-:Y:S05]  /*11e90*/  BRA `(.L_x_25168) ;  /* 0xfffeebc000007947 */ /* 0x000fea000383ffff */
.L_x_25167:
[----:B------:R-:W-:Y:S05]  /*11ea0*/  EXIT ;  /* 0x000000000000794d */ /* 0x000fea0003800000 */
.L_x_25163:
[----:B------:R-:W-:Y:S01]  /*11eb0*/  MOV R161, R128 ;  /* 0x0000008000a17202 */ /* 0x000fe20000000f00 */
[----:B------:R-:W-:Y:S01]  /*11ec0*/  IMAD.MOV.U32 R162, RZ, RZ, 0x1 ;  /* 0x00000001ffa27424 */ /* 0x000fe200078e00ff */
[----:B------:R-:W-:Y:S01]  /*11ed0*/  MOV R160, 0xffffffff ;  /* 0xffffffff00a07802 */ /* 0x000fe20000000f00 */
[----:B------:R-:W-:Y:S01]  /*11ee0*/  IMAD.MOV.U32 R163, RZ, RZ, 0x1f ;  /* 0x0000001fffa37424 */ /* 0x000fe200078e00ff */
[----:B------:R-:W-:Y:S02]  /*11ef0*/  MOV R156, 0x11f10 ;  /* 0x00011f10009c7802 */ /* 0x000fe40000000f00 */
[----:B------:R-:W-:Y:S05]  /*11f00*/  CALL.REL.NOINC `($__internal_111_$__cuda_sm70_shflsync_bfly_p) ;  /* 0x0000088000007944 */ /* 0x000fea0003c00000 */
[----:B01----:R-:W-:Y:S05]  /*11f10*/  BRA `(.L_x_25169) ;  /* 0xffffe7e000007947 */ /* 0x003fea000383ffff */
.L_x_25164:
[----:B------:R-:W-:Y:S01]  /*11f20*/  IMAD.MOV.U32 R162, RZ, RZ, 0x2 ;  /* 0x00000002ffa27424 */ /* 0x000fe200078e00ff */
[----:B------:R-:W-:Y:S01]  /*11f30*/  MOV R160, 0xffffffff ;  /* 0xffffffff00a07802 */ /* 0x000fe20000000f00 */
[----:B------:R-:W-:Y:S01]  /*11f40*/  IMAD.MOV.U32 R163, RZ, RZ, 0x1f ;  /* 0x0000001fffa37424 */ /* 0x000fe200078e00ff */
[----:B------:R-:W-:Y:S02]  /*11f50*/  MOV R156, 0x11f70 ;  /* 0x00011f70009c7802 */ /* 0x000fe40000000f00 */
[----:B0-----:R-:W-:Y:S05]  /*11f60*/  CALL.REL.NOINC `($__internal_111_$__cuda_sm70_shflsync_bfly_p) ;  /* 0x0000082000007944 */ /* 0x001fea0003c00000 */
[----:B01----:R-:W-:Y:S01]  /*11f70*/  FADD.FTZ R161, R161, R160 ;  /* 0x000000a0a1a17221 */ /* 0x003fe20000010000 */
[----:B------:R-:W-:Y:S01]  /*11f80*/  MOV R160, 0xffffffff ;  /* 0xffffffff00a07802 */ /* 0x000fe20000000f00 */
[----:B------:R-:W-:Y:S01]  /*11f90*/  IMAD.MOV.U32 R162, RZ, RZ, 0x4 ;  /* 0x00000004ffa27424 */ /* 0x000fe200078e00ff */
[----:B------:R-:W-:Y:S01]  /*11fa0*/  MOV R156, 0x11fd0 ;  /* 0x00011fd0009c7802 */ /* 0x000fe20000000f00 */
[----:B------:R-:W-:-:S02]  /*11fb0*/  IMAD.MOV.U32 R163, RZ, RZ, 0x1f ;  /* 0x0000001fffa37424 */ /* 0x000fc400078e00ff */
[----:B------:R-:W-:Y:S05]  /*11fc0*/  CALL.REL.NOINC `($__internal_111_$__cuda_sm70_shflsync_bfly_p) ;  /* 0x000007c000007944 */ /* 0x000fea0003c00000 */
        /* <DEDUP_REMOVED lines=12> */
[----:B-1----:R-:W-:Y:S01]  /*12090*/  FADD.FTZ R128, R161, R160 ;  /* 0x000000a0a1807221 */ /* 0x002fe20000010000 */
[----:B------:R-:W-:Y:S01]  /*120a0*/  MOV R160, 0xffffffff ;  /* 0xffffffff00a07802 */ /* 0x000fe20000000f00 */
[----:B0-----:R-:W-:-:S02]  /*120b0*/  IMAD.MOV.U32 R162, RZ, RZ, 0x1 ;  /* 0x00000001ffa27424 */ /* 0x001fc400078e00ff */
[----:B------:R-:W-:Y:S02]  /*120c0*/  FMUL.FTZ R128, R128, 0.00078125001164153218269 ;  /* 0x3a4ccccd80807820 */ /* 0x000fe40000410000 */
[----:B------:R-:W-:Y:S02]  /*120d0*/  IMAD.MOV.U32 R163, RZ, RZ, 0x1f ;  /* 0x0000001fffa37424 */ /* 0x000fe400078e00ff */
[C---:B------:R-:W-:Y:S02]  /*120e0*/  FADD.FTZ R156, -R128.reuse, R72 ;  /* 0x00000048809c7221 */ /* 0x040fe40000010100 */
[----:B------:R-:W-:Y:S02]  /*120f0*/  FADD.FTZ R157, -R128, R73 ;  /* 0x00000049809d7221 */ /* 0x000fe40000010100 */
[----:B------:R-:W-:Y:S02]  /*12100*/  FFMA.FTZ R156, R156, R156, RZ ;  /* 0x0000009c9c9c7223 */ /* 0x000fe400000100ff */
[----:B------:R-:W-:-:S02]  /*12110*/  FADD.FTZ R161, -R128, R111 ;  /* 0x0000006f80a17221 */ /* 0x000fc40000010100 */
        /* <DEDUP_REMOVED lines=77> */
[----:B------:R-:W-:Y:S05]  /*125f0*/  CALL.REL.NOINC `($__internal_111_$__cuda_sm70_shflsync_bfly_p) ;  /* 0x0000019000007944 */ /* 0x000fea0003c00000 */
[----:B01----:R-:W-:Y:S01]  /*12600*/  FADD.FTZ R161, R161, R160 ;  /* 0x000000a0a1a17221 */ /* 0x003fe20000010000 */
[----:B------:R-:W-:Y:S01]  /*12610*/  MOV R160, 0xffffffff ;  /* 0xffffffff00a07802 */ /* 0x000fe20000000f00 */
[----:B------:R-:W-:Y:S01]  /*12620*/  IMAD.MOV.U32 R162, RZ, RZ, 0x2 ;  /* 0x00000002ffa27424 */ /* 0x000fe200078e00ff */
[----:B------:R-:W-:Y:S01]  /*12630*/  MOV R156, 0x12660 ;  /* 0x00012660009c7802 */ /* 0x000fe20000000f00 */
[----:B------:R-:W-:Y:S02]  /*12640*/  IMAD.MOV.U32 R163, RZ, RZ, 0x1f ;  /* 0x0000001fffa37424 */ /* 0x000fe400078e00ff */
        /* <DEDUP_REMOVED lines=19> */
[----:B01----:R-:W-:Y:S05]  /*12780*/  BRA `(.L_x_25170) ;  /* 0xffffe5b000007947 */ /* 0x003fea000383ffff */
        .weak           $__internal_111_$__cuda_sm70_shflsync_bfly_p
        .type           $__internal_111_$__cuda_sm70_shflsync_bfly_p,@function
        .size           $__internal_111_$__cuda_sm70_shflsync_bfly_p,(.L_x_36151 - $__internal_111_$__cuda_sm70_shflsync_bfly_p)
$__internal_111_$__cuda_sm70_shflsync_bfly_p:
[----:B------:R-:W-:Y:S01]  /*12790*/  IMAD.MOV.U32 R157, RZ, RZ, 0x0 ;  /* 0x00000000ff9d7424 */ /* 0x000fe200078e00ff */
[----:B------:R-:W-:Y:S04]  /*127a0*/  WARPSYNC R160 ;  /* 0x000000a000007348 */ /* 0x000fe80003800000 */
[----:B------:R0:W1:Y:S01]  /*127b0*/  SHFL.BFLY PT, R160, R161, R162, R163 ;  /* 0x0c0000a2a1a07389 */ /* 0x00006200000e00a3 */
[----:B------:R-:W-:Y:S05]  /*127c0*/  RET.REL.NODEC R156 `(_ZN10layer_norm13ln_fwd_kernelINS_13Kernel_traitsI6__halfS2_fS2_fjLj5120ELj1ELj1ELj4ELj16ENS_18Kernel_traits_baseILj5120ES2_S2_fS2_fjLj128EEEEELb1ELb1ELb1ELb1EEEvNS_9FwdParamsE) ;  /* 0xfffed8309c007950 */ /* 0x000fea0003c3ffff */
.L_x_25171:
        /* <DEDUP_REMOVED lines=11> */
.L_x_36151:


//--------------------- .text._ZN10layer_norm13ln_fwd_kernelINS_13Kernel_traitsIf6__halffS2_fjLj5120ELj1ELj1ELj4ELj16ENS_18Kernel_traits_baseILj5120EfS2_fS2_fjLj128EEEEELb0ELb0ELb0ELb0EEEvNS_9FwdParamsE --------------------------
	.section	.text._ZN10layer_norm13ln_fwd_kernelINS_13Kernel_traitsIf6__halffS2_fjLj5120ELj1ELj1ELj4ELj16ENS_18Kernel_traits_baseILj5120EfS2_fS2_fjLj128EEEEELb0ELb0ELb0ELb0EEEvNS_9FwdParamsE,"ax",@progbits
	.sectioninfo	@"SHI_REGISTERS=156"
	.align	128
        .global         _ZN10layer_norm13ln_fwd_kernelINS_13Kernel_traitsIf6__halffS2_fjLj5120ELj1ELj1ELj4ELj16ENS_18Kernel_traits_baseILj5120EfS2_fS2_fjLj128EEEEELb0ELb0ELb0ELb0EEEvNS_9FwdParamsE
        .type           _ZN10layer_norm13ln_fwd_kernelINS_13Kernel_traitsIf6__halffS2_fjLj5120ELj1ELj1ELj4ELj16ENS_18Kernel_traits_baseILj5120EfS2_fS2_fjLj128EEEEELb0ELb0ELb0ELb0EEEvNS_9FwdParamsE,@function
        .size           _ZN10layer_norm13ln_fwd_kernelINS_13Kernel_traitsIf6__halffS2_fjLj5120ELj1ELj1ELj4ELj16ENS_18Kernel_traits_baseILj5120EfS2_fS2_fjLj128EEEEELb0ELb0ELb0ELb0EEEvNS_9FwdParamsE,(.L_x_36152 - _ZN10layer_norm13ln_fwd_kernelINS_13Kernel_traitsIf6__halffS2_fjLj5120ELj1ELj1ELj4ELj16ENS_18Kernel_traits_baseILj5120EfS2_fS2_fjLj128EEEEELb0ELb0ELb0ELb0EEEvNS_9FwdParamsE)
        .other          _ZN10layer_norm13ln_fwd_kernelINS_13Kernel_traitsIf6__halffS2_fjLj5120ELj1ELj1ELj4ELj16ENS_18Kernel_traits_baseILj5120EfS2_fS2_fjLj128EEEEELb0ELb0ELb0ELb0EEEvNS_9FwdParamsE,@"STO_CUDA_ENTRY STV_DEFAULT"
_ZN10layer_norm13ln_fwd_kernelINS_13Kernel_traitsIf6__halffS2_fjLj5120ELj1ELj1ELj4ELj16ENS_18Kernel_traits_baseILj5120EfS2_fS2_fjLj128EEEEELb0ELb0ELb0ELb0EEEvNS_9FwdParamsE:
.text._ZN10layer_norm13ln_fwd_kernelINS_13Kernel_traitsIf6__halffS2_fjLj5120ELj1ELj1ELj4ELj16ENS_18Kernel_traits_baseILj5120EfS2_fS2_fjLj128EEEEELb0ELb0ELb0ELb0EEEvNS_9FwdParamsE:
        /* <DEDUP_REMOVED lines=33> */
.L_x_25173:
[----:B------:R-:W-:Y:S05]  /*0210*/  BSYNC B0 ;  /* 0x0000000000007941 */ /* 0x000fea0003800000 */
.L_x_25172:
        /* <DEDUP_REMOVED lines=17> */
.L_x_25175:
[----:B------:R-:W-:Y:S05]  /*0330*/  BSYNC B0 ;  /* 0x0000000000007941 */ /* 0x000fea0003800000 */
.L_x_25174:
        /* <DEDUP_REMOVED lines=17> */
.L_x_25177:
[----:B------:R-:W-:Y:S05]  /*0450*/  BSYNC B0 ;  /* 0x0000000000007941 */ /* 0x000fea0003800000 */
.L_x_25176:
        /* <DEDUP_REMOVED lines=17> */
.L_x_25179:
[----:B------:R-:W-:Y:S05]  /*0570*/  BSYNC B0 ;  /* 0x0000000000007941 */ /* 0x000fea0003800000 */
.L_x_25178:
        /* <DEDUP_REMOVED lines=16> */
.L_x_25181:
[----:B------:R-:W-:Y:S05]  /*0680*/  BSYNC B0 ;  /* 0x0000000000007941 */ /* 0x000fea0003800000 */
.L_x_25180:
        /* <DEDUP_REMOVED lines=25> */
.L_x_25205:
        /* <DEDUP_REMOVED lines=55> */
.L_x_25183:
[----:B------:R-:W-:Y:S05]  /*0b90*/  BSYNC B0 ;  /* 0x0000000000007941 */ /* 0x000fea0003800000 */
.L_x_25182:
        /* <DEDUP_REMOVED lines=27> */
[-C--:B---3--:R-:W-:Y:S01]  /*0d50*/  FMUL.FTZ R120, R147, R136.reuse ;  /* 0x0000008893787220 */ /* 0x088fe20000410000 */
[----:B------:R-:W-:Y:S01]  /*0d60*/  HADD2.F32 R153, -RZ, R119.H1_H1 ;  /* 0x30000077ff997230 */ /* 0x000fe20000004100 */
[----:B------:R-:W-:-:S02]  /*0d70*/  FMUL.FTZ R119, R145, R136 ;  /* 0x0000008891777220 */ /* 0x000fc40000410000 */
[-C--:B------:R-:W-:Y:S02]  /*0d80*/  FMUL.FTZ R121, R149, R136.reuse ;  /* 0x0000008895797220 */ /* 0x080fe40000410000 */
[-C--:B------:R-:W-:Y:S02]  /*0d90*/  FMUL.FTZ R122, R151, R136.reuse ;  /* 0x00000088977a7220 */ /* 0x080fe40000410000 */
[----:B------:R-:W-:Y:S02]  /*0da0*/  FMUL.FTZ R123, R153, R136 ;  /* 0x00000088997b7220 */ /* 0x000fe40000410000 */
[----:B----4-:R-:W-:Y:S02]  /*0db0*/  @P3 FADD.FTZ R116, R8, R116 ;  /* 0x0000007408743221 */ /* 0x010fe40000010000 */
[----:B------:R-:W-:Y:S02]  /*0dc0*/  @P3 FADD.FTZ R117, R9, R117 ;  /* 0x0000007509753221 */ /* 0x000fe40000010000 */
[----:B------:R-:W-:-:S02]  /*0dd0*/  @P3 FADD.FTZ R118, R10, R118 ;  /* 0x000000760a763221 */ /* 0x000fc40000010000 */
[----:B------:R-:W-:Y:S02]  /*0de0*/  @P3 FADD.FTZ R119, R11, R119 ;  /* 0x000000770b773221 */ /* 0x000fe40000010000 */
[----:B------:R-:W-:Y:S02]  /*0df0*/  @P3 FADD.FTZ R120, R4, R120 ;  /* 0x0000007804783221 */ /* 0x000fe40000010000 */
[----:B------:R-:W-:Y:S01]  /*0e00*/  @P3 FADD.FTZ R121, R5, R121 ;  /* 0x0000007905793221 */ /* 0x000fe20000010000 */
[----:B------:R1:W-:Y:S01]  /*0e10*/  STG.E.128 [R138.64], R116 ;  /* 0x000000748a007986 */ /* 0x0003e2000c101d04 */
[----:B------:R-:W-:Y:S02]  /*0e20*/  @P3 FADD.FTZ R122, R6, R122 ;  /* 0x0000007a067a3221 */ /* 0x000fe40000010000 */
[----:B------:R-:W-:-:S05]  /*0e30*/  @P3 FADD.FTZ R123, R7, R123 ;  /* 0x0000007b077b3221 */ /* 0x000fca0000010000 */
[----:B------:R1:W-:Y:S02]  /*0e40*/  STG.E.128 [R138.64+0x10], R120 ;  /* 0x000010788a007986 */ /* 0x0003e4000c101d04 */
.L_x_25185:
[----:B------:R-:W-:Y:S05]  /*0e50*/  BSYNC B0 ;  /* 0x0000000000007941 */ /* 0x000fea0003800000 */
.L_x_25184:
        /* <DEDUP_REMOVED lines=43> */
.L_x_25187:
[----:B------:R-:W-:Y:S05]  /*1110*/  BSYNC B0 ;  /* 0x0000000000007941 */ /* 0x000fea0003800000 */
.L_x_25186:
        /* <DEDUP_REMOVED lines=42> */
.L_x_25189:
[----:B------:R-:W-:Y:S05]  /*13c0*/  BSYNC B0 ;  /* 0x0000000000007941 */ /* 0x000fea0003800000 */
.L_x_25188:
        /* <DEDUP_REMOVED lines=12> */
[----:B-1----:R-:W-:Y:S02]  /*1490*/  LEA R138, P4, R137, c[0x0][0x188], 0x5 ;  /* 0x00006200898a7a11 */ /* 0x002fe400078828ff */
[----:B------:R-:W-:Y:S01]  /*14a0*/  ISETP.NE.AND.EX P3, PT, RZ, c[0x0][0x184], PT, P3 ;  /* 0x00006100ff007a0c */ /* 0x000fe20003f65330 */
[----:B--2---:R-:W-:-:S02]  /*14b0*/  HADD2.F32 R141, -RZ, R101.H0_H0 ;  /* 0x20000065ff8d7230 */ /* 0x004fc40000004100 */
[----:B------:R-:W-:Y:S02]  /*14c0*/  HADD2.F32 R143, -RZ, R101.H1_H1 ;  /* 0x30000065ff8f7230 */ /* 0x000fe40000004100 */
[----:B------:R-:W-:Y:S01]  /*14d0*/  HADD2.F32 R115, -RZ, R100.H0_H0 ;  /* 0x20000064ff737230 */ /* 0x000fe20000004100 */
[-C--:B------:R-:W-:Y:S01]  /*14e0*/  FMUL.FTZ R114, R141, R136.reuse ;  /* 0x000000888d727220 */ /* 0x080fe20000410000 */
[----:B------:R-:W-:Y:S02]  /*14f0*/  HADD2.F32 R101, -RZ, R102.H0_H0 ;  /* 0x20000066ff657230 */ /* 0x000fe40000004100 */
[--C-:B------:R-:W-:Y:S01]  /*1500*/  HADD2.F32 R147, -RZ, R103.reuse.H0_H0 ;  /* 0x20000067ff937230 */ /* 0x100fe20000004100 */
[-C--:B---3--:R-:W-:Y:S01]  /*1510*/  FMUL.FTZ R112, R115, R136.reuse ;  /* 0x0000008873707220 */ /* 0x088fe20000410000 */
[----:B------:R-:W-:Y:S01]  /*1520*/  HADD2.F32 R139, -RZ, R100.H1_H1 ;  /* 0x30000064ff8b7230 */ /* 0x000fe20000004100 */
[-C--:B------:R-:W-:Y:S01]  /*1530*/  FMUL.FTZ R100, R101, R136.reuse ;  /* 0x0000008865647220 */ /* 0x080fe20000410000 */
[----:B------:R-:W-:Y:S01]  /*1540*/  HADD2.F32 R145, -RZ, R102.H1_H1 ;  /* 0x30000066ff917230 */ /* 0x000fe20000004100 */
[-C--:B------:R-:W-:Y:S01]  /*1550*/  FMUL.FTZ R115, R143, R136.reuse ;  /* 0x000000888f737220 */ /* 0x080fe20000410000 */
[----:B------:R-:W-:Y:S01]  /*1560*/  HADD2.F32 R103, -RZ, R103.H1_H1 ;  /* 0x30000067ff677230 */ /* 0x000fe20000004100 */
[-C--:B------:R-:W-:Y:S01]  /*1570*/  FMUL.FTZ R113, R139, R136.reuse ;  /* 0x000000888b717220 */ /* 0x080fe20000410000 */
[----:B------:R-:W-:Y:S01]  /*1580*/  LEA.HI.X R139, R137, c[0x0][0x18c], RZ, 0x5, P4 ;  /* 0x00006300898b7a11 */ /* 0x000fe200020f2cff */
        /* <DEDUP_REMOVED lines=8> */
[----:B------:R-:W-:Y:S01]  /*1610*/  @P3 FADD.FTZ R101, R5, R101 ;  /* 0x0000006505653221 */ /* 0x000fe20000010000 */
[----:B------:R1:W-:Y:S01]  /*1620*/  STG.E.128 [R138.64], R112 ;  /* 0x000000708a007986 */ /* 0x0003e2000c101d04 */
[----:B------:R-:W-:Y:S02]  /*1630*/  @P3 FADD.FTZ R102, R6, R102 ;  /* 0x0000006606663221 */ /* 0x000fe40000010000 */
[----:B------:R-:W-:-:S05]  /*1640*/  @P3 FADD.FTZ R103, R7, R103 ;  /* 0x0000006707673221 */ /* 0x000fca0000010000 */
[----:B------:R1:W-:Y:S02]  /*1650*/  STG.E.128 [R138.64+0x10], R100 ;  /* 0x000010648a007986 */ /* 0x0003e4000c101d04 */
.L_x_25191:
[----:B------:R-:W-:Y:S05]  /*1660*/  BSYNC B0 ;  /* 0x0000000000007941 */ /* 0x000fea0003800000 */
.L_x_25190:
        /* <DEDUP_REMOVED lines=51> */
.L_x_25206:
        /* <DEDUP_REMOVED lines=101> */
.L_x_25207:
        /* <DEDUP_REMOVED lines=99> */
.L_x_25195:
[----:B------:R-:W-:Y:S05]  /*2620*/  BSYNC B0 ;  /* 0x0000000000007941 */ /* 0x000fea0003800000 */
.L_x_25194:
        /* <DEDUP_REMOVED lines=35> */
.L_x_25197:
[----:B------:R-:W-:Y:S05]  /*2860*/  BSYNC B0 ;  /* 0x0000000000007941 */ /* 0x000fea0003800000 */
.L_x_25196:
        /* <DEDUP_REMOVED lines=35> */
.L_x_25199:
[----:B------:R-:W-:Y:S05]  /*2aa0*/  BSYNC B0 ;  /* 0x0000000000007941 */ /* 0x000fea0003800000 */
.L_x_25198:
        /* <DEDUP_REMOVED lines=34> */
.L_x_25201:
[----:B------:R-:W-:Y:S05]  /*2cd0*/  BSYNC B0 ;  /* 0x0000000000007941 */ /* 0x000fea0003800000 */
.L_x_25200:
        /* <DEDUP_REMOVED lines=33> */
.L_x_25203:
[----:B------:R-:W-:Y:S05]  /*2ef0*/  BSYNC B0 ;  /* 0x0000000000007941 */ /* 0x000fea0003800000 */
.L_x_25202:
[----:B------:R-:W-:Y:S02]  /*2f00*/  IADD3 R132, R132, c[0x0][0x160], RZ ;  /* 0x0000580084847a10 */ /* 0x000fe40007ffe0ff */
[----:B------:R-:W-:Y:S02]  /*2f10*/  LOP3.LUT P4, RZ, R133, 0xff, RZ, 0xc0, !PT ;  /* 0x000000ff85ff7812 */ /* 0x000fe4000788c0ff */
[----:B------:R-:W-:Y:S02]  /*2f20*/  ISETP.GE.AND P3, PT, R132, c[0x0][0x164], PT ;  /* 0x0000590084007a0c */ /* 0x000fe40003f66270 */
[----:B------:R-:W-:-:S11]  /*2f30*/  SEL R133, RZ, 0x1, P4 ;  /* 0x00000001ff857807 */ /* 0x000fd60002000000 */
[----:B01---5:R-:W-:Y:S01]  /*2f40*/  @P3 CALL.REL.NOINC `(.L_x_25204) ;  /* 0x0000001000003944 */ /* 0x023fe20003c00000 */
[----:B------:R-:W-:Y:S05]  /*2f50*/  BRA `(.L_x_25205) ;  /* 0xffffd8c000007947 */ /* 0x000fea000383ffff */
.L_x_25204:
[----:B------:R-:W-:Y:S05]  /*2f60*/  EXIT ;  /* 0x000000000000794d */ /* 0x000fea0003800000 */
.L_x_25192:
[----:B------:R-:W-:Y:S01]  /*2f70*/  HFMA2.MMA R144, -RZ, RZ, 0, 5.9604644775390625e-08 ;  /* 0x00000001ff907435 */ /* 0x000fe200000001ff */
[----:B------:R-:W-:Y:S02]  /*2f80*/  MOV R139, 0x1f ;  /* 0x0000001f008b7802 */ /* 0x000fe40000000f00 */
[----:B------:R-:W-:Y:S02]  /*2f90*/  MOV R142, 0xffffffff ;  /* 0xffffffff008e7802 */ /* 0x000fe40000000f00 */
[----:B------:R-:W-:Y:S02]  /*2fa0*/  MOV R140, 0x2fc0 ;  /* 0x00002fc0008c7802 */ /* 0x000fe40000000f00 */
[----:B0----5:R-:W-:Y:S05]  /*2fb0*/  CALL.REL.NOINC `($__internal_112_$__cuda_sm70_shflsync_bfly_p) ;  /* 0x000008c000007944 */ /* 0x021fea0003c00000 */
[----:B-1----:R-:W-:Y:S01]  /*2fc0*/  MOV R138, R144 ;  /* 0x00000090008a7202 */ /* 0x002fe20000000f00 */
[----:B0-----:R-:W-:Y:S05]  /*2fd0*/  BRA `(.L_x_25206) ;  /* 0xffffe9c000007947 */ /* 0x001fea000383ffff */
.L_x_25193:
[----:B------:R-:W-:Y:S01]  /*2fe0*/  HFMA2.MMA R144, -RZ, RZ, 0, 1.1920928955078125e-07 ;  /* 0x00000002ff907435 */ /* 0x000fe200000001ff */
[----:B-1----:R-:W-:Y:S02]  /*2ff0*/  MOV R137, R143 ;  /* 0x0000008f00897202 */ /* 0x002fe40000000f00 */
[----:B------:R-:W-:Y:S02]  /*3000*/  MOV R139, 0x1f ;  /* 0x0000001f008b7802 */ /* 0x000fe40000000f00 */
[----:B------:R-:W-:-:S02]  /*3010*/  MOV R142, 0xffffffff ;  /* 0xffffffff008e7802 */ /* 0x000fc40000000f00 */
[----:B------:R-:W-:Y:S02]  /*3020*/  MOV R140, 0x3040 ;  /* 0x00003040008c7802 */ /* 0x000fe40000000f00 */
[----:B0----5:R-:W-:Y:S05]  /*3030*/  CALL.REL.NOINC `($__internal_112_$__cuda_sm70_shflsync_bfly_p) ;  /* 0x0000084000007944 */ /* 0x021fea0003c00000 */
[----:B01----:R-:W-:Y:S01]  /*3040*/  FADD.FTZ R137, R143, R144 ;  /* 0x000000908f897221 */ /* 0x003fe20000010000 */
[----:B------:R-:W-:Y:S01]  /*3050*/  HFMA2.MMA R144, -RZ, RZ, 0, 2.384185791015625e-07 ;  /* 0x00000004ff907435 */ /* 0x000fe200000001ff */
[----:B------:R-:W-:Y:S02]  /*3060*/  MOV R139, 0x1f ;  /* 0x0000001f008b7802 */ /* 0x000fe40000000f00 */
[----:B------:R-:W-:Y:S02]  /*3070*/  MOV R142, 0xffffffff ;  /* 0xffffffff008e7802 */ /* 0x000fe40000000f00 */
[----:B------:R-:W-:Y:S02]  /*3080*/  MOV R140, 0x30a0 ;  /* 0x000030a0008c7802 */ /* 0x000fe40000000f00 */
[----:B------:R-:W-:Y:S05]  /*3090*/  CALL.REL.NOINC `($__internal_112_$__cuda_sm70_shflsync_bfly_p) ;  /* 0x000007e000007944 */ /* 0x000fea0003c00000 */
[----:B01----:R-:W-:Y:S01]  /*30a0*/  FADD.FTZ R137, R137, R144 ;  /* 0x0000009089897221 */ /* 0x003fe20000010000 */
[----:B------:R-:W-:Y:S01]  /*30b0*/  HFMA2.MMA R144, -RZ, RZ, 0, 4.76837158203125e-07 ;  /* 0x00000008ff907435 */ /* 0x000fe200000001ff */
[----:B------:R-:W-:Y:S02]  /*30c0*/  MOV R139, 0x1f ;  /* 0x0000001f008b7802 */ /* 0x000fe40000000f00 */
[----:B------:R-:W-:-:S02]  /*30d0*/  MOV R142, 0xffffffff ;  /* 0xffffffff008e7802 */ /* 0x000fc40000000f00 */
[----:B------:R-:W-:Y:S02]  /*30e0*/  MOV R140, 0x3100 ;  /* 0x00003100008c7802 */ /* 0x000fe40000000f00 */
[----:B------:R-:W-:Y:S05]  /*30f0*/  CALL.REL.NOINC `($__internal_112_$__cuda_sm70_shflsync_bfly_p) ;  /* 0x0000078000007944 */ /* 0x000fea0003c00000 */
[----:B01----:R-:W-:Y:S01]  /*3100*/  FADD.FTZ R137, R137, R144 ;  /* 0x0000009089897221 */ /* 0x003fe20000010000 */
[----:B------:R-:W-:Y:S01]  /*3110*/  HFMA2.MMA R144, -RZ, RZ, 0, 9.5367431640625e-07 ;  /* 0x00000010ff907435 */ /* 0x000fe200000001ff */
[----:B------:R-:W-:Y:S02]  /*3120*/  MOV R139, 0x1f ;  /* 0x0000001f008b7802 */ /* 0x000fe40000000f00 */
[----:B------:R-:W-:Y:S02]  /*3130*/  MOV R142, 0xffffffff ;  /* 0xffffffff008e7802 */ /* 0x000fe40000000f00 */
[----:B------:R-:W-:Y:S02]  /*3140*/  MOV R140, 0x3160 ;  /* 0x00003160008c7802 */ /* 0x000fe40000000f00 */
[----:B------:R-:W-:Y:S05]  /*3150*/  CALL.REL.NOINC `($__internal_112_$__cuda_sm70_shflsync_bfly_p) ;  /* 0x0000072000007944 */ /* 0x000fea0003c00000 */
        /* <DEDUP_REMOVED lines=87> */
[----:B------:R-:W-:Y:S05]  /*36d0*/  CALL.REL.NOINC `($__internal_112_$__cuda_sm70_shflsync_bfly_p) ;  /* 0x000001a000007944 */ /* 0x000fea0003c00000 */
[----:B01----:R-:W-:Y:S01]  /*36e0*/  FADD.FTZ R137, R137, R144 ;  /* 0x0000009089897221 */ /* 0x003fe20000010000 */
[----:B------:R-:W-:Y:S01]  /*36f0*/  HFMA2.MMA R144, -RZ, RZ, 0, 1.1920928955078125e-07 ;  /* 0x00000002ff907435 */ /* 0x000fe200000001ff */
[----:B------:R-:W-:Y:S02]  /*3700*/  MOV R139, 0x1f ;  /* 0x0000001f008b7802 */ /* 0x000fe40000000f00 */
[----:B------:R-:W-:Y:S02]  /*3710*/  MOV R142, 0xffffffff ;  /* 0xffffffff008e7802 */ /* 0x000fe40000000f00 */
[----:B------:R-:W-:Y:S02]  /*3720*/  MOV R140, 0x3740 ;  /* 0x00003740008c7802 */ /* 0x000fe40000000f00 */
[----:B------:R-:W-:Y:S05]  /*3730*/  CALL.REL.NOINC `($__internal_112_$__cuda_sm70_shflsync_bfly_p) ;  /* 0x0000014000007944 */ /* 0x000fea0003c00000 */
[----:B01----:R-:W-:Y:S01]  /*3740*/  FADD.FTZ R137, R137, R144 ;  /* 0x0000009089897221 */ /* 0x003fe20000010000 */
[----:B------:R-:W-:Y:S01]  /*3750*/  HFMA2.MMA R144, -RZ, RZ, 0, 2.384185791015625e-07 ;  /* 0x00000004ff907435 */ /* 0x000fe200000001ff */
[----:B------:R-:W-:-:S02]  /*3760*/  MOV R139, 0x1f ;  /* 0x0000001f008b7802 */ /* 0x000fc40000000f00 */
[----:B------:R-:W-:Y:S02]  /*3770*/  MOV R142, 0xffffffff ;  /* 0xffffffff008e7802 */ /* 0x000fe40000000f00 */
[----:B------:R-:W-:Y:S02]  /*3780*/  MOV R140, 0x37a0 ;  /* 0x000037a0008c7802 */ /* 0x000fe40000000f00 */
[----:B------:R-:W-:Y:S05]  /*3790*/  CALL.REL.NOINC `($__internal_112_$__cuda_sm70_shflsync_bfly_p) ;  /* 0x000000e000007944 */ /* 0x000fea0003c00000 */
[----:B01----:R-:W-:Y:S01]  /*37a0*/  FADD.FTZ R137, R137, R144 ;  /* 0x0000009089897221 */ /* 0x003fe20000010000 */
[----:B------:R-:W-:Y:S01]  /*37b0*/  HFMA2.MMA R144, -RZ, RZ, 0, 4.76837158203125e-07 ;  /* 0x00000008ff907435 */ /* 0x000fe200000001ff */
[----:B------:R-:W-:Y:S02]  /*37c0*/  MOV R139, 0x1f ;  /* 0x0000001f008b7802 */ /* 0x000fe40000000f00 */
[----:B------:R-:W-:Y:S02]  /*37d0*/  MOV R142, 0xffffffff ;  /* 0xffffffff008e7802 */ /* 0x000fe40000000f00 */
[----:B------:R-:W-:Y:S02]  /*37e0*/  MOV R140, 0x3800 ;  /* 0x00003800008c7802 */ /* 0x000fe40000000f00 */
[----:B------:R-:W-:Y:S05]  /*37f0*/  CALL.REL.NOINC `($__internal_112_$__cuda_sm70_shflsync_bfly_p) ;  /* 0x0000008000007944 */ /* 0x000fea0003c00000 */
[----:B-1----:R-:W-:Y:S01]  /*3800*/  FADD.FTZ R143, R137, R144 ;  /* 0x00000090898f7221 */ /* 0x002fe20000010000 */
[----:B------:R-:W-:Y:S01]  /*3810*/  HFMA2.MMA R144, -RZ, RZ, 0, 9.5367431640625e-07 ;  /* 0x00000010ff907435 */ /* 0x000fe200000001ff */
[----:B0-----:R-:W-:-:S02]  /*3820*/  MOV R139, 0x1f ;  /* 0x0000001f008b7802 */ /* 0x001fc40000000f00 */
[----:B------:R-:W-:Y:S02]  /*3830*/  MOV R142, 0xffffffff ;  /* 0xffffffff008e7802 */ /* 0x000fe40000000f00 */
[----:B------:R-:W-:Y:S02]  /*3840*/  MOV R137, R143 ;  /* 0x0000008f00897202 */ /* 0x000fe40000000f00 */
[----:B------:R-:W-:Y:S02]  /*3850*/  MOV R140, 0x3870 ;  /* 0x00003870008c7802 */ /* 0x000fe40000000f00 */
[----:B------:R-:W-:Y:S05]  /*3860*/  CALL.REL.NOINC `($__internal_112_$__cuda_sm70_shflsync_bfly_p) ;  /* 0x0000001000007944 */ /* 0x000fea0003c00000 */
[----:B01----:R-:W-:Y:S05]  /*3870*/  BRA `(.L_x_25207) ;  /* 0xffffe77000007947 */ /* 0x003fea000383ffff */
        .weak           $__internal_112_$__cuda_sm70_shflsync_bfly_p
        .type           $__internal_112_$__cuda_sm70_shflsync_bfly_p,@function
        .size           $__internal_112_$__cuda_sm70_shflsync_bfly_p,(.L_x_36152 - $__internal_112_$__cuda_sm70_shflsync_bfly_p)
$__internal_112_$__cuda_sm70_shflsync_bfly_p:
[----:B------:R-:W-:Y:S01]  /*3880*/  HFMA2.MMA R141, -RZ, RZ, 0, 0 ;  /* 0x00000000ff8d7435 */ /* 0x000fe200000001ff */
[----:B------:R-:W-:Y:S04]  /*3890*/  WARPSYNC R142 ;  /* 0x0000008e00007348 */ /* 0x000fe80003800000 */
[----:B------:R0:W1:Y:S01]  /*38a0*/  SHFL.BFLY PT, R144, R137, R144, R139 ;  /* 0x0c00009089907389 */ /* 0x00006200000e008b */
[----:B------:R-:W-:Y:S05]  /*38b0*/  RET.REL.NODEC R140 `(_ZN10layer_norm13ln_fwd_kernelINS_13Kernel_traitsIf6__halffS2_fjLj5120ELj1ELj1ELj4ELj16ENS_18Kernel_traits_baseILj5120EfS2_fS2_fjLj128EEEEELb0ELb0ELb0ELb0EEEvNS_9FwdParamsE) ;  /* 0xffffc7408c007950 */ /* 0x000fea0003c3ffff */
.L_x_25208:
        /* <DEDUP_REMOVED lines=12> */
.L_x_36152:


//--------------------- .text._ZN10layer_norm13ln_fwd_kernelINS_13Kernel_traitsIf6__halffS2_fjLj5120ELj1ELj1ELj4ELj16ENS_18Kernel_traits_baseILj5120EfS2_fS2_fjLj128EEEEELb0ELb0ELb0ELb1EEEvNS_9FwdParamsE --------------------------
	.section	.text._ZN10layer_norm13ln_fwd_kernelINS_13Kernel_traitsIf6__halffS2_fjLj5120ELj1ELj1ELj4ELj16ENS_18Kernel_traits_baseILj5120EfS2_fS2_fjLj128EEEEELb0ELb0ELb0ELb1EEEvNS_9FwdParamsE,"ax",@progbits
	.sectioninfo	@"SHI_REGISTERS=159"
	.align	128
        .global         _ZN10layer_norm13ln_fwd_kernelINS_13Kernel_traitsIf6__halffS2_fjLj5120ELj1ELj1ELj4ELj16ENS_18Kernel_traits_baseILj5120EfS2_fS2_fjLj128EEEEELb0ELb0ELb0ELb1EEEvNS_9FwdParamsE
        .type           _ZN10layer_norm13ln_fwd_kernelINS_13Kernel_traitsIf6__halffS2_fjLj5120ELj1ELj1ELj4ELj16ENS_18Kernel_traits_baseILj5120EfS2_fS2_fjLj128EEEEELb0ELb0ELb0ELb1EEEvNS_9FwdParamsE,@function
        .size           _ZN10layer_norm13ln_fwd_kernelINS_13Kernel_traitsIf6__halffS2_fjLj5120ELj1ELj1ELj4ELj16ENS_18Kernel_traits_baseILj5120EfS2_fS2_fjLj128EEEEELb0ELb0ELb0ELb1EEEvNS_9FwdParamsE,(.L_x_36153 - _ZN10layer_norm13ln_fwd_kernelINS_13Kernel_traitsIf6__halffS2_fjLj5120ELj1ELj1ELj4ELj16ENS_18Kernel_traits_baseILj5120EfS2_fS2_fjLj128EEEEELb0ELb0ELb0ELb1EEEvNS_9FwdParamsE)
        .other          _ZN10layer_norm13ln_fwd_kernelINS_13Kernel_traitsIf6__halffS2_fjLj5120ELj1ELj1ELj4ELj16ENS_18Kernel_traits_baseILj5120EfS2_fS2_fjLj128EEEEELb0ELb0ELb0ELb1EEEvNS_9FwdParamsE,@"STO_CUDA_ENTRY STV_DEFAULT"
_ZN10layer_norm13ln_fwd_kernelINS_13Kernel_traitsIf6__halffS2_fjLj5120ELj1ELj1ELj4ELj16ENS_18Kernel_traits_baseILj5120EfS2_fS2_fjLj128EEEEELb0ELb0ELb0ELb1EEEvNS_9FwdParamsE:
.text._ZN10layer_norm13ln_fwd_kernelINS_13Kernel_traitsIf6__halffS2_fjLj5120ELj1ELj1ELj4ELj16ENS_18Kernel_traits_baseILj5120EfS2_fS2_fjLj128EEEEELb0ELb0ELb0ELb1EEEvNS_9FwdParamsE:
        /* <DEDUP_REMOVED lines=58> */
.L_x_25212:
        /* <DEDUP_REMOVED lines=23> */
[----:B--2---:R-:W-:-:S02]  /*0510*/  HADD2.F32 R24, -RZ, R12.H0_H0 ;  /* 0x2000000cff187230 */ /* 0x004fc40000004100 */
[----:B---3--:R-:W-:Y:S01]  /*0520*/  @P1 HADD2.F32 R139, -RZ, R4.H0_H0 ;  /* 0x20000004ff8b1230 */ /* 0x008fe20000004100 */
[----:B------:R-:W-:Y:S01]  /*0530*/  ISETP.NE.AND.EX P1, PT, RZ, c[0x0][0x184], PT, P2 ;  /* 0x00006100ff007a0c */ /* 0x000fe20003f25320 */
[----:B------:R-:W-:Y:S02]  /*0540*/  HADD2.F32 R4, -RZ, R12.H1_H1 ;  /* 0x3000000cff047230 */ /* 0x000fe40000004100 */
[--C-:B------:R-:W-:Y:S02]  /*0550*/  HADD2.F32 R26, -RZ, R13.reuse.H0_H0 ;  /* 0x2000000dff1a7230 */ /* 0x100fe40000004100 */
[----:B------:R-:W-:Y:S02]  /*0560*/  HADD2.F32 R6, -RZ, R13.H1_H1 ;  /* 0x3000000dff067230 */ /* 0x000fe40000004100 */
[--C-:B------:R-:W-:Y:S02]  /*0570*/  HADD2.F32 R20, -RZ, R14.reuse.H0_H0 ;  /* 0x2000000eff147230 */ /* 0x100fe40000004100 */
[----:B------:R-:W-:-:S02]  /*0580*/  HADD2.F32 R10, -RZ, R14.H1_H1 ;  /* 0x3000000eff0a7230 */ /* 0x000fc40000004100 */
[--C-:B------:R-:W-:Y:S02]  /*0590*/  HADD2.F32 R22, -RZ, R15.reuse.H0_H0 ;  /* 0x2000000fff167230 */ /* 0x100fe40000004100 */
[----:B------:R-:W-:Y:S01]  /*05a0*/  HADD2.F32 R12, -RZ, R15.H1_H1 ;  /* 0x3000000fff0c7230 */ /* 0x000fe20000004100 */
        /* <DEDUP_REMOVED lines=13> */
[----:B------:R-:W-:Y:S02]  /*0680*/  @P1 FADD.FTZ R21, R29, R21 ;  /* 0x000000151d151221 */ /* 0x000fe40000010000 */
        /* <DEDUP_REMOVED lines=19> */
[----:B0-----:R-:W-:Y:S02]  /*07c0*/  HADD2.F32 R8, -RZ, R4.H0_H0 ;  /* 0x20000004ff087230 */ /* 0x001fe40000004100 */
[----:B------:R-:W-:Y:S02]  /*07d0*/  HADD2.F32 R122, -RZ, R6.H0_H0 ;  /* 0x20000006ff7a7230 */ /* 0x000fe40000004100 */
[----:B------:R-:W-:Y:S02]  /*07e0*/  HADD2.F32 R4, -RZ, R4.H1_H1 ;  /* 0x30000004ff047230 */ /* 0x000fe40000004100 */
[----:B------:R-:W-:Y:S02]  /*07f0*/  HADD2.F32 R6, -RZ, R6.H1_H1 ;  /* 0x30000006ff067230 */ /* 0x000fe40000004100 */
[----:B------:R-:W-:-:S02]  /*0800*/  HADD2.F32 R116, -RZ, R5.H0_H0 ;  /* 0x20000005ff747230 */ /* 0x000fc40000004100 */
[----:B------:R-:W-:Y:S02]  /*0810*/  HADD2.F32 R118, -RZ, R5.H1_H1 ;  /* 0x30000005ff767230 */ /* 0x000fe40000004100 */
[--C-:B------:R-:W-:Y:S02]  /*0820*/  HADD2.F32 R124, -RZ, R7.reuse.H0_H0 ;  /* 0x20000007ff7c7230 */ /* 0x100fe40000004100 */
[----:B------:R-:W-:Y:S01]  /*0830*/  HADD2.F32 R126, -RZ, R7.H1_H1 ;  /* 0x30000007ff7e7230 */ /* 0x000fe20000004100 */
[-C--:B------:R-:W-:Y:S02]  /*0840*/  FMUL.FTZ R9, R4, R139.reuse ;  /* 0x0000008b04097220 */ /* 0x080fe40000410000 */
[-C--:B------:R-:W-:Y:S02]  /*0850*/  FMUL.FTZ R5, R6, R139.reuse ;  /* 0x0000008b06057220 */ /* 0x080fe40000410000 */
[-C--:B------:R-:W-:Y:S02]  /*0860*/  FMUL.FTZ R8, R8, R139.reuse ;  /* 0x0000008b08087220 */ /* 0x080fe40000410000 */
[----:B-1----:R-:W-:-:S02]  /*0870*/  FMUL.FTZ R10, R116, R139 ;  /* 0x0000008b740a7220 */ /* 0x002fc40000410000 */
        /* <DEDUP_REMOVED lines=29> */
[--C-:B0-----:R-:W-:Y:S02]  /*0a50*/  HADD2.F32 R120, -RZ, R116.reuse.H0_H0 ;  /* 0x20000074ff787230 */ /* 0x101fe40000004100 */
[----:B------:R-:W-:Y:S02]  /*0a60*/  HADD2.F32 R124, -RZ, R116.H1_H1 ;  /* 0x30000074ff7c7230 */ /* 0x000fe40000004100 */
[--C-:B------:R-:W-:Y:S02]  /*0a70*/  HADD2.F32 R126, -RZ, R117.reuse.H0_H0 ;  /* 0x20000075ff7e7230 */ /* 0x100fe40000004100 */
[----:B------:R-:W-:-:S02]  /*0a80*/  HADD2.F32 R130, -RZ, R117.H1_H1 ;  /* 0x30000075ff827230 */ /* 0x000fc40000004100 */
[--C-:B------:R-:W-:Y:S02]  /*0a90*/  HADD2.F32 R132, -RZ, R118.reuse.H0_H0 ;  /* 0x20000076ff847230 */ /* 0x100fe40000004100 */
[----:B------:R-:W-:Y:S02]  /*0aa0*/  HADD2.F32 R134, -RZ, R118.H1_H1 ;  /* 0x30000076ff867230 */ /* 0x000fe40000004100 */
[--C-:B------:R-:W-:Y:S02]  /*0ab0*/  HADD2.F32 R136, -RZ, R119.reuse.H0_H0 ;  /* 0x20000077ff887230 */ /* 0x100fe40000004100 */
[----:B------:R-:W-:Y:S01]  /*0ac0*/  HADD2.F32 R138, -RZ, R119.H1_H1 ;  /* 0x30000077ff8a7230 */ /* 0x000fe20000004100 */
[-C--:B------:R-:W-:Y:S02]  /*0ad0*/  FMUL.FTZ R116, R120, R139.reuse ;  /* 0x0000008b78747220 */ /* 0x080fe40000410000 */
[-C--:B------:R-:W-:Y:S02]  /*0ae0*/  FMUL.FTZ R117, R124, R139.reuse ;  /* 0x0000008b7c757220 */ /* 0x080fe40000410000 */
[----:B------:R-:W-:-:S02]  /*0af0*/  FMUL.FTZ R118, R126, R139 ;  /* 0x0000008b7e767220 */ /* 0x000fc40000410000 */
[-C--:B------:R-:W-:Y:S02]  /*0b00*/  FMUL.FTZ R119, R130, R139.reuse ;  /* 0x0000008b82777220 */ /* 0x080fe40000410000 */
[-C--:B------:R-:W-:Y:S02]  /*0b10*/  FMUL.FTZ R120, R132, R139.reuse ;  /* 0x0000008b84787220 */ /* 0x080fe40000410000 */
[-C--:B------:R-:W-:Y:S02]  /*0b20*/  FMUL.FTZ R121, R134, R139.reuse ;  /* 0x0000008b86797220 */ /* 0x080fe40000410000 */
[-C--:B-1----:R-:W-:Y:S02]  /*0b30*/  FMUL.FTZ R122, R136, R139.reuse ;  /* 0x0000008b887a7220 */ /* 0x082fe40000410000 */
        /* <DEDUP_REMOVED lines=90> */
[----:B------:R-:W-:Y:S01]  /*10e0*/  HADD2.F32 R138, -RZ, R132.H1_H1 ;  /* 0x30000084ff8a7230 */ /* 0x000fe20000004100 */
[----:B------:R-:W-:Y:S01]  /*10f0*/  FADD.FTZ R132, R124, R137 ;  /* 0x000000897c847221 */ /* 0x000fe20000010000 */
[--C-:B-1----:R-:W-:Y:S02]  /*1100*/  HADD2.F32 R146, -RZ, R133.reuse.H0_H0 ;  /* 0x20000085ff927230 */ /* 0x102fe40000004100 */
[----:B------:R-:W-:Y:S01]  /*1110*/  HADD2.F32 R148, -RZ, R133.H1_H1 ;  /* 0x30000085ff947230 */ /* 0x000fe20000004100 */
[----:B------:R-:W-:Y:S02]  /*1120*/  FADD.FTZ R133, R125, R132 ;  /* 0x000000847d857221 */ /* 0x000fe40000010000 */
[----:B------:R-:W-:-:S02]  /*1130*/  FMUL.FTZ R132, R136, R139 ;  /* 0x0000008b88847220 */ /* 0x000fc40000410000 */
[----:B------:R-:W-:Y:S01]  /*1140*/  FADD.FTZ R136, R126, R133 ;  /* 0x000000857e887221 */ /* 0x000fe20000010000 */
[----:B------:R-:W-:-:S03]  /*1150*/  HADD2.F32 R150, -RZ, R134.H0_H0 ;  /* 0x20000086ff967230 */ /* 0x000fc60000004100 */
[----:B------:R-:W-:Y:S01]  /*1160*/  FADD.FTZ R147, R127, R136 ;  /* 0x000000887f937221 */ /* 0x000fe20000010000 */
[----:B------:R-:W-:Y:S01]  /*1170*/  HADD2.F32 R152, -RZ, R134.H1_H1 ;  /* 0x30000086ff987230 */ /* 0x000fe20000004100 */
        /* <DEDUP_REMOVED lines=9> */
[--C-:B------:R-:W-:Y:S01]  /*1210*/  HADD2.F32 R154, -RZ, R135.reuse.H0_H0 ;  /* 0x20000087ff9a7230 */ /* 0x100fe20000004100 */
[----:B------:R-:W-:Y:S01]  /*1220*/  FMUL.FTZ R136, R150, R139 ;  /* 0x0000008b96887220 */ /* 0x000fe20000410000 */
[----:B------:R-:W-:Y:S01]  /*1230*/  HADD2.F32 R156, -RZ, R135.H1_H1 ;  /* 0x30000087ff9c7230 */ /* 0x000fe20000004100 */
[----:B------:R-:W-:-:S02]  /*1240*/  @P1 FADD.FTZ R133, R133, R17 ;  /* 0x0000001185851221 */ /* 0x000fc40000010000 */
        /* <DEDUP_REMOVED lines=34> */
.L_x_25213:
        /* <DEDUP_REMOVED lines=100> */
.L_x_25214:
        /* <DEDUP_REMOVED lines=221> */
.L_x_25211:
[----:B------:R-:W-:Y:S05]  /*2880*/  EXIT ;  /* 0x000000000000794d */ /* 0x000fea0003800000 */
.L_x_25209:
[----:B0-----:R-:W-:Y:S01]  /*2890*/  HFMA2.MMA R13, -RZ, RZ, 0, 1.847743988037109375e-06 ;  /* 0x0000001fff0d7435 */ /* 0x001fe200000001ff */
[----:B------:R-:W-:-:S02]  /*28a0*/  MOV R146, 0x1 ;  /* 0x0000000100927802 */ /* 0x000fc40000000f00 */
[----:B------:R-:W-:Y:S02]  /*28b0*/  MOV R18, 0xffffffff ;  /* 0xffffffff00127802 */ /* 0x000fe40000000f00 */
[----:B------:R-:W-:Y:S02]  /*28c0*/  MOV R16, 0x28e0 ;  /* 0x000028e000107802 */ /* 0x000fe40000000f00 */
[----:B-----5:R-:W-:Y:S05]  /*28d0*/  CALL.REL.NOINC `($__internal_113_$__cuda_sm70_shflsync_bfly_p) ;  /* 0x0000089000007944 */ /* 0x020fea0003c00000 */
[----:B-1----:R-:W-:Y:S01]  /*28e0*/  MOV R12, R146 ;  /* 0x00000092000c7202 */ /* 0x002fe20000000f00 */
[----:B0-----:R-:W-:Y:S05]  /*28f0*/  BRA `(.L_x_25213) ;  /* 0xffffeb7000007947 */ /* 0x001fea000383ffff */
.L_x_25210:
[----:B------:R-:W-:Y:S01]  /*2900*/  HFMA2.MMA R146, -RZ, RZ, 0, 1.1920928955078125e-07 ;  /* 0x00000002ff927435 */ /* 0x000fe200000001ff */
[----:B------:R-:W-:Y:S02]  /*2910*/  MOV R13, 0x1f ;  /* 0x0000001f000d7802 */ /* 0x000fe40000000f00 */
[----:B------:R-:W-:Y:S02]  /*2920*/  MOV R18, 0xffffffff ;  /* 0xffffffff00127802 */ /* 0x000fe40000000f00 */
[----:B------:R-:W-:Y:S02]  /*2930*/  MOV R16, 0x2950 ;  /* 0x0000295000107802 */ /* 0x000fe40000000f00 */
[----:B-----5:R-:W-:Y:S05]  /*2940*/  CALL.REL.NOINC `($__internal_113_$__cuda_sm70_shflsync_bfly_p) ;  /* 0x0000082000007944 */ /* 0x020fea0003c00000 */
[----:B01----:R-:W-:Y:S01]  /*2950*/  FADD.FTZ R15, R15, R146 ;  /* 0x000000920f0f7221 */ /* 0x003fe20000010000 */
[----:B------:R-:W-:Y:S01]  /*2960*/  HFMA2.MMA R146, -RZ, RZ, 0, 2.384185791015625e-07 ;  /* 0x00000004ff927435 */ /* 0x000fe200000001ff */
[----:B------:R-:W-:-:S02]  /*2970*/  MOV R13, 0x1f ;  /* 0x0000001f000d7802 */ /* 0x000fc40000000f00 */
[----:B------:R-:W-:Y:S02]  /*2980*/  MOV R18, 0xffffffff ;  /* 0xffffffff00127802 */ /* 0x000fe40000000f00 */
[----:B------:R-:W-:Y:S02]  /*2990*/  MOV R16, 0x29b0 ;  /* 0x000029b000107802 */ /* 0x000fe40000000f00 */
[----:B------:R-:W-:Y:S05]  /*29a0*/  CALL.REL.NOINC `($__internal_113_$__cuda_sm70_shflsync_bfly_p) ;  /* 0x000007c000007944 */ /* 0x000fea0003c00000 */
[----:B01----:R-:W-:Y:S01]  /*29b0*/  FADD.FTZ R15, R15, R146 ;  /* 0x000000920f0f7221 */ /* 0x003fe20000010000 */
[----:B------:R-:W-:Y:S01]  /*29c0*/  HFMA2.MMA R146, -RZ, RZ, 0, 4.76837158203125e-07 ;  /* 0x00000008ff927435 */ /* 0x000fe200000001ff */
[----:B------:R-:W-:Y:S02]  /*29d0*/  MOV R13, 0x1f ;  /* 0x0000001f000d7802 */ /* 0x000fe40000000f00 */
[----:B------:R-:W-:Y:S02]  /*29e0*/  MOV R18, 0xffffffff ;  /* 0xffffffff00127802 */ /* 0x000fe40000000f00 */
[----:B------:R-:W-:Y:S02]  /*29f0*/  MOV R16, 0x2a10 ;  /* 0x00002a1000107802 */ /* 0x000fe40000000f00 */
[----:B------:R-:W-:Y:S05]  /*2a00*/  CALL.REL.NOINC `($__internal_113_$__cuda_sm70_shflsync_bfly_p) ;  /* 0x0000076000007944 */ /* 0x000fea0003c00000 */
[----:B01----:R-:W-:Y:S01]  /*2a10*/  FADD.FTZ R15, R15, R146 ;  /* 0x000000920f0f7221 */ /* 0x003fe20000010000 */
[----:B------:R-:W-:Y:S01]  /*2a20*/  HFMA2.MMA R146, -RZ, RZ, 0, 9.5367431640625e-07 ;  /* 0x00000010ff927435 */ /* 0x000fe200000001ff */
[----:B------:R-:W-:-:S02]  /*2a30*/  MOV R13, 0x1f ;  /* 0x0000001f000d7802 */ /* 0x000fc40000000f00 */
[----:B------:R-:W-:Y:S02]  /*2a40*/  MOV R18, 0xffffffff ;  /* 0xffffffff00127802 */ /* 0x000fe40000000f00 */
[----:B------:R-:W-:Y:S02]  /*2a50*/  MOV R16, 0x2a70 ;  /* 0x00002a7000107802 */ /* 0x000fe40000000f00 */
[----:B------:R-:W-:Y:S05]  /*2a60*/  CALL.REL.NOINC `($__internal_113_$__cuda_sm70_shflsync_bfly_p) ;  /* 0x0000070000007944 */ /* 0x000fea0003c00000 */
        /* <DEDUP_REMOVED lines=86> */
[----:B------:R-:W-:Y:S05]  /*2fd0*/  CALL.REL.NOINC `($__internal_113_$__cuda_sm70_shflsync_bfly_p) ;  /* 0x0000019000007944 */ /* 0x000fea0003c00000 */
[----:B01----:R-:W-:Y:S01]  /*2fe0*/  FADD.FTZ R15, R15, R146 ;  /* 0x000000920f0f7221 */ /* 0x003fe20000010000 */
[----:B------:R-:W-:Y:S01]  /*2ff0*/  HFMA2.MMA R146, -RZ, RZ, 0, 1.1920928955078125e-07 ;  /* 0x00000002ff927435 */ /* 0x000fe200000001ff */
[----:B------:R-:W-:Y:S02]  /*3000*/  MOV R13, 0x1f ;  /* 0x0000001f000d7802 */ /* 0x000fe40000000f00 */
[----:B------:R-:W-:Y:S02]  /*3010*/  MOV R18, 0xffffffff ;  /* 0xffffffff00127802 */ /* 0x000fe40000000f00 */
[----:B------:R-:W-:Y:S02]  /*3020*/  MOV R16, 0x3040 ;  /* 0x0000304000107802 */ /* 0x000fe40000000f00 */
[----:B------:R-:W-:Y:S05]  /*3030*/  CALL.REL.NOINC `($__internal_113_$__cuda_sm70_shflsync_bfly_p) ;  /* 0x0000013000007944 */ /* 0x000fea0003c00000 */
        /* <DEDUP_REMOVED lines=18> */
[----:B01----:R-:W-:Y:S05]  /*3160*/  BRA `(.L_x_25214) ;  /* 0xffffe94000007947 */ /* 0x003fea000383ffff */
        .weak           $__internal_113_$__cuda_sm70_shflsync_bfly_p
        .type           $__internal_113_$__cuda_sm70_shflsync_bfly_p,@function
        .size           $__internal_113_$__cuda_sm70_shflsync_bfly_p,(.L_x_36153 - $__internal_113_$__cuda_sm70_shflsync_bfly_p)
$__internal_113_$__cuda_sm70_shflsync_bfly_p:
[----:B------:R-:W-:Y:S01]  /*3170*/  HFMA2.MMA R17, -RZ, RZ, 0, 0 ;  /* 0x00000000ff117435 */ /* 0x000fe200000001ff */
[----:B------:R-:W-:Y:S04]  /*3180*/  WARPSYNC R18 ;  /* 0x0000001200007348 */ /* 0x000fe80003800000 */
[----:B------:R0:W1:Y:S01]  /*3190*/  SHFL.BFLY PT, R146, R15, R146, R13 ;  /* 0x0c0000920f927389 */ /* 0x00006200000e000d */
[----:B------:R-:W-:Y:S05]  /*31a0*/  RET.REL.NODEC R16 `(_ZN10layer_norm13ln_fwd_kernelINS_13Kernel_traitsIf6__halffS2_fjLj5120ELj1ELj1ELj4ELj16ENS_18Kernel_traits_baseILj5120EfS2_fS2_fjLj128EEEEELb0ELb0ELb0ELb1EEEvNS_9FwdParamsE) ;  /* 0xffffce5010007950 */ /* 0x000fea0003c3ffff */
.L_x_25215:
        /* <DEDUP_REMOVED lines=13> */
.L_x_36153:


//--------------------- .text._ZN10layer_norm13ln_fwd_kernelINS_13Kernel_traitsIf6__halffS2_fjLj5120ELj1ELj1ELj4ELj16ENS_18Kernel_traits_baseILj5120EfS2_fS2_fjLj128EEEEELb0ELb0ELb1ELb0EEEvNS_9FwdParamsE --------------------------
	.section	.text._ZN10layer_norm13ln_fwd_kernelINS_13Kernel_traitsIf6__halffS2_fjLj5120ELj1ELj1ELj4ELj16ENS_18Kernel_traits_baseILj5120EfS2_fS2_fjLj128EEEEELb0ELb0ELb1ELb0EEEvNS_9FwdParamsE,"ax",@progbits
	.sectioninfo	@"SHI_REGISTERS=159"
	.align	128
        .global         _ZN10layer_norm13ln_fwd_kernelINS_13Kernel_traitsIf6__halffS2_fjLj5120ELj1ELj1ELj4ELj16ENS_18Kernel_traits_baseILj5120EfS2_fS2_fjLj128EEEEELb0ELb0ELb1ELb0EEEvNS_9FwdParamsE
        .type           _ZN10layer_norm13ln_fwd_kernelINS_13Kernel_traitsIf6__halffS2_fjLj5120ELj1ELj1ELj4ELj16ENS_18Kernel_traits_baseILj5120EfS2_fS2_fjLj128EEEEELb0ELb0ELb1ELb0EEEvNS_9FwdParamsE,@function
        .size           _ZN10layer_norm13ln_fwd_kernelINS_13Kernel_traitsIf6__halffS2_fjLj5120ELj1ELj1ELj4ELj16ENS_18Kernel_traits_baseILj5120EfS2_fS2_fjLj128EEEEELb0ELb0ELb1ELb0EEEvNS_9FwdParamsE,(.L_x_36154 - _ZN10layer_norm13ln_fwd_kernelINS_13Kernel_traitsIf6__halffS2_fjLj5120ELj1ELj1ELj4ELj16ENS_18Kernel_traits_baseILj5120EfS2_fS2_fjLj128EEEEELb0ELb0ELb1ELb0EEEvNS_9FwdParamsE)
        .other          _ZN10layer_norm13ln_fwd_kernelINS_13Kernel_traitsIf6__halffS2_fjLj5120ELj1ELj1ELj4ELj16ENS_18Kernel_traits_baseILj5120EfS2_fS2_fjLj128EEEEELb0ELb0ELb1ELb0EEEvNS_9FwdParamsE,@"STO_CUDA_ENTRY STV_DEFAULT"
_ZN10layer_norm13ln_fwd_kernelINS_13Kernel_traitsIf6__halffS2_fjLj5120ELj1ELj1ELj4ELj16ENS_18Kernel_traits_baseILj5120EfS2_fS2_fjLj128EEEEELb0ELb0ELb1ELb0EEEvNS_9FwdParamsE:
.text._ZN10layer_norm13ln_fwd_kernelINS_13Kernel_traitsIf6__halffS2_fjLj5120ELj1ELj1ELj4ELj16ENS_18Kernel_traits_baseILj5120EfS2_fS2_fjLj128EEEEELb0ELb0ELb1ELb0EEEvNS_9FwdParamsE:
        /* <DEDUP_REMOVED lines=33> */
.L_x_25217:
[----:B------:R-:W-:Y:S05]  /*0210*/  BSYNC B0 ;  /* 0x0000000000007941 */ /* 0x000fea0003800000 */
.L_x_25216:
        /* <DEDUP_REMOVED lines=17> */
.L_x_25219:
[----:B------:R-:W-:Y:S05]  /*0330*/  BSYNC B0 ;  /* 0x0000000000007941 */ /* 0x000fea0003800000 */
.L_x_25218:
        /* <DEDUP_REMOVED lines=17> */
.L_x_25221:
[----:B------:R-:W-:Y:S05]  /*0450*/  BSYNC B0 ;  /* 0x0000000000007941 */ /* 0x000fea0003800000 */
.L_x_25220:
        /* <DEDUP_REMOVED lines=17> */
.L_x_25223:
[----:B------:R-:W-:Y:S05]  /*0570*/  BSYNC B0 ;  /* 0x0000000000007941 */ /* 0x000fea0003800000 */
.L_x_25222:
        /* <DEDUP_REMOVED lines=16> */
.L_x_25225:
[----:B------:R-:W-:Y:S05]  /*0680*/  BSYNC B0 ;  /* 0x0000000000007941 */ /* 0x000fea0003800000 */
.L_x_25224:
        /* <DEDUP_REMOVED lines=25> */
.L_x_25329:
        /* <DEDUP_REMOVED lines=58> */
[----:B----45:R-:W-:-:S05]  /*0bc0*/  HADD2.F32 R88, -RZ, R100.H0_H0 ;  /* 0x20000064ff587230 */ /* 0x030fca0000004100 */
[----:B------:R-:W-:-:S04]  /*0bd0*/  FMUL.FTZ R88, R88, c[0x0][0x1ec] ;  /* 0x00007b0058587a20 */ /* 0x000fc80000410000 */
[----:B------:R-:W-:Y:S02]  /*0be0*/  @P4 FADD.FTZ R88, R84, R88 ;  /* 0x0000005854584221 */ /* 0x000fe40000010000 */
.L_x_25229:
[----:B----4-:R-:W-:Y:S05]  /*0bf0*/  BSYNC B1 ;  /* 0x0000000000017941 */ /* 0x010fea0003800000 */
.L_x_25228:
[----:B------:R-:W-:Y:S01]  /*0c00*/  BSSY B1, `(.L_x_25230) ;  /* 0x0000005000017945 */ /* 0x000fe20003800000 */
[----:B------:R-:W-:Y:S05]  /*0c10*/  @!P5 BRA `(.L_x_25231) ;  /* 0x000000300000d947 */ /* 0x000fea0003800000 */
[----:B-----5:R-:W-:-:S05]  /*0c20*/  HADD2.F32 R89, -RZ, R100.H1_H1 ;  /* 0x30000064ff597230 */ /* 0x020fca0000004100 */
[----:B------:R-:W-:-:S04]  /*0c30*/  FMUL.FTZ R89, R89, c[0x0][0x1ec] ;  /* 0x00007b0059597a20 */ /* 0x000fc80000410000 */
[----:B------:R-:W-:Y:S02]  /*0c40*/  @P4 FADD.FTZ R89, R85, R89 ;  /* 0x0000005955594221 */ /* 0x000fe40000010000 */
.L_x_25231:
[----:B------:R-:W-:Y:S05]  /*0c50*/  BSYNC B1 ;  /* 0x0000000000017941 */ /* 0x000fea0003800000 */
.L_x_25230:
[----:B------:R-:W-:Y:S01]  /*0c60*/  BSSY B1, `(.L_x_25232) ;  /* 0x0000005000017945 */ /* 0x000fe20003800000 */
[----:B------:R-:W-:Y:S05]  /*0c70*/  @!P5 BRA `(.L_x_25233) ;  /* 0x000000300000d947 */ /* 0x000fea0003800000 */
[----:B-----5:R-:W-:-:S05]  /*0c80*/  HADD2.F32 R90, -RZ, R101.H0_H0 ;  /* 0x20000065ff5a7230 */ /* 0x020fca0000004100 */
[----:B------:R-:W-:-:S04]  /*0c90*/  FMUL.FTZ R90, R90, c[0x0][0x1ec] ;  /* 0x00007b005a5a7a20 */ /* 0x000fc80000410000 */
[----:B------:R-:W-:Y:S02]  /*0ca0*/  @P4 FADD.FTZ R90, R86, R90 ;  /* 0x0000005a565a4221 */ /* 0x000fe40000010000 */
.L_x_25233:
[----:B------:R-:W-:Y:S05]  /*0cb0*/  BSYNC B1 ;  /* 0x0000000000017941 */ /* 0x000fea0003800000 */
.L_x_25232:
[----:B------:R-:W-:Y:S01]  /*0cc0*/  BSSY B1, `(.L_x_25234) ;  /* 0x0000005000017945 */ /* 0x000fe20003800000 */
[----:B------:R-:W-:Y:S05]  /*0cd0*/  @!P5 BRA `(.L_x_25235) ;  /* 0x000000300000d947 */ /* 0x000fea0003800000 */
[----:B-----5:R-:W-:-:S05]  /*0ce0*/  HADD2.F32 R91, -RZ, R101.H1_H1 ;  /* 0x30000065ff5b7230 */ /* 0x020fca0000004100 */
[----:B------:R-:W-:-:S04]  /*0cf0*/  FMUL.FTZ R91, R91, c[0x0][0x1ec] ;  /* 0x00007b005b5b7a20 */ /* 0x000fc80000410000 */
[----:B------:R-:W-:Y:S02]  /*0d00*/  @P4 FADD.FTZ R91, R87, R91 ;  /* 0x0000005b575b4221 */ /* 0x000fe40000010000 */
.L_x_25235:
[----:B------:R-:W-:Y:S05]  /*0d10*/  BSYNC B1 ;  /* 0x0000000000017941 */ /* 0x000fea0003800000 */
.L_x_25234:
[----:B------:R-:W-:Y:S01]  /*0d20*/  BSSY B1, `(.L_x_25236) ;  /* 0x0000005000017945 */ /* 0x000fe20003800000 */
[----:B------:R-:W-:Y:S05]  /*0d30*/  @!P5 BRA `(.L_x_25237) ;  /* 0x000000300000d947 */ /* 0x000fea0003800000 */
[----:B-----5:R-:W-:-:S05]  /*0d40*/  HADD2.F32 R96, -RZ, R102.H0_H0 ;  /* 0x20000066ff607230 */ /* 0x020fca0000004100 */
[----:B------:R-:W-:-:S04]  /*0d50*/  FMUL.FTZ R96, R96, c[0x0][0x1ec] ;  /* 0x00007b0060607a20 */ /* 0x000fc80000410000 */
[----:B------:R-:W-:Y:S02]  /*0d60*/  @P4 FADD.FTZ R96, R92, R96 ;  /* 0x000000605c604221 */ /* 0x000fe40000010000 */
.L_x_25237:
[----:B------:R-:W-:Y:S05]  /*0d70*/  BSYNC B1 ;  /* 0x0000000000017941 */ /* 0x000fea0003800000 */
.L_x_25236:
[----:B------:R-:W-:Y:S01]  /*0d80*/  BSSY B1, `(.L_x_25238) ;  /* 0x0000005000017945 */ /* 0x000fe20003800000 */
[----:B------:R-:W-:Y:S05]  /*0d90*/  @!P5 BRA `(.L_x_25239) ;  /* 0x000000300000d947 */ /* 0x000fea0003800000 */
[----:B-----5:R-:W-:-:S05]  /*0da0*/  HADD2.F32 R97, -RZ, R102.H1_H1 ;  /* 0x30000066ff617230 */ /* 0x020fca0000004100 */
[----:B------:R-:W-:-:S04]  /*0db0*/  FMUL.FTZ R97, R97, c[0x0][0x1ec] ;  /* 0x00007b0061617a20 */ /* 0x000fc80000410000 */
[----:B------:R-:W-:Y:S02]  /*0dc0*/  @P4 FADD.FTZ R97, R93, R97 ;  /* 0x000000615d614221 */ /* 0x000fe40000010000 */
.L_x_25239:
[----:B------:R-:W-:Y:S05]  /*0dd0*/  BSYNC B1 ;  /* 0x0000000000017941 */ /* 0x000fea0003800000 */
.L_x_25238:
[----:B------:R-:W-:Y:S01]  /*0de0*/  BSSY B1, `(.L_x_25240) ;  /* 0x0000005000017945 */ /* 0x000fe20003800000 */
[----:B------:R-:W-:Y:S05]  /*0df0*/  @!P5 BRA `(.L_x_25241) ;  /* 0x000000300000d947 */ /* 0x000fea0003800000 */
[----:B-----5:R-:W-:-:S05]  /*0e00*/  HADD2.F32 R98, -RZ, R103.H0_H0 ;  /* 0x20000067ff627230 */ /* 0x020fca0000004100 */
[----:B------:R-:W-:-:S04]  /*0e10*/  FMUL.FTZ R98, R98, c[0x0][0x1ec] ;  /* 0x00007b0062627a20 */ /* 0x000fc80000410000 */
[----:B------:R-:W-:Y:S02]  /*0e20*/  @P4 FADD.FTZ R98, R94, R98 ;  /* 0x000000625e624221 */ /* 0x000fe40000010000 */
.L_x_25241:
[----:B------:R-:W-:Y:S05]  /*0e30*/  BSYNC B1 ;  /* 0x0000000000017941 */ /* 0x000fea0003800000 */
.L_x_25240:
[----:B------:R-:W-:Y:S01]  /*0e40*/  BSSY B1, `(.L_x_25242) ;  /* 0x0000005000017945 */ /* 0x000fe20003800000 */
[----:B------:R-:W-:Y:S05]  /*0e50*/  @!P5 BRA `(.L_x_25243) ;  /* 0x000000300000d947 */ /* 0x000fea0003800000 */
[----:B-----5:R-:W-:-:S05]  /*0e60*/  HADD2.F32 R99, -RZ, R103.H1_H1 ;  /* 0x30000067ff637230 */ /* 0x020fca0000004100 */
[----:B------:R-:W-:-:S04]  /*0e70*/  FMUL.FTZ R99, R99, c[0x0][0x1ec] ;  /* 0x00007b0063637a20 */ /* 0x000fc80000410000 */
[----:B------:R-:W-:Y:S02]  /*0e80*/  @P4 FADD.FTZ R99, R95, R99 ;  /* 0x000000635f634221 */ /* 0x000fe40000010000 */
.L_x_25243:
[----:B------:R-:W-:Y:S05]  /*0e90*/  BSYNC B1 ;  /* 0x0000000000017941 */ /* 0x000fea0003800000 */
.L_x_25242:
[----:B------:R0:W-:Y:S01]  /*0ea0*/  STG.E.128 [R144.64], R88 ;  /* 0x0000005890007986 */ /* 0x0001e2000c101d04 */
[----:B------:R-:W-:Y:S02]  /*0eb0*/  IADD3 R143, R143, 0x80, RZ ;  /* 0x000000808f8f7810 */ /* 0x000fe40007ffe0ff */
[----:B------:R-:W-:Y:S01]  /*0ec0*/  IADD3 R139, R139, 0x80, RZ ;  /* 0x000000808b8b7810 */ /* 0x000fe20007ffe0ff */
[----:B------:R0:W-:Y:S04]  /*0ed0*/  STG.E.128 [R144.64+0x10], R96 ;  /* 0x0000106090007986 */ /* 0x0001e8000c101d04 */
.L_x_25227:
[----:B----4-:R-:W-:Y:S05]  /*0ee0*/  BSYNC B0 ;  /* 0x0000000000007941 */ /* 0x010fea0003800000 */
.L_x_25226:
        /* <DEDUP_REMOVED lines=44> */
.L_x_25247:
[----:B----4-:R-:W-:Y:S05]  /*11b0*/  BSYNC B1 ;  /* 0x0000000000017941 */ /* 0x010fea0003800000 */
.L_x_25246:
[----:B------:R-:W-:Y:S01]  /*11c0*/  BSSY B1, `(.L_x_25248) ;  /* 0x0000005000017945 */ /* 0x000fe20003800000 */
[----:B------:R-:W-:Y:S05]  /*11d0*/  @!P5 BRA `(.L_x_25249) ;  /* 0x000000300000d947 */ /* 0x000fea0003800000 */
[----:B-----5:R-:W-:-:S05]  /*11e0*/  HADD2.F32 R105, -RZ, R100.H1_H1 ;  /* 0x30000064ff697230 */ /* 0x020fca0000004100 */
[----:B------:R-:W-:-:S04]  /*11f0*/  FMUL.FTZ R105, R105, c[0x0][0x1ec] ;  /* 0x00007b0069697a20 */ /* 0x000fc80000410000 */
[----:B------:R-:W-:Y:S02]  /*1200*/  @P4 FADD.FTZ R105, R85, R105 ;  /* 0x0000006955694221 */ /* 0x000fe40000010000 */
.L_x_25249:
[----:B------:R-:W-:Y:S05]  /*1210*/  BSYNC B1 ;  /* 0x0000000000017941 */ /* 0x000fea0003800000 */
.L_x_25248:
[----:B------:R-:W-:Y:S01]  /*1220*/  BSSY B1, `(.L_x_25250) ;  /* 0x0000005000017945 */ /* 0x000fe20003800000 */
[----:B------:R-:W-:Y:S05]  /*1230*/  @!P5 BRA `(.L_x_25251) ;  /* 0x000000300000d947 */ /* 0x000fea0003800000 */
[----:B-----5:R-:W-:-:S05]  /*1240*/  HADD2.F32 R106, -RZ, R101.H0_H0 ;  /* 0x20000065ff6a7230 */ /* 0x020fca0000004100 */
[----:B------:R-:W-:-:S04]  /*1250*/  FMUL.FTZ R106, R106, c[0x0][0x1ec] ;  /* 0x00007b006a6a7a20 */ /* 0x000fc80000410000 */
[----:B------:R-:W-:Y:S02]  /*1260*/  @P4 FADD.FTZ R106, R86, R106 ;  /* 0x0000006a566a4221 */ /* 0x000fe40000010000 */
.L_x_25251:
[----:B------:R-:W-:Y:S05]  /*1270*/  BSYNC B1 ;  /* 0x0000000000017941 */ /* 0x000fea0003800000 */
.L_x_25250:
[----:B------:R-:W-:Y:S01]  /*1280*/  BSSY B1, `(.L_x_25252) ;  /* 0x0000005000017945 */ /* 0x000fe20003800000 */
[----:B------:R-:W-:Y:S05]  /*1290*/  @!P5 BRA `(.L_x_25253) ;  /* 0x000000300000d947 */ /* 0x000fea0003800000 */
[----:B-----5:R-:W-:-:S05]  /*12a0*/  HADD2.F32 R107, -RZ, R101.H1_H1 ;  /* 0x30000065ff6b7230 */ /* 0x020fca0000004100 */
[----:B------:R-:W-:-:S04]  /*12b0*/  FMUL.FTZ R107, R107, c[0x0][0x1ec] ;  /* 0x00007b006b6b7a20 */ /* 0x000fc80000410000 */
[----:B------:R-:W-:Y:S02]  /*12c0*/  @P4 FADD.FTZ R107, R87, R107 ;  /* 0x0000006b576b4221 */ /* 0x000fe40000010000 */
.L_x_25253:
[----:B------:R-:W-:Y:S05]  /*12d0*/  BSYNC B1 ;  /* 0x0000000000017941 */ /* 0x000fea0003800000 */
.L_x_25252:
[----:B------:R-:W-:Y:S01]  /*12e0*/  BSSY B1, `(.L_x_25254) ;  /* 0x0000005000017945 */ /* 0x000fe20003800000 */
[----:B------:R-:W-:Y:S05]  /*12f0*/  @!P5 BRA `(.L_x_25255) ;  /* 0x000000300000d947 */ /* 0x000fea0003800000 */
[----:B-----5:R-:W-:-:S05]  /*1300*/  HADD2.F32 R108, -RZ, R102.H0_H0 ;  /* 0x20000066ff6c7230 */ /* 0x020fca0000004100 */
[----:B------:R-:W-:-:S04]  /*1310*/  FMUL.FTZ R108, R108, c[0x0][0x1ec] ;  /* 0x00007b006c6c7a20 */ /* 0x000fc80000410000 */
[----:B------:R-:W-:Y:S02]  /*1320*/  @P4 FADD.FTZ R108, R92, R108 ;  /* 0x0000006c5c6c4221 */ /* 0x000fe40000010000 */
.L_x_25255:
[----:B------:R-:W-:Y:S05]  /*1330*/  BSYNC B1 ;  /* 0x0000000000017941 */ /* 0x000fea0003800000 */
.L_x_25254:
[----:B------:R-:W-:Y:S01]  /*1340*/  BSSY B1, `(.L_x_25256) ;  /* 0x0000005000017945 */ /* 0x000fe20003800000 */
[----:B------:R-:W-:Y:S05]  /*1350*/  @!P5 BRA `(.L_x_25257) ;  /* 0x000000300000d947 */ /* 0x000fea0003800000 */
[----:B-----5:R-:W-:-:S05]  /*1360*/  HADD2.F32 R109, -RZ, R102.H1_H1 ;  /* 0x30000066ff6d7230 */ /* 0x020fca0000004100 */
[----:B------:R-:W-:-:S04]  /*1370*/  FMUL.FTZ R109, R109, c[0x0][0x1ec] ;  /* 0x00007b006d6d7a20 */ /* 0x000fc80000410000 */
[----:B------:R-:W-:Y:S02]  /*1380*/  @P4 FADD.FTZ R109, R93, R109 ;  /* 0x0000006d5d6d4221 */ /* 0x000fe40000010000 */
.L_x_25257:
[----:B------:R-:W-:Y:S05]  /*1390*/  BSYNC B1 ;  /* 0x0000000000017941 */ /* 0x000fea0003800000 */
.L_x_25256:
[----:B------:R-:W-:Y:S01]  /*13a0*/  BSSY B1, `(.L_x_25258) ;  /* 0x0000005000017945 */ /* 0x000fe20003800000 */
[----:B------:R-:W-:Y:S05]  /*13b0*/  @!P5 BRA `(.L_x_25259) ;  /* 0x000000300000d947 */ /* 0x000fea0003800000 */
[----:B-----5:R-:W-:-:S05]  /*13c0*/  HADD2.F32 R110, -RZ, R103.H0_H0 ;  /* 0x20000067ff6e7230 */ /* 0x020fca0000004100 */
[----:B------:R-:W-:-:S04]  /*13d0*/  FMUL.FTZ R110, R110, c[0x0][0x1ec] ;  /* 0x00007b006e6e7a20 */ /* 0x000fc80000410000 */
[----:B------:R-:W-:Y:S02]  /*13e0*/  @P4 FADD.FTZ R110, R94, R110 ;  /* 0x0000006e5e6e4221 */ /* 0x000fe40000010000 */
.L_x_25259:
[----:B------:R-:W-:Y:S05]  /*13f0*/  BSYNC B1 ;  /* 0x0000000000017941 */ /* 0x000fea0003800000 */
.L_x_25258:
[----:B------:R-:W-:Y:S01]  /*1400*/  BSSY B1, `(.L_x_25260) ;  /* 0x0000005000017945 */ /* 0x000fe20003800000 */
[----:B------:R-:W-:Y:S05]  /*1410*/  @!P5 BRA `(.L_x_25261) ;  /* 0x000000300000d947 */ /* 0x000fea0003800000 */
[----:B-----5:R-:W-:-:S05]  /*1420*/  HADD2.F32 R111, -RZ, R103.H1_H1 ;  /* 0x30000067ff6f7230 */ /* 0x020fca0000004100 */
[----:B------:R-:W-:-:S04]  /*1430*/  FMUL.FTZ R111, R111, c[0x0][0x1ec] ;  /* 0x00007b006f6f7a20 */ /* 0x000fc80000410000 */
[----:B------:R-:W-:Y:S02]  /*1440*/  @P4 FADD.FTZ R111, R95, R111 ;  /* 0x0000006f5f6f4221 */ /* 0x000fe40000010000 */
.L_x_25261:
[----:B------:R-:W-:Y:S05]  /*1450*/  BSYNC B1 ;  /* 0x0000000000017941 */ /* 0x000fea0003800000 */
.L_x_25260:
[----:B------:R0:W-:Y:S01]  /*1460*/  STG.E.128 [R144.64], R104 ;  /* 0x0000006890007986 */ /* 0x0001e2000c101d04 */
[----:B------:R-:W-:Y:S02]  /*1470*/  IADD3 R143, R143, 0x80, RZ ;  /* 0x000000808f8f7810 */ /* 0x000fe40007ffe0ff */
[----:B------:R-:W-:Y:S01]  /*1480*/  IADD3 R139, R139, 0x80, RZ ;  /* 0x000000808b8b7810 */ /* 0x000fe20007ffe0ff */
[----:B------:R0:W-:Y:S04]  /*1490*/  STG.E.128 [R144.64+0x10], R108 ;  /* 0x0000106c90007986 */ /* 0x0001e8000c101d04 */
.L_x_25245:
[----:B------:R-:W-:Y:S05]  /*14a0*/  BSYNC B0 ;  /* 0x0000000000007941 */ /* 0x000fea0003800000 */
.L_x_25244:
        /* <DEDUP_REMOVED lines=44> */
.L_x_25265:
[----:B----4-:R-:W-:Y:S05]  /*1770*/  BSYNC B1 ;  /* 0x0000000000017941 */ /* 0x010fea0003800000 */
.L_x_25264:
[----:B------:R-:W-:Y:S01]  /*1780*/  BSSY B1, `(.L_x_25266) ;  /* 0x0000005000017945 */ /* 0x000fe20003800000 */
[----:B------:R-:W-:Y:S05]  /*1790*/  @!P5 BRA `(.L_x_25267) ;  /* 0x000000300000d947 */ /* 0x000fea0003800000 */
[----:B-----5:R-:W-:-:S05]  /*17a0*/  HADD2.F32 R113, -RZ, R100.H1_H1 ;  /* 0x30000064ff717230 */ /* 0x020fca0000004100 */
[----:B------:R-:W-:-:S04]  /*17b0*/  FMUL.FTZ R113, R113, c[0x0][0x1ec] ;  /* 0x00007b0071717a20 */ /* 0x000fc80000410000 */
[----:B------:R-:W-:Y:S02]  /*17c0*/  @P4 FADD.FTZ R113, R85, R113 ;  /* 0x0000007155714221 */ /* 0x000fe40000010000 */
.L_x_25267:
[----:B------:R-:W-:Y:S05]  /*17d0*/  BSYNC B1 ;  /* 0x0000000000017941 */ /* 0x000fea0003800000 */
.L_x_25266:
[----:B------:R-:W-:Y:S01]  /*17e0*/  BSSY B1, `(.L_x_25268) ;  /* 0x0000005000017945 */ /* 0x000fe20003800000 */
[----:B------:R-:W-:Y:S05]  /*17f0*/  @!P5 BRA `(.L_x_25269) ;  /* 0x000000300000d947 */ /* 0x000fea0003800000 */
[----:B-----5:R-:W-:-:S05]  /*1800*/  HADD2.F32 R114, -RZ, R101.H0_H0 ;  /* 0x20000065ff727230 */ /* 0x020fca0000004100 */
[----:B------:R-:W-:-:S04]  /*1810*/  FMUL.FTZ R114, R114, c[0x0][0x1ec] ;  /* 0x00007b0072727a20 */ /* 0x000fc80000410000 */
[----:B------:R-:W-:Y:S02]  /*1820*/  @P4 FADD.FTZ R114, R86, R114 ;  /* 0x0000007256724221 */ /* 0x000fe40000010000 */
.L_x_25269:
[----:B------:R-:W-:Y:S05]  /*1830*/  BSYNC B1 ;  /* 0x0000000000017941 */ /* 0x000fea0003800000 */
.L_x_25268:
[----:B------:R-:W-:Y:S01]  /*1840*/  BSSY B1, `(.L_x_25270) ;  /* 0x0000005000017945 */ /* 0x000fe20003800000 */
[----:B------:R-:W-:Y:S05]  /*1850*/  @!P5 BRA `(.L_x_25271) ;  /* 0x000000300000d947 */ /* 0x000fea0003800000 */
[----:B-----5:R-:W-:-:S05]  /*1860*/  HADD2.F32 R115, -RZ, R101.H1_H1 ;  /* 0x30000065ff737230 */ /* 0x020fca0000004100 */
[----:B------:R-:W-:-:S04]  /*1870*/  FMUL.FTZ R115, R115, c[0x0][0x1ec] ;  /* 0x00007b0073737a20 */ /* 0x000fc80000410000 */
[----:B------:R-:W-:Y:S02]  /*1880*/  @P4 FADD.FTZ R115, R87, R115 ;  /* 0x0000007357734221 */ /* 0x000fe40000010000 */
.L_x_25271:
[----:B------:R-:W-:Y:S05]  /*1890*/  BSYNC B1 ;  /* 0x0000000000017941 */ /* 0x000fea0003800000 */
.L_x_25270:
[----:B------:R-:W-:Y:S01]  /*18a0*/  BSSY B1, `(.L_x_25272) ;  /* 0x0000005000017945 */ /* 0x000fe20003800000 */
[----:B------:R-:W-:Y:S05]  /*18b0*/  @!P5 BRA `(.L_x_25273) ;  /* 0x000000300000d947 */ /* 0x000fea0003800000 */
[----:B-----5:R-:W-:-:S05]  /*18c0*/  HADD2.F32 R116, -RZ, R102.H0_H0 ;  /* 0x20000066ff747230 */ /* 0x020fca0000004100 */
[----:B------:R-:W-:-:S04]  /*18d0*/  FMUL.FTZ R116, R116, c[0x0][0x1ec] ;  /* 0x00007b0074747a20 */ /* 0x000fc80000410000 */
[----:B------:R-:W-:Y:S02]  /*18e0*/  @P4 FADD.FTZ R116, R92, R116 ;  /* 0x000000745c744221 */ /* 0x000fe40000010000 */
.L_x_25273:
[----:B------:R-:W-:Y:S05]  /*18f0*/  BSYNC B1 ;  /* 0x0000000000017941 */ /* 0x000fea0003800000 */
.L_x_25272:
[----:B------:R-:W-:Y:S01]  /*1900*/  BSSY B1, `(.L_x_25274) ;  /* 0x0000005000017945 */ /* 0x000fe20003800000 */
[----:B------:R-:W-:Y:S05]  /*1910*/  @!P5 BRA `(.L_x_25275) ;  /* 0x000000300000d947 */ /* 0x000fea0003800000 */
[----:B-----5:R-:W-:-:S05]  /*1920*/  HADD2.F32 R117, -RZ, R102.H1_H1 ;  /* 0x30000066ff757230 */ /* 0x020fca0000004100 */
[----:B------:R-:W-:-:S04]  /*1930*/  FMUL.FTZ R117, R117, c[0x0][0x1ec] ;  /* 0x00007b0075757a20 */ /* 0x000fc80000410000 */
[----:B------:R-:W-:Y:S02]  /*1940*/  @P4 FADD.FTZ R117, R93, R117 ;  /* 0x000000755d754221 */ /* 0x000fe40000010000 */
.L_x_25275:
[----:B------:R-:W-:Y:S05]  /*1950*/  BSYNC B1 ;  /* 0x0000000000017941 */ /* 0x000fea0003800000 */
.L_x_25274:
[----:B------:R-:W-:Y:S01]  /*1960*/  BSSY B1, `(.L_x_25276) ;  /* 0x0000005000017945 */ /* 0x000fe20003800000 */
[----:B------:R-:W-:Y:S05]  /*1970*/  @!P5 BRA `(.L_x_25277) ;  /* 0x000000300000d947 */ /* 0x000fea0003800000 */
[----:B-----5:R-:W-:-:S05]  /*1980*/  HADD2.F32 R118, -RZ, R103.H0_H0 ;  /* 0x20000067ff767230 */ /* 0x020fca0000004100 */
[----:B------:R-:W-:-:S04]  /*1990*/  FMUL.FTZ R118, R118, c[0x0][0x1ec] ;  /* 0x00007b0076767a20 */ /* 0x000fc80000410000 */
[----:B------:R-:W-:Y:S02]  /*19a0*/  @P4 FADD.FTZ R118, R94, R118 ;  /* 0x000000765e764221 */ /* 0x000fe40000010000 */
.L_x_25277:
[----:B------:R-:W-:Y:S05]  /*19b0*/  BSYNC B1 ;  /* 0x0000000000017941 */ /* 0x000fea0003800000 */
.L_x_25276:
[----:B------:R-:W-:Y:S01]  /*19c0*/  BSSY B1, `(.L_x_25278) ;  /* 0x0000005000017945 */ /* 0x000fe20003800000 */
[----:B------:R-:W-:Y:S05]  /*19d0*/  @!P5 BRA `(.L_x_25279) ;  /* 0x000000300000d947 */ /* 0x000fea0003800000 */
[----:B-----5:R-:W-:-:S05]  /*19e0*/  HADD2.F32 R119, -RZ, R103.H1_H1 ;  /* 0x30000067ff777230 */ /* 0x020fca0000004100 */
[----:B------:R-:W-:-:S04]  /*19f0*/  FMUL.FTZ R119, R119, c[0x0][0x1ec] ;  /* 0x00007b0077777a20 */ /* 0x000fc80000410000 */
[----:B------:R-:W-:Y:S02]  /*1a00*/  @P4 FADD.FTZ R119, R95, R119 ;  /* 0x000000775f774221 */ /* 0x000fe40000010000 */
.L_x_25279:
[----:B------:R-:W-:Y:S05]  /*1a10*/  BSYNC B1 ;  /* 0x0000000000017941 */ /* 0x000fea0003800000 */
.L_x_25278:
[----:B------:R0:W-:Y:S01]  /*1a20*/  STG.E.128 [R144.64], R112 ;  /* 0x0000007090007986 */ /* 0x0001e2000c101d04 */
[----:B------:R-:W-:Y:S02]  /*1a30*/  IADD3 R143, R143, 0x80, RZ ;  /* 0x000000808f8f7810 */ /* 0x000fe40007ffe0ff */
[----:B------:R-:W-:Y:S01]  /*1a40*/  IADD3 R139, R139, 0x80, RZ ;  /* 0x000000808b8b7810 */ /* 0x000fe20007ffe0ff */
[----:B------:R0:W-:Y:S04]  /*1a50*/  STG.E.128 [R144.64+0x10], R116 ;  /* 0x0000107490007986 */ /* 0x0001e8000c101d04 */
.L_x_25263:
[----:B------:R-:W-:Y:S05]  /*1a60*/  BSYNC B0 ;  /* 0x0000000000007941 */ /* 0x000fea0003800000 */
.L_x_25262:
        /* <DEDUP_REMOVED lines=43> */
.L_x_25283:
[----:B----4-:R-:W-:Y:S05]  /*1d20*/  BSYNC B1 ;  /* 0x0000000000017941 */ /* 0x010fea0003800000 */
.L_x_25282:
[----:B------:R-:W-:Y:S01]  /*1d30*/  BSSY B1, `(.L_x_25284) ;  /* 0x0000005000017945 */ /* 0x000fe20003800000 */
[----:B------:R-:W-:Y:S05]  /*1d40*/  @!P5 BRA `(.L_x_25285) ;  /* 0x000000300000d947 */ /* 0x000fea0003800000 */
[----:B-----5:R-:W-:-:S05]  /*1d50*/  HADD2.F32 R121, -RZ, R100.H1_H1 ;  /* 0x30000064ff797230 */ /* 0x020fca0000004100 */
[----:B------:R-:W-:-:S04]  /*1d60*/  FMUL.FTZ R121, R121, c[0x0][0x1ec] ;  /* 0x00007b0079797a20 */ /* 0x000fc80000410000 */
[----:B------:R-:W-:Y:S02]  /*1d70*/  @P4 FADD.FTZ R121, R85, R121 ;  /* 0x0000007955794221 */ /* 0x000fe40000010000 */
.L_x_25285:
[----:B------:R-:W-:Y:S05]  /*1d80*/  BSYNC B1 ;  /* 0x0000000000017941 */ /* 0x000fea0003800000 */
.L_x_25284:
[----:B------:R-:W-:Y:S01]  /*1d90*/  BSSY B1, `(.L_x_25286) ;  /* 0x0000005000017945 */ /* 0x000fe20003800000 */
[----:B------:R-:W-:Y:S05]  /*1da0*/  @!P5 BRA `(.L_x_25287) ;  /* 0x000000300000d947 */ /* 0x000fea0003800000 */
[----:B-----5:R-:W-:-:S05]  /*1db0*/  HADD2.F32 R122, -RZ, R101.H0_H0 ;  /* 0x20000065ff7a7230 */ /* 0x020fca0000004100 */
[----:B------:R-:W-:-:S04]  /*1dc0*/  FMUL.FTZ R122, R122, c[0x0][0x1ec] ;  /* 0x00007b007a7a7a20 */ /* 0x000fc80000410000 */
[----:B------:R-:W-:Y:S02]  /*1dd0*/  @P4 FADD.FTZ R122, R86, R122 ;  /* 0x0000007a567a4221 */ /* 0x000fe40000010000 */
.L_x_25287:
[----:B------:R-:W-:Y:S05]  /*1de0*/  BSYNC B1 ;  /* 0x0000000000017941 */ /* 0x000fea0003800000 */
.L_x_25286:
[----:B------:R-:W-:Y:S01]  /*1df0*/  BSSY B1, `(.L_x_25288) ;  /* 0x0000005000017945 */ /* 0x000fe20003800000 */
[----:B------:R-:W-:Y:S05]  /*1e00*/  @!P5 BRA `(.L_x_25289) ;  /* 0x000000300000d947 */ /* 0x000fea0003800000 */
[----:B-----5:R-:W-:-:S05]  /*1e10*/  HADD2.F32 R123, -RZ, R101.H1_H1 ;  /* 0x30000065ff7b7230 */ /* 0x020fca0000004100 */
[----:B------:R-:W-:-:S04]  /*1e20*/  FMUL.FTZ R123, R123, c[0x0][0x1ec] ;  /* 0x00007b007b7b7a20 */ /* 0x000fc80000410000 */
[----:B------:R-:W-:Y:S02]  /*1e30*/  @P4 FADD.FTZ R123, R87, R123 ;  /* 0x0000007b577b4221 */ /* 0x000fe40000010000 */
.L_x_25289:
[----:B------:R-:W-:Y:S05]  /*1e40*/  BSYNC B1 ;  /* 0x0000000000017941 */ /* 0x000fea0003800000 */
.L_x_25288:
[----:B------:R-:W-:Y:S01]  /*1e50*/  BSSY B1, `(.L_x_25290) ;  /* 0x0000005000017945 */ /* 0x000fe20003800000 */
[----:B------:R-:W-:Y:S05]  /*1e60*/  @!P5 BRA `(.L_x_25291) ;  /* 0x000000300000d947 */ /* 0x000fea0003800000 */
[----:B-----5:R-:W-:-:S05]  /*1e70*/  HADD2.F32 R124, -RZ, R102.H0_H0 ;  /* 0x20000066ff7c7230 */ /* 0x020fca0000004100 */
[----:B------:R-:W-:-:S04]  /*1e80*/  FMUL.FTZ R124, R124, c[0x0][0x1ec] ;  /* 0x00007b007c7c7a20 */ /* 0x000fc80000410000 */
[----:B------:R-:W-:Y:S02]  /*1e90*/  @P4 FADD.FTZ R124, R92, R124 ;  /* 0x0000007c5c7c4221 */ /* 0x000fe40000010000 */
.L_x_25291:
[----:B------:R-:W-:Y:S05]  /*1ea0*/  BSYNC B1 ;  /* 0x0000000000017941 */ /* 0x000fea0003800000 */
.L_x_25290:
[----:B------:R-:W-:Y:S01]  /*1eb0*/  BSSY B1, `(.L_x_25292) ;  /* 0x0000005000017945 */ /* 0x000fe20003800000 */
[----:B------:R-:W-:Y:S05]  /*1ec0*/  @!P5 BRA `(.L_x_25293) ;  /* 0x000000300000d947 */ /* 0x000fea0003800000 */
[----:B-----5:R-:W-:-:S05]  /*1ed0*/  HADD2.F32 R125, -RZ, R102.H1_H1 ;  /* 0x30000066ff7d7230 */ /* 0x020fca0000004100 */
[----:B------:R-:W-:-:S04]  /*1ee0*/  FMUL.FTZ R125, R125, c[0x0][0x1ec] ;  /* 0x00007b007d7d7a20 */ /* 0x000fc80000410000 */
[----:B------:R-:W-:Y:S02]  /*1ef0*/  @P4 FADD.FTZ R125, R93, R125 ;  /* 0x0000007d5d7d4221 */ /* 0x000fe40000010000 */
.L_x_25293:
[----:B------:R-:W-:Y:S05]  /*1f00*/  BSYNC B1 ;  /* 0x0000000000017941 */ /* 0x000fea0003800000 */
.L_x_25292:
[----:B------:R-:W-:Y:S01]  /*1f10*/  BSSY B1, `(.L_x_25294) ;  /* 0x0000005000017945 */ /* 0x000fe20003800000 */
[----:B------:R-:W-:Y:S05]  /*1f20*/  @!P5 BRA `(.L_x_25295) ;  /* 0x000000300000d947 */ /* 0x000fea0003800000 */
[----:B-----5:R-:W-:-:S05]  /*1f30*/  HADD2.F32 R126, -RZ, R103.H0_H0 ;  /* 0x20000067ff7e7230 */ /* 0x020fca0000004100 */
[----:B------:R-:W-:-:S04]  /*1f40*/  FMUL.FTZ R126, R126, c[0x0][0x1ec] ;  /* 0x00007b007e7e7a20 */ /* 0x000fc80000410000 */
[----:B------:R-:W-:Y:S02]  /*1f50*/  @P4 FADD.FTZ R126, R94, R126 ;  /* 0x0000007e5e7e4221 */ /* 0x000fe40000010000 */
.L_x_25295:
[----:B------:R-:W-:Y:S05]  /*1f60*/  BSYNC B1 ;  /* 0x0000000000017941 */ /* 0x000fea0003800000 */
.L_x_25294:
[----:B------:R-:W-:Y:S01]  /*1f70*/  BSSY B1, `(.L_x_25296) ;  /* 0x0000005000017945 */ /* 0x000fe20003800000 */
[----:B------:R-:W-:Y:S05]  /*1f80*/  @!P5 BRA `(.L_x_25297) ;  /* 0x000000300000d947 */ /* 0x000fea0003800000 */
[----:B-----5:R-:W-:-:S05]  /*1f90*/  HADD2.F32 R127, -RZ, R103.H1_H1 ;  /* 0x30000067ff7f7230 */ /* 0x020fca0000004100 */
[----:B------:R-:W-:-:S04]  /*1fa0*/  FMUL.FTZ R127, R127, c[0x0][0x1ec] ;  /* 0x00007b007f7f7a20 */ /* 0x000fc80000410000 */
[----:B------:R-:W-:Y:S02]  /*1fb0*/  @P4 FADD.FTZ R127, R95, R127 ;  /* 0x0000007f5f7f4221 */ /* 0x000fe40000010000 */
.L_x_25297:
[----:B------:R-:W-:Y:S05]  /*1fc0*/  BSYNC B1 ;  /* 0x0000000000017941 */ /* 0x000fea0003800000 */
.L_x_25296:
[----:B------:R0:W-:Y:S01]  /*1fd0*/  STG.E.128 [R144.64], R120 ;  /* 0x0000007890007986 */ /* 0x0001e2000c101d04 */
[----:B------:R-:W-:Y:S02]  /*1fe0*/  IADD3 R143, R143, 0x80, RZ ;  /* 0x000000808f8f7810 */ /* 0x000fe40007ffe0ff */
[----:B------:R-:W-:Y:S01]  /*1ff0*/  IADD3 R139, R139, 0x80, RZ ;  /* 0x000000808b8b7810 */ /* 0x000fe20007ffe0ff */
[----:B------:R0:W-:Y:S04]  /*2000*/  STG.E.128 [R144.64+0x10], R124 ;  /* 0x0000107c90007986 */ /* 0x0001e8000c101d04 */
.L_x_25281:
[----:B------:R-:W-:Y:S05]  /*2010*/  BSYNC B0 ;  /* 0x0000000000007941 */ /* 0x000fea0003800000 */
.L_x_25280:
        /* <DEDUP_REMOVED lines=43> */
.L_x_25301:
[----:B------:R-:W-:Y:S05]  /*22d0*/  BSYNC B1 ;  /* 0x0000000000017941 */ /* 0x000fea0003800000 */
.L_x_25300:
[----:B------:R-:W-:Y:S01]  /*22e0*/  BSSY B1, `(.L_x_25302) ;  /* 0x0000005000017945 */ /* 0x000fe20003800000 */
[----:B------:R-:W-:Y:S05]  /*22f0*/  @!P5 BRA `(.L_x_25303) ;  /* 0x000000300000d947 */ /* 0x000fea0003800000 */
[----:B-----5:R-:W-:-:S05]  /*2300*/  HADD2.F32 R129, -RZ, R100.H1_H1 ;  /* 0x30000064ff817230 */ /* 0x020fca0000004100 */
[----:B------:R-:W-:-:S04]  /*2310*/  FMUL.FTZ R129, R129, c[0x0][0x1ec] ;  /* 0x00007b0081817a20 */ /* 0x000fc80000410000 */
[----:B------:R-:W-:Y:S02]  /*2320*/  @P4 FADD.FTZ R129, R85, R129 ;  /* 0x0000008155814221 */ /* 0x000fe40000010000 */
.L_x_25303:
[----:B------:R-:W-:Y:S05]  /*2330*/  BSYNC B1 ;  /* 0x0000000000017941 */ /* 0x000fea0003800000 */
.L_x_25302:
[----:B------:R-:W-:Y:S01]  /*2340*/  BSSY B1, `(.L_x_25304) ;  /* 0x0000005000017945 */ /* 0x000fe20003800000 */
[----:B------:R-:W-:Y:S05]  /*2350*/  @!P5 BRA `(.L_x_25305) ;  /* 0x000000300000d947 */ /* 0x000fea0003800000 */
[----:B-----5:R-:W-:-:S05]  /*2360*/  HADD2.F32 R130, -RZ, R101.H0_H0 ;  /* 0x20000065ff827230 */ /* 0x020fca0000004100 */
[----:B------:R-:W-:-:S04]  /*2370*/  FMUL.FTZ R130, R130, c[0x0][0x1ec] ;  /* 0x00007b0082827a20 */ /* 0x000fc80000410000 */
[----:B------:R-:W-:Y:S02]  /*2380*/  @P4 FADD.FTZ R130, R86, R130 ;  /* 0x0000008256824221 */ /* 0x000fe40000010000 */
.L_x_25305:
[----:B------:R-:W-:Y:S05]  /*2390*/  BSYNC B1 ;  /* 0x0000000000017941 */ /* 0x000fea0003800000 */
.L_x_25304:
[----:B------:R-:W-:Y:S01]  /*23a0*/  BSSY B1, `(.L_x_25306) ;  /* 0x0000005000017945 */ /* 0x000fe20003800000 */
[----:B------:R-:W-:Y:S05]  /*23b0*/  @!P5 BRA `(.L_x_25307) ;  /* 0x000000300000d947 */ /* 0x000fea0003800000 */
[----:B-----5:R-:W-:-:S05]  /*23c0*/  HADD2.F32 R131, -RZ, R101.H1_H1 ;  /* 0x30000065ff837230 */ /* 0x020fca0000004100 */
[----:B------:R-:W-:-:S04]  /*23d0*/  FMUL.FTZ R131, R131, c[0x0][0x1ec] ;  /* 0x00007b0083837a20 */ /* 0x000fc80000410000 */
[----:B------:R-:W-:Y:S02]  /*23e0*/  @P4 FADD.FTZ R131, R87, R131 ;  /* 0x0000008357834221 */ /* 0x000fe40000010000 */
.L_x_25307:
[----:B------:R-:W-:Y:S05]  /*23f0*/  BSYNC B1 ;  /* 0x0000000000017941 */ /* 0x000fea0003800000 */
.L_x_25306:
[----:B------:R-:W-:Y:S01]  /*2400*/  BSSY B1, `(.L_x_25308) ;  /* 0x0000005000017945 */ /* 0x000fe20003800000 */
[----:B------:R-:W-:Y:S05]  /*2410*/  @!P5 BRA `(.L_x_25309) ;  /* 0x000000300000d947 */ /* 0x000fea0003800000 */
[----:B-----5:R-:W-:-:S05]  /*2420*/  HADD2.F32 R132, -RZ, R102.H0_H0 ;  /* 0x20000066ff847230 */ /* 0x020fca0000004100 */
[----:B------:R-:W-:-:S04]  /*2430*/  FMUL.FTZ R132, R132, c[0x0][0x1ec] ;  /* 0x00007b0084847a20 */ /* 0x000fc80000410000 */
[----:B------:R-:W-:Y:S02]  /*2440*/  @P4 FADD.FTZ R132, R92, R132 ;  /* 0x000000845c844221 */ /* 0x000fe40000010000 */
.L_x_25309:
[----:B------:R-:W-:Y:S05]  /*2450*/  BSYNC B1 ;  /* 0x0000000000017941 */ /* 0x000fea0003800000 */
.L_x_25308:
[----:B------:R-:W-:Y:S01]  /*2460*/  BSSY B1, `(.L_x_25310) ;  /* 0x0000005000017945 */ /* 0x000fe20003800000 */
[----:B------:R-:W-:Y:S05]  /*2470*/  @!P5 BRA `(.L_x_25311) ;  /* 0x000000300000d947 */ /* 0x000fea0003800000 */
[----:B-----5:R-:W-:-:S05]  /*2480*/  HADD2.F32 R133, -RZ, R102.H1_H1 ;  /* 0x30000066ff857230 */ /* 0x020fca0000004100 */
[----:B------:R-:W-:-:S04]  /*2490*/  FMUL.FTZ R133, R133, c[0x0][0x1ec] ;  /* 0x00007b0085857a20 */ /* 0x000fc80000410000 */
[----:B------:R-:W-:Y:S02]  /*24a0*/  @P4 FADD.FTZ R133, R93, R133 ;  /* 0x000000855d854221 */ /* 0x000fe40000010000 */
.L_x_25311:
[----:B------:R-:W-:Y:S05]  /*24b0*/  BSYNC B1 ;  /* 0x0000000000017941 */ /* 0x000fea0003800000 */
.L_x_25310:
[----:B------:R-:W-:Y:S01]  /*24c0*/  BSSY B1, `(.L_x_25312) ;  /* 0x0000005000017945 */ /* 0x000fe20003800000 */
[----:B------:R-:W-:Y:S05]  /*24d0*/  @!P5 BRA `(.L_x_25313) ;  /* 0x000000300000d947 */ /* 0x000fea0003800000 */
[----:B-----5:R-:W-:-:S05]  /*24e0*/  HADD2.F32 R134, -RZ, R103.H0_H0 ;  /* 0x20000067ff867230 */ /* 0x020fca0000004100 */
[----:B------:R-:W-:-:S04]  /*24f0*/  FMUL.FTZ R134, R134, c[0x0][0x1ec] ;  /* 0x00007b0086867a20 */ /* 0x000fc80000410000 */
[----:B------:R-:W-:Y:S02]  /*2500*/  @P4 FADD.FTZ R134, R94, R134 ;  /* 0x000000865e864221 */ /* 0x000fe40000010000 */
.L_x_25313:
[----:B------:R-:W-:Y:S05]  /*2510*/  BSYNC B1 ;  /* 0x0000000000017941 */ /* 0x000fea0003800000 */
.L_x_25312:
[----:B------:R-:W-:Y:S01]  /*2520*/  BSSY B1, `(.L_x_25314) ;  /* 0x0000005000017945 */ /* 0x000fe20003800000 */
[----:B------:R-:W-:Y:S05]  /*2530*/  @!P5 BRA `(.L_x_25315) ;  /* 0x000000300000d947 */ /* 0x000fea0003800000 */
[----:B-----5:R-:W-:-:S05]  /*2540*/  HADD2.F32 R135, -RZ, R103.H1_H1 ;  /* 0x30000067ff877230 */ /* 0x020fca0000004100 */
[----:B------:R-:W-:-:S04]  /*2550*/  FMUL.FTZ R135, R135, c[0x0][0x1ec] ;  /* 0x00007b0087877a20 */ /* 0x000fc80000410000 */
[----:B------:R-:W-:Y:S02]  /*2560*/  @P4 FADD.FTZ R135, R95, R135 ;  /* 0x000000875f874221 */ /* 0x000fe40000010000 */
.L_x_25315:
[----:B------:R-:W-:Y:S05]  /*2570*/  BSYNC B1 ;  /* 0x0000000000017941 */ /* 0x000fea0003800000 */
.L_x_25314:
[----:B------:R0:W-:Y:S04]  /*2580*/  STG.E.128 [R144.64], R128 ;  /* 0x0000008090007986 */ /* 0x0001e8000c101d04 */
[----:B------:R0:W-:Y:S02]  /*2590*/  STG.E.128 [R144.64+0x10], R132 ;  /* 0x0000108490007986 */ /* 0x0001e4000c101d04 */
.L_x_25299:
[----:B------:R-:W-:Y:S05]  /*25a0*/  BSYNC B0 ;  /* 0x0000000000007941 */ /* 0x000fea0003800000 */
.L_x_25298:
        /* <DEDUP_REMOVED lines=51> */
.L_x_25330:
        /* <DEDUP_REMOVED lines=101> */
.L_x_25331:
        /* <DEDUP_REMOVED lines=108> */
.L_x_25321:
[----:B------:R-:W-:Y:S05]  /*35f0*/  BSYNC B1 ;  /* 0x0000000000017941 */ /* 0x000fea0003800000 */
.L_x_25320:
        /* <DEDUP_REMOVED lines=35> */
.L_x_25323:
[----:B------:R-:W-:Y:S05]  /*3830*/  BSYNC B1 ;  /* 0x0000000000017941 */ /* 0x000fea0003800000 */
.L_x_25322:
        /* <DEDUP_REMOVED lines=35> */
.L_x_25325:
[----:B------:R-:W-:Y:S05]  /*3a70*/  BSYNC B1 ;  /* 0x0000000000017941 */ /* 0x000fea0003800000 */
.L_x_25324:
        /* <DEDUP_REMOVED lines=34> */
.L_x_25327:
[----:B------:R-:W-:Y:S05]  /*3ca0*/  BSYNC B1 ;  /* 0x0000000000017941 */ /* 0x000fea0003800000 */
.L_x_25326:
        /* <DEDUP_REMOVED lines=26> */
[----:B------:R-:W-:Y:S01]  /*3e50*/  F2FP.PACK_AB R138, R152, R145 ;  /* 0x00000091988a723e */ /* 0x000fe200000000ff */
[----:B------:R-:W-:Y:S01]  /*3e60*/  IMAD.WIDE.U32 R144, R144, R147, c[0x0][0x208] ;  /* 0x0000820090907625 */ /* 0x000fe200078e0093 */
[----:B------:R-:W-:-:S02]  /*3e70*/  F2FP.PACK_AB R139, R156, R139 ;  /* 0x0000008b9c8b723e */ /* 0x000fc400000000ff */
[----:B------:R-:W-:Y:S02]  /*3e80*/  F2FP.PACK_AB R137, R148, R137 ;  /* 0x000000899489723e */ /* 0x000fe400000000ff */
[----:B------:R-:W-:-:S05]  /*3e90*/  F2FP.PACK_AB R136, R143, R136 ;  /* 0x000000888f88723e */ /* 0x000fca00000000ff */
[----:B------:R0:W-:Y:S02]  /*3ea0*/  STG.E.128 [R144.64], R136 ;  /* 0x0000008890007986 */ /* 0x0001e4000c101d04 */
.L_x_25319:
[----:B0-----:R-:W-:Y:S05]  /*3eb0*/  BSYNC B0 ;  /* 0x0000000000007941 */ /* 0x001fea0003800000 */
.L_x_25318:
[----:B------:R-:W-:Y:S02]  /*3ec0*/  IADD3 R3, R3, c[0x0][0x160], RZ ;  /* 0x0000580003037a10 */ /* 0x000fe40007ffe0ff */
[----:B------:R-:W-:Y:S02]  /*3ed0*/  LOP3.LUT P4, RZ, R2, 0xff, RZ, 0xc0, !PT ;  /* 0x000000ff02ff7812 */ /* 0x000fe4000788c0ff */
[----:B------:R-:W-:Y:S02]  /*3ee0*/  ISETP.GE.AND P3, PT, R3, c[0x0][0x164], PT ;  /* 0x0000590003007a0c */ /* 0x000fe40003f66270 */
[----:B------:R-:W-:-:S11]  /*3ef0*/  SEL R2, RZ, 0x1, P4 ;  /* 0x00000001ff027807 */ /* 0x000fd60002000000 */
[----:B------:R-:W-:Y:S01]  /*3f00*/  @P3 CALL.REL.NOINC `(.L_x_25328) ;  /* 0x0000001000003944 */ /* 0x000fe20003c00000 */
[----:B------:R-:W-:Y:S05]  /*3f10*/  BRA `(.L_x_25329) ;  /* 0xffffc90000007947 */ /* 0x000fea000383ffff */
.L_x_25328:
[----:B------:R-:W-:Y:S05]  /*3f20*/  EXIT ;  /* 0x000000000000794d */ /* 0x000fea0003800000 */
.L_x_25316:
[----:B------:R-:W-:Y:S01]  /*3f30*/  HFMA2.MMA R143, -RZ, RZ, 0, 1.847743988037109375e-06 ;  /* 0x0000001fff8f7435 */ /* 0x000fe200000001ff */
[----:B------:R-:W-:Y:S02]  /*3f40*/  MOV R150, 0x1 ;  /* 0x0000000100967802 */ /* 0x000fe40000000f00 */
[----:B------:R-:W-:Y:S02]  /*3f50*/  MOV R148, 0xffffffff ;  /* 0xffffffff00947802 */ /* 0x000fe40000000f00 */
[----:B------:R-:W-:Y:S02]  /*3f60*/  MOV R146, 0x3f80 ;  /* 0x00003f8000927802 */ /* 0x000fe40000000f00 */
[----:B-1---5:R-:W-:Y:S05]  /*3f70*/  CALL.REL.NOINC `($__internal_114_$__cuda_sm70_shflsync_bfly_p) ;  /* 0x000008c000007944 */ /* 0x022fea0003c00000 */
[----:B-1----:R-:W-:Y:S01]  /*3f80*/  MOV R144, R150 ;  /* 0x0000009600907202 */ /* 0x002fe20000000f00 */
[----:B0-----:R-:W-:Y:S05]  /*3f90*/  BRA `(.L_x_25330) ;  /* 0xffffe94000007947 */ /* 0x001fea000383ffff */
.L_x_25317:
[----:B------:R-:W-:Y:S01]  /*3fa0*/  HFMA2.MMA R150, -RZ, RZ, 0, 1.1920928955078125e-07 ;  /* 0x00000002ff967435 */ /* 0x000fe200000001ff */
[----:B0-----:R-:W-:Y:S02]  /*3fb0*/  MOV R137, R149 ;  /* 0x0000009500897202 */ /* 0x001fe40000000f00 */
[----:B------:R-:W-:Y:S02]  /*3fc0*/  MOV R143, 0x1f ;  /* 0x0000001f008f7802 */ /* 0x000fe40000000f00 */
[----:B------:R-:W-:-:S02]  /*3fd0*/  MOV R148, 0xffffffff ;  /* 0xffffffff00947802 */ /* 0x000fc40000000f00 */
[----:B------:R-:W-:Y:S02]  /*3fe0*/  MOV R146, 0x4000 ;  /* 0x0000400000927802 */ /* 0x000fe40000000f00 */
[----:B-1---5:R-:W-:Y:S05]  /*3ff0*/  CALL.REL.NOINC `($__internal_114_$__cuda_sm70_shflsync_bfly_p) ;  /* 0x0000084000007944 */ /* 0x022fea0003c00000 */
[----:B01----:R-:W-:Y:S01]  /*4000*/  FADD.FTZ R137, R149, R150 ;  /* 0x0000009695897221 */ /* 0x003fe20000010000 */
[----:B------:R-:W-:Y:S01]  /*4010*/  HFMA2.MMA R150, -RZ, RZ, 0, 2.384185791015625e-07 ;  /* 0x00000004ff967435 */ /* 0x000fe200000001ff */
[----:B------:R-:W-:Y:S02]  /*4020*/  MOV R143, 0x1f ;  /* 0x0000001f008f7802 */ /* 0x000fe40000000f00 */
[----:B------:R-:W-:Y:S02]  /*4030*/  MOV R148, 0xffffffff ;  /* 0xffffffff00947802 */ /* 0x000fe40000000f00 */
[----:B------:R-:W-:Y:S02]  /*4040*/  MOV R146, 0x4060 ;  /* 0x0000406000927802 */ /* 0x000fe40000000f00 */
[----:B------:R-:W-:Y:S05]  /*4050*/  CALL.REL.NOINC `($__internal_114_$__cuda_sm70_shflsync_bfly_p) ;  /* 0x000007e000007944 */ /* 0x000fea0003c00000 */
[----:B01----:R-:W-:Y:S01]  /*4060*/  FADD.FTZ R137, R137, R150 ;  /* 0x0000009689897221 */ /* 0x003fe20000010000 */
[----:B------:R-:W-:Y:S01]  /*4070*/  HFMA2.MMA R150, -RZ, RZ, 0, 4.76837158203125e-07 ;  /* 0x00000008ff967435 */ /* 0x000fe200000001ff */
[----:B------:R-:W-:Y:S02]  /*4080*/  MOV R143, 0x1f ;  /* 0x0000001f008f7802 */ /* 0x000fe40000000f00 */
[----:B------:R-:W-:-:S02]  /*4090*/  MOV R148, 0xffffffff ;  /* 0xffffffff00947802 */ /* 0x000fc40000000f00 */
[----:B------:R-:W-:Y:S02]  /*40a0*/  MOV R146, 0x40c0 ;  /* 0x000040c000927802 */ /* 0x000fe40000000f00 */
[----:B------:R-:W-:Y:S05]  /*40b0*/  CALL.REL.NOINC `($__internal_114_$__cuda_sm70_shflsync_bfly_p) ;  /* 0x0000078000007944 */ /* 0x000fea0003c00000 */
[----:B01----:R-:W-:Y:S01]  /*40c0*/  FADD.FTZ R137, R137, R150 ;  /* 0x0000009689897221 */ /* 0x003fe20000010000 */
[----:B------:R-:W-:Y:S01]  /*40d0*/  HFMA2.MMA R150, -RZ, RZ, 0, 9.5367431640625e-07 ;  /* 0x00000010ff967435 */ /* 0x000fe200000001ff */
[----:B------:R-:W-:Y:S02]  /*40e0*/  MOV R143, 0x1f ;  /* 0x0000001f008f7802 */ /* 0x000fe40000000f00 */
[----:B------:R-:W-:Y:S02]  /*40f0*/  MOV R148, 0xffffffff ;  /* 0xffffffff00947802 */ /* 0x000fe40000000f00 */
[----:B------:R-:W-:Y:S02]  /*4100*/  MOV R146, 0x4120 ;  /* 0x0000412000927802 */ /* 0x000fe40000000f00 */
[----:B------:R-:W-:Y:S05]  /*4110*/  CALL.REL.NOINC `($__internal_114_$__cuda_sm70_shflsync_bfly_p) ;  /* 0x0000072000007944 */ /* 0x000fea0003c00000 */
        /* <DEDUP_REMOVED lines=87> */
[----:B------:R-:W-:Y:S05]  /*4690*/  CALL.REL.NOINC `($__internal_114_$__cuda_sm70_shflsync_bfly_p) ;  /* 0x000001a000007944 */ /* 0x000fea0003c00000 */
[----:B01----:R-:W-:Y:S01]  /*46a0*/  FADD.FTZ R137, R137, R150 ;  /* 0x0000009689897221 */ /* 0x003fe20000010000 */
[----:B------:R-:W-:Y:S01]  /*46b0*/  HFMA2.MMA R150, -RZ, RZ, 0, 1.1920928955078125e-07 ;  /* 0x00000002ff967435 */ /* 0x000fe200000001ff */
[----:B------:R-:W-:Y:S02]  /*46c0*/  MOV R143, 0x1f ;  /* 0x0000001f008f7802 */ /* 0x000fe40000000f00 */
[----:B------:R-:W-:Y:S02]  /*46d0*/  MOV R148, 0xffffffff ;  /* 0xffffffff00947802 */ /* 0x000fe40000000f00 */
[----:B------:R-:W-:Y:S02]  /*46e0*/  MOV R146, 0x4700 ;  /* 0x0000470000927802 */ /* 0x000fe40000000f00 */
[----:B------:R-:W-:Y:S05]  /*46f0*/  CALL.REL.NOINC `($__internal_114_$__cuda_sm70_shflsync_bfly_p) ;  /* 0x0000014000007944 */ /* 0x000fea0003c00000 */
[----:B01----:R-:W-:Y:S01]  /*4700*/  FADD.FTZ R137, R137, R150 ;  /* 0x0000009689897221 */ /* 0x003fe20000010000 */
[----:B------:R-:W-:Y:S01]  /*4710*/  HFMA2.MMA R150, -RZ, RZ, 0, 2.384185791015625e-07 ;  /* 0x00000004ff967435 */ /* 0x000fe200000001ff */
[----:B------:R-:W-:-:S02]  /*4720*/  MOV R143, 0x1f ;  /* 0x0000001f008f7802 */ /* 0x000fc40000000f00 */
[----:B------:R-:W-:Y:S02]  /*4730*/  MOV R148, 0xffffffff ;  /* 0xffffffff00947802 */ /* 0x000fe40000000f00 */
[----:B------:R-:W-:Y:S02]  /*4740*/  MOV R146, 0x4760 ;  /* 0x0000476000927802 */ /* 0x000fe40000000f00 */
[----:B------:R-:W-:Y:S05]  /*4750*/  CALL.REL.NOINC `($__internal_114_$__cuda_sm70_shflsync_bfly_p) ;  /* 0x000000e000007944 */ /* 0x000fea0003c00000 */
[----:B01----:R-:W-:Y:S01]  /*4760*/  FADD.FTZ R137, R137, R150 ;  /* 0x0000009689897221 */ /* 0x003fe20000010000 */
[----:B------:R-:W-:Y:S01]  /*4770*/  HFMA2.MMA R150, -RZ, RZ, 0, 4.76837158203125e-07 ;  /* 0x00000008ff967435 */ /* 0x000fe200000001ff */
[----:B------:R-:W-:Y:S02]  /*4780*/  MOV R143, 0x1f ;  /* 0x0000001f008f7802 */ /* 0x000fe40000000f00 */
[----:B------:R-:W-:Y:S02]  /*4790*/  MOV R148, 0xffffffff ;  /* 0xffffffff00947802 */ /* 0x000fe40000000f00 */
[----:B------:R-:W-:Y:S02]  /*47a0*/  MOV R146, 0x47c0 ;  /* 0x000047c000927802 */ /* 0x000fe40000000f00 */
[----:B------:R-:W-:Y:S05]  /*47b0*/  CALL.REL.NOINC `($__internal_114_$__cuda_sm70_shflsync_bfly_p) ;  /* 0x0000008000007944 */ /* 0x000fea0003c00000 */
[----:B-1----:R-:W-:Y:S01]  /*47c0*/  FADD.FTZ R145, R137, R150 ;  /* 0x0000009689917221 */ /* 0x002fe20000010000 */
[----:B------:R-:W-:Y:S01]  /*47d0*/  HFMA2.MMA R150, -RZ, RZ, 0, 9.5367431640625e-07 ;  /* 0x00000010ff967435 */ /* 0x000fe200000001ff */
[----:B0-----:R-:W-:-:S02]  /*47e0*/  MOV R143, 0x1f ;  /* 0x0000001f008f7802 */ /* 0x001fc40000000f00 */
[----:B------:R-:W-:Y:S02]  /*47f0*/  MOV R148, 0xffffffff ;  /* 0xffffffff00947802 */ /* 0x000fe40000000f00 */
[----:B------:R-:W-:Y:S02]  /*4800*/  MOV R137, R145 ;  /* 0x0000009100897202 */ /* 0x000fe40000000f00 */
[----:B------:R-:W-:Y:S02]  /*4810*/  MOV R146, 0x4830 ;  /* 0x0000483000927802 */ /* 0x000fe40000000f00 */
[----:B------:R-:W-:Y:S05]  /*4820*/  CALL.REL.NOINC `($__internal_114_$__cuda_sm70_shflsync_bfly_p) ;  /* 0x0000001000007944 */ /* 0x000fea0003c00000 */
[----:B01----:R-:W-:Y:S05]  /*4830*/  BRA `(.L_x_25331) ;  /* 0xffffe6f000007947 */ /* 0x003fea000383ffff */
        .weak           $__internal_114_$__cuda_sm70_shflsync_bfly_p
        .type           $__internal_114_$__cuda_sm70_shflsync_bfly_p,@function
        .size           $__internal_114_$__cuda_sm70_shflsync_bfly_p,(.L_x_36154 - $__internal_114_$__cuda_sm70_shflsync_bfly_p)
$__internal_114_$__cuda_sm70_shflsync_bfly_p:
[----:B------:R-:W-:Y:S01]  /*4840*/  HFMA2.MMA R147, -RZ, RZ, 0, 0 ;  /* 0x00000000ff937435 */ /* 0x000fe200000001ff */
[----:B------:R-:W-:Y:S04]  /*4850*/  WARPSYNC R148 ;  /* 0x0000009400007348 */ /* 0x000fe80003800000 */
[----:B------:R0:W1:Y:S01]  /*4860*/  SHFL.BFLY PT, R150, R137, R150, R143 ;  /* 0x0c00009689967389 */ /* 0x00006200000e008f */
[----:B------:R-:W-:Y:S05]  /*4870*/  RET.REL.NODEC R146 `(_ZN10layer_norm13ln_fwd_kernelINS_13Kernel_traitsIf6__halffS2_fjLj5120ELj1ELj1ELj4ELj16ENS_18Kernel_traits_baseILj5120EfS2_fS2_fjLj128EEEEELb0ELb0ELb1ELb0EEEvNS_9FwdParamsE) ;  /* 0xffffb78092007950 */ /* 0x000fea0003c3ffff */
.L_x_25332:
        /* <DEDUP_REMOVED lines=16> */
.L_x_36154:


//--------------------- .text._ZN10layer_norm13ln_fwd_kernelINS_13Kernel_traitsIf6__halffS2_fjLj5120ELj1ELj1ELj4ELj16ENS_18Kernel_traits_baseILj5120EfS2_fS2_fjLj128EEEEELb0ELb0ELb1ELb1EEEvNS_9FwdParamsE --------------------------
	.section	.text._ZN10layer_norm13ln_fwd_kernelINS_13Kernel_traitsIf6__halffS2_fjLj5120ELj1ELj1ELj4ELj16ENS_18Kernel_traits_baseILj5120EfS2_fS2_fjLj128EEEEELb0ELb0ELb1ELb1EEEvNS_9FwdParamsE,"ax",@progbits
	.sectioninfo	@"SHI_REGISTERS=168"
	.align	128
        .global         _ZN10layer_norm13ln_fwd_kernelINS_13Kernel_traitsIf6__halffS2_fjLj5120ELj1ELj1ELj4ELj16ENS_18Kernel_traits_baseILj5120EfS2_fS2_fjLj128EEEEELb0ELb0ELb1ELb1EEEvNS_9FwdParamsE
        .type           _ZN10layer_norm13ln_fwd_kernelINS_13Kernel_traitsIf6__halffS2_fjLj5120ELj1ELj1ELj4ELj16ENS_18Kernel_traits_baseILj5120EfS2_fS2_fjLj128EEEEELb0ELb0ELb1ELb1EEEvNS_9FwdParamsE,@function
        .size           _ZN10layer_norm13ln_fwd_kernelINS_13Kernel_traitsIf6__halffS2_fjLj5120ELj1ELj1ELj4ELj16ENS_18Kernel_traits_baseILj5120EfS2_fS2_fjLj128EEEEELb0ELb0ELb1ELb1EEEvNS_9FwdParamsE,(.L_x_36155 - _ZN10layer_norm13ln_fwd_kernelINS_13Kernel_traitsIf6__halffS2_fjLj5120ELj1ELj1ELj4ELj16ENS_18Kernel_traits_baseILj5120EfS2_fS2_fjLj128EEEEELb0ELb0ELb1ELb1EEEvNS_9FwdParamsE)
        .other          _ZN10layer_norm13ln_fwd_kernelINS_13Kernel_traitsIf6__halffS2_fjLj5120ELj1ELj1ELj4ELj16ENS_18Kernel_traits_baseILj5120EfS2_fS2_fjLj128EEEEELb0ELb0ELb1ELb1EEEvNS_9FwdParamsE,@"STO_CUDA_ENTRY STV_DEFAULT"
_ZN10layer_norm13ln_fwd_kernelINS_13Kernel_traitsIf6__halffS2_fjLj5120ELj1ELj1ELj4ELj16ENS_18Kernel_traits_baseILj5120EfS2_fS2_fjLj128EEEEELb0ELb0ELb1ELb1EEEvNS_9FwdParamsE:
.text._ZN10layer_norm13ln_fwd_kernelINS_13Kernel_traitsIf6__halffS2_fjLj5120ELj1ELj1ELj4ELj16ENS_18Kernel_traits_baseILj5120EfS2_fS2_fjLj128EEEEELb0ELb0ELb1ELb1EEEvNS_9FwdParamsE:
        /* <DEDUP_REMOVED lines=65> */
.L_x_25418:
        /* <DEDUP_REMOVED lines=56> */
[----:B-----5:R-:W-:-:S05]  /*0790*/  HADD2.F32 R100, -RZ, R92.H0_H0 ;  /* 0x2000005cff647230 */ /* 0x020fca0000004100 */
[----:B------:R-:W-:-:S04]  /*07a0*/  FMUL.FTZ R100, R100, c[0x0][0x1ec] ;  /* 0x00007b0064647a20 */ /* 0x000fc80000410000 */
[----:B------:R-:W-:Y:S02]  /*07b0*/  @P0 FADD.FTZ R100, R84, R100 ;  /* 0x0000006454640221 */ /* 0x000fe40000010000 */
.L_x_25334:
[----:B------:R-:W-:Y:S05]  /*07c0*/  BSYNC B0 ;  /* 0x0000000000007941 */ /* 0x000fea0003800000 */
.L_x_25333:
[----:B------:R-:W-:Y:S01]  /*07d0*/  BSSY B0, `(.L_x_25335) ;  /* 0x0000005000007945 */ /* 0x000fe20003800000 */
[----:B------:R-:W-:Y:S05]  /*07e0*/  @!P6 BRA `(.L_x_25336) ;  /* 0x000000300000e947 */ /* 0x000fea0003800000 */
[----:B-----5:R-:W-:-:S05]  /*07f0*/  HADD2.F32 R101, -RZ, R92.H1_H1 ;  /* 0x3000005cff657230 */ /* 0x020fca0000004100 */
[----:B------:R-:W-:-:S04]  /*0800*/  FMUL.FTZ R101, R101, c[0x0][0x1ec] ;  /* 0x00007b0065657a20 */ /* 0x000fc80000410000 */
[----:B------:R-:W-:Y:S02]  /*0810*/  @P0 FADD.FTZ R101, R85, R101 ;  /* 0x0000006555650221 */ /* 0x000fe40000010000 */
.L_x_25336:
[----:B------:R-:W-:Y:S05]  /*0820*/  BSYNC B0 ;  /* 0x0000000000007941 */ /* 0x000fea0003800000 */
.L_x_25335:
[----:B------:R-:W-:Y:S01]  /*0830*/  BSSY B0, `(.L_x_25337) ;  /* 0x0000005000007945 */ /* 0x000fe20003800000 */
[----:B------:R-:W-:Y:S05]  /*0840*/  @!P6 BRA `(.L_x_25338) ;  /* 0x000000300000e947 */ /* 0x000fea0003800000 */
[----:B-----5:R-:W-:-:S05]  /*0850*/  HADD2.F32 R102, -RZ, R93.H0_H0 ;  /* 0x2000005dff667230 */ /* 0x020fca0000004100 */
[----:B------:R-:W-:-:S04]  /*0860*/  FMUL.FTZ R102, R102, c[0x0][0x1ec] ;  /* 0x00007b0066667a20 */ /* 0x000fc80000410000 */
[----:B------:R-:W-:Y:S02]  /*0870*/  @P0 FADD.FTZ R102, R86, R102 ;  /* 0x0000006656660221 */ /* 0x000fe40000010000 */
.L_x_25338:
[----:B------:R-:W-:Y:S05]  /*0880*/  BSYNC B0 ;  /* 0x0000000000007941 */ /* 0x000fea0003800000 */
.L_x_25337:
[----:B------:R-:W-:Y:S01]  /*0890*/  BSSY B0, `(.L_x_25339) ;  /* 0x0000005000007945 */ /* 0x000fe20003800000 */
[----:B------:R-:W-:Y:S05]  /*08a0*/  @!P6 BRA `(.L_x_25340) ;  /* 0x000000300000e947 */ /* 0x000fea0003800000 */
[----:B-----5:R-:W-:-:S05]  /*08b0*/  HADD2.F32 R103, -RZ, R93.H1_H1 ;  /* 0x3000005dff677230 */ /* 0x020fca0000004100 */
[----:B------:R-:W-:-:S04]  /*08c0*/  FMUL.FTZ R103, R103, c[0x0][0x1ec] ;  /* 0x00007b0067677a20 */ /* 0x000fc80000410000 */
[----:B------:R-:W-:Y:S02]  /*08d0*/  @P0 FADD.FTZ R103, R87, R103 ;  /* 0x0000006757670221 */ /* 0x000fe40000010000 */
.L_x_25340:
[----:B------:R-:W-:Y:S05]  /*08e0*/  BSYNC B0 ;  /* 0x0000000000007941 */ /* 0x000fea0003800000 */
.L_x_25339:
[----:B------:R-:W-:Y:S01]  /*08f0*/  BSSY B0, `(.L_x_25341) ;  /* 0x0000005000007945 */ /* 0x000fe20003800000 */
[----:B------:R-:W-:Y:S05]  /*0900*/  @!P6 BRA `(.L_x_25342) ;  /* 0x000000300000e947 */ /* 0x000fea0003800000 */
[----:B-----5:R-:W-:-:S05]  /*0910*/  HADD2.F32 R96, -RZ, R94.H0_H0 ;  /* 0x2000005eff607230 */ /* 0x020fca0000004100 */
[----:B------:R-:W-:-:S04]  /*0920*/  FMUL.FTZ R96, R96, c[0x0][0x1ec] ;  /* 0x00007b0060607a20 */ /* 0x000fc80000410000 */
[----:B------:R-:W-:Y:S02]  /*0930*/  @P0 FADD.FTZ R96, R88, R96 ;  /* 0x0000006058600221 */ /* 0x000fe40000010000 */
.L_x_25342:
[----:B------:R-:W-:Y:S05]  /*0940*/  BSYNC B0 ;  /* 0x0000000000007941 */ /* 0x000fea0003800000 */
.L_x_25341:
[----:B------:R-:W-:Y:S01]  /*0950*/  BSSY B0, `(.L_x_25343) ;  /* 0x0000005000007945 */ /* 0x000fe20003800000 */
[----:B------:R-:W-:Y:S05]  /*0960*/  @!P6 BRA `(.L_x_25344) ;  /* 0x000000300000e947 */ /* 0x000fea0003800000 */
[----:B-----5:R-:W-:-:S05]  /*0970*/  HADD2.F32 R97, -RZ, R94.H1_H1 ;  /* 0x3000005eff617230 */ /* 0x020fca0000004100 */
[----:B------:R-:W-:-:S04]  /*0980*/  FMUL.FTZ R97, R97, c[0x0][0x1ec] ;  /* 0x00007b0061617a20 */ /* 0x000fc80000410000 */
[----:B------:R-:W-:Y:S02]  /*0990*/  @P0 FADD.FTZ R97, R89, R97 ;  /* 0x0000006159610221 */ /* 0x000fe40000010000 */
.L_x_25344:
[----:B------:R-:W-:Y:S05]  /*09a0*/  BSYNC B0 ;  /* 0x0000000000007941 */ /* 0x000fea0003800000 */
.L_x_25343:
[----:B------:R-:W-:Y:S01]  /*09b0*/  BSSY B0, `(.L_x_25345) ;  /* 0x0000005000007945 */ /* 0x000fe20003800000 */
[----:B------:R-:W-:Y:S05]  /*09c0*/  @!P6 BRA `(.L_x_25346) ;  /* 0x000000300000e947 */ /* 0x000fea0003800000 */
[----:B-----5:R-:W-:-:S05]  /*09d0*/  HADD2.F32 R98, -RZ, R95.H0_H0 ;  /* 0x2000005fff627230 */ /* 0x020fca0000004100 */
[----:B------:R-:W-:-:S04]  /*09e0*/  FMUL.FTZ R98, R98, c[0x0][0x1ec] ;  /* 0x00007b0062627a20 */ /* 0x000fc80000410000 */
[----:B------:R-:W-:Y:S02]  /*09f0*/  @P0 FADD.FTZ R98, R90, R98 ;  /* 0x000000625a620221 */ /* 0x000fe40000010000 */
.L_x_25346:
[----:B------:R-:W-:Y:S05]  /*0a00*/  BSYNC B0 ;  /* 0x0000000000007941 */ /* 0x000fea0003800000 */
.L_x_25345:
[----:B------:R-:W-:Y:S01]  /*0a10*/  BSSY B0, `(.L_x_25347) ;  /* 0x0000005000007945 */ /* 0x000fe20003800000 */
[----:B------:R-:W-:Y:S05]  /*0a20*/  @!P6 BRA `(.L_x_25348) ;  /* 0x000000300000e947 */ /* 0x000fea0003800000 */
[----:B-----5:R-:W-:-:S05]  /*0a30*/  HADD2.F32 R99, -RZ, R95.H1_H1 ;  /* 0x3000005fff637230 */ /* 0x020fca0000004100 */
[----:B------:R-:W-:-:S04]  /*0a40*/  FMUL.FTZ R99, R99, c[0x0][0x1ec] ;  /* 0x00007b0063637a20 */ /* 0x000fc80000410000 */
[----:B------:R-:W-:Y:S02]  /*0a50*/  @P0 FADD.FTZ R99, R91, R99 ;  /* 0x000000635b630221 */ /* 0x000fe40000010000 */
.L_x_25348:
[----:B------:R-:W-:Y:S05]  /*0a60*/  BSYNC B0 ;  /* 0x0000000000007941 */ /* 0x000fea0003800000 */
.L_x_25347:
        /* <DEDUP_REMOVED lines=37> */
[----:B-----5:R-:W-:-:S05]  /*0cc0*/  HADD2.F32 R108, -RZ, R92.H0_H0 ;  /* 0x2000005cff6c7230 */ /* 0x020fca0000004100 */
[----:B------:R-:W-:-:S04]  /*0cd0*/  FMUL.FTZ R108, R108, c[0x0][0x1ec] ;  /* 0x00007b006c6c7a20 */ /* 0x000fc80000410000 */
[----:B------:R-:W-:Y:S02]  /*0ce0*/  @P0 FADD.FTZ R108, R84, R108 ;  /* 0x0000006c546c0221 */ /* 0x000fe40000010000 */
.L_x_25350:
[----:B------:R-:W-:Y:S05]  /*0cf0*/  BSYNC B0 ;  /* 0x0000000000007941 */ /* 0x000fea0003800000 */
.L_x_25349:
[----:B------:R-:W-:Y:S01]  /*0d00*/  BSSY B0, `(.L_x_25351) ;  /* 0x0000005000007945 */ /* 0x000fe20003800000 */
[----:B------:R-:W-:Y:S05]  /*0d10*/  @!P6 BRA `(.L_x_25352) ;  /* 0x000000300000e947 */ /* 0x000fea0003800000 */
[----:B-----5:R-:W-:-:S05]  /*0d20*/  HADD2.F32 R109, -RZ, R92.H1_H1 ;  /* 0x3000005cff6d7230 */ /* 0x020fca0000004100 */
[----:B------:R-:W-:-:S04]  /*0d30*/  FMUL.FTZ R109, R109, c[0x0][0x1ec] ;  /* 0x00007b006d6d7a20 */ /* 0x000fc80000410000 */
[----:B------:R-:W-:Y:S02]  /*0d40*/  @P0 FADD.FTZ R109, R85, R109 ;  /* 0x0000006d556d0221 */ /* 0x000fe40000010000 */
.L_x_25352:
[----:B------:R-:W-:Y:S05]  /*0d50*/  BSYNC B0 ;  /* 0x0000000000007941 */ /* 0x000fea0003800000 */
.L_x_25351:
[----:B------:R-:W-:Y:S01]  /*0d60*/  BSSY B0, `(.L_x_25353) ;  /* 0x0000005000007945 */ /* 0x000fe20003800000 */
[----:B------:R-:W-:Y:S05]  /*0d70*/  @!P6 BRA `(.L_x_25354) ;  /* 0x000000300000e947 */ /* 0x000fea0003800000 */
[----:B-----5:R-:W-:-:S05]  /*0d80*/  HADD2.F32 R110, -RZ, R93.H0_H0 ;  /* 0x2000005dff6e7230 */ /* 0x020fca0000004100 */
[----:B------:R-:W-:-:S04]  /*0d90*/  FMUL.FTZ R110, R110, c[0x0][0x1ec] ;  /* 0x00007b006e6e7a20 */ /* 0x000fc80000410000 */
[----:B------:R-:W-:Y:S02]  /*0da0*/  @P0 FADD.FTZ R110, R86, R110 ;  /* 0x0000006e566e0221 */ /* 0x000fe40000010000 */
.L_x_25354:
[----:B------:R-:W-:Y:S05]  /*0db0*/  BSYNC B0 ;  /* 0x0000000000007941 */ /* 0x000fea0003800000 */
.L_x_25353:
[----:B------:R-:W-:Y:S01]  /*0dc0*/  BSSY B0, `(.L_x_25355) ;  /* 0x0000005000007945 */ /* 0x000fe20003800000 */
[----:B------:R-:W-:Y:S05]  /*0dd0*/  @!P6 BRA `(.L_x_25356) ;  /* 0x000000300000e947 */ /* 0x000fea0003800000 */
[----:B-----5:R-:W-:-:S05]  /*0de0*/  HADD2.F32 R111, -RZ, R93.H1_H1 ;  /* 0x3000005dff6f7230 */ /* 0x020fca0000004100 */
[----:B------:R-:W-:-:S04]  /*0df0*/  FMUL.FTZ R111, R111, c[0x0][0x1ec] ;  /* 0x00007b006f6f7a20 */ /* 0x000fc80000410000 */
[----:B------:R-:W-:Y:S02]  /*0e00*/  @P0 FADD.FTZ R111, R87, R111 ;  /* 0x0000006f576f0221 */ /* 0x000fe40000010000 */
.L_x_25356:
[----:B------:R-:W-:Y:S05]  /*0e10*/  BSYNC B0 ;  /* 0x0000000000007941 */ /* 0x000fea0003800000 */
.L_x_25355:
[----:B------:R-:W-:Y:S01]  /*0e20*/  BSSY B0, `(.L_x_25357) ;  /* 0x0000005000007945 */ /* 0x000fe20003800000 */
[----:B------:R-:W-:Y:S05]  /*0e30*/  @!P6 BRA `(.L_x_25358) ;  /* 0x000000300000e947 */ /* 0x000fea0003800000 */
[----:B-----5:R-:W-:-:S05]  /*0e40*/  HADD2.F32 R104, -RZ, R94.H0_H0 ;  /* 0x2000005eff687230 */ /* 0x020fca0000004100 */
[----:B------:R-:W-:-:S04]  /*0e50*/  FMUL.FTZ R104, R104, c[0x0][0x1ec] ;  /* 0x00007b0068687a20 */ /* 0x000fc80000410000 */
[----:B------:R-:W-:Y:S02]  /*0e60*/  @P0 FADD.FTZ R104, R88, R104 ;  /* 0x0000006858680221 */ /* 0x000fe40000010000 */
.L_x_25358:
[----:B------:R-:W-:Y:S05]  /*0e70*/  BSYNC B0 ;  /* 0x0000000000007941 */ /* 0x000fea0003800000 */
.L_x_25357:
[----:B------:R-:W-:Y:S01]  /*0e80*/  BSSY B0, `(.L_x_25359) ;  /* 0x0000005000007945 */ /* 0x000fe20003800000 */
[----:B------:R-:W-:Y:S05]  /*0e90*/  @!P6 BRA `(.L_x_25360) ;  /* 0x000000300000e947 */ /* 0x000fea0003800000 */
[----:B-----5:R-:W-:-:S05]  /*0ea0*/  HADD2.F32 R105, -RZ, R94.H1_H1 ;  /* 0x3000005eff697230 */ /* 0x020fca0000004100 */
[----:B------:R-:W-:-:S04]  /*0eb0*/  FMUL.FTZ R105, R105, c[0x0][0x1ec] ;  /* 0x00007b0069697a20 */ /* 0x000fc80000410000 */
[----:B------:R-:W-:Y:S02]  /*0ec0*/  @P0 FADD.FTZ R105, R89, R105 ;  /* 0x0000006959690221 */ /* 0x000fe40000010000 */
.L_x_25360:
[----:B------:R-:W-:Y:S05]  /*0ed0*/  BSYNC B0 ;  /* 0x0000000000007941 */ /* 0x000fea0003800000 */
.L_x_25359:
[----:B------:R-:W-:Y:S01]  /*0ee0*/  BSSY B0, `(.L_x_25361) ;  /* 0x0000005000007945 */ /* 0x000fe20003800000 */
[----:B------:R-:W-:Y:S05]  /*0ef0*/  @!P6 BRA `(.L_x_25362) ;  /* 0x000000300000e947 */ /* 0x000fea0003800000 */
[----:B-----5:R-:W-:-:S05]  /*0f00*/  HADD2.F32 R106, -RZ, R95.H0_H0 ;  /* 0x2000005fff6a7230 */ /* 0x020fca0000004100 */
[----:B------:R-:W-:-:S04]  /*0f10*/  FMUL.FTZ R106, R106, c[0x0][0x1ec] ;  /* 0x00007b006a6a7a20 */ /* 0x000fc80000410000 */
[----:B------:R-:W-:Y:S02]  /*0f20*/  @P0 FADD.FTZ R106, R90, R106 ;  /* 0x0000006a5a6a0221 */ /* 0x000fe40000010000 */
.L_x_25362:
[----:B------:R-:W-:Y:S05]  /*0f30*/  BSYNC B0 ;  /* 0x0000000000007941 */ /* 0x000fea0003800000 */
.L_x_25361:
[----:B------:R-:W-:Y:S01]  /*0f40*/  BSSY B0, `(.L_x_25363) ;  /* 0x0000005000007945 */ /* 0x000fe20003800000 */
[----:B------:R-:W-:Y:S05]  /*0f50*/  @!P6 BRA `(.L_x_25364) ;  /* 0x000000300000e947 */ /* 0x000fea0003800000 */
[----:B-----5:R-:W-:-:S05]  /*0f60*/  HADD2.F32 R107, -RZ, R95.H1_H1 ;  /* 0x3000005fff6b7230 */ /* 0x020fca0000004100 */
[----:B------:R-:W-:-:S04]  /*0f70*/  FMUL.FTZ R107, R107, c[0x0][0x1ec] ;  /* 0x00007b006b6b7a20 */ /* 0x000fc80000410000 */
[----:B------:R-:W-:Y:S02]  /*0f80*/  @P0 FADD.FTZ R107, R91, R107 ;  /* 0x0000006b5b6b0221 */ /* 0x000fe40000010000 */
.L_x_25364:
[----:B------:R-:W-:Y:S05]  /*0f90*/  BSYNC B0 ;  /* 0x0000000000007941 */ /* 0x000fea0003800000 */
.L_x_25363:
        /* <DEDUP_REMOVED lines=40> */
.L_x_25366:
[----:B------:R-:W-:Y:S05]  /*1220*/  BSYNC B0 ;  /* 0x0000000000007941 */ /* 0x000fea0003800000 */
.L_x_25365:
[----:B------:R-:W-:Y:S01]  /*1230*/  BSSY B0, `(.L_x_25367) ;  /* 0x0000005000007945 */ /* 0x000fe20003800000 */
[----:B------:R-:W-:Y:S05]  /*1240*/  @!P6 BRA `(.L_x_25368) ;  /* 0x000000300000e947 */ /* 0x000fea0003800000 */
[----:B-----5:R-:W-:-:S05]  /*1250*/  HADD2.F32 R117, -RZ, R92.H1_H1 ;  /* 0x3000005cff757230 */ /* 0x020fca0000004100 */
[----:B------:R-:W-:-:S04]  /*1260*/  FMUL.FTZ R117, R117, c[0x0][0x1ec] ;  /* 0x00007b0075757a20 */ /* 0x000fc80000410000 */
[----:B------:R-:W-:Y:S02]  /*1270*/  @P0 FADD.FTZ R117, R85, R117 ;  /* 0x0000007555750221 */ /* 0x000fe40000010000 */
.L_x_25368:
[----:B------:R-:W-:Y:S05]  /*1280*/  BSYNC B0 ;  /* 0x0000000000007941 */ /* 0x000fea0003800000 */
.L_x_25367:
[----:B------:R-:W-:Y:S01]  /*1290*/  BSSY B0, `(.L_x_25369) ;  /* 0x0000005000007945 */ /* 0x000fe20003800000 */
[----:B------:R-:W-:Y:S05]  /*12a0*/  @!P6 BRA `(.L_x_25370) ;  /* 0x000000300000e947 */ /* 0x000fea0003800000 */
[----:B-----5:R-:W-:-:S05]  /*12b0*/  HADD2.F32 R118, -RZ, R93.H0_H0 ;  /* 0x2000005dff767230 */ /* 0x020fca0000004100 */
[----:B------:R-:W-:-:S04]  /*12c0*/  FMUL.FTZ R118, R118, c[0x0][0x1ec] ;  /* 0x00007b0076767a20 */ /* 0x000fc80000410000 */
[----:B------:R-:W-:Y:S02]  /*12d0*/  @P0 FADD.FTZ R118, R86, R118 ;  /* 0x0000007656760221 */ /* 0x000fe40000010000 */
.L_x_25370:
[----:B------:R-:W-:Y:S05]  /*12e0*/  BSYNC B0 ;  /* 0x0000000000007941 */ /* 0x000fea0003800000 */
.L_x_25369:
[----:B------:R-:W-:Y:S01]  /*12f0*/  BSSY B0, `(.L_x_25371) ;  /* 0x0000005000007945 */ /* 0x000fe20003800000 */
[----:B------:R-:W-:Y:S05]  /*1300*/  @!P6 BRA `(.L_x_25372) ;  /* 0x000000300000e947 */ /* 0x000fea0003800000 */
[----:B-----5:R-:W-:-:S05]  /*1310*/  HADD2.F32 R119, -RZ, R93.H1_H1 ;  /* 0x3000005dff777230 */ /* 0x020fca0000004100 */
[----:B------:R-:W-:-:S04]  /*1320*/  FMUL.FTZ R119, R119, c[0x0][0x1ec] ;  /* 0x00007b0077777a20 */ /* 0x000fc80000410000 */
[----:B------:R-:W-:Y:S02]  /*1330*/  @P0 FADD.FTZ R119, R87, R119 ;  /* 0x0000007757770221 */ /* 0x000fe40000010000 */
.L_x_25372:
[----:B------:R-:W-:Y:S05]  /*1340*/  BSYNC B0 ;  /* 0x0000000000007941 */ /* 0x000fea0003800000 */
.L_x_25371:
[----:B------:R-:W-:Y:S01]  /*1350*/  BSSY B0, `(.L_x_25373) ;  /* 0x0000005000007945 */ /* 0x000fe20003800000 */
[----:B------:R-:W-:Y:S05]  /*1360*/  @!P6 BRA `(.L_x_25374) ;  /* 0x000000300000e947 */ /* 0x000fea0003800000 */
[----:B-----5:R-:W-:-:S05]  /*1370*/  HADD2.F32 R112, -RZ, R94.H0_H0 ;  /* 0x2000005eff707230 */ /* 0x020fca0000004100 */
[----:B------:R-:W-:-:S04]  /*1380*/  FMUL.FTZ R112, R112, c[0x0][0x1ec] ;  /* 0x00007b0070707a20 */ /* 0x000fc80000410000 */
[----:B------:R-:W-:Y:S02]  /*1390*/  @P0 FADD.FTZ R112, R88, R112 ;  /* 0x0000007058700221 */ /* 0x000fe40000010000 */
.L_x_25374:
[----:B------:R-:W-:Y:S05]  /*13a0*/  BSYNC B0 ;  /* 0x0000000000007941 */ /* 0x000fea0003800000 */
.L_x_25373:
[----:B------:R-:W-:Y:S01]  /*13b0*/  BSSY B0, `(.L_x_25375) ;  /* 0x0000005000007945 */ /* 0x000fe20003800000 */
[----:B------:R-:W-:Y:S05]  /*13c0*/  @!P6 BRA `(.L_x_25376) ;  /* 0x000000300000e947 */ /* 0x000fea0003800000 */
[----:B-----5:R-:W-:-:S05]  /*13d0*/  HADD2.F32 R113, -RZ, R94.H1_H1 ;  /* 0x3000005eff717230 */ /* 0x020fca0000004100 */
[----:B------:R-:W-:-:S04]  /*13e0*/  FMUL.FTZ R113, R113, c[0x0][0x1ec] ;  /* 0x00007b0071717a20 */ /* 0x000fc80000410000 */
[----:B------:R-:W-:Y:S02]  /*13f0*/  @P0 FADD.FTZ R113, R89, R113 ;  /* 0x0000007159710221 */ /* 0x000fe40000010000 */
.L_x_25376:
[----:B------:R-:W-:Y:S05]  /*1400*/  BSYNC B0 ;  /* 0x0000000000007941 */ /* 0x000fea0003800000 */
.L_x_25375:
[----:B------:R-:W-:Y:S01]  /*1410*/  BSSY B0, `(.L_x_25377) ;  /* 0x0000005000007945 */ /* 0x000fe20003800000 */
[----:B------:R-:W-:Y:S05]  /*1420*/  @!P6 BRA `(.L_x_25378) ;  /* 0x000000300000e947 */ /* 0x000fea0003800000 */
[----:B-----5:R-:W-:-:S05]  /*1430*/  HADD2.F32 R114, -RZ, R95.H0_H0 ;  /* 0x2000005fff727230 */ /* 0x020fca0000004100 */
[----:B------:R-:W-:-:S04]  /*1440*/  FMUL.FTZ R114, R114, c[0x0][0x1ec] ;  /* 0x00007b0072727a20 */ /* 0x000fc80000410000 */
[----:B------:R-:W-:Y:S02]  /*1450*/  @P0 FADD.FTZ R114, R90, R114 ;  /* 0x000000725a720221 */ /* 0x000fe40000010000 */
.L_x_25378:
[----:B------:R-:W-:Y:S05]  /*1460*/  BSYNC B0 ;  /* 0x0000000000007941 */ /* 0x000fea0003800000 */
.L_x_25377:
[----:B------:R-:W-:Y:S01]  /*1470*/  BSSY B0, `(.L_x_25379) ;  /* 0x0000005000007945 */ /* 0x000fe20003800000 */
[----:B------:R-:W-:Y:S05]  /*1480*/  @!P6 BRA `(.L_x_25380) ;  /* 0x000000300000e947 */ /* 0x000fea0003800000 */
[----:B-----5:R-:W-:-:S05]  /*1490*/  HADD2.F32 R115, -RZ, R95.H1_H1 ;  /* 0x3000005fff737230 */ /* 0x020fca0000004100 */
[----:B------:R-:W-:-:S04]  /*14a0*/  FMUL.FTZ R115, R115, c[0x0][0x1ec] ;  /* 0x00007b0073737a20 */ /* 0x000fc80000410000 */
[----:B------:R-:W-:Y:S02]  /*14b0*/  @P0 FADD.FTZ R115, R91, R115 ;  /* 0x000000735b730221 */ /* 0x000fe40000010000 */
.L_x_25380:
[----:B------:R-:W-:Y:S05]  /*14c0*/  BSYNC B0 ;  /* 0x0000000000007941 */ /* 0x000fea0003800000 */
.L_x_25379:
        /* <DEDUP_REMOVED lines=40> */
.L_x_25382:
[----:B------:R-:W-:Y:S05]  /*1750*/  BSYNC B0 ;  /* 0x0000000000007941 */ /* 0x000fea0003800000 */
.L_x_25381:
[----:B------:R-:W-:Y:S01]  /*1760*/  BSSY B0, `(.L_x_25383) ;  /* 0x0000005000007945 */ /* 0x000fe20003800000 */
[----:B------:R-:W-:Y:S05]  /*1770*/  @!P6 BRA `(.L_x_25384) ;  /* 0x000000300000e947 */ /* 0x000fea0003800000 */
[----:B-----5:R-:W-:-:S05]  /*1780*/  HADD2.F32 R125, -RZ, R92.H1_H1 ;  /* 0x3000005cff7d7230 */ /* 0x020fca0000004100 */
[----:B------:R-:W-:-:S04]  /*1790*/  FMUL.FTZ R125, R125, c[0x0][0x1ec] ;  /* 0x00007b007d7d7a20 */ /* 0x000fc80000410000 */
[----:B------:R-:W-:Y:S02]  /*17a0*/  @P0 FADD.FTZ R125, R85, R125 ;  /* 0x0000007d557d0221 */ /* 0x000fe40000010000 */
.L_x_25384:
[----:B------:R-:W-:Y:S05]  /*17b0*/  BSYNC B0 ;  /* 0x0000000000007941 */ /* 0x000fea0003800000 */
.L_x_25383:
[----:B------:R-:W-:Y:S01]  /*17c0*/  BSSY B0, `(.L_x_25385) ;  /* 0x0000005000007945 */ /* 0x000fe20003800000 */
[----:B------:R-:W-:Y:S05]  /*17d0*/  @!P6 BRA `(.L_x_25386) ;  /* 0x000000300000e947 */ /* 0x000fea0003800000 */
[----:B-----5:R-:W-:-:S05]  /*17e0*/  HADD2.F32 R126, -RZ, R93.H0_H0 ;  /* 0x2000005dff7e7230 */ /* 0x020fca0000004100 */
[----:B------:R-:W-:-:S04]  /*17f0*/  FMUL.FTZ R126, R126, c[0x0][0x1ec] ;  /* 0x00007b007e7e7a20 */ /* 0x000fc80000410000 */
[----:B------:R-:W-:Y:S02]  /*1800*/  @P0 FADD.FTZ R126, R86, R126 ;  /* 0x0000007e567e0221 */ /* 0x000fe40000010000 */
.L_x_25386:
[----:B------:R-:W-:Y:S05]  /*1810*/  BSYNC B0 ;  /* 0x0000000000007941 */ /* 0x000fea0003800000 */
.L_x_25385:
[----:B------:R-:W-:Y:S01]  /*1820*/  BSSY B0, `(.L_x_25387) ;  /* 0x0000005000007945 */ /* 0x000fe20003800000 */
[----:B------:R-:W-:Y:S05]  /*1830*/  @!P6 BRA `(.L_x_25388) ;  /* 0x000000300000e947 */ /* 0x000fea0003800000 */
[----:B-----5:R-:W-:-:S05]  /*1840*/  HADD2.F32 R127, -RZ, R93.H1_H1 ;  /* 0x3000005dff7f7230 */ /* 0x020fca0000004100 */
[----:B------:R-:W-:-:S04]  /*1850*/  FMUL.FTZ R127, R127, c[0x0][0x1ec] ;  /* 0x00007b007f7f7a20 */ /* 0x000fc80000410000 */
[----:B------:R-:W-:Y:S02]  /*1860*/  @P0 FADD.FTZ R127, R87, R127 ;  /* 0x0000007f577f0221 */ /* 0x000fe40000010000 */
.L_x_25388:
[----:B------:R-:W-:Y:S05]  /*1870*/  BSYNC B0 ;  /* 0x0000000000007941 */ /* 0x000fea0003800000 */
.L_x_25387:
[----:B------:R-:W-:Y:S01]  /*1880*/  BSSY B0, `(.L_x_25389) ;  /* 0x0000005000007945 */ /* 0x000fe20003800000 */
[----:B------:R-:W-:Y:S05]  /*1890*/  @!P6 BRA `(.L_x_25390) ;  /* 0x000000300000e947 */ /* 0x000fea0003800000 */
[----:B-----5:R-:W-:-:S05]  /*18a0*/  HADD2.F32 R120, -RZ, R94.H0_H0 ;  /* 0x2000005eff787230 */ /* 0x020fca0000004100 */
[----:B------:R-:W-:-:S04]  /*18b0*/  FMUL.FTZ R120, R120, c[0x0][0x1ec] ;  /* 0x00007b0078787a20 */ /* 0x000fc80000410000 */
[----:B------:R-:W-:Y:S02]  /*18c0*/  @P0 FADD.FTZ R120, R88, R120 ;  /* 0x0000007858780221 */ /* 0x000fe40000010000 */
.L_x_25390:
[----:B------:R-:W-:Y:S05]  /*18d0*/  BSYNC B0 ;  /* 0x0000000000007941 */ /* 0x000fea0003800000 */
.L_x_25389:
[----:B------:R-:W-:Y:S01]  /*18e0*/  BSSY B0, `(.L_x_25391) ;  /* 0x0000005000007945 */ /* 0x000fe20003800000 */
[----:B------:R-:W-:Y:S05]  /*18f0*/  @!P6 BRA `(.L_x_25392) ;  /* 0x000000300000e947 */ /* 0x000fea0003800000 */
[----:B-----5:R-:W-:-:S05]  /*1900*/  HADD2.F32 R121, -RZ, R94.H1_H1 ;  /* 0x3000005eff797230 */ /* 0x020fca0000004100 */
[----:B------:R-:W-:-:S04]  /*1910*/  FMUL.FTZ R121, R121, c[0x0][0x1ec] ;  /* 0x00007b0079797a20 */ /* 0x000fc80000410000 */
[----:B------:R-:W-:Y:S02]  /*1920*/  @P0 FADD.FTZ R121, R89, R121 ;  /* 0x0000007959790221 */ /* 0x000fe40000010000 */
.L_x_25392:
[----:B------:R-:W-:Y:S05]  /*1930*/  BSYNC B0 ;  /* 0x0000000000007941 */ /* 0x000fea0003800000 */
.L_x_25391:
[----:B------:R-:W-:Y:S01]  /*1940*/  BSSY B0, `(.L_x_25393) ;  /* 0x0000005000007945 */ /* 0x000fe20003800000 */
[----:B------:R-:W-:Y:S05]  /*1950*/  @!P6 BRA `(.L_x_25394) ;  /* 0x000000300000e947 */ /* 0x000fea0003800000 */
[----:B-----5:R-:W-:-:S05]  /*1960*/  HADD2.F32 R122, -RZ, R95.H0_H0 ;  /* 0x2000005fff7a7230 */ /* 0x020fca0000004100 */
[----:B------:R-:W-:-:S04]  /*1970*/  FMUL.FTZ R122, R122, c[0x0][0x1ec] ;  /* 0x00007b007a7a7a20 */ /* 0x000fc80000410000 */
[----:B------:R-:W-:Y:S02]  /*1980*/  @P0 FADD.FTZ R122, R90, R122 ;  /* 0x0000007a5a7a0221 */ /* 0x000fe40000010000 */
.L_x_25394:
[----:B------:R-:W-:Y:S05]  /*1990*/  BSYNC B0 ;  /* 0x0000000000007941 */ /* 0x000fea0003800000 */
.L_x_25393:
[----:B------:R-:W-:Y:S01]  /*19a0*/  BSSY B0, `(.L_x_25395) ;  /* 0x0000005000007945 */ /* 0x000fe20003800000 */
[----:B------:R-:W-:Y:S05]  /*19b0*/  @!P6 BRA `(.L_x_25396) ;  /* 0x000000300000e947 */ /* 0x000fea0003800000 */
[----:B-----5:R-:W-:-:S05]  /*19c0*/  HADD2.F32 R123, -RZ, R95.H1_H1 ;  /* 0x3000005fff7b7230 */ /* 0x020fca0000004100 */
[----:B------:R-:W-:-:S04]  /*19d0*/  FMUL.FTZ R123, R123, c[0x0][0x1ec] ;  /* 0x00007b007b7b7a20 */ /* 0x000fc80000410000 */
[----:B------:R-:W-:Y:S02]  /*19e0*/  @P0 FADD.FTZ R123, R91, R123 ;  /* 0x0000007b5b7b0221 */ /* 0x000fe40000010000 */
.L_x_25396:
[----:B------:R-:W-:Y:S05]  /*19f0*/  BSYNC B0 ;  /* 0x0000000000007941 */ /* 0x000fea0003800000 */
.L_x_25395:
        /* <DEDUP_REMOVED lines=37> */
.L_x_25398:
[----:B------:R-:W-:Y:S05]  /*1c50*/  BSYNC B0 ;  /* 0x0000000000007941 */ /* 0x000fea0003800000 */
.L_x_25397:
[----:B------:R-:W-:Y:S01]  /*1c60*/  BSSY B0, `(.L_x_25399) ;  /* 0x0000005000007945 */ /* 0x000fe20003800000 */
[----:B------:R-:W-:Y:S05]  /*1c70*/  @!P6 BRA `(.L_x_25400) ;  /* 0x000000300000e947 */ /* 0x000fea0003800000 */
[----:B-----5:R-:W-:-:S05]  /*1c80*/  HADD2.F32 R133, -RZ, R92.H1_H1 ;  /* 0x3000005cff857230 */ /* 0x020fca0000004100 */
[----:B------:R-:W-:-:S04]  /*1c90*/  FMUL.FTZ R133, R133, c[0x0][0x1ec] ;  /* 0x00007b0085857a20 */ /* 0x000fc80000410000 */
[----:B------:R-:W-:Y:S02]  /*1ca0*/  @P0 FADD.FTZ R133, R85, R133 ;  /* 0x0000008555850221 */ /* 0x000fe40000010000 */
.L_x_25400:
[----:B------:R-:W-:Y:S05]  /*1cb0*/  BSYNC B0 ;  /* 0x0000000000007941 */ /* 0x000fea0003800000 */
.L_x_25399:
[----:B------:R-:W-:Y:S01]  /*1cc0*/  BSSY B0, `(.L_x_25401) ;  /* 0x0000005000007945 */ /* 0x000fe20003800000 */
[----:B------:R-:W-:Y:S05]  /*1cd0*/  @!P6 BRA `(.L_x_25402) ;  /* 0x000000300000e947 */ /* 0x000fea0003800000 */
[----:B-----5:R-:W-:-:S05]  /*1ce0*/  HADD2.F32 R134, -RZ, R93.H0_H0 ;  /* 0x2000005dff867230 */ /* 0x020fca0000004100 */
[----:B------:R-:W-:-:S04]  /*1cf0*/  FMUL.FTZ R134, R134, c[0x0][0x1ec] ;  /* 0x00007b0086867a20 */ /* 0x000fc80000410000 */
[----:B------:R-:W-:Y:S02]  /*1d00*/  @P0 FADD.FTZ R134, R86, R134 ;  /* 0x0000008656860221 */ /* 0x000fe40000010000 */
.L_x_25402:
[----:B------:R-:W-:Y:S05]  /*1d10*/  BSYNC B0 ;  /* 0x0000000000007941 */ /* 0x000fea0003800000 */
.L_x_25401:
[----:B------:R-:W-:Y:S01]  /*1d20*/  BSSY B0, `(.L_x_25403) ;  /* 0x0000005000007945 */ /* 0x000fe20003800000 */
[----:B------:R-:W-:Y:S05]  /*1d30*/  @!P6 BRA `(.L_x_25404) ;  /* 0x000000300000e947 */ /* 0x000fea0003800000 */
[----:B-----5:R-:W-:-:S05]  /*1d40*/  HADD2.F32 R135, -RZ, R93.H1_H1 ;  /* 0x3000005dff877230 */ /* 0x020fca0000004100 */
[----:B------:R-:W-:-:S04]  /*1d50*/  FMUL.FTZ R135, R135, c[0x0][0x1ec] ;  /* 0x00007b0087877a20 */ /* 0x000fc80000410000 */
[----:B------:R-:W-:Y:S02]  /*1d60*/  @P0 FADD.FTZ R135, R87, R135 ;  /* 0x0000008757870221 */ /* 0x000fe40000010000 */
.L_x_25404:
[----:B------:R-:W-:Y:S05]  /*1d70*/  BSYNC B0 ;  /* 0x0000000000007941 */ /* 0x000fea0003800000 */
.L_x_25403:
[----:B------:R-:W-:Y:S01]  /*1d80*/  BSSY B0, `(.L_x_25405) ;  /* 0x0000005000007945 */ /* 0x000fe20003800000 */
[----:B------:R-:W-:Y:S05]  /*1d90*/  @!P6 BRA `(.L_x_25406) ;  /* 0x000000300000e947 */ /* 0x000fea0003800000 */
[----:B-----5:R-:W-:-:S05]  /*1da0*/  HADD2.F32 R128, -RZ, R94.H0_H0 ;  /* 0x2000005eff807230 */ /* 0x020fca0000004100 */
[----:B------:R-:W-:-:S04]  /*1db0*/  FMUL.FTZ R128, R128, c[0x0][0x1ec] ;  /* 0x00007b0080807a20 */ /* 0x000fc80000410000 */
[----:B------:R-:W-:Y:S02]  /*1dc0*/  @P0 FADD.FTZ R128, R88, R128 ;  /* 0x0000008058800221 */ /* 0x000fe40000010000 */
.L_x_25406:
[----:B------:R-:W-:Y:S05]  /*1dd0*/  BSYNC B0 ;  /* 0x0000000000007941 */ /* 0x000fea0003800000 */
.L_x_25405:
[----:B------:R-:W-:Y:S01]  /*1de0*/  BSSY B0, `(.L_x_25407) ;  /* 0x0000005000007945 */ /* 0x000fe20003800000 */
[----:B------:R-:W-:Y:S05]  /*1df0*/  @!P6 BRA `(.L_x_25408) ;  /* 0x000000300000e947 */ /* 0x000fea0003800000 */
[----:B-----5:R-:W-:-:S05]  /*1e00*/  HADD2.F32 R129, -RZ, R94.H1_H1 ;  /* 0x3000005eff817230 */ /* 0x020fca0000004100 */
[----:B------:R-:W-:-:S04]  /*1e10*/  FMUL.FTZ R129, R129, c[0x0][0x1ec] ;  /* 0x00007b0081817a20 */ /* 0x000fc80000410000 */
[----:B------:R-:W-:Y:S02]  /*1e20*/  @P0 FADD.FTZ R129, R89, R129 ;  /* 0x0000008159810221 */ /* 0x000fe40000010000 */
.L_x_25408:
[----:B------:R-:W-:Y:S05]  /*1e30*/  BSYNC B0 ;  /* 0x0000000000007941 */ /* 0x000fea0003800000 */
.L_x_25407:
[----:B------:R-:W-:Y:S01]  /*1e40*/  BSSY B0, `(.L_x_25409) ;  /* 0x0000005000007945 */ /* 0x000fe20003800000 */
[----:B------:R-:W-:Y:S05]  /*1e50*/  @!P6 BRA `(.L_x_25410) ;  /* 0x000000300000e947 */ /* 0x000fea0003800000 */
[----:B-----5:R-:W-:-:S05]  /*1e60*/  HADD2.F32 R130, -RZ, R95.H0_H0 ;  /* 0x2000005fff827230 */ /* 0x020fca0000004100 */
[----:B------:R-:W-:-:S04]  /*1e70*/  FMUL.FTZ R130, R130, c[0x0][0x1ec] ;  /* 0x00007b0082827a20 */ /* 0x000fc80000410000 */
[----:B------:R-:W-:Y:S02]  /*1e80*/  @P0 FADD.FTZ R130, R90, R130 ;  /* 0x000000825a820221 */ /* 0x000fe40000010000 */
.L_x_25410:
[----:B------:R-:W-:Y:S05]  /*1e90*/  BSYNC B0 ;  /* 0x0000000000007941 */ /* 0x000fea0003800000 */
.L_x_25409:
[----:B------:R-:W-:Y:S01]  /*1ea0*/  BSSY B0, `(.L_x_25411) ;  /* 0x0000005000007945 */ /* 0x000fe20003800000 */
[----:B------:R-:W-:Y:S05]  /*1eb0*/  @!P6 BRA `(.L_x_25412) ;  /* 0x000000300000e947 */ /* 0x000fea0003800000 */
[----:B-----5:R-:W-:-:S05]  /*1ec0*/  HADD2.F32 R131, -RZ, R95.H1_H1 ;  /* 0x3000005fff837230 */ /* 0x020fca0000004100 */
[----:B------:R-:W-:-:S04]  /*1ed0*/  FMUL.FTZ R131, R131, c[0x0][0x1ec] ;  /* 0x00007b0083837a20 */ /* 0x000fc80000410000 */
[----:B------:R-:W-:Y:S02]  /*1ee0*/  @P0 FADD.FTZ R131, R91, R131 ;  /* 0x000000835b830221 */ /* 0x000fe40000010000 */
.L_x_25412:
[----:B------:R-:W-:Y:S05]  /*1ef0*/  BSYNC B0 ;  /* 0x0000000000007941 */ /* 0x000fea0003800000 */
.L_x_25411:
        /* <DEDUP_REMOVED lines=48> */
.L_x_25419:
        /* <DEDUP_REMOVED lines=100> */
.L_x_25420:
        /* <DEDUP_REMOVED lines=116> */
[----:B------:R-:W-:-:S02]  /*2f80*/  FMUL.FTZ R116, R142, R119 ;  /* 0x000000778e747220 */ /* 0x000fc40000410000 */
[C---:B------:R-:W-:Y:S02]  /*2f90*/  FMUL.FTZ R101, R142.reuse, R114 ;  /* 0x000000728e657220 */ /* 0x040fe40000410000 */
[----:B------:R-:W-:Y:S02]  /*2fa0*/  FMUL.FTZ R111, R142, R126 ;  /* 0x0000007e8e6f7220 */ /* 0x000fe40000410000 */
[----:B------:R-:W-:Y:S02]  /*2fb0*/  FFMA.FTZ R99, R38, R151, R78 ;  /* 0x0000009726637223 */ /* 0x000fe4000001004e */
[----:B------:R-:W-:Y:S02]  /*2fc0*/  FFMA.FTZ R110, R39, R110, R79 ;  /* 0x0000006e276e7223 */ /* 0x000fe4000001004f */
[C---:B------:R-:W-:Y:S02]  /*2fd0*/  FADD.FTZ R134, -R143.reuse, R134 ;  /* 0x000000868f867221 */ /* 0x040fe40000010100 */
[----:B------:R-:W-:Y:S01]  /*2fe0*/  FADD.FTZ R135, -R143, R135 ;  /* 0x000000878f877221 */ /* 0x000fe20000010100 */
[----:B------:R-:W-:Y:S01]  /*2ff0*/  F2FP.PACK_AB R99, R110, R99 ;  /* 0x000000636e63723e */ /* 0x000fe200000000ff */
        /* <DEDUP_REMOVED lines=27> */
[----:B------:R-:W-:Y:S01]  /*31b0*/  F2FP.PACK_AB R97, R100, R97 ;  /* 0x000000616461723e */ /* 0x000fe200000000ff */
        /* <DEDUP_REMOVED lines=8> */
[----:B------:R-:W-:Y:S01]  /*3240*/  F2FP.PACK_AB R96, R103, R96 ;  /* 0x000000606760723e */ /* 0x000fe200000000ff */
[----:B------:R-:W-:Y:S01]  /*3250*/  FFMA.FTZ R119, R13, R126, R53 ;  /* 0x0000007e0d777223 */ /* 0x000fe20000010035 */
[----:B------:R-:W-:Y:S01]  /*3260*/  F2FP.PACK_AB R104, R125, R104 ;  /* 0x000000687d68723e */ /* 0x000fe200000000ff */
[C---:B------:R-:W-:Y:S01]  /*3270*/  FMUL.FTZ R163, R142.reuse, R163 ;  /* 0x000000a38ea37220 */ /* 0x040fe20000410000 */
[----:B------:R-:W-:Y:S01]  /*3280*/  MOV R125, 0x10 ;  /* 0x00000010007d7802 */ /* 0x000fe20000000f00 */
[C---:B------:R-:W-:Y:S01]  /*3290*/  FMUL.FTZ R120, R142.reuse, R133 ;  /* 0x000000858e787220 */ /* 0x040fe20000410000 */
[----:B------:R-:W-:Y:S01]  /*32a0*/  F2FP.PACK_AB R110, R119, R110 ;  /* 0x0000006e776e723e */ /* 0x000fe200000000ff */
[----:B------:R-:W-:Y:S02]  /*32b0*/  FMUL.FTZ R121, R142, R128 ;  /* 0x000000808e797220 */ /* 0x000fe40000410000 */
[----:B------:R-:W-:-:S02]  /*32c0*/  FFMA.FTZ R159, R30, R159, R70 ;  /* 0x0000009f1e9f7223 */ /* 0x000fc40000010046 */
[----:B------:R-:W-:Y:S02]  /*32d0*/  FFMA.FTZ R118, R31, R118, R71 ;  /* 0x000000761f767223 */ /* 0x000fe40000010047 */
[----:B------:R-:W-:Y:S02]  /*32e0*/  FFMA.FTZ R107, R29, R112, R69 ;  /* 0x000000701d6b7223 */ /* 0x000fe40000010045 */
[----:B------:R-:W-:Y:S01]  /*32f0*/  FADD.FTZ R131, -R143, R131 ;  /* 0x000000838f837221 */ /* 0x000fe20000010100 */
[----:B------:R-:W-:Y:S01]  /*3300*/  F2FP.PACK_AB R103, R118, R159 ;  /* 0x0000009f7667723e */ /* 0x000fe200000000ff */
[----:B------:R-:W-:Y:S01]  /*3310*/  FMUL.FTZ R128, R142, R129 ;  /* 0x000000818e807220 */ /* 0x000fe20000410000 */
[----:B------:R-:W-:Y:S01]  /*3320*/  IADD3 R118, R130, 0x80, RZ ;  /* 0x0000008082767810 */ /* 0x000fe20007ffe0ff */
[----:B------:R-:W-:Y:S02]  /*3330*/  FFMA.FTZ R102, R28, R157, R68 ;  /* 0x0000009d1c667223 */ /* 0x000fe40000010044 */
[----:B------:R-:W-:-:S02]  /*3340*/  FFMA.FTZ R112, R8, R113, R48 ;  /* 0x0000007108707223 */ /* 0x000fc40000010030 */
[----:B------:R-:W-:Y:S01]  /*3350*/  FMUL.FTZ R155, R142, R155 ;  /* 0x0000009b8e9b7220 */ /* 0x000fe20000410000 */
[----:B------:R-:W-:Y:S01]  /*3360*/  F2FP.PACK_AB R102, R107, R102 ;  /* 0x000000666b66723e */ /* 0x000fe200000000ff */
[----:B------:R-:W-:Y:S02]  /*3370*/  FFMA.FTZ R113, R10, R117, R50 ;  /* 0x000000750a717223 */ /* 0x000fe40000010032 */
[----:B------:R-:W-:Y:S02]  /*3380*/  FFMA.FTZ R122, R11, R122, R51 ;  /* 0x0000007a0b7a7223 */ /* 0x000fe40000010033 */
[----:B------:R-:W-:Y:S02]  /*3390*/  FMUL.FTZ R165, R142, R165 ;  /* 0x000000a58ea57220 */ /* 0x000fe40000410000 */
        /* <DEDUP_REMOVED lines=12> */
[----:B------:R-:W-:Y:S01]  /*3460*/  FMUL.FTZ R142, R142, R131 ;  /* 0x000000838e8e7220 */ /* 0x000fe20000410000 */
        /* <DEDUP_REMOVED lines=30> */
.L_x_25416:
[----:B0-----:R-:W-:Y:S05]  /*3650*/  BSYNC B0 ;  /* 0x0000000000007941 */ /* 0x001fea0003800000 */
.L_x_25415:
[----:B------:R-:W-:Y:S02]  /*3660*/  IADD3 R3, R3, c[0x0][0x160], RZ ;  /* 0x0000580003037a10 */ /* 0x000fe40007ffe0ff */
[----:B------:R-:W-:-:S02]  /*3670*/  LOP3.LUT P1, RZ, R138, 0xff, RZ, 0xc0, !PT ;  /* 0x000000ff8aff7812 */ /* 0x000fc4000782c0ff */
[----:B------:R-:W-:Y:S02]  /*3680*/  ISETP.GE.AND P0, PT, R3, c[0x0][0x164], PT ;  /* 0x0000590003007a0c */ /* 0x000fe40003f06270 */
[----:B------:R-:W-:-:S11]  /*3690*/  SEL R138, RZ, 0x1, P1 ;  /* 0x00000001ff8a7807 */ /* 0x000fd60000800000 */
[----:B-----5:R-:W-:Y:S01]  /*36a0*/  @P0 CALL.REL.NOINC `(.L_x_25417) ;  /* 0x0000001000000944 */ /* 0x020fe20003c00000 */
[----:B------:R-:W-:Y:S05]  /*36b0*/  BRA `(.L_x_25418) ;  /* 0xffffcd5000007947 */ /* 0x000fea000383ffff */
.L_x_25417:
[----:B------:R-:W-:Y:S05]  /*36c0*/  EXIT ;  /* 0x000000000000794d */ /* 0x000fea0003800000 */
.L_x_25413:
[----:B0-----:R-:W-:Y:S01]  /*36d0*/  HFMA2.MMA R149, -RZ, RZ, 0, 5.9604644775390625e-08 ;  /* 0x00000001ff957435 */ /* 0x001fe200000001ff */
[----:B------:R-:W-:Y:S02]  /*36e0*/  MOV R143, 0x1f ;  /* 0x0000001f008f7802 */ /* 0x000fe40000000f00 */
[----:B------:R-:W-:Y:S02]  /*36f0*/  MOV R148, 0xffffffff ;  /* 0xffffffff00947802 */ /* 0x000fe40000000f00 */
[----:B------:R-:W-:Y:S02]  /*3700*/  MOV R146, 0x3720 ;  /* 0x0000372000927802 */ /* 0x000fe40000000f00 */
[----:B-----5:R-:W-:Y:S05]  /*3710*/  CALL.REL.NOINC `($__internal_115_$__cuda_sm70_shflsync_bfly_p) ;  /* 0x0000089000007944 */ /* 0x020fea0003c00000 */
[----:B-1----:R-:W-:Y:S01]  /*3720*/  MOV R142, R149 ;  /* 0x00000095008e7202 */ /* 0x002fe20000000f00 */
[----:B0-----:R-:W-:Y:S05]  /*3730*/  BRA `(.L_x_25419) ;  /* 0xffffeac000007947 */ /* 0x001fea000383ffff */
.L_x_25414:
[----:B------:R-:W-:Y:S01]  /*3740*/  HFMA2.MMA R149, -RZ, RZ, 0, 1.1920928955078125e-07 ;  /* 0x00000002ff957435 */ /* 0x000fe200000001ff */
[----:B------:R-:W-:Y:S02]  /*3750*/  MOV R143, 0x1f ;  /* 0x0000001f008f7802 */ /* 0x000fe40000000f00 */
[----:B------:R-:W-:Y:S02]  /*3760*/  MOV R148, 0xffffffff ;  /* 0xffffffff00947802 */ /* 0x000fe40000000f00 */
[----:B------:R-:W-:-:S02]  /*3770*/  MOV R146, 0x3790 ;  /* 0x0000379000927802 */ /* 0x000fc40000000f00 */
[----:B-----5:R-:W-:Y:S05]  /*3780*/  CALL.REL.NOINC `($__internal_115_$__cuda_sm70_shflsync_bfly_p) ;  /* 0x0000082000007944 */ /* 0x020fea0003c00000 */
[----:B01----:R-:W-:Y:S01]  /*3790*/  FADD.FTZ R150, R150, R149 ;  /* 0x0000009596967221 */ /* 0x003fe20000010000 */
[----:B------:R-:W-:Y:S01]  /*37a0*/  HFMA2.MMA R149, -RZ, RZ, 0, 2.384185791015625e-07 ;  /* 0x00000004ff957435 */ /* 0x000fe200000001ff */
[----:B------:R-:W-:-:S02]  /*37b0*/  MOV R143, 0x1f ;  /* 0x0000001f008f7802 */ /* 0x000fc40000000f00 */
[----:B------:R-:W-:Y:S02]  /*37c0*/  MOV R148, 0xffffffff ;  /* 0xffffffff00947802 */ /* 0x000fe40000000f00 */
[----:B------:R-:W-:Y:S02]  /*37d0*/  MOV R146, 0x37f0 ;  /* 0x000037f000927802 */ /* 0x000fe40000000f00 */
[----:B------:R-:W-:Y:S05]  /*37e0*/  CALL.REL.NOINC `($__internal_115_$__cuda_sm70_shflsync_bfly_p) ;  /* 0x000007c000007944 */ /* 0x000fea0003c00000 */
[----:B01----:R-:W-:Y:S01]  /*37f0*/  FADD.FTZ R150, R150, R149 ;  /* 0x0000009596967221 */ /* 0x003fe20000010000 */
[----:B------:R-:W-:Y:S01]  /*3800*/  HFMA2.MMA R149, -RZ, RZ, 0, 4.76837158203125e-07 ;  /* 0x00000008ff957435 */ /* 0x000fe200000001ff */
[----:B------:R-:W-:Y:S02]  /*3810*/  MOV R143, 0x1f ;  /* 0x0000001f008f7802 */ /* 0x000fe40000000f00 */
[----:B------:R-:W-:Y:S02]  /*3820*/  MOV R148, 0xffffffff ;  /* 0xffffffff00947802 */ /* 0x000fe40000000f00 */
[----:B------:R-:W-:Y:S02]  /*3830*/  MOV R146, 0x3850 ;  /* 0x0000385000927802 */ /* 0x000fe40000000f00 */
[----:B------:R-:W-:Y:S05]  /*3840*/  CALL.REL.NOINC `($__internal_115_$__cuda_sm70_shflsync_bfly_p) ;  /* 0x0000076000007944 */ /* 0x000fea0003c00000 */
[----:B01----:R-:W-:Y:S01]  /*3850*/  FADD.FTZ R150, R150, R149 ;  /* 0x0000009596967221 */ /* 0x003fe20000010000 */
[----:B------:R-:W-:Y:S01]  /*3860*/  HFMA2.MMA R149, -RZ, RZ, 0, 9.5367431640625e-07 ;  /* 0x00000010ff957435 */ /* 0x000fe200000001ff */
[----:B------:R-:W-:-:S02]  /*3870*/  MOV R143, 0x1f ;  /* 0x0000001f008f7802 */ /* 0x000fc40000000f00 */
[----:B------:R-:W-:Y:S02]  /*3880*/  MOV R148, 0xffffffff ;  /* 0xffffffff00947802 */ /* 0x000fe40000000f00 */
[----:B------:R-:W-:Y:S02]  /*3890*/  MOV R146, 0x38b0 ;  /* 0x000038b000927802 */ /* 0x000fe40000000f00 */
[----:B------:R-:W-:Y:S05]  /*38a0*/  CALL.REL.NOINC `($__internal_115_$__cuda_sm70_shflsync_bfly_p) ;  /* 0x0000070000007944 */ /* 0x000fea0003c00000 */
        /* <DEDUP_REMOVED lines=86> */
[----:B------:R-:W-:Y:S05]  /*3e10*/  CALL.REL.NOINC `($__internal_115_$__cuda_sm70_shflsync_bfly_p) ;  /* 0x0000019000007944 */ /* 0x000fea0003c00000 */
[----:B01----:R-:W-:Y:S01]  /*3e20*/  FADD.FTZ R150, R150, R149 ;  /* 0x0000009596967221 */ /* 0x003fe20000010000 */
[----:B------:R-:W-:Y:S01]  /*3e30*/  HFMA2.MMA R149, -RZ, RZ, 0, 1.1920928955078125e-07 ;  /* 0x00000002ff957435 */ /* 0x000fe200000001ff */
[----:B------:R-:W-:Y:S02]  /*3e40*/  MOV R143, 0x1f ;  /* 0x0000001f008f7802 */ /* 0x000fe40000000f00 */
[----:B------:R-:W-:Y:S02]  /*3e50*/  MOV R148, 0xffffffff ;  /* 0xffffffff00947802 */ /* 0x000fe40000000f00 */
[----:B------:R-:W-:Y:S02]  /*3e60*/  MOV R146, 0x3e80 ;  /* 0x00003e8000927802 */ /* 0x000fe40000000f00 */
[----:B------:R-:W-:Y:S05]  /*3e70*/  CALL.REL.NOINC `($__internal_115_$__cuda_sm70_shflsync_bfly_p) ;  /* 0x0000013000007944 */ /* 0x000fea0003c00000 */
        /* <DEDUP_REMOVED lines=18> */
[----:B01----:R-:W-:Y:S05]  /*3fa0*/  BRA `(.L_x_25420) ;  /* 0xffffe89000007947 */ /* 0x003fea000383ffff */
        .weak           $__internal_115_$__cuda_sm70_shflsync_bfly_p
        .type           $__internal_115_$__cuda_sm70_shflsync_bfly_p,@function
        .size           $__internal_115_$__cuda_sm70_shflsync_bfly_p,(.L_x_36155 - $__internal_115_$__cuda_sm70_shflsync_bfly_p)
$__internal_115_$__cuda_sm70_shflsync_bfly_p:
[----:B------:R-:W-:Y:S01]  /*3fb0*/  HFMA2.MMA R147, -RZ, RZ, 0, 0 ;  /* 0x00000000ff937435 */ /* 0x000fe200000001ff */
[----:B------:R-:W-:Y:S04]  /*3fc0*/  WARPSYNC R148 ;  /* 0x0000009400007348 */ /* 0x000fe80003800000 */
[----:B------:R0:W1:Y:S01]  /*3fd0*/  SHFL.BFLY PT, R149, R150, R149, R143 ;  /* 0x0c00009596957389 */ /* 0x00006200000e008f */
[----:B------:R-:W-:Y:S05]  /*3fe0*/  RET.REL.NODEC R146 `(_ZN10layer_norm13ln_fwd_kernelINS_13Kernel_traitsIf6__halffS2_fjLj5120ELj1ELj1ELj4ELj16ENS_18Kernel_traits_baseILj5120EfS2_fS2_fjLj128EEEEELb0ELb0ELb1ELb1EEEvNS_9FwdParamsE) ;  /* 0xffffc01092007950 */ /* 0x000fea0003c3ffff */
.L_x_25421:
        /* <DEDUP_REMOVED lines=9> */
.L_x_36155:


//--------------------- .text._ZN10layer_norm13ln_fwd_kernelINS_13Kernel_traitsIf6__halffS2_fjLj5120ELj1ELj1ELj4ELj16ENS_18Kernel_traits_baseILj5120EfS2_fS2_fjLj128EEEEELb0ELb1ELb0ELb0EEEvNS_9FwdParamsE --------------------------
	.section	.text._ZN10layer_norm13ln_fwd_kernelINS_13Kernel_traitsIf6__halffS2_fjLj5120ELj1ELj1ELj4ELj16ENS_18Kernel_traits_baseILj5120EfS2_fS2_fjLj128EEEEELb0ELb1ELb0ELb0EEEvNS_9FwdParamsE,"ax",@progbits
	.sectioninfo	@"SHI_REGISTERS=196"
	.align	128
        .global         _ZN10layer_norm13ln_fwd_kernelINS_13Kernel_traitsIf6__halffS2_fjLj5120ELj1ELj1ELj4ELj16ENS_18Kernel_traits_baseILj5120EfS2_fS2_fjLj128EEEEELb0ELb1ELb0ELb0EEEvNS_9FwdParamsE
        .type           _ZN10layer_norm13ln_fwd_kernelINS_13Kernel_traitsIf6__halffS2_fjLj5120ELj1ELj1ELj4ELj16ENS_18Kernel_traits_baseILj5120EfS2_fS2_fjLj128EEEEELb0ELb1ELb0ELb0EEEvNS_9FwdParamsE,@function
        .size           _ZN10layer_norm13ln_fwd_kernelINS_13Kernel_traitsIf6__halffS2_fjLj5120ELj1ELj1ELj4ELj16ENS_18Kernel_traits_baseILj5120EfS2_fS2_fjLj128EEEEELb0ELb1ELb0ELb0EEEvNS_9FwdParamsE,(.L_x_36156 - _ZN10layer_norm13ln_fwd_kernelINS_13Kernel_traitsIf6__halffS2_fjLj5120ELj1ELj1ELj4ELj16ENS_18Kernel_traits_baseILj5120EfS2_fS2_fjLj128EEEEELb0ELb1ELb0ELb0EEEvNS_9FwdParamsE)
        .other          _ZN10layer_norm13ln_fwd_kernelINS_13Kernel_traitsIf6__halffS2_fjLj5120ELj1ELj1ELj4ELj16ENS_18Kernel_traits_baseILj5120EfS2_fS2_fjLj128EEEEELb0ELb1ELb0ELb0EEEvNS_9FwdParamsE,@"STO_CUDA_ENTRY STV_DEFAULT"
_ZN10layer_norm13ln_fwd_kernelINS_13Kernel_traitsIf6__halffS2_fjLj5120ELj1ELj1ELj4ELj16ENS_18Kernel_traits_baseILj5120EfS2_fS2_fjLj128EEEEELb0ELb1ELb0ELb0EEEvNS_9FwdParamsE:
.text._ZN10layer_norm13ln_fwd_kernelINS_13Kernel_traitsIf6__halffS2_fjLj5120ELj1ELj1ELj4ELj16ENS_18Kernel_traits_baseILj5120EfS2_fS2_fjLj128EEEEELb0ELb1ELb0ELb0EEEvNS_9FwdParamsE:
        /* <DEDUP_REMOVED lines=37> */
.L_x_25423:
[----:B------:R-:W-:Y:S05]  /*0250*/  BSYNC B0 ;  /* 0x0000000000007941 */ /* 0x000fea0003800000 */
.L_x_25422:
        /* <DEDUP_REMOVED lines=21> */
.L_x_25425:
[----:B------:R-:W-:Y:S05]  /*03b0*/  BSYNC B0 ;  /* 0x0000000000007941 */ /* 0x000fea0003800000 */
.L_x_25424:
        /* <DEDUP_REMOVED lines=21> */
.L_x_25427:
[----:B------:R-:W-:Y:S05]  /*0510*/  BSYNC B0 ;  /* 0x0000000000007941 */ /* 0x000fea0003800000 */
.L_x_25426:
        /* <DEDUP_REMOVED lines=21> */
.L_x_25429:
[----:B------:R-:W-:Y:S05]  /*0670*/  BSYNC B0 ;  /* 0x0000000000007941 */ /* 0x000fea0003800000 */
.L_x_25428:
        /* <DEDUP_REMOVED lines=20> */
.L_x_25431:
[----:B------:R-:W-:Y:S05]  /*07c0*/  BSYNC B0 ;  /* 0x0000000000007941 */ /* 0x000fea0003800000 */
.L_x_25430:
        /* <DEDUP_REMOVED lines=25> */
.L_x_25455:
        /* <DEDUP_REMOVED lines=30> */
[----:B------:R-:W-:Y:S01]  /*0b40*/  HADD2.F32 R157, -RZ, R185.H1_H1 ;  /* 0x300000b9ff9d7230 */ /* 0x000fe20000004100 */
[-C--:B------:R-:W-:Y:S01]  /*0b50*/  FMUL.FTZ R161, R161, R176.reuse ;  /* 0x000000b0a1a17220 */ /* 0x080fe20000410000 */
[----:B------:R-:W-:Y:S01]  /*0b60*/  HADD2.F32 R163, -RZ, R184.H1_H1 ;  /* 0x300000b8ffa37230 */ /* 0x000fe20000004100 */
[-C--:B------:R-:W-:Y:S01]  /*0b70*/  FMUL.FTZ R177, R177, R176.reuse ;  /* 0x000000b0b1b17220 */ /* 0x080fe20000410000 */
[--C-:B------:R-:W-:Y:S01]  /*0b80*/  HADD2.F32 R183, -RZ, R186.reuse.H1_H1 ;  /* 0x300000baffb77230 */ /* 0x100fe20000004100 */
[-C--:B------:R-:W-:Y:S01]  /*0b90*/  FMUL.FTZ R160, R157, R176.reuse ;  /* 0x000000b09da07220 */ /* 0x080fe20000410000 */
[--C-:B------:R-:W-:Y:S01]  /*0ba0*/  HADD2.F32 R185, -RZ, R187.reuse.H0_H0 ;  /* 0x200000bbffb97230 */ /* 0x100fe20000004100 */
[-C--:B-1----:R-:W-:Y:S01]  /*0bb0*/  FMUL.FTZ R158, R163, R176.reuse ;  /* 0x000000b0a39e7220 */ /* 0x082fe20000410000 */
[----:B------:R-:W-:Y:S01]  /*0bc0*/  HADD2.F32 R181, -RZ, R186.H0_H0 ;  /* 0x200000baffb57230 */ /* 0x000fe20000004100 */
[-C--:B------:R-:W-:Y:S01]  /*0bd0*/  FMUL.FTZ R162, R183, R176.reuse ;  /* 0x000000b0b7a27220 */ /* 0x080fe20000410000 */
[----:B------:R-:W-:Y:S01]  /*0be0*/  HADD2.F32 R187, -RZ, R187.H1_H1 ;  /* 0x300000bbffbb7230 */ /* 0x000fe20000004100 */
[----:B------:R-:W-:-:S02]  /*0bf0*/  FMUL.FTZ R185, R185, R176 ;  /* 0x000000b0b9b97220 */ /* 0x000fc40000410000 */
[-C--:B------:R-:W-:Y:S02]  /*0c00*/  FMUL.FTZ R181, R181, R176.reuse ;  /* 0x000000b0b5b57220 */ /* 0x080fe40000410000 */
[----:B------:R-:W-:Y:S02]  /*0c10*/  FMUL.FTZ R180, R187, R176 ;  /* 0x000000b0bbb47220 */ /* 0x000fe40000410000 */
[----:B-----5:R-:W-:Y:S02]  /*0c20*/  FMUL.FTZ R156, R20, R161 ;  /* 0x000000a1149c7220 */ /* 0x020fe40000410000 */
[----:B------:R-:W-:Y:S02]  /*0c30*/  FMUL.FTZ R157, R21, R158 ;  /* 0x0000009e159d7220 */ /* 0x000fe40000410000 */
[----:B------:R-:W-:Y:S02]  /*0c40*/  FMUL.FTZ R159, R23, R160 ;  /* 0x000000a0179f7220 */ /* 0x000fe40000410000 */
[----:B------:R-:W-:-:S02]  /*0c50*/  FMUL.FTZ R161, R25, R162 ;  /* 0x000000a219a17220 */ /* 0x000fc40000410000 */
[----:B------:R-:W-:Y:S01]  /*0c60*/  FMUL.FTZ R158, R22, R177 ;  /* 0x000000b1169e7220 */ /* 0x000fe20000410000 */
[----:B------:R-:W-:Y:S01]  /*0c70*/  IADD3 R177, R175, 0x80, RZ ;  /* 0x00000080afb17810 */ /* 0x000fe20007ffe0ff */
        /* <DEDUP_REMOVED lines=13> */
.L_x_25433:
[----:B------:R-:W-:Y:S05]  /*0d50*/  BSYNC B0 ;  /* 0x0000000000007941 */ /* 0x000fea0003800000 */
.L_x_25432:
        /* <DEDUP_REMOVED lines=22> */
[-C--:B---3--:R-:W-:Y:S01]  /*0ec0*/  FMUL.FTZ R166, R171, R176.reuse ;  /* 0x000000b0aba67220 */ /* 0x088fe20000410000 */
[--C-:B------:R-:W-:Y:S01]  /*0ed0*/  HADD2.F32 R185, -RZ, R190.reuse.H1_H1 ;  /* 0x300000beffb97230 */ /* 0x100fe20000004100 */
[-C--:B------:R-:W-:Y:S01]  /*0ee0*/  FMUL.FTZ R181, R181, R176.reuse ;  /* 0x000000b0b5b57220 */ /* 0x080fe20000410000 */
[----:B------:R-:W-:Y:S01]  /*0ef0*/  HADD2.F32 R183, -RZ, R190.H0_H0 ;  /* 0x200000beffb77230 */ /* 0x000fe20000004100 */
[-C--:B------:R-:W-:Y:S01]  /*0f00*/  FMUL.FTZ R168, R165, R176.reuse ;  /* 0x000000b0a5a87220 */ /* 0x080fe20000410000 */
[--C-:B------:R-:W-:Y:S01]  /*0f10*/  HADD2.F32 R187, -RZ, R191.reuse.H0_H0 ;  /* 0x200000bfffbb7230 */ /* 0x100fe20000004100 */
        /* <DEDUP_REMOVED lines=23> */
.L_x_25435:
[----:B------:R-:W-:Y:S05]  /*1090*/  BSYNC B0 ;  /* 0x0000000000007941 */ /* 0x000fea0003800000 */
.L_x_25434:
        /* <DEDUP_REMOVED lines=23> */
[--C-:B------:R-:W-:Y:S01]  /*1210*/  HADD2.F32 R183, -RZ, R190.reuse.H0_H0 ;  /* 0x200000beffb77230 */ /* 0x100fe20000004100 */
[-C--:B------:R-:W-:Y:S01]  /*1220*/  FMUL.FTZ R181, R181, R176.reuse ;  /* 0x000000b0b5b57220 */ /* 0x080fe20000410000 */
[----:B------:R-:W-:Y:S01]  /*1230*/  HADD2.F32 R185, -RZ, R190.H1_H1 ;  /* 0x300000beffb97230 */ /* 0x000fe20000004100 */
        /* <DEDUP_REMOVED lines=25> */
.L_x_25437:
[----:B------:R-:W-:Y:S05]  /*13d0*/  BSYNC B0 ;  /* 0x0000000000007941 */ /* 0x000fea0003800000 */
.L_x_25436:
        /* <DEDUP_REMOVED lines=10> */
[----:B------:R3:W3:Y:S01]  /*1480*/  @P3 LDG.E.128 R128, [R136.64+0x10] ;  /* 0x0000100488803981 */ /* 0x0006e2000c1e1d00 */
        /* <DEDUP_REMOVED lines=21> */
[----:B---3-5:R-:W-:Y:S02]  /*15e0*/  FMUL.FTZ R136, R92, R141 ;  /* 0x0000008d5c887220 */ /* 0x028fe40000410000 */
        /* <DEDUP_REMOVED lines=17> */
.L_x_25439:
[----:B------:R-:W-:Y:S05]  /*1700*/  BSYNC B0 ;  /* 0x0000000000007941 */ /* 0x000fea0003800000 */
.L_x_25438:
        /* <DEDUP_REMOVED lines=49> */
.L_x_25441:
[----:B------:R-:W-:Y:S05]  /*1a20*/  BSYNC B0 ;  /* 0x0000000000007941 */ /* 0x000fea0003800000 */
.L_x_25440:
        /* <DEDUP_REMOVED lines=51> */
.L_x_25456:
        /* <DEDUP_REMOVED lines=101> */
.L_x_25457:
        /* <DEDUP_REMOVED lines=99> */
.L_x_25445:
[----:B------:R-:W-:Y:S05]  /*29e0*/  BSYNC B0 ;  /* 0x0000000000007941 */ /* 0x000fea0003800000 */
.L_x_25444:
        /* <DEDUP_REMOVED lines=35> */
.L_x_25447:
[----:B------:R-:W-:Y:S05]  /*2c20*/  BSYNC B0 ;  /* 0x0000000000007941 */ /* 0x000fea0003800000 */
.L_x_25446:
        /* <DEDUP_REMOVED lines=35> */
.L_x_25449:
[----:B------:R-:W-:Y:S05]  /*2e60*/  BSYNC B0 ;  /* 0x0000000000007941 */ /* 0x000fea0003800000 */
.L_x_25448:
        /* <DEDUP_REMOVED lines=34> */
.L_x_25451:
[----:B------:R-:W-:Y:S05]  /*3090*/  BSYNC B0 ;  /* 0x0000000000007941 */ /* 0x000fea0003800000 */
.L_x_25450:
        /* <DEDUP_REMOVED lines=33> */
.L_x_25453:
[----:B------:R-:W-:Y:S05]  /*32b0*/  BSYNC B0 ;  /* 0x0000000000007941 */ /* 0x000fea0003800000 */
.L_x_25452:
[----:B------:R-:W-:Y:S02]  /*32c0*/  IADD3 R172, R172, c[0x0][0x160], RZ ;  /* 0x00005800acac7a10 */ /* 0x000fe40007ffe0ff */
[----:B------:R-:W-:Y:S02]  /*32d0*/  LOP3.LUT P4, RZ, R173, 0xff, RZ, 0xc0, !PT ;  /* 0x000000ffadff7812 */ /* 0x000fe4000788c0ff */
[----:B------:R-:W-:Y:S02]  /*32e0*/  ISETP.GE.AND P3, PT, R172, c[0x0][0x164], PT ;  /* 0x00005900ac007a0c */ /* 0x000fe40003f66270 */
[----:B------:R-:W-:-:S11]  /*32f0*/  SEL R173, RZ, 0x1, P4 ;  /* 0x00000001ffad7807 */ /* 0x000fd60002000000 */
[----:B0----5:R-:W-:Y:S01]  /*3300*/  @P3 CALL.REL.NOINC `(.L_x_25454) ;  /* 0x0000001000003944 */ /* 0x021fe20003c00000 */
[----:B------:R-:W-:Y:S05]  /*3310*/  BRA `(.L_x_25455) ;  /* 0xffffd64000007947 */ /* 0x000fea000383ffff */
.L_x_25454:
[----:B------:R-:W-:Y:S05]  /*3320*/  EXIT ;  /* 0x000000000000794d */ /* 0x000fea0003800000 */
.L_x_25442:
[----:B------:R-:W-:Y:S01]  /*3330*/  HFMA2.MMA R184, -RZ, RZ, 0, 5.9604644775390625e-08 ;  /* 0x00000001ffb87435 */ /* 0x000fe200000001ff */
[----:B------:R-:W-:Y:S02]  /*3340*/  MOV R182, 0x1f ;  /* 0x0000001f00b67802 */ /* 0x000fe40000000f00 */
[----:B------:R-:W-:Y:S02]  /*3350*/  MOV R183, 0xffffffff ;  /* 0xffffffff00b77802 */ /* 0x000fe40000000f00 */
[----:B------:R-:W-:Y:S02]  /*3360*/  MOV R180, 0x3380 ;  /* 0x0000338000b47802 */ /* 0x000fe40000000f00 */
[----:B0----5:R-:W-:Y:S05]  /*3370*/  CALL.REL.NOINC `($__internal_116_$__cuda_sm70_shflsync_bfly_p) ;  /* 0x000008b000007944 */ /* 0x021fea0003c00000 */
[----:B-1----:R-:W-:Y:S01]  /*3380*/  MOV R176, R184 ;  /* 0x000000b800b07202 */ /* 0x002fe20000000f00 */
[----:B0-----:R-:W-:Y:S05]  /*3390*/  BRA `(.L_x_25456) ;  /* 0xffffe9c000007947 */ /* 0x001fea000383ffff */
.L_x_25443:
[----:B------:R-:W-:Y:S01]  /*33a0*/  HFMA2.MMA R184, -RZ, RZ, 0, 1.1920928955078125e-07 ;  /* 0x00000002ffb87435 */ /* 0x000fe200000001ff */
[----:B------:R-:W-:Y:S02]  /*33b0*/  MOV R182, 0x1f ;  /* 0x0000001f00b67802 */ /* 0x000fe40000000f00 */
[----:B------:R-:W-:Y:S02]  /*33c0*/  MOV R183, 0xffffffff ;  /* 0xffffffff00b77802 */ /* 0x000fe40000000f00 */
[----:B------:R-:W-:-:S02]  /*33d0*/  MOV R180, 0x33f0 ;  /* 0x000033f000b47802 */ /* 0x000fc40000000f00 */
[----:B0----5:R-:W-:Y:S05]  /*33e0*/  CALL.REL.NOINC `($__internal_116_$__cuda_sm70_shflsync_bfly_p) ;  /* 0x0000084000007944 */ /* 0x021fea0003c00000 */
[----:B01----:R-:W-:Y:S01]  /*33f0*/  FADD.FTZ R177, R177, R184 ;  /* 0x000000b8b1b17221 */ /* 0x003fe20000010000 */
[----:B------:R-:W-:Y:S01]  /*3400*/  HFMA2.MMA R184, -RZ, RZ, 0, 2.384185791015625e-07 ;  /* 0x00000004ffb87435 */ /* 0x000fe200000001ff */
[----:B------:R-:W-:-:S02]  /*3410*/  MOV R182, 0x1f ;  /* 0x0000001f00b67802 */ /* 0x000fc40000000f00 */
[----:B------:R-:W-:Y:S02]  /*3420*/  MOV R183, 0xffffffff ;  /* 0xffffffff00b77802 */ /* 0x000fe40000000f00 */
[----:B------:R-:W-:Y:S02]  /*3430*/  MOV R180, 0x3450 ;  /* 0x0000345000b47802 */ /* 0x000fe40000000f00 */
[----:B------:R-:W-:Y:S05]  /*3440*/  CALL.REL.NOINC `($__internal_116_$__cuda_sm70_shflsync_bfly_p) ;  /* 0x000007e000007944 */ /* 0x000fea0003c00000 */
[----:B01----:R-:W-:Y:S01]  /*3450*/  FADD.FTZ R177, R177, R184 ;  /* 0x000000b8b1b17221 */ /* 0x003fe20000010000 */
[----:B------:R-:W-:Y:S01]  /*3460*/  HFMA2.MMA R184, -RZ, RZ, 0, 4.76837158203125e-07 ;  /* 0x00000008ffb87435 */ /* 0x000fe200000001ff */
[----:B------:R-:W-:Y:S02]  /*3470*/  MOV R182, 0x1f ;  /* 0x0000001f00b67802 */ /* 0x000fe40000000f00 */
[----:B------:R-:W-:Y:S02]  /*3480*/  MOV R183, 0xffffffff ;  /* 0xffffffff00b77802 */ /* 0x000fe40000000f00 */
[----:B------:R-:W-:Y:S02]  /*3490*/  MOV R180, 0x34b0 ;  /* 0x000034b000b47802 */ /* 0x000fe40000000f00 */
[----:B------:R-:W-:Y:S05]  /*34a0*/  CALL.REL.NOINC `($__internal_116_$__cuda_sm70_shflsync_bfly_p) ;  /* 0x0000078000007944 */ /* 0x000fea0003c00000 */
[----:B01----:R-:W-:Y:S01]  /*34b0*/  FADD.FTZ R177, R177, R184 ;  /* 0x000000b8b1b17221 */ /* 0x003fe20000010000 */
[----:B------:R-:W-:Y:S01]  /*34c0*/  HFMA2.MMA R184, -RZ, RZ, 0, 9.5367431640625e-07 ;  /* 0x00000010ffb87435 */ /* 0x000fe200000001ff */
[----:B------:R-:W-:-:S02]  /*34d0*/  MOV R182, 0x1f ;  /* 0x0000001f00b67802 */ /* 0x000fc40000000f00 */
[----:B------:R-:W-:Y:S02]  /*34e0*/  MOV R183, 0xffffffff ;  /* 0xffffffff00b77802 */ /* 0x000fe40000000f00 */
[----:B------:R-:W-:Y:S02]  /*34f0*/  MOV R180, 0x3510 ;  /* 0x0000351000b47802 */ /* 0x000fe40000000f00 */
[----:B------:R-:W-:Y:S05]  /*3500*/  CALL.REL.NOINC `($__internal_116_$__cuda_sm70_shflsync_bfly_p) ;  /* 0x0000072000007944 */ /* 0x000fea0003c00000 */
        /* <DEDUP_REMOVED lines=87> */
[----:B------:R-:W-:Y:S05]  /*3a80*/  CALL.REL.NOINC `($__internal_116_$__cuda_sm70_shflsync_bfly_p) ;  /* 0x000001a000007944 */ /* 0x000fea0003c00000 */
[----:B01----:R-:W-:Y:S01]  /*3a90*/  FADD.FTZ R177, R177, R184 ;  /* 0x000000b8b1b17221 */ /* 0x003fe20000010000 */
[----:B------:R-:W-:Y:S01]  /*3aa0*/  HFMA2.MMA R184, -RZ, RZ, 0, 1.1920928955078125e-07 ;  /* 0x00000002ffb87435 */ /* 0x000fe200000001ff */
[----:B------:R-:W-:Y:S02]  /*3ab0*/  MOV R182, 0x1f ;  /* 0x0000001f00b67802 */ /* 0x000fe40000000f00 */
[----:B------:R-:W-:Y:S02]  /*3ac0*/  MOV R183, 0xffffffff ;  /* 0xffffffff00b77802 */ /* 0x000fe40000000f00 */
[----:B------:R-:W-:Y:S02]  /*3ad0*/  MOV R180, 0x3af0 ;  /* 0x00003af000b47802 */ /* 0x000fe40000000f00 */
[----:B------:R-:W-:Y:S05]  /*3ae0*/  CALL.REL.NOINC `($__internal_116_$__cuda_sm70_shflsync_bfly_p) ;  /* 0x0000014000007944 */ /* 0x000fea0003c00000 */
[----:B01----:R-:W-:Y:S01]  /*3af0*/  FADD.FTZ R177, R177, R184 ;  /* 0x000000b8b1b17221 */ /* 0x003fe20000010000 */
[----:B------:R-:W-:Y:S01]  /*3b00*/  HFMA2.MMA R184, -RZ, RZ, 0, 2.384185791015625e-07 ;  /* 0x00000004ffb87435 */ /* 0x000fe200000001ff */
[----:B------:R-:W-:Y:S02]  /*3b10*/  MOV R182, 0x1f ;  /* 0x0000001f00b67802 */ /* 0x000fe40000000f00 */
[----:B------:R-:W-:-:S02]  /*3b20*/  MOV R183, 0xffffffff ;  /* 0xffffffff00b77802 */ /* 0x000fc40000000f00 */
        /* <DEDUP_REMOVED lines=8> */
[----:B-1----:R-:W-:Y:S01]  /*3bb0*/  FADD.FTZ R179, R177, R184 ;  /* 0x000000b8b1b37221 */ /* 0x002fe20000010000 */
[----:B------:R-:W-:Y:S01]  /*3bc0*/  HFMA2.MMA R184, -RZ, RZ, 0, 9.5367431640625e-07 ;  /* 0x00000010ffb87435 */ /* 0x000fe200000001ff */
[----:B0-----:R-:W-:Y:S02]  /*3bd0*/  MOV R182, 0x1f ;  /* 0x0000001f00b67802 */ /* 0x001fe40000000f00 */
[----:B------:R-:W-:-:S02]  /*3be0*/  MOV R183, 0xffffffff ;  /* 0xffffffff00b77802 */ /* 0x000fc40000000f00 */
[----:B------:R-:W-:Y:S02]  /*3bf0*/  MOV R177, R179 ;  /* 0x000000b300b17202 */ /* 0x000fe40000000f00 */
[----:B------:R-:W-:Y:S02]  /*3c00*/  MOV R180, 0x3c20 ;  /* 0x00003c2000b47802 */ /* 0x000fe40000000f00 */
[----:B------:R-:W-:Y:S05]  /*3c10*/  CALL.REL.NOINC `($__internal_116_$__cuda_sm70_shflsync_bfly_p) ;  /* 0x0000001000007944 */ /* 0x000fea0003c00000 */
[----:B01----:R-:W-:Y:S05]  /*3c20*/  BRA `(.L_x_25457) ;  /* 0xffffe78000007947 */ /* 0x003fea000383ffff */
        .weak           $__internal_116_$__cuda_sm70_shflsync_bfly_p
        .type           $__internal_116_$__cuda_sm70_shflsync_bfly_p,@function
        .size           $__internal_116_$__cuda_sm70_shflsync_bfly_p,(.L_x_36156 - $__internal_116_$__cuda_sm70_shflsync_bfly_p)
$__internal_116_$__cuda_sm70_shflsync_bfly_p:
[----:B------:R-:W-:Y:S01]  /*3c30*/  HFMA2.MMA R181, -RZ, RZ, 0, 0 ;  /* 0x00000000ffb57435 */ /* 0x000fe200000001ff */
[----:B------:R-:W-:Y:S04]  /*3c40*/  WARPSYNC R183 ;  /* 0x000000b700007348 */ /* 0x000fe80003800000 */
[----:B------:R0:W1:Y:S01]  /*3c50*/  SHFL.BFLY PT, R184, R177, R184, R182 ;  /* 0x0c0000b8b1b87389 */ /* 0x00006200000e00b6 */
[----:B------:R-:W-:Y:S05]  /*3c60*/  RET.REL.NODEC R180 `(_ZN10layer_norm13ln_fwd_kernelINS_13Kernel_traitsIf6__halffS2_fjLj5120ELj1ELj1ELj4ELj16ENS_18Kernel_traits_baseILj5120EfS2_fS2_fjLj128EEEEELb0ELb1ELb0ELb0EEEvNS_9FwdParamsE) ;  /* 0xffffc390b4007950 */ /* 0x000fea0003c3ffff */
.L_x_25458:
        /* <DEDUP_REMOVED lines=9> */
.L_x_36156:


//--------------------- .text._ZN10layer_norm13ln_fwd_kernelINS_13Kernel_traitsIf6__halffS2_fjLj5120ELj1ELj1ELj4ELj16ENS_18Kernel_traits_baseILj5120EfS2_fS2_fjLj128EEEEELb0ELb1ELb0ELb1EEEvNS_9FwdParamsE --------------------------
	.section	.text._ZN10layer_norm13ln_fwd_kernelINS_13Kernel_traitsIf6__halffS2_fjLj5120ELj1ELj1ELj4ELj16ENS_18Kernel_traits_baseILj5120EfS2_fS2_fjLj128EEEEELb0ELb1ELb0ELb1EEEvNS_9FwdParamsE,"ax",@progbits
	.sectioninfo	@"SHI_REGISTERS=196"
	.align	128
        .global         _ZN10layer_norm13ln_fwd_kernelINS_13Kernel_traitsIf6__halffS2_fjLj5120ELj1ELj1ELj4ELj16ENS_18Kernel_traits_baseILj5120EfS2_fS2_fjLj128EEEEELb0ELb1ELb0ELb1EEEvNS_9FwdParamsE
        .type           _ZN10layer_norm13ln_fwd_kernelINS_13Kernel_traitsIf6__halffS2_fjLj5120ELj1ELj1ELj4ELj16ENS_18Kernel_traits_baseILj5120EfS2_fS2_fjLj128EEEEELb0ELb1ELb0ELb1EEEvNS_9FwdParamsE,@function
        .size           _ZN10layer_norm13ln_fwd_kernelINS_13Kernel_traitsIf6__halffS2_fjLj5120ELj1ELj1ELj4ELj16ENS_18Kernel_traits_baseILj5120EfS2_fS2_fjLj128EEEEELb0ELb1ELb0ELb1EEEvNS_9FwdParamsE,(.L_x_36157 - _ZN10layer_norm13ln_fwd_kernelINS_13Kernel_traitsIf6__halffS2_fjLj5120ELj1ELj1ELj4ELj16ENS_18Kernel_traits_baseILj5120EfS2_fS2_fjLj128EEEEELb0ELb1ELb0ELb1EEEvNS_9FwdParamsE)
        .other          _ZN10layer_norm13ln_fwd_kernelINS_13Kernel_traitsIf6__halffS2_fjLj5120ELj1ELj1ELj4ELj16ENS_18Kernel_traits_baseILj5120EfS2_fS2_fjLj128EEEEELb0ELb1ELb0ELb1EEEvNS_9FwdParamsE,@"STO_CUDA_ENTRY STV_DEFAULT"
_ZN10layer_norm13ln_fwd_kernelINS_13Kernel_traitsIf6__halffS2_fjLj5120ELj1ELj1ELj4ELj16ENS_18Kernel_traits_baseILj5120EfS2_fS2_fjLj128EEEEELb0ELb1ELb0ELb1EEEvNS_9FwdParamsE:
.text._ZN10layer_norm13ln_fwd_kernelINS_13Kernel_traitsIf6__halffS2_fjLj5120ELj1ELj1ELj4ELj16ENS_18Kernel_traits_baseILj5120EfS2_fS2_fjLj128EEEEELb0ELb1ELb0ELb1EEEvNS_9FwdParamsE:
        /* <DEDUP_REMOVED lines=71> */
.L_x_25462:
        /* <DEDUP_REMOVED lines=8> */
[----:B------:R-:W-:Y:S01]  /*04f0*/  ISETP.NE.U32.AND P1, PT, RZ, c[0x0][0x180], PT ;  /* 0x00006000ff007a0c */ /* 0x000fe20003f25070 */
[----:B------:R-:W-:-:S04]  /*0500*/  IMAD.WIDE.U32 R134, R172, R177, c[0x0][0x170] ;  /* 0x00005c00ac867625 */ /* 0x000fc800078e00b1 */
        /* <DEDUP_REMOVED lines=11> */
[----:B--2---:R-:W-:Y:S02]  /*05c0*/  HADD2.F32 R133, -RZ, R148.H0_H0 ;  /* 0x20000094ff857230 */ /* 0x004fe40000004100 */
[----:B---3--:R-:W-:Y:S01]  /*05d0*/  @P0 HADD2.F32 R176, -RZ, R132.H0_H0 ;  /* 0x20000084ffb00230 */ /* 0x008fe20000004100 */
[----:B------:R-:W-:Y:S01]  /*05e0*/  ISETP.NE.U32.AND P0, PT, RZ, c[0x0][0x180], PT ;  /* 0x00006000ff007a0c */ /* 0x000fe20003f05070 */
[----:B------:R-:W-:-:S02]  /*05f0*/  HADD2.F32 R135, -RZ, R148.H1_H1 ;  /* 0x30000094ff877230 */ /* 0x000fc40000004100 */
[--C-:B------:R-:W-:Y:S01]  /*0600*/  HADD2.F32 R139, -RZ, R149.reuse.H0_H0 ;  /* 0x20000095ff8b7230 */ /* 0x100fe20000004100 */
[----:B------:R-:W-:Y:S01]  /*0610*/  ISETP.NE.AND.EX P0, PT, RZ, c[0x0][0x184], PT, P0 ;  /* 0x00006100ff007a0c */ /* 0x000fe20003f05300 */
[----:B------:R-:W-:Y:S02]  /*0620*/  HADD2.F32 R143, -RZ, R149.H1_H1 ;  /* 0x30000095ff8f7230 */ /* 0x000fe40000004100 */
[--C-:B------:R-:W-:Y:S02]  /*0630*/  HADD2.F32 R147, -RZ, R150.reuse.H1_H1 ;  /* 0x30000096ff937230 */ /* 0x100fe40000004100 */
[----:B------:R-:W-:Y:S02]  /*0640*/  HADD2.F32 R145, -RZ, R150.H0_H0 ;  /* 0x20000096ff917230 */ /* 0x000fe40000004100 */
[--C-:B------:R-:W-:Y:S02]  /*0650*/  HADD2.F32 R149, -RZ, R151.reuse.H0_H0 ;  /* 0x20000097ff957230 */ /* 0x100fe40000004100 */
[----:B0-----:R-:W-:Y:S01]  /*0660*/  HADD2.F32 R137, -RZ, R151.H1_H1 ;  /* 0x30000097ff897230 */ /* 0x001fe20000004100 */
[----:B------:R-:W-:-:S02]  /*0670*/  FMUL.FTZ R133, R133, R176 ;  /* 0x000000b085857220 */ /* 0x000fc40000410000 */
[-C--:B------:R-:W-:Y:S02]  /*0680*/  FMUL.FTZ R134, R135, R176.reuse ;  /* 0x000000b087867220 */ /* 0x080fe40000410000 */
[-C--:B------:R-:W-:Y:S02]  /*0690*/  FMUL.FTZ R139, R139, R176.reuse ;  /* 0x000000b08b8b7220 */ /* 0x080fe40000410000 */
[-C--:B------:R-:W-:Y:S02]  /*06a0*/  FMUL.FTZ R136, R143, R176.reuse ;  /* 0x000000b08f887220 */ /* 0x080fe40000410000 */
[-C--:B------:R-:W-:Y:S02]  /*06b0*/  FMUL.FTZ R138, R147, R176.reuse ;  /* 0x000000b0938a7220 */ /* 0x080fe40000410000 */
[-C--:B------:R-:W-:Y:S02]  /*06c0*/  FMUL.FTZ R145, R145, R176.reuse ;  /* 0x000000b091917220 */ /* 0x080fe40000410000 */
        /* <DEDUP_REMOVED lines=35> */
[--C-:B0-----:R-:W-:Y:S02]  /*0900*/  HADD2.F32 R141, -RZ, R164.reuse.H0_H0 ;  /* 0x200000a4ff8d7230 */ /* 0x101fe40000004100 */
[----:B------:R-:W-:Y:S02]  /*0910*/  HADD2.F32 R143, -RZ, R164.H1_H1 ;  /* 0x300000a4ff8f7230 */ /* 0x000fe40000004100 */
[--C-:B------:R-:W-:Y:S02]  /*0920*/  HADD2.F32 R147, -RZ, R165.reuse.H0_H0 ;  /* 0x200000a5ff937230 */ /* 0x100fe40000004100 */
[----:B------:R-:W-:Y:S02]  /*0930*/  HADD2.F32 R155, -RZ, R165.H1_H1 ;  /* 0x300000a5ff9b7230 */ /* 0x000fe40000004100 */
[----:B------:R-:W-:-:S02]  /*0940*/  HADD2.F32 R159, -RZ, R166.H1_H1 ;  /* 0x300000a6ff9f7230 */ /* 0x000fc40000004100 */
[--C-:B------:R-:W-:Y:S02]  /*0950*/  HADD2.F32 R165, -RZ, R167.reuse.H0_H0 ;  /* 0x200000a7ffa57230 */ /* 0x100fe40000004100 */
[----:B------:R-:W-:Y:S02]  /*0960*/  HADD2.F32 R157, -RZ, R166.H0_H0 ;  /* 0x200000a6ff9d7230 */ /* 0x000fe40000004100 */
        /* <DEDUP_REMOVED lines=46> */
[--C-:B------:R-:W-:Y:S02]  /*0c50*/  HADD2.F32 R171, -RZ, R182.reuse.H1_H1 ;  /* 0x300000b6ffab7230 */ /* 0x100fe40000004100 */
[----:B------:R-:W-:Y:S02]  /*0c60*/  HADD2.F32 R169, -RZ, R182.H0_H0 ;  /* 0x200000b6ffa97230 */ /* 0x000fe40000004100 */
[--C-:B------:R-:W-:Y:S02]  /*0c70*/  HADD2.F32 R179, -RZ, R183.reuse.H0_H0 ;  /* 0x200000b7ffb37230 */ /* 0x100fe40000004100 */
[----:B------:R-:W-:Y:S01]  /*0c80*/  HADD2.F32 R181, -RZ, R183.H1_H1 ;  /* 0x300000b7ffb57230 */ /* 0x000fe20000004100 */
[-C--:B------:R-:W-:Y:S02]  /*0c90*/  FMUL.FTZ R153, R153, R176.reuse ;  /* 0x000000b099997220 */ /* 0x080fe40000410000 */
[-C--:B------:R-:W-:Y:S02]  /*0ca0*/  FMUL.FTZ R154, R155, R176.reuse ;  /* 0x000000b09b9a7220 */ /* 0x080fe40000410000 */
[----:B------:R-:W-:-:S02]  /*0cb0*/  FMUL.FTZ R159, R159, R176 ;  /* 0x000000b09f9f7220 */ /* 0x000fc40000410000 */
[-C--:B-1----:R-:W-:Y:S02]  /*0cc0*/  FMUL.FTZ R156, R167, R176.reuse ;  /* 0x000000b0a79c7220 */ /* 0x082fe40000410000 */
        /* <DEDUP_REMOVED lines=12> */
[----:B--2---:R-:W-:Y:S02]  /*0d90*/  @P0 FADD.FTZ R152, R160, R152 ;  /* 0x00000098a0980221 */ /* 0x004fe40000010000 */
[----:B------:R-:W-:Y:S02]  /*0da0*/  @P0 FADD.FTZ R153, R161, R153 ;  /* 0x00000099a1990221 */ /* 0x000fe40000010000 */
[----:B------:R-:W-:Y:S02]  /*0db0*/  @P0 FADD.FTZ R154, R162, R154 ;  /* 0x0000009aa29a0221 */ /* 0x000fe40000010000 */
[----:B------:R-:W-:Y:S02]  /*0dc0*/  @P0 FADD.FTZ R155, R163, R155 ;  /* 0x0000009ba39b0221 */ /* 0x000fe40000010000 */
[----:B---3--:R-:W-:-:S02]  /*0dd0*/  @P0 FADD.FTZ R156, R148, R156 ;  /* 0x0000009c949c0221 */ /* 0x008fc40000010000 */
[----:B------:R-:W-:Y:S02]  /*0de0*/  @P0 FADD.FTZ R157, R149, R157 ;  /* 0x0000009d959d0221 */ /* 0x000fe40000010000 */
        /* <DEDUP_REMOVED lines=17> */
[--C-:B0-----:R-:W-:Y:S02]  /*0f00*/  HADD2.F32 R165, -RZ, R180.reuse.H0_H0 ;  /* 0x200000b4ffa57230 */ /* 0x101fe40000004100 */
[----:B------:R-:W-:Y:S02]  /*0f10*/  HADD2.F32 R167, -RZ, R180.H1_H1 ;  /* 0x300000b4ffa77230 */ /* 0x000fe40000004100 */
[--C-:B------:R-:W-:Y:S02]  /*0f20*/  HADD2.F32 R171, -RZ, R181.reuse.H0_H0 ;  /* 0x200000b5ffab7230 */ /* 0x100fe40000004100 */
[----:B------:R-:W-:Y:S02]  /*0f30*/  HADD2.F32 R179, -RZ, R181.H1_H1 ;  /* 0x300000b5ffb37230 */ /* 0x000fe40000004100 */
[----:B------:R-:W-:-:S02]  /*0f40*/  HADD2.F32 R185, -RZ, R182.H1_H1 ;  /* 0x300000b6ffb97230 */ /* 0x000fc40000004100 */
[----:B------:R-:W-:Y:S02]  /*0f50*/  HADD2.F32 R181, -RZ, R182.H0_H0 ;  /* 0x200000b6ffb57230 */ /* 0x000fe40000004100 */
        /* <DEDUP_REMOVED lines=34> */
[----:B------:R-:W-:Y:S01]  /*1180*/  @P1 MOV R126, R162 ;  /* 0x000000a2007e1202 */ /* 0x000fe20000000f00 */
[----:B------:R-:W-:Y:S01]  /*1190*/  @P1 IMAD.WIDE.U32 R188, R175, R180, c[0x0][0x180] ;  /* 0x00006000afbc1625 */ /* 0x000fe200078e00b4 */
        /* <DEDUP_REMOVED lines=31> */
[----:B--2---:R-:W-:Y:S02]  /*1390*/  HADD2.F32 R177, -RZ, R184.H0_H0 ;  /* 0x200000b8ffb17230 */ /* 0x004fe40000004100 */
[--C-:B------:R-:W-:Y:S02]  /*13a0*/  HADD2.F32 R183, -RZ, R186.reuse.H0_H0 ;  /* 0x200000baffb77230 */ /* 0x100fe40000004100 */
[----:B-1----:R-:W-:Y:S01]  /*13b0*/  HADD2.F32 R189, -RZ, R186.H1_H1 ;  /* 0x300000baffbd7230 */ /* 0x002fe20000004100 */
[----:B------:R-:W-:Y:S02]  /*13c0*/  FMUL.FTZ R177, R177, R176 ;  /* 0x000000b0b1b17220 */ /* 0x000fe40000410000 */
[----:B------:R-:W-:Y:S01]  /*13d0*/  FADD.FTZ R186, R164, R193 ;  /* 0x000000c1a4ba7221 */ /* 0x000fe20000010000 */
[----:B------:R-:W-:Y:S01]  /*13e0*/  HADD2.F32 R179, -RZ, R184.H1_H1 ;  /* 0x300000b8ffb37230 */ /* 0x000fe20000004100 */
[----:B---3--:R-:W-:Y:S01]  /*13f0*/  @P1 MOV R160, R124 ;  /* 0x0000007c00a01202 */ /* 0x008fe20000000f00 */
[----:B------:R-:W-:-:S02]  /*1400*/  FMUL.FTZ R184, R116, R177 ;  /* 0x000000b174b87220 */ /* 0x000fc40000410000 */
[----:B------:R-:W-:Y:S01]  /*1410*/  FADD.FTZ R177, R165, R186 ;  /* 0x000000baa5b17221 */ /* 0x000fe20000010000 */
[--C-:B------:R-:W-:Y:S01]  /*1420*/  HADD2.F32 R181, -RZ, R185.reuse.H0_H0 ;  /* 0x200000b9ffb57230 */ /* 0x100fe20000004100 */
[----:B------:R-:W-:Y:S01]  /*1430*/  @P0 FADD.FTZ R184, R184, R160 ;  /* 0x000000a0b8b80221 */ /* 0x000fe20000010000 */
[----:B------:R-:W-:Y:S01]  /*1440*/  HADD2.F32 R185, -RZ, R185.H1_H1 ;  /* 0x300000b9ffb97230 */ /* 0x000fe20000004100 */
[----:B------:R-:W-:Y:S02]  /*1450*/  FADD.FTZ R160, R166, R177 ;  /* 0x000000b1a6a07221 */ /* 0x000fe40000010000 */
[-C--:B------:R-:W-:Y:S02]  /*1460*/  FMUL.FTZ R182, R179, R176.reuse ;  /* 0x000000b0b3b67220 */ /* 0x080fe40000410000 */
[----:B------:R-:W-:Y:S01]  /*1470*/  FADD.FTZ R177, R167, R160 ;  /* 0x000000a0a7b17221 */ /* 0x000fe20000010000 */
[----:B------:R-:W-:Y:S01]  /*1480*/  @P1 MOV R161, R125 ;  /* 0x0000007d00a11202 */ /* 0x000fe20000000f00 */
[-C--:B------:R-:W-:Y:S01]  /*1490*/  FMUL.FTZ R188, R185, R176.reuse ;  /* 0x000000b0b9bc7220 */ /* 0x080fe20000410000 */
[----:B------:R-:W-:Y:S01]  /*14a0*/  HADD2.F32 R191, -RZ, R187.H0_H0 ;  /* 0x200000bbffbf7230 */ /* 0x000fe20000004100 */
[----:B------:R-:W-:-:S02]  /*14b0*/  FMUL.FTZ R181, R181, R176 ;  /* 0x000000b0b5b57220 */ /* 0x000fc40000410000 */
[----:B------:R-:W-:Y:S01]  /*14c0*/  FMUL.FTZ R185, R117, R182 ;  /* 0x000000b675b97220 */ /* 0x000fe20000410000 */
[----:B------:R-:W-:Y:S01]  /*14d0*/  HADD2.F32 R187, -RZ, R187.H1_H1 ;  /* 0x300000bbffbb7230 */ /* 0x000fe20000004100 */
        /* <DEDUP_REMOVED lines=46> */
.L_x_25463:
        /* <DEDUP_REMOVED lines=100> */
.L_x_25464:
        /* <DEDUP_REMOVED lines=97> */
[----:B------:R-:W-:Y:S01]  /*2410*/  F2FP.PACK_AB R135, R136, R135 ;  /* 0x000000878887723e */ /* 0x000fe200000000ff */
        /* <DEDUP_REMOVED lines=15> */
[----:B------:R-:W-:Y:S01]  /*2510*/  F2FP.PACK_AB R133, R136, R133 ;  /* 0x000000858885723e */ /* 0x000fe200000000ff */
[----:B------:R-:W-:Y:S02]  /*2520*/  FFMA.FTZ R137, R45, R176, R5 ;  /* 0x000000b02d897223 */ /* 0x000fe40000010005 */
[----:B------:R-:W-:Y:S02]  /*2530*/  FFMA.FTZ R134, R48, R141, R8 ;  /* 0x0000008d30867223 */ /* 0x000fe40000010008 */
[----:B------:R-:W-:Y:S01]  /*2540*/  FFMA.FTZ R139, R49, R138, R9 ;  /* 0x0000008a318b7223 */ /* 0x000fe20000010009 */
[----:B------:R-:W-:Y:S01]  /*2550*/  F2FP.PACK_AB R132, R137, R132 ;  /* 0x000000848984723e */ /* 0x000fe200000000ff */
[--C-:B------:R-:W-:Y:S02]  /*2560*/  FADD.FTZ R154, R154, -R151.reuse ;  /* 0x800000979a9a7221 */ /* 0x100fe40000010000 */
[--C-:B------:R-:W-:Y:S01]  /*2570*/  FADD.FTZ R158, R158, -R151.reuse ;  /* 0x800000979e9e7221 */ /* 0x100fe20000010000 */
[----:B------:R-:W-:Y:S01]  /*2580*/  F2FP.PACK_AB R134, R139, R134 ;  /* 0x000000868b86723e */ /* 0x000fe200000000ff */
        /* <DEDUP_REMOVED lines=21> */
[----:B------:R-:W-:Y:S01]  /*26e0*/  F2FP.PACK_AB R139, R142, R149 ;  /* 0x000000958e8b723e */ /* 0x000fe200000000ff */
[----:B------:R-:W-:Y:S02]  /*26f0*/  FFMA.FTZ R138, R56, R147, R16 ;  /* 0x00000093388a7223 */ /* 0x000fe40000010010 */
[----:B------:R-:W-:Y:S02]  /*2700*/  FFMA.FTZ R141, R57, R140, R17 ;  /* 0x0000008c398d7223 */ /* 0x000fe40000010011 */
[C---:B------:R-:W-:Y:S02]  /*2710*/  FMUL.FTZ R155, R191.reuse, R156 ;  /* 0x0000009cbf9b7220 */ /* 0x040fe40000410000 */
[----:B------:R-:W-:Y:S01]  /*2720*/  FMUL.FTZ R152, R191, R157 ;  /* 0x0000009dbf987220 */ /* 0x000fe20000410000 */
[----:B------:R-:W-:Y:S01]  /*2730*/  F2FP.PACK_AB R138, R141, R138 ;  /* 0x0000008a8d8a723e */ /* 0x000fe200000000ff */
        /* <DEDUP_REMOVED lines=9> */
[----:B------:R-:W-:Y:S02]  /*27d0*/  FMUL.FTZ R154, R191, R159 ;  /* 0x0000009fbf9a7220 */ /* 0x000fe40000410000 */
[----:B------:R-:W-:Y:S01]  /*27e0*/  FFMA.FTZ R153, R62, R153, R22 ;  /* 0x000000993e997223 */ /* 0x000fe20000010016 */
[----:B------:R-:W-:Y:S01]  /*27f0*/  F2FP.PACK_AB R136, R141, R136 ;  /* 0x000000888d88723e */ /* 0x000fe200000000ff */
[----:B------:R-:W-:Y:S02]  /*2800*/  FFMA.FTZ R146, R63, R146, R23 ;  /* 0x000000923f927223 */ /* 0x000fe40000010017 */
[C---:B------:R-:W-:Y:S02]  /*2810*/  FMUL.FTZ R148, R191.reuse, R148 ;  /* 0x00000094bf947220 */ /* 0x040fe40000410000 */
[C---:B------:R-:W-:Y:S01]  /*2820*/  FMUL.FTZ R159, R191.reuse, R164 ;  /* 0x000000a4bf9f7220 */ /* 0x040fe20000410000 */
[----:B------:R-:W-:Y:S01]  /*2830*/  F2FP.PACK_AB R141, R146, R153 ;  /* 0x00000099928d723e */ /* 0x000fe200000000ff */
        /* <DEDUP_REMOVED lines=60> */
.L_x_25461:
[----:B------:R-:W-:Y:S05]  /*2c00*/  EXIT ;  /* 0x000000000000794d */ /* 0x000fea0003800000 */
.L_x_25459:
[----:B-1----:R-:W-:Y:S01]  /*2c10*/  HFMA2.MMA R149, -RZ, RZ, 0, 1.847743988037109375e-06 ;  /* 0x0000001fff957435 */ /* 0x002fe200000001ff */
[----:B------:R-:W-:-:S02]  /*2c20*/  MOV R190, 0x1 ;  /* 0x0000000100be7802 */ /* 0x000fc40000000f00 */
[----:B------:R-:W-:Y:S02]  /*2c30*/  MOV R188, 0xffffffff ;  /* 0xffffffff00bc7802 */ /* 0x000fe40000000f00 */
[----:B------:R-:W-:Y:S02]  /*2c40*/  MOV R182, 0x2c60 ;  /* 0x00002c6000b67802 */ /* 0x000fe40000000f00 */
[----:B------:R-:W-:Y:S05]  /*2c50*/  CALL.REL.NOINC `($__internal_117_$__cuda_sm70_shflsync_bfly_p) ;  /* 0x0000089000007944 */ /* 0x000fea0003c00000 */
[----:B-1----:R-:W-:Y:S01]  /*2c60*/  MOV R148, R190 ;  /* 0x000000be00947202 */ /* 0x002fe20000000f00 */
[----:B0-----:R-:W-:Y:S05]  /*2c70*/  BRA `(.L_x_25463) ;  /* 0xffffeb4000007947 */ /* 0x001fea000383ffff */
.L_x_25460:
[----:B------:R-:W-:Y:S01]  /*2c80*/  HFMA2.MMA R190, -RZ, RZ, 0, 1.1920928955078125e-07 ;  /* 0x00000002ffbe7435 */ /* 0x000fe200000001ff */
[----:B------:R-:W-:Y:S02]  /*2c90*/  MOV R149, 0x1f ;  /* 0x0000001f00957802 */ /* 0x000fe40000000f00 */
[----:B------:R-:W-:Y:S02]  /*2ca0*/  MOV R188, 0xffffffff ;  /* 0xffffffff00bc7802 */ /* 0x000fe40000000f00 */
[----:B------:R-:W-:Y:S02]  /*2cb0*/  MOV R182, 0x2cd0 ;  /* 0x00002cd000b67802 */ /* 0x000fe40000000f00 */
[----:B------:R-:W-:Y:S05]  /*2cc0*/  CALL.REL.NOINC `($__internal_117_$__cuda_sm70_shflsync_bfly_p) ;  /* 0x0000082000007944 */ /* 0x000fea0003c00000 */
[----:B01----:R-:W-:Y:S01]  /*2cd0*/  FADD.FTZ R151, R151, R190 ;  /* 0x000000be97977221 */ /* 0x003fe20000010000 */
[----:B------:R-:W-:Y:S01]  /*2ce0*/  HFMA2.MMA R190, -RZ, RZ, 0, 2.384185791015625e-07 ;  /* 0x00000004ffbe7435 */ /* 0x000fe200000001ff */
[----:B------:R-:W-:-:S02]  /*2cf0*/  MOV R149, 0x1f ;  /* 0x0000001f00957802 */ /* 0x000fc40000000f00 */
[----:B------:R-:W-:Y:S02]  /*2d00*/  MOV R188, 0xffffffff ;  /* 0xffffffff00bc7802 */ /* 0x000fe40000000f00 */
[----:B------:R-:W-:Y:S02]  /*2d10*/  MOV R182, 0x2d30 ;  /* 0x00002d3000b67802 */ /* 0x000fe40000000f00 */
[----:B------:R-:W-:Y:S05]  /*2d20*/  CALL.REL.NOINC `($__internal_117_$__cuda_sm70_shflsync_bfly_p) ;  /* 0x000007c000007944 */ /* 0x000fea0003c00000 */
[----:B01----:R-:W-:Y:S01]  /*2d30*/  FADD.FTZ R151, R151, R190 ;  /* 0x000000be97977221 */ /* 0x003fe20000010000 */
[----:B------:R-:W-:Y:S01]  /*2d40*/  HFMA2.MMA R190, -RZ, RZ, 0, 4.76837158203125e-07 ;  /* 0x00000008ffbe7435 */ /* 0x000fe200000001ff */
[----:B------:R-:W-:Y:S02]  /*2d50*/  MOV R149, 0x1f ;  /* 0x0000001f00957802 */ /* 0x000fe40000000f00 */
[----:B------:R-:W-:Y:S02]  /*2d60*/  MOV R188, 0xffffffff ;  /* 0xffffffff00bc7802 */ /* 0x000fe40000000f00 */
[----:B------:R-:W-:Y:S02]  /*2d70*/  MOV R182, 0x2d90 ;  /* 0x00002d9000b67802 */ /* 0x000fe40000000f00 */
[----:B------:R-:W-:Y:S05]  /*2d80*/  CALL.REL.NOINC `($__internal_117_$__cuda_sm70_shflsync_bfly_p) ;  /* 0x0000076000007944 */ /* 0x000fea0003c00000 */
[----:B01----:R-:W-:Y:S01]  /*2d90*/  FADD.FTZ R151, R151, R190 ;  /* 0x000000be97977221 */ /* 0x003fe20000010000 */
[----:B------:R-:W-:Y:S01]  /*2da0*/  HFMA2.MMA R190, -RZ, RZ, 0, 9.5367431640625e-07 ;  /* 0x00000010ffbe7435 */ /* 0x000fe200000001ff */
[----:B------:R-:W-:-:S02]  /*2db0*/  MOV R149, 0x1f ;  /* 0x0000001f00957802 */ /* 0x000fc40000000f00 */
[----:B------:R-:W-:Y:S02]  /*2dc0*/  MOV R188, 0xffffffff ;  /* 0xffffffff00bc7802 */ /* 0x000fe40000000f00 */
[----:B------:R-:W-:Y:S02]  /*2dd0*/  MOV R182, 0x2df0 ;  /* 0x00002df000b67802 */ /* 0x000fe40000000f00 */
[----:B------:R-:W-:Y:S05]  /*2de0*/  CALL.REL.NOINC `($__internal_117_$__cuda_sm70_shflsync_bfly_p) ;  /* 0x0000070000007944 */ /* 0x000fea0003c00000 */
        /* <DEDUP_REMOVED lines=86> */
[----:B------:R-:W-:Y:S05]  /*3350*/  CALL.REL.NOINC `($__internal_117_$__cuda_sm70_shflsync_bfly_p) ;  /* 0x0000019000007944 */ /* 0x000fea0003c00000 */
[----:B01----:R-:W-:Y:S01]  /*3360*/  FADD.FTZ R151, R151, R190 ;  /* 0x000000be97977221 */ /* 0x003fe20000010000 */
        /* <DEDUP_REMOVED lines=23> */
[----:B01----:R-:W-:Y:S05]  /*34e0*/  BRA `(.L_x_25464) ;  /* 0xffffe91000007947 */ /* 0x003fea000383ffff */
        .weak           $__internal_117_$__cuda_sm70_shflsync_bfly_p
        .type           $__internal_117_$__cuda_sm70_shflsync_bfly_p,@function
        .size           $__internal_117_$__cuda_sm70_shflsync_bfly_p,(.L_x_36157 - $__internal_117_$__cuda_sm70_shflsync_bfly_p)
$__internal_117_$__cuda_sm70_shflsync_bfly_p:
[----:B------:R-:W-:Y:S01]  /*34f0*/  HFMA2.MMA R183, -RZ, RZ, 0, 0 ;  /* 0x00000000ffb77435 */ /* 0x000fe200000001ff */
[----:B------:R-:W-:Y:S04]  /*3500*/  WARPSYNC R188 ;  /* 0x000000bc00007348 */ /* 0x000fe80003800000 */
[----:B------:R0:W1:Y:S01]  /*3510*/  SHFL.BFLY PT, R190, R151, R190, R149 ;  /* 0x0c0000be97be7389 */ /* 0x00006200000e0095 */
[----:B------:R-:W-:Y:S05]  /*3520*/  RET.REL.NODEC R182 `(_ZN10layer_norm13ln_fwd_kernelINS_13Kernel_traitsIf6__halffS2_fjLj5120ELj1ELj1ELj4ELj16ENS_18Kernel_traits_baseILj5120EfS2_fS2_fjLj128EEEEELb0ELb1ELb0ELb1EEEvNS_9FwdParamsE) ;  /* 0xffffcad0b6007950 */ /* 0x000fea0003c3ffff */
.L_x_25465:
        /* <DEDUP_REMOVED lines=13> */
.L_x_36157:


//--------------------- .text._ZN10layer_norm13ln_fwd_kernelINS_13Kernel_traitsIf6__halffS2_fjLj5120ELj1ELj1ELj4ELj16ENS_18Kernel_traits_baseILj5120EfS2_fS2_fjLj128EEEEELb0ELb1ELb1ELb0EEEvNS_9FwdParamsE --------------------------
	.section	.text._ZN10layer_norm13ln_fwd_kernelINS_13Kernel_traitsIf6__halffS2_fjLj5120ELj1ELj1ELj4ELj16ENS_18Kernel_traits_baseILj5120EfS2_fS2_fjLj128EEEEELb0ELb1ELb1ELb0EEEvNS_9FwdParamsE,"ax",@progbits
	.sectioninfo	@"SHI_REGISTERS=200"
	.align	128
        .global         _ZN10layer_norm13ln_fwd_kernelINS_13Kernel_traitsIf6__halffS2_fjLj5120ELj1ELj1ELj4ELj16ENS_18Kernel_traits_baseILj5120EfS2_fS2_fjLj128EEEEELb0ELb1ELb1ELb0EEEvNS_9FwdParamsE
        .type           _ZN10layer_norm13ln_fwd_kernelINS_13Kernel_traitsIf6__halffS2_fjLj5120ELj1ELj1ELj4ELj16ENS_18Kernel_traits_baseILj5120EfS2_fS2_fjLj128EEEEELb0ELb1ELb1ELb0EEEvNS_9FwdParamsE,@function
        .size           _ZN10layer_norm13ln_fwd_kernelINS_13Kernel_traitsIf6__halffS2_fjLj5120ELj1ELj1ELj4ELj16ENS_18Kernel_traits_baseILj5120EfS2_fS2_fjLj128EEEEELb0ELb1ELb1ELb0EEEvNS_9FwdParamsE,(.L_x_36158 - _ZN10layer_norm13ln_fwd_kernelINS_13Kernel_traitsIf6__halffS2_fjLj5120ELj1ELj1ELj4ELj16ENS_18Kernel_traits_baseILj5120EfS2_fS2_fjLj128EEEEELb0ELb1ELb1ELb0EEEvNS_9FwdParamsE)
        .other          _ZN10layer_norm13ln_fwd_kernelINS_13Kernel_traitsIf6__halffS2_fjLj5120ELj1ELj1ELj4ELj16ENS_18Kernel_traits_baseILj5120EfS2_fS2_fjLj128EEEEELb0ELb1ELb1ELb0EEEvNS_9FwdParamsE,@"STO_CUDA_ENTRY STV_DEFAULT"
_ZN10layer_norm13ln_fwd_kernelINS_13Kernel_traitsIf6__halffS2_fjLj5120ELj1ELj1ELj4ELj16ENS_18Kernel_traits_baseILj5120EfS2_fS2_fjLj128EEEEELb0ELb1ELb1ELb0EEEvNS_9FwdParamsE:
.text._ZN10layer_norm13ln_fwd_kernelINS_13Kernel_traitsIf6__halffS2_fjLj5120ELj1ELj1ELj4ELj16ENS_18Kernel_traits_baseILj5120EfS2_fS2_fjLj128EEEEELb0ELb1ELb1ELb0EEEvNS_9FwdParamsE:
        /* <DEDUP_REMOVED lines=37> */
.L_x_25467:
[----:B------:R-:W-:Y:S05]  /*0250*/  BSYNC B0 ;  /* 0x0000000000007941 */ /* 0x000fea0003800000 */
.L_x_25466:
        /* <DEDUP_REMOVED lines=21> */
.L_x_25469:
[----:B------:R-:W-:Y:S05]  /*03b0*/  BSYNC B0 ;  /* 0x0000000000007941 */ /* 0x000fea0003800000 */
.L_x_25468:
        /* <DEDUP_REMOVED lines=21> */
.L_x_25471:
[----:B------:R-:W-:Y:S05]  /*0510*/  BSYNC B0 ;  /* 0x0000000000007941 */ /* 0x000fea0003800000 */
.L_x_25470:
        /* <DEDUP_REMOVED lines=21> */
.L_x_25473:
[----:B------:R-:W-:Y:S05]  /*0670*/  BSYNC B0 ;  /* 0x0000000000007941 */ /* 0x000fea0003800000 */
.L_x_25472:
        /* <DEDUP_REMOVED lines=20> */
.L_x_25475:
[----:B------:R-:W-:Y:S05]  /*07c0*/  BSYNC B0 ;  /* 0x0000000000007941 */ /* 0x000fea0003800000 */
.L_x_25474:
        /* <DEDUP_REMOVED lines=25> */
.L_x_25579:
        /* <DEDUP_REMOVED lines=62> */
.L_x_25479:
[----:B-1----:R-:W-:Y:S05]  /*0d40*/  BSYNC B1 ;  /* 0x0000000000017941 */ /* 0x002fea0003800000 */
.L_x_25478:
[----:B------:R-:W-:Y:S01]  /*0d50*/  BSSY B1, `(.L_x_25480) ;  /* 0x0000006000017945 */ /* 0x000fe20003800000 */
[----:B------:R-:W-:Y:S05]  /*0d60*/  @!P5 BRA `(.L_x_25481) ;  /* 0x000000400000d947 */ /* 0x000fea0003800000 */
[----:B-----5:R-:W-:-:S05]  /*0d70*/  HADD2.F32 R121, -RZ, R140.H1_H1 ;  /* 0x3000008cff797230 */ /* 0x020fca0000004100 */
[----:B------:R-:W-:-:S04]  /*0d80*/  FMUL.FTZ R184, R121, c[0x0][0x1ec] ;  /* 0x00007b0079b87a20 */ /* 0x000fc80000410000 */
[----:B------:R-:W-:-:S04]  /*0d90*/  FMUL.FTZ R121, R25, R184 ;  /* 0x000000b819797220 */ /* 0x000fc80000410000 */
[----:B------:R-:W-:Y:S02]  /*0da0*/  @P4 FADD.FTZ R121, R125, R121 ;  /* 0x000000797d794221 */ /* 0x000fe40000010000 */
.L_x_25481:
[----:B------:R-:W-:Y:S05]  /*0db0*/  BSYNC B1 ;  /* 0x0000000000017941 */ /* 0x000fea0003800000 */
.L_x_25480:
[----:B------:R-:W-:Y:S01]  /*0dc0*/  BSSY B1, `(.L_x_25482) ;  /* 0x0000006000017945 */ /* 0x000fe20003800000 */
[----:B------:R-:W-:Y:S05]  /*0dd0*/  @!P5 BRA `(.L_x_25483) ;  /* 0x000000400000d947 */ /* 0x000fea0003800000 */
[----:B-----5:R-:W-:-:S05]  /*0de0*/  HADD2.F32 R122, -RZ, R141.H0_H0 ;  /* 0x2000008dff7a7230 */ /* 0x020fca0000004100 */
[----:B------:R-:W-:-:S04]  /*0df0*/  FMUL.FTZ R185, R122, c[0x0][0x1ec] ;  /* 0x00007b007ab97a20 */ /* 0x000fc80000410000 */
[----:B------:R-:W-:-:S04]  /*0e00*/  FMUL.FTZ R122, R26, R185 ;  /* 0x000000b91a7a7220 */ /* 0x000fc80000410000 */
[----:B------:R-:W-:Y:S02]  /*0e10*/  @P4 FADD.FTZ R122, R126, R122 ;  /* 0x0000007a7e7a4221 */ /* 0x000fe40000010000 */
.L_x_25483:
[----:B------:R-:W-:Y:S05]  /*0e20*/  BSYNC B1 ;  /* 0x0000000000017941 */ /* 0x000fea0003800000 */
.L_x_25482:
[----:B------:R-:W-:Y:S01]  /*0e30*/  BSSY B1, `(.L_x_25484) ;  /* 0x0000006000017945 */ /* 0x000fe20003800000 */
[----:B------:R-:W-:Y:S05]  /*0e40*/  @!P5 BRA `(.L_x_25485) ;  /* 0x000000400000d947 */ /* 0x000fea0003800000 */
[----:B-----5:R-:W-:-:S05]  /*0e50*/  HADD2.F32 R123, -RZ, R141.H1_H1 ;  /* 0x3000008dff7b7230 */ /* 0x020fca0000004100 */
[----:B------:R-:W-:-:S04]  /*0e60*/  FMUL.FTZ R184, R123, c[0x0][0x1ec] ;  /* 0x00007b007bb87a20 */ /* 0x000fc80000410000 */
[----:B------:R-:W-:-:S04]  /*0e70*/  FMUL.FTZ R123, R27, R184 ;  /* 0x000000b81b7b7220 */ /* 0x000fc80000410000 */
[----:B------:R-:W-:Y:S02]  /*0e80*/  @P4 FADD.FTZ R123, R127, R123 ;  /* 0x0000007b7f7b4221 */ /* 0x000fe40000010000 */
.L_x_25485:
[----:B------:R-:W-:Y:S05]  /*0e90*/  BSYNC B1 ;  /* 0x0000000000017941 */ /* 0x000fea0003800000 */
.L_x_25484:
[----:B------:R-:W-:Y:S01]  /*0ea0*/  BSSY B1, `(.L_x_25486) ;  /* 0x0000006000017945 */ /* 0x000fe20003800000 */
[----:B------:R-:W-:Y:S05]  /*0eb0*/  @!P5 BRA `(.L_x_25487) ;  /* 0x000000400000d947 */ /* 0x000fea0003800000 */
[----:B-----5:R-:W-:-:S05]  /*0ec0*/  HADD2.F32 R172, -RZ, R142.H0_H0 ;  /* 0x2000008effac7230 */ /* 0x020fca0000004100 */
[----:B------:R-:W-:-:S04]  /*0ed0*/  FMUL.FTZ R185, R172, c[0x0][0x1ec] ;  /* 0x00007b00acb97a20 */ /* 0x000fc80000410000 */
[----:B------:R-:W-:-:S04]  /*0ee0*/  FMUL.FTZ R172, R20, R185 ;  /* 0x000000b914ac7220 */ /* 0x000fc80000410000 */
[----:B------:R-:W-:Y:S02]  /*0ef0*/  @P4 FADD.FTZ R172, R132, R172 ;  /* 0x000000ac84ac4221 */ /* 0x000fe40000010000 */
.L_x_25487:
[----:B------:R-:W-:Y:S05]  /*0f00*/  BSYNC B1 ;  /* 0x0000000000017941 */ /* 0x000fea0003800000 */
.L_x_25486:
[----:B------:R-:W-:Y:S01]  /*0f10*/  BSSY B1, `(.L_x_25488) ;  /* 0x0000006000017945 */ /* 0x000fe20003800000 */
[----:B------:R-:W-:Y:S05]  /*0f20*/  @!P5 BRA `(.L_x_25489) ;  /* 0x000000400000d947 */ /* 0x000fea0003800000 */
[----:B-----5:R-:W-:-:S05]  /*0f30*/  HADD2.F32 R173, -RZ, R142.H1_H1 ;  /* 0x3000008effad7230 */ /* 0x020fca0000004100 */
[----:B------:R-:W-:-:S04]  /*0f40*/  FMUL.FTZ R184, R173, c[0x0][0x1ec] ;  /* 0x00007b00adb87a20 */ /* 0x000fc80000410000 */
[----:B------:R-:W-:-:S04]  /*0f50*/  FMUL.FTZ R173, R21, R184 ;  /* 0x000000b815ad7220 */ /* 0x000fc80000410000 */
[----:B------:R-:W-:Y:S02]  /*0f60*/  @P4 FADD.FTZ R173, R133, R173 ;  /* 0x000000ad85ad4221 */ /* 0x000fe40000010000 */
.L_x_25489:
[----:B------:R-:W-:Y:S05]  /*0f70*/  BSYNC B1 ;  /* 0x0000000000017941 */ /* 0x000fea0003800000 */
.L_x_25488:
[----:B------:R-:W-:Y:S01]  /*0f80*/  BSSY B1, `(.L_x_25490) ;  /* 0x0000006000017945 */ /* 0x000fe20003800000 */
[----:B------:R-:W-:Y:S05]  /*0f90*/  @!P5 BRA `(.L_x_25491) ;  /* 0x000000400000d947 */ /* 0x000fea0003800000 */
[----:B-----5:R-:W-:-:S05]  /*0fa0*/  HADD2.F32 R174, -RZ, R143.H0_H0 ;  /* 0x2000008fffae7230 */ /* 0x020fca0000004100 */
[----:B------:R-:W-:-:S04]  /*0fb0*/  FMUL.FTZ R185, R174, c[0x0][0x1ec] ;  /* 0x00007b00aeb97a20 */ /* 0x000fc80000410000 */
[----:B------:R-:W-:-:S04]  /*0fc0*/  FMUL.FTZ R174, R22, R185 ;  /* 0x000000b916ae7220 */ /* 0x000fc80000410000 */
[----:B------:R-:W-:Y:S02]  /*0fd0*/  @P4 FADD.FTZ R174, R134, R174 ;  /* 0x000000ae86ae4221 */ /* 0x000fe40000010000 */
.L_x_25491:
[----:B------:R-:W-:Y:S05]  /*0fe0*/  BSYNC B1 ;  /* 0x0000000000017941 */ /* 0x000fea0003800000 */
.L_x_25490:
[----:B------:R-:W-:Y:S01]  /*0ff0*/  BSSY B1, `(.L_x_25492) ;  /* 0x0000006000017945 */ /* 0x000fe20003800000 */
[----:B------:R-:W-:Y:S05]  /*1000*/  @!P5 BRA `(.L_x_25493) ;  /* 0x000000400000d947 */ /* 0x000fea0003800000 */
[----:B-----5:R-:W-:-:S05]  /*1010*/  HADD2.F32 R175, -RZ, R143.H1_H1 ;  /* 0x3000008fffaf7230 */ /* 0x020fca0000004100 */
[----:B------:R-:W-:-:S04]  /*1020*/  FMUL.FTZ R184, R175, c[0x0][0x1ec] ;  /* 0x00007b00afb87a20 */ /* 0x000fc80000410000 */
[----:B------:R-:W-:-:S04]  /*1030*/  FMUL.FTZ R175, R23, R184 ;  /* 0x000000b817af7220 */ /* 0x000fc80000410000 */
[----:B------:R-:W-:Y:S02]  /*1040*/  @P4 FADD.FTZ R175, R135, R175 ;  /* 0x000000af87af4221 */ /* 0x000fe40000010000 */
.L_x_25493:
[----:B------:R-:W-:Y:S05]  /*1050*/  BSYNC B1 ;  /* 0x0000000000017941 */ /* 0x000fea0003800000 */
.L_x_25492:
[----:B------:R1:W-:Y:S01]  /*1060*/  STG.E.128 [R186.64], R120 ;  /* 0x00000078ba007986 */ /* 0x0003e2000c101d04 */
[----:B------:R-:W-:Y:S02]  /*1070*/  IADD3 R183, R183, 0x80, RZ ;  /* 0x00000080b7b77810 */ /* 0x000fe40007ffe0ff */
[----:B------:R-:W-:Y:S01]  /*1080*/  IADD3 R182, R182, 0x80, RZ ;  /* 0x00000080b6b67810 */ /* 0x000fe20007ffe0ff */
[----:B------:R1:W-:Y:S04]  /*1090*/  STG.E.128 [R186.64+0x10], R172 ;  /* 0x000010acba007986 */ /* 0x0003e8000c101d04 */
.L_x_25477:
[----:B---3--:R-:W-:Y:S05]  /*10a0*/  BSYNC B0 ;  /* 0x0000000000007941 */ /* 0x008fea0003800000 */
.L_x_25476:
        /* <DEDUP_REMOVED lines=41> */
[----:B--2--5:R-:W-:-:S05]  /*1340*/  HADD2.F32 R148, -RZ, R140.H0_H0 ;  /* 0x2000008cff947230 */ /* 0x024fca0000004100 */
[----:B------:R-:W-:-:S04]  /*1350*/  FMUL.FTZ R185, R148, c[0x0][0x1ec] ;  /* 0x00007b0094b97a20 */ /* 0x000fc80000410000 */
[----:B------:R-:W-:-:S04]  /*1360*/  FMUL.FTZ R148, R48, R185 ;  /* 0x000000b930947220 */ /* 0x000fc80000410000 */
[----:B------:R-:W-:Y:S02]  /*1370*/  @P4 FADD.FTZ R148, R124, R148 ;  /* 0x000000947c944221 */ /* 0x000fe40000010000 */
.L_x_25497:
[----:B--2---:R-:W-:Y:S05]  /*1380*/  BSYNC B1 ;  /* 0x0000000000017941 */ /* 0x004fea0003800000 */
.L_x_25496:
[----:B------:R-:W-:Y:S01]  /*1390*/  BSSY B1, `(.L_x_25498) ;  /* 0x0000006000017945 */ /* 0x000fe20003800000 */
[----:B------:R-:W-:Y:S05]  /*13a0*/  @!P5 BRA `(.L_x_25499) ;  /* 0x000000400000d947 */ /* 0x000fea0003800000 */
[----:B-----5:R-:W-:-:S05]  /*13b0*/  HADD2.F32 R149, -RZ, R140.H1_H1 ;  /* 0x3000008cff957230 */ /* 0x020fca0000004100 */
[----:B------:R-:W-:-:S04]  /*13c0*/  FMUL.FTZ R184, R149, c[0x0][0x1ec] ;  /* 0x00007b0095b87a20 */ /* 0x000fc80000410000 */
[----:B------:R-:W-:-:S04]  /*13d0*/  FMUL.FTZ R149, R49, R184 ;  /* 0x000000b831957220 */ /* 0x000fc80000410000 */
[----:B------:R-:W-:Y:S02]  /*13e0*/  @P4 FADD.FTZ R149, R125, R149 ;  /* 0x000000957d954221 */ /* 0x000fe40000010000 */
.L_x_25499:
[----:B------:R-:W-:Y:S05]  /*13f0*/  BSYNC B1 ;  /* 0x0000000000017941 */ /* 0x000fea0003800000 */
.L_x_25498:
[----:B------:R-:W-:Y:S01]  /*1400*/  BSSY B1, `(.L_x_25500) ;  /* 0x0000006000017945 */ /* 0x000fe20003800000 */
[----:B------:R-:W-:Y:S05]  /*1410*/  @!P5 BRA `(.L_x_25501) ;  /* 0x000000400000d947 */ /* 0x000fea0003800000 */
[----:B-----5:R-:W-:-:S05]  /*1420*/  HADD2.F32 R150, -RZ, R141.H0_H0 ;  /* 0x2000008dff967230 */ /* 0x020fca0000004100 */
[----:B------:R-:W-:-:S04]  /*1430*/  FMUL.FTZ R185, R150, c[0x0][0x1ec] ;  /* 0x00007b0096b97a20 */ /* 0x000fc80000410000 */
[----:B------:R-:W-:-:S04]  /*1440*/  FMUL.FTZ R150, R50, R185 ;  /* 0x000000b932967220 */ /* 0x000fc80000410000 */
[----:B------:R-:W-:Y:S02]  /*1450*/  @P4 FADD.FTZ R150, R126, R150 ;  /* 0x000000967e964221 */ /* 0x000fe40000010000 */
.L_x_25501:
[----:B------:R-:W-:Y:S05]  /*1460*/  BSYNC B1 ;  /* 0x0000000000017941 */ /* 0x000fea0003800000 */
.L_x_25500:
[----:B------:R-:W-:Y:S01]  /*1470*/  BSSY B1, `(.L_x_25502) ;  /* 0x0000006000017945 */ /* 0x000fe20003800000 */
[----:B------:R-:W-:Y:S05]  /*1480*/  @!P5 BRA `(.L_x_25503) ;  /* 0x000000400000d947 */ /* 0x000fea0003800000 */
[----:B-----5:R-:W-:-:S05]  /*1490*/  HADD2.F32 R151, -RZ, R141.H1_H1 ;  /* 0x3000008dff977230 */ /* 0x020fca0000004100 */
[----:B------:R-:W-:-:S04]  /*14a0*/  FMUL.FTZ R184, R151, c[0x0][0x1ec] ;  /* 0x00007b0097b87a20 */ /* 0x000fc80000410000 */
[----:B------:R-:W-:-:S04]  /*14b0*/  FMUL.FTZ R151, R51, R184 ;  /* 0x000000b833977220 */ /* 0x000fc80000410000 */
[----:B------:R-:W-:Y:S02]  /*14c0*/  @P4 FADD.FTZ R151, R127, R151 ;  /* 0x000000977f974221 */ /* 0x000fe40000010000 */
.L_x_25503:
[----:B------:R-:W-:Y:S05]  /*14d0*/  BSYNC B1 ;  /* 0x0000000000017941 */ /* 0x000fea0003800000 */
.L_x_25502:
[----:B------:R-:W-:Y:S01]  /*14e0*/  BSSY B1, `(.L_x_25504) ;  /* 0x0000006000017945 */ /* 0x000fe20003800000 */
[----:B------:R-:W-:Y:S05]  /*14f0*/  @!P5 BRA `(.L_x_25505) ;  /* 0x000000400000d947 */ /* 0x000fea0003800000 */
[----:B-----5:R-:W-:-:S05]  /*1500*/  HADD2.F32 R152, -RZ, R142.H0_H0 ;  /* 0x2000008eff987230 */ /* 0x020fca0000004100 */
[----:B------:R-:W-:-:S04]  /*1510*/  FMUL.FTZ R185, R152, c[0x0][0x1ec] ;  /* 0x00007b0098b97a20 */ /* 0x000fc80000410000 */
[----:B------:R-:W-:-:S04]  /*1520*/  FMUL.FTZ R152, R44, R185 ;  /* 0x000000b92c987220 */ /* 0x000fc80000410000 */
[----:B------:R-:W-:Y:S02]  /*1530*/  @P4 FADD.FTZ R152, R132, R152 ;  /* 0x0000009884984221 */ /* 0x000fe40000010000 */
.L_x_25505:
[----:B------:R-:W-:Y:S05]  /*1540*/  BSYNC B1 ;  /* 0x0000000000017941 */ /* 0x000fea0003800000 */
.L_x_25504:
[----:B------:R-:W-:Y:S01]  /*1550*/  BSSY B1, `(.L_x_25506) ;  /* 0x0000006000017945 */ /* 0x000fe20003800000 */
[----:B------:R-:W-:Y:S05]  /*1560*/  @!P5 BRA `(.L_x_25507) ;  /* 0x000000400000d947 */ /* 0x000fea0003800000 */
[----:B-----5:R-:W-:-:S05]  /*1570*/  HADD2.F32 R153, -RZ, R142.H1_H1 ;  /* 0x3000008eff997230 */ /* 0x020fca0000004100 */
[----:B------:R-:W-:-:S04]  /*1580*/  FMUL.FTZ R184, R153, c[0x0][0x1ec] ;  /* 0x00007b0099b87a20 */ /* 0x000fc80000410000 */
[----:B------:R-:W-:-:S04]  /*1590*/  FMUL.FTZ R153, R45, R184 ;  /* 0x000000b82d997220 */ /* 0x000fc80000410000 */
[----:B------:R-:W-:Y:S02]  /*15a0*/  @P4 FADD.FTZ R153, R133, R153 ;  /* 0x0000009985994221 */ /* 0x000fe40000010000 */
.L_x_25507:
[----:B------:R-:W-:Y:S05]  /*15b0*/  BSYNC B1 ;  /* 0x0000000000017941 */ /* 0x000fea0003800000 */
.L_x_25506:
[----:B------:R-:W-:Y:S01]  /*15c0*/  BSSY B1, `(.L_x_25508) ;  /* 0x0000006000017945 */ /* 0x000fe20003800000 */
[----:B------:R-:W-:Y:S05]  /*15d0*/  @!P5 BRA `(.L_x_25509) ;  /* 0x000000400000d947 */ /* 0x000fea0003800000 */
[----:B-----5:R-:W-:-:S05]  /*15e0*/  HADD2.F32 R154, -RZ, R143.H0_H0 ;  /* 0x2000008fff9a7230 */ /* 0x020fca0000004100 */
[----:B------:R-:W-:-:S04]  /*15f0*/  FMUL.FTZ R185, R154, c[0x0][0x1ec] ;  /* 0x00007b009ab97a20 */ /* 0x000fc80000410000 */
[----:B------:R-:W-:-:S04]  /*1600*/  FMUL.FTZ R154, R46, R185 ;  /* 0x000000b92e9a7220 */ /* 0x000fc80000410000 */
[----:B------:R-:W-:Y:S02]  /*1610*/  @P4 FADD.FTZ R154, R134, R154 ;  /* 0x0000009a869a4221 */ /* 0x000fe40000010000 */
.L_x_25509:
[----:B------:R-:W-:Y:S05]  /*1620*/  BSYNC B1 ;  /* 0x0000000000017941 */ /* 0x000fea0003800000 */
.L_x_25508:
[----:B------:R-:W-:Y:S01]  /*1630*/  BSSY B1, `(.L_x_25510) ;  /* 0x0000006000017945 */ /* 0x000fe20003800000 */
[----:B------:R-:W-:Y:S05]  /*1640*/  @!P5 BRA `(.L_x_25511) ;  /* 0x000000400000d947 */ /* 0x000fea0003800000 */
[----:B-----5:R-:W-:-:S05]  /*1650*/  HADD2.F32 R155, -RZ, R143.H1_H1 ;  /* 0x3000008fff9b7230 */ /* 0x020fca0000004100 */
[----:B------:R-:W-:-:S04]  /*1660*/  FMUL.FTZ R184, R155, c[0x0][0x1ec] ;  /* 0x00007b009bb87a20 */ /* 0x000fc80000410000 */
[----:B------:R-:W-:-:S04]  /*1670*/  FMUL.FTZ R155, R47, R184 ;  /* 0x000000b82f9b7220 */ /* 0x000fc80000410000 */
[----:B------:R-:W-:Y:S02]  /*1680*/  @P4 FADD.FTZ R155, R135, R155 ;  /* 0x0000009b879b4221 */ /* 0x000fe40000010000 */
.L_x_25511:
[----:B------:R-:W-:Y:S05]  /*1690*/  BSYNC B1 ;  /* 0x0000000000017941 */ /* 0x000fea0003800000 */
.L_x_25510:
[----:B------:R1:W-:Y:S01]  /*16a0*/  STG.E.128 [R186.64], R148 ;  /* 0x00000094ba007986 */ /* 0x0003e2000c101d04 */
[----:B------:R-:W-:Y:S02]  /*16b0*/  IADD3 R183, R183, 0x80, RZ ;  /* 0x00000080b7b77810 */ /* 0x000fe40007ffe0ff */
[----:B------:R-:W-:Y:S01]  /*16c0*/  IADD3 R182, R182, 0x80, RZ ;  /* 0x00000080b6b67810 */ /* 0x000fe20007ffe0ff */
[----:B------:R1:W-:Y:S04]  /*16d0*/  STG.E.128 [R186.64+0x10], R152 ;  /* 0x00001098ba007986 */ /* 0x0003e8000c101d04 */
.L_x_25495:
[----:B------:R-:W-:Y:S05]  /*16e0*/  BSYNC B0 ;  /* 0x0000000000007941 */ /* 0x000fea0003800000 */
.L_x_25494:
        /* <DEDUP_REMOVED lines=45> */
.L_x_25515:
[----:B--2---:R-:W-:Y:S05]  /*19c0*/  BSYNC B1 ;  /* 0x0000000000017941 */ /* 0x004fea0003800000 */
.L_x_25514:
[----:B------:R-:W-:Y:S01]  /*19d0*/  BSSY B1, `(.L_x_25516) ;  /* 0x0000006000017945 */ /* 0x000fe20003800000 */
[----:B------:R-:W-:Y:S05]  /*19e0*/  @!P5 BRA `(.L_x_25517) ;  /* 0x000000400000d947 */ /* 0x000fea0003800000 */
[----:B-----5:R-:W-:-:S05]  /*19f0*/  HADD2.F32 R157, -RZ, R140.H1_H1 ;  /* 0x3000008cff9d7230 */ /* 0x020fca0000004100 */
[----:B------:R-:W-:-:S04]  /*1a00*/  FMUL.FTZ R184, R157, c[0x0][0x1ec] ;  /* 0x00007b009db87a20 */ /* 0x000fc80000410000 */
[----:B------:R-:W-:-:S04]  /*1a10*/  FMUL.FTZ R157, R73, R184 ;  /* 0x000000b8499d7220 */ /* 0x000fc80000410000 */
[----:B------:R-:W-:Y:S02]  /*1a20*/  @P4 FADD.FTZ R157, R125, R157 ;  /* 0x0000009d7d9d4221 */ /* 0x000fe40000010000 */
.L_x_25517:
[----:B------:R-:W-:Y:S05]  /*1a30*/  BSYNC B1 ;  /* 0x0000000000017941 */ /* 0x000fea0003800000 */
.L_x_25516:
[----:B------:R-:W-:Y:S01]  /*1a40*/  BSSY B1, `(.L_x_25518) ;  /* 0x0000006000017945 */ /* 0x000fe20003800000 */
[----:B------:R-:W-:Y:S05]  /*1a50*/  @!P5 BRA `(.L_x_25519) ;  /* 0x000000400000d947 */ /* 0x000fea0003800000 */
[----:B-----5:R-:W-:-:S05]  /*1a60*/  HADD2.F32 R158, -RZ, R141.H0_H0 ;  /* 0x2000008dff9e7230 */ /* 0x020fca0000004100 */
[----:B------:R-:W-:-:S04]  /*1a70*/  FMUL.FTZ R185, R158, c[0x0][0x1ec] ;  /* 0x00007b009eb97a20 */ /* 0x000fc80000410000 */
[----:B------:R-:W-:-:S04]  /*1a80*/  FMUL.FTZ R158, R74, R185 ;  /* 0x000000b94a9e7220 */ /* 0x000fc80000410000 */
[----:B------:R-:W-:Y:S02]  /*1a90*/  @P4 FADD.FTZ R158, R126, R158 ;  /* 0x0000009e7e9e4221 */ /* 0x000fe40000010000 */
.L_x_25519:
[----:B------:R-:W-:Y:S05]  /*1aa0*/  BSYNC B1 ;  /* 0x0000000000017941 */ /* 0x000fea0003800000 */
.L_x_25518:
[----:B------:R-:W-:Y:S01]  /*1ab0*/  BSSY B1, `(.L_x_25520) ;  /* 0x0000006000017945 */ /* 0x000fe20003800000 */
[----:B------:R-:W-:Y:S05]  /*1ac0*/  @!P5 BRA `(.L_x_25521) ;  /* 0x000000400000d947 */ /* 0x000fea0003800000 */
[----:B-----5:R-:W-:-:S05]  /*1ad0*/  HADD2.F32 R159, -RZ, R141.H1_H1 ;  /* 0x3000008dff9f7230 */ /* 0x020fca0000004100 */
[----:B------:R-:W-:-:S04]  /*1ae0*/  FMUL.FTZ R184, R159, c[0x0][0x1ec] ;  /* 0x00007b009fb87a20 */ /* 0x000fc80000410000 */
[----:B------:R-:W-:-:S04]  /*1af0*/  FMUL.FTZ R159, R75, R184 ;  /* 0x000000b84b9f7220 */ /* 0x000fc80000410000 */
[----:B------:R-:W-:Y:S02]  /*1b00*/  @P4 FADD.FTZ R159, R127, R159 ;  /* 0x0000009f7f9f4221 */ /* 0x000fe40000010000 */
.L_x_25521:
[----:B------:R-:W-:Y:S05]  /*1b10*/  BSYNC B1 ;  /* 0x0000000000017941 */ /* 0x000fea0003800000 */
.L_x_25520:
[----:B------:R-:W-:Y:S01]  /*1b20*/  BSSY B1, `(.L_x_25522) ;  /* 0x0000006000017945 */ /* 0x000fe20003800000 */
[----:B------:R-:W-:Y:S05]  /*1b30*/  @!P5 BRA `(.L_x_25523) ;  /* 0x000000400000d947 */ /* 0x000fea0003800000 */
[----:B-----5:R-:W-:-:S05]  /*1b40*/  HADD2.F32 R160, -RZ, R142.H0_H0 ;  /* 0x2000008effa07230 */ /* 0x020fca0000004100 */
[----:B------:R-:W-:-:S04]  /*1b50*/  FMUL.FTZ R185, R160, c[0x0][0x1ec] ;  /* 0x00007b00a0b97a20 */ /* 0x000fc80000410000 */
[----:B------:R-:W-:-:S04]  /*1b60*/  FMUL.FTZ R160, R68, R185 ;  /* 0x000000b944a07220 */ /* 0x000fc80000410000 */
[----:B------:R-:W-:Y:S02]  /*1b70*/  @P4 FADD.FTZ R160, R132, R160 ;  /* 0x000000a084a04221 */ /* 0x000fe40000010000 */
.L_x_25523:
[----:B------:R-:W-:Y:S05]  /*1b80*/  BSYNC B1 ;  /* 0x0000000000017941 */ /* 0x000fea0003800000 */
.L_x_25522:
[----:B------:R-:W-:Y:S01]  /*1b90*/  BSSY B1, `(.L_x_25524) ;  /* 0x0000006000017945 */ /* 0x000fe20003800000 */
[----:B------:R-:W-:Y:S05]  /*1ba0*/  @!P5 BRA `(.L_x_25525) ;  /* 0x000000400000d947 */ /* 0x000fea0003800000 */
[----:B-----5:R-:W-:-:S05]  /*1bb0*/  HADD2.F32 R161, -RZ, R142.H1_H1 ;  /* 0x3000008effa17230 */ /* 0x020fca0000004100 */
[----:B------:R-:W-:-:S04]  /*1bc0*/  FMUL.FTZ R184, R161, c[0x0][0x1ec] ;  /* 0x00007b00a1b87a20 */ /* 0x000fc80000410000 */
[----:B------:R-:W-:-:S04]  /*1bd0*/  FMUL.FTZ R161, R69, R184 ;  /* 0x000000b845a17220 */ /* 0x000fc80000410000 */
[----:B------:R-:W-:Y:S02]  /*1be0*/  @P4 FADD.FTZ R161, R133, R161 ;  /* 0x000000a185a14221 */ /* 0x000fe40000010000 */
.L_x_25525:
[----:B------:R-:W-:Y:S05]  /*1bf0*/  BSYNC B1 ;  /* 0x0000000000017941 */ /* 0x000fea0003800000 */
.L_x_25524:
[----:B------:R-:W-:Y:S01]  /*1c00*/  BSSY B1, `(.L_x_25526) ;  /* 0x0000006000017945 */ /* 0x000fe20003800000 */
[----:B------:R-:W-:Y:S05]  /*1c10*/  @!P5 BRA `(.L_x_25527) ;  /* 0x000000400000d947 */ /* 0x000fea0003800000 */
[----:B-----5:R-:W-:-:S05]  /*1c20*/  HADD2.F32 R162, -RZ, R143.H0_H0 ;  /* 0x2000008fffa27230 */ /* 0x020fca0000004100 */
[----:B------:R-:W-:-:S04]  /*1c30*/  FMUL.FTZ R185, R162, c[0x0][0x1ec] ;  /* 0x00007b00a2b97a20 */ /* 0x000fc80000410000 */
[----:B------:R-:W-:-:S04]  /*1c40*/  FMUL.FTZ R162, R70, R185 ;  /* 0x000000b946a27220 */ /* 0x000fc80000410000 */
[----:B------:R-:W-:Y:S02]  /*1c50*/  @P4 FADD.FTZ R162, R134, R162 ;  /* 0x000000a286a24221 */ /* 0x000fe40000010000 */
.L_x_25527:
[----:B------:R-:W-:Y:S05]  /*1c60*/  BSYNC B1 ;  /* 0x0000000000017941 */ /* 0x000fea0003800000 */
.L_x_25526:
[----:B------:R-:W-:Y:S01]  /*1c70*/  BSSY B1, `(.L_x_25528) ;  /* 0x0000006000017945 */ /* 0x000fe20003800000 */
[----:B------:R-:W-:Y:S05]  /*1c80*/  @!P5 BRA `(.L_x_25529) ;  /* 0x000000400000d947 */ /* 0x000fea0003800000 */
[----:B-----5:R-:W-:-:S05]  /*1c90*/  HADD2.F32 R163, -RZ, R143.H1_H1 ;  /* 0x3000008fffa37230 */ /* 0x020fca0000004100 */
[----:B------:R-:W-:-:S04]  /*1ca0*/  FMUL.FTZ R184, R163, c[0x0][0x1ec] ;  /* 0x00007b00a3b87a20 */ /* 0x000fc80000410000 */
[----:B------:R-:W-:-:S04]  /*1cb0*/  FMUL.FTZ R163, R71, R184 ;  /* 0x000000b847a37220 */ /* 0x000fc80000410000 */
[----:B------:R-:W-:Y:S02]  /*1cc0*/  @P4 FADD.FTZ R163, R135, R163 ;  /* 0x000000a387a34221 */ /* 0x000fe40000010000 */
.L_x_25529:
[----:B------:R-:W-:Y:S05]  /*1cd0*/  BSYNC B1 ;  /* 0x0000000000017941 */ /* 0x000fea0003800000 */
.L_x_25528:
[----:B------:R1:W-:Y:S01]  /*1ce0*/  STG.E.128 [R186.64], R156 ;  /* 0x0000009cba007986 */ /* 0x0003e2000c101d04 */
[----:B------:R-:W-:Y:S02]  /*1cf0*/  IADD3 R183, R183, 0x80, RZ ;  /* 0x00000080b7b77810 */ /* 0x000fe40007ffe0ff */
[----:B------:R-:W-:Y:S01]  /*1d00*/  IADD3 R182, R182, 0x80, RZ ;  /* 0x00000080b6b67810 */ /* 0x000fe20007ffe0ff */
[----:B------:R1:W-:Y:S04]  /*1d10*/  STG.E.128 [R186.64+0x10], R160 ;  /* 0x000010a0ba007986 */ /* 0x0003e8000c101d04 */
.L_x_25513:
[----:B------:R-:W-:Y:S05]  /*1d20*/  BSYNC B0 ;  /* 0x0000000000007941 */ /* 0x000fea0003800000 */
.L_x_25512:
        /* <DEDUP_REMOVED lines=44> */
.L_x_25533:
[----:B--2---:R-:W-:Y:S05]  /*1ff0*/  BSYNC B1 ;  /* 0x0000000000017941 */ /* 0x004fea0003800000 */
.L_x_25532:
[----:B------:R-:W-:Y:S01]  /*2000*/  BSSY B1, `(.L_x_25534) ;  /* 0x0000006000017945 */ /* 0x000fe20003800000 */
[----:B------:R-:W-:Y:S05]  /*2010*/  @!P5 BRA `(.L_x_25535) ;  /* 0x000000400000d947 */ /* 0x000fea0003800000 */
[----:B-----5:R-:W-:-:S05]  /*2020*/  HADD2.F32 R165, -RZ, R140.H1_H1 ;  /* 0x3000008cffa57230 */ /* 0x020fca0000004100 */
[----:B------:R-:W-:-:S04]  /*2030*/  FMUL.FTZ R184, R165, c[0x0][0x1ec] ;  /* 0x00007b00a5b87a20 */ /* 0x000fc80000410000 */
[----:B------:R-:W-:-:S04]  /*2040*/  FMUL.FTZ R165, R97, R184 ;  /* 0x000000b861a57220 */ /* 0x000fc80000410000 */
[----:B------:R-:W-:Y:S02]  /*2050*/  @P4 FADD.FTZ R165, R125, R165 ;  /* 0x000000a57da54221 */ /* 0x000fe40000010000 */
.L_x_25535:
[----:B------:R-:W-:Y:S05]  /*2060*/  BSYNC B1 ;  /* 0x0000000000017941 */ /* 0x000fea0003800000 */
.L_x_25534:
[----:B------:R-:W-:Y:S01]  /*2070*/  BSSY B1, `(.L_x_25536) ;  /* 0x0000006000017945 */ /* 0x000fe20003800000 */
[----:B------:R-:W-:Y:S05]  /*2080*/  @!P5 BRA `(.L_x_25537) ;  /* 0x000000400000d947 */ /* 0x000fea0003800000 */
[----:B-----5:R-:W-:-:S05]  /*2090*/  HADD2.F32 R166, -RZ, R141.H0_H0 ;  /* 0x2000008dffa67230 */ /* 0x020fca0000004100 */
[----:B------:R-:W-:-:S04]  /*20a0*/  FMUL.FTZ R185, R166, c[0x0][0x1ec] ;  /* 0x00007b00a6b97a20 */ /* 0x000fc80000410000 */
[----:B------:R-:W-:-:S04]  /*20b0*/  FMUL.FTZ R166, R98, R185 ;  /* 0x000000b962a67220 */ /* 0x000fc80000410000 */
[----:B------:R-:W-:Y:S02]  /*20c0*/  @P4 FADD.FTZ R166, R126, R166 ;  /* 0x000000a67ea64221 */ /* 0x000fe40000010000 */
.L_x_25537:
[----:B------:R-:W-:Y:S05]  /*20d0*/  BSYNC B1 ;  /* 0x0000000000017941 */ /* 0x000fea0003800000 */
.L_x_25536:
[----:B------:R-:W-:Y:S01]  /*20e0*/  BSSY B1, `(.L_x_25538) ;  /* 0x0000006000017945 */ /* 0x000fe20003800000 */
[----:B------:R-:W-:Y:S05]  /*20f0*/  @!P5 BRA `(.L_x_25539) ;  /* 0x000000400000d947 */ /* 0x000fea0003800000 */
[----:B-----5:R-:W-:-:S05]  /*2100*/  HADD2.F32 R167, -RZ, R141.H1_H1 ;  /* 0x3000008dffa77230 */ /* 0x020fca0000004100 */
[----:B------:R-:W-:-:S04]  /*2110*/  FMUL.FTZ R184, R167, c[0x0][0x1ec] ;  /* 0x00007b00a7b87a20 */ /* 0x000fc80000410000 */
[----:B------:R-:W-:-:S04]  /*2120*/  FMUL.FTZ R167, R99, R184 ;  /* 0x000000b863a77220 */ /* 0x000fc80000410000 */
[----:B------:R-:W-:Y:S02]  /*2130*/  @P4 FADD.FTZ R167, R127, R167 ;  /* 0x000000a77fa74221 */ /* 0x000fe40000010000 */
.L_x_25539:
[----:B------:R-:W-:Y:S05]  /*2140*/  BSYNC B1 ;  /* 0x0000000000017941 */ /* 0x000fea0003800000 */
.L_x_25538:
[----:B------:R-:W-:Y:S01]  /*2150*/  BSSY B1, `(.L_x_25540) ;  /* 0x0000006000017945 */ /* 0x000fe20003800000 */
[----:B------:R-:W-:Y:S05]  /*2160*/  @!P5 BRA `(.L_x_25541) ;  /* 0x000000400000d947 */ /* 0x000fea0003800000 */
[----:B-----5:R-:W-:-:S05]  /*2170*/  HADD2.F32 R168, -RZ, R142.H0_H0 ;  /* 0x2000008effa87230 */ /* 0x020fca0000004100 */
[----:B------:R-:W-:-:S04]  /*2180*/  FMUL.FTZ R185, R168, c[0x0][0x1ec] ;  /* 0x00007b00a8b97a20 */ /* 0x000fc80000410000 */
[----:B------:R-:W-:-:S04]  /*2190*/  FMUL.FTZ R168, R92, R185 ;  /* 0x000000b95ca87220 */ /* 0x000fc80000410000 */
[----:B------:R-:W-:Y:S02]  /*21a0*/  @P4 FADD.FTZ R168, R132, R168 ;  /* 0x000000a884a84221 */ /* 0x000fe40000010000 */
.L_x_25541:
[----:B------:R-:W-:Y:S05]  /*21b0*/  BSYNC B1 ;  /* 0x0000000000017941 */ /* 0x000fea0003800000 */
.L_x_25540:
[----:B------:R-:W-:Y:S01]  /*21c0*/  BSSY B1, `(.L_x_25542) ;  /* 0x0000006000017945 */ /* 0x000fe20003800000 */
[----:B------:R-:W-:Y:S05]  /*21d0*/  @!P5 BRA `(.L_x_25543) ;  /* 0x000000400000d947 */ /* 0x000fea0003800000 */
[----:B-----5:R-:W-:-:S05]  /*21e0*/  HADD2.F32 R169, -RZ, R142.H1_H1 ;  /* 0x3000008effa97230 */ /* 0x020fca0000004100 */
[----:B------:R-:W-:-:S04]  /*21f0*/  FMUL.FTZ R184, R169, c[0x0][0x1ec] ;  /* 0x00007b00a9b87a20 */ /* 0x000fc80000410000 */
[----:B------:R-:W-:-:S04]  /*2200*/  FMUL.FTZ R169, R93, R184 ;  /* 0x000000b85da97220 */ /* 0x000fc80000410000 */
[----:B------:R-:W-:Y:S02]  /*2210*/  @P4 FADD.FTZ R169, R133, R169 ;  /* 0x000000a985a94221 */ /* 0x000fe40000010000 */
.L_x_25543:
[----:B------:R-:W-:Y:S05]  /*2220*/  BSYNC B1 ;  /* 0x0000000000017941 */ /* 0x000fea0003800000 */
.L_x_25542:
[----:B------:R-:W-:Y:S01]  /*2230*/  BSSY B1, `(.L_x_25544) ;  /* 0x0000006000017945 */ /* 0x000fe20003800000 */
[----:B------:R-:W-:Y:S05]  /*2240*/  @!P5 BRA `(.L_x_25545) ;  /* 0x000000400000d947 */ /* 0x000fea0003800000 */
[----:B-----5:R-:W-:-:S05]  /*2250*/  HADD2.F32 R170, -RZ, R143.H0_H0 ;  /* 0x2000008fffaa7230 */ /* 0x020fca0000004100 */
[----:B------:R-:W-:-:S04]  /*2260*/  FMUL.FTZ R185, R170, c[0x0][0x1ec] ;  /* 0x00007b00aab97a20 */ /* 0x000fc80000410000 */
[----:B------:R-:W-:-:S04]  /*2270*/  FMUL.FTZ R170, R94, R185 ;  /* 0x000000b95eaa7220 */ /* 0x000fc80000410000 */
[----:B------:R-:W-:Y:S02]  /*2280*/  @P4 FADD.FTZ R170, R134, R170 ;  /* 0x000000aa86aa4221 */ /* 0x000fe40000010000 */
.L_x_25545:
[----:B------:R-:W-:Y:S05]  /*2290*/  BSYNC B1 ;  /* 0x0000000000017941 */ /* 0x000fea0003800000 */
.L_x_25544:
[----:B------:R-:W-:Y:S01]  /*22a0*/  BSSY B1, `(.L_x_25546) ;  /* 0x0000006000017945 */ /* 0x000fe20003800000 */
[----:B------:R-:W-:Y:S05]  /*22b0*/  @!P5 BRA `(.L_x_25547) ;  /* 0x000000400000d947 */ /* 0x000fea0003800000 */
[----:B-----5:R-:W-:-:S05]  /*22c0*/  HADD2.F32 R171, -RZ, R143.H1_H1 ;  /* 0x3000008fffab7230 */ /* 0x020fca0000004100 */
[----:B------:R-:W-:-:S04]  /*22d0*/  FMUL.FTZ R184, R171, c[0x0][0x1ec] ;  /* 0x00007b00abb87a20 */ /* 0x000fc80000410000 */
[----:B------:R-:W-:-:S04]  /*22e0*/  FMUL.FTZ R171, R95, R184 ;  /* 0x000000b85fab7220 */ /* 0x000fc80000410000 */
[----:B------:R-:W-:Y:S02]  /*22f0*/  @P4 FADD.FTZ R171, R135, R171 ;  /* 0x000000ab87ab4221 */ /* 0x000fe40000010000 */
.L_x_25547:
[----:B------:R-:W-:Y:S05]  /*2300*/  BSYNC B1 ;  /* 0x0000000000017941 */ /* 0x000fea0003800000 */
.L_x_25546:
[----:B------:R1:W-:Y:S01]  /*2310*/  STG.E.128 [R186.64], R164 ;  /* 0x000000a4ba007986 */ /* 0x0003e2000c101d04 */
[----:B------:R-:W-:Y:S02]  /*2320*/  IADD3 R183, R183, 0x80, RZ ;  /* 0x00000080b7b77810 */ /* 0x000fe40007ffe0ff */
[----:B------:R-:W-:Y:S01]  /*2330*/  IADD3 R182, R182, 0x80, RZ ;  /* 0x00000080b6b67810 */ /* 0x000fe20007ffe0ff */
[----:B------:R1:W-:Y:S04]  /*2340*/  STG.E.128 [R186.64+0x10], R168 ;  /* 0x000010a8ba007986 */ /* 0x0003e8000c101d04 */
.L_x_25531:
[----:B------:R-:W-:Y:S05]  /*2350*/  BSYNC B0 ;  /* 0x0000000000007941 */ /* 0x000fea0003800000 */
.L_x_25530:
        /* <DEDUP_REMOVED lines=44> */
.L_x_25551:
[----:B------:R-:W-:Y:S05]  /*2620*/  BSYNC B1 ;  /* 0x0000000000017941 */ /* 0x000fea0003800000 */
.L_x_25550:
[----:B------:R-:W-:Y:S01]  /*2630*/  BSSY B1, `(.L_x_25552) ;  /* 0x0000006000017945 */ /* 0x000fe20003800000 */
[----:B------:R-:W-:Y:S05]  /*2640*/  @!P5 BRA `(.L_x_25553) ;  /* 0x000000400000d947 */ /* 0x000fea0003800000 */
[----:B-----5:R-:W-:-:S05]  /*2650*/  HADD2.F32 R137, -RZ, R140.H1_H1 ;  /* 0x3000008cff897230 */ /* 0x020fca0000004100 */
[----:B------:R-:W-:-:S04]  /*2660*/  FMUL.FTZ R180, R137, c[0x0][0x1ec] ;  /* 0x00007b0089b47a20 */ /* 0x000fc80000410000 */
[----:B------:R-:W-:-:S04]  /*2670*/  FMUL.FTZ R137, R129, R180 ;  /* 0x000000b481897220 */ /* 0x000fc80000410000 */
[----:B------:R-:W-:Y:S02]  /*2680*/  @P4 FADD.FTZ R137, R125, R137 ;  /* 0x000000897d894221 */ /* 0x000fe40000010000 */
.L_x_25553:
[----:B------:R-:W-:Y:S05]  /*2690*/  BSYNC B1 ;  /* 0x0000000000017941 */ /* 0x000fea0003800000 */
.L_x_25552:
[----:B------:R-:W-:Y:S01]  /*26a0*/  BSSY B1, `(.L_x_25554) ;  /* 0x0000006000017945 */ /* 0x000fe20003800000 */
[----:B------:R-:W-:Y:S05]  /*26b0*/  @!P5 BRA `(.L_x_25555) ;  /* 0x000000400000d947 */ /* 0x000fea0003800000 */
[----:B-----5:R-:W-:-:S05]  /*26c0*/  HADD2.F32 R138, -RZ, R141.H0_H0 ;  /* 0x2000008dff8a7230 */ /* 0x020fca0000004100 */
[----:B------:R-:W-:-:S04]  /*26d0*/  FMUL.FTZ R185, R138, c[0x0][0x1ec] ;  /* 0x00007b008ab97a20 */ /* 0x000fc80000410000 */
[----:B------:R-:W-:-:S04]  /*26e0*/  FMUL.FTZ R138, R130, R185 ;  /* 0x000000b9828a7220 */ /* 0x000fc80000410000 */
[----:B------:R-:W-:Y:S02]  /*26f0*/  @P4 FADD.FTZ R138, R126, R138 ;  /* 0x0000008a7e8a4221 */ /* 0x000fe40000010000 */
.L_x_25555:
[----:B------:R-:W-:Y:S05]  /*2700*/  BSYNC B1 ;  /* 0x0000000000017941 */ /* 0x000fea0003800000 */
.L_x_25554:
[----:B------:R-:W-:Y:S01]  /*2710*/  BSSY B1, `(.L_x_25556) ;  /* 0x0000006000017945 */ /* 0x000fe20003800000 */
[----:B------:R-:W-:Y:S05]  /*2720*/  @!P5 BRA `(.L_x_25557) ;  /* 0x000000400000d947 */ /* 0x000fea0003800000 */
[----:B-----5:R-:W-:-:S05]  /*2730*/  HADD2.F32 R139, -RZ, R141.H1_H1 ;  /* 0x3000008dff8b7230 */ /* 0x020fca0000004100 */
[----:B------:R-:W-:-:S04]  /*2740*/  FMUL.FTZ R180, R139, c[0x0][0x1ec] ;  /* 0x00007b008bb47a20 */ /* 0x000fc80000410000 */
[----:B------:R-:W-:-:S04]  /*2750*/  FMUL.FTZ R139, R131, R180 ;  /* 0x000000b4838b7220 */ /* 0x000fc80000410000 */
[----:B------:R-:W-:Y:S02]  /*2760*/  @P4 FADD.FTZ R139, R127, R139 ;  /* 0x0000008b7f8b4221 */ /* 0x000fe40000010000 */
.L_x_25557:
[----:B------:R-:W-:Y:S05]  /*2770*/  BSYNC B1 ;  /* 0x0000000000017941 */ /* 0x000fea0003800000 */
.L_x_25556:
[----:B------:R-:W-:Y:S01]  /*2780*/  BSSY B1, `(.L_x_25558) ;  /* 0x0000006000017945 */ /* 0x000fe20003800000 */
[----:B------:R-:W-:Y:S05]  /*2790*/  @!P5 BRA `(.L_x_25559) ;  /* 0x000000400000d947 */ /* 0x000fea0003800000 */
[----:B-----5:R-:W-:-:S05]  /*27a0*/  HADD2.F32 R144, -RZ, R142.H0_H0 ;  /* 0x2000008eff907230 */ /* 0x020fca0000004100 */
[----:B------:R-:W-:-:S04]  /*27b0*/  FMUL.FTZ R185, R144, c[0x0][0x1ec] ;  /* 0x00007b0090b97a20 */ /* 0x000fc80000410000 */
[----:B------:R-:W-:-:S04]  /*27c0*/  FMUL.FTZ R144, R116, R185 ;  /* 0x000000b974907220 */ /* 0x000fc80000410000 */
[----:B------:R-:W-:Y:S02]  /*27d0*/  @P4 FADD.FTZ R144, R132, R144 ;  /* 0x0000009084904221 */ /* 0x000fe40000010000 */
.L_x_25559:
[----:B------:R-:W-:Y:S05]  /*27e0*/  BSYNC B1 ;  /* 0x0000000000017941 */ /* 0x000fea0003800000 */
.L_x_25558:
[----:B------:R-:W-:Y:S01]  /*27f0*/  BSSY B1, `(.L_x_25560) ;  /* 0x0000006000017945 */ /* 0x000fe20003800000 */
[----:B------:R-:W-:Y:S05]  /*2800*/  @!P5 BRA `(.L_x_25561) ;  /* 0x000000400000d947 */ /* 0x000fea0003800000 */
[----:B-----5:R-:W-:-:S05]  /*2810*/  HADD2.F32 R145, -RZ, R142.H1_H1 ;  /* 0x3000008eff917230 */ /* 0x020fca0000004100 */
[----:B------:R-:W-:-:S04]  /*2820*/  FMUL.FTZ R180, R145, c[0x0][0x1ec] ;  /* 0x00007b0091b47a20 */ /* 0x000fc80000410000 */
[----:B------:R-:W-:-:S04]  /*2830*/  FMUL.FTZ R145, R117, R180 ;  /* 0x000000b475917220 */ /* 0x000fc80000410000 */
[----:B------:R-:W-:Y:S02]  /*2840*/  @P4 FADD.FTZ R145, R133, R145 ;  /* 0x0000009185914221 */ /* 0x000fe40000010000 */
.L_x_25561:
[----:B------:R-:W-:Y:S05]  /*2850*/  BSYNC B1 ;  /* 0x0000000000017941 */ /* 0x000fea0003800000 */
.L_x_25560:
[----:B------:R-:W-:Y:S01]  /*2860*/  BSSY B1, `(.L_x_25562) ;  /* 0x0000006000017945 */ /* 0x000fe20003800000 */
[----:B------:R-:W-:Y:S05]  /*2870*/  @!P5 BRA `(.L_x_25563) ;  /* 0x000000400000d947 */ /* 0x000fea0003800000 */
[----:B-----5:R-:W-:-:S05]  /*2880*/  HADD2.F32 R146, -RZ, R143.H0_H0 ;  /* 0x2000008fff927230 */ /* 0x020fca0000004100 */
[----:B------:R-:W-:-:S04]  /*2890*/  FMUL.FTZ R185, R146, c[0x0][0x1ec] ;  /* 0x00007b0092b97a20 */ /* 0x000fc80000410000 */
[----:B------:R-:W-:-:S04]  /*28a0*/  FMUL.FTZ R146, R118, R185 ;  /* 0x000000b976927220 */ /* 0x000fc80000410000 */
[----:B------:R-:W-:Y:S02]  /*28b0*/  @P4 FADD.FTZ R146, R134, R146 ;  /* 0x0000009286924221 */ /* 0x000fe40000010000 */
.L_x_25563:
[----:B------:R-:W-:Y:S05]  /*28c0*/  BSYNC B1 ;  /* 0x0000000000017941 */ /* 0x000fea0003800000 */
.L_x_25562:
[----:B------:R-:W-:Y:S01]  /*28d0*/  BSSY B1, `(.L_x_25564) ;  /* 0x0000006000017945 */ /* 0x000fe20003800000 */
[----:B------:R-:W-:Y:S05]  /*28e0*/  @!P5 BRA `(.L_x_25565) ;  /* 0x000000400000d947 */ /* 0x000fea0003800000 */
[----:B-----5:R-:W-:-:S05]  /*28f0*/  HADD2.F32 R147, -RZ, R143.H1_H1 ;  /* 0x3000008fff937230 */ /* 0x020fca0000004100 */
[----:B------:R-:W-:-:S04]  /*2900*/  FMUL.FTZ R180, R147, c[0x0][0x1ec] ;  /* 0x00007b0093b47a20 */ /* 0x000fc80000410000 */
[----:B------:R-:W-:-:S04]  /*2910*/  FMUL.FTZ R147, R119, R180 ;  /* 0x000000b477937220 */ /* 0x000fc80000410000 */
[----:B------:R-:W-:Y:S02]  /*2920*/  @P4 FADD.FTZ R147, R135, R147 ;  /* 0x0000009387934221 */ /* 0x000fe40000010000 */
.L_x_25565:
[----:B------:R-:W-:Y:S05]  /*2930*/  BSYNC B1 ;  /* 0x0000000000017941 */ /* 0x000fea0003800000 */
.L_x_25564:
[----:B------:R2:W-:Y:S04]  /*2940*/  STG.E.128 [R182.64], R136 ;  /* 0x00000088b6007986 */ /* 0x0005e8000c101d04 */
[----:B------:R2:W-:Y:S02]  /*2950*/  STG.E.128 [R182.64+0x10], R144 ;  /* 0x00001090b6007986 */ /* 0x0005e4000c101d04 */
.L_x_25549:
[----:B------:R-:W-:Y:S05]  /*2960*/  BSYNC B0 ;  /* 0x0000000000007941 */ /* 0x000fea0003800000 */
.L_x_25548:
        /* <DEDUP_REMOVED lines=51> */
.L_x_25580:
        /* <DEDUP_REMOVED lines=101> */
.L_x_25581:
        /* <DEDUP_REMOVED lines=108> */
.L_x_25571:
[----:B------:R-:W-:Y:S05]  /*39b0*/  BSYNC B1 ;  /* 0x0000000000017941 */ /* 0x000fea0003800000 */
.L_x_25570:
        /* <DEDUP_REMOVED lines=35> */
.L_x_25573:
[----:B------:R-:W-:Y:S05]  /*3bf0*/  BSYNC B1 ;  /* 0x0000000000017941 */ /* 0x000fea0003800000 */
.L_x_25572:
        /* <DEDUP_REMOVED lines=35> */
.L_x_25575:
[----:B------:R-:W-:Y:S05]  /*3e30*/  BSYNC B1 ;  /* 0x0000000000017941 */ /* 0x000fea0003800000 */
.L_x_25574:
        /* <DEDUP_REMOVED lines=34> */
.L_x_25577:
[----:B------:R-:W-:Y:S05]  /*4060*/  BSYNC B1 ;  /* 0x0000000000017941 */ /* 0x000fea0003800000 */
.L_x_25576:
        /* <DEDUP_REMOVED lines=32> */
.L_x_25569:
[----:B0-----:R-:W-:Y:S05]  /*4270*/  BSYNC B0 ;  /* 0x0000000000007941 */ /* 0x001fea0003800000 */
.L_x_25568:
[----:B------:R-:W-:Y:S02]  /*4280*/  IADD3 R176, R176, c[0x0][0x160], RZ ;  /* 0x00005800b0b07a10 */ /* 0x000fe40007ffe0ff */
[----:B------:R-:W-:Y:S02]  /*4290*/  LOP3.LUT P4, RZ, R177, 0xff, RZ, 0xc0, !PT ;  /* 0x000000ffb1ff7812 */ /* 0x000fe4000788c0ff */
[----:B------:R-:W-:Y:S02]  /*42a0*/  ISETP.GE.AND P3, PT, R176, c[0x0][0x164], PT ;  /* 0x00005900b0007a0c */ /* 0x000fe40003f66270 */
[----:B------:R-:W-:-:S11]  /*42b0*/  SEL R177, RZ, 0x1, P4 ;  /* 0x00000001ffb17807 */ /* 0x000fd60002000000 */
[----:B------:R-:W-:Y:S01]  /*42c0*/  @P3 CALL.REL.NOINC `(.L_x_25578) ;  /* 0x0000001000003944 */ /* 0x000fe20003c00000 */
[----:B------:R-:W-:Y:S05]  /*42d0*/  BRA `(.L_x_25579) ;  /* 0xffffc68000007947 */ /* 0x000fea000383ffff */
.L_x_25578:
[----:B------:R-:W-:Y:S05]  /*42e0*/  EXIT ;  /* 0x000000000000794d */ /* 0x000fea0003800000 */
.L_x_25566:
[----:B-1----:R-:W-:Y:S01]  /*42f0*/  HFMA2.MMA R187, -RZ, RZ, 0, 1.847743988037109375e-06 ;  /* 0x0000001fffbb7435 */ /* 0x002fe200000001ff */
[----:B------:R-:W-:Y:S02]  /*4300*/  MOV R190, 0x1 ;  /* 0x0000000100be7802 */ /* 0x000fe40000000f00 */
[----:B------:R-:W-:Y:S02]  /*4310*/  MOV R192, 0xffffffff ;  /* 0xffffffff00c07802 */ /* 0x000fe40000000f00 */
[----:B------:R-:W-:Y:S02]  /*4320*/  MOV R184, 0x4340 ;  /* 0x0000434000b87802 */ /* 0x000fe40000000f00 */
[----:B0----5:R-:W-:Y:S05]  /*4330*/  CALL.REL.NOINC `($__internal_118_$__cuda_sm70_shflsync_bfly_p) ;  /* 0x000008c000007944 */ /* 0x021fea0003c00000 */
[----:B-1----:R-:W-:Y:S01]  /*4340*/  MOV R182, R187 ;  /* 0x000000bb00b67202 */ /* 0x002fe20000000f00 */
[----:B0-----:R-:W-:Y:S05]  /*4350*/  BRA `(.L_x_25580) ;  /* 0xffffe94000007947 */ /* 0x001fea000383ffff */
.L_x_25567:
[----:B------:R-:W-:Y:S01]  /*4360*/  HFMA2.MMA R190, -RZ, RZ, 0, 1.1920928955078125e-07 ;  /* 0x00000002ffbe7435 */ /* 0x000fe200000001ff */
[----:B-1----:R-:W-:Y:S02]  /*4370*/  MOV R187, 0x1f ;  /* 0x0000001f00bb7802 */ /* 0x002fe40000000f00 */
[----:B------:R-:W-:Y:S02]  /*4380*/  MOV R192, 0xffffffff ;  /* 0xffffffff00c07802 */ /* 0x000fe40000000f00 */
[----:B------:R-:W-:-:S02]  /*4390*/  MOV R184, 0x43b0 ;  /* 0x000043b000b87802 */ /* 0x000fc40000000f00 */
[----:B0----5:R-:W-:Y:S05]  /*43a0*/  CALL.REL.NOINC `($__internal_118_$__cuda_sm70_shflsync_bfly_p) ;  /* 0x0000085000007944 */ /* 0x021fea0003c00000 */
[----:B0-----:R-:W-:Y:S01]  /*43b0*/  HFMA2.MMA R190, -RZ, RZ, 0, 2.384185791015625e-07 ;  /* 0x00000004ffbe7435 */ /* 0x001fe200000001ff */
[----:B-1----:R-:W-:Y:S01]  /*43c0*/  FADD.FTZ R183, R183, R187 ;  /* 0x000000bbb7b77221 */ /* 0x002fe20000010000 */
[----:B------:R-:W-:-:S02]  /*43d0*/  MOV R187, 0x1f ;  /* 0x0000001f00bb7802 */ /* 0x000fc40000000f00 */
[----:B------:R-:W-:Y:S02]  /*43e0*/  MOV R192, 0xffffffff ;  /* 0xffffffff00c07802 */ /* 0x000fe40000000f00 */
[----:B------:R-:W-:Y:S02]  /*43f0*/  MOV R184, 0x4410 ;  /* 0x0000441000b87802 */ /* 0x000fe40000000f00 */
[----:B------:R-:W-:Y:S05]  /*4400*/  CALL.REL.NOINC `($__internal_118_$__cuda_sm70_shflsync_bfly_p) ;  /* 0x000007f000007944 */ /* 0x000fea0003c00000 */
[----:B0-----:R-:W-:Y:S01]  /*4410*/  HFMA2.MMA R190, -RZ, RZ, 0, 4.76837158203125e-07 ;  /* 0x00000008ffbe7435 */ /* 0x001fe200000001ff */
[----:B-1----:R-:W-:Y:S01]  /*4420*/  FADD.FTZ R183, R183, R187 ;  /* 0x000000bbb7b77221 */ /* 0x002fe20000010000 */
[----:B------:R-:W-:Y:S02]  /*4430*/  MOV R187, 0x1f ;  /* 0x0000001f00bb7802 */ /* 0x000fe40000000f00 */
[----:B------:R-:W-:Y:S02]  /*4440*/  MOV R192, 0xffffffff ;  /* 0xffffffff00c07802 */ /* 0x000fe40000000f00 */
[----:B------:R-:W-:Y:S02]  /*4450*/  MOV R184, 0x4470 ;  /* 0x0000447000b87802 */ /* 0x000fe40000000f00 */
[----:B------:R-:W-:Y:S05]  /*4460*/  CALL.REL.NOINC `($__internal_118_$__cuda_sm70_shflsync_bfly_p) ;  /* 0x0000079000007944 */ /* 0x000fea0003c00000 */
[----:B0-----:R-:W-:Y:S01]  /*4470*/  HFMA2.MMA R190, -RZ, RZ, 0, 9.5367431640625e-07 ;  /* 0x00000010ffbe7435 */ /* 0x001fe200000001ff */
[----:B-1----:R-:W-:Y:S01]  /*4480*/  FADD.FTZ R183, R183, R187 ;  /* 0x000000bbb7b77221 */ /* 0x002fe20000010000 */
[----:B------:R-:W-:-:S02]  /*4490*/  MOV R187, 0x1f ;  /* 0x0000001f00bb7802 */ /* 0x000fc40000000f00 */
[----:B------:R-:W-:Y:S02]  /*44a0*/  MOV R192, 0xffffffff ;  /* 0xffffffff00c07802 */ /* 0x000fe40000000f00 */
[----:B------:R-:W-:Y:S02]  /*44b0*/  MOV R184, 0x44d0 ;  /* 0x000044d000b87802 */ /* 0x000fe40000000f00 */
[----:B------:R-:W-:Y:S05]  /*44c0*/  CALL.REL.NOINC `($__internal_118_$__cuda_sm70_shflsync_bfly_p) ;  /* 0x0000073000007944 */ /* 0x000fea0003c00000 */
        /* <DEDUP_REMOVED lines=88> */
[----:B------:R-:W-:Y:S05]  /*4a50*/  CALL.REL.NOINC `($__internal_118_$__cuda_sm70_shflsync_bfly_p) ;  /* 0x000001a000007944 */ /* 0x000fea0003c00000 */
[----:B0-----:R-:W-:Y:S01]  /*4a60*/  HFMA2.MMA R190, -RZ, RZ, 0, 1.1920928955078125e-07 ;  /* 0x00000002ffbe7435 */ /* 0x001fe200000001ff */
[----:B-1----:R-:W-:Y:S01]  /*4a70*/  FADD.FTZ R183, R186, R187 ;  /* 0x000000bbbab77221 */ /* 0x002fe20000010000 */
[----:B------:R-:W-:Y:S02]  /*4a80*/  MOV R187, 0x1f ;  /* 0x0000001f00bb7802 */ /* 0x000fe40000000f00 */
[----:B------:R-:W-:Y:S02]  /*4a90*/  MOV R192, 0xffffffff ;  /* 0xffffffff00c07802 */ /* 0x000fe40000000f00 */
[----:B------:R-:W-:Y:S02]  /*4aa0*/  MOV R184, 0x4ac0 ;  /* 0x00004ac000b87802 */ /* 0x000fe40000000f00 */
[----:B------:R-:W-:Y:S05]  /*4ab0*/  CALL.REL.NOINC `($__internal_118_$__cuda_sm70_shflsync_bfly_p) ;  /* 0x0000014000007944 */ /* 0x000fea0003c00000 */
[----:B0-----:R-:W-:Y:S01]  /*4ac0*/  HFMA2.MMA R190, -RZ, RZ, 0, 2.384185791015625e-07 ;  /* 0x00000004ffbe7435 */ /* 0x001fe200000001ff */
[----:B-1----:R-:W-:Y:S01]  /*4ad0*/  FADD.FTZ R183, R183, R187 ;  /* 0x000000bbb7b77221 */ /* 0x002fe20000010000 */
[----:B------:R-:W-:Y:S02]  /*4ae0*/  MOV R187, 0x1f ;  /* 0x0000001f00bb7802 */ /* 0x000fe40000000f00 */
[----:B------:R-:W-:-:S02]  /*4af0*/  MOV R192, 0xffffffff ;  /* 0xffffffff00c07802 */ /* 0x000fc40000000f00 */
        /* <DEDUP_REMOVED lines=8> */
[----:B-1----:R-:W-:Y:S01]  /*4b80*/  FADD.FTZ R188, R183, R187 ;  /* 0x000000bbb7bc7221 */ /* 0x002fe20000010000 */
[----:B0-----:R-:W-:Y:S01]  /*4b90*/  HFMA2.MMA R190, -RZ, RZ, 0, 9.5367431640625e-07 ;  /* 0x00000010ffbe7435 */ /* 0x001fe200000001ff */
[----:B------:R-:W-:Y:S02]  /*4ba0*/  MOV R187, 0x1f ;  /* 0x0000001f00bb7802 */ /* 0x000fe40000000f00 */
[----:B------:R-:W-:-:S02]  /*4bb0*/  MOV R192, 0xffffffff ;  /* 0xffffffff00c07802 */ /* 0x000fc40000000f00 */
[----:B------:R-:W-:Y:S02]  /*4bc0*/  MOV R183, R188 ;  /* 0x000000bc00b77202 */ /* 0x000fe40000000f00 */
[----:B------:R-:W-:Y:S02]  /*4bd0*/  MOV R184, 0x4bf0 ;  /* 0x00004bf000b87802 */ /* 0x000fe40000000f00 */
[----:B------:R-:W-:Y:S05]  /*4be0*/  CALL.REL.NOINC `($__internal_118_$__cuda_sm70_shflsync_bfly_p) ;  /* 0x0000001000007944 */ /* 0x000fea0003c00000 */
[----:B01----:R-:W-:Y:S05]  /*4bf0*/  BRA `(.L_x_25581) ;  /* 0xffffe6f000007947 */ /* 0x003fea000383ffff */
        .weak           $__internal_118_$__cuda_sm70_shflsync_bfly_p
        .type           $__internal_118_$__cuda_sm70_shflsync_bfly_p,@function
        .size           $__internal_118_$__cuda_sm70_shflsync_bfly_p,(.L_x_36158 - $__internal_118_$__cuda_sm70_shflsync_bfly_p)
$__internal_118_$__cuda_sm70_shflsync_bfly_p:
[----:B------:R-:W-:Y:S01]  /*4c00*/  HFMA2.MMA R185, -RZ, RZ, 0, 0 ;  /* 0x00000000ffb97435 */ /* 0x000fe200000001ff */
[----:B------:R-:W-:Y:S04]  /*4c10*/  WARPSYNC R192 ;  /* 0x000000c000007348 */ /* 0x000fe80003800000 */
[----:B------:R0:W1:Y:S01]  /*4c20*/  SHFL.BFLY PT, R187, R183, R190, R187 ;  /* 0x0c0000beb7bb7389 */ /* 0x00006200000e00bb */
[----:B------:R-:W-:Y:S05]  /*4c30*/  RET.REL.NODEC R184 `(_ZN10layer_norm13ln_fwd_kernelINS_13Kernel_traitsIf6__halffS2_fjLj5120ELj1ELj1ELj4ELj16ENS_18Kernel_traits_baseILj5120EfS2_fS2_fjLj128EEEEELb0ELb1ELb1ELb0EEEvNS_9FwdParamsE) ;  /* 0xffffb3c0b8007950 */ /* 0x000fea0003c3ffff */
.L_x_25582:
        /* <DEDUP_REMOVED lines=12> */
.L_x_36158:


//--------------------- .text._ZN10layer_norm13ln_fwd_kernelINS_13Kernel_traitsIf6__halffS2_fjLj5120ELj1ELj1ELj4ELj16ENS_18Kernel_traits_baseILj5120EfS2_fS2_fjLj128EEEEELb0ELb1ELb1ELb1EEEvNS_9FwdParamsE --------------------------
	.section	.text._ZN10layer_norm13ln_fwd_kernelINS_13Kernel_traitsIf6__halffS2_fjLj5120ELj1ELj1ELj4ELj16ENS_18Kernel_traits_baseILj5120EfS2_fS2_fjLj128EEEEELb0ELb1ELb1ELb1EEEvNS_9FwdParamsE,"ax",@progbits
	.sectioninfo	@"SHI_REGISTERS=226"
	.align	128
        .global         _ZN10layer_norm13ln_fwd_kernelINS_13Kernel_traitsIf6__halffS2_fjLj5120ELj1ELj1ELj4ELj16ENS_18Kernel_traits_baseILj5120EfS2_fS2_fjLj128EEEEELb0ELb1ELb1ELb1EEEvNS_9FwdParamsE
        .type           _ZN10layer_norm13ln_fwd_kernelINS_13Kernel_traitsIf6__halffS2_fjLj5120ELj1ELj1ELj4ELj16ENS_18Kernel_traits_baseILj5120EfS2_fS2_fjLj128EEEEELb0ELb1ELb1ELb1EEEvNS_9FwdParamsE,@function
        .size           _ZN10layer_norm13ln_fwd_kernelINS_13Kernel_traitsIf6__halffS2_fjLj5120ELj1ELj1ELj4ELj16ENS_18Kernel_traits_baseILj5120EfS2_fS2_fjLj128EEEEELb0ELb1ELb1ELb1EEEvNS_9FwdParamsE,(.L_x_36159 - _ZN10layer_norm13ln_fwd_kernelINS_13Kernel_traitsIf6__halffS2_fjLj5120ELj1ELj1ELj4ELj16ENS_18Kernel_traits_baseILj5120EfS2_fS2_fjLj128EEEEELb0ELb1ELb1ELb1EEEvNS_9FwdParamsE)
        .other          _ZN10layer_norm13ln_fwd_kernelINS_13Kernel_traitsIf6__halffS2_fjLj5120ELj1ELj1ELj4ELj16ENS_18Kernel_traits_baseILj5120EfS2_fS2_fjLj128EEEEELb0ELb1ELb1ELb1EEEvNS_9FwdParamsE,@"STO_CUDA_ENTRY STV_DEFAULT"
_ZN10layer_norm13ln_fwd_kernelINS_13Kernel_traitsIf6__halffS2_fjLj5120ELj1ELj1ELj4ELj16ENS_18Kernel_traits_baseILj5120EfS2_fS2_fjLj128EEEEELb0ELb1ELb1ELb1EEEvNS_9FwdParamsE:
.text._ZN10layer_norm13ln_fwd_kernelINS_13Kernel_traitsIf6__halffS2_fjLj5120ELj1ELj1ELj4ELj16ENS_18Kernel_traits_baseILj5120EfS2_fS2_fjLj128EEEEELb0ELb1ELb1ELb1EEEvNS_9FwdParamsE:
        /* <DEDUP_REMOVED lines=76> */
.L_x_25668:
        /* <DEDUP_REMOVED lines=58> */
[----:B------:R-:W-:-:S04]  /*0860*/  FMUL.FTZ R140, R48, R147 ;  /* 0x00000093308c7220 */ /* 0x000fc80000410000 */
[----:B------:R-:W-:Y:S02]  /*0870*/  @P0 FADD.FTZ R140, R8, R140 ;  /* 0x0000008c088c0221 */ /* 0x000fe40000010000 */
.L_x_25584:
[----:B------:R-:W-:Y:S05]  /*0880*/  BSYNC B0 ;  /* 0x0000000000007941 */ /* 0x000fea0003800000 */
.L_x_25583:
[----:B------:R-:W-:Y:S01]  /*0890*/  BSSY B0, `(.L_x_25585) ;  /* 0x0000006000007945 */ /* 0x000fe20003800000 */
[----:B------:R-:W-:Y:S05]  /*08a0*/  @!P6 BRA `(.L_x_25586) ;  /* 0x000000400000e947 */ /* 0x000fea0003800000 */
[----:B-----5:R-:W-:-:S05]  /*08b0*/  HADD2.F32 R141, -RZ, R132.H1_H1 ;  /* 0x30000084ff8d7230 */ /* 0x020fca0000004100 */
[----:B------:R-:W-:-:S04]  /*08c0*/  FMUL.FTZ R146, R141, c[0x0][0x1ec] ;  /* 0x00007b008d927a20 */ /* 0x000fc80000410000 */
[----:B------:R-:W-:-:S04]  /*08d0*/  FMUL.FTZ R141, R49, R146 ;  /* 0x00000092318d7220 */ /* 0x000fc80000410000 */
[----:B------:R-:W-:Y:S02]  /*08e0*/  @P0 FADD.FTZ R141, R9, R141 ;  /* 0x0000008d098d0221 */ /* 0x000fe40000010000 */
.L_x_25586:
[----:B------:R-:W-:Y:S05]  /*08f0*/  BSYNC B0 ;  /* 0x0000000000007941 */ /* 0x000fea0003800000 */
.L_x_25585:
[----:B------:R-:W-:Y:S01]  /*0900*/  BSSY B0, `(.L_x_25587) ;  /* 0x0000006000007945 */ /* 0x000fe20003800000 */
[----:B------:R-:W-:Y:S05]  /*0910*/  @!P6 BRA `(.L_x_25588) ;  /* 0x000000400000e947 */ /* 0x000fea0003800000 */
[----:B-----5:R-:W-:-:S05]  /*0920*/  HADD2.F32 R142, -RZ, R133.H0_H0 ;  /* 0x20000085ff8e7230 */ /* 0x020fca0000004100 */
[----:B------:R-:W-:-:S04]  /*0930*/  FMUL.FTZ R147, R142, c[0x0][0x1ec] ;  /* 0x00007b008e937a20 */ /* 0x000fc80000410000 */
[----:B------:R-:W-:-:S04]  /*0940*/  FMUL.FTZ R142, R50, R147 ;  /* 0x00000093328e7220 */ /* 0x000fc80000410000 */
[----:B------:R-:W-:Y:S02]  /*0950*/  @P0 FADD.FTZ R142, R10, R142 ;  /* 0x0000008e0a8e0221 */ /* 0x000fe40000010000 */
.L_x_25588:
[----:B------:R-:W-:Y:S05]  /*0960*/  BSYNC B0 ;  /* 0x0000000000007941 */ /* 0x000fea0003800000 */
.L_x_25587:
[----:B------:R-:W-:Y:S01]  /*0970*/  BSSY B0, `(.L_x_25589) ;  /* 0x0000006000007945 */ /* 0x000fe20003800000 */
[----:B------:R-:W-:Y:S05]  /*0980*/  @!P6 BRA `(.L_x_25590) ;  /* 0x000000400000e947 */ /* 0x000fea0003800000 */
[----:B-----5:R-:W-:-:S05]  /*0990*/  HADD2.F32 R143, -RZ, R133.H1_H1 ;  /* 0x30000085ff8f7230 */ /* 0x020fca0000004100 */
[----:B------:R-:W-:-:S04]  /*09a0*/  FMUL.FTZ R146, R143, c[0x0][0x1ec] ;  /* 0x00007b008f927a20 */ /* 0x000fc80000410000 */
[----:B------:R-:W-:-:S04]  /*09b0*/  FMUL.FTZ R143, R51, R146 ;  /* 0x00000092338f7220 */ /* 0x000fc80000410000 */
[----:B------:R-:W-:Y:S02]  /*09c0*/  @P0 FADD.FTZ R143, R11, R143 ;  /* 0x0000008f0b8f0221 */ /* 0x000fe40000010000 */
.L_x_25590:
[----:B------:R-:W-:Y:S05]  /*09d0*/  BSYNC B0 ;  /* 0x0000000000007941 */ /* 0x000fea0003800000 */
.L_x_25589:
[----:B------:R-:W-:Y:S01]  /*09e0*/  BSSY B0, `(.L_x_25591) ;  /* 0x0000006000007945 */ /* 0x000fe20003800000 */
[----:B------:R-:W-:Y:S05]  /*09f0*/  @!P6 BRA `(.L_x_25592) ;  /* 0x000000400000e947 */ /* 0x000fea0003800000 */
[----:B-----5:R-:W-:-:S05]  /*0a00*/  HADD2.F32 R136, -RZ, R134.H0_H0 ;  /* 0x20000086ff887230 */ /* 0x020fca0000004100 */
[----:B------:R-:W-:-:S04]  /*0a10*/  FMUL.FTZ R147, R136, c[0x0][0x1ec] ;  /* 0x00007b0088937a20 */ /* 0x000fc80000410000 */
[----:B------:R-:W-:-:S04]  /*0a20*/  FMUL.FTZ R136, R44, R147 ;  /* 0x000000932c887220 */ /* 0x000fc80000410000 */
[----:B------:R-:W-:Y:S02]  /*0a30*/  @P0 FADD.FTZ R136, R4, R136 ;  /* 0x0000008804880221 */ /* 0x000fe40000010000 */
.L_x_25592:
[----:B------:R-:W-:Y:S05]  /*0a40*/  BSYNC B0 ;  /* 0x0000000000007941 */ /* 0x000fea0003800000 */
.L_x_25591:
[----:B------:R-:W-:Y:S01]  /*0a50*/  BSSY B0, `(.L_x_25593) ;  /* 0x0000006000007945 */ /* 0x000fe20003800000 */
[----:B------:R-:W-:Y:S05]  /*0a60*/  @!P6 BRA `(.L_x_25594) ;  /* 0x000000400000e947 */ /* 0x000fea0003800000 */
[----:B-----5:R-:W-:-:S05]  /*0a70*/  HADD2.F32 R137, -RZ, R134.H1_H1 ;  /* 0x30000086ff897230 */ /* 0x020fca0000004100 */
[----:B------:R-:W-:-:S04]  /*0a80*/  FMUL.FTZ R146, R137, c[0x0][0x1ec] ;  /* 0x00007b0089927a20 */ /* 0x000fc80000410000 */
[----:B------:R-:W-:-:S04]  /*0a90*/  FMUL.FTZ R137, R45, R146 ;  /* 0x000000922d897220 */ /* 0x000fc80000410000 */
[----:B------:R-:W-:Y:S02]  /*0aa0*/  @P0 FADD.FTZ R137, R5, R137 ;  /* 0x0000008905890221 */ /* 0x000fe40000010000 */
.L_x_25594:
[----:B------:R-:W-:Y:S05]  /*0ab0*/  BSYNC B0 ;  /* 0x0000000000007941 */ /* 0x000fea0003800000 */
.L_x_25593:
[----:B------:R-:W-:Y:S01]  /*0ac0*/  BSSY B0, `(.L_x_25595) ;  /* 0x0000006000007945 */ /* 0x000fe20003800000 */
[----:B------:R-:W-:Y:S05]  /*0ad0*/  @!P6 BRA `(.L_x_25596) ;  /* 0x000000400000e947 */ /* 0x000fea0003800000 */
[----:B-----5:R-:W-:-:S05]  /*0ae0*/  HADD2.F32 R138, -RZ, R135.H0_H0 ;  /* 0x20000087ff8a7230 */ /* 0x020fca0000004100 */
[----:B------:R-:W-:-:S04]  /*0af0*/  FMUL.FTZ R147, R138, c[0x0][0x1ec] ;  /* 0x00007b008a937a20 */ /* 0x000fc80000410000 */
[----:B------:R-:W-:-:S04]  /*0b00*/  FMUL.FTZ R138, R46, R147 ;  /* 0x000000932e8a7220 */ /* 0x000fc80000410000 */
[----:B------:R-:W-:Y:S02]  /*0b10*/  @P0 FADD.FTZ R138, R6, R138 ;  /* 0x0000008a068a0221 */ /* 0x000fe40000010000 */
.L_x_25596:
[----:B------:R-:W-:Y:S05]  /*0b20*/  BSYNC B0 ;  /* 0x0000000000007941 */ /* 0x000fea0003800000 */
.L_x_25595:
[----:B------:R-:W-:Y:S01]  /*0b30*/  BSSY B0, `(.L_x_25597) ;  /* 0x0000006000007945 */ /* 0x000fe20003800000 */
[----:B------:R-:W-:Y:S05]  /*0b40*/  @!P6 BRA `(.L_x_25598) ;  /* 0x000000400000e947 */ /* 0x000fea0003800000 */
[----:B-----5:R-:W-:-:S05]  /*0b50*/  HADD2.F32 R139, -RZ, R135.H1_H1 ;  /* 0x30000087ff8b7230 */ /* 0x020fca0000004100 */
[----:B------:R-:W-:-:S04]  /*0b60*/  FMUL.FTZ R146, R139, c[0x0][0x1ec] ;  /* 0x00007b008b927a20 */ /* 0x000fc80000410000 */
[----:B------:R-:W-:-:S04]  /*0b70*/  FMUL.FTZ R139, R47, R146 ;  /* 0x000000922f8b7220 */ /* 0x000fc80000410000 */
[----:B------:R-:W-:Y:S02]  /*0b80*/  @P0 FADD.FTZ R139, R7, R139 ;  /* 0x0000008b078b0221 */ /* 0x000fe40000010000 */
.L_x_25598:
[----:B------:R-:W-:Y:S05]  /*0b90*/  BSYNC B0 ;  /* 0x0000000000007941 */ /* 0x000fea0003800000 */
.L_x_25597:
        /* <DEDUP_REMOVED lines=39> */
[----:B------:R-:W-:-:S04]  /*0e10*/  FMUL.FTZ R148, R40, R155 ;  /* 0x0000009b28947220 */ /* 0x000fc80000410000 */
[----:B------:R-:W-:Y:S02]  /*0e20*/  @P0 FADD.FTZ R148, R8, R148 ;  /* 0x0000009408940221 */ /* 0x000fe40000010000 */
.L_x_25600:
[----:B------:R-:W-:Y:S05]  /*0e30*/  BSYNC B0 ;  /* 0x0000000000007941 */ /* 0x000fea0003800000 */
.L_x_25599:
[----:B------:R-:W-:Y:S01]  /*0e40*/  BSSY B0, `(.L_x_25601) ;  /* 0x0000006000007945 */ /* 0x000fe20003800000 */
[----:B------:R-:W-:Y:S05]  /*0e50*/  @!P6 BRA `(.L_x_25602) ;  /* 0x000000400000e947 */ /* 0x000fea0003800000 */
[----:B-----5:R-:W-:-:S05]  /*0e60*/  HADD2.F32 R149, -RZ, R132.H1_H1 ;  /* 0x30000084ff957230 */ /* 0x020fca0000004100 */
[----:B------:R-:W-:-:S04]  /*0e70*/  FMUL.FTZ R154, R149, c[0x0][0x1ec] ;  /* 0x00007b00959a7a20 */ /* 0x000fc80000410000 */
[----:B------:R-:W-:-:S04]  /*0e80*/  FMUL.FTZ R149, R41, R154 ;  /* 0x0000009a29957220 */ /* 0x000fc80000410000 */
[----:B------:R-:W-:Y:S02]  /*0e90*/  @P0 FADD.FTZ R149, R9, R149 ;  /* 0x0000009509950221 */ /* 0x000fe40000010000 */
.L_x_25602:
[----:B------:R-:W-:Y:S05]  /*0ea0*/  BSYNC B0 ;  /* 0x0000000000007941 */ /* 0x000fea0003800000 */
.L_x_25601:
[----:B------:R-:W-:Y:S01]  /*0eb0*/  BSSY B0, `(.L_x_25603) ;  /* 0x0000006000007945 */ /* 0x000fe20003800000 */
[----:B------:R-:W-:Y:S05]  /*0ec0*/  @!P6 BRA `(.L_x_25604) ;  /* 0x000000400000e947 */ /* 0x000fea0003800000 */
[----:B-----5:R-:W-:-:S05]  /*0ed0*/  HADD2.F32 R150, -RZ, R133.H0_H0 ;  /* 0x20000085ff967230 */ /* 0x020fca0000004100 */
[----:B------:R-:W-:-:S04]  /*0ee0*/  FMUL.FTZ R155, R150, c[0x0][0x1ec] ;  /* 0x00007b00969b7a20 */ /* 0x000fc80000410000 */
[----:B------:R-:W-:-:S04]  /*0ef0*/  FMUL.FTZ R150, R42, R155 ;  /* 0x0000009b2a967220 */ /* 0x000fc80000410000 */
[----:B------:R-:W-:Y:S02]  /*0f00*/  @P0 FADD.FTZ R150, R10, R150 ;  /* 0x000000960a960221 */ /* 0x000fe40000010000 */
.L_x_25604:
[----:B------:R-:W-:Y:S05]  /*0f10*/  BSYNC B0 ;  /* 0x0000000000007941 */ /* 0x000fea0003800000 */
.L_x_25603:
[----:B------:R-:W-:Y:S01]  /*0f20*/  BSSY B0, `(.L_x_25605) ;  /* 0x0000006000007945 */ /* 0x000fe20003800000 */
[----:B------:R-:W-:Y:S05]  /*0f30*/  @!P6 BRA `(.L_x_25606) ;  /* 0x000000400000e947 */ /* 0x000fea0003800000 */
[----:B-----5:R-:W-:-:S05]  /*0f40*/  HADD2.F32 R151, -RZ, R133.H1_H1 ;  /* 0x30000085ff977230 */ /* 0x020fca0000004100 */
[----:B------:R-:W-:-:S04]  /*0f50*/  FMUL.FTZ R154, R151, c[0x0][0x1ec] ;  /* 0x00007b00979a7a20 */ /* 0x000fc80000410000 */
[----:B------:R-:W-:-:S04]  /*0f60*/  FMUL.FTZ R151, R43, R154 ;  /* 0x0000009a2b977220 */ /* 0x000fc80000410000 */
[----:B------:R-:W-:Y:S02]  /*0f70*/  @P0 FADD.FTZ R151, R11, R151 ;  /* 0x000000970b970221 */ /* 0x000fe40000010000 */
.L_x_25606:
[----:B------:R-:W-:Y:S05]  /*0f80*/  BSYNC B0 ;  /* 0x0000000000007941 */ /* 0x000fea0003800000 */
.L_x_25605:
[----:B------:R-:W-:Y:S01]  /*0f90*/  BSSY B0, `(.L_x_25607) ;  /* 0x0000006000007945 */ /* 0x000fe20003800000 */
[----:B------:R-:W-:Y:S05]  /*0fa0*/  @!P6 BRA `(.L_x_25608) ;  /* 0x000000400000e947 */ /* 0x000fea0003800000 */
[----:B-----5:R-:W-:-:S05]  /*0fb0*/  HADD2.F32 R144, -RZ, R134.H0_H0 ;  /* 0x20000086ff907230 */ /* 0x020fca0000004100 */
[----:B------:R-:W-:-:S04]  /*0fc0*/  FMUL.FTZ R155, R144, c[0x0][0x1ec] ;  /* 0x00007b00909b7a20 */ /* 0x000fc80000410000 */
[----:B------:R-:W-:-:S04]  /*0fd0*/  FMUL.FTZ R144, R36, R155 ;  /* 0x0000009b24907220 */ /* 0x000fc80000410000 */
[----:B------:R-:W-:Y:S02]  /*0fe0*/  @P0 FADD.FTZ R144, R4, R144 ;  /* 0x0000009004900221 */ /* 0x000fe40000010000 */
.L_x_25608:
[----:B------:R-:W-:Y:S05]  /*0ff0*/  BSYNC B0 ;  /* 0x0000000000007941 */ /* 0x000fea0003800000 */
.L_x_25607:
[----:B------:R-:W-:Y:S01]  /*1000*/  BSSY B0, `(.L_x_25609) ;  /* 0x0000006000007945 */ /* 0x000fe20003800000 */
[----:B------:R-:W-:Y:S05]  /*1010*/  @!P6 BRA `(.L_x_25610) ;  /* 0x000000400000e947 */ /* 0x000fea0003800000 */
[----:B-----5:R-:W-:-:S05]  /*1020*/  HADD2.F32 R145, -RZ, R134.H1_H1 ;  /* 0x30000086ff917230 */ /* 0x020fca0000004100 */
[----:B------:R-:W-:-:S04]  /*1030*/  FMUL.FTZ R154, R145, c[0x0][0x1ec] ;  /* 0x00007b00919a7a20 */ /* 0x000fc80000410000 */
[----:B------:R-:W-:-:S04]  /*1040*/  FMUL.FTZ R145, R37, R154 ;  /* 0x0000009a25917220 */ /* 0x000fc80000410000 */
[----:B------:R-:W-:Y:S02]  /*1050*/  @P0 FADD.FTZ R145, R5, R145 ;  /* 0x0000009105910221 */ /* 0x000fe40000010000 */
.L_x_25610:
[----:B------:R-:W-:Y:S05]  /*1060*/  BSYNC B0 ;  /* 0x0000000000007941 */ /* 0x000fea0003800000 */
.L_x_25609:
[----:B------:R-:W-:Y:S01]  /*1070*/  BSSY B0, `(.L_x_25611) ;  /* 0x0000006000007945 */ /* 0x000fe20003800000 */
[----:B------:R-:W-:Y:S05]  /*1080*/  @!P6 BRA `(.L_x_25612) ;  /* 0x000000400000e947 */ /* 0x000fea0003800000 */
[----:B-----5:R-:W-:-:S05]  /*1090*/  HADD2.F32 R146, -RZ, R135.H0_H0 ;  /* 0x20000087ff927230 */ /* 0x020fca0000004100 */
[----:B------:R-:W-:-:S04]  /*10a0*/  FMUL.FTZ R155, R146, c[0x0][0x1ec] ;  /* 0x00007b00929b7a20 */ /* 0x000fc80000410000 */
[----:B------:R-:W-:-:S04]  /*10b0*/  FMUL.FTZ R146, R38, R155 ;  /* 0x0000009b26927220 */ /* 0x000fc80000410000 */
[----:B------:R-:W-:Y:S02]  /*10c0*/  @P0 FADD.FTZ R146, R6, R146 ;  /* 0x0000009206920221 */ /* 0x000fe40000010000 */
.L_x_25612:
[----:B------:R-:W-:Y:S05]  /*10d0*/  BSYNC B0 ;  /* 0x0000000000007941 */ /* 0x000fea0003800000 */
.L_x_25611:
[----:B------:R-:W-:Y:S01]  /*10e0*/  BSSY B0, `(.L_x_25613) ;  /* 0x0000006000007945 */ /* 0x000fe20003800000 */
[----:B------:R-:W-:Y:S05]  /*10f0*/  @!P6 BRA `(.L_x_25614) ;  /* 0x000000400000e947 */ /* 0x000fea0003800000 */
[----:B-----5:R-:W-:-:S05]  /*1100*/  HADD2.F32 R147, -RZ, R135.H1_H1 ;  /* 0x30000087ff937230 */ /* 0x020fca0000004100 */
[----:B------:R-:W-:-:S04]  /*1110*/  FMUL.FTZ R154, R147, c[0x0][0x1ec] ;  /* 0x00007b00939a7a20 */ /* 0x000fc80000410000 */
[----:B------:R-:W-:-:S04]  /*1120*/  FMUL.FTZ R147, R39, R154 ;  /* 0x0000009a27937220 */ /* 0x000fc80000410000 */
[----:B------:R-:W-:Y:S02]  /*1130*/  @P0 FADD.FTZ R147, R7, R147 ;  /* 0x0000009307930221 */ /* 0x000fe40000010000 */
.L_x_25614:
[----:B------:R-:W-:Y:S05]  /*1140*/  BSYNC B0 ;  /* 0x0000000000007941 */ /* 0x000fea0003800000 */
.L_x_25613:
        /* <DEDUP_REMOVED lines=41> */
.L_x_25616:
[----:B------:R-:W-:Y:S05]  /*13e0*/  BSYNC B0 ;  /* 0x0000000000007941 */ /* 0x000fea0003800000 */
.L_x_25615:
[----:B------:R-:W-:Y:S01]  /*13f0*/  BSSY B0, `(.L_x_25617) ;  /* 0x0000006000007945 */ /* 0x000fe20003800000 */
[----:B------:R-:W-:Y:S05]  /*1400*/  @!P6 BRA `(.L_x_25618) ;  /* 0x000000400000e947 */ /* 0x000fea0003800000 */
[----:B-----5:R-:W-:-:S05]  /*1410*/  HADD2.F32 R157, -RZ, R132.H1_H1 ;  /* 0x30000084ff9d7230 */ /* 0x020fca0000004100 */
[----:B------:R-:W-:-:S04]  /*1420*/  FMUL.FTZ R160, R157, c[0x0][0x1ec] ;  /* 0x00007b009da07a20 */ /* 0x000fc80000410000 */
[----:B------:R-:W-:-:S04]  /*1430*/  FMUL.FTZ R157, R33, R160 ;  /* 0x000000a0219d7220 */ /* 0x000fc80000410000 */
[----:B------:R-:W-:Y:S02]  /*1440*/  @P0 FADD.FTZ R157, R9, R157 ;  /* 0x0000009d099d0221 */ /* 0x000fe40000010000 */
.L_x_25618:
[----:B------:R-:W-:Y:S05]  /*1450*/  BSYNC B0 ;  /* 0x0000000000007941 */ /* 0x000fea0003800000 */
.L_x_25617:
[----:B------:R-:W-:Y:S01]  /*1460*/  BSSY B0, `(.L_x_25619) ;  /* 0x0000006000007945 */ /* 0x000fe20003800000 */
[----:B------:R-:W-:Y:S05]  /*1470*/  @!P6 BRA `(.L_x_25620) ;  /* 0x000000400000e947 */ /* 0x000fea0003800000 */
[----:B-----5:R-:W-:-:S05]  /*1480*/  HADD2.F32 R158, -RZ, R133.H0_H0 ;  /* 0x20000085ff9e7230 */ /* 0x020fca0000004100 */
[----:B------:R-:W-:-:S04]  /*1490*/  FMUL.FTZ R167, R158, c[0x0][0x1ec] ;  /* 0x00007b009ea77a20 */ /* 0x000fc80000410000 */
[----:B------:R-:W-:-:S04]  /*14a0*/  FMUL.FTZ R158, R34, R167 ;  /* 0x000000a7229e7220 */ /* 0x000fc80000410000 */
[----:B------:R-:W-:Y:S02]  /*14b0*/  @P0 FADD.FTZ R158, R10, R158 ;  /* 0x0000009e0a9e0221 */ /* 0x000fe40000010000 */
.L_x_25620:
[----:B------:R-:W-:Y:S05]  /*14c0*/  BSYNC B0 ;  /* 0x0000000000007941 */ /* 0x000fea0003800000 */
.L_x_25619:
[----:B------:R-:W-:Y:S01]  /*14d0*/  BSSY B0, `(.L_x_25621) ;  /* 0x0000006000007945 */ /* 0x000fe20003800000 */
[----:B------:R-:W-:Y:S05]  /*14e0*/  @!P6 BRA `(.L_x_25622) ;  /* 0x000000400000e947 */ /* 0x000fea0003800000 */
[----:B-----5:R-:W-:-:S05]  /*14f0*/  HADD2.F32 R159, -RZ, R133.H1_H1 ;  /* 0x30000085ff9f7230 */ /* 0x020fca0000004100 */
[----:B------:R-:W-:-:S04]  /*1500*/  FMUL.FTZ R160, R159, c[0x0][0x1ec] ;  /* 0x00007b009fa07a20 */ /* 0x000fc80000410000 */
[----:B------:R-:W-:-:S04]  /*1510*/  FMUL.FTZ R159, R35, R160 ;  /* 0x000000a0239f7220 */ /* 0x000fc80000410000 */
[----:B------:R-:W-:Y:S02]  /*1520*/  @P0 FADD.FTZ R159, R11, R159 ;  /* 0x0000009f0b9f0221 */ /* 0x000fe40000010000 */
.L_x_25622:
[----:B------:R-:W-:Y:S05]  /*1530*/  BSYNC B0 ;  /* 0x0000000000007941 */ /* 0x000fea0003800000 */
.L_x_25621:
[----:B------:R-:W-:Y:S01]  /*1540*/  BSSY B0, `(.L_x_25623) ;  /* 0x0000006000007945 */ /* 0x000fe20003800000 */
[----:B------:R-:W-:Y:S05]  /*1550*/  @!P6 BRA `(.L_x_25624) ;  /* 0x000000400000e947 */ /* 0x000fea0003800000 */
[----:B-----5:R-:W-:-:S05]  /*1560*/  HADD2.F32 R152, -RZ, R134.H0_H0 ;  /* 0x20000086ff987230 */ /* 0x020fca0000004100 */
[----:B------:R-:W-:-:S04]  /*1570*/  FMUL.FTZ R167, R152, c[0x0][0x1ec] ;  /* 0x00007b0098a77a20 */ /* 0x000fc80000410000 */
[----:B------:R-:W-:-:S04]  /*1580*/  FMUL.FTZ R152, R28, R167 ;  /* 0x000000a71c987220 */ /* 0x000fc80000410000 */
[----:B------:R-:W-:Y:S02]  /*1590*/  @P0 FADD.FTZ R152, R4, R152 ;  /* 0x0000009804980221 */ /* 0x000fe40000010000 */
.L_x_25624:
[----:B------:R-:W-:Y:S05]  /*15a0*/  BSYNC B0 ;  /* 0x0000000000007941 */ /* 0x000fea0003800000 */
.L_x_25623:
[----:B------:R-:W-:Y:S01]  /*15b0*/  BSSY B0, `(.L_x_25625) ;  /* 0x0000006000007945 */ /* 0x000fe20003800000 */
[----:B------:R-:W-:Y:S05]  /*15c0*/  @!P6 BRA `(.L_x_25626) ;  /* 0x000000400000e947 */ /* 0x000fea0003800000 */
[----:B-----5:R-:W-:-:S05]  /*15d0*/  HADD2.F32 R153, -RZ, R134.H1_H1 ;  /* 0x30000086ff997230 */ /* 0x020fca0000004100 */
[----:B------:R-:W-:-:S04]  /*15e0*/  FMUL.FTZ R160, R153, c[0x0][0x1ec] ;  /* 0x00007b0099a07a20 */ /* 0x000fc80000410000 */
[----:B------:R-:W-:-:S04]  /*15f0*/  FMUL.FTZ R153, R29, R160 ;  /* 0x000000a01d997220 */ /* 0x000fc80000410000 */
[----:B------:R-:W-:Y:S02]  /*1600*/  @P0 FADD.FTZ R153, R5, R153 ;  /* 0x0000009905990221 */ /* 0x000fe40000010000 */
.L_x_25626:
[----:B------:R-:W-:Y:S05]  /*1610*/  BSYNC B0 ;  /* 0x0000000000007941 */ /* 0x000fea0003800000 */
.L_x_25625:
[----:B------:R-:W-:Y:S01]  /*1620*/  BSSY B0, `(.L_x_25627) ;  /* 0x0000006000007945 */ /* 0x000fe20003800000 */
[----:B------:R-:W-:Y:S05]  /*1630*/  @!P6 BRA `(.L_x_25628) ;  /* 0x000000400000e947 */ /* 0x000fea0003800000 */
[----:B-----5:R-:W-:-:S05]  /*1640*/  HADD2.F32 R154, -RZ, R135.H0_H0 ;  /* 0x20000087ff9a7230 */ /* 0x020fca0000004100 */
[----:B------:R-:W-:-:S04]  /*1650*/  FMUL.FTZ R167, R154, c[0x0][0x1ec] ;  /* 0x00007b009aa77a20 */ /* 0x000fc80000410000 */
[----:B------:R-:W-:-:S04]  /*1660*/  FMUL.FTZ R154, R30, R167 ;  /* 0x000000a71e9a7220 */ /* 0x000fc80000410000 */
[----:B------:R-:W-:Y:S02]  /*1670*/  @P0 FADD.FTZ R154, R6, R154 ;  /* 0x0000009a069a0221 */ /* 0x000fe40000010000 */
.L_x_25628:
[----:B------:R-:W-:Y:S05]  /*1680*/  BSYNC B0 ;  /* 0x0000000000007941 */ /* 0x000fea0003800000 */
.L_x_25627:
[----:B------:R-:W-:Y:S01]  /*1690*/  BSSY B0, `(.L_x_25629) ;  /* 0x0000006000007945 */ /* 0x000fe20003800000 */
[----:B------:R-:W-:Y:S05]  /*16a0*/  @!P6 BRA `(.L_x_25630) ;  /* 0x000000400000e947 */ /* 0x000fea0003800000 */
[----:B-----5:R-:W-:-:S05]  /*16b0*/  HADD2.F32 R155, -RZ, R135.H1_H1 ;  /* 0x30000087ff9b7230 */ /* 0x020fca0000004100 */
[----:B------:R-:W-:-:S04]  /*16c0*/  FMUL.FTZ R160, R155, c[0x0][0x1ec] ;  /* 0x00007b009ba07a20 */ /* 0x000fc80000410000 */
[----:B------:R-:W-:-:S04]  /*16d0*/  FMUL.FTZ R155, R31, R160 ;  /* 0x000000a01f9b7220 */ /* 0x000fc80000410000 */
[----:B------:R-:W-:Y:S02]  /*16e0*/  @P0 FADD.FTZ R155, R7, R155 ;  /* 0x0000009b079b0221 */ /* 0x000fe40000010000 */
.L_x_25630:
[----:B------:R-:W-:Y:S05]  /*16f0*/  BSYNC B0 ;  /* 0x0000000000007941 */ /* 0x000fea0003800000 */
.L_x_25629:
        /* <DEDUP_REMOVED lines=41> */
.L_x_25632:
[----:B------:R-:W-:Y:S05]  /*1990*/  BSYNC B0 ;  /* 0x0000000000007941 */ /* 0x000fea0003800000 */
.L_x_25631:
[----:B------:R-:W-:Y:S01]  /*19a0*/  BSSY B0, `(.L_x_25633) ;  /* 0x0000006000007945 */ /* 0x000fe20003800000 */
[----:B------:R-:W-:Y:S05]  /*19b0*/  @!P6 BRA `(.L_x_25634) ;  /* 0x000000400000e947 */ /* 0x000fea0003800000 */
[----:B-----5:R-:W-:-:S05]  /*19c0*/  HADD2.F32 R165, -RZ, R132.H1_H1 ;  /* 0x30000084ffa57230 */ /* 0x020fca0000004100 */
[----:B------:R-:W-:-:S04]  /*19d0*/  FMUL.FTZ R178, R165, c[0x0][0x1ec] ;  /* 0x00007b00a5b27a20 */ /* 0x000fc80000410000 */
[----:B------:R-:W-:-:S04]  /*19e0*/  FMUL.FTZ R165, R25, R178 ;  /* 0x000000b219a57220 */ /* 0x000fc80000410000 */
[----:B------:R-:W-:Y:S02]  /*19f0*/  @P0 FADD.FTZ R165, R9, R165 ;  /* 0x000000a509a50221 */ /* 0x000fe40000010000 */
.L_x_25634:
[----:B------:R-:W-:Y:S05]  /*1a00*/  BSYNC B0 ;  /* 0x0000000000007941 */ /* 0x000fea0003800000 */
.L_x_25633:
[----:B------:R-:W-:Y:S01]  /*1a10*/  BSSY B0, `(.L_x_25635) ;  /* 0x0000006000007945 */ /* 0x000fe20003800000 */
[----:B------:R-:W-:Y:S05]  /*1a20*/  @!P6 BRA `(.L_x_25636) ;  /* 0x000000400000e947 */ /* 0x000fea0003800000 */
[----:B-----5:R-:W-:-:S05]  /*1a30*/  HADD2.F32 R166, -RZ, R133.H0_H0 ;  /* 0x20000085ffa67230 */ /* 0x020fca0000004100 */
[----:B------:R-:W-:-:S04]  /*1a40*/  FMUL.FTZ R179, R166, c[0x0][0x1ec] ;  /* 0x00007b00a6b37a20 */ /* 0x000fc80000410000 */
[----:B------:R-:W-:-:S04]  /*1a50*/  FMUL.FTZ R166, R26, R179 ;  /* 0x000000b31aa67220 */ /* 0x000fc80000410000 */
[----:B------:R-:W-:Y:S02]  /*1a60*/  @P0 FADD.FTZ R166, R10, R166 ;  /* 0x000000a60aa60221 */ /* 0x000fe40000010000 */
.L_x_25636:
[----:B------:R-:W-:Y:S05]  /*1a70*/  BSYNC B0 ;  /* 0x0000000000007941 */ /* 0x000fea0003800000 */
.L_x_25635:
[----:B------:R-:W-:Y:S01]  /*1a80*/  BSSY B0, `(.L_x_25637) ;  /* 0x0000006000007945 */ /* 0x000fe20003800000 */
[----:B------:R-:W-:Y:S05]  /*1a90*/  @!P6 BRA `(.L_x_25638) ;  /* 0x000000400000e947 */ /* 0x000fea0003800000 */
[----:B-----5:R-:W-:-:S05]  /*1aa0*/  HADD2.F32 R167, -RZ, R133.H1_H1 ;  /* 0x30000085ffa77230 */ /* 0x020fca0000004100 */
[----:B------:R-:W-:-:S04]  /*1ab0*/  FMUL.FTZ R178, R167, c[0x0][0x1ec] ;  /* 0x00007b00a7b27a20 */ /* 0x000fc80000410000 */
[----:B------:R-:W-:-:S04]  /*1ac0*/  FMUL.FTZ R167, R27, R178 ;  /* 0x000000b21ba77220 */ /* 0x000fc80000410000 */
[----:B------:R-:W-:Y:S02]  /*1ad0*/  @P0 FADD.FTZ R167, R11, R167 ;  /* 0x000000a70ba70221 */ /* 0x000fe40000010000 */
.L_x_25638:
[----:B------:R-:W-:Y:S05]  /*1ae0*/  BSYNC B0 ;  /* 0x0000000000007941 */ /* 0x000fea0003800000 */
.L_x_25637:
[----:B------:R-:W-:Y:S01]  /*1af0*/  BSSY B0, `(.L_x_25639) ;  /* 0x0000006000007945 */ /* 0x000fe20003800000 */
[----:B------:R-:W-:Y:S05]  /*1b00*/  @!P6 BRA `(.L_x_25640) ;  /* 0x000000400000e947 */ /* 0x000fea0003800000 */
[----:B-----5:R-:W-:-:S05]  /*1b10*/  HADD2.F32 R160, -RZ, R134.H0_H0 ;  /* 0x20000086ffa07230 */ /* 0x020fca0000004100 */
[----:B------:R-:W-:-:S04]  /*1b20*/  FMUL.FTZ R179, R160, c[0x0][0x1ec] ;  /* 0x00007b00a0b37a20 */ /* 0x000fc80000410000 */
[----:B------:R-:W-:-:S04]  /*1b30*/  FMUL.FTZ R160, R20, R179 ;  /* 0x000000b314a07220 */ /* 0x000fc80000410000 */
[----:B------:R-:W-:Y:S02]  /*1b40*/  @P0 FADD.FTZ R160, R4, R160 ;  /* 0x000000a004a00221 */ /* 0x000fe40000010000 */
.L_x_25640:
[----:B------:R-:W-:Y:S05]  /*1b50*/  BSYNC B0 ;  /* 0x0000000000007941 */ /* 0x000fea0003800000 */
.L_x_25639:
[----:B------:R-:W-:Y:S01]  /*1b60*/  BSSY B0, `(.L_x_25641) ;  /* 0x0000006000007945 */ /* 0x000fe20003800000 */
[----:B------:R-:W-:Y:S05]  /*1b70*/  @!P6 BRA `(.L_x_25642) ;  /* 0x000000400000e947 */ /* 0x000fea0003800000 */
[----:B-----5:R-:W-:-:S05]  /*1b80*/  HADD2.F32 R161, -RZ, R134.H1_H1 ;  /* 0x30000086ffa17230 */ /* 0x020fca0000004100 */
[----:B------:R-:W-:-:S04]  /*1b90*/  FMUL.FTZ R178, R161, c[0x0][0x1ec] ;  /* 0x00007b00a1b27a20 */ /* 0x000fc80000410000 */
[----:B------:R-:W-:-:S04]  /*1ba0*/  FMUL.FTZ R161, R21, R178 ;  /* 0x000000b215a17220 */ /* 0x000fc80000410000 */
[----:B------:R-:W-:Y:S02]  /*1bb0*/  @P0 FADD.FTZ R161, R5, R161 ;  /* 0x000000a105a10221 */ /* 0x000fe40000010000 */
.L_x_25642:
[----:B------:R-:W-:Y:S05]  /*1bc0*/  BSYNC B0 ;  /* 0x0000000000007941 */ /* 0x000fea0003800000 */
.L_x_25641:
[----:B------:R-:W-:Y:S01]  /*1bd0*/  BSSY B0, `(.L_x_25643) ;  /* 0x0000006000007945 */ /* 0x000fe20003800000 */
[----:B------:R-:W-:Y:S05]  /*1be0*/  @!P6 BRA `(.L_x_25644) ;  /* 0x000000400000e947 */ /* 0x000fea0003800000 */
[----:B-----5:R-:W-:-:S05]  /*1bf0*/  HADD2.F32 R162, -RZ, R135.H0_H0 ;  /* 0x20000087ffa27230 */ /* 0x020fca0000004100 */
[----:B------:R-:W-:-:S04]  /*1c00*/  FMUL.FTZ R179, R162, c[0x0][0x1ec] ;  /* 0x00007b00a2b37a20 */ /* 0x000fc80000410000 */
[----:B------:R-:W-:-:S04]  /*1c10*/  FMUL.FTZ R162, R22, R179 ;  /* 0x000000b316a27220 */ /* 0x000fc80000410000 */
[----:B------:R-:W-:Y:S02]  /*1c20*/  @P0 FADD.FTZ R162, R6, R162 ;  /* 0x000000a206a20221 */ /* 0x000fe40000010000 */
.L_x_25644:
[----:B------:R-:W-:Y:S05]  /*1c30*/  BSYNC B0 ;  /* 0x0000000000007941 */ /* 0x000fea0003800000 */
.L_x_25643:
[----:B------:R-:W-:Y:S01]  /*1c40*/  BSSY B0, `(.L_x_25645) ;  /* 0x0000006000007945 */ /* 0x000fe20003800000 */
[----:B------:R-:W-:Y:S05]  /*1c50*/  @!P6 BRA `(.L_x_25646) ;  /* 0x000000400000e947 */ /* 0x000fea0003800000 */
[----:B-----5:R-:W-:-:S05]  /*1c60*/  HADD2.F32 R163, -RZ, R135.H1_H1 ;  /* 0x30000087ffa37230 */ /* 0x020fca0000004100 */
[----:B------:R-:W-:-:S04]  /*1c70*/  FMUL.FTZ R178, R163, c[0x0][0x1ec] ;  /* 0x00007b00a3b27a20 */ /* 0x000fc80000410000 */
[----:B------:R-:W-:-:S04]  /*1c80*/  FMUL.FTZ R163, R23, R178 ;  /* 0x000000b217a37220 */ /* 0x000fc80000410000 */
[----:B------:R-:W-:Y:S02]  /*1c90*/  @P0 FADD.FTZ R163, R7, R163 ;  /* 0x000000a307a30221 */ /* 0x000fe40000010000 */
.L_x_25646:
[----:B------:R-:W-:Y:S05]  /*1ca0*/  BSYNC B0 ;  /* 0x0000000000007941 */ /* 0x000fea0003800000 */
.L_x_25645:
        /* <DEDUP_REMOVED lines=34> */
[----:B-----5:R-:W-:-:S05]  /*1ed0*/  HADD2.F32 R175, -RZ, R132.H0_H0 ;  /* 0x20000084ffaf7230 */ /* 0x020fca0000004100 */
[----:B------:R-:W-:-:S04]  /*1ee0*/  FMUL.FTZ R175, R175, c[0x0][0x1ec] ;  /* 0x00007b00afaf7a20 */ /* 0x000fc80000410000 */
[----:B------:R-:W-:-:S04]  /*1ef0*/  FMUL.FTZ R180, R16, R175 ;  /* 0x000000af10b47220 */ /* 0x000fc80000410000 */
[----:B------:R-:W-:Y:S02]  /*1f00*/  @P0 FADD.FTZ R180, R8, R180 ;  /* 0x000000b408b40221 */ /* 0x000fe40000010000 */
.L_x_25648:
[----:B------:R-:W-:Y:S05]  /*1f10*/  BSYNC B0 ;  /* 0x0000000000007941 */ /* 0x000fea0003800000 */
.L_x_25647:
[----:B------:R-:W-:Y:S01]  /*1f20*/  BSSY B0, `(.L_x_25649) ;  /* 0x0000006000007945 */ /* 0x000fe20003800000 */
[----:B------:R-:W-:Y:S05]  /*1f30*/  @!P6 BRA `(.L_x_25650) ;  /* 0x000000400000e947 */ /* 0x000fea0003800000 */
[----:B-----5:R-:W-:-:S05]  /*1f40*/  HADD2.F32 R175, -RZ, R132.H1_H1 ;  /* 0x30000084ffaf7230 */ /* 0x020fca0000004100 */
[----:B------:R-:W-:-:S04]  /*1f50*/  FMUL.FTZ R184, R175, c[0x0][0x1ec] ;  /* 0x00007b00afb87a20 */ /* 0x000fc80000410000 */
[----:B------:R-:W-:-:S04]  /*1f60*/  FMUL.FTZ R181, R17, R184 ;  /* 0x000000b811b57220 */ /* 0x000fc80000410000 */
[----:B------:R-:W-:Y:S02]  /*1f70*/  @P0 FADD.FTZ R181, R9, R181 ;  /* 0x000000b509b50221 */ /* 0x000fe40000010000 */
.L_x_25650:
[----:B------:R-:W-:Y:S05]  /*1f80*/  BSYNC B0 ;  /* 0x0000000000007941 */ /* 0x000fea0003800000 */
.L_x_25649:
[----:B------:R-:W-:Y:S01]  /*1f90*/  BSSY B0, `(.L_x_25651) ;  /* 0x0000006000007945 */ /* 0x000fe20003800000 */
[----:B------:R-:W-:Y:S05]  /*1fa0*/  @!P6 BRA `(.L_x_25652) ;  /* 0x000000400000e947 */ /* 0x000fea0003800000 */
[----:B-----5:R-:W-:-:S05]  /*1fb0*/  HADD2.F32 R175, -RZ, R133.H0_H0 ;  /* 0x20000085ffaf7230 */ /* 0x020fca0000004100 */
[----:B------:R-:W-:-:S04]  /*1fc0*/  FMUL.FTZ R175, R175, c[0x0][0x1ec] ;  /* 0x00007b00afaf7a20 */ /* 0x000fc80000410000 */
[----:B------:R-:W-:-:S04]  /*1fd0*/  FMUL.FTZ R182, R18, R175 ;  /* 0x000000af12b67220 */ /* 0x000fc80000410000 */
[----:B------:R-:W-:Y:S02]  /*1fe0*/  @P0 FADD.FTZ R182, R10, R182 ;  /* 0x000000b60ab60221 */ /* 0x000fe40000010000 */
.L_x_25652:
[----:B------:R-:W-:Y:S05]  /*1ff0*/  BSYNC B0 ;  /* 0x0000000000007941 */ /* 0x000fea0003800000 */
.L_x_25651:
[----:B------:R-:W-:Y:S01]  /*2000*/  BSSY B0, `(.L_x_25653) ;  /* 0x0000006000007945 */ /* 0x000fe20003800000 */
[----:B------:R-:W-:Y:S05]  /*2010*/  @!P6 BRA `(.L_x_25654) ;  /* 0x000000400000e947 */ /* 0x000fea0003800000 */
[----:B-----5:R-:W-:-:S05]  /*2020*/  HADD2.F32 R175, -RZ, R133.H1_H1 ;  /* 0x30000085ffaf7230 */ /* 0x020fca0000004100 */
[----:B------:R-:W-:-:S04]  /*2030*/  FMUL.FTZ R184, R175, c[0x0][0x1ec] ;  /* 0x00007b00afb87a20 */ /* 0x000fc80000410000 */
[----:B------:R-:W-:-:S04]  /*2040*/  FMUL.FTZ R183, R19, R184 ;  /* 0x000000b813b77220 */ /* 0x000fc80000410000 */
[----:B------:R-:W-:Y:S02]  /*2050*/  @P0 FADD.FTZ R183, R11, R183 ;  /* 0x000000b70bb70221 */ /* 0x000fe40000010000 */
.L_x_25654:
[----:B------:R-:W-:Y:S05]  /*2060*/  BSYNC B0 ;  /* 0x0000000000007941 */ /* 0x000fea0003800000 */
.L_x_25653:
[----:B------:R-:W-:Y:S01]  /*2070*/  BSSY B0, `(.L_x_25655) ;  /* 0x0000006000007945 */ /* 0x000fe20003800000 */
[----:B------:R-:W-:Y:S05]  /*2080*/  @!P6 BRA `(.L_x_25656) ;  /* 0x000000400000e947 */ /* 0x000fea0003800000 */
[----:B-----5:R-:W-:-:S05]  /*2090*/  HADD2.F32 R175, -RZ, R134.H0_H0 ;  /* 0x20000086ffaf7230 */ /* 0x020fca0000004100 */
[----:B------:R-:W-:-:S04]  /*20a0*/  FMUL.FTZ R175, R175, c[0x0][0x1ec] ;  /* 0x00007b00afaf7a20 */ /* 0x000fc80000410000 */
[----:B------:R-:W-:-:S04]  /*20b0*/  FMUL.FTZ R176, R12, R175 ;  /* 0x000000af0cb07220 */ /* 0x000fc80000410000 */
[----:B------:R-:W-:Y:S02]  /*20c0*/  @P0 FADD.FTZ R176, R4, R176 ;  /* 0x000000b004b00221 */ /* 0x000fe40000010000 */
.L_x_25656:
[----:B------:R-:W-:Y:S05]  /*20d0*/  BSYNC B0 ;  /* 0x0000000000007941 */ /* 0x000fea0003800000 */
.L_x_25655:
[----:B------:R-:W-:Y:S01]  /*20e0*/  BSSY B0, `(.L_x_25657) ;  /* 0x0000006000007945 */ /* 0x000fe20003800000 */
[----:B------:R-:W-:Y:S05]  /*20f0*/  @!P6 BRA `(.L_x_25658) ;  /* 0x000000400000e947 */ /* 0x000fea0003800000 */
[----:B-----5:R-:W-:-:S05]  /*2100*/  HADD2.F32 R175, -RZ, R134.H1_H1 ;  /* 0x30000086ffaf7230 */ /* 0x020fca0000004100 */
[----:B------:R-:W-:-:S04]  /*2110*/  FMUL.FTZ R184, R175, c[0x0][0x1ec] ;  /* 0x00007b00afb87a20 */ /* 0x000fc80000410000 */
[----:B------:R-:W-:-:S04]  /*2120*/  FMUL.FTZ R177, R13, R184 ;  /* 0x000000b80db17220 */ /* 0x000fc80000410000 */
[----:B------:R-:W-:Y:S02]  /*2130*/  @P0 FADD.FTZ R177, R5, R177 ;  /* 0x000000b105b10221 */ /* 0x000fe40000010000 */
.L_x_25658:
[----:B------:R-:W-:Y:S05]  /*2140*/  BSYNC B0 ;  /* 0x0000000000007941 */ /* 0x000fea0003800000 */
.L_x_25657:
[----:B------:R-:W-:Y:S01]  /*2150*/  BSSY B0, `(.L_x_25659) ;  /* 0x0000006000007945 */ /* 0x000fe20003800000 */
[----:B------:R-:W-:Y:S05]  /*2160*/  @!P6 BRA `(.L_x_25660) ;  /* 0x000000400000e947 */ /* 0x000fea0003800000 */
[----:B-----5:R-:W-:-:S05]  /*2170*/  HADD2.F32 R175, -RZ, R135.H0_H0 ;  /* 0x20000087ffaf7230 */ /* 0x020fca0000004100 */
[----:B------:R-:W-:-:S04]  /*2180*/  FMUL.FTZ R175, R175, c[0x0][0x1ec] ;  /* 0x00007b00afaf7a20 */ /* 0x000fc80000410000 */
[----:B------:R-:W-:-:S04]  /*2190*/  FMUL.FTZ R178, R14, R175 ;  /* 0x000000af0eb27220 */ /* 0x000fc80000410000 */
[----:B------:R-:W-:Y:S02]  /*21a0*/  @P0 FADD.FTZ R178, R6, R178 ;  /* 0x000000b206b20221 */ /* 0x000fe40000010000 */
.L_x_25660:
[----:B------:R-:W-:Y:S05]  /*21b0*/  BSYNC B0 ;  /* 0x0000000000007941 */ /* 0x000fea0003800000 */
.L_x_25659:
[----:B------:R-:W-:Y:S01]  /*21c0*/  BSSY B0, `(.L_x_25661) ;  /* 0x0000006000007945 */ /* 0x000fe20003800000 */
[----:B------:R-:W-:Y:S05]  /*21d0*/  @!P6 BRA `(.L_x_25662) ;  /* 0x000000400000e947 */ /* 0x000fea0003800000 */
[----:B-----5:R-:W-:-:S05]  /*21e0*/  HADD2.F32 R175, -RZ, R135.H1_H1 ;  /* 0x30000087ffaf7230 */ /* 0x020fca0000004100 */
[----:B------:R-:W-:-:S04]  /*21f0*/  FMUL.FTZ R184, R175, c[0x0][0x1ec] ;  /* 0x00007b00afb87a20 */ /* 0x000fc80000410000 */
[----:B------:R-:W-:-:S04]  /*2200*/  FMUL.FTZ R179, R15, R184 ;  /* 0x000000b80fb37220 */ /* 0x000fc80000410000 */
[----:B------:R-:W-:Y:S02]  /*2210*/  @P0 FADD.FTZ R179, R7, R179 ;  /* 0x000000b307b30221 */ /* 0x000fe40000010000 */
.L_x_25662:
[----:B------:R-:W-:Y:S05]  /*2220*/  BSYNC B0 ;  /* 0x0000000000007941 */ /* 0x000fea0003800000 */
.L_x_25661:
        /* <DEDUP_REMOVED lines=48> */
.L_x_25669:
        /* <DEDUP_REMOVED lines=100> */
.L_x_25670:
        /* <DEDUP_REMOVED lines=96> */
[----:B------:R-:W-:Y:S01]  /*3170*/  F2FP.PACK_AB R142, R145, R142 ;  /* 0x0000008e918e723e */ /* 0x000fe200000000ff */
[----:B------:R-:W-:Y:S02]  /*3180*/  FADD.FTZ R203, -R175, R158 ;  /* 0x0000009eafcb7221 */ /* 0x000fe40000010100 */
[----:B------:R-:W-:Y:S02]  /*3190*/  FMUL.FTZ R146, R174, R149 ;  /* 0x00000095ae927220 */ /* 0x000fe40000410000 */
[----:B------:R-:W-:-:S02]  /*31a0*/  FFMA.FTZ R136, R88, R185, R128 ;  /* 0x000000b958887223 */ /* 0x000fc40000010080 */
[----:B------:R-:W-:Y:S02]  /*31b0*/  FFMA.FTZ R141, R89, R138, R129 ;  /* 0x0000008a598d7223 */ /* 0x000fe40000010081 */
[----:B------:R-:W-:Y:S02]  /*31c0*/  FADD.FTZ R193, -R175, R148 ;  /* 0x00000094afc17221 */ /* 0x000fe40000010100 */
[C---:B------:R-:W-:Y:S01]  /*31d0*/  FMUL.FTZ R191, R174.reuse, R191 ;  /* 0x000000bfaebf7220 */ /* 0x040fe20000410000 */
[----:B------:R-:W-:Y:S01]  /*31e0*/  F2FP.PACK_AB R136, R141, R136 ;  /* 0x000000888d88723e */ /* 0x000fe200000000ff */
        /* <DEDUP_REMOVED lines=27> */
[----:B------:R-:W-:Y:S01]  /*33a0*/  F2FP.PACK_AB R139, R144, R139 ;  /* 0x0000008b908b723e */ /* 0x000fe200000000ff */
[----:B------:R-:W-:Y:S01]  /*33b0*/  FADD.FTZ R221, -R175, R176 ;  /* 0x000000b0afdd7221 */ /* 0x000fe20000010100 */
[----:B------:R-:W-:Y:S01]  /*33c0*/  IADD3 R158, R173, 0x80, RZ ;  /* 0x00000080ad9e7810 */ /* 0x000fe20007ffe0ff */
[----:B------:R-:W-:Y:S01]  /*33d0*/  FADD.FTZ R177, -R175, R177 ;  /* 0x000000b1afb17221 */ /* 0x000fe20000010100 */
[----:B------:R-:W-:Y:S01]  /*33e0*/  F2FP.PACK_AB R146, R149, R146 ;  /* 0x000000929592723e */ /* 0x000fe200000000ff */
        /* <DEDUP_REMOVED lines=9> */
[----:B------:R-:W-:-:S02]  /*3480*/  FADD.FTZ R215, -R175, R162 ;  /* 0x000000a2afd77221 */ /* 0x000fc40000010100 */
[----:B------:R-:W-:Y:S01]  /*3490*/  FMUL.FTZ R201, R174, R201 ;  /* 0x000000c9aec97220 */ /* 0x000fe20000410000 */
[----:B------:R-:W-:Y:S01]  /*34a0*/  F2FP.PACK_AB R141, R148, R141 ;  /* 0x0000008d948d723e */ /* 0x000fe200000000ff */
[----:B------:R-:W-:Y:S02]  /*34b0*/  FMUL.FTZ R154, R174, R157 ;  /* 0x0000009dae9a7220 */ /* 0x000fe40000410000 */
[----:B------:R-:W-:Y:S02]  /*34c0*/  FFMA.FTZ R199, R78, R199, R118 ;  /* 0x000000c74ec77223 */ /* 0x000fe40000010076 */
[----:B------:R-:W-:Y:S02]  /*34d0*/  FFMA.FTZ R152, R79, R152, R119 ;  /* 0x000000984f987223 */ /* 0x000fe40000010077 */
[----:B------:R-:W-:Y:S02]  /*34e0*/  FADD.FTZ R223, -R175, R178 ;  /* 0x000000b2afdf7221 */ /* 0x000fe40000010100 */
[----:B------:R-:W-:Y:S01]  /*34f0*/  FMUL.FTZ R193, R174, R193 ;  /* 0x000000c1aec17220 */ /* 0x000fe20000410000 */
[----:B------:R-:W-:Y:S01]  /*3500*/  F2FP.PACK_AB R143, R152, R199 ;  /* 0x000000c7988f723e */ /* 0x000fe200000000ff */
        /* <DEDUP_REMOVED lines=28> */
[----:B------:R-:W-:Y:S02]  /*36d0*/  FFMA.FTZ R150, R60, R213, R100 ;  /* 0x000000d53c967223 */ /* 0x000fe40000010064 */
[----:B------:R-:W-:-:S02]  /*36e0*/  FFMA.FTZ R155, R61, R166, R101 ;  /* 0x000000a63d9b7223 */ /* 0x000fc40000010065 */
[----:B------:R-:W-:Y:S02]  /*36f0*/  FFMA.FTZ R164, R67, R164, R107 ;  /* 0x000000a443a47223 */ /* 0x000fe4000001006b */
[----:B------:R-:W-:Y:S01]  /*3700*/  FFMA.FTZ R153, R65, R162, R105 ;  /* 0x000000a241997223 */ /* 0x000fe20000010069 */
[----:B------:R-:W-:Y:S01]  /*3710*/  F2FP.PACK_AB R150, R155, R150 ;  /* 0x000000969b96723e */ /* 0x000fe200000000ff */
[----:B------:R-:W-:Y:S01]  /*3720*/  FMUL.FTZ R215, R174, R215 ;  /* 0x000000d7aed77220 */ /* 0x000fe20000410000 */
[----:B------:R-:W-:Y:S01]  /*3730*/  F2FP.PACK_AB R149, R164, R211 ;  /* 0x000000d3a495723e */ /* 0x000fe200000000ff */
[C---:B------:R-:W-:Y:S01]  /*3740*/  FMUL.FTZ R176, R174.reuse, R163 ;  /* 0x000000a3aeb07220 */ /* 0x040fe20000410000 */
[----:B------:R-:W-:Y:S01]  /*3750*/  F2FP.PACK_AB R148, R153, R148 ;  /* 0x000000949994723e */ /* 0x000fe200000000ff */
        /* <DEDUP_REMOVED lines=9> */
[----:B------:R-:W-:Y:S01]  /*37f0*/  F2FP.PACK_AB R145, R156, R203 ;  /* 0x000000cb9c91723e */ /* 0x000fe200000000ff */
[----:B------:R-:W-:Y:S02]  /*3800*/  FMUL.FTZ R174, R174, R175 ;  /* 0x000000afaeae7220 */ /* 0x000fe40000410000 */
        /* <DEDUP_REMOVED lines=23> */
.L_x_25666:
[----:B-1----:R-:W-:Y:S05]  /*3980*/  BSYNC B0 ;  /* 0x0000000000007941 */ /* 0x002fea0003800000 */
.L_x_25665:
[----:B------:R-:W-:Y:S02]  /*3990*/  IADD3 R168, R168, c[0x0][0x160], RZ ;  /* 0x00005800a8a87a10 */ /* 0x000fe40007ffe0ff */
[----:B------:R-:W-:-:S02]  /*39a0*/  LOP3.LUT P1, RZ, R170, 0xff, RZ, 0xc0, !PT ;  /* 0x000000ffaaff7812 */ /* 0x000fc4000782c0ff */
[----:B------:R-:W-:Y:S02]  /*39b0*/  ISETP.GE.AND P0, PT, R168, c[0x0][0x164], PT ;  /* 0x00005900a8007a0c */ /* 0x000fe40003f06270 */
[----:B------:R-:W-:-:S11]  /*39c0*/  SEL R170, RZ, 0x1, P1 ;  /* 0x00000001ffaa7807 */ /* 0x000fd60000800000 */
[----:B0----5:R-:W-:Y:S01]  /*39d0*/  @P0 CALL.REL.NOINC `(.L_x_25667) ;  /* 0x0000001000000944 */ /* 0x021fe20003c00000 */
[----:B------:R-:W-:Y:S05]  /*39e0*/  BRA `(.L_x_25668) ;  /* 0xffffcad000007947 */ /* 0x000fea000383ffff */
.L_x_25667:
[----:B------:R-:W-:Y:S05]  /*39f0*/  EXIT ;  /* 0x000000000000794d */ /* 0x000fea0003800000 */
.L_x_25663:
[----:B0-----:R-:W-:Y:S01]  /*3a00*/  HFMA2.MMA R189, -RZ, RZ, 0, 5.9604644775390625e-08 ;  /* 0x00000001ffbd7435 */ /* 0x001fe200000001ff */
[----:B------:R-:W-:Y:S02]  /*3a10*/  MOV R175, 0x1f ;  /* 0x0000001f00af7802 */ /* 0x000fe40000000f00 */
[----:B------:R-:W-:Y:S02]  /*3a20*/  MOV R188, 0xffffffff ;  /* 0xffffffff00bc7802 */ /* 0x000fe40000000f00 */
[----:B------:R-:W-:Y:S02]  /*3a30*/  MOV R186, 0x3a50 ;  /* 0x00003a5000ba7802 */ /* 0x000fe40000000f00 */
[----:B-----5:R-:W-:Y:S05]  /*3a40*/  CALL.REL.NOINC `($__internal_119_$__cuda_sm70_shflsync_bfly_p) ;  /* 0x0000089000007944 */ /* 0x020fea0003c00000 */
[----:B-1----:R-:W-:Y:S01]  /*3a50*/  MOV R174, R189 ;  /* 0x000000bd00ae7202 */ /* 0x002fe20000000f00 */
[----:B0-----:R-:W-:Y:S05]  /*3a60*/  BRA `(.L_x_25669) ;  /* 0xffffeac000007947 */ /* 0x001fea000383ffff */
.L_x_25664:
[----:B------:R-:W-:Y:S01]  /*3a70*/  HFMA2.MMA R189, -RZ, RZ, 0, 1.1920928955078125e-07 ;  /* 0x00000002ffbd7435 */ /* 0x000fe200000001ff */
[----:B------:R-:W-:Y:S02]  /*3a80*/  MOV R175, 0x1f ;  /* 0x0000001f00af7802 */ /* 0x000fe40000000f00 */
[----:B------:R-:W-:Y:S02]  /*3a90*/  MOV R188, 0xffffffff ;  /* 0xffffffff00bc7802 */ /* 0x000fe40000000f00 */
[----:B------:R-:W-:-:S02]  /*3aa0*/  MOV R186, 0x3ac0 ;  /* 0x00003ac000ba7802 */ /* 0x000fc40000000f00 */
[----:B-----5:R-:W-:Y:S05]  /*3ab0*/  CALL.REL.NOINC `($__internal_119_$__cuda_sm70_shflsync_bfly_p) ;  /* 0x0000082000007944 */ /* 0x020fea0003c00000 */
[----:B01----:R-:W-:Y:S01]  /*3ac0*/  FADD.FTZ R190, R190, R189 ;  /* 0x000000bdbebe7221 */ /* 0x003fe20000010000 */
[----:B------:R-:W-:Y:S01]  /*3ad0*/  HFMA2.MMA R189, -RZ, RZ, 0, 2.384185791015625e-07 ;  /* 0x00000004ffbd7435 */ /* 0x000fe200000001ff */
[----:B------:R-:W-:-:S02]  /*3ae0*/  MOV R175, 0x1f ;  /* 0x0000001f00af7802 */ /* 0x000fc40000000f00 */
[----:B------:R-:W-:Y:S02]  /*3af0*/  MOV R188, 0xffffffff ;  /* 0xffffffff00bc7802 */ /* 0x000fe40000000f00 */
[----:B------:R-:W-:Y:S02]  /*3b00*/  MOV R186, 0x3b20 ;  /* 0x00003b2000ba7802 */ /* 0x000fe40000000f00 */
[----:B------:R-:W-:Y:S05]  /*3b10*/  CALL.REL.NOINC `($__internal_119_$__cuda_sm70_shflsync_bfly_p) ;  /* 0x000007c000007944 */ /* 0x000fea0003c00000 */
[----:B01----:R-:W-:Y:S01]  /*3b20*/  FADD.FTZ R190, R190, R189 ;  /* 0x000000bdbebe7221 */ /* 0x003fe20000010000 */
[----:B------:R-:W-:Y:S01]  /*3b30*/  HFMA2.MMA R189, -RZ, RZ, 0, 4.76837158203125e-07 ;  /* 0x00000008ffbd7435 */ /* 0x000fe200000001ff */
[----:B------:R-:W-:Y:S02]  /*3b40*/  MOV R175, 0x1f ;  /* 0x0000001f00af7802 */ /* 0x000fe40000000f00 */
[----:B------:R-:W-:Y:S02]  /*3b50*/  MOV R188, 0xffffffff ;  /* 0xffffffff00bc7802 */ /* 0x000fe40000000f00 */
[----:B------:R-:W-:Y:S02]  /*3b60*/  MOV R186, 0x3b80 ;  /* 0x00003b8000ba7802 */ /* 0x000fe40000000f00 */
[----:B------:R-:W-:Y:S05]  /*3b70*/  CALL.REL.NOINC `($__internal_119_$__cuda_sm70_shflsync_bfly_p) ;  /* 0x0000076000007944 */ /* 0x000fea0003c00000 */
[----:B01----:R-:W-:Y:S01]  /*3b80*/  FADD.FTZ R190, R190, R189 ;  /* 0x000000bdbebe7221 */ /* 0x003fe20000010000 */
[----:B------:R-:W-:Y:S01]  /*3b90*/  HFMA2.MMA R189, -RZ, RZ, 0, 9.5367431640625e-07 ;  /* 0x00000010ffbd7435 */ /* 0x000fe200000001ff */
[----:B------:R-:W-:-:S02]  /*3ba0*/  MOV R175, 0x1f ;  /* 0x0000001f00af7802 */ /* 0x000fc40000000f00 */
[----:B------:R-:W-:Y:S02]  /*3bb0*/  MOV R188, 0xffffffff ;  /* 0xffffffff00bc7802 */ /* 0x000fe40000000f00 */
[----:B------:R-:W-:Y:S02]  /*3bc0*/  MOV R186, 0x3be0 ;  /* 0x00003be000ba7802 */ /* 0x000fe40000000f00 */
[----:B------:R-:W-:Y:S05]  /*3bd0*/  CALL.REL.NOINC `($__internal_119_$__cuda_sm70_shflsync_bfly_p) ;  /* 0x0000070000007944 */ /* 0x000fea0003c00000 */
        /* <DEDUP_REMOVED lines=86> */
[----:B------:R-:W-:Y:S05]  /*4140*/  CALL.REL.NOINC `($__internal_119_$__cuda_sm70_shflsync_bfly_p) ;  /* 0x0000019000007944 */ /* 0x000fea0003c00000 */
[----:B01----:R-:W-:Y:S01]  /*4150*/  FADD.FTZ R190, R190, R189 ;  /* 0x000000bdbebe7221 */ /* 0x003fe20000010000 */
[----:B------:R-:W-:Y:S01]  /*4160*/  HFMA2.MMA R189, -RZ, RZ, 0, 1.1920928955078125e-07 ;  /* 0x00000002ffbd7435 */ /* 0x000fe200000001ff */
[----:B------:R-:W-:Y:S02]  /*4170*/  MOV R175, 0x1f ;  /* 0x0000001f00af7802 */ /* 0x000fe40000000f00 */
[----:B------:R-:W-:Y:S02]  /*4180*/  MOV R188, 0xffffffff ;  /* 0xffffffff00bc7802 */ /* 0x000fe40000000f00 */
[----:B------:R-:W-:Y:S02]  /*4190*/  MOV R186, 0x41b0 ;  /* 0x000041b000ba7802 */ /* 0x000fe40000000f00 */
[----:B------:R-:W-:Y:S05]  /*41a0*/  CALL.REL.NOINC `($__internal_119_$__cuda_sm70_shflsync_bfly_p) ;  /* 0x0000013000007944 */ /* 0x000fea0003c00000 */
        /* <DEDUP_REMOVED lines=18> */
[----:B01----:R-:W-:Y:S05]  /*42d0*/  BRA `(.L_x_25670) ;  /* 0xffffe89000007947 */ /* 0x003fea000383ffff */
        .weak           $__internal_119_$__cuda_sm70_shflsync_bfly_p
        .type           $__internal_119_$__cuda_sm70_shflsync_bfly_p,@function
        .size           $__internal_119_$__cuda_sm70_shflsync_bfly_p,(.L_x_36159 - $__internal_119_$__cuda_sm70_shflsync_bfly_p)
$__internal_119_$__cuda_sm70_shflsync_bfly_p:
[----:B------:R-:W-:Y:S01]  /*42e0*/  HFMA2.MMA R187, -RZ, RZ, 0, 0 ;  /* 0x00000000ffbb7435 */ /* 0x000fe200000001ff */
[----:B------:R-:W-:Y:S04]  /*42f0*/  WARPSYNC R188 ;  /* 0x000000bc00007348 */ /* 0x000fe80003800000 */
[----:B------:R0:W1:Y:S01]  /*4300*/  SHFL.BFLY PT, R189, R190, R189, R175 ;  /* 0x0c0000bdbebd7389 */ /* 0x00006200000e00af */
[----:B------:R-:W-:Y:S05]  /*4310*/  RET.REL.NODEC R186 `(_ZN10layer_norm13ln_fwd_kernelINS_13Kernel_traitsIf6__halffS2_fjLj5120ELj1ELj1ELj4ELj16ENS_18Kernel_traits_baseILj5120EfS2_fS2_fjLj128EEEEELb0ELb1ELb1ELb1EEEvNS_9FwdParamsE) ;  /* 0xffffbce0ba007950 */ /* 0x000fea0003c3ffff */
.L_x_25671:
        /* <DEDUP_REMOVED lines=14> */
.L_x_36159:


//--------------------- .text._ZN10layer_norm13ln_fwd_kernelINS_13Kernel_traitsIf6__halffS2_fjLj5120ELj1ELj1ELj4ELj16ENS_18Kernel_traits_baseILj5120EfS2_fS2_fjLj128EEEEELb1ELb0ELb0ELb0EEEvNS_9FwdParamsE --------------------------
	.section	.text._ZN10layer_norm13ln_fwd_kernelINS_13Kernel_traitsIf6__halffS2_fjLj5120ELj1ELj1ELj4ELj16ENS_18Kernel_traits_baseILj5120EfS2_fS2_fjLj128EEEEELb1ELb0ELb0ELb0EEEvNS_9FwdParamsE,"ax",@progbits
	.sectioninfo	@"SHI_REGISTERS=163"
	.align	128
        .global         _ZN10layer_norm13ln_fwd_kernelINS_13Kernel_traitsIf6__halffS2_fjLj5120ELj1ELj1ELj4ELj16ENS_18Kernel_traits_baseILj5120EfS2_fS2_fjLj128EEEEELb1ELb0ELb0ELb0EEEvNS_9FwdParamsE
        .type           _ZN10layer_norm13ln_fwd_kernelINS_13Kernel_traitsIf6__halffS2_fjLj5120ELj1ELj1ELj4ELj16ENS_18Kernel_traits_baseILj5120EfS2_fS2_fjLj128EEEEELb1ELb0ELb0ELb0EEEvNS_9FwdParamsE,@function
        .size           _ZN10layer_norm13ln_fwd_kernelINS_13Kernel_traitsIf6__halffS2_fjLj5120ELj1ELj1ELj4ELj16ENS_18Kernel_traits_baseILj5120EfS2_fS2_fjLj128EEEEELb1ELb0ELb0ELb0EEEvNS_9FwdParamsE,(.L_x_36160 - _ZN10layer_norm13ln_fwd_kernelINS_13Kernel_traitsIf6__halffS2_fjLj5120ELj1ELj1ELj4ELj16ENS_18Kernel_traits_baseILj5120EfS2_fS2_fjLj128EEEEELb1ELb0ELb0ELb0EEEvNS_9FwdParamsE)
        .other          _ZN10layer_norm13ln_fwd_kernelINS_13Kernel_traitsIf6__halffS2_fjLj5120ELj1ELj1ELj4ELj16ENS_18Kernel_traits_baseILj5120EfS2_fS2_fjLj128EEEEELb1ELb0ELb0ELb0EEEvNS_9FwdParamsE,@"STO_CUDA_ENTRY STV_DEFAULT"
_ZN10layer_norm13ln_fwd_kernelINS_13Kernel_traitsIf6__halffS2_fjLj5120ELj1ELj1ELj4ELj16ENS_18Kernel_traits_baseILj5120EfS2_fS2_fjLj128EEEEELb1ELb0ELb0ELb0EEEvNS_9FwdParamsE:
.text._ZN10layer_norm13ln_fwd_kernelINS_13Kernel_traitsIf6__halffS2_fjLj5120ELj1ELj1ELj4ELj16ENS_18Kernel_traits_baseILj5120EfS2_fS2_fjLj128EEEEELb1ELb0ELb0ELb0EEEvNS_9FwdParamsE:
        /* <DEDUP_REMOVED lines=111> */
.L_x_25673:
[----:B------:R-:W-:Y:S05]  /*06f0*/  BSYNC B0 ;  /* 0x0000000000007941 */ /* 0x000fea0003800000 */
.L_x_25672:
        /* <DEDUP_REMOVED lines=17> */
.L_x_25675:
[----:B------:R-:W-:Y:S05]  /*0810*/  BSYNC B0 ;  /* 0x0000000000007941 */ /* 0x000fea0003800000 */
.L_x_25674:
        /* <DEDUP_REMOVED lines=17> */
.L_x_25677:
[----:B------:R-:W-:Y:S05]  /*0930*/  BSYNC B0 ;  /* 0x0000000000007941 */ /* 0x000fea0003800000 */
.L_x_25676:
        /* <DEDUP_REMOVED lines=17> */
.L_x_25679:
[----:B------:R-:W-:Y:S05]  /*0a50*/  BSYNC B0 ;  /* 0x0000000000007941 */ /* 0x000fea0003800000 */
.L_x_25678:
        /* <DEDUP_REMOVED lines=16> */
.L_x_25681:
[----:B------:R-:W-:Y:S05]  /*0b60*/  BSYNC B0 ;  /* 0x0000000000007941 */ /* 0x000fea0003800000 */
.L_x_25680:
[----:B------:R-:W-:Y:S02]  /*0b70*/  ISETP.GE.AND P0, PT, R148, c[0x0][0x164], PT ;  /* 0x0000590094007a0c */ /* 0x000fe40003f06270 */
[----:B------:R-:W-:Y:S02]  /*0b80*/  LOP3.LUT R95, R95, UR23, R92, 0x96, !PT ;  /* 0x000000175f5f7c12 */ /* 0x000fe4000f8e965c */
        /* <DEDUP_REMOVED lines=10> */
[----:B------:R-:W-:Y:S01]  /*0c30*/  SHF.L.U32 R2, R140, 0x5, RZ ;  /* 0x000000058c027819 */ /* 0x000fe200000006ff */
[----:B------:R-:W-:Y:S01]  /*0c40*/  IMAD.IADD R3, R0, 0x1, -R3 ;  /* 0x0000000100037824 */ /* 0x000fe200078e0a03 */
[----:B------:R-:W-:Y:S01]  /*0c50*/  LOP3.LUT R94, R94, 0x3fffffe0, RZ, 0xc0, !PT ;  /* 0x3fffffe05e5e7812 */ /* 0x000fe200078ec0ff */
[----:B------:R-:W-:Y:S01]  /*0c60*/  IMAD R144, R90, -0x326172a9, RZ ;  /* 0xcd9e8d575a907824 */ /* 0x000fe200078e02ff */
[----:B------:R-:W-:Y:S01]  /*0c70*/  LOP3.LUT R5, R2, 0x3e0, RZ, 0xc0, !PT ;  /* 0x000003e002057812 */ /* 0x000fe200078ec0ff */
[----:B------:R-:W-:Y:S01]  /*0c80*/  IMAD.MOV.U32 R2, RZ, RZ, 0x1 ;  /* 0x00000001ff027424 */ /* 0x000fe200078e00ff */
[----:B------:R-:W-:Y:S01]  /*0c90*/  IMNMX R3, RZ, R3, !PT ;  /* 0x00000003ff037217 */ /* 0x000fe20007800200 */
[----:B------:R-:W-:Y:S01]  /*0ca0*/  IMAD R142, R95, -0x2daee0ad, RZ ;  /* 0xd2511f535f8e7824 */ /* 0x000fe200078e02ff */
[----:B------:R-:W-:Y:S01]  /*0cb0*/  LOP3.LUT R6, R6, UR25, R93, 0x96, !PT ;  /* 0x0000001906067c12 */ /* 0x000fe2000f8e965d */
[----:B------:R-:W-:Y:S01]  /*0cc0*/  IMAD.IADD R5, R0, 0x1, -R5 ;  /* 0x0000000100057824 */ /* 0x000fe200078e0a05 */
[----:B------:R-:W-:Y:S01]  /*0cd0*/  IMNMX R3, R3, 0x20, PT ;  /* 0x0000002003037817 */ /* 0x000fe20003800200 */
[----:B------:R-:W-:Y:S01]  /*0ce0*/  IMAD.HI.U32 R0, R95, -0x2daee0ad, RZ ;  /* 0xd2511f535f007827 */ /* 0x000fe200078e00ff */
[----:B------:R-:W-:-:S02]  /*0cf0*/  LOP3.LUT R4, R4, 0x3, RZ, 0xc0, !PT ;  /* 0x0000000304047812 */ /* 0x000fc400078ec0ff */
[----:B------:R-:W-:Y:S01]  /*0d00*/  IMNMX R5, RZ, R5, !PT ;  /* 0x00000005ff057217 */ /* 0x000fe20007800200 */
[----:B------:R-:W-:-:S03]  /*0d10*/  IMAD.IADD R3, R3, 0x1, R94 ;  /* 0x0000000103037824 */ /* 0x000fc600078e025e */
[----:B------:R-:W-:Y:S01]  /*0d20*/  IMNMX R89, R5, 0x20, PT ;  /* 0x0000002005597817 */ /* 0x000fe20003800200 */
[----:B------:R-:W-:Y:S01]  /*0d30*/  IMAD.SHL.U32 R3, R3, 0x8, RZ ;  /* 0x0000000803037824 */ /* 0x000fe200078e00ff */
[----:B------:R-:W-:-:S03]  /*0d40*/  LOP3.LUT R5, R0, UR26, R91, 0x96, !PT ;  /* 0x0000001a00057c12 */ /* 0x000fc6000f8e965b */
[----:B------:R0:W1:Y:S01]  /*0d50*/  I2F.U32 R143, R3 ;  /* 0x00000003008f7306 */ /* 0x0000620000201000 */
[----:B------:R-:W-:-:S04]  /*0d60*/  IMAD.IADD R89, R94, 0x1, R89 ;  /* 0x000000015e597824 */ /* 0x000fc800078e0259 */
[----:B------:R-:W-:Y:S01]  /*0d70*/  IMAD.SHL.U32 R141, R89, 0x8, RZ ;  /* 0x00000008598d7824 */ /* 0x000fe200078e00ff */
[----:B0-----:R-:W-:Y:S02]  /*0d80*/  HFMA2.MMA R3, -RZ, RZ, 0, 0 ;  /* 0x00000000ff037435 */ /* 0x001fe400000001ff */
[----:B-1----:R-:W0:Y:S08]  /*0d90*/  MUFU.RCP R143, R143 ;  /* 0x0000008f008f7308 */ /* 0x002e300000001000 */
.L_x_25985:
        /* <DEDUP_REMOVED lines=37> */
.L_x_25685:
[----:B-1----:R-:W-:Y:S02]  /*0ff0*/  IMAD.MOV.U32 R97, RZ, RZ, R144 ;  /* 0x000000ffff617224 */ /* 0x002fe400078e0090 */
.L_x_25686:
[----:B------:R-:W-:Y:S05]  /*1000*/  BSYNC B1 ;  /* 0x0000000000017941 */ /* 0x000fea0003800000 */
.L_x_25684:
        /* <DEDUP_REMOVED lines=16> */
.L_x_25690:
[----:B------:R-:W-:Y:S05]  /*1110*/  BSYNC B2 ;  /* 0x0000000000027941 */ /* 0x000fea0003800000 */
.L_x_25689:
        /* <DEDUP_REMOVED lines=44> */
.L_x_25688:
[----:B------:R-:W-:Y:S05]  /*13e0*/  BSYNC B1 ;  /* 0x0000000000017941 */ /* 0x000fea0003800000 */
.L_x_25687:
[----:B------:R-:W1:Y:S01]  /*13f0*/  I2F.U32 R4, R97 ;  /* 0x0000006100047306 */ /* 0x000e620000201000 */
        /* <DEDUP_REMOVED lines=24> */
.L_x_25692:
[----:B------:R-:W-:Y:S02]  /*1580*/  MOV R152, R144 ;  /* 0x0000009000987202 */ /* 0x000fe40000000f00 */
.L_x_25693:
[----:B------:R-:W-:Y:S05]  /*1590*/  BSYNC B1 ;  /* 0x0000000000017941 */ /* 0x000fea0003800000 */
.L_x_25691:
        /* <DEDUP_REMOVED lines=16> */
.L_x_25697:
[----:B------:R-:W-:Y:S05]  /*16a0*/  BSYNC B2 ;  /* 0x0000000000027941 */ /* 0x000fea0003800000 */
.L_x_25696:
        /* <DEDUP_REMOVED lines=44> */
.L_x_25695:
[----:B------:R-:W-:Y:S05]  /*1970*/  BSYNC B1 ;  /* 0x0000000000017941 */ /* 0x000fea0003800000 */
.L_x_25694:
[----:B------:R-:W1:Y:S01]  /*1980*/  I2F.U32 R98, R152 ;  /* 0x0000009800627306 */ /* 0x000e620000201000 */
[----:B------:R-:W-:Y:S01]  /*1990*/  HADD2.F32 R97, -RZ, R100.H1_H1 ;  /* 0x30000064ff617230 */ /* 0x000fe20000004100 */
[----:B------:R-:W-:Y:S01]  /*19a0*/  LOP3.LUT R149, R149, 0xfffffffd, RZ, 0xc0, !PT ;  /* 0xfffffffd95957812 */ /* 0x000fe200078ec0ff */
[----:B------:R-:W-:Y:S01]  /*19b0*/  BSSY B1, `(.L_x_25698) ;  /* 0x0000014000017945 */ /* 0x000fe20003800000 */
[----:B------:R-:W-:-:S02]  /*19c0*/  IADD3 R99, R4, 0x1, RZ ;  /* 0x0000000104637810 */ /* 0x000fc40007ffe0ff */
        /* <DEDUP_REMOVED lines=17> */
.L_x_25699:
[----:B------:R-:W-:Y:S02]  /*1ae0*/  IMAD.MOV.U32 R100, RZ, RZ, R144 ;  /* 0x000000ffff647224 */ /* 0x000fe400078e0090 */
.L_x_25700:
[----:B------:R-:W-:Y:S05]  /*1af0*/  BSYNC B1 ;  /* 0x0000000000017941 */ /* 0x000fea0003800000 */
.L_x_25698:
        /* <DEDUP_REMOVED lines=16> */
.L_x_25704:
[----:B------:R-:W-:Y:S05]  /*1c00*/  BSYNC B2 ;  /* 0x0000000000027941 */ /* 0x000fea0003800000 */
.L_x_25703:
        /* <DEDUP_REMOVED lines=44> */
.L_x_25702:
[----:B------:R-:W-:Y:S05]  /*1ed0*/  BSYNC B1 ;  /* 0x0000000000017941 */ /* 0x000fea0003800000 */
.L_x_25701:
[----:B------:R-:W1:Y:S01]  /*1ee0*/  I2F.U32 R4, R100 ;  /* 0x0000006400047306 */ /* 0x000e620000201000 */
[----:B------:R-:W-:Y:S01]  /*1ef0*/  HADD2.F32 R139, -RZ, R101.H0_H0 ;  /* 0x20000065ff8b7230 */ /* 0x000fe20000004100 */
[----:B------:R-:W-:Y:S01]  /*1f00*/  ISETP.NE.AND P2, PT, R99, 0x1, PT ;  /* 0x000000016300780c */ /* 0x000fe20003f45270 */
[----:B------:R-:W-:Y:S03]  /*1f10*/  BSSY B1, `(.L_x_25705) ;  /* 0x0000012000017945 */ /* 0x000fe60003800000 */
        /* <DEDUP_REMOVED lines=16> */
.L_x_25706:
[----:B------:R-:W-:Y:S02]  /*2020*/  MOV R100, R144 ;  /* 0x0000009000647202 */ /* 0x000fe40000000f00 */
.L_x_25707:
[----:B------:R-:W-:Y:S05]  /*2030*/  BSYNC B1 ;  /* 0x0000000000017941 */ /* 0x000fea0003800000 */
.L_x_25705:
        /* <DEDUP_REMOVED lines=16> */
.L_x_25711:
[----:B------:R-:W-:Y:S05]  /*2140*/  BSYNC B2 ;  /* 0x0000000000027941 */ /* 0x000fea0003800000 */
.L_x_25710:
        /* <DEDUP_REMOVED lines=44> */
.L_x_25709:
[----:B------:R-:W-:Y:S05]  /*2410*/  BSYNC B1 ;  /* 0x0000000000017941 */ /* 0x000fea0003800000 */
.L_x_25708:
[----:B------:R-:W1:Y:S01]  /*2420*/  I2F.U32 R100, R100 ;  /* 0x0000006400647306 */ /* 0x000e620000201000 */
[----:B------:R-:W-:Y:S01]  /*2430*/  HADD2.F32 R101, -RZ, R101.H1_H1 ;  /* 0x30000065ff657230 */ /* 0x000fe20000004100 */
[----:B------:R-:W-:Y:S01]  /*2440*/  ISETP.NE.AND P3, PT, R4, 0x1, PT ;  /* 0x000000010400780c */ /* 0x000fe20003f65270 */
[----:B------:R-:W-:Y:S03]  /*2450*/  BSSY B1, `(.L_x_25712) ;  /* 0x0000012000017945 */ /* 0x000fe60003800000 */
        /* <DEDUP_REMOVED lines=16> */
.L_x_25713:
[----:B------:R-:W-:Y:S02]  /*2560*/  IMAD.MOV.U32 R152, RZ, RZ, R144 ;  /* 0x000000ffff987224 */ /* 0x000fe400078e0090 */
.L_x_25714:
[----:B------:R-:W-:Y:S05]  /*2570*/  BSYNC B1 ;  /* 0x0000000000017941 */ /* 0x000fea0003800000 */
.L_x_25712:
        /* <DEDUP_REMOVED lines=16> */
.L_x_25718:
[----:B------:R-:W-:Y:S05]  /*2680*/  BSYNC B2 ;  /* 0x0000000000027941 */ /* 0x000fea0003800000 */
.L_x_25717:
        /* <DEDUP_REMOVED lines=44> */
.L_x_25716:
[----:B------:R-:W-:Y:S05]  /*2950*/  BSYNC B1 ;  /* 0x0000000000017941 */ /* 0x000fea0003800000 */
.L_x_25715:
        /* <DEDUP_REMOVED lines=20> */
.L_x_25720:
[----:B------:R-:W-:Y:S02]  /*2aa0*/  MOV R154, R144 ;  /* 0x00000090009a7202 */ /* 0x000fe40000000f00 */
.L_x_25721:
[----:B------:R-:W-:Y:S05]  /*2ab0*/  BSYNC B1 ;  /* 0x0000000000017941 */ /* 0x000fea0003800000 */
.L_x_25719:
        /* <DEDUP_REMOVED lines=16> */
.L_x_25725:
[----:B------:R-:W-:Y:S05]  /*2bc0*/  BSYNC B2 ;  /* 0x0000000000027941 */ /* 0x000fea0003800000 */
.L_x_25724:
        /* <DEDUP_REMOVED lines=44> */
.L_x_25723:
[----:B------:R-:W-:Y:S05]  /*2e90*/  BSYNC B1 ;  /* 0x0000000000017941 */ /* 0x000fea0003800000 */
.L_x_25722:
[----:B------:R-:W1:Y:S01]  /*2ea0*/  I2F.U32 R138, R154 ;  /* 0x0000009a008a7306 */ /* 0x000e620000201000 */
[----:B------:R-:W-:Y:S01]  /*2eb0*/  HADD2.F32 R101, -RZ, R102.H1_H1 ;  /* 0x30000066ff657230 */ /* 0x000fe20000004100 */
        /* <DEDUP_REMOVED lines=18> */
.L_x_25727:
[----:B------:R-:W-:Y:S02]  /*2fe0*/  IMAD.MOV.U32 R154, RZ, RZ, R144 ;  /* 0x000000ffff9a7224 */ /* 0x000fe400078e0090 */
.L_x_25728:
[----:B------:R-:W-:Y:S05]  /*2ff0*/  BSYNC B1 ;  /* 0x0000000000017941 */ /* 0x000fea0003800000 */
.L_x_25726:
        /* <DEDUP_REMOVED lines=16> */
.L_x_25732:
[----:B------:R-:W-:Y:S05]  /*3100*/  BSYNC B2 ;  /* 0x0000000000027941 */ /* 0x000fea0003800000 */
.L_x_25731:
        /* <DEDUP_REMOVED lines=44> */
.L_x_25730:
[----:B------:R-:W-:Y:S05]  /*33d0*/  BSYNC B1 ;  /* 0x0000000000017941 */ /* 0x000fea0003800000 */
.L_x_25729:
        /* <DEDUP_REMOVED lines=20> */
.L_x_25734:
[----:B------:R-:W-:Y:S02]  /*3520*/  MOV R154, R144 ;  /* 0x00000090009a7202 */ /* 0x000fe40000000f00 */
.L_x_25735:
[----:B------:R-:W-:Y:S05]  /*3530*/  BSYNC B1 ;  /* 0x0000000000017941 */ /* 0x000fea0003800000 */
.L_x_25733:
        /* <DEDUP_REMOVED lines=18> */
.L_x_25739:
[----:B------:R-:W-:Y:S05]  /*3660*/  BSYNC B2 ;  /* 0x0000000000027941 */ /* 0x000fea0003800000 */
.L_x_25738:
        /* <DEDUP_REMOVED lines=44> */
.L_x_25737:
[----:B------:R-:W-:Y:S05]  /*3930*/  BSYNC B1 ;  /* 0x0000000000017941 */ /* 0x000fea0003800000 */
.L_x_25736:
[----:B------:R-:W1:Y:S01]  /*3940*/  I2F.U32 R138, R154 ;  /* 0x0000009a008a7306 */ /* 0x000e620000201000 */
[----:B------:R-:W-:Y:S01]  /*3950*/  SEL R152, RZ, 0x1, P2 ;  /* 0x00000001ff987807 */ /* 0x000fe20001000000 */
[----:B------:R-:W-:Y:S01]  /*3960*/  HADD2.F32 R103, -RZ, R103.H1_H1 ;  /* 0x30000067ff677230 */ /* 0x000fe20000004100 */
[----:B------:R-:W-:Y:S02]  /*3970*/  SEL R156, RZ, 0x10000, P5 ;  /* 0x00010000ff9c7807 */ /* 0x000fe40002800000 */
[----:B------:R-:W-:Y:S01]  /*3980*/  LOP3.LUT P5, RZ, R149, 0x2, RZ, 0xc0, !PT ;  /* 0x0000000295ff7812 */ /* 0x000fe200078ac0ff */
[----:B------:R-:W-:Y:S01]  /*3990*/  IMAD.WIDE.U32 R152, R152, 0x1000000, RZ ;  /* 0x0100000098987825 */ /* 0x000fe200078e00ff */
[----:B------:R-:W-:-:S02]  /*39a0*/  SEL R139, RZ, 0x100, P4 ;  /* 0x00000100ff8b7807 */ /* 0x000fc40002000000 */
[----:B------:R-:W-:Y:S01]  /*39b0*/  SEL R150, RZ, 0x1, P1 ;  /* 0x00000001ff967807 */ /* 0x000fe20000800000 */
[----:B------:R-:W-:Y:S01]  /*39c0*/  FMUL.FTZ R103, R103, R136 ;  /* 0x0000008867677220 */ /* 0x000fe20000410000 */
[----:B------:R-:W-:-:S03]  /*39d0*/  LOP3.LUT P6, RZ, R149, 0x4, RZ, 0xc0, !PT ;  /* 0x0000000495ff7812 */ /* 0x000fc600078cc0ff */
[----:B------:R-:W-:Y:S02]  /*39e0*/  FMUL.FTZ R103, R103, c[0x0][0x1e8] ;  /* 0x00007a0067677a20 */ /* 0x000fe40000410000 */
[----:B-1----:R-:W-:Y:S01]  /*39f0*/  FFMA.FTZ R138, R138, R137, 1.1641532182693481445e-10 ;  /* 0x2f0000008a8a7423 */ /* 0x002fe20000010089 */
        /* <DEDUP_REMOVED lines=22> */
.L_x_25683:
[----:B------:R-:W-:Y:S05]  /*3b60*/  BSYNC B0 ;  /* 0x0000000000007941 */ /* 0x000fea0003800000 */
.L_x_25682:
        /* <DEDUP_REMOVED lines=16> */
[----:B--2---:R-:W-:Y:S02]  /*3c70*/  ISETP.NE.AND P0, PT, R4, 0x2, PT ;  /* 0x000000020400780c */ /* 0x004fe40003f05270 */
[----:B-1----:R-:W-:-:S11]  /*3c80*/  MOV R150, R5 ;  /* 0x0000000500967202 */ /* 0x002fd60000000f00 */
[----:B------:R-:W-:Y:S05]  /*3c90*/  @!P0 BRA `(.L_x_25744) ;  /* 0x0000006000008947 */ /* 0x000fea0003800000 */
[----:B------:R-:W-:Y:S01]  /*3ca0*/  ISETP.NE.AND P0, PT, R4, 0x3, PT ;  /* 0x000000030400780c */ /* 0x000fe20003f05270 */
[----:B------:R-:W-:-:S12]  /*3cb0*/  IMAD.MOV.U32 R150, RZ, RZ, R6 ;  /* 0x000000ffff967224 */ /* 0x000fd800078e0006 */
[----:B------:R-:W-:Y:S05]  /*3cc0*/  @P0 BRA `(.L_x_25744) ;  /* 0x0000003000000947 */ /* 0x000fea0003800000 */
[----:B------:R-:W-:Y:S01]  /*3cd0*/  IMAD.MOV.U32 R150, RZ, RZ, R142 ;  /* 0x000000ffff967224 */ /* 0x000fe200078e008e */
[----:B------:R-:W-:Y:S05]  /*3ce0*/  BRA `(.L_x_25744) ;  /* 0x0000001000007947 */ /* 0x000fea0003800000 */
.L_x_25743:
[----:B-12---:R-:W-:Y:S02]  /*3cf0*/  IMAD.MOV.U32 R150, RZ, RZ, R144 ;  /* 0x000000ffff967224 */ /* 0x006fe400078e0090 */
.L_x_25744:
[----:B------:R-:W-:Y:S05]  /*3d00*/  BSYNC B1 ;  /* 0x0000000000017941 */ /* 0x000fea0003800000 */
.L_x_25742:
        /* <DEDUP_REMOVED lines=16> */
.L_x_25748:
[----:B------:R-:W-:Y:S05]  /*3e10*/  BSYNC B2 ;  /* 0x0000000000027941 */ /* 0x000fea0003800000 */
.L_x_25747:
        /* <DEDUP_REMOVED lines=44> */
.L_x_25746:
[----:B------:R-:W-:Y:S05]  /*40e0*/  BSYNC B1 ;  /* 0x0000000000017941 */ /* 0x000fea0003800000 */
.L_x_25745:
[----:B------:R-:W1:Y:S01]  /*40f0*/  I2F.U32 R105, R150 ;  /* 0x0000009600697306 */ /* 0x000e620000201000 */
        /* <DEDUP_REMOVED lines=24> */
.L_x_25750:
[----:B------:R-:W-:Y:S02]  /*4280*/  IMAD.MOV.U32 R152, RZ, RZ, R144 ;  /* 0x000000ffff987224 */ /* 0x000fe400078e0090 */
.L_x_25751:
[----:B------:R-:W-:Y:S05]  /*4290*/  BSYNC B1 ;  /* 0x0000000000017941 */ /* 0x000fea0003800000 */
.L_x_25749:
        /* <DEDUP_REMOVED lines=16> */
.L_x_25755:
[----:B------:R-:W-:Y:S05]  /*43a0*/  BSYNC B2 ;  /* 0x0000000000027941 */ /* 0x000fea0003800000 */
.L_x_25754:
        /* <DEDUP_REMOVED lines=44> */
.L_x_25753:
[----:B------:R-:W-:Y:S05]  /*4670*/  BSYNC B1 ;  /* 0x0000000000017941 */ /* 0x000fea0003800000 */
.L_x_25752:
[----:B------:R-:W1:Y:S01]  /*4680*/  I2F.U32 R105, R152 ;  /* 0x0000009800697306 */ /* 0x000e620000201000 */
[----:B------:R-:W-:Y:S01]  /*4690*/  HADD2.F32 R107, -RZ, R108.H1_H1 ;  /* 0x3000006cff6b7230 */ /* 0x000fe20000004100 */
[----:B------:R-:W-:Y:S01]  /*46a0*/  LOP3.LUT R149, R149, 0xfffffffd, RZ, 0xc0, !PT ;  /* 0xfffffffd95957812 */ /* 0x000fe200078ec0ff */
[----:B------:R-:W-:Y:S03]  /*46b0*/  BSSY B1, `(.L_x_25756) ;  /* 0x0000014000017945 */ /* 0x000fe60003800000 */
        /* <DEDUP_REMOVED lines=18> */
.L_x_25757:
[----:B------:R-:W-:Y:S02]  /*47e0*/  MOV R108, R144 ;  /* 0x00000090006c7202 */ /* 0x000fe40000000f00 */
.L_x_25758:
[----:B------:R-:W-:Y:S05]  /*47f0*/  BSYNC B1 ;  /* 0x0000000000017941 */ /* 0x000fea0003800000 */
.L_x_25756:
        /* <DEDUP_REMOVED lines=16> */
.L_x_25762:
[----:B------:R-:W-:Y:S05]  /*4900*/  BSYNC B2 ;  /* 0x0000000000027941 */ /* 0x000fea0003800000 */
.L_x_25761:
        /* <DEDUP_REMOVED lines=44> */
.L_x_25760:
[----:B------:R-:W-:Y:S05]  /*4bd0*/  BSYNC B1 ;  /* 0x0000000000017941 */ /* 0x000fea0003800000 */
.L_x_25759:
        /* <DEDUP_REMOVED lines=20> */
.L_x_25764:
[----:B------:R-:W-:Y:S02]  /*4d20*/  IMAD.MOV.U32 R108, RZ, RZ, R144 ;  /* 0x000000ffff6c7224 */ /* 0x000fe400078e0090 */
.L_x_25765:
[----:B------:R-:W-:Y:S05]  /*4d30*/  BSYNC B1 ;  /* 0x0000000000017941 */ /* 0x000fea0003800000 */
.L_x_25763:
        /* <DEDUP_REMOVED lines=16> */
.L_x_25769:
[----:B------:R-:W-:Y:S05]  /*4e40*/  BSYNC B2 ;  /* 0x0000000000027941 */ /* 0x000fea0003800000 */
.L_x_25768:
        /* <DEDUP_REMOVED lines=44> */
.L_x_25767:
[----:B------:R-:W-:Y:S05]  /*5110*/  BSYNC B1 ;  /* 0x0000000000017941 */ /* 0x000fea0003800000 */
.L_x_25766:
        /* <DEDUP_REMOVED lines=20> */
.L_x_25771:
[----:B------:R-:W-:Y:S02]  /*5260*/  MOV R152, R144 ;  /* 0x0000009000987202 */ /* 0x000fe40000000f00 */
.L_x_25772:
[----:B------:R-:W-:Y:S05]  /*5270*/  BSYNC B1 ;  /* 0x0000000000017941 */ /* 0x000fea0003800000 */
.L_x_25770:
        /* <DEDUP_REMOVED lines=16> */
.L_x_25776:
[----:B------:R-:W-:Y:S05]  /*5380*/  BSYNC B2 ;  /* 0x0000000000027941 */ /* 0x000fea0003800000 */
.L_x_25775:
        /* <DEDUP_REMOVED lines=44> */
.L_x_25774:
[----:B------:R-:W-:Y:S05]  /*5650*/  BSYNC B1 ;  /* 0x0000000000017941 */ /* 0x000fea0003800000 */
.L_x_25773:
        /* <DEDUP_REMOVED lines=20> */
.L_x_25778:
[----:B------:R-:W-:Y:S02]  /*57a0*/  IMAD.MOV.U32 R155, RZ, RZ, R144 ;  /* 0x000000ffff9b7224 */ /* 0x000fe400078e0090 */
.L_x_25779:
[----:B------:R-:W-:Y:S05]  /*57b0*/  BSYNC B1 ;  /* 0x0000000000017941 */ /* 0x000fea0003800000 */
.L_x_25777:
        /* <DEDUP_REMOVED lines=16> */
.L_x_25783:
[----:B------:R-:W-:Y:S05]  /*58c0*/  BSYNC B2 ;  /* 0x0000000000027941 */ /* 0x000fea0003800000 */
.L_x_25782:
        /* <DEDUP_REMOVED lines=44> */
.L_x_25781:
[----:B------:R-:W-:Y:S05]  /*5b90*/  BSYNC B1 ;  /* 0x0000000000017941 */ /* 0x000fea0003800000 */
.L_x_25780:
        /* <DEDUP_REMOVED lines=20> */
.L_x_25785:
[----:B------:R-:W-:Y:S02]  /*5ce0*/  MOV R155, R144 ;  /* 0x00000090009b7202 */ /* 0x000fe40000000f00 */
.L_x_25786:
[----:B------:R-:W-:Y:S05]  /*5cf0*/  BSYNC B1 ;  /* 0x0000000000017941 */ /* 0x000fea0003800000 */
.L_x_25784:
        /* <DEDUP_REMOVED lines=16> */
.L_x_25790:
[----:B------:R-:W-:Y:S05]  /*5e00*/  BSYNC B2 ;  /* 0x0000000000027941 */ /* 0x000fea0003800000 */
.L_x_25789:
        /* <DEDUP_REMOVED lines=44> */
.L_x_25788:
[----:B------:R-:W-:Y:S05]  /*60d0*/  BSYNC B1 ;  /* 0x0000000000017941 */ /* 0x000fea0003800000 */
.L_x_25787:
        /* <DEDUP_REMOVED lines=20> */
.L_x_25792:
[----:B------:R-:W-:Y:S02]  /*6220*/  IMAD.MOV.U32 R155, RZ, RZ, R144 ;  /* 0x000000ffff9b7224 */ /* 0x000fe400078e0090 */
.L_x_25793:
[----:B------:R-:W-:Y:S05]  /*6230*/  BSYNC B1 ;  /* 0x0000000000017941 */ /* 0x000fea0003800000 */
.L_x_25791:
        /* <DEDUP_REMOVED lines=18> */
.L_x_25797:
[----:B------:R-:W-:Y:S05]  /*6360*/  BSYNC B2 ;  /* 0x0000000000027941 */ /* 0x000fea0003800000 */
.L_x_25796:
        /* <DEDUP_REMOVED lines=44> */
.L_x_25795:
[----:B------:R-:W-:Y:S05]  /*6630*/  BSYNC B1 ;  /* 0x0000000000017941 */ /* 0x000fea0003800000 */
.L_x_25794:
[----:B------:R-:W1:Y:S01]  /*6640*/  I2F.U32 R139, R155 ;  /* 0x0000009b008b7306 */ /* 0x000e620000201000 */
        /* <DEDUP_REMOVED lines=33> */
.L_x_25741:
[----:B------:R-:W-:Y:S05]  /*6860*/  BSYNC B0 ;  /* 0x0000000000007941 */ /* 0x000fea0003800000 */
.L_x_25740:
        /* <DEDUP_REMOVED lines=24> */
.L_x_25801:
[----:B-12---:R-:W-:Y:S02]  /*69f0*/  IMAD.MOV.U32 R150, RZ, RZ, R144 ;  /* 0x000000ffff967224 */ /* 0x006fe400078e0090 */
.L_x_25802:
[----:B------:R-:W-:Y:S05]  /*6a00*/  BSYNC B1 ;  /* 0x0000000000017941 */ /* 0x000fea0003800000 */
.L_x_25800:
        /* <DEDUP_REMOVED lines=16> */
.L_x_25806:
[----:B------:R-:W-:Y:S05]  /*6b10*/  BSYNC B2 ;  /* 0x0000000000027941 */ /* 0x000fea0003800000 */
.L_x_25805:
        /* <DEDUP_REMOVED lines=44> */
.L_x_25804:
[----:B------:R-:W-:Y:S05]  /*6de0*/  BSYNC B1 ;  /* 0x0000000000017941 */ /* 0x000fea0003800000 */
.L_x_25803:
[----:B------:R-:W1:Y:S01]  /*6df0*/  I2F.U32 R113, R150 ;  /* 0x0000009600717306 */ /* 0x000e620000201000 */
        /* <DEDUP_REMOVED lines=24> */
.L_x_25808:
[----:B------:R-:W-:Y:S02]  /*6f80*/  MOV R152, R144 ;  /* 0x0000009000987202 */ /* 0x000fe40000000f00 */
.L_x_25809:
[----:B------:R-:W-:Y:S05]  /*6f90*/  BSYNC B1 ;  /* 0x0000000000017941 */ /* 0x000fea0003800000 */
.L_x_25807:
        /* <DEDUP_REMOVED lines=16> */
.L_x_25813:
[----:B------:R-:W-:Y:S05]  /*70a0*/  BSYNC B2 ;  /* 0x0000000000027941 */ /* 0x000fea0003800000 */
.L_x_25812:
        /* <DEDUP_REMOVED lines=44> */
.L_x_25811:
[----:B------:R-:W-:Y:S05]  /*7370*/  BSYNC B1 ;  /* 0x0000000000017941 */ /* 0x000fea0003800000 */
.L_x_25810:
        /* <DEDUP_REMOVED lines=22> */
.L_x_25815:
[----:B------:R-:W-:Y:S02]  /*74e0*/  IMAD.MOV.U32 R116, RZ, RZ, R144 ;  /* 0x000000ffff747224 */ /* 0x000fe400078e0090 */
.L_x_25816:
[----:B------:R-:W-:Y:S05]  /*74f0*/  BSYNC B1 ;  /* 0x0000000000017941 */ /* 0x000fea0003800000 */
.L_x_25814:
        /* <DEDUP_REMOVED lines=16> */
.L_x_25820:
[----:B------:R-:W-:Y:S05]  /*7600*/  BSYNC B2 ;  /* 0x0000000000027941 */ /* 0x000fea0003800000 */
.L_x_25819:
        /* <DEDUP_REMOVED lines=44> */
.L_x_25818:
[----:B------:R-:W-:Y:S05]  /*78d0*/  BSYNC B1 ;  /* 0x0000000000017941 */ /* 0x000fea0003800000 */
.L_x_25817:
        /* <DEDUP_REMOVED lines=20> */
.L_x_25822:
[----:B------:R-:W-:Y:S02]  /*7a20*/  MOV R116, R144 ;  /* 0x0000009000747202 */ /* 0x000fe40000000f00 */
.L_x_25823:
[----:B------:R-:W-:Y:S05]  /*7a30*/  BSYNC B1 ;  /* 0x0000000000017941 */ /* 0x000fea0003800000 */
.L_x_25821:
        /* <DEDUP_REMOVED lines=16> */
.L_x_25827:
[----:B------:R-:W-:Y:S05]  /*7b40*/  BSYNC B2 ;  /* 0x0000000000027941 */ /* 0x000fea0003800000 */
.L_x_25826:
        /* <DEDUP_REMOVED lines=44> */
.L_x_25825:
[----:B------:R-:W-:Y:S05]  /*7e10*/  BSYNC B1 ;  /* 0x0000000000017941 */ /* 0x000fea0003800000 */
.L_x_25824:
        /* <DEDUP_REMOVED lines=20> */
.L_x_25829:
[----:B------:R-:W-:Y:S02]  /*7f60*/  IMAD.MOV.U32 R152, RZ, RZ, R144 ;  /* 0x000000ffff987224 */ /* 0x000fe400078e0090 */
.L_x_25830:
[----:B------:R-:W-:Y:S05]  /*7f70*/  BSYNC B1 ;  /* 0x0000000000017941 */ /* 0x000fea0003800000 */
.L_x_25828:
        /* <DEDUP_REMOVED lines=16> */
.L_x_25834:
[----:B------:R-:W-:Y:S05]  /*8080*/  BSYNC B2 ;  /* 0x0000000000027941 */ /* 0x000fea0003800000 */
.L_x_25833:
        /* <DEDUP_REMOVED lines=44> */
.L_x_25832:
[----:B------:R-:W-:Y:S05]  /*8350*/  BSYNC B1 ;  /* 0x0000000000017941 */ /* 0x000fea0003800000 */
.L_x_25831:
        /* <DEDUP_REMOVED lines=20> */
.L_x_25836:
[----:B------:R-:W-:Y:S02]  /*84a0*/  MOV R155, R144 ;  /* 0x00000090009b7202 */ /* 0x000fe40000000f00 */
.L_x_25837:
[----:B------:R-:W-:Y:S05]  /*84b0*/  BSYNC B1 ;  /* 0x0000000000017941 */ /* 0x000fea0003800000 */
.L_x_25835:
        /* <DEDUP_REMOVED lines=16> */
.L_x_25841:
[----:B------:R-:W-:Y:S05]  /*85c0*/  BSYNC B2 ;  /* 0x0000000000027941 */ /* 0x000fea0003800000 */
.L_x_25840:
        /* <DEDUP_REMOVED lines=44> */
.L_x_25839:
[----:B------:R-:W-:Y:S05]  /*8890*/  BSYNC B1 ;  /* 0x0000000000017941 */ /* 0x000fea0003800000 */
.L_x_25838:
[----:B------:R-:W1:Y:S01]  /*88a0*/  I2F.U32 R117, R155 ;  /* 0x0000009b00757306 */ /* 0x000e620000201000 */
[----:B------:R-:W-:Y:S01]  /*88b0*/  HADD2.F32 R139, -RZ, R118.H1_H1 ;  /* 0x30000076ff8b7230 */ /* 0x000fe20000004100 */
        /* <DEDUP_REMOVED lines=18> */
.L_x_25843:
[----:B------:R-:W-:Y:S02]  /*89e0*/  IMAD.MOV.U32 R155, RZ, RZ, R144 ;  /* 0x000000ffff9b7224 */ /* 0x000fe400078e0090 */
.L_x_25844:
[----:B------:R-:W-:Y:S05]  /*89f0*/  BSYNC B1 ;  /* 0x0000000000017941 */ /* 0x000fea0003800000 */
.L_x_25842:
        /* <DEDUP_REMOVED lines=16> */
.L_x_25848:
[----:B------:R-:W-:Y:S05]  /*8b00*/  BSYNC B2 ;  /* 0x0000000000027941 */ /* 0x000fea0003800000 */
.L_x_25847:
        /* <DEDUP_REMOVED lines=44> */
.L_x_25846:
[----:B------:R-:W-:Y:S05]  /*8dd0*/  BSYNC B1 ;  /* 0x0000000000017941 */ /* 0x000fea0003800000 */
.L_x_25845:
        /* <DEDUP_REMOVED lines=20> */
.L_x_25850:
[----:B------:R-:W-:Y:S02]  /*8f20*/  MOV R155, R144 ;  /* 0x00000090009b7202 */ /* 0x000fe40000000f00 */
.L_x_25851:
[----:B------:R-:W-:Y:S05]  /*8f30*/  BSYNC B1 ;  /* 0x0000000000017941 */ /* 0x000fea0003800000 */
.L_x_25849:
        /* <DEDUP_REMOVED lines=18> */
.L_x_25855:
[----:B------:R-:W-:Y:S05]  /*9060*/  BSYNC B2 ;  /* 0x0000000000027941 */ /* 0x000fea0003800000 */
.L_x_25854:
        /* <DEDUP_REMOVED lines=44> */
.L_x_25853:
[----:B------:R-:W-:Y:S05]  /*9330*/  BSYNC B1 ;  /* 0x0000000000017941 */ /* 0x000fea0003800000 */
.L_x_25852:
[----:B------:R-:W1:Y:S01]  /*9340*/  I2F.U32 R139, R155 ;  /* 0x0000009b008b7306 */ /* 0x000e620000201000 */
[----:B------:R-:W-:Y:S01]  /*9350*/  SEL R152, RZ, 0x1, P2 ;  /* 0x00000001ff987807 */ /* 0x000fe20001000000 */
[----:B------:R-:W-:Y:S01]  /*9360*/  HADD2.F32 R119, -RZ, R119.H1_H1 ;  /* 0x30000077ff777230 */ /* 0x000fe20000004100 */
[----:B------:R-:W-:Y:S02]  /*9370*/  SEL R156, RZ, 0x10000, P5 ;  /* 0x00010000ff9c7807 */ /* 0x000fe40002800000 */
[----:B------:R-:W-:-:S02]  /*9380*/  SEL R151, RZ, 0x100, P4 ;  /* 0x00000100ff977807 */ /* 0x000fc40002000000 */
[----:B------:R-:W-:Y:S01]  /*9390*/  LOP3.LUT P5, RZ, R149, 0x2, RZ, 0xc0, !PT ;  /* 0x0000000295ff7812 */ /* 0x000fe200078ac0ff */
[----:B------:R-:W-:Y:S01]  /*93a0*/  FMUL.FTZ R119, R119, R136 ;  /* 0x0000008877777220 */ /* 0x000fe20000410000 */
[----:B------:R-:W-:Y:S02]  /*93b0*/  SEL R150, RZ, 0x1, P1 ;  /* 0x00000001ff967807 */ /* 0x000fe40000800000 */
        /* <DEDUP_REMOVED lines=26> */
.L_x_25799:
[----:B------:R-:W-:Y:S05]  /*9560*/  BSYNC B0 ;  /* 0x0000000000007941 */ /* 0x000fea0003800000 */
.L_x_25798:
        /* <DEDUP_REMOVED lines=24> */
.L_x_25859:
[----:B-12---:R-:W-:Y:S02]  /*96f0*/  IMAD.MOV.U32 R150, RZ, RZ, R144 ;  /* 0x000000ffff967224 */ /* 0x006fe400078e0090 */
.L_x_25860:
[----:B------:R-:W-:Y:S05]  /*9700*/  BSYNC B1 ;  /* 0x0000000000017941 */ /* 0x000fea0003800000 */
.L_x_25858:
        /* <DEDUP_REMOVED lines=16> */
.L_x_25864:
[----:B------:R-:W-:Y:S05]  /*9810*/  BSYNC B2 ;  /* 0x0000000000027941 */ /* 0x000fea0003800000 */
.L_x_25863:
        /* <DEDUP_REMOVED lines=44> */
.L_x_25862:
[----:B------:R-:W-:Y:S05]  /*9ae0*/  BSYNC B1 ;  /* 0x0000000000017941 */ /* 0x000fea0003800000 */
.L_x_25861:
        /* <DEDUP_REMOVED lines=25> */
.L_x_25866:
[----:B------:R-:W-:Y:S02]  /*9c80*/  IMAD.MOV.U32 R152, RZ, RZ, R144 ;  /* 0x000000ffff987224 */ /* 0x000fe400078e0090 */
.L_x_25867:
[----:B------:R-:W-:Y:S05]  /*9c90*/  BSYNC B1 ;  /* 0x0000000000017941 */ /* 0x000fea0003800000 */
.L_x_25865:
        /* <DEDUP_REMOVED lines=16> */
.L_x_25871:
[----:B------:R-:W-:Y:S05]  /*9da0*/  BSYNC B2 ;  /* 0x0000000000027941 */ /* 0x000fea0003800000 */
.L_x_25870:
        /* <DEDUP_REMOVED lines=44> */
.L_x_25869:
[----:B------:R-:W-:Y:S05]  /*a070*/  BSYNC B1 ;  /* 0x0000000000017941 */ /* 0x000fea0003800000 */
.L_x_25868:
        /* <DEDUP_REMOVED lines=22> */
.L_x_25873:
[----:B------:R-:W-:Y:S02]  /*a1e0*/  MOV R124, R144 ;  /* 0x00000090007c7202 */ /* 0x000fe40000000f00 */
.L_x_25874:
[----:B------:R-:W-:Y:S05]  /*a1f0*/  BSYNC B1 ;  /* 0x0000000000017941 */ /* 0x000fea0003800000 */
.L_x_25872:
        /* <DEDUP_REMOVED lines=16> */
.L_x_25878:
[----:B------:R-:W-:Y:S05]  /*a300*/  BSYNC B2 ;  /* 0x0000000000027941 */ /* 0x000fea0003800000 */
.L_x_25877:
        /* <DEDUP_REMOVED lines=44> */
.L_x_25876:
[----:B------:R-:W-:Y:S05]  /*a5d0*/  BSYNC B1 ;  /* 0x0000000000017941 */ /* 0x000fea0003800000 */
.L_x_25875:
        /* <DEDUP_REMOVED lines=20> */
.L_x_25880:
[----:B------:R-:W-:Y:S02]  /*a720*/  IMAD.MOV.U32 R124, RZ, RZ, R144 ;  /* 0x000000ffff7c7224 */ /* 0x000fe400078e0090 */
.L_x_25881:
[----:B------:R-:W-:Y:S05]  /*a730*/  BSYNC B1 ;  /* 0x0000000000017941 */ /* 0x000fea0003800000 */
.L_x_25879:
        /* <DEDUP_REMOVED lines=16> */
.L_x_25885:
[----:B------:R-:W-:Y:S05]  /*a840*/  BSYNC B2 ;  /* 0x0000000000027941 */ /* 0x000fea0003800000 */
.L_x_25884:
        /* <DEDUP_REMOVED lines=44> */
.L_x_25883:
[----:B------:R-:W-:Y:S05]  /*ab10*/  BSYNC B1 ;  /* 0x0000000000017941 */ /* 0x000fea0003800000 */
.L_x_25882:
        /* <DEDUP_REMOVED lines=20> */
.L_x_25887:
[----:B------:R-:W-:Y:S02]  /*ac60*/  MOV R152, R144 ;  /* 0x0000009000987202 */ /* 0x000fe40000000f00 */
.L_x_25888:
[----:B------:R-:W-:Y:S05]  /*ac70*/  BSYNC B1 ;  /* 0x0000000000017941 */ /* 0x000fea0003800000 */
.L_x_25886:
        /* <DEDUP_REMOVED lines=16> */
.L_x_25892:
[----:B------:R-:W-:Y:S05]  /*ad80*/  BSYNC B2 ;  /* 0x0000000000027941 */ /* 0x000fea0003800000 */
.L_x_25891:
        /* <DEDUP_REMOVED lines=44> */
.L_x_25890:
[----:B------:R-:W-:Y:S05]  /*b050*/  BSYNC B1 ;  /* 0x0000000000017941 */ /* 0x000fea0003800000 */
.L_x_25889:
        /* <DEDUP_REMOVED lines=20> */
.L_x_25894:
[----:B------:R-:W-:Y:S02]  /*b1a0*/  IMAD.MOV.U32 R155, RZ, RZ, R144 ;  /* 0x000000ffff9b7224 */ /* 0x000fe400078e0090 */
.L_x_25895:
[----:B------:R-:W-:Y:S05]  /*b1b0*/  BSYNC B1 ;  /* 0x0000000000017941 */ /* 0x000fea0003800000 */
.L_x_25893:
        /* <DEDUP_REMOVED lines=16> */
.L_x_25899:
[----:B------:R-:W-:Y:S05]  /*b2c0*/  BSYNC B2 ;  /* 0x0000000000027941 */ /* 0x000fea0003800000 */
.L_x_25898:
        /* <DEDUP_REMOVED lines=44> */
.L_x_25897:
[----:B------:R-:W-:Y:S05]  /*b590*/  BSYNC B1 ;  /* 0x0000000000017941 */ /* 0x000fea0003800000 */
.L_x_25896:
        /* <DEDUP_REMOVED lines=20> */
.L_x_25901:
[----:B------:R-:W-:Y:S02]  /*b6e0*/  MOV R155, R144 ;  /* 0x00000090009b7202 */ /* 0x000fe40000000f00 */
.L_x_25902:
[----:B------:R-:W-:Y:S05]  /*b6f0*/  BSYNC B1 ;  /* 0x0000000000017941 */ /* 0x000fea0003800000 */
.L_x_25900:
        /* <DEDUP_REMOVED lines=16> */
.L_x_25906:
[----:B------:R-:W-:Y:S05]  /*b800*/  BSYNC B2 ;  /* 0x0000000000027941 */ /* 0x000fea0003800000 */
.L_x_25905:
        /* <DEDUP_REMOVED lines=44> */
.L_x_25904:
[----:B------:R-:W-:Y:S05]  /*bad0*/  BSYNC B1 ;  /* 0x0000000000017941 */ /* 0x000fea0003800000 */
.L_x_25903:
        /* <DEDUP_REMOVED lines=20> */
.L_x_25908:
[----:B------:R-:W-:Y:S02]  /*bc20*/  IMAD.MOV.U32 R155, RZ, RZ, R144 ;  /* 0x000000ffff9b7224 */ /* 0x000fe400078e0090 */
.L_x_25909:
[----:B------:R-:W-:Y:S05]  /*bc30*/  BSYNC B1 ;  /* 0x0000000000017941 */ /* 0x000fea0003800000 */
.L_x_25907:
        /* <DEDUP_REMOVED lines=18> */
.L_x_25913:
[----:B------:R-:W-:Y:S05]  /*bd60*/  BSYNC B2 ;  /* 0x0000000000027941 */ /* 0x000fea0003800000 */
.L_x_25912:
        /* <DEDUP_REMOVED lines=44> */
.L_x_25911:
[----:B------:R-:W-:Y:S05]  /*c030*/  BSYNC B1 ;  /* 0x0000000000017941 */ /* 0x000fea0003800000 */
.L_x_25910:
        /* <DEDUP_REMOVED lines=34> */
.L_x_25857:
[----:B------:R-:W-:Y:S05]  /*c260*/  BSYNC B0 ;  /* 0x0000000000007941 */ /* 0x000fea0003800000 */
.L_x_25856:
        /* <DEDUP_REMOVED lines=24> */
.L_x_25917:
[----:B-12---:R-:W-:Y:S02]  /*c3f0*/  MOV R150, R144 ;  /* 0x0000009000967202 */ /* 0x006fe40000000f00 */
.L_x_25918:
[----:B------:R-:W-:Y:S05]  /*c400*/  BSYNC B1 ;  /* 0x0000000000017941 */ /* 0x000fea0003800000 */
.L_x_25916:
        /* <DEDUP_REMOVED lines=16> */
.L_x_25922:
[----:B------:R-:W-:Y:S05]  /*c510*/  BSYNC B2 ;  /* 0x0000000000027941 */ /* 0x000fea0003800000 */
.L_x_25921:
        /* <DEDUP_REMOVED lines=44> */
.L_x_25920:
[----:B------:R-:W-:Y:S05]  /*c7e0*/  BSYNC B1 ;  /* 0x0000000000017941 */ /* 0x000fea0003800000 */
.L_x_25919:
[----:B------:R-:W1:Y:S01]  /*c7f0*/  I2F.U32 R129, R150 ;  /* 0x0000009600817306 */ /* 0x000e620000201000 */
[----:B------:R-:W-:Y:S01]  /*c800*/  IMAD.MOV.U32 R154, RZ, RZ, 0x2f800000 ;  /* 0x2f800000ff9a7424 */ /* 0x000fe200078e00ff */
        /* <DEDUP_REMOVED lines=23> */
.L_x_25924:
[----:B------:R-:W-:Y:S02]  /*c980*/  IMAD.MOV.U32 R152, RZ, RZ, R144 ;  /* 0x000000ffff987224 */ /* 0x000fe400078e0090 */
.L_x_25925:
[----:B------:R-:W-:Y:S05]  /*c990*/  BSYNC B1 ;  /* 0x0000000000017941 */ /* 0x000fea0003800000 */
.L_x_25923:
        /* <DEDUP_REMOVED lines=16> */
.L_x_25929:
[----:B------:R-:W-:Y:S05]  /*caa0*/  BSYNC B2 ;  /* 0x0000000000027941 */ /* 0x000fea0003800000 */
.L_x_25928:
        /* <DEDUP_REMOVED lines=44> */
.L_x_25927:
[----:B------:R-:W-:Y:S05]  /*cd70*/  BSYNC B1 ;  /* 0x0000000000017941 */ /* 0x000fea0003800000 */
.L_x_25926:
        /* <DEDUP_REMOVED lines=22> */
.L_x_25931:
[----:B------:R-:W-:Y:S02]  /*cee0*/  MOV R132, R144 ;  /* 0x0000009000847202 */ /* 0x000fe40000000f00 */
.L_x_25932:
[----:B------:R-:W-:Y:S05]  /*cef0*/  BSYNC B1 ;  /* 0x0000000000017941 */ /* 0x000fea0003800000 */
.L_x_25930:
        /* <DEDUP_REMOVED lines=16> */
.L_x_25936:
[----:B------:R-:W-:Y:S05]  /*d000*/  BSYNC B2 ;  /* 0x0000000000027941 */ /* 0x000fea0003800000 */
.L_x_25935:
        /* <DEDUP_REMOVED lines=44> */
.L_x_25934:
[----:B------:R-:W-:Y:S05]  /*d2d0*/  BSYNC B1 ;  /* 0x0000000000017941 */ /* 0x000fea0003800000 */
.L_x_25933:
        /* <DEDUP_REMOVED lines=20> */
.L_x_25938:
[----:B------:R-:W-:Y:S02]  /*d420*/  IMAD.MOV.U32 R132, RZ, RZ, R144 ;  /* 0x000000ffff847224 */ /* 0x000fe400078e0090 */
.L_x_25939:
[----:B------:R-:W-:Y:S05]  /*d430*/  BSYNC B1 ;  /* 0x0000000000017941 */ /* 0x000fea0003800000 */
.L_x_25937:
        /* <DEDUP_REMOVED lines=16> */
.L_x_25943:
[----:B------:R-:W-:Y:S05]  /*d540*/  BSYNC B2 ;  /* 0x0000000000027941 */ /* 0x000fea0003800000 */
.L_x_25942:
        /* <DEDUP_REMOVED lines=44> */
.L_x_25941:
[----:B------:R-:W-:Y:S05]  /*d810*/  BSYNC B1 ;  /* 0x0000000000017941 */ /* 0x000fea0003800000 */
.L_x_25940:
        /* <DEDUP_REMOVED lines=20> */
.L_x_25945:
[----:B------:R-:W-:Y:S02]  /*d960*/  IMAD.MOV.U32 R152, RZ, RZ, R144 ;  /* 0x000000ffff987224 */ /* 0x000fe400078e0090 */
.L_x_25946:
[----:B------:R-:W-:Y:S05]  /*d970*/  BSYNC B1 ;  /* 0x0000000000017941 */ /* 0x000fea0003800000 */
.L_x_25944:
        /* <DEDUP_REMOVED lines=16> */
.L_x_25950:
[----:B------:R-:W-:Y:S05]  /*da80*/  BSYNC B2 ;  /* 0x0000000000027941 */ /* 0x000fea0003800000 */
.L_x_25949:
        /* <DEDUP_REMOVED lines=44> */
.L_x_25948:
[----:B------:R-:W-:Y:S05]  /*dd50*/  BSYNC B1 ;  /* 0x0000000000017941 */ /* 0x000fea0003800000 */
.L_x_25947:
        /* <DEDUP_REMOVED lines=20> */
.L_x_25952:
[----:B------:R-:W-:Y:S02]  /*dea0*/  MOV R155, R144 ;  /* 0x00000090009b7202 */ /* 0x000fe40000000f00 */
.L_x_25953:
[----:B------:R-:W-:Y:S05]  /*deb0*/  BSYNC B1 ;  /* 0x0000000000017941 */ /* 0x000fea0003800000 */
.L_x_25951:
        /* <DEDUP_REMOVED lines=16> */
.L_x_25957:
[----:B------:R-:W-:Y:S05]  /*dfc0*/  BSYNC B2 ;  /* 0x0000000000027941 */ /* 0x000fea0003800000 */
.L_x_25956:
        /* <DEDUP_REMOVED lines=44> */
.L_x_25955:
[----:B------:R-:W-:Y:S05]  /*e290*/  BSYNC B1 ;  /* 0x0000000000017941 */ /* 0x000fea0003800000 */
.L_x_25954:
        /* <DEDUP_REMOVED lines=20> */
.L_x_25959:
[----:B------:R-:W-:Y:S02]  /*e3e0*/  IMAD.MOV.U32 R155, RZ, RZ, R144 ;  /* 0x000000ffff9b7224 */ /* 0x000fe400078e0090 */
.L_x_25960:
[----:B------:R-:W-:Y:S05]  /*e3f0*/  BSYNC B1 ;  /* 0x0000000000017941 */ /* 0x000fea0003800000 */
.L_x_25958:
        /* <DEDUP_REMOVED lines=16> */
.L_x_25964:
[----:B------:R-:W-:Y:S05]  /*e500*/  BSYNC B2 ;  /* 0x0000000000027941 */ /* 0x000fea0003800000 */
.L_x_25963:
        /* <DEDUP_REMOVED lines=44> */
.L_x_25962:
[----:B------:R-:W-:Y:S05]  /*e7d0*/  BSYNC B1 ;  /* 0x0000000000017941 */ /* 0x000fea0003800000 */
.L_x_25961:
        /* <DEDUP_REMOVED lines=20> */
.L_x_25966:
[----:B------:R-:W-:Y:S02]  /*e920*/  IMAD.MOV.U32 R155, RZ, RZ, R144 ;  /* 0x000000ffff9b7224 */ /* 0x000fe400078e0090 */
.L_x_25967:
[----:B------:R-:W-:Y:S05]  /*e930*/  BSYNC B1 ;  /* 0x0000000000017941 */ /* 0x000fea0003800000 */
.L_x_25965:
        /* <DEDUP_REMOVED lines=18> */
.L_x_25971:
[----:B------:R-:W-:Y:S05]  /*ea60*/  BSYNC B2 ;  /* 0x0000000000027941 */ /* 0x000fea0003800000 */
.L_x_25970:
        /* <DEDUP_REMOVED lines=44> */
.L_x_25969:
[----:B------:R-:W-:Y:S05]  /*ed30*/  BSYNC B1 ;  /* 0x0000000000017941 */ /* 0x000fea0003800000 */
.L_x_25968:
[----:B------:R-:W1:Y:S01]  /*ed40*/  I2F.U32 R139, R155 ;  /* 0x0000009b008b7306 */ /* 0x000e620000201000 */
[----:B------:R-:W-:Y:S01]  /*ed50*/  HADD2.F32 R135, -RZ, R135.H1_H1 ;  /* 0x30000087ff877230 */ /* 0x000fe20000004100 */
[----:B------:R-:W-:Y:S02]  /*ed60*/  SEL R152, RZ, 0x1, P2 ;  /* 0x00000001ff987807 */ /* 0x000fe40001000000 */
[----:B------:R-:W-:-:S02]  /*ed70*/  SEL R156, RZ, 0x10000, P5 ;  /* 0x00010000ff9c7807 */ /* 0x000fc40002800000 */
[----:B------:R-:W-:Y:S01]  /*ed80*/  FMUL.FTZ R135, R135, R136 ;  /* 0x0000008887877220 */ /* 0x000fe20000410000 */
[----:B------:R-:W-:Y:S01]  /*ed90*/  LOP3.LUT P5, RZ, R149, 0x2, RZ, 0xc0, !PT ;  /* 0x0000000295ff7812 */ /* 0x000fe200078ac0ff */
[----:B------:R-:W-:Y:S01]  /*eda0*/  IMAD.WIDE.U32 R152, R152, 0x1000000, RZ ;  /* 0x0100000098987825 */ /* 0x000fe200078e00ff */
[----:B------:R-:W-:Y:S02]  /*edb0*/  SEL R151, RZ, 0x100, P4 ;  /* 0x00000100ff977807 */ /* 0x000fe40002000000 */
        /* <DEDUP_REMOVED lines=25> */
.L_x_25915:
[----:B------:R-:W-:Y:S05]  /*ef50*/  BSYNC B0 ;  /* 0x0000000000007941 */ /* 0x000fea0003800000 */
.L_x_25914:
        /* <DEDUP_REMOVED lines=52> */
.L_x_25986:
        /* <DEDUP_REMOVED lines=102> */
.L_x_25987:
        /* <DEDUP_REMOVED lines=19> */
[----:B------:R-:W-:Y:S01]  /*fa30*/  @!P0 LDS.64 R136, [R152.X8] ;  /* 0x0000000098888984 */ /* 0x000fe20000008a00 */
[----:B------:R-:W-:Y:S01]  /*fa40*/  LOP3.LUT P0, RZ, R139, 0x1f, R140, 0xf8, !PT ;  /* 0x0000001f8bff7812 */ /* 0x000fe2000780f88c */
[----:B0-----:R-:W-:-:S02]  /*fa50*/  IMAD.IADD R157, R155, 0x1, R154 ;  /* 0x000000019b9d7824 */ /* 0x001fc400078e029a */
[----:B------:R-:W-:Y:S10]  /*fa60*/  I2F R155, R155 ;  /* 0x0000009b009b7306 */ /* 0x000ff40000201400 */
[----:B------:R-:W-:Y:S01]  /*fa70*/  @!P0 IMAD.MOV.U32 R139, RZ, RZ, 0x4 ;  /* 0x00000004ff8b8424 */ /* 0x000fe200078e00ff */
[----:B------:R-:W0:Y:S01]  /*fa80*/  SHFL.DOWN PT, R150, R157, 0x1, 0x1f ;  /* 0x08201f009d967f89 */ /* 0x000e2200000e0000 */
[----:B------:R-:W1:Y:S08]  /*fa90*/  I2F R138, R157 ;  /* 0x0000009d008a7306 */ /* 0x000e700000201400 */
[----:B-1----:R-:W1:Y:S01]  /*faa0*/  MUFU.RCP R151, R138 ;  /* 0x0000008a00977308 */ /* 0x002e620000001000 */
[----:B0-----:R-:W-:Y:S01]  /*fab0*/  IMAD.IADD R154, R157, 0x1, R150 ;  /* 0x000000019d9a7824 */ /* 0x001fe200078e0296 */
[----:B------:R-:W0:Y:S04]  /*fac0*/  SHFL.DOWN PT, R153, R136, 0x2, 0x1f ;  /* 0x08401f0088997f89 */ /* 0x000e2800000e0000 */
[----:B------:R-:W2:Y:S02]  /*fad0*/  SHFL.DOWN PT, R152, R137, 0x2, 0x1f ;  /* 0x08401f0089987f89 */ /* 0x000ea400000e0000 */
[----:B------:R-:W3:Y:S08]  /*fae0*/  I2F R154, R154 ;  /* 0x0000009a009a7306 */ /* 0x000ef00000201400 */
[----:B------:R-:W4:Y:S01]  /*faf0*/  I2F R150, R150 ;  /* 0x0000009600967306 */ /* 0x000f220000201400 */
[----:B0-----:R-:W-:-:S02]  /*fb00*/  FMUL.FTZ R159, R153, R155 ;  /* 0x0000009b999f7220 */ /* 0x001fc40000410000 */
[----:B------:R-:W-:Y:S02]  /*fb10*/  FADD.FTZ R153, -R153, R136 ;  /* 0x0000008899997221 */ /* 0x000fe40000010100 */
[----:B------:R-:W-:Y:S02]  /*fb20*/  FFMA.FTZ R158, R156, R136, R159 ;  /* 0x000000889c9e7223 */ /* 0x000fe4000001009f */
[----:B------:R-:W-:Y:S02]  /*fb30*/  FMUL.FTZ R153, R153, R153 ;  /* 0x0000009999997220 */ /* 0x000fe40000410000 */
[----:B--2---:R-:W-:Y:S02]  /*fb40*/  FADD.FTZ R152, R152, R137 ;  /* 0x0000008998987221 */ /* 0x004fe40000010000 */
[----:B------:R-:W-:Y:S02]  /*fb50*/  FMUL.FTZ R156, R153, R156 ;  /* 0x0000009c999c7220 */ /* 0x000fe40000410000 */
[----:B-1----:R-:W-:-:S02]  /*fb60*/  FMUL.FTZ R153, R151, R158 ;  /* 0x0000009e97997220 */ /* 0x002fc40000410000 */
[----:B------:R-:W-:-:S03]  /*fb70*/  FMUL.FTZ R156, R156, R155 ;  /* 0x0000009b9c9c7220 */ /* 0x000fc60000410000 */
[----:B------:R-:W0:Y:S01]  /*fb80*/  SHFL.DOWN PT, R136, R153, 0x1, 0x1f ;  /* 0x08201f0099887f89 */ /* 0x000e2200000e0000 */
[----:B------:R-:W-:Y:S02]  /*fb90*/  FFMA.FTZ R152, R151, R156, R152 ;  /* 0x0000009c97987223 */ /* 0x000fe40000010098 */
[----:B---3--:R-:W1:Y:S03]  /*fba0*/  MUFU.RCP R151, R154 ;  /* 0x0000009a00977308 */ /* 0x008e660000001000 */
[----:B------:R-:W2:Y:S01]  /*fbb0*/  SHFL.DOWN PT, R137, R152, 0x1, 0x1f ;  /* 0x08201f0098897f89 */ /* 0x000ea200000e0000 */
[----:B0-----:R-:W-:Y:S02]  /*fbc0*/  FADD.FTZ R155, R153, -R136 ;  /* 0x80000088999b7221 */ /* 0x001fe40000010000 */
[----:B----4-:R-:W-:Y:S02]  /*fbd0*/  FMUL.FTZ R136, R136, R150 ;  /* 0x0000009688887220 */ /* 0x010fe40000410000 */
[----:B------:R-:W-:-:S02]  /*fbe0*/  FMUL.FTZ R155, R155, R155 ;  /* 0x0000009b9b9b7220 */ /* 0x000fc40000410000 */
[C---:B------:R-:W-:Y:S02]  /*fbf0*/  FFMA.FTZ R136, R138.reuse, R153, R136 ;  /* 0x000000998a887223 */ /* 0x040fe40000010088 */
[----:B------:R-:W-:Y:S02]  /*fc00*/  FMUL.FTZ R155, R138, R155 ;  /* 0x0000009b8a9b7220 */ /* 0x000fe40000410000 */
[----:B-1----:R-:W-:Y:S02]  /*fc10*/  FMUL.FTZ R138, R151, R136 ;  /* 0x00000088978a7220 */ /* 0x002fe40000410000 */
[----:B------:R-:W-:Y:S02]  /*fc20*/  FMUL.FTZ R155, R155, R150 ;  /* 0x000000969b9b7220 */ /* 0x000fe40000410000 */
[----:B--2---:R-:W-:Y:S01]  /*fc30*/  FADD.FTZ R136, R152, R137 ;  /* 0x0000008998887221 */ /* 0x004fe20000010000 */
        /* <DEDUP_REMOVED lines=10> */
[----:B------:R-:W-:Y:S02]  /*fce0*/  FADD.FTZ R150, R137, R150 ;  /* 0x0000009689967221 */ /* 0x000fe40000010000 */
[----:B------:R-:W-:Y:S02]  /*fcf0*/  @!P0 IMAD.MOV.U32 R137, RZ, RZ, 0x4 ;  /* 0x00000004ff898424 */ /* 0x000fe400078e00ff */
        /* <DEDUP_REMOVED lines=36> */
.L_x_25975:
[----:B------:R-:W-:Y:S05]  /*ff40*/  BSYNC B0 ;  /* 0x0000000000007941 */ /* 0x000fea0003800000 */
.L_x_25974:
        /* <DEDUP_REMOVED lines=25> */
[----:B------:R-:W-:Y:S01]  /*100e0*/  F2FP.PACK_AB R138, R139, R138 ;  /* 0x0000008a8b8a723e */ /* 0x000fe200000000ff */
        /* <DEDUP_REMOVED lines=9> */
.L_x_25977:
[----:B------:R-:W-:Y:S05]  /*10180*/  BSYNC B0 ;  /* 0x0000000000007941 */ /* 0x000fea0003800000 */
.L_x_25976:
        /* <DEDUP_REMOVED lines=35> */
.L_x_25979:
[----:B------:R-:W-:Y:S05]  /*103c0*/  BSYNC B0 ;  /* 0x0000000000007941 */ /* 0x000fea0003800000 */
.L_x_25978:
        /* <DEDUP_REMOVED lines=24> */
[----:B------:R-:W-:Y:S01]  /*10550*/  FFMA.FTZ R158, R71, R158, R63 ;  /* 0x0000009e479e7223 */ /* 0x000fe2000001003f */
[----:B------:R-:W-:Y:S01]  /*10560*/  F2FP.PACK_AB R138, R139, R138 ;  /* 0x0000008a8b8a723e */ /* 0x000fe200000000ff */
        /* <DEDUP_REMOVED lines=9> */
.L_x_25981:
[----:B------:R-:W-:Y:S05]  /*10600*/  BSYNC B0 ;  /* 0x0000000000007941 */ /* 0x000fea0003800000 */
.L_x_25980:
        /* <DEDUP_REMOVED lines=28> */
[----:B------:R-:W-:-:S02]  /*107d0*/  FFMA.FTZ R154, R83, R154, R75 ;  /* 0x0000009a539a7223 */ /* 0x000fc4000001004b */
[----:B------:R-:W-:Y:S01]  /*107e0*/  IMAD.MOV.U32 R153, RZ, RZ, 0x10 ;  /* 0x00000010ff997424 */ /* 0x000fe200078e00ff */
[----:B------:R-:W-:Y:S02]  /*107f0*/  F2FP.PACK_AB R139, R152, R139 ;  /* 0x0000008b988b723e */ /* 0x000fe400000000ff */
[----:B------:R-:W-:Y:S01]  /*10800*/  F2FP.PACK_AB R137, R154, R137 ;  /* 0x000000899a89723e */ /* 0x000fe200000000ff */
[----:B------:R-:W-:-:S05]  /*10810*/  IMAD.WIDE.U32 R150, R0, R153, c[0x0][0x208] ;  /* 0x0000820000967625 */ /* 0x000fca00078e0099 */
[----:B------:R0:W-:Y:S02]  /*10820*/  STG.E.128 [R150.64], R136 ;  /* 0x0000008896007986 */ /* 0x0001e4000c101d06 */
.L_x_25983:
[----:B------:R-:W-:Y:S05]  /*10830*/  BSYNC B0 ;  /* 0x0000000000007941 */ /* 0x000fea0003800000 */
.L_x_25982:
[----:B------:R-:W-:Y:S02]  /*10840*/  IADD3 R148, R148, c[0x0][0x160], RZ ;  /* 0x0000580094947a10 */ /* 0x000fe40007ffe0ff */
[----:B------:R-:W-:Y:S02]  /*10850*/  LOP3.LUT P1, RZ, R2, 0xff, RZ, 0xc0, !PT ;  /* 0x000000ff02ff7812 */ /* 0x000fe4000782c0ff */
[----:B------:R-:W-:Y:S02]  /*10860*/  ISETP.GE.AND P0, PT, R148, c[0x0][0x164], PT ;  /* 0x0000590094007a0c */ /* 0x000fe40003f06270 */
[----:B------:R-:W-:-:S11]  /*10870*/  SEL R2, RZ, 0x1, P1 ;  /* 0x00000001ff027807 */ /* 0x000fd60000800000 */
[----:B01---5:R-:W-:Y:S01]  /*10880*/  @P0 CALL.REL.NOINC `(.L_x_25984) ;  /* 0x0000001000000944 */ /* 0x023fe20003c00000 */
[----:B------:R-:W-:Y:S05]  /*10890*/  BRA `(.L_x_25985) ;  /* 0xffff050000007947 */ /* 0x000fea000383ffff */
.L_x_25984:
[----:B------:R-:W-:Y:S05]  /*108a0*/  EXIT ;  /* 0x000000000000794d */ /* 0x000fea0003800000 */
.L_x_25972:
[----:B------:R-:W-:Y:S01]  /*108b0*/  HFMA2.MMA R152, -RZ, RZ, 0, 1.847743988037109375e-06 ;  /* 0x0000001fff987435 */ /* 0x000fe200000001ff */
[----:B------:R-:W-:Y:S01]  /*108c0*/  IMAD.MOV.U32 R154, RZ, RZ, 0x1 ;  /* 0x00000001ff9a7424 */ /* 0x000fe200078e00ff */
[----:B------:R-:W-:Y:S01]  /*108d0*/  MOV R138, 0x10900 ;  /* 0x00010900008a7802 */ /* 0x000fe20000000f00 */
[----:B------:R-:W-:-:S03]  /*108e0*/  IMAD.MOV.U32 R153, RZ, RZ, -0x1 ;  /* 0xffffffffff997424 */ /* 0x000fc600078e00ff */
[----:B0----5:R-:W-:Y:S05]  /*108f0*/  CALL.REL.NOINC `($__internal_120_$__cuda_sm70_shflsync_bfly_p) ;  /* 0x000008c000007944 */ /* 0x021fea0003c00000 */
[----:B-1----:R-:W-:Y:S01]  /*10900*/  IMAD.MOV.U32 R136, RZ, RZ, R154 ;  /* 0x000000ffff887224 */ /* 0x002fe200078e009a */
[----:B0-----:R-:W-:Y:S05]  /*10910*/  BRA `(.L_x_25986) ;  /* 0xffffe98000007947 */ /* 0x001fea000383ffff */
.L_x_25973:
[----:B------:R-:W-:Y:S01]  /*10920*/  MOV R154, 0x2 ;  /* 0x00000002009a7802 */ /* 0x000fe20000000f00 */
[----:B------:R-:W-:Y:S01]  /*10930*/  IMAD.MOV.U32 R152, RZ, RZ, 0x1f ;  /* 0x0000001fff987424 */ /* 0x000fe200078e00ff */
[----:B------:R-:W-:Y:S01]  /*10940*/  MOV R138, 0x10970 ;  /* 0x00010970008a7802 */ /* 0x000fe20000000f00 */
[----:B------:R-:W-:Y:S02]  /*10950*/  IMAD.MOV.U32 R153, RZ, RZ, -0x1 ;  /* 0xffffffffff997424 */ /* 0x000fe400078e00ff */
[----:B0----5:R-:W-:Y:S05]  /*10960*/  CALL.REL.NOINC `($__internal_120_$__cuda_sm70_shflsync_bfly_p) ;  /* 0x0000085000007944 */ /* 0x021fea0003c00000 */
[----:B01----:R-:W-:Y:S01]  /*10970*/  FADD.FTZ R137, R137, R154 ;  /* 0x0000009a89897221 */ /* 0x003fe20000010000 */
[----:B------:R-:W-:Y:S01]  /*10980*/  HFMA2.MMA R154, -RZ, RZ, 0, 2.384185791015625e-07 ;  /* 0x00000004ff9a7435 */ /* 0x000fe200000001ff */
[----:B------:R-:W-:Y:S01]  /*10990*/  IMAD.MOV.U32 R152, RZ, RZ, 0x1f ;  /* 0x0000001fff987424 */ /* 0x000fe200078e00ff */
[----:B------:R-:W-:Y:S01]  /*109a0*/  MOV R138, 0x109d0 ;  /* 0x000109d0008a7802 */ /* 0x000fe20000000f00 */
[----:B------:R-:W-:-:S03]  /*109b0*/  IMAD.MOV.U32 R153, RZ, RZ, -0x1 ;  /* 0xffffffffff997424 */ /* 0x000fc600078e00ff */
[----:B------:R-:W-:Y:S05]  /*109c0*/  CALL.REL.NOINC `($__internal_120_$__cuda_sm70_shflsync_bfly_p) ;  /* 0x000007f000007944 */ /* 0x000fea0003c00000 */
[----:B01----:R-:W-:Y:S01]  /*109d0*/  FADD.FTZ R137, R137, R154 ;  /* 0x0000009a89897221 */ /* 0x003fe20000010000 */
[----:B------:R-:W-:Y:S01]  /*109e0*/  MOV R154, 0x8 ;  /* 0x00000008009a7802 */ /* 0x000fe20000000f00 */
[----:B------:R-:W-:Y:S01]  /*109f0*/  IMAD.MOV.U32 R152, RZ, RZ, 0x1f ;  /* 0x0000001fff987424 */ /* 0x000fe200078e00ff */
[----:B------:R-:W-:Y:S01]  /*10a00*/  MOV R138, 0x10a30 ;  /* 0x00010a30008a7802 */ /* 0x000fe20000000f00 */
[----:B------:R-:W-:-:S02]  /*10a10*/  IMAD.MOV.U32 R153, RZ, RZ, -0x1 ;  /* 0xffffffffff997424 */ /* 0x000fc400078e00ff */
[----:B------:R-:W-:Y:S05]  /*10a20*/  CALL.REL.NOINC `($__internal_120_$__cuda_sm70_shflsync_bfly_p) ;  /* 0x0000079000007944 */ /* 0x000fea0003c00000 */
[----:B01----:R-:W-:Y:S01]  /*10a30*/  FADD.FTZ R137, R137, R154 ;  /* 0x0000009a89897221 */ /* 0x003fe20000010000 */
[----:B------:R-:W-:Y:S01]  /*10a40*/  HFMA2.MMA R154, -RZ, RZ, 0, 9.5367431640625e-07 ;  /* 0x00000010ff9a7435 */ /* 0x000fe200000001ff */
[----:B------:R-:W-:Y:S01]  /*10a50*/  IMAD.MOV.U32 R152, RZ, RZ, 0x1f ;  /* 0x0000001fff987424 */ /* 0x000fe200078e00ff */
[----:B------:R-:W-:Y:S01]  /*10a60*/  MOV R138, 0x10a90 ;  /* 0x00010a90008a7802 */ /* 0x000fe20000000f00 */
[----:B------:R-:W-:-:S03]  /*10a70*/  IMAD.MOV.U32 R153, RZ, RZ, -0x1 ;  /* 0xffffffffff997424 */ /* 0x000fc600078e00ff */
[----:B------:R-:W-:Y:S05]  /*10a80*/  CALL.REL.NOINC `($__internal_120_$__cuda_sm70_shflsync_bfly_p) ;  /* 0x0000073000007944 */ /* 0x000fea0003c00000 */
        /* <DEDUP_REMOVED lines=88> */
[----:B------:R-:W-:Y:S05]  /*11010*/  CALL.REL.NOINC `($__internal_120_$__cuda_sm70_shflsync_bfly_p) ;  /* 0x000001a000007944 */ /* 0x000fea0003c00000 */
[----:B01----:R-:W-:Y:S01]  /*11020*/  FADD.FTZ R137, R137, R154 ;  /* 0x0000009a89897221 */ /* 0x003fe20000010000 */
[----:B------:R-:W-:Y:S01]  /*11030*/  HFMA2.MMA R154, -RZ, RZ, 0, 1.1920928955078125e-07 ;  /* 0x00000002ff9a7435 */ /* 0x000fe200000001ff */
        /* <DEDUP_REMOVED lines=8> */
[----:B------:R-:W-:Y:S02]  /*110c0*/  IMAD.MOV.U32 R153, RZ, RZ, -0x1 ;  /* 0xffffffffff997424 */ /* 0x000fe400078e00ff */
[----:B------:R-:W-:Y:S05]  /*110d0*/  CALL.REL.NOINC `($__internal_120_$__cuda_sm70_shflsync_bfly_p) ;  /* 0x000000e000007944 */ /* 0x000fea0003c00000 */
[----:B01----:R-:W-:Y:S01]  /*110e0*/  FADD.FTZ R137, R137, R154 ;  /* 0x0000009a89897221 */ /* 0x003fe20000010000 */
[----:B------:R-:W-:Y:S01]  /*110f0*/  HFMA2.MMA R154, -RZ, RZ, 0, 4.76837158203125e-07 ;  /* 0x00000008ff9a7435 */ /* 0x000fe200000001ff */
[----:B------:R-:W-:Y:S01]  /*11100*/  IMAD.MOV.U32 R152, RZ, RZ, 0x1f ;  /* 0x0000001fff987424 */ /* 0x000fe200078e00ff */
[----:B------:R-:W-:Y:S01]  /*11110*/  MOV R138, 0x11140 ;  /* 0x00011140008a7802 */ /* 0x000fe20000000f00 */
[----:B------:R-:W-:-:S03]  /*11120*/  IMAD.MOV.U32 R153, RZ, RZ, -0x1 ;  /* 0xffffffffff997424 */ /* 0x000fc600078e00ff */
[----:B------:R-:W-:Y:S05]  /*11130*/  CALL.REL.NOINC `($__internal_120_$__cuda_sm70_shflsync_bfly_p) ;  /* 0x0000008000007944 */ /* 0x000fea0003c00000 */
[----:B-1----:R-:W-:Y:S01]  /*11140*/  FADD.FTZ R151, R137, R154 ;  /* 0x0000009a89977221 */ /* 0x002fe20000010000 */
[----:B------:R-:W-:Y:S01]  /*11150*/  MOV R154, 0x10 ;  /* 0x00000010009a7802 */ /* 0x000fe20000000f00 */
[----:B0-----:R-:W-:Y:S01]  /*11160*/  IMAD.MOV.U32 R152, RZ, RZ, 0x1f ;  /* 0x0000001fff987424 */ /* 0x001fe200078e00ff */
[----:B------:R-:W-:Y:S01]  /*11170*/  MOV R138, 0x111b0 ;  /* 0x000111b0008a7802 */ /* 0x000fe20000000f00 */
[----:B------:R-:W-:Y:S01]  /*11180*/  IMAD.MOV.U32 R153, RZ, RZ, -0x1 ;  /* 0xffffffffff997424 */ /* 0x000fe200078e00ff */
[----:B------:R-:W-:-:S02]  /*11190*/  MOV R137, R151 ;  /* 0x0000009700897202 */ /* 0x000fc40000000f00 */
[----:B------:R-:W-:Y:S05]  /*111a0*/  CALL.REL.NOINC `($__internal_120_$__cuda_sm70_shflsync_bfly_p) ;  /* 0x0000001000007944 */ /* 0x000fea0003c00000 */
[----:B01----:R-:W-:Y:S05]  /*111b0*/  BRA `(.L_x_25987) ;  /* 0xffffe74000007947 */ /* 0x003fea000383ffff */
        .weak           $__internal_120_$__cuda_sm70_shflsync_bfly_p
        .type           $__internal_120_$__cuda_sm70_shflsync_bfly_p,@function
        .size           $__internal_120_$__cuda_sm70_shflsync_bfly_p,(.L_x_36160 - $__internal_120_$__cuda_sm70_shflsync_bfly_p)
$__internal_120_$__cuda_sm70_shflsync_bfly_p:
[----:B------:R-:W-:Y:S01]  /*111c0*/  IMAD.MOV.U32 R139, RZ, RZ, 0x0 ;  /* 0x00000000ff8b7424 */ /* 0x000fe200078e00ff */
[----:B------:R-:W-:Y:S04]  /*111d0*/  WARPSYNC R153 ;  /* 0x0000009900007348 */ /* 0x000fe80003800000 */
[----:B------:R0:W1:Y:S01]  /*111e0*/  SHFL.BFLY PT, R154, R137, R154, R152 ;  /* 0x0c00009a899a7389 */ /* 0x00006200000e0098 */
[----:B------:R-:W-:Y:S05]  /*111f0*/  RET.REL.NODEC R138 `(_ZN10layer_norm13ln_fwd_kernelINS_13Kernel_traitsIf6__halffS2_fjLj5120ELj1ELj1ELj4ELj16ENS_18Kernel_traits_baseILj5120EfS2_fS2_fjLj128EEEEELb1ELb0ELb0ELb0EEEvNS_9FwdParamsE) ;  /* 0xfffeee008a007950 */ /* 0x000fea0003c3ffff */
.L_x_25988:
        /* <DEDUP_REMOVED lines=16> */
.L_x_36160:


//--------------------- .text._ZN10layer_norm13ln_fwd_kernelINS_13Kernel_traitsIf6__halffS2_fjLj5120ELj1ELj1ELj4ELj16ENS_18Kernel_traits_baseILj5120EfS2_fS2_fjLj128EEEEELb1ELb0ELb0ELb1EEEvNS_9FwdParamsE --------------------------
	.section	.text._ZN10layer_norm13ln_fwd_kernelINS_13Kernel_traitsIf6__halffS2_fjLj5120ELj1ELj1ELj4ELj16ENS_18Kernel_traits_baseILj5120EfS2_fS2_fjLj128EEEEELb1ELb0ELb0ELb1EEEvNS_9FwdParamsE,"ax",@progbits
	.sectioninfo	@"SHI_REGISTERS=167"
	.align	128
        .global         _ZN10layer_norm13ln_fwd_kernelINS_13Kernel_traitsIf6__halffS2_fjLj5120ELj1ELj1ELj4ELj16ENS_18Kernel_traits_baseILj5120EfS2_fS2_fjLj128EEEEELb1ELb0ELb0ELb1EEEvNS_9FwdParamsE
        .type           _ZN10layer_norm13ln_fwd_kernelINS_13Kernel_traitsIf6__halffS2_fjLj5120ELj1ELj1ELj4ELj16ENS_18Kernel_traits_baseILj5120EfS2_fS2_fjLj128EEEEELb1ELb0ELb0ELb1EEEvNS_9FwdParamsE,@function
        .size           _ZN10layer_norm13ln_fwd_kernelINS_13Kernel_traitsIf6__halffS2_fjLj5120ELj1ELj1ELj4ELj16ENS_18Kernel_traits_baseILj5120EfS2_fS2_fjLj128EEEEELb1ELb0ELb0ELb1EEEvNS_9FwdParamsE,(.L_x_36161 - _ZN10layer_norm13ln_fwd_kernelINS_13Kernel_traitsIf6__halffS2_fjLj5120ELj1ELj1ELj4ELj16ENS_18Kernel_traits_baseILj5120EfS2_fS2_fjLj128EEEEELb1ELb0ELb0ELb1EEEvNS_9FwdParamsE)
        .other          _ZN10layer_norm13ln_fwd_kernelINS_13Kernel_traitsIf6__halffS2_fjLj5120ELj1ELj1ELj4ELj16ENS_18Kernel_traits_baseILj5120EfS2_fS2_fjLj128EEEEELb1ELb0ELb0ELb1EEEvNS_9FwdParamsE,@"STO_CUDA_ENTRY STV_DEFAULT"
_ZN10layer_norm13ln_fwd_kernelINS_13Kernel_traitsIf6__halffS2_fjLj5120ELj1ELj1ELj4ELj16ENS_18Kernel_traits_baseILj5120EfS2_fS2_fjLj128EEEEELb1ELb0ELb0ELb1EEEvNS_9FwdParamsE:
.text._ZN10layer_norm13ln_fwd_kernelINS_13Kernel_traitsIf6__halffS2_fjLj5120ELj1ELj1ELj4ELj16ENS_18Kernel_traits_baseILj5120EfS2_fS2_fjLj128EEEEELb1ELb0ELb0ELb1EEEvNS_9FwdParamsE:
        /* <DEDUP_REMOVED lines=141> */
.L_x_26272:
        /* <DEDUP_REMOVED lines=34> */
.L_x_25990:
[----:B0-----:R-:W-:Y:S02]  /*0af0*/  MOV R9, R142 ;  /* 0x0000008e00097202 */ /* 0x001fe40000000f00 */
.L_x_25991:
[----:B------:R-:W-:Y:S05]  /*0b00*/  BSYNC B0 ;  /* 0x0000000000007941 */ /* 0x000fea0003800000 */
.L_x_25989:
        /* <DEDUP_REMOVED lines=16> */
.L_x_25995:
[----:B------:R-:W-:Y:S05]  /*0c10*/  BSYNC B1 ;  /* 0x0000000000017941 */ /* 0x000fea0003800000 */
.L_x_25994:
        /* <DEDUP_REMOVED lines=42> */
.L_x_25993:
[----:B------:R-:W-:Y:S05]  /*0ec0*/  BSYNC B0 ;  /* 0x0000000000007941 */ /* 0x000fea0003800000 */
.L_x_25992:
[----:B------:R-:W0:Y:S01]  /*0ed0*/  I2F.U32 R9, R9 ;  /* 0x0000000900097306 */ /* 0x000e220000201000 */
[----:B------:R-:W-:Y:S01]  /*0ee0*/  ISETP.NE.U32.AND P0, PT, RZ, c[0x0][0x180], PT ;  /* 0x00006000ff007a0c */ /* 0x000fe20003f05070 */
[----:B-----5:R-:W-:Y:S01]  /*0ef0*/  HADD2.F32 R17, -RZ, R12.H0_H0 ;  /* 0x2000000cff117230 */ /* 0x020fe20000004100 */
[----:B------:R-:W-:Y:S01]  /*0f00*/  IMAD.MOV.U32 R140, RZ, RZ, 0x2f800000 ;  /* 0x2f800000ff8c7424 */ /* 0x000fe200078e00ff */
        /* <DEDUP_REMOVED lines=21> */
.L_x_25997:
[----:B------:R-:W-:Y:S02]  /*1060*/  MOV R9, R142 ;  /* 0x0000008e00097202 */ /* 0x000fe40000000f00 */
.L_x_25998:
[----:B------:R-:W-:Y:S05]  /*1070*/  BSYNC B0 ;  /* 0x0000000000007941 */ /* 0x000fea0003800000 */
.L_x_25996:
        /* <DEDUP_REMOVED lines=16> */
.L_x_26002:
[----:B------:R-:W-:Y:S05]  /*1180*/  BSYNC B1 ;  /* 0x0000000000017941 */ /* 0x000fea0003800000 */
.L_x_26001:
        /* <DEDUP_REMOVED lines=42> */
.L_x_26000:
[----:B------:R-:W-:Y:S05]  /*1430*/  BSYNC B0 ;  /* 0x0000000000007941 */ /* 0x000fea0003800000 */
.L_x_25999:
        /* <DEDUP_REMOVED lines=20> */
.L_x_26004:
[----:B------:R-:W-:Y:S02]  /*1580*/  IMAD.MOV.U32 R9, RZ, RZ, R142 ;  /* 0x000000ffff097224 */ /* 0x000fe400078e008e */
.L_x_26005:
[----:B------:R-:W-:Y:S05]  /*1590*/  BSYNC B0 ;  /* 0x0000000000007941 */ /* 0x000fea0003800000 */
.L_x_26003:
        /* <DEDUP_REMOVED lines=16> */
.L_x_26009:
[----:B------:R-:W-:Y:S05]  /*16a0*/  BSYNC B1 ;  /* 0x0000000000017941 */ /* 0x000fea0003800000 */
.L_x_26008:
        /* <DEDUP_REMOVED lines=42> */
.L_x_26007:
[----:B------:R-:W-:Y:S05]  /*1950*/  BSYNC B0 ;  /* 0x0000000000007941 */ /* 0x000fea0003800000 */
.L_x_26006:
        /* <DEDUP_REMOVED lines=20> */
.L_x_26011:
[----:B------:R-:W-:Y:S02]  /*1aa0*/  IMAD.MOV.U32 R9, RZ, RZ, R142 ;  /* 0x000000ffff097224 */ /* 0x000fe400078e008e */
.L_x_26012:
[----:B------:R-:W-:Y:S05]  /*1ab0*/  BSYNC B0 ;  /* 0x0000000000007941 */ /* 0x000fea0003800000 */
.L_x_26010:
        /* <DEDUP_REMOVED lines=16> */
.L_x_26016:
[----:B------:R-:W-:Y:S05]  /*1bc0*/  BSYNC B1 ;  /* 0x0000000000017941 */ /* 0x000fea0003800000 */
.L_x_26015:
        /* <DEDUP_REMOVED lines=42> */
.L_x_26014:
[----:B------:R-:W-:Y:S05]  /*1e70*/  BSYNC B0 ;  /* 0x0000000000007941 */ /* 0x000fea0003800000 */
.L_x_26013:
        /* <DEDUP_REMOVED lines=20> */
.L_x_26018:
[----:B------:R-:W-:Y:S02]  /*1fc0*/  MOV R9, R142 ;  /* 0x0000008e00097202 */ /* 0x000fe40000000f00 */
.L_x_26019:
[----:B------:R-:W-:Y:S05]  /*1fd0*/  BSYNC B0 ;  /* 0x0000000000007941 */ /* 0x000fea0003800000 */
.L_x_26017:
        /* <DEDUP_REMOVED lines=16> */
.L_x_26023:
[----:B------:R-:W-:Y:S05]  /*20e0*/  BSYNC B1 ;  /* 0x0000000000017941 */ /* 0x000fea0003800000 */
.L_x_26022:
        /* <DEDUP_REMOVED lines=42> */
.L_x_26021:
[----:B------:R-:W-:Y:S05]  /*2390*/  BSYNC B0 ;  /* 0x0000000000007941 */ /* 0x000fea0003800000 */
.L_x_26020:
        /* <DEDUP_REMOVED lines=20> */
.L_x_26025:
[----:B------:R-:W-:Y:S02]  /*24e0*/  IMAD.MOV.U32 R9, RZ, RZ, R142 ;  /* 0x000000ffff097224 */ /* 0x000fe400078e008e */
.L_x_26026:
[----:B------:R-:W-:Y:S05]  /*24f0*/  BSYNC B0 ;  /* 0x0000000000007941 */ /* 0x000fea0003800000 */
.L_x_26024:
        /* <DEDUP_REMOVED lines=16> */
.L_x_26030:
[----:B------:R-:W-:Y:S05]  /*2600*/  BSYNC B1 ;  /* 0x0000000000017941 */ /* 0x000fea0003800000 */
.L_x_26029:
        /* <DEDUP_REMOVED lines=42> */
.L_x_26028:
[----:B------:R-:W-:Y:S05]  /*28b0*/  BSYNC B0 ;  /* 0x0000000000007941 */ /* 0x000fea0003800000 */
.L_x_26027:
        /* <DEDUP_REMOVED lines=20> */
.L_x_26032:
[----:B------:R-:W-:Y:S02]  /*2a00*/  IMAD.MOV.U32 R9, RZ, RZ, R142 ;  /* 0x000000ffff097224 */ /* 0x000fe400078e008e */
.L_x_26033:
[----:B------:R-:W-:Y:S05]  /*2a10*/  BSYNC B0 ;  /* 0x0000000000007941 */ /* 0x000fea0003800000 */
.L_x_26031:
        /* <DEDUP_REMOVED lines=16> */
.L_x_26037:
[----:B------:R-:W-:Y:S05]  /*2b20*/  BSYNC B1 ;  /* 0x0000000000017941 */ /* 0x000fea0003800000 */
.L_x_26036:
        /* <DEDUP_REMOVED lines=42> */
.L_x_26035:
[----:B------:R-:W-:Y:S05]  /*2dd0*/  BSYNC B0 ;  /* 0x0000000000007941 */ /* 0x000fea0003800000 */
.L_x_26034:
        /* <DEDUP_REMOVED lines=21> */
.L_x_26039:
[----:B------:R-:W-:Y:S02]  /*2f30*/  MOV R9, R142 ;  /* 0x0000008e00097202 */ /* 0x000fe40000000f00 */
.L_x_26040:
[----:B------:R-:W-:Y:S05]  /*2f40*/  BSYNC B0 ;  /* 0x0000000000007941 */ /* 0x000fea0003800000 */
.L_x_26038:
        /* <DEDUP_REMOVED lines=18> */
.L_x_26044:
[----:B------:R-:W-:Y:S05]  /*3070*/  BSYNC B1 ;  /* 0x0000000000017941 */ /* 0x000fea0003800000 */
.L_x_26043:
        /* <DEDUP_REMOVED lines=42> */
.L_x_26042:
[----:B------:R-:W-:Y:S05]  /*3320*/  BSYNC B0 ;  /* 0x0000000000007941 */ /* 0x000fea0003800000 */
.L_x_26041:
[----:B------:R-:W0:Y:S01]  /*3330*/  I2F.U32 R9, R9 ;  /* 0x0000000900097306 */ /* 0x000e220000201000 */
[----:B------:R-:W-:Y:S01]  /*3340*/  SEL R12, RZ, 0x1, P1 ;  /* 0x00000001ff0c7807 */ /* 0x000fe20000800000 */
[----:B------:R-:W-:Y:S01]  /*3350*/  HADD2.F32 R21, -RZ, R15.H1_H1 ;  /* 0x3000000fff157230 */ /* 0x000fe20000004100 */
[----:B------:R-:W-:Y:S02]  /*3360*/  ISETP.NE.AND P1, PT, R11, RZ, PT ;  /* 0x000000ff0b00720c */ /* 0x000fe40003f25270 */
[----:B------:R-:W-:Y:S01]  /*3370*/  SEL R16, RZ, 0x1, P2 ;  /* 0x00000001ff107807 */ /* 0x000fe20001000000 */
[----:B------:R-:W-:Y:S01]  /*3380*/  IMAD.WIDE.U32 R12, R12, 0x10000, RZ ;  /* 0x000100000c0c7825 */ /* 0x000fe200078e00ff */
[----:B------:R-:W-:Y:S02]  /*3390*/  SEL R14, RZ, 0x1, P0 ;  /* 0x00000001ff0e7807 */ /* 0x000fe40000000000 */
[----:B------:R-:W-:Y:S01]  /*33a0*/  SEL R18, RZ, 0x10000, P5 ;  /* 0x00010000ff127807 */ /* 0x000fe20002800000 */
[----:B------:R-:W-:Y:S01]  /*33b0*/  IMAD.WIDE.U32 R16, R16, 0x1000000, RZ ;  /* 0x0100000010107825 */ /* 0x000fe200078e00ff */
[----:B------:R-:W-:-:S02]  /*33c0*/  ISETP.NE.AND P6, PT, R141, RZ, PT ;  /* 0x000000ff8d00720c */ /* 0x000fc40003fc5270 */
[----:B------:R-:W-:Y:S01]  /*33d0*/  ISETP.NE.AND P2, PT, R19, RZ, PT ;  /* 0x000000ff1300720c */ /* 0x000fe20003f45270 */
[----:B------:R-:W-:Y:S01]  /*33e0*/  IMAD.WIDE.U32 R14, R14, 0x100, RZ ;  /* 0x000001000e0e7825 */ /* 0x000fe200078e00ff */
[----:B------:R-:W-:-:S03]  /*33f0*/  SEL R25, RZ, 0x1, P1 ;  /* 0x00000001ff197807 */ /* 0x000fc60000800000 */
[----:B0-----:R-:W-:Y:S01]  /*3400*/  FFMA.FTZ R11, R9, R140, 1.1641532182693481445e-10 ;  /* 0x2f000000090b7423 */ /* 0x001fe2000001008c */
[----:B------:R-:W-:Y:S01]  /*3410*/  LOP3.LUT R24, R14, R16, R12, 0xfe, !PT ;  /* 0x000000100e187212 */ /* 0x000fe200078efe0c */
[----:B------:R-:W-:-:S03]  /*3420*/  FMUL.FTZ R21, R21, R10 ;  /* 0x0000000a15157220 */ /* 0x000fc60000410000 */
[----:B------:R-:W-:Y:S01]  /*3430*/  FSETP.GTU.FTZ.AND P0, PT, R11, c[0x0][0x1e4], PT ;  /* 0x000079000b007a0b */ /* 0x000fe20003f1c000 */
[----:B------:R-:W-:Y:S01]  /*3440*/  FMUL.FTZ R21, R21, c[0x0][0x1e8] ;  /* 0x00007a0015157a20 */ /* 0x000fe20000410000 */
[----:B------:R-:W-:Y:S02]  /*3450*/  SEL R11, RZ, 0x100, P4 ;  /* 0x00000100ff0b7807 */ /* 0x000fe40002000000 */
[----:B------:R-:W-:Y:S02]  /*3460*/  SEL R9, RZ, 0x1000000, P0 ;  /* 0x01000000ff097807 */ /* 0x000fe40000000000 */
[----:B------:R-:W-:Y:S02]  /*3470*/  FSEL R43, R21, RZ, !P0 ;  /* 0x000000ff152b7208 */ /* 0x000fe40004000000 */
[----:B------:R-:W-:Y:S01]  /*3480*/  LOP3.LUT R16, R11, R9, R18, 0xfe, !PT ;  /* 0x000000090b107212 */ /* 0x000fe200078efe12 */
[----:B------:R-:W-:Y:S01]  /*3490*/  IMAD.MOV.U32 R9, RZ, RZ, 0x20 ;  /* 0x00000020ff097424 */ /* 0x000fe200078e00ff */
[----:B------:R-:W-:Y:S01]  /*34a0*/  SEL R11, RZ, 0x1, P3 ;  /* 0x00000001ff0b7807 */ /* 0x000fe20001800000 */
[----:B------:R-:W-:Y:S01]  /*34b0*/  @P6 FADD.FTZ R43, R51, R43 ;  /* 0x0000002b332b6221 */ /* 0x000fe20000010000 */
[----:B------:R-:W-:-:S02]  /*34c0*/  IADD3 R18, R8, 0x80, RZ ;  /* 0x0000008008127810 */ /* 0x000fc40007ffe0ff */
[----:B------:R-:W-:Y:S01]  /*34d0*/  LOP3.LUT R21, R17, R16, R11, 0xfe, !PT ;  /* 0x0000001011157212 */ /* 0x000fe200078efe0b */
[----:B------:R-:W-:Y:S01]  /*34e0*/  HFMA2.MMA R11, -RZ, RZ, 0, 4.76837158203125e-07 ;  /* 0x00000008ff0b7435 */ /* 0x000fe200000001ff */
[----:B------:R-:W-:Y:S01]  /*34f0*/  LOP3.LUT R24, R24, R25, RZ, 0xfc, !PT ;  /* 0x0000001918187212 */ /* 0x000fe200078efcff */
[----:B------:R-:W-:Y:S01]  /*3500*/  IMAD.WIDE.U32 R16, R8, R9, c[0x0][0x188] ;  /* 0x0000620008107625 */ /* 0x000fe200078e0009 */
[----:B------:R-:W-:-:S03]  /*3510*/  LOP3.LUT R25, R15, R21, R13, 0xfe, !PT ;  /* 0x000000150f197212 */ /* 0x000fc600078efe0d */
[----:B------:R-:W-:Y:S01]  /*3520*/  IMAD.WIDE.U32 R12, R18, R137, c[0x0][0x170] ;  /* 0x00005c00120c7625 */ /* 0x000fe200078e0089 */
[----:B------:R0:W-:Y:S03]  /*3530*/  STG.E.128 [R16.64], R44 ;  /* 0x0000002c10007986 */ /* 0x0001e6000c101d06 */
[----:B------:R-:W-:Y:S01]  /*3540*/  IMAD.WIDE.U32 R20, R8, R11, c[0x0][0x190] ;  /* 0x0000640008147625 */ /* 0x000fe200078e000b */
        /* <DEDUP_REMOVED lines=18> */
.L_x_26046:
[----:B0-----:R-:W-:Y:S02]  /*3670*/  IMAD.MOV.U32 R16, RZ, RZ, R142 ;  /* 0x000000ffff107224 */ /* 0x001fe400078e008e */
.L_x_26047:
[----:B------:R-:W-:Y:S05]  /*3680*/  BSYNC B0 ;  /* 0x0000000000007941 */ /* 0x000fea0003800000 */
.L_x_26045:
        /* <DEDUP_REMOVED lines=16> */
.L_x_26051:
[----:B------:R-:W-:Y:S05]  /*3790*/  BSYNC B1 ;  /* 0x0000000000017941 */ /* 0x000fea0003800000 */
.L_x_26050:
        /* <DEDUP_REMOVED lines=42> */
.L_x_26049:
[----:B------:R-:W-:Y:S05]  /*3a40*/  BSYNC B0 ;  /* 0x0000000000007941 */ /* 0x000fea0003800000 */
.L_x_26048:
        /* <DEDUP_REMOVED lines=21> */
.L_x_26053:
[----:B------:R-:W-:Y:S02]  /*3ba0*/  MOV R16, R142 ;  /* 0x0000008e00107202 */ /* 0x000fe40000000f00 */
.L_x_26054:
[----:B------:R-:W-:Y:S05]  /*3bb0*/  BSYNC B0 ;  /* 0x0000000000007941 */ /* 0x000fea0003800000 */
.L_x_26052:
        /* <DEDUP_REMOVED lines=16> */
.L_x_26058:
[----:B------:R-:W-:Y:S05]  /*3cc0*/  BSYNC B1 ;  /* 0x0000000000017941 */ /* 0x000fea0003800000 */
.L_x_26057:
        /* <DEDUP_REMOVED lines=42> */
.L_x_26056:
[----:B------:R-:W-:Y:S05]  /*3f70*/  BSYNC B0 ;  /* 0x0000000000007941 */ /* 0x000fea0003800000 */
.L_x_26055:
        /* <DEDUP_REMOVED lines=20> */
.L_x_26060:
[----:B------:R-:W-:Y:S02]  /*40c0*/  IMAD.MOV.U32 R12, RZ, RZ, R142 ;  /* 0x000000ffff0c7224 */ /* 0x000fe400078e008e */
.L_x_26061:
[----:B------:R-:W-:Y:S05]  /*40d0*/  BSYNC B0 ;  /* 0x0000000000007941 */ /* 0x000fea0003800000 */
.L_x_26059:
        /* <DEDUP_REMOVED lines=16> */
.L_x_26065:
[----:B------:R-:W-:Y:S05]  /*41e0*/  BSYNC B1 ;  /* 0x0000000000017941 */ /* 0x000fea0003800000 */
.L_x_26064:
        /* <DEDUP_REMOVED lines=42> */
.L_x_26063:
[----:B------:R-:W-:Y:S05]  /*4490*/  BSYNC B0 ;  /* 0x0000000000007941 */ /* 0x000fea0003800000 */
.L_x_26062:
        /* <DEDUP_REMOVED lines=20> */
.L_x_26067:
[----:B------:R-:W-:Y:S02]  /*45e0*/  IMAD.MOV.U32 R12, RZ, RZ, R142 ;  /* 0x000000ffff0c7224 */ /* 0x000fe400078e008e */
.L_x_26068:
[----:B------:R-:W-:Y:S05]  /*45f0*/  BSYNC B0 ;  /* 0x0000000000007941 */ /* 0x000fea0003800000 */
.L_x_26066:
        /* <DEDUP_REMOVED lines=16> */
.L_x_26072:
[----:B------:R-:W-:Y:S05]  /*4700*/  BSYNC B1 ;  /* 0x0000000000017941 */ /* 0x000fea0003800000 */
.L_x_26071:
        /* <DEDUP_REMOVED lines=42> */
.L_x_26070:
[----:B------:R-:W-:Y:S05]  /*49b0*/  BSYNC B0 ;  /* 0x0000000000007941 */ /* 0x000fea0003800000 */
.L_x_26069:
        /* <DEDUP_REMOVED lines=20> */
.L_x_26074:
[----:B------:R-:W-:Y:S02]  /*4b00*/  MOV R12, R142 ;  /* 0x0000008e000c7202 */ /* 0x000fe40000000f00 */
.L_x_26075:
[----:B------:R-:W-:Y:S05]  /*4b10*/  BSYNC B0 ;  /* 0x0000000000007941 */ /* 0x000fea0003800000 */
.L_x_26073:
        /* <DEDUP_REMOVED lines=16> */
.L_x_26079:
[----:B------:R-:W-:Y:S05]  /*4c20*/  BSYNC B1 ;  /* 0x0000000000017941 */ /* 0x000fea0003800000 */
.L_x_26078:
        /* <DEDUP_REMOVED lines=42> */
.L_x_26077:
[----:B------:R-:W-:Y:S05]  /*4ed0*/  BSYNC B0 ;  /* 0x0000000000007941 */ /* 0x000fea0003800000 */
.L_x_26076:
        /* <DEDUP_REMOVED lines=20> */
.L_x_26081:
[----:B------:R-:W-:Y:S02]  /*5020*/  IMAD.MOV.U32 R12, RZ, RZ, R142 ;  /* 0x000000ffff0c7224 */ /* 0x000fe400078e008e */
.L_x_26082:
[----:B------:R-:W-:Y:S05]  /*5030*/  BSYNC B0 ;  /* 0x0000000000007941 */ /* 0x000fea0003800000 */
.L_x_26080:
        /* <DEDUP_REMOVED lines=16> */
.L_x_26086:
[----:B------:R-:W-:Y:S05]  /*5140*/  BSYNC B1 ;  /* 0x0000000000017941 */ /* 0x000fea0003800000 */
.L_x_26085:
        /* <DEDUP_REMOVED lines=42> */
.L_x_26084:
[----:B------:R-:W-:Y:S05]  /*53f0*/  BSYNC B0 ;  /* 0x0000000000007941 */ /* 0x000fea0003800000 */
.L_x_26083:
        /* <DEDUP_REMOVED lines=20> */
.L_x_26088:
[----:B------:R-:W-:Y:S02]  /*5540*/  IMAD.MOV.U32 R12, RZ, RZ, R142 ;  /* 0x000000ffff0c7224 */ /* 0x000fe400078e008e */
.L_x_26089:
[----:B------:R-:W-:Y:S05]  /*5550*/  BSYNC B0 ;  /* 0x0000000000007941 */ /* 0x000fea0003800000 */
.L_x_26087:
        /* <DEDUP_REMOVED lines=16> */
.L_x_26093:
[----:B------:R-:W-:Y:S05]  /*5660*/  BSYNC B1 ;  /* 0x0000000000017941 */ /* 0x000fea0003800000 */
.L_x_26092:
        /* <DEDUP_REMOVED lines=42> */
.L_x_26091:
[----:B------:R-:W-:Y:S05]  /*5910*/  BSYNC B0 ;  /* 0x0000000000007941 */ /* 0x000fea0003800000 */
.L_x_26090:
        /* <DEDUP_REMOVED lines=21> */
.L_x_26095:
[----:B------:R-:W-:Y:S02]  /*5a70*/  MOV R14, R142 ;  /* 0x0000008e000e7202 */ /* 0x000fe40000000f00 */
.L_x_26096:
[----:B------:R-:W-:Y:S05]  /*5a80*/  BSYNC B0 ;  /* 0x0000000000007941 */ /* 0x000fea0003800000 */
.L_x_26094:
        /* <DEDUP_REMOVED lines=18> */
.L_x_26100:
[----:B------:R-:W-:Y:S05]  /*5bb0*/  BSYNC B1 ;  /* 0x0000000000017941 */ /* 0x000fea0003800000 */
.L_x_26099:
        /* <DEDUP_REMOVED lines=42> */
.L_x_26098:
[----:B------:R-:W-:Y:S05]  /*5e60*/  BSYNC B0 ;  /* 0x0000000000007941 */ /* 0x000fea0003800000 */
.L_x_26097:
[----:B------:R0:W1:Y:S01]  /*5e70*/  I2F.U32 R13, R14 ;  /* 0x0000000e000d7306 */ /* 0x0000620000201000 */
[----:B------:R-:W-:Y:S01]  /*5e80*/  HADD2.F32 R15, -RZ, R15.H1_H1 ;  /* 0x3000000fff0f7230 */ /* 0x000fe20000004100 */
[----:B------:R-:W-:Y:S02]  /*5e90*/  SEL R16, RZ, 0x1, P2 ;  /* 0x00000001ff107807 */ /* 0x000fe40001000000 */
[----:B------:R-:W-:Y:S02]  /*5ea0*/  SEL R12, RZ, 0x1, P1 ;  /* 0x00000001ff0c7807 */ /* 0x000fe40000800000 */
[----:B------:R-:W-:Y:S01]  /*5eb0*/  SEL R22, RZ, 0x1, P0 ;  /* 0x00000001ff167807 */ /* 0x000fe20000000000 */
[----:B------:R-:W-:Y:S01]  /*5ec0*/  FMUL.FTZ R21, R15, R10 ;  /* 0x0000000a0f157220 */ /* 0x000fe20000410000 */
[----:B------:R-:W-:Y:S02]  /*5ed0*/  SEL R23, RZ, 0x100, P4 ;  /* 0x00000100ff177807 */ /* 0x000fe40002000000 */
[----:B------:R-:W-:Y:S01]  /*5ee0*/  ISETP.NE.AND P4, PT, R17, RZ, PT ;  /* 0x000000ff1100720c */ /* 0x000fe20003f85270 */
[----:B------:R-:W-:Y:S01]  /*5ef0*/  IMAD.WIDE.U32 R16, R16, 0x1000000, RZ ;  /* 0x0100000010107825 */ /* 0x000fe200078e00ff */
[----:B------:R-:W-:-:S02]  /*5f00*/  ISETP.NE.AND P6, PT, R141, RZ, PT ;  /* 0x000000ff8d00720c */ /* 0x000fc40003fc5270 */
[----:B------:R-:W-:Y:S01]  /*5f10*/  SEL R24, RZ, 0x10000, P5 ;  /* 0x00010000ff187807 */ /* 0x000fe20002800000 */
[----:B0-----:R-:W-:Y:S01]  /*5f20*/  IMAD.WIDE.U32 R14, R22, 0x100, RZ ;  /* 0x00000100160e7825 */ /* 0x001fe200078e00ff */
[----:B------:R-:W-:Y:S02]  /*5f30*/  ISETP.NE.AND P5, PT, R19, RZ, PT ;  /* 0x000000ff1300720c */ /* 0x000fe40003fa5270 */
[----:B------:R-:W-:Y:S01]  /*5f40*/  SEL R29, RZ, 0x1, P4 ;  /* 0x00000001ff1d7807 */ /* 0x000fe20002000000 */
[----:B-1----:R-:W-:Y:S02]  /*5f50*/  FFMA.FTZ R13, R13, R140, 1.1641532182693481445e-10 ;  /* 0x2f0000000d0d7423 */ /* 0x002fe4000001008c */
[----:B------:R-:W-:-:S03]  /*5f60*/  FMUL.FTZ R21, R21, c[0x0][0x1e8] ;  /* 0x00007a0015157a20 */ /* 0x000fc60000410000 */
        /* <DEDUP_REMOVED lines=34> */
.L_x_26102:
[----:B0-----:R-:W-:Y:S02]  /*6190*/  IMAD.MOV.U32 R17, RZ, RZ, R142 ;  /* 0x000000ffff117224 */ /* 0x001fe400078e008e */
.L_x_26103:
[----:B------:R-:W-:Y:S05]  /*61a0*/  BSYNC B0 ;  /* 0x0000000000007941 */ /* 0x000fea0003800000 */
.L_x_26101:
        /* <DEDUP_REMOVED lines=16> */
.L_x_26107:
[----:B------:R-:W-:Y:S05]  /*62b0*/  BSYNC B1 ;  /* 0x0000000000017941 */ /* 0x000fea0003800000 */
.L_x_26106:
        /* <DEDUP_REMOVED lines=42> */
.L_x_26105:
[----:B------:R-:W-:Y:S05]  /*6560*/  BSYNC B0 ;  /* 0x0000000000007941 */ /* 0x000fea0003800000 */
.L_x_26104:
        /* <DEDUP_REMOVED lines=21> */
.L_x_26109:
[----:B------:R-:W-:Y:S02]  /*66c0*/  IMAD.MOV.U32 R17, RZ, RZ, R142 ;  /* 0x000000ffff117224 */ /* 0x000fe400078e008e */
.L_x_26110:
[----:B------:R-:W-:Y:S05]  /*66d0*/  BSYNC B0 ;  /* 0x0000000000007941 */ /* 0x000fea0003800000 */
.L_x_26108:
        /* <DEDUP_REMOVED lines=16> */
.L_x_26114:
[----:B------:R-:W-:Y:S05]  /*67e0*/  BSYNC B1 ;  /* 0x0000000000017941 */ /* 0x000fea0003800000 */
.L_x_26113:
        /* <DEDUP_REMOVED lines=42> */
.L_x_26112:
[----:B------:R-:W-:Y:S05]  /*6a90*/  BSYNC B0 ;  /* 0x0000000000007941 */ /* 0x000fea0003800000 */
.L_x_26111:
        /* <DEDUP_REMOVED lines=20> */
.L_x_26116:
[----:B------:R-:W-:Y:S02]  /*6be0*/  MOV R12, R142 ;  /* 0x0000008e000c7202 */ /* 0x000fe40000000f00 */
.L_x_26117:
[----:B------:R-:W-:Y:S05]  /*6bf0*/  BSYNC B0 ;  /* 0x0000000000007941 */ /* 0x000fea0003800000 */
.L_x_26115:
        /* <DEDUP_REMOVED lines=16> */
.L_x_26121:
[----:B------:R-:W-:Y:S05]  /*6d00*/  BSYNC B1 ;  /* 0x0000000000017941 */ /* 0x000fea0003800000 */
.L_x_26120:
        /* <DEDUP_REMOVED lines=42> */
.L_x_26119:
[----:B------:R-:W-:Y:S05]  /*6fb0*/  BSYNC B0 ;  /* 0x0000000000007941 */ /* 0x000fea0003800000 */
.L_x_26118:
        /* <DEDUP_REMOVED lines=20> */
.L_x_26123:
[----:B------:R-:W-:Y:S02]  /*7100*/  IMAD.MOV.U32 R12, RZ, RZ, R142 ;  /* 0x000000ffff0c7224 */ /* 0x000fe400078e008e */
.L_x_26124:
[----:B------:R-:W-:Y:S05]  /*7110*/  BSYNC B0 ;  /* 0x0000000000007941 */ /* 0x000fea0003800000 */
.L_x_26122:
        /* <DEDUP_REMOVED lines=16> */
.L_x_26128:
[----:B------:R-:W-:Y:S05]  /*7220*/  BSYNC B1 ;  /* 0x0000000000017941 */ /* 0x000fea0003800000 */
.L_x_26127:
        /* <DEDUP_REMOVED lines=42> */
.L_x_26126:
[----:B------:R-:W-:Y:S05]  /*74d0*/  BSYNC B0 ;  /* 0x0000000000007941 */ /* 0x000fea0003800000 */
.L_x_26125:
        /* <DEDUP_REMOVED lines=20> */
.L_x_26130:
[----:B------:R-:W-:Y:S02]  /*7620*/  IMAD.MOV.U32 R12, RZ, RZ, R142 ;  /* 0x000000ffff0c7224 */ /* 0x000fe400078e008e */
.L_x_26131:
[----:B------:R-:W-:Y:S05]  /*7630*/  BSYNC B0 ;  /* 0x0000000000007941 */ /* 0x000fea0003800000 */
.L_x_26129:
        /* <DEDUP_REMOVED lines=16> */
.L_x_26135:
[----:B------:R-:W-:Y:S05]  /*7740*/  BSYNC B1 ;  /* 0x0000000000017941 */ /* 0x000fea0003800000 */
.L_x_26134:
        /* <DEDUP_REMOVED lines=42> */
.L_x_26133:
[----:B------:R-:W-:Y:S05]  /*79f0*/  BSYNC B0 ;  /* 0x0000000000007941 */ /* 0x000fea0003800000 */
.L_x_26132:
        /* <DEDUP_REMOVED lines=20> */
.L_x_26137:
[----:B------:R-:W-:Y:S02]  /*7b40*/  MOV R12, R142 ;  /* 0x0000008e000c7202 */ /* 0x000fe40000000f00 */
.L_x_26138:
[----:B------:R-:W-:Y:S05]  /*7b50*/  BSYNC B0 ;  /* 0x0000000000007941 */ /* 0x000fea0003800000 */
.L_x_26136:
        /* <DEDUP_REMOVED lines=16> */
.L_x_26142:
[----:B------:R-:W-:Y:S05]  /*7c60*/  BSYNC B1 ;  /* 0x0000000000017941 */ /* 0x000fea0003800000 */
.L_x_26141:
        /* <DEDUP_REMOVED lines=42> */
.L_x_26140:
[----:B------:R-:W-:Y:S05]  /*7f10*/  BSYNC B0 ;  /* 0x0000000000007941 */ /* 0x000fea0003800000 */
.L_x_26139:
        /* <DEDUP_REMOVED lines=20> */
.L_x_26144:
[----:B------:R-:W-:Y:S02]  /*8060*/  IMAD.MOV.U32 R12, RZ, RZ, R142 ;  /* 0x000000ffff0c7224 */ /* 0x000fe400078e008e */
.L_x_26145:
[----:B------:R-:W-:Y:S05]  /*8070*/  BSYNC B0 ;  /* 0x0000000000007941 */ /* 0x000fea0003800000 */
.L_x_26143:
        /* <DEDUP_REMOVED lines=16> */
.L_x_26149:
[----:B------:R-:W-:Y:S05]  /*8180*/  BSYNC B1 ;  /* 0x0000000000017941 */ /* 0x000fea0003800000 */
.L_x_26148:
        /* <DEDUP_REMOVED lines=42> */
.L_x_26147:
[----:B------:R-:W-:Y:S05]  /*8430*/  BSYNC B0 ;  /* 0x0000000000007941 */ /* 0x000fea0003800000 */
.L_x_26146:
[----:B------:R-:W0:Y:S01]  /*8440*/  I2F.U32 R17, R12 ;  /* 0x0000000c00117306 */ /* 0x000e220000201000 */
[----:B------:R-:W-:Y:S01]  /*8450*/  HADD2.F32 R21, -RZ, R15.H0_H0 ;  /* 0x2000000fff157230 */ /* 0x000fe20000004100 */
[----:B------:R-:W-:Y:S01]  /*8460*/  ISETP.NE.AND P6, PT, R141, RZ, PT ;  /* 0x000000ff8d00720c */ /* 0x000fe20003fc5270 */
        /* <DEDUP_REMOVED lines=18> */
.L_x_26151:
[----:B------:R-:W-:Y:S02]  /*8590*/  IMAD.MOV.U32 R12, RZ, RZ, R142 ;  /* 0x000000ffff0c7224 */ /* 0x000fe400078e008e */
.L_x_26152:
[----:B------:R-:W-:Y:S05]  /*85a0*/  BSYNC B0 ;  /* 0x0000000000007941 */ /* 0x000fea0003800000 */
.L_x_26150:
        /* <DEDUP_REMOVED lines=18> */
.L_x_26156:
[----:B------:R-:W-:Y:S05]  /*86d0*/  BSYNC B1 ;  /* 0x0000000000017941 */ /* 0x000fea0003800000 */
.L_x_26155:
        /* <DEDUP_REMOVED lines=42> */
.L_x_26154:
[----:B------:R-:W-:Y:S05]  /*8980*/  BSYNC B0 ;  /* 0x0000000000007941 */ /* 0x000fea0003800000 */
.L_x_26153:
[----:B------:R-:W0:Y:S01]  /*8990*/  I2F.U32 R13, R12 ;  /* 0x0000000c000d7306 */ /* 0x000e220000201000 */
[----:B------:R-:W-:Y:S01]  /*89a0*/  SEL R20, RZ, 0x1, P2 ;  /* 0x00000001ff147807 */ /* 0x000fe20001000000 */
[----:B------:R-:W-:Y:S01]  /*89b0*/  HADD2.F32 R15, -RZ, R15.H1_H1 ;  /* 0x3000000fff0f7230 */ /* 0x000fe20000004100 */
[----:B------:R-:W-:Y:S02]  /*89c0*/  SEL R14, RZ, 0x1, P1 ;  /* 0x00000001ff0e7807 */ /* 0x000fe40000800000 */
[----:B------:R-:W-:Y:S01]  /*89d0*/  SEL R139, RZ, 0x100, P4 ;  /* 0x00000100ff8b7807 */ /* 0x000fe20002000000 */
[----:B------:R-:W-:Y:S01]  /*89e0*/  IMAD.WIDE.U32 R20, R20, 0x1000000, RZ ;  /* 0x0100000014147825 */ /* 0x000fe200078e00ff */
[----:B------:R-:W-:Y:S02]  /*89f0*/  ISETP.NE.AND P4, PT, R18, RZ, PT ;  /* 0x000000ff1200720c */ /* 0x000fe40003f85270 */
[----:B------:R-:W-:Y:S01]  /*8a00*/  SEL R22, RZ, 0x10000, P5 ;  /* 0x00010000ff167807 */ /* 0x000fe20002800000 */
[----:B------:R-:W-:Y:S01]  /*8a10*/  FMUL.FTZ R18, R15, R10 ;  /* 0x0000000a0f127220 */ /* 0x000fe20000410000 */
[----:B------:R-:W-:Y:S01]  /*8a20*/  ISETP.NE.AND P6, PT, R141, RZ, PT ;  /* 0x000000ff8d00720c */ /* 0x000fe20003fc5270 */
[----:B------:R-:W-:Y:S01]  /*8a30*/  IMAD.WIDE.U32 R14, R14, 0x10000, RZ ;  /* 0x000100000e0e7825 */ /* 0x000fe200078e00ff */
[----:B------:R-:W-:-:S02]  /*8a40*/  ISETP.NE.AND P5, PT, R19, RZ, PT ;  /* 0x000000ff1300720c */ /* 0x000fc40003fa5270 */
[----:B------:R-:W-:Y:S01]  /*8a50*/  IADD3 R136, R8, 0x180, RZ ;  /* 0x0000018008887810 */ /* 0x000fe20007ffe0ff */
[----:B0-----:R-:W-:Y:S02]  /*8a60*/  FFMA.FTZ R13, R13, R140, 1.1641532182693481445e-10 ;  /* 0x2f0000000d0d7423 */ /* 0x001fe4000001008c */
[----:B------:R-:W-:-:S03]  /*8a70*/  FMUL.FTZ R18, R18, c[0x0][0x1e8] ;  /* 0x00007a0012127a20 */ /* 0x000fc60000410000 */
[----:B------:R-:W-:Y:S02]  /*8a80*/  FSETP.GTU.FTZ.AND P2, PT, R13, c[0x0][0x1e4], PT ;  /* 0x000079000d007a0b */ /* 0x000fe40003f5c000 */
[----:B------:R-:W-:Y:S02]  /*8a90*/  SEL R13, RZ, 0x1, P0 ;  /* 0x00000001ff0d7807 */ /* 0x000fe40000000000 */
[----:B------:R-:W-:Y:S01]  /*8aa0*/  SEL R23, RZ, 0x1000000, P2 ;  /* 0x01000000ff177807 */ /* 0x000fe20001000000 */
[----:B------:R-:W-:Y:S01]  /*8ab0*/  @P5 IMAD.WIDE.U32 R150, R136, R9, c[0x0][0x180] ;  /* 0x0000600088965625 */ /* 0x000fe200078e0009 */
[----:B------:R-:W-:Y:S02]  /*8ac0*/  FSEL R27, R18, RZ, !P2 ;  /* 0x000000ff121b7208 */ /* 0x000fe40005000000 */
[----:B------:R-:W-:Y:S01]  /*8ad0*/  LOP3.LUT R139, R139, R23, R22, 0xfe, !PT ;  /* 0x000000178b8b7212 */ /* 0x000fe200078efe16 */
[----:B------:R-:W-:Y:S01]  /*8ae0*/  IMAD.WIDE.U32 R12, R13, 0x100, RZ ;  /* 0x000001000d0c7825 */ /* 0x000fe200078e00ff */
[----:B------:R-:W-:-:S03]  /*8af0*/  SEL R23, RZ, 0x1, P4 ;  /* 0x00000001ff177807 */ /* 0x000fc60002000000 */
[----:B------:R-:W-:Y:S01]  /*8b00*/  @P6 FADD.FTZ R27, R51, R27 ;  /* 0x0000001b331b6221 */ /* 0x000fe20000010000 */
[----:B------:R-:W-:Y:S02]  /*8b10*/  LOP3.LUT R22, R12, R20, R14, 0xfe, !PT ;  /* 0x000000140c167212 */ /* 0x000fe400078efe0e */
[----:B------:R-:W-:Y:S02]  /*8b20*/  SEL R20, RZ, 0x1, P3 ;  /* 0x00000001ff147807 */ /* 0x000fe40001800000 */
        /* <DEDUP_REMOVED lines=24> */
.L_x_26158:
[----:B0-----:R-:W-:Y:S02]  /*8cb0*/  MOV R16, R142 ;  /* 0x0000008e00107202 */ /* 0x001fe40000000f00 */
.L_x_26159:
[----:B------:R-:W-:Y:S05]  /*8cc0*/  BSYNC B0 ;  /* 0x0000000000007941 */ /* 0x000fea0003800000 */
.L_x_26157:
        /* <DEDUP_REMOVED lines=16> */
.L_x_26163:
[----:B------:R-:W-:Y:S05]  /*8dd0*/  BSYNC B1 ;  /* 0x0000000000017941 */ /* 0x000fea0003800000 */
.L_x_26162:
        /* <DEDUP_REMOVED lines=42> */
.L_x_26161:
[----:B------:R-:W-:Y:S05]  /*9080*/  BSYNC B0 ;  /* 0x0000000000007941 */ /* 0x000fea0003800000 */
.L_x_26160:
[----:B------:R-:W0:Y:S01]  /*9090*/  I2F.U32 R17, R16 ;  /* 0x0000001000117306 */ /* 0x000e220000201000 */
[----:B-----5:R-:W-:Y:S01]  /*90a0*/  HADD2.F32 R21, -RZ, R12.H0_H0 ;  /* 0x2000000cff157230 */ /* 0x020fe20000004100 */
[----:B------:R-:W-:Y:S01]  /*90b0*/  ISETP.NE.AND P0, PT, R143, 0x1, PT ;  /* 0x000000018f00780c */ /* 0x000fe20003f05270 */
[----:B------:R-:W-:Y:S03]  /*90c0*/  BSSY B0, `(.L_x_26164) ;  /* 0x0000013000007945 */ /* 0x000fe60003800000 */
        /* <DEDUP_REMOVED lines=17> */
.L_x_26165:
[----:B------:R-:W-:Y:S02]  /*91e0*/  IMAD.MOV.U32 R18, RZ, RZ, R142 ;  /* 0x000000ffff127224 */ /* 0x000fe400078e008e */
.L_x_26166:
[----:B------:R-:W-:Y:S05]  /*91f0*/  BSYNC B0 ;  /* 0x0000000000007941 */ /* 0x000fea0003800000 */
.L_x_26164:
        /* <DEDUP_REMOVED lines=16> */
.L_x_26170:
[----:B------:R-:W-:Y:S05]  /*9300*/  BSYNC B1 ;  /* 0x0000000000017941 */ /* 0x000fea0003800000 */
.L_x_26169:
        /* <DEDUP_REMOVED lines=42> */
.L_x_26168:
[----:B------:R-:W-:Y:S05]  /*95b0*/  BSYNC B0 ;  /* 0x0000000000007941 */ /* 0x000fea0003800000 */
.L_x_26167:
        /* <DEDUP_REMOVED lines=20> */
.L_x_26172:
[----:B------:R-:W-:Y:S02]  /*9700*/  IMAD.MOV.U32 R12, RZ, RZ, R142 ;  /* 0x000000ffff0c7224 */ /* 0x000fe400078e008e */
.L_x_26173:
[----:B------:R-:W-:Y:S05]  /*9710*/  BSYNC B0 ;  /* 0x0000000000007941 */ /* 0x000fea0003800000 */
.L_x_26171:
        /* <DEDUP_REMOVED lines=16> */
.L_x_26177:
[----:B------:R-:W-:Y:S05]  /*9820*/  BSYNC B1 ;  /* 0x0000000000017941 */ /* 0x000fea0003800000 */
.L_x_26176:
        /* <DEDUP_REMOVED lines=42> */
.L_x_26175:
[----:B------:R-:W-:Y:S05]  /*9ad0*/  BSYNC B0 ;  /* 0x0000000000007941 */ /* 0x000fea0003800000 */
.L_x_26174:
        /* <DEDUP_REMOVED lines=20> */
.L_x_26179:
[----:B------:R-:W-:Y:S02]  /*9c20*/  MOV R12, R142 ;  /* 0x0000008e000c7202 */ /* 0x000fe40000000f00 */
.L_x_26180:
[----:B------:R-:W-:Y:S05]  /*9c30*/  BSYNC B0 ;  /* 0x0000000000007941 */ /* 0x000fea0003800000 */
.L_x_26178:
        /* <DEDUP_REMOVED lines=16> */
.L_x_26184:
[----:B------:R-:W-:Y:S05]  /*9d40*/  BSYNC B1 ;  /* 0x0000000000017941 */ /* 0x000fea0003800000 */
.L_x_26183:
        /* <DEDUP_REMOVED lines=42> */
.L_x_26182:
[----:B------:R-:W-:Y:S05]  /*9ff0*/  BSYNC B0 ;  /* 0x0000000000007941 */ /* 0x000fea0003800000 */
.L_x_26181:
        /* <DEDUP_REMOVED lines=20> */
.L_x_26186:
[----:B------:R-:W-:Y:S02]  /*a140*/  IMAD.MOV.U32 R18, RZ, RZ, R142 ;  /* 0x000000ffff127224 */ /* 0x000fe400078e008e */
.L_x_26187:
[----:B------:R-:W-:Y:S05]  /*a150*/  BSYNC B0 ;  /* 0x0000000000007941 */ /* 0x000fea0003800000 */
.L_x_26185:
        /* <DEDUP_REMOVED lines=16> */
.L_x_26191:
[----:B------:R-:W-:Y:S05]  /*a260*/  BSYNC B1 ;  /* 0x0000000000017941 */ /* 0x000fea0003800000 */
.L_x_26190:
        /* <DEDUP_REMOVED lines=42> */
.L_x_26189:
[----:B------:R-:W-:Y:S05]  /*a510*/  BSYNC B0 ;  /* 0x0000000000007941 */ /* 0x000fea0003800000 */
.L_x_26188:
        /* <DEDUP_REMOVED lines=20> */
.L_x_26193:
[----:B------:R-:W-:Y:S02]  /*a660*/  IMAD.MOV.U32 R18, RZ, RZ, R142 ;  /* 0x000000ffff127224 */ /* 0x000fe400078e008e */
.L_x_26194:
[----:B------:R-:W-:Y:S05]  /*a670*/  BSYNC B0 ;  /* 0x0000000000007941 */ /* 0x000fea0003800000 */
.L_x_26192:
        /* <DEDUP_REMOVED lines=16> */
.L_x_26198:
[----:B------:R-:W-:Y:S05]  /*a780*/  BSYNC B1 ;  /* 0x0000000000017941 */ /* 0x000fea0003800000 */
.L_x_26197:
        /* <DEDUP_REMOVED lines=42> */
.L_x_26196:
[----:B------:R-:W-:Y:S05]  /*aa30*/  BSYNC B0 ;  /* 0x0000000000007941 */ /* 0x000fea0003800000 */
.L_x_26195:
        /* <DEDUP_REMOVED lines=20> */
.L_x_26200:
[----:B------:R-:W-:Y:S02]  /*ab80*/  MOV R14, R142 ;  /* 0x0000008e000e7202 */ /* 0x000fe40000000f00 */
.L_x_26201:
[----:B------:R-:W-:Y:S05]  /*ab90*/  BSYNC B0 ;  /* 0x0000000000007941 */ /* 0x000fea0003800000 */
.L_x_26199:
        /* <DEDUP_REMOVED lines=16> */
.L_x_26205:
[----:B------:R-:W-:Y:S05]  /*aca0*/  BSYNC B1 ;  /* 0x0000000000017941 */ /* 0x000fea0003800000 */
.L_x_26204:
        /* <DEDUP_REMOVED lines=42> */
.L_x_26203:
[----:B------:R-:W-:Y:S05]  /*af50*/  BSYNC B0 ;  /* 0x0000000000007941 */ /* 0x000fea0003800000 */
.L_x_26202:
        /* <DEDUP_REMOVED lines=21> */
.L_x_26207:
[----:B------:R-:W-:Y:S02]  /*b0b0*/  IMAD.MOV.U32 R14, RZ, RZ, R142 ;  /* 0x000000ffff0e7224 */ /* 0x000fe400078e008e */
.L_x_26208:
[----:B------:R-:W-:Y:S05]  /*b0c0*/  BSYNC B0 ;  /* 0x0000000000007941 */ /* 0x000fea0003800000 */
.L_x_26206:
        /* <DEDUP_REMOVED lines=18> */
.L_x_26212:
[----:B------:R-:W-:Y:S05]  /*b1f0*/  BSYNC B1 ;  /* 0x0000000000017941 */ /* 0x000fea0003800000 */
.L_x_26211:
        /* <DEDUP_REMOVED lines=42> */
.L_x_26210:
[----:B------:R-:W-:Y:S05]  /*b4a0*/  BSYNC B0 ;  /* 0x0000000000007941 */ /* 0x000fea0003800000 */
.L_x_26209:
[----:B------:R-:W0:Y:S01]  /*b4b0*/  I2F.U32 R13, R14 ;  /* 0x0000000e000d7306 */ /* 0x000e220000201000 */
[----:B------:R-:W-:Y:S01]  /*b4c0*/  SEL R152, RZ, 0x10000, P5 ;  /* 0x00010000ff987807 */ /* 0x000fe20002800000 */
[----:B------:R-:W-:Y:S01]  /*b4d0*/  HADD2.F32 R15, -RZ, R15.H1_H1 ;  /* 0x3000000fff0f7230 */ /* 0x000fe20000004100 */
[----:B------:R-:W-:Y:S01]  /*b4e0*/  ISETP.NE.AND P5, PT, R19, RZ, PT ;  /* 0x000000ff1300720c */ /* 0x000fe20003fa5270 */
[----:B------:R-:W-:Y:S01]  /*b4f0*/  IMAD.WIDE.U32 R154, R136, R11, c[0x0][0x190] ;  /* 0x00006400889a7625 */ /* 0x000fe200078e000b */
[----:B------:R-:W-:Y:S02]  /*b500*/  SEL R19, RZ, 0x100, P4 ;  /* 0x00000100ff137807 */ /* 0x000fe40002000000 */
[----:B------:R-:W-:Y:S01]  /*b510*/  ISETP.NE.AND P4, PT, R138, RZ, PT ;  /* 0x000000ff8a00720c */ /* 0x000fe20003f85270 */
[----:B------:R-:W-:Y:S01]  /*b520*/  FMUL.FTZ R15, R15, R10 ;  /* 0x0000000a0f0f7220 */ /* 0x000fe20000410000 */
[----:B------:R-:W-:-:S02]  /*b530*/  SEL R150, RZ, 0x1, P2 ;  /* 0x00000001ff967807 */ /* 0x000fc40001000000 */
[----:B------:R-:W-:Y:S01]  /*b540*/  SEL R138, RZ, 0x1, P1 ;  /* 0x00000001ff8a7807 */ /* 0x000fe20000800000 */
[----:B------:R-:W-:Y:S01]  /*b550*/  FMUL.FTZ R15, R15, c[0x0][0x1e8] ;  /* 0x00007a000f0f7a20 */ /* 0x000fe20000410000 */
[----:B------:R-:W-:Y:S01]  /*b560*/  SEL R12, RZ, 0x1, P0 ;  /* 0x00000001ff0c7807 */ /* 0x000fe20000000000 */
[----:B------:R-:W-:Y:S01]  /*b570*/  IMAD.WIDE.U32 R150, R150, 0x1000000, RZ ;  /* 0x0100000096967825 */ /* 0x000fe200078e00ff */
[----:B------:R-:W-:Y:S02]  /*b580*/  ISETP.NE.AND P6, PT, R141, RZ, PT ;  /* 0x000000ff8d00720c */ /* 0x000fe40003fc5270 */
[----:B------:R-:W-:Y:S01]  /*b590*/  SEL R147, RZ, 0x1, P3 ;  /* 0x00000001ff937807 */ /* 0x000fe20001800000 */
[----:B0-----:R-:W-:Y:S02]  /*b5a0*/  FFMA.FTZ R13, R13, R140, 1.1641532182693481445e-10 ;  /* 0x2f0000000d0d7423 */ /* 0x001fe4000001008c */
[----:B------:R-:W-:-:S03]  /*b5b0*/  IMAD.WIDE.U32 R138, R138, 0x10000, RZ ;  /* 0x000100008a8a7825 */ /* 0x000fc600078e00ff */
[----:B------:R-:W-:Y:S01]  /*b5c0*/  FSETP.GTU.FTZ.AND P2, PT, R13, c[0x0][0x1e4], PT ;  /* 0x000079000d007a0b */ /* 0x000fe20003f5c000 */
[----:B------:R-:W-:-:S03]  /*b5d0*/  IMAD.WIDE.U32 R12, R12, 0x100, RZ ;  /* 0x000001000c0c7825 */ /* 0x000fc600078e00ff */
[----:B------:R-:W-:Y:S02]  /*b5e0*/  SEL R145, RZ, 0x1000000, P2 ;  /* 0x01000000ff917807 */ /* 0x000fe40001000000 */
        /* <DEDUP_REMOVED lines=30> */
.L_x_26214:
[----:B0-----:R-:W-:Y:S02]  /*b7d0*/  IMAD.MOV.U32 R147, RZ, RZ, R142 ;  /* 0x000000ffff937224 */ /* 0x001fe400078e008e */
.L_x_26215:
[----:B------:R-:W-:Y:S05]  /*b7e0*/  BSYNC B0 ;  /* 0x0000000000007941 */ /* 0x000fea0003800000 */
.L_x_26213:
        /* <DEDUP_REMOVED lines=16> */
.L_x_26219:
[----:B------:R-:W-:Y:S05]  /*b8f0*/  BSYNC B1 ;  /* 0x0000000000017941 */ /* 0x000fea0003800000 */
.L_x_26218:
        /* <DEDUP_REMOVED lines=43> */
.L_x_26217:
[----:B------:R-:W-:Y:S05]  /*bbb0*/  BSYNC B0 ;  /* 0x0000000000007941 */ /* 0x000fea0003800000 */
.L_x_26216:
        /* <DEDUP_REMOVED lines=21> */
.L_x_26221:
[----:B------:R-:W-:Y:S02]  /*bd10*/  MOV R152, R142 ;  /* 0x0000008e00987202 */ /* 0x000fe40000000f00 */
.L_x_26222:
[----:B------:R-:W-:Y:S05]  /*bd20*/  BSYNC B0 ;  /* 0x0000000000007941 */ /* 0x000fea0003800000 */
.L_x_26220:
        /* <DEDUP_REMOVED lines=16> */
.L_x_26226:
[----:B------:R-:W-:Y:S05]  /*be30*/  BSYNC B1 ;  /* 0x0000000000017941 */ /* 0x000fea0003800000 */
.L_x_26225:
        /* <DEDUP_REMOVED lines=42> */
.L_x_26224:
[----:B------:R-:W-:Y:S05]  /*c0e0*/  BSYNC B0 ;  /* 0x0000000000007941 */ /* 0x000fea0003800000 */
.L_x_26223:
        /* <DEDUP_REMOVED lines=20> */
.L_x_26228:
[----:B------:R-:W-:Y:S02]  /*c230*/  MOV R136, R142 ;  /* 0x0000008e00887202 */ /* 0x000fe40000000f00 */
.L_x_26229:
[----:B------:R-:W-:Y:S05]  /*c240*/  BSYNC B0 ;  /* 0x0000000000007941 */ /* 0x000fea0003800000 */
.L_x_26227:
        /* <DEDUP_REMOVED lines=16> */
.L_x_26233:
[----:B------:R-:W-:Y:S05]  /*c350*/  BSYNC B1 ;  /* 0x0000000000017941 */ /* 0x000fea0003800000 */
.L_x_26232:
        /* <DEDUP_REMOVED lines=42> */
.L_x_26231:
[----:B------:R-:W-:Y:S05]  /*c600*/  BSYNC B0 ;  /* 0x0000000000007941 */ /* 0x000fea0003800000 */
.L_x_26230:
        /* <DEDUP_REMOVED lines=20> */
.L_x_26235:
[----:B------:R-:W-:Y:S02]  /*c750*/  MOV R136, R142 ;  /* 0x0000008e00887202 */ /* 0x000fe40000000f00 */
.L_x_26236:
[----:B------:R-:W-:Y:S05]  /*c760*/  BSYNC B0 ;  /* 0x0000000000007941 */ /* 0x000fea0003800000 */
.L_x_26234:
        /* <DEDUP_REMOVED lines=16> */
.L_x_26240:
[----:B------:R-:W-:Y:S05]  /*c870*/  BSYNC B1 ;  /* 0x0000000000017941 */ /* 0x000fea0003800000 */
.L_x_26239:
        /* <DEDUP_REMOVED lines=42> */
.L_x_26238:
[----:B------:R-:W-:Y:S05]  /*cb20*/  BSYNC B0 ;  /* 0x0000000000007941 */ /* 0x000fea0003800000 */
.L_x_26237:
        /* <DEDUP_REMOVED lines=20> */
.L_x_26242:
[----:B------:R-:W-:Y:S02]  /*cc70*/  MOV R152, R142 ;  /* 0x0000008e00987202 */ /* 0x000fe40000000f00 */
.L_x_26243:
[----:B------:R-:W-:Y:S05]  /*cc80*/  BSYNC B0 ;  /* 0x0000000000007941 */ /* 0x000fea0003800000 */
.L_x_26241:
        /* <DEDUP_REMOVED lines=16> */
.L_x_26247:
[----:B------:R-:W-:Y:S05]  /*cd90*/  BSYNC B1 ;  /* 0x0000000000017941 */ /* 0x000fea0003800000 */
.L_x_26246:
        /* <DEDUP_REMOVED lines=42> */
.L_x_26245:
[----:B------:R-:W-:Y:S05]  /*d040*/  BSYNC B0 ;  /* 0x0000000000007941 */ /* 0x000fea0003800000 */
.L_x_26244:
        /* <DEDUP_REMOVED lines=20> */
.L_x_26249:
[----:B------:R-:W-:Y:S02]  /*d190*/  MOV R152, R142 ;  /* 0x0000008e00987202 */ /* 0x000fe40000000f00 */
.L_x_26250:
[----:B------:R-:W-:Y:S05]  /*d1a0*/  BSYNC B0 ;  /* 0x0000000000007941 */ /* 0x000fea0003800000 */
.L_x_26248:
        /* <DEDUP_REMOVED lines=16> */
.L_x_26254:
[----:B------:R-:W-:Y:S05]  /*d2b0*/  BSYNC B1 ;  /* 0x0000000000017941 */ /* 0x000fea0003800000 */
.L_x_26253:
        /* <DEDUP_REMOVED lines=42> */
.L_x_26252:
[----:B------:R-:W-:Y:S05]  /*d560*/  BSYNC B0 ;  /* 0x0000000000007941 */ /* 0x000fea0003800000 */
.L_x_26251:
        /* <DEDUP_REMOVED lines=20> */
.L_x_26256:
[----:B------:R-:W-:Y:S02]  /*d6b0*/  MOV R152, R142 ;  /* 0x0000008e00987202 */ /* 0x000fe40000000f00 */
.L_x_26257:
[----:B------:R-:W-:Y:S05]  /*d6c0*/  BSYNC B0 ;  /* 0x0000000000007941 */ /* 0x000fea0003800000 */
.L_x_26255:
        /* <DEDUP_REMOVED lines=16> */
.L_x_26261:
[----:B------:R-:W-:Y:S05]  /*d7d0*/  BSYNC B1 ;  /* 0x0000000000017941 */ /* 0x000fea0003800000 */
.L_x_26260:
        /* <DEDUP_REMOVED lines=42> */
.L_x_26259:
[----:B------:R-:W-:Y:S05]  /*da80*/  BSYNC B0 ;  /* 0x0000000000007941 */ /* 0x000fea0003800000 */
.L_x_26258:
        /* <DEDUP_REMOVED lines=21> */
.L_x_26263:
[----:B------:R-:W-:Y:S02]  /*dbe0*/  MOV R152, R142 ;  /* 0x0000008e00987202 */ /* 0x000fe40000000f00 */
.L_x_26264:
[----:B------:R-:W-:Y:S05]  /*dbf0*/  BSYNC B0 ;  /* 0x0000000000007941 */ /* 0x000fea0003800000 */
.L_x_26262:
        /* <DEDUP_REMOVED lines=18> */
.L_x_26268:
[----:B------:R-:W-:Y:S05]  /*dd20*/  BSYNC B1 ;  /* 0x0000000000017941 */ /* 0x000fea0003800000 */
.L_x_26267:
        /* <DEDUP_REMOVED lines=42> */
.L_x_26266:
[----:B------:R-:W-:Y:S05]  /*dfd0*/  BSYNC B0 ;  /* 0x0000000000007941 */ /* 0x000fea0003800000 */
.L_x_26265:
[----:B------:R-:W-:Y:S01]  /*dfe0*/  ISETP.NE.AND P6, PT, R141, RZ, PT ;  /* 0x000000ff8d00720c */ /* 0x000fe20003fc5270 */
[----:B------:R-:W-:Y:S01]  /*dff0*/  HADD2.F32 R139, -RZ, R139.H1_H1 ;  /* 0x3000008bff8b7230 */ /* 0x000fe20000004100 */
[----:B------:R0:W1:Y:S01]  /*e000*/  I2F.U32 R141, R152 ;  /* 0x00000098008d7306 */ /* 0x0000620000201000 */
[----:B------:R-:W-:Y:S02]  /*e010*/  SEL R154, RZ, 0x1, P2 ;  /* 0x00000001ff9a7807 */ /* 0x000fe40001000000 */
[----:B------:R-:W-:Y:S01]  /*e020*/  SEL R145, RZ, 0x10000, P5 ;  /* 0x00010000ff917807 */ /* 0x000fe20002800000 */
[----:B------:R-:W-:Y:S01]  /*e030*/  FMUL.FTZ R139, R139, R10 ;  /* 0x0000000a8b8b7220 */ /* 0x000fe20000410000 */
[----:B------:R-:W-:Y:S01]  /*e040*/  SEL R153, RZ, 0x1, P1 ;  /* 0x00000001ff997807 */ /* 0x000fe20000800000 */
[----:B------:R-:W-:Y:S01]  /*e050*/  IMAD.WIDE.U32 R154, R154, 0x1000000, RZ ;  /* 0x010000009a9a7825 */ /* 0x000fe200078e00ff */
[----:B------:R-:W-:Y:S02]  /*e060*/  ISETP.NE.AND P5, PT, R151, RZ, PT ;  /* 0x000000ff9700720c */ /* 0x000fe40003fa5270 */
[----:B------:R-:W-:Y:S01]  /*e070*/  LOP3.LUT P1, RZ, R7, 0xff, RZ, 0xc0, !PT ;  /* 0x000000ff07ff7812 */ /* 0x000fe2000782c0ff */
[----:B0-----:R-:W-:-:S04]  /*e080*/  IMAD.WIDE.U32 R152, R153, 0x10000, RZ ;  /* 0x0001000099987825 */ /* 0x001fc800078e00ff */
[----:B------:R-:W-:Y:S02]  /*e090*/  FMUL.FTZ R139, R139, c[0x0][0x1e8] ;  /* 0x00007a008b8b7a20 */ /* 0x000fe40000410000 */
[----:B-1----:R-:W-:Y:S01]  /*e0a0*/  FFMA.FTZ R141, R141, R140, 1.1641532182693481445e-10 ;  /* 0x2f0000008d8d7423 */ /* 0x002fe2000001008c */
[----:B------:R-:W-:-:S04]  /*e0b0*/  SEL R140, RZ, 0x100, P4 ;  /* 0x00000100ff8c7807 */ /* 0x000fc80002000000 */
        /* <DEDUP_REMOVED lines=64> */
.L_x_26273:
        /* <DEDUP_REMOVED lines=100> */
.L_x_26274:
[----:B------:R-:W-:Y:S01]  /*eb00*/  SHF.R.U32.HI R145, RZ, 0x5, R0 ;  /* 0x00000005ff917819 */ /* 0x000fe20000011600 */
[----:B01----:R-:W-:Y:S01]  /*eb10*/  FADD.FTZ R141, R154, R141 ;  /* 0x0000008d9a8d7221 */ /* 0x003fe20000010000 */
[----:B------:R-:W-:Y:S01]  /*eb20*/  WARPSYNC 0xffffffff ;  /* 0xffffffff00007948 */ /* 0x000fe20003800000 */
[----:B------:R-:W-:Y:S01]  /*eb30*/  LOP3.LUT R10, R0, 0x1f, RZ, 0xc0, !PT ;  /* 0x0000001f000a7812 */ /* 0x000fe200078ec0ff */
[----:B------:R-:W-:Y:S01]  /*eb40*/  IMAD.MOV.U32 R149, RZ, RZ, RZ ;  /* 0x000000ffff957224 */ /* 0x000fe200078e00ff */
[----:B------:R-:W-:Y:S02]  /*eb50*/  LOP3.LUT R145, R145, 0x3, RZ, 0xc0, !PT ;  /* 0x0000000391917812 */ /* 0x000fe400078ec0ff */
[----:B------:R-:W-:-:S03]  /*eb60*/  ISETP.GT.U32.AND P1, PT, R10, 0x3, PT ;  /* 0x000000030a00780c */ /* 0x000fc60003f24070 */
[----:B------:R-:W-:-:S05]  /*eb70*/  @!P0 IMAD.IADD R147, R9, 0x1, R145 ;  /* 0x0000000109938824 */ /* 0x000fca00078e0291 */
        /* <DEDUP_REMOVED lines=15> */
[----:B0-----:R-:W-:Y:S01]  /*ec70*/  IADD3 R151, R155, R158, RZ ;  /* 0x0000009e9b977210 */ /* 0x001fe20007ffe0ff */
[----:B------:R-:W0:Y:S04]  /*ec80*/  SHFL.DOWN PT, R153, R10, 0x2, 0x1f ;  /* 0x08401f000a997f89 */ /* 0x000e2800000e0000 */
[----:B------:R-:W1:Y:S02]  /*ec90*/  SHFL.DOWN PT, R156, R11, 0x2, 0x1f ;  /* 0x08401f000b9c7f89 */ /* 0x000e6400000e0000 */
[----:B------:R-:W2:Y:S08]  /*eca0*/  I2F R151, R151 ;  /* 0x0000009700977306 */ /* 0x000eb00000201400 */
[----:B--2---:R-:W-:Y:S01]  /*ecb0*/  MUFU.RCP R149, R151 ;  /* 0x0000009700957308 */ /* 0x004fe20000001000 */
[----:B0-----:R-:W-:-:S02]  /*ecc0*/  FMUL.FTZ R141, R153, R154 ;  /* 0x0000009a998d7220 */ /* 0x001fc40000410000 */
[----:B------:R-:W-:Y:S02]  /*ecd0*/  FADD.FTZ R153, -R153, R10 ;  /* 0x0000000a99997221 */ /* 0x000fe40000010100 */
[----:B------:R-:W-:-:S03]  /*ece0*/  FFMA.FTZ R141, R157, R10, R141 ;  /* 0x0000000a9d8d7223 */ /* 0x000fc6000001008d */
[----:B------:R-:W0:Y:S01]  /*ecf0*/  I2F R10, R158 ;  /* 0x0000009e000a7306 */ /* 0x000e220000201400 */
[----:B------:R-:W-:Y:S02]  /*ed00*/  FMUL.FTZ R153, R153, R153 ;  /* 0x0000009999997220 */ /* 0x000fe40000410000 */
[----:B------:R-:W-:Y:S02]  /*ed10*/  FMUL.FTZ R152, R140, R141 ;  /* 0x0000008d8c987220 */ /* 0x000fe40000410000 */
[----:B------:R-:W-:Y:S02]  /*ed20*/  FMUL.FTZ R153, R153, R157 ;  /* 0x0000009d99997220 */ /* 0x000fe40000410000 */
[----:B-1----:R-:W-:Y:S01]  /*ed30*/  FADD.FTZ R147, R156, R11 ;  /* 0x0000000b9c937221 */ /* 0x002fe20000010000 */
[----:B------:R-:W0:Y:S01]  /*ed40*/  SHFL.DOWN PT, R141, R152, 0x1, 0x1f ;  /* 0x08201f00988d7f89 */ /* 0x000e2200000e0000 */
[----:B------:R-:W-:-:S04]  /*ed50*/  FMUL.FTZ R153, R153, R154 ;  /* 0x0000009a99997220 */ /* 0x000fc80000410000 */
[----:B------:R-:W-:Y:S02]  /*ed60*/  FFMA.FTZ R147, R140, R153, R147 ;  /* 0x000000998c937223 */ /* 0x000fe40000010093 */
[----:B0-----:R-:W-:Y:S02]  /*ed70*/  FMUL.FTZ R140, R141, R10 ;  /* 0x0000000a8d8c7220 */ /* 0x001fe40000410000 */
[----:B------:R-:W-:Y:S02]  /*ed80*/  FADD.FTZ R141, R152, -R141 ;  /* 0x8000008d988d7221 */ /* 0x000fe40000010000 */
[----:B------:R-:W-:Y:S02]  /*ed90*/  FFMA.FTZ R154, R9, R152, R140 ;  /* 0x00000098099a7223 */ /* 0x000fe4000001008c */
[----:B------:R-:W0:Y:S01]  /*eda0*/  SHFL.DOWN PT, R140, R147, 0x1, 0x1f ;  /* 0x08201f00938c7f89 */ /* 0x000e2200000e0000 */
[----:B------:R-:W-:Y:S02]  /*edb0*/  FMUL.FTZ R152, R141, R141 ;  /* 0x0000008d8d987220 */ /* 0x000fe40000410000 */
[----:B------:R-:W-:-:S02]  /*edc0*/  FMUL.FTZ R11, R149, R154 ;  /* 0x0000009a950b7220 */ /* 0x000fc40000410000 */
[----:B------:R-:W-:Y:S02]  /*edd0*/  FMUL.FTZ R9, R9, R152 ;  /* 0x0000009809097220 */ /* 0x000fe40000410000 */
[----:B------:R-:W-:Y:S02]  /*ede0*/  @!P0 IMAD.MOV.U32 R141, RZ, RZ, 0x4 ;  /* 0x00000004ff8d8424 */ /* 0x000fe400078e00ff */
        /* <DEDUP_REMOVED lines=13> */
[----:B-1----:R-:W-:Y:S01]  /*eec0*/  FMUL.FTZ R11, R11, R11 ;  /* 0x0000000b0b0b7220 */ /* 0x002fe20000410000 */
[----:B------:R-:W-:Y:S01]  /*eed0*/  MOV R141, c[0x0][0x1e0] ;  /* 0x00007800008d7a02 */ /* 0x000fe20000000f00 */
[--C-:B------:R-:W-:Y:S02]  /*eee0*/  FADD.FTZ R46, R46, -R9.reuse ;  /* 0x800000092e2e7221 */ /* 0x100fe40000010000 */
        /* <DEDUP_REMOVED lines=30> */
[----:B------:R-:W-:Y:S02]  /*f0d0*/  FADD.FTZ R37, R37, -R9 ;  /* 0x8000000925257221 */ /* 0x000fe40000010000 */
[----:B------:R-:W-:Y:S02]  /*f0e0*/  FFMA.FTZ R12, R92, R13, R132 ;  /* 0x0000000d5c0c7223 */ /* 0x000fe40000010084 */
[----:B------:R-:W-:Y:S02]  /*f0f0*/  FFMA.FTZ R13, R94, R15, R134 ;  /* 0x0000000f5e0d7223 */ /* 0x000fe40000010086 */
[----:B------:R-:W-:Y:S01]  /*f100*/  FFMA.FTZ R11, R93, R14, R133 ;  /* 0x0000000e5d0b7223 */ /* 0x000fe20000010085 */
[----:B------:R-:W-:Y:S01]  /*f110*/  F2FP.PACK_AB R14, R40, R17 ;  /* 0x00000011280e723e */ /* 0x000fe200000000ff */
[----:B------:R-:W-:Y:S02]  /*f120*/  FADD.FTZ R28, R28, -R9 ;  /* 0x800000091c1c7221 */ /* 0x000fe40000010000 */
[----:B------:R-:W-:Y:S01]  /*f130*/  FFMA.FTZ R15, R90, R19, R130 ;  /* 0x000000135a0f7223 */ /* 0x000fe20000010082 */
[----:B------:R-:W-:Y:S01]  /*f140*/  F2FP.PACK_AB R12, R11, R12 ;  /* 0x0000000c0b0c723e */ /* 0x000fe200000000ff */
[----:B------:R-:W-:Y:S01]  /*f150*/  FFMA.FTZ R42, R91, R42, R131 ;  /* 0x0000002a5b2a7223 */ /* 0x000fe20000010083 */
[----:B------:R-:W-:Y:S01]  /*f160*/  LEA.HI.X R11, R8, c[0x0][0x20c], RZ, 0x4, P0 ;  /* 0x00008300080b7a11 */ /* 0x000fe200000f24ff */
[----:B------:R-:W-:-:S02]  /*f170*/  FFMA.FTZ R44, R95, R44, R135 ;  /* 0x0000002c5f2c7223 */ /* 0x000fc40000010087 */
[--C-:B------:R-:W-:Y:S01]  /*f180*/  FADD.FTZ R29, R29, -R9.reuse ;  /* 0x800000091d1d7221 */ /* 0x100fe20000010000 */
[----:B------:R-:W-:Y:S01]  /*f190*/  F2FP.PACK_AB R15, R42, R15 ;  /* 0x0000000f2a0f723e */ /* 0x000fe200000000ff */
[C---:B------:R-:W-:Y:S01]  /*f1a0*/  FMUL.FTZ R17, R141.reuse, R36 ;  /* 0x000000248d117220 */ /* 0x040fe20000410000 */
[----:B------:R-:W-:Y:S01]  /*f1b0*/  F2FP.PACK_AB R13, R44, R13 ;  /* 0x0000000d2c0d723e */ /* 0x000fe200000000ff */
[--C-:B------:R-:W-:Y:S02]  /*f1c0*/  FADD.FTZ R30, R30, -R9.reuse ;  /* 0x800000091e1e7221 */ /* 0x100fe40000010000 */
[----:B------:R-:W-:Y:S02]  /*f1d0*/  FMUL.FTZ R36, R141, R37 ;  /* 0x000000258d247220 */ /* 0x000fe40000410000 */
[--C-:B------:R-:W-:Y:S01]  /*f1e0*/  FADD.FTZ R38, R38, -R9.reuse ;  /* 0x8000000926267221 */ /* 0x100fe20000010000 */
[----:B------:R0:W-:Y:S01]  /*f1f0*/  STG.E.128 [R10.64], R12 ;  /* 0x0000000c0a007986 */ /* 0x0001e2000c101d06 */
[----:B------:R-:W-:-:S02]  /*f200*/  FADD.FTZ R31, R31, -R9 ;  /* 0x800000091f1f7221 */ /* 0x000fc40000010000 */
[--C-:B------:R-:W-:Y:S02]  /*f210*/  FADD.FTZ R140, R23, -R9.reuse ;  /* 0x80000009178c7221 */ /* 0x100fe40000010000 */
[--C-:B------:R-:W-:Y:S02]  /*f220*/  FADD.FTZ R39, R39, -R9.reuse ;  /* 0x8000000927277221 */ /* 0x100fe40000010000 */
[--C-:B------:R-:W-:Y:S02]  /*f230*/  FADD.FTZ R24, R24, -R9.reuse ;  /* 0x8000000918187221 */ /* 0x100fe40000010000 */
[----:B------:R-:W-:Y:S02]  /*f240*/  FMUL.FTZ R23, R141, R28 ;  /* 0x0000001c8d177220 */ /* 0x000fe40000410000 */
[--C-:B------:R-:W-:Y:S02]  /*f250*/  FADD.FTZ R25, R25, -R9.reuse ;  /* 0x8000000919197221 */ /* 0x100fe40000010000 */
[----:B------:R-:W-:-:S02]  /*f260*/  FADD.FTZ R16, R16, -R9 ;  /* 0x8000000910107221 */ /* 0x000fc40000010000 */
[C---:B------:R-:W-:Y:S02]  /*f270*/  FMUL.FTZ R28, R141.reuse, R29 ;  /* 0x0000001d8d1c7220 */ /* 0x040fe40000410000 */
[----:B------:R-:W-:Y:S02]  /*f280*/  FADD.FTZ R20, R20, -R9 ;  /* 0x8000000914147221 */ /* 0x000fe40000010000 */
[----:B------:R-:W-:Y:S02]  /*f290*/  FMUL.FTZ R29, R141, R30 ;  /* 0x0000001e8d1d7220 */ /* 0x000fe40000410000 */
[----:B------:R-:W-:Y:S02]  /*f2a0*/  FFMA.FTZ R17, R84, R17, R124 ;  /* 0x0000001154117223 */ /* 0x000fe4000001007c */
[----:B------:R-:W-:Y:S02]  /*f2b0*/  FFMA.FTZ R36, R85, R36, R125 ;  /* 0x0000002455247223 */ /* 0x000fe4000001007d */
[----:B------:R-:W-:-:S02]  /*f2c0*/  FADD.FTZ R21, R21, -R9 ;  /* 0x8000000915157221 */ /* 0x000fc40000010000 */
[C---:B------:R-:W-:Y:S01]  /*f2d0*/  FMUL.FTZ R19, R141.reuse, R38 ;  /* 0x000000268d137220 */ /* 0x040fe20000410000 */
[----:B0-----:R-:W-:Y:S01]  /*f2e0*/  F2FP.PACK_AB R12, R36, R17 ;  /* 0x00000011240c723e */ /* 0x001fe200000000ff */
[C---:B------:R-:W-:Y:S02]  /*f2f0*/  FMUL.FTZ R30, R141.reuse, R31 ;  /* 0x0000001f8d1e7220 */ /* 0x040fe40000410000 */
[----:B------:R-:W-:Y:S02]  /*f300*/  FADD.FTZ R22, R22, -R9 ;  /* 0x8000000916167221 */ /* 0x000fe40000010000 */
[C---:B------:R-:W-:Y:S02]  /*f310*/  FMUL.FTZ R38, R141.reuse, R39 ;  /* 0x000000278d267220 */ /* 0x040fe40000410000 */
[C---:B------:R-:W-:Y:S02]  /*f320*/  FMUL.FTZ R31, R141.reuse, R24 ;  /* 0x000000188d1f7220 */ /* 0x040fe40000410000 */
[----:B------:R-:W-:-:S02]  /*f330*/  FMUL.FTZ R24, R141, R25 ;  /* 0x000000198d187220 */ /* 0x000fc40000410000 */
[C---:B------:R-:W-:Y:S02]  /*f340*/  FMUL.FTZ R39, R141.reuse, R16 ;  /* 0x000000108d277220 */ /* 0x040fe40000410000 */
[C---:B------:R-:W-:Y:S02]  /*f350*/  FMUL.FTZ R152, R141.reuse, R152 ;  /* 0x000000988d987220 */ /* 0x040fe40000410000 */
[----:B------:R-:W-:Y:S02]  /*f360*/  FMUL.FTZ R25, R141, R20 ;  /* 0x000000148d197220 */ /* 0x000fe40000410000 */
[--C-:B------:R-:W-:Y:S02]  /*f370*/  FADD.FTZ R136, R136, -R9.reuse ;  /* 0x8000000988887221 */ /* 0x100fe40000010000 */
[----:B------:R-:W-:Y:S02]  /*f380*/  FADD.FTZ R164, R137, -R9 ;  /* 0x8000000989a47221 */ /* 0x000fe40000010000 */
[----:B------:R-:W-:-:S02]  /*f390*/  FMUL.FTZ R20, R141, R21 ;  /* 0x000000158d147220 */ /* 0x000fc40000410000 */
[--C-:B------:R-:W-:Y:S02]  /*f3a0*/  FADD.FTZ R32, R32, -R9.reuse ;  /* 0x8000000920207221 */ /* 0x100fe40000010000 */
[----:B------:R-:W-:Y:S02]  /*f3b0*/  FMUL.FTZ R21, R141, R22 ;  /* 0x000000168d157220 */ /* 0x000fe40000410000 */
[----:B------:R-:W-:Y:S02]  /*f3c0*/  FFMA.FTZ R17, R78, R29, R118 ;  /* 0x0000001d4e117223 */ /* 0x000fe40000010076 */
[----:B------:R-:W-:Y:S02]  /*f3d0*/  FADD.FTZ R33, R33, -R9 ;  /* 0x8000000921217221 */ /* 0x000fe40000010000 */
[----:B------:R-:W-:Y:S02]  /*f3e0*/  FFMA.FTZ R22, R64, R39, R104 ;  /* 0x0000002740167223 */ /* 0x000fe40000010068 */
[----:B------:R-:W-:-:S02]  /*f3f0*/  FFMA.FTZ R29, R65, R152, R105 ;  /* 0x00000098411d7223 */ /* 0x000fc40000010069 */
[--C-:B------:R-:W-:Y:S02]  /*f400*/  FADD.FTZ R34, R34, -R9.reuse ;  /* 0x8000000922227221 */ /* 0x100fe40000010000 */
[--C-:B------:R-:W-:Y:S01]  /*f410*/  FADD.FTZ R35, R35, -R9.reuse ;  /* 0x8000000923237221 */ /* 0x100fe20000010000 */
[----:B------:R-:W-:Y:S01]  /*f420*/  F2FP.PACK_AB R22, R29, R22 ;  /* 0x000000161d16723e */ /* 0x000fe200000000ff */
[C---:B------:R-:W-:Y:S02]  /*f430*/  FMUL.FTZ R45, R141.reuse, R136 ;  /* 0x000000888d2d7220 */ /* 0x040fe40000410000 */
[C---:B------:R-:W-:Y:S02]  /*f440*/  FMUL.FTZ R164, R141.reuse, R164 ;  /* 0x000000a48da47220 */ /* 0x040fe40000410000 */
[----:B------:R-:W-:Y:S02]  /*f450*/  FADD.FTZ R26, R26, -R9 ;  /* 0x800000091a1a7221 */ /* 0x000fe40000010000 */
[----:B------:R-:W-:-:S02]  /*f460*/  FMUL.FTZ R37, R141, R32 ;  /* 0x000000208d257220 */ /* 0x000fc40000410000 */
[----:B------:R-:W-:Y:S02]  /*f470*/  FADD.FTZ R27, R27, -R9 ;  /* 0x800000091b1b7221 */ /* 0x000fe40000010000 */
[C---:B------:R-:W-:Y:S02]  /*f480*/  FMUL.FTZ R32, R141.reuse, R33 ;  /* 0x000000218d207220 */ /* 0x040fe40000410000 */
[C---:B------:R-:W-:Y:S02]  /*f490*/  FMUL.FTZ R33, R141.reuse, R34 ;  /* 0x000000228d217220 */ /* 0x040fe40000410000 */
[----:B------:R-:W-:Y:S02]  /*f4a0*/  FMUL.FTZ R34, R141, R35 ;  /* 0x000000238d227220 */ /* 0x000fe40000410000 */
[----:B------:R-:W-:Y:S02]  /*f4b0*/  FFMA.FTZ R10, R56, R45, R96 ;  /* 0x0000002d380a7223 */ /* 0x000fe40000010060 */
[----:B------:R-:W-:-:S02]  /*f4c0*/  FFMA.FTZ R29, R57, R164, R97 ;  /* 0x000000a4391d7223 */ /* 0x000fc40000010061 */
[----:B------:R-:W-:Y:S02]  /*f4d0*/  FMUL.FTZ R35, R141, R26 ;  /* 0x0000001a8d237220 */ /* 0x000fe40000410000 */
[--C-:B------:R-:W-:Y:S01]  /*f4e0*/  FADD.FTZ R18, R18, -R9.reuse ;  /* 0x8000000912127221 */ /* 0x100fe20000010000 */
[----:B------:R-:W-:Y:S01]  /*f4f0*/  F2FP.PACK_AB R10, R29, R10 ;  /* 0x0000000a1d0a723e */ /* 0x000fe200000000ff */
[--C-:B------:R-:W-:Y:S01]  /*f500*/  FADD.FTZ R138, R138, -R9.reuse ;  /* 0x800000098a8a7221 */ /* 0x100fe20000010000 */
[----:B------:R-:W-:Y:S01]  /*f510*/  HFMA2.MMA R29, -RZ, RZ, 0, 9.5367431640625e-07 ;  /* 0x00000010ff1d7435 */ /* 0x000fe200000001ff */
[----:B------:R-:W-:Y:S02]  /*f520*/  FMUL.FTZ R26, R141, R27 ;  /* 0x0000001b8d1a7220 */ /* 0x000fe40000410000 */
[----:B------:R-:W-:Y:S02]  /*f530*/  FADD.FTZ R9, R139, -R9 ;  /* 0x800000098b097221 */ /* 0x000fe40000010000 */
[----:B------:R-:W-:-:S02]  /*f540*/  FFMA.FTZ R19, R86, R19, R126 ;  /* 0x0000001356137223 */ /* 0x000fc4000001007e */
[----:B------:R-:W-:Y:S02]  /*f550*/  FFMA.FTZ R38, R87, R38, R127 ;  /* 0x0000002657267223 */ /* 0x000fe4000001007f */
[----:B------:R-:W-:Y:S02]  /*f560*/  FFMA.FTZ R35, R74, R35, R114 ;  /* 0x000000234a237223 */ /* 0x000fe40000010072 */
[----:B------:R-:W-:Y:S01]  /*f570*/  FFMA.FTZ R26, R75, R26, R115 ;  /* 0x0000001a4b1a7223 */ /* 0x000fe20000010073 */
[----:B------:R-:W-:Y:S01]  /*f580*/  F2FP.PACK_AB R13, R38, R19 ;  /* 0x00000013260d723e */ /* 0x000fe200000000ff */
[C---:B------:R-:W-:Y:S02]  /*f590*/  FMUL.FTZ R43, R141.reuse, R18 ;  /* 0x000000128d2b7220 */ /* 0x040fe40000410000 */
[----:B------:R-:W-:Y:S01]  /*f5a0*/  FMUL.FTZ R40, R141, R9 ;  /* 0x000000098d287220 */ /* 0x000fe20000410000 */
[----:B------:R-:W-:Y:S01]  /*f5b0*/  F2FP.PACK_AB R19, R26, R35 ;  /* 0x000000231a13723e */ /* 0x000fe200000000ff */
[----:B------:R-:W-:Y:S01]  /*f5c0*/  FFMA.FTZ R33, R82, R33, R122 ;  /* 0x0000002152217223 */ /* 0x000fe2000001007a */
[----:B------:R-:W-:Y:S01]  /*f5d0*/  IADD3 R26, R8, 0x100, RZ ;  /* 0x00000100081a7810 */ /* 0x000fe20007ffe0ff */
[----:B------:R-:W-:-:S02]  /*f5e0*/  FFMA.FTZ R34, R83, R34, R123 ;  /* 0x0000002253227223 */ /* 0x000fc4000001007b */
[----:B------:R-:W-:Y:S02]  /*f5f0*/  FFMA.FTZ R16, R76, R23, R116 ;  /* 0x000000174c107223 */ /* 0x000fe40000010074 */
[----:B------:R-:W-:Y:S01]  /*f600*/  FFMA.FTZ R9, R77, R28, R117 ;  /* 0x0000001c4d097223 */ /* 0x000fe20000010075 */
[----:B------:R-:W-:Y:S01]  /*f610*/  F2FP.PACK_AB R15, R34, R33 ;  /* 0x00000021220f723e */ /* 0x000fe200000000ff */
[----:B------:R-:W-:Y:S01]  /*f620*/  FFMA.FTZ R18, R72, R31, R112 ;  /* 0x0000001f48127223 */ /* 0x000fe20000010070 */
[C---:B------:R-:W-:Y:S01]  /*f630*/  IADD3 R28, R8.reuse, 0x180, RZ ;  /* 0x00000180081c7810 */ /* 0x040fe20007ffe0ff */
[----:B------:R-:W-:Y:S01]  /*f640*/  FFMA.FTZ R11, R73, R24, R113 ;  /* 0x00000018490b7223 */ /* 0x000fe20000010071 */
[----:B------:R-:W-:Y:S01]  /*f650*/  IADD3 R24, R8, 0x80, RZ ;  /* 0x0000008008187810 */ /* 0x000fe20007ffe0ff */
[----:B------:R-:W-:Y:S01]  /*f660*/  FMUL.FTZ R140, R141, R140 ;  /* 0x0000008c8d8c7220 */ /* 0x000fe20000410000 */
[----:B------:R-:W-:Y:S01]  /*f670*/  F2FP.PACK_AB R16, R9, R16 ;  /* 0x000000100910723e */ /* 0x000fe200000000ff */
[----:B------:R-:W-:Y:S01]  /*f680*/  FMUL.FTZ R154, R141, R154 ;  /* 0x0000009a8d9a7220 */ /* 0x000fe20000410000 */
[----:B------:R-:W-:Y:S01]  /*f690*/  F2FP.PACK_AB R18, R11, R18 ;  /* 0x000000120b12723e */ /* 0x000fe200000000ff */
[----:B------:R-:W-:-:S02]  /*f6a0*/  FFMA.FTZ R30, R79, R30, R119 ;  /* 0x0000001e4f1e7223 */ /* 0x000fc40000010077 */
[C---:B------:R-:W-:Y:S02]  /*f6b0*/  FMUL.FTZ R27, R141.reuse, R156 ;  /* 0x0000009c8d1b7220 */ /* 0x040fe40000410000 */
[C---:B------:R-:W-:Y:S01]  /*f6c0*/  FMUL.FTZ R158, R141.reuse, R158 ;  /* 0x0000009e8d9e7220 */ /* 0x040fe20000410000 */
[----:B------:R-:W-:Y:S01]  /*f6d0*/  F2FP.PACK_AB R17, R30, R17 ;  /* 0x000000111e11723e */ /* 0x000fe200000000ff */
        /* <DEDUP_REMOVED lines=36> */
.L_x_26271:
[----:B------:R-:W-:Y:S05]  /*f920*/  EXIT ;  /* 0x000000000000794d */ /* 0x000fea0003800000 */
.L_x_26269:
[----:B0-----:R-:W-:Y:S01]  /*f930*/  IMAD.MOV.U32 R141, RZ, RZ, R147 ;  /* 0x000000ffff8d7224 */ /* 0x001fe200078e0093 */
[----:B------:R-:W-:Y:S01]  /*f940*/  MOV R154, 0x1 ;  /* 0x00000001009a7802 */ /* 0x000fe20000000f00 */
[----:B------:R-:W-:Y:S01]  /*f950*/  IMAD.MOV.U32 R145, RZ, RZ, 0x1f ;  /* 0x0000001fff917424 */ /* 0x000fe200078e00ff */
[----:B------:R-:W-:-:S02]  /*f960*/  MOV R152, 0xffffffff ;  /* 0xffffffff00987802 */ /* 0x000fc40000000f00 */
[----:B------:R-:W-:Y:S02]  /*f970*/  MOV R10, 0xf990 ;  /* 0x0000f990000a7802 */ /* 0x000fe40000000f00 */
[----:B------:R-:W-:Y:S05]  /*f980*/  CALL.REL.NOINC `($__internal_121_$__cuda_sm70_shflsync_bfly_p) ;  /* 0x000008a000007944 */ /* 0x000fea0003c00000 */
[----:B-1----:R-:W-:Y:S01]  /*f990*/  IMAD.MOV.U32 R10, RZ, RZ, R154 ;  /* 0x000000ffff0a7224 */ /* 0x002fe200078e009a */
[----:B0-----:R-:W-:Y:S05]  /*f9a0*/  BRA `(.L_x_26273) ;  /* 0xffffeb1000007947 */ /* 0x001fea000383ffff */
.L_x_26270:
[----:B------:R-:W-:Y:S01]  /*f9b0*/  HFMA2.MMA R145, -RZ, RZ, 0, 1.847743988037109375e-06 ;  /* 0x0000001fff917435 */ /* 0x000fe200000001ff */
[----:B------:R-:W-:Y:S01]  /*f9c0*/  MOV R141, R147 ;  /* 0x00000093008d7202 */ /* 0x000fe20000000f00 */
[----:B------:R-:W-:Y:S01]  /*f9d0*/  IMAD.MOV.U32 R154, RZ, RZ, 0x2 ;  /* 0x00000002ff9a7424 */ /* 0x000fe200078e00ff */
[----:B------:R-:W-:Y:S01]  /*f9e0*/  MOV R10, 0xfa10 ;  /* 0x0000fa10000a7802 */ /* 0x000fe20000000f00 */
[----:B------:R-:W-:Y:S02]  /*f9f0*/  IMAD.MOV.U32 R152, RZ, RZ, -0x1 ;  /* 0xffffffffff987424 */ /* 0x000fe400078e00ff */
[----:B------:R-:W-:Y:S05]  /*fa00*/  CALL.REL.NOINC `($__internal_121_$__cuda_sm70_shflsync_bfly_p) ;  /* 0x0000082000007944 */ /* 0x000fea0003c00000 */
[----:B01----:R-:W-:Y:S01]  /*fa10*/  FADD.FTZ R141, R147, R154 ;  /* 0x0000009a938d7221 */ /* 0x003fe20000010000 */
[----:B------:R-:W-:Y:S01]  /*fa20*/  MOV R154, 0x4 ;  /* 0x00000004009a7802 */ /* 0x000fe20000000f00 */
[----:B------:R-:W-:Y:S01]  /*fa30*/  IMAD.MOV.U32 R145, RZ, RZ, 0x1f ;  /* 0x0000001fff917424 */ /* 0x000fe200078e00ff */
[----:B------:R-:W-:Y:S02]  /*fa40*/  MOV R152, 0xffffffff ;  /* 0xffffffff00987802 */ /* 0x000fe40000000f00 */
[----:B------:R-:W-:-:S02]  /*fa50*/  MOV R10, 0xfa70 ;  /* 0x0000fa70000a7802 */ /* 0x000fc40000000f00 */
[----:B------:R-:W-:Y:S05]  /*fa60*/  CALL.REL.NOINC `($__internal_121_$__cuda_sm70_shflsync_bfly_p) ;  /* 0x000007c000007944 */ /* 0x000fea0003c00000 */
[----:B0-----:R-:W-:Y:S01]  /*fa70*/  HFMA2.MMA R145, -RZ, RZ, 0, 1.847743988037109375e-06 ;  /* 0x0000001fff917435 */ /* 0x001fe200000001ff */
[----:B-1----:R-:W-:Y:S01]  /*fa80*/  FADD.FTZ R141, R141, R154 ;  /* 0x0000009a8d8d7221 */ /* 0x002fe20000010000 */
[----:B------:R-:W-:Y:S01]  /*fa90*/  MOV R10, 0xfad0 ;  /* 0x0000fad0000a7802 */ /* 0x000fe20000000f00 */
[----:B------:R-:W-:-:S02]  /*faa0*/  IMAD.MOV.U32 R154, RZ, RZ, 0x8 ;  /* 0x00000008ff9a7424 */ /* 0x000fc400078e00ff */
[----:B------:R-:W-:Y:S02]  /*fab0*/  IMAD.MOV.U32 R152, RZ, RZ, -0x1 ;  /* 0xffffffffff987424 */ /* 0x000fe400078e00ff */
[----:B------:R-:W-:Y:S05]  /*fac0*/  CALL.REL.NOINC `($__internal_121_$__cuda_sm70_shflsync_bfly_p) ;  /* 0x0000076000007944 */ /* 0x000fea0003c00000 */
[----:B01----:R-:W-:Y:S01]  /*fad0*/  FADD.FTZ R141, R141, R154 ;  /* 0x0000009a8d8d7221 */ /* 0x003fe20000010000 */
[----:B------:R-:W-:Y:S01]  /*fae0*/  MOV R154, 0x10 ;  /* 0x00000010009a7802 */ /* 0x000fe20000000f00 */
[----:B------:R-:W-:Y:S01]  /*faf0*/  IMAD.MOV.U32 R145, RZ, RZ, 0x1f ;  /* 0x0000001fff917424 */ /* 0x000fe200078e00ff */
[----:B------:R-:W-:Y:S02]  /*fb00*/  MOV R152, 0xffffffff ;  /* 0xffffffff00987802 */ /* 0x000fe40000000f00 */
[----:B------:R-:W-:Y:S02]  /*fb10*/  MOV R10, 0xfb30 ;  /* 0x0000fb30000a7802 */ /* 0x000fe40000000f00 */
[----:B------:R-:W-:Y:S05]  /*fb20*/  CALL.REL.NOINC `($__internal_121_$__cuda_sm70_shflsync_bfly_p) ;  /* 0x0000070000007944 */ /* 0x000fea0003c00000 */
[----:B-1----:R-:W-:Y:S01]  /*fb30*/  FADD.FTZ R140, R141, R154 ;  /* 0x0000009a8d8c7221 */ /* 0x002fe20000010000 */
[----:B0-----:R-:W-:Y:S01]  /*fb40*/  HFMA2.MMA R145, -RZ, RZ, 0, 1.847743988037109375e-06 ;  /* 0x0000001fff917435 */ /* 0x001fe200000001ff */
[----:B------:R-:W-:Y:S02]  /*fb50*/  IMAD.MOV.U32 R154, RZ, RZ, 0x1 ;  /* 0x00000001ff9a7424 */ /* 0x000fe400078e00ff */
[----:B------:R-:W-:Y:S02]  /*fb60*/  FMUL.FTZ R140, R140, 0.00078125001164153218269 ;  /* 0x3a4ccccd8c8c7820 */ /* 0x000fe40000410000 */
[----:B------:R-:W-:-:S02]  /*fb70*/  IMAD.MOV.U32 R152, RZ, RZ, -0x1 ;  /* 0xffffffffff987424 */ /* 0x000fc400078e00ff */
        /* <DEDUP_REMOVED lines=79> */
[----:B------:R-:W-:Y:S01]  /*10070*/  FFMA.FTZ R141, R11, R11, R10 ;  /* 0x0000000b0b8d7223 */ /* 0x000fe2000001000a */
[----:B------:R-:W-:Y:S02]  /*10080*/  MOV R10, 0x100a0 ;  /* 0x000100a0000a7802 */ /* 0x000fe40000000f00 */
[----:B------:R-:W-:Y:S05]  /*10090*/  CALL.REL.NOINC `($__internal_121_$__cuda_sm70_shflsync_bfly_p) ;  /* 0x0000019000007944 */ /* 0x000fea0003c00000 */
[----:B01----:R-:W-:Y:S01]  /*100a0*/  FADD.FTZ R141, R141, R154 ;  /* 0x0000009a8d8d7221 */ /* 0x003fe20000010000 */
[----:B------:R-:W-:Y:S01]  /*100b0*/  MOV R154, 0x2 ;  /* 0x00000002009a7802 */ /* 0x000fe20000000f00 */
[----:B------:R-:W-:Y:S01]  /*100c0*/  IMAD.MOV.U32 R145, RZ, RZ, 0x1f ;  /* 0x0000001fff917424 */ /* 0x000fe200078e00ff */
[----:B------:R-:W-:Y:S02]  /*100d0*/  MOV R152, 0xffffffff ;  /* 0xffffffff00987802 */ /* 0x000fe40000000f00 */
[----:B------:R-:W-:Y:S02]  /*100e0*/  MOV R10, 0x10100 ;  /* 0x00010100000a7802 */ /* 0x000fe40000000f00 */
[----:B------:R-:W-:Y:S05]  /*100f0*/  CALL.REL.NOINC `($__internal_121_$__cuda_sm70_shflsync_bfly_p) ;  /* 0x0000013000007944 */ /* 0x000fea0003c00000 */
[----:B0-----:R-:W-:Y:S01]  /*10100*/  HFMA2.MMA R145, -RZ, RZ, 0, 1.847743988037109375e-06 ;  /* 0x0000001fff917435 */ /* 0x001fe200000001ff */
[----:B-1----:R-:W-:Y:S01]  /*10110*/  FADD.FTZ R141, R141, R154 ;  /* 0x0000009a8d8d7221 */ /* 0x002fe20000010000 */
[----:B------:R-:W-:Y:S01]  /*10120*/  MOV R10, 0x10160 ;  /* 0x00010160000a7802 */ /* 0x000fe20000000f00 */
[----:B------:R-:W-:Y:S02]  /*10130*/  IMAD.MOV.U32 R154, RZ, RZ, 0x4 ;  /* 0x00000004ff9a7424 */ /* 0x000fe400078e00ff */
[----:B------:R-:W-:-:S02]  /*10140*/  IMAD.MOV.U32 R152, RZ, RZ, -0x1 ;  /* 0xffffffffff987424 */ /* 0x000fc400078e00ff */
[----:B------:R-:W-:Y:S05]  /*10150*/  CALL.REL.NOINC `($__internal_121_$__cuda_sm70_shflsync_bfly_p) ;  /* 0x000000d000007944 */ /* 0x000fea0003c00000 */
[----:B01----:R-:W-:Y:S01]  /*10160*/  FADD.FTZ R141, R141, R154 ;  /* 0x0000009a8d8d7221 */ /* 0x003fe20000010000 */
[----:B------:R-:W-:Y:S01]  /*10170*/  MOV R154, 0x8 ;  /* 0x00000008009a7802 */ /* 0x000fe20000000f00 */
[----:B------:R-:W-:Y:S01]  /*10180*/  IMAD.MOV.U32 R145, RZ, RZ, 0x1f ;  /* 0x0000001fff917424 */ /* 0x000fe200078e00ff */
[----:B------:R-:W-:-:S02]  /*10190*/  MOV R152, 0xffffffff ;  /* 0xffffffff00987802 */ /* 0x000fc40000000f00 */
[----:B------:R-:W-:Y:S02]  /*101a0*/  MOV R10, 0x101c0 ;  /* 0x000101c0000a7802 */ /* 0x000fe40000000f00 */
[----:B------:R-:W-:Y:S05]  /*101b0*/  CALL.REL.NOINC `($__internal_121_$__cuda_sm70_shflsync_bfly_p) ;  /* 0x0000007000007944 */ /* 0x000fea0003c00000 */
[----:B0-----:R-:W-:Y:S01]  /*101c0*/  HFMA2.MMA R145, -RZ, RZ, 0, 1.847743988037109375e-06 ;  /* 0x0000001fff917435 */ /* 0x001fe200000001ff */
[----:B-1----:R-:W-:Y:S01]  /*101d0*/  FADD.FTZ R141, R141, R154 ;  /* 0x0000009a8d8d7221 */ /* 0x002fe20000010000 */
[----:B------:R-:W-:Y:S01]  /*101e0*/  MOV R10, 0x10220 ;  /* 0x00010220000a7802 */ /* 0x000fe20000000f00 */
[----:B------:R-:W-:Y:S02]  /*101f0*/  IMAD.MOV.U32 R154, RZ, RZ, 0x10 ;  /* 0x00000010ff9a7424 */ /* 0x000fe400078e00ff */
[----:B------:R-:W-:Y:S02]  /*10200*/  IMAD.MOV.U32 R152, RZ, RZ, -0x1 ;  /* 0xffffffffff987424 */ /* 0x000fe400078e00ff */
[----:B------:R-:W-:Y:S05]  /*10210*/  CALL.REL.NOINC `($__internal_121_$__cuda_sm70_shflsync_bfly_p) ;  /* 0x0000001000007944 */ /* 0x000fea0003c00000 */
[----:B01----:R-:W-:Y:S05]  /*10220*/  BRA `(.L_x_26274) ;  /* 0xffffe8d000007947 */ /* 0x003fea000383ffff */
        .weak           $__internal_121_$__cuda_sm70_shflsync_bfly_p
        .type           $__internal_121_$__cuda_sm70_shflsync_bfly_p,@function
        .size           $__internal_121_$__cuda_sm70_shflsync_bfly_p,(.L_x_36161 - $__internal_121_$__cuda_sm70_shflsync_bfly_p)
$__internal_121_$__cuda_sm70_shflsync_bfly_p:
[----:B------:R-:W-:Y:S01]  /*10230*/  MOV R11, 0x0 ;  /* 0x00000000000b7802 */ /* 0x000fe20000000f00 */
[----:B------:R-:W-:Y:S04]  /*10240*/  WARPSYNC R152 ;  /* 0x0000009800007348 */ /* 0x000fe80003800000 */
[----:B------:R0:W1:Y:S01]  /*10250*/  SHFL.BFLY PT, R154, R141, R154, R145 ;  /* 0x0c00009a8d9a7389 */ /* 0x00006200000e0091 */
[----:B------:R-:W-:Y:S05]  /*10260*/  RET.REL.NODEC R10 `(_ZN10layer_norm13ln_fwd_kernelINS_13Kernel_traitsIf6__halffS2_fjLj5120ELj1ELj1ELj4ELj16ENS_18Kernel_traits_baseILj5120EfS2_fS2_fjLj128EEEEELb1ELb0ELb0ELb1EEEvNS_9FwdParamsE) ;  /* 0xfffefd900a007950 */ /* 0x000fea0003c3ffff */
.L_x_26275:
        /* <DEDUP_REMOVED lines=9> */
.L_x_36161:


//--------------------- .text._ZN10layer_norm13ln_fwd_kernelINS_13Kernel_traitsIf6__halffS2_fjLj5120ELj1ELj1ELj4ELj16ENS_18Kernel_traits_baseILj5120EfS2_fS2_fjLj128EEEEELb1ELb0ELb1ELb0EEEvNS_9FwdParamsE --------------------------
	.section	.text._ZN10layer_norm13ln_fwd_kernelINS_13Kernel_traitsIf6__halffS2_fjLj5120ELj1ELj1ELj4ELj16ENS_18Kernel_traits_baseILj5120EfS2_fS2_fjLj128EEEEELb1ELb0ELb1ELb0EEEvNS_9FwdParamsE,"ax",@progbits
	.sectioninfo	@"SHI_REGISTERS=181"
	.align	128
        .global         _ZN10layer_norm13ln_fwd_kernelINS_13Kernel_traitsIf6__halffS2_fjLj5120ELj1ELj1ELj4ELj16ENS_18Kernel_traits_baseILj5120EfS2_fS2_fjLj128EEEEELb1ELb0ELb1ELb0EEEvNS_9FwdParamsE
        .type           _ZN10layer_norm13ln_fwd_kernelINS_13Kernel_traitsIf6__halffS2_fjLj5120ELj1ELj1ELj4ELj16ENS_18Kernel_traits_baseILj5120EfS2_fS2_fjLj128EEEEELb1ELb0ELb1ELb0EEEvNS_9FwdParamsE,@function
        .size           _ZN10layer_norm13ln_fwd_kernelINS_13Kernel_traitsIf6__halffS2_fjLj5120ELj1ELj1ELj4ELj16ENS_18Kernel_traits_baseILj5120EfS2_fS2_fjLj128EEEEELb1ELb0ELb1ELb0EEEvNS_9FwdParamsE,(.L_x_36162 - _ZN10layer_norm13ln_fwd_kernelINS_13Kernel_traitsIf6__halffS2_fjLj5120ELj1ELj1ELj4ELj16ENS_18Kernel_traits_baseILj5120EfS2_fS2_fjLj128EEEEELb1ELb0ELb1ELb0EEEvNS_9FwdParamsE)
        .other          _ZN10layer_norm13ln_fwd_kernelINS_13Kernel_traitsIf6__halffS2_fjLj5120ELj1ELj1ELj4ELj16ENS_18Kernel_traits_baseILj5120EfS2_fS2_fjLj128EEEEELb1ELb0ELb1ELb0EEEvNS_9FwdParamsE,@"STO_CUDA_ENTRY STV_DEFAULT"
_ZN10layer_norm13ln_fwd_kernelINS_13Kernel_traitsIf6__halffS2_fjLj5120ELj1ELj1ELj4ELj16ENS_18Kernel_traits_baseILj5120EfS2_fS2_fjLj128EEEEELb1ELb0ELb1ELb0EEEvNS_9FwdParamsE:
.text._ZN10layer_norm13ln_fwd_kernelINS_13Kernel_traitsIf6__halffS2_fjLj5120ELj1ELj1ELj4ELj16ENS_18Kernel_traits_baseILj5120EfS2_fS2_fjLj128EEEEELb1ELb0ELb1ELb0EEEvNS_9FwdParamsE:
[----:B------:R-:W-:Y:S02]  /*0000*/  IMAD.MOV.U32 R1, RZ, RZ, c[0x0][0x28] ;  /* 0x00000a00ff017624 */ /* 0x000fe400078e00ff */
[----:B------:R-:W-:Y:S02]  /*0010*/  ULDC.U8 UR4, c[0x0][0x244] ;  /* 0x0000910000047ab9 */ /* 0x000fe40000000000 */
[----:B------:R-:W-:Y:S01]  /*0020*/  ISETP.NE.AND P0, PT, RZ, UR4, PT ;  /* 0x00000004ff007c0c */ /* 0x000fe2000bf05270 */
[----:B------:R-:W-:Y:S01]  /*0030*/  ULDC.64 UR4, c[0x0][0x230] ;  /* 0x00008c0000047ab9 */ /* 0x000fe20000000a00 */
[----:B------:R-:W-:Y:S01]  /*0040*/  MOV R136, c[0x0][0x23c] ;  /* 0x00008f0000887a02 */ /* 0x000fe20000000f00 */
[----:B------:R-:W-:Y:S01]  /*0050*/  IMAD.U32 R4, RZ, RZ, UR4 ;  /* 0x00000004ff047e24 */ /* 0x000fe2000f8e00ff */
[----:B------:R-:W-:Y:S01]  /*0060*/  ULDC.64 UR6, c[0x0][0x118] ;  /* 0x0000460000067ab9 */ /* 0x000fe20000000a00 */
[----:B------:R-:W-:Y:S02]  /*0070*/  IMAD.U32 R5, RZ, RZ, UR5 ;  /* 0x00000005ff057e24 */ /* 0x000fe4000f8e00ff */
        /* <DEDUP_REMOVED lines=8> */
[----:B0-----:R-:W-:Y:S01]  /*0100*/  LEA.HI R138, R0, R13, RZ, 0x19 ;  /* 0x0000000d008a7211 */ /* 0x001fe200078fc8ff */
[----:B--2---:R-:W0:Y:S08]  /*0110*/  @P0 R2UR UR4, R4 ;  /* 0x00000000040403c2 */ /* 0x004e3000000e0000 */
[----:B------:R1:W2:Y:S01]  /*0120*/  @P0 R2UR UR5, R5 ;  /* 0x00000000050503c2 */ /* 0x0002a200000e0000 */
[----:B---3--:R-:W-:Y:S01]  /*0130*/  @P0 IADD3 R159, P1, R2, c[0x0][0x240], RZ ;  /* 0x00009000029f0a10 */ /* 0x008fe20007f3e0ff */
[----:B------:R-:W-:-:S04]  /*0140*/  IMAD R2, R13, c[0x0][0x0], R0 ;  /* 0x000000000d027a24 */ /* 0x000fc800078e0200 */
        /* <DEDUP_REMOVED lines=85> */
.L_x_26277:
[----:B------:R-:W-:Y:S05]  /*06a0*/  BSYNC B0 ;  /* 0x0000000000007941 */ /* 0x000fea0003800000 */
.L_x_26276:
        /* <DEDUP_REMOVED lines=17> */
.L_x_26279:
[----:B------:R-:W-:Y:S05]  /*07c0*/  BSYNC B0 ;  /* 0x0000000000007941 */ /* 0x000fea0003800000 */
.L_x_26278:
        /* <DEDUP_REMOVED lines=17> */
.L_x_26281:
[----:B------:R-:W-:Y:S05]  /*08e0*/  BSYNC B0 ;  /* 0x0000000000007941 */ /* 0x000fea0003800000 */
.L_x_26280:
        /* <DEDUP_REMOVED lines=17> */
.L_x_26283:
[----:B------:R-:W-:Y:S05]  /*0a00*/  BSYNC B0 ;  /* 0x0000000000007941 */ /* 0x000fea0003800000 */
.L_x_26282:
        /* <DEDUP_REMOVED lines=16> */
.L_x_26285:
[----:B------:R-:W-:Y:S05]  /*0b10*/  BSYNC B0 ;  /* 0x0000000000007941 */ /* 0x000fea0003800000 */
.L_x_26284:
[----:B------:R-:W-:Y:S02]  /*0b20*/  ISETP.GE.AND P2, PT, R138, c[0x0][0x164], PT ;  /* 0x000059008a007a0c */ /* 0x000fe40003f46270 */
[----:B------:R-:W-:-:S02]  /*0b30*/  LOP3.LUT R95, R95, UR23, R90, 0x96, !PT ;  /* 0x000000175f5f7c12 */ /* 0x000fc4000f8e965a */
        /* <DEDUP_REMOVED lines=10> */
[----:B------:R-:W-:Y:S01]  /*0be0*/  IADD3 R85, R84, -R85, RZ ;  /* 0x8000005554557210 */ /* 0x000fe20007ffe0ff */
[----:B------:R-:W-:Y:S01]  /*0bf0*/  IMAD.HI.U32 R157, R95, -0x2daee0ad, RZ ;  /* 0xd2511f535f9d7827 */ /* 0x000fe200078e00ff */
[----:B------:R-:W-:-:S02]  /*0c00*/  LOP3.LUT R92, R92, 0x3fffffe0, RZ, 0xc0, !PT ;  /* 0x3fffffe05c5c7812 */ /* 0x000fc400078ec0ff */
[----:B------:R-:W-:Y:S01]  /*0c10*/  IMNMX R85, RZ, R85, !PT ;  /* 0x00000055ff557217 */ /* 0x000fe20007800200 */
[----:B------:R-:W-:Y:S01]  /*0c20*/  IMAD.MOV.U32 R145, RZ, RZ, 0x1 ;  /* 0x00000001ff917424 */ /* 0x000fe200078e00ff */
[----:B------:R-:W-:Y:S01]  /*0c30*/  LOP3.LUT R87, R86, 0x3e0, RZ, 0xc0, !PT ;  /* 0x000003e056577812 */ /* 0x000fe200078ec0ff */
[----:B------:R-:W-:Y:S01]  /*0c40*/  IMAD R158, R93, -0x326172a9, RZ ;  /* 0xcd9e8d575d9e7824 */ /* 0x000fe200078e02ff */
[----:B------:R-:W-:Y:S01]  /*0c50*/  IMNMX R85, R85, 0x20, PT ;  /* 0x0000002055557817 */ /* 0x000fe20003800200 */
[----:B------:R-:W-:Y:S01]  /*0c60*/  IMAD R160, R95, -0x2daee0ad, RZ ;  /* 0xd2511f535fa07824 */ /* 0x000fe200078e02ff */
[----:B------:R-:W-:Y:S01]  /*0c70*/  LOP3.LUT R156, R156, UR25, R89, 0x96, !PT ;  /* 0x000000199c9c7c12 */ /* 0x000fe2000f8e9659 */
[----:B------:R-:W-:Y:S01]  /*0c80*/  IMAD.IADD R87, R84, 0x1, -R87 ;  /* 0x0000000154577824 */ /* 0x000fe200078e0a57 */
[----:B------:R-:W-:Y:S01]  /*0c90*/  LOP3.LUT R159, R159, 0x3, RZ, 0xc0, !PT ;  /* 0x000000039f9f7812 */ /* 0x000fe200078ec0ff */
[----:B------:R-:W-:Y:S02]  /*0ca0*/  IMAD.IADD R85, R85, 0x1, R92 ;  /* 0x0000000155557824 */ /* 0x000fe400078e025c */
[----:B------:R-:W-:Y:S01]  /*0cb0*/  IMAD R84, R94, -0x2daee0ad, RZ ;  /* 0xd2511f535e547824 */ /* 0x000fe200078e02ff */
[----:B------:R-:W-:Y:S01]  /*0cc0*/  IMNMX R87, RZ, R87, !PT ;  /* 0x00000057ff577217 */ /* 0x000fe20007800200 */
[----:B------:R-:W-:-:S02]  /*0cd0*/  IMAD.SHL.U32 R85, R85, 0x8, RZ ;  /* 0x0000000855557824 */ /* 0x000fc400078e00ff */
[----:B------:R-:W-:Y:S01]  /*0ce0*/  IMAD.MOV.U32 R144, RZ, RZ, RZ ;  /* 0x000000ffff907224 */ /* 0x000fe200078e00ff */
[----:B------:R-:W-:Y:S02]  /*0cf0*/  IMNMX R87, R87, 0x20, PT ;  /* 0x0000002057577817 */ /* 0x000fe40003800200 */
[----:B------:R-:W-:Y:S01]  /*0d00*/  LOP3.LUT R157, R157, UR26, R84, 0x96, !PT ;  /* 0x0000001a9d9d7c12 */ /* 0x000fe2000f8e9654 */
[----:B------:R-:W0:Y:S01]  /*0d10*/  I2F.U32 R85, R85 ;  /* 0x0000005500557306 */ /* 0x000e220000201000 */
[----:B------:R-:W-:-:S05]  /*0d20*/  IADD3 R87, R92, R87, RZ ;  /* 0x000000575c577210 */ /* 0x000fca0007ffe0ff */
[----:B------:R-:W-:Y:S02]  /*0d30*/  IMAD.SHL.U32 R146, R87, 0x8, RZ ;  /* 0x0000000857927824 */ /* 0x000fe400078e00ff */
[----:B0-----:R0:W1:Y:S05]  /*0d40*/  MUFU.RCP R139, R85 ;  /* 0x00000055008b7308 */ /* 0x00106a0000001000 */
.L_x_26677:
[----:B------:R-:W-:-:S04]  /*0d50*/  IMAD.MOV.U32 R141, RZ, RZ, 0x4 ;  /* 0x00000004ff8d7424 */ /* 0x000fc800078e00ff */
[----:B------:R-:W-:-:S06]  /*0d60*/  IMAD.WIDE R142, R138, R141, c[0x0][0x1d0] ;  /* 0x000074008a8e7625 */ /* 0x000fcc00078e028d */
[----:B------:R2:W3:Y:S01]  /*0d70*/  LDG.E R143, [R142.64] ;  /* 0x000000068e8f7981 */ /* 0x0004e2000c1e1900 */
[C---:B------:R-:W-:Y:S02]  /*0d80*/  IMAD R155, R138.reuse, c[0x0][0x168], RZ ;  /* 0x00005a008a9b7a24 */ /* 0x040fe400078e02ff */
[----:B------:R-:W-:-:S03]  /*0d90*/  IMAD.WIDE R140, R138, R141, c[0x0][0x1d8] ;  /* 0x000076008a8c7625 */ /* 0x000fc600078e028d */
[----:B------:R-:W-:Y:S01]  /*0da0*/  SHF.R.S32.HI R162, RZ, 0x1f, R155 ;  /* 0x0000001fffa27819 */ /* 0x000fe2000001149b */
[----:B------:R-:W-:Y:S02]  /*0db0*/  BSSY B0, `(.L_x_26286) ;  /* 0x0000314000007945 */ /* 0x000fe40003800000 */
[----:B-----5:R4:W5:Y:S01]  /*0dc0*/  LDG.E R140, [R140.64] ;  /* 0x000000068c8c7981 */ /* 0x020962000c1e1900 */
[----:B--2---:R-:W-:Y:S01]  /*0dd0*/  HFMA2.MMA R142, -RZ, RZ, 0, 0 ;  /* 0x00000000ff8e7435 */ /* 0x004fe200000001ff */
[----:B------:R-:W-:Y:S02]  /*0de0*/  LEA.HI R155, R162, R155, RZ, 0x3 ;  /* 0x0000009ba29b7211 */ /* 0x000fe400078f18ff */
        /* <DEDUP_REMOVED lines=38> */
.L_x_26291:
[----:B------:R-:W-:Y:S02]  /*1050*/  IMAD.MOV.U32 R162, RZ, RZ, R158 ;  /* 0x000000ffffa27224 */ /* 0x000fe400078e009e */
.L_x_26292:
[----:B------:R-:W-:Y:S05]  /*1060*/  BSYNC B2 ;  /* 0x0000000000027941 */ /* 0x000fea0003800000 */
.L_x_26290:
        /* <DEDUP_REMOVED lines=16> */
.L_x_26296:
[----:B------:R-:W-:Y:S05]  /*1170*/  BSYNC B3 ;  /* 0x0000000000037941 */ /* 0x000fea0003800000 */
.L_x_26295:
        /* <DEDUP_REMOVED lines=42> */
.L_x_26294:
[----:B------:R-:W-:Y:S05]  /*1420*/  BSYNC B2 ;  /* 0x0000000000027941 */ /* 0x000fea0003800000 */
.L_x_26293:
        /* <DEDUP_REMOVED lines=10> */
.L_x_26289:
[----:B--2---:R-:W-:Y:S05]  /*14d0*/  BSYNC B1 ;  /* 0x0000000000017941 */ /* 0x004fea0003800000 */
.L_x_26288:
        /* <DEDUP_REMOVED lines=18> */
.L_x_26300:
[----:B------:R-:W-:Y:S02]  /*1600*/  IMAD.MOV.U32 R162, RZ, RZ, R158 ;  /* 0x000000ffffa27224 */ /* 0x000fe400078e009e */
.L_x_26301:
[----:B------:R-:W-:Y:S05]  /*1610*/  BSYNC B2 ;  /* 0x0000000000027941 */ /* 0x000fea0003800000 */
.L_x_26299:
        /* <DEDUP_REMOVED lines=16> */
.L_x_26305:
[----:B------:R-:W-:Y:S05]  /*1720*/  BSYNC B3 ;  /* 0x0000000000037941 */ /* 0x000fea0003800000 */
.L_x_26304:
        /* <DEDUP_REMOVED lines=42> */
.L_x_26303:
[----:B------:R-:W-:Y:S05]  /*19d0*/  BSYNC B2 ;  /* 0x0000000000027941 */ /* 0x000fea0003800000 */
.L_x_26302:
        /* <DEDUP_REMOVED lines=10> */
.L_x_26298:
[----:B------:R-:W-:Y:S05]  /*1a80*/  BSYNC B1 ;  /* 0x0000000000017941 */ /* 0x000fea0003800000 */
.L_x_26297:
        /* <DEDUP_REMOVED lines=18> */
.L_x_26309:
[----:B------:R-:W-:Y:S02]  /*1bb0*/  IMAD.MOV.U32 R162, RZ, RZ, R158 ;  /* 0x000000ffffa27224 */ /* 0x000fe400078e009e */
.L_x_26310:
[----:B------:R-:W-:Y:S05]  /*1bc0*/  BSYNC B2 ;  /* 0x0000000000027941 */ /* 0x000fea0003800000 */
.L_x_26308:
        /* <DEDUP_REMOVED lines=16> */
.L_x_26314:
[----:B------:R-:W-:Y:S05]  /*1cd0*/  BSYNC B3 ;  /* 0x0000000000037941 */ /* 0x000fea0003800000 */
.L_x_26313:
        /* <DEDUP_REMOVED lines=42> */
.L_x_26312:
[----:B------:R-:W-:Y:S05]  /*1f80*/  BSYNC B2 ;  /* 0x0000000000027941 */ /* 0x000fea0003800000 */
.L_x_26311:
        /* <DEDUP_REMOVED lines=10> */
.L_x_26307:
[----:B------:R-:W-:Y:S05]  /*2030*/  BSYNC B1 ;  /* 0x0000000000017941 */ /* 0x000fea0003800000 */
.L_x_26306:
        /* <DEDUP_REMOVED lines=18> */
.L_x_26318:
[----:B------:R-:W-:Y:S02]  /*2160*/  IMAD.MOV.U32 R162, RZ, RZ, R158 ;  /* 0x000000ffffa27224 */ /* 0x000fe400078e009e */
.L_x_26319:
[----:B------:R-:W-:Y:S05]  /*2170*/  BSYNC B2 ;  /* 0x0000000000027941 */ /* 0x000fea0003800000 */
.L_x_26317:
        /* <DEDUP_REMOVED lines=16> */
.L_x_26323:
[----:B------:R-:W-:Y:S05]  /*2280*/  BSYNC B3 ;  /* 0x0000000000037941 */ /* 0x000fea0003800000 */
.L_x_26322:
        /* <DEDUP_REMOVED lines=43> */
.L_x_26321:
[----:B------:R-:W-:Y:S05]  /*2540*/  BSYNC B2 ;  /* 0x0000000000027941 */ /* 0x000fea0003800000 */
.L_x_26320:
        /* <DEDUP_REMOVED lines=10> */
.L_x_26316:
[----:B------:R-:W-:Y:S05]  /*25f0*/  BSYNC B1 ;  /* 0x0000000000017941 */ /* 0x000fea0003800000 */
.L_x_26315:
        /* <DEDUP_REMOVED lines=18> */
.L_x_26327:
[----:B------:R-:W-:Y:S02]  /*2720*/  IMAD.MOV.U32 R162, RZ, RZ, R158 ;  /* 0x000000ffffa27224 */ /* 0x000fe400078e009e */
.L_x_26328:
[----:B------:R-:W-:Y:S05]  /*2730*/  BSYNC B2 ;  /* 0x0000000000027941 */ /* 0x000fea0003800000 */
.L_x_26326:
        /* <DEDUP_REMOVED lines=16> */
.L_x_26332:
[----:B------:R-:W-:Y:S05]  /*2840*/  BSYNC B3 ;  /* 0x0000000000037941 */ /* 0x000fea0003800000 */
.L_x_26331:
        /* <DEDUP_REMOVED lines=43> */
.L_x_26330:
[----:B------:R-:W-:Y:S05]  /*2b00*/  BSYNC B2 ;  /* 0x0000000000027941 */ /* 0x000fea0003800000 */
.L_x_26329:
        /* <DEDUP_REMOVED lines=10> */
.L_x_26325:
[----:B------:R-:W-:Y:S05]  /*2bb0*/  BSYNC B1 ;  /* 0x0000000000017941 */ /* 0x000fea0003800000 */
.L_x_26324:
        /* <DEDUP_REMOVED lines=18> */
.L_x_26336:
[----:B------:R-:W-:Y:S02]  /*2ce0*/  IMAD.MOV.U32 R164, RZ, RZ, R158 ;  /* 0x000000ffffa47224 */ /* 0x000fe400078e009e */
.L_x_26337:
[----:B------:R-:W-:Y:S05]  /*2cf0*/  BSYNC B2 ;  /* 0x0000000000027941 */ /* 0x000fea0003800000 */
.L_x_26335:
        /* <DEDUP_REMOVED lines=16> */
.L_x_26341:
[----:B------:R-:W-:Y:S05]  /*2e00*/  BSYNC B3 ;  /* 0x0000000000037941 */ /* 0x000fea0003800000 */
.L_x_26340:
        /* <DEDUP_REMOVED lines=44> */
.L_x_26339:
[----:B------:R-:W-:Y:S05]  /*30d0*/  BSYNC B2 ;  /* 0x0000000000027941 */ /* 0x000fea0003800000 */
.L_x_26338:
        /* <DEDUP_REMOVED lines=10> */
.L_x_26334:
[----:B------:R-:W-:Y:S05]  /*3180*/  BSYNC B1 ;  /* 0x0000000000017941 */ /* 0x000fea0003800000 */
.L_x_26333:
        /* <DEDUP_REMOVED lines=18> */
.L_x_26345:
[----:B------:R-:W-:Y:S02]  /*32b0*/  IMAD.MOV.U32 R164, RZ, RZ, R158 ;  /* 0x000000ffffa47224 */ /* 0x000fe400078e009e */
.L_x_26346:
[----:B------:R-:W-:Y:S05]  /*32c0*/  BSYNC B2 ;  /* 0x0000000000027941 */ /* 0x000fea0003800000 */
.L_x_26344:
        /* <DEDUP_REMOVED lines=16> */
.L_x_26350:
[----:B------:R-:W-:Y:S05]  /*33d0*/  BSYNC B3 ;  /* 0x0000000000037941 */ /* 0x000fea0003800000 */
.L_x_26349:
        /* <DEDUP_REMOVED lines=44> */
.L_x_26348:
[----:B------:R-:W-:Y:S05]  /*36a0*/  BSYNC B2 ;  /* 0x0000000000027941 */ /* 0x000fea0003800000 */
.L_x_26347:
        /* <DEDUP_REMOVED lines=10> */
.L_x_26343:
[----:B------:R-:W-:Y:S05]  /*3750*/  BSYNC B1 ;  /* 0x0000000000017941 */ /* 0x000fea0003800000 */
.L_x_26342:
        /* <DEDUP_REMOVED lines=18> */
.L_x_26354:
[----:B------:R-:W-:Y:S02]  /*3880*/  IMAD.MOV.U32 R166, RZ, RZ, R158 ;  /* 0x000000ffffa67224 */ /* 0x000fe400078e009e */
.L_x_26355:
[----:B------:R-:W-:Y:S05]  /*3890*/  BSYNC B2 ;  /* 0x0000000000027941 */ /* 0x000fea0003800000 */
.L_x_26353:
        /* <DEDUP_REMOVED lines=16> */
.L_x_26359:
[----:B------:R-:W-:Y:S05]  /*39a0*/  BSYNC B3 ;  /* 0x0000000000037941 */ /* 0x000fea0003800000 */
.L_x_26358:
        /* <DEDUP_REMOVED lines=43> */
.L_x_26357:
[----:B------:R-:W-:Y:S05]  /*3c60*/  BSYNC B2 ;  /* 0x0000000000027941 */ /* 0x000fea0003800000 */
.L_x_26356:
        /* <DEDUP_REMOVED lines=10> */
.L_x_26352:
[----:B------:R-:W-:Y:S05]  /*3d10*/  BSYNC B1 ;  /* 0x0000000000017941 */ /* 0x000fea0003800000 */
.L_x_26351:
        /* <DEDUP_REMOVED lines=26> */
.L_x_26361:
[----:B------:R-:W-:Y:S05]  /*3ec0*/  BSYNC B1 ;  /* 0x0000000000017941 */ /* 0x000fea0003800000 */
.L_x_26360:
[----:B------:R-:W-:Y:S02]  /*3ed0*/  IADD3 R155, R155, 0x80, RZ ;  /* 0x000000809b9b7810 */ /* 0x000fe40007ffe0ff */
[----:B------:R-:W-:Y:S02]  /*3ee0*/  IADD3 R142, R142, 0x80, RZ ;  /* 0x000000808e8e7810 */ /* 0x000fe40007ffe0ff */
.L_x_26287:
[----:B------:R-:W-:Y:S05]  /*3ef0*/  BSYNC B0 ;  /* 0x0000000000007941 */ /* 0x000fea0003800000 */
.L_x_26286:
        /* <DEDUP_REMOVED lines=31> */
.L_x_26367:
[----:B------:R-:W-:Y:S02]  /*40f0*/  IMAD.MOV.U32 R162, RZ, RZ, R158 ;  /* 0x000000ffffa27224 */ /* 0x000fe400078e009e */
.L_x_26368:
[----:B------:R-:W-:Y:S05]  /*4100*/  BSYNC B2 ;  /* 0x0000000000027941 */ /* 0x000fea0003800000 */
.L_x_26366:
        /* <DEDUP_REMOVED lines=16> */
.L_x_26372:
[----:B------:R-:W-:Y:S05]  /*4210*/  BSYNC B3 ;  /* 0x0000000000037941 */ /* 0x000fea0003800000 */
.L_x_26371:
        /* <DEDUP_REMOVED lines=42> */
.L_x_26370:
[----:B------:R-:W-:Y:S05]  /*44c0*/  BSYNC B2 ;  /* 0x0000000000027941 */ /* 0x000fea0003800000 */
.L_x_26369:
        /* <DEDUP_REMOVED lines=10> */
.L_x_26365:
[----:B--2---:R-:W-:Y:S05]  /*4570*/  BSYNC B1 ;  /* 0x0000000000017941 */ /* 0x004fea0003800000 */
.L_x_26364:
        /* <DEDUP_REMOVED lines=18> */
.L_x_26376:
[----:B------:R-:W-:Y:S02]  /*46a0*/  IMAD.MOV.U32 R162, RZ, RZ, R158 ;  /* 0x000000ffffa27224 */ /* 0x000fe400078e009e */
.L_x_26377:
[----:B------:R-:W-:Y:S05]  /*46b0*/  BSYNC B2 ;  /* 0x0000000000027941 */ /* 0x000fea0003800000 */
.L_x_26375:
        /* <DEDUP_REMOVED lines=16> */
.L_x_26381:
[----:B------:R-:W-:Y:S05]  /*47c0*/  BSYNC B3 ;  /* 0x0000000000037941 */ /* 0x000fea0003800000 */
.L_x_26380:
        /* <DEDUP_REMOVED lines=42> */
.L_x_26379:
[----:B------:R-:W-:Y:S05]  /*4a70*/  BSYNC B2 ;  /* 0x0000000000027941 */ /* 0x000fea0003800000 */
.L_x_26378:
        /* <DEDUP_REMOVED lines=10> */
.L_x_26374:
[----:B------:R-:W-:Y:S05]  /*4b20*/  BSYNC B1 ;  /* 0x0000000000017941 */ /* 0x000fea0003800000 */
.L_x_26373:
        /* <DEDUP_REMOVED lines=18> */
.L_x_26385:
[----:B------:R-:W-:Y:S02]  /*4c50*/  IMAD.MOV.U32 R162, RZ, RZ, R158 ;  /* 0x000000ffffa27224 */ /* 0x000fe400078e009e */
.L_x_26386:
[----:B------:R-:W-:Y:S05]  /*4c60*/  BSYNC B2 ;  /* 0x0000000000027941 */ /* 0x000fea0003800000 */
.L_x_26384:
        /* <DEDUP_REMOVED lines=16> */
.L_x_26390:
[----:B------:R-:W-:Y:S05]  /*4d70*/  BSYNC B3 ;  /* 0x0000000000037941 */ /* 0x000fea0003800000 */
.L_x_26389:
        /* <DEDUP_REMOVED lines=42> */
.L_x_26388:
[----:B------:R-:W-:Y:S05]  /*5020*/  BSYNC B2 ;  /* 0x0000000000027941 */ /* 0x000fea0003800000 */
.L_x_26387:
        /* <DEDUP_REMOVED lines=10> */
.L_x_26383:
[----:B------:R-:W-:Y:S05]  /*50d0*/  BSYNC B1 ;  /* 0x0000000000017941 */ /* 0x000fea0003800000 */
.L_x_26382:
        /* <DEDUP_REMOVED lines=18> */
.L_x_26394:
[----:B------:R-:W-:Y:S02]  /*5200*/  IMAD.MOV.U32 R162, RZ, RZ, R158 ;  /* 0x000000ffffa27224 */ /* 0x000fe400078e009e */
.L_x_26395:
[----:B------:R-:W-:Y:S05]  /*5210*/  BSYNC B2 ;  /* 0x0000000000027941 */ /* 0x000fea0003800000 */
.L_x_26393:
        /* <DEDUP_REMOVED lines=16> */
.L_x_26399:
[----:B------:R-:W-:Y:S05]  /*5320*/  BSYNC B3 ;  /* 0x0000000000037941 */ /* 0x000fea0003800000 */
.L_x_26398:
        /* <DEDUP_REMOVED lines=43> */
.L_x_26397:
[----:B------:R-:W-:Y:S05]  /*55e0*/  BSYNC B2 ;  /* 0x0000000000027941 */ /* 0x000fea0003800000 */
.L_x_26396:
        /* <DEDUP_REMOVED lines=10> */
.L_x_26392:
[----:B------:R-:W-:Y:S05]  /*5690*/  BSYNC B1 ;  /* 0x0000000000017941 */ /* 0x000fea0003800000 */
.L_x_26391:
        /* <DEDUP_REMOVED lines=18> */
.L_x_26403:
[----:B------:R-:W-:Y:S02]  /*57c0*/  MOV R162, R158 ;  /* 0x0000009e00a27202 */ /* 0x000fe40000000f00 */
.L_x_26404:
[----:B------:R-:W-:Y:S05]  /*57d0*/  BSYNC B2 ;  /* 0x0000000000027941 */ /* 0x000fea0003800000 */
.L_x_26402:
        /* <DEDUP_REMOVED lines=16> */
.L_x_26408:
[----:B------:R-:W-:Y:S05]  /*58e0*/  BSYNC B3 ;  /* 0x0000000000037941 */ /* 0x000fea0003800000 */
.L_x_26407:
        /* <DEDUP_REMOVED lines=43> */
.L_x_26406:
[----:B------:R-:W-:Y:S05]  /*5ba0*/  BSYNC B2 ;  /* 0x0000000000027941 */ /* 0x000fea0003800000 */
.L_x_26405:
        /* <DEDUP_REMOVED lines=10> */
.L_x_26401:
[----:B------:R-:W-:Y:S05]  /*5c50*/  BSYNC B1 ;  /* 0x0000000000017941 */ /* 0x000fea0003800000 */
.L_x_26400:
        /* <DEDUP_REMOVED lines=18> */
.L_x_26412:
[----:B------:R-:W-:Y:S02]  /*5d80*/  IMAD.MOV.U32 R164, RZ, RZ, R158 ;  /* 0x000000ffffa47224 */ /* 0x000fe400078e009e */
.L_x_26413:
[----:B------:R-:W-:Y:S05]  /*5d90*/  BSYNC B2 ;  /* 0x0000000000027941 */ /* 0x000fea0003800000 */
.L_x_26411:
        /* <DEDUP_REMOVED lines=16> */
.L_x_26417:
[----:B------:R-:W-:Y:S05]  /*5ea0*/  BSYNC B3 ;  /* 0x0000000000037941 */ /* 0x000fea0003800000 */
.L_x_26416:
        /* <DEDUP_REMOVED lines=44> */
.L_x_26415:
[----:B------:R-:W-:Y:S05]  /*6170*/  BSYNC B2 ;  /* 0x0000000000027941 */ /* 0x000fea0003800000 */
.L_x_26414:
[----:B------:R-:W0:Y:S01]  /*6180*/  I2F.U32 R109, R164 ;  /* 0x000000a4006d7306 */ /* 0x000e220000201000 */
[----:B------:R-:W-:Y:S01]  /*6190*/  HADD2.F32 R151, -RZ, R90.H1_H1 ;  /* 0x3000005aff977230 */ /* 0x000fe20000004100 */
        /* <DEDUP_REMOVED lines=8> */
.L_x_26410:
[----:B------:R-:W-:Y:S05]  /*6220*/  BSYNC B1 ;  /* 0x0000000000017941 */ /* 0x000fea0003800000 */
.L_x_26409:
        /* <DEDUP_REMOVED lines=18> */
.L_x_26421:
[----:B------:R-:W-:Y:S02]  /*6350*/  IMAD.MOV.U32 R164, RZ, RZ, R158 ;  /* 0x000000ffffa47224 */ /* 0x000fe400078e009e */
.L_x_26422:
[----:B------:R-:W-:Y:S05]  /*6360*/  BSYNC B2 ;  /* 0x0000000000027941 */ /* 0x000fea0003800000 */
.L_x_26420:
        /* <DEDUP_REMOVED lines=16> */
.L_x_26426:
[----:B------:R-:W-:Y:S05]  /*6470*/  BSYNC B3 ;  /* 0x0000000000037941 */ /* 0x000fea0003800000 */
.L_x_26425:
        /* <DEDUP_REMOVED lines=44> */
.L_x_26424:
[----:B------:R-:W-:Y:S05]  /*6740*/  BSYNC B2 ;  /* 0x0000000000027941 */ /* 0x000fea0003800000 */
.L_x_26423:
[----:B------:R-:W0:Y:S01]  /*6750*/  I2F.U32 R110, R164 ;  /* 0x000000a4006e7306 */ /* 0x000e220000201000 */
[----:B------:R-:W-:Y:S01]  /*6760*/  HFMA2.MMA R111, -RZ, RZ, 0.1171875, 0 ;  /* 0x2f800000ff6f7435 */ /* 0x000fe200000001ff */
[----:B------:R-:W-:-:S05]  /*6770*/  HADD2.F32 R152, -RZ, R91.H0_H0 ;  /* 0x2000005bff987230 */ /* 0x000fca0000004100 */
[----:B------:R-:W-:-:S04]  /*6780*/  FMUL.FTZ R152, R152, c[0x0][0x1ec] ;  /* 0x00007b0098987a20 */ /* 0x000fc80000410000 */
[----:B0-----:R-:W-:Y:S02]  /*6790*/  FFMA.FTZ R110, R110, R111, 1.1641532182693481445e-10 ;  /* 0x2f0000006e6e7423 */ /* 0x001fe4000001006f */
[----:B------:R-:W-:-:S03]  /*67a0*/  FMUL.FTZ R111, R152, c[0x0][0x1e8] ;  /* 0x00007a00986f7a20 */ /* 0x000fc60000410000 */
[----:B------:R-:W-:-:S04]  /*67b0*/  FSETP.GTU.FTZ.AND P5, PT, R110, c[0x0][0x1e4], PT ;  /* 0x000079006e007a0b */ /* 0x000fc80003fbc000 */
[----:B------:R-:W-:Y:S02]  /*67c0*/  FSEL R110, R111, RZ, !P5 ;  /* 0x000000ff6f6e7208 */ /* 0x000fe40006800000 */
[----:B------:R-:W-:-:S03]  /*67d0*/  SEL R152, RZ, 0x1, P5 ;  /* 0x00000001ff987807 */ /* 0x000fc60002800000 */
[----:B------:R-:W-:Y:S02]  /*67e0*/  @P3 FADD.FTZ R110, R94, R110 ;  /* 0x0000006e5e6e3221 */ /* 0x000fe40000010000 */
.L_x_26419:
[----:B------:R-:W-:Y:S05]  /*67f0*/  BSYNC B1 ;  /* 0x0000000000017941 */ /* 0x000fea0003800000 */
.L_x_26418:
        /* <DEDUP_REMOVED lines=18> */
.L_x_26430:
[----:B------:R-:W-:Y:S02]  /*6920*/  MOV R166, R158 ;  /* 0x0000009e00a67202 */ /* 0x000fe40000000f00 */
.L_x_26431:
[----:B------:R-:W-:Y:S05]  /*6930*/  BSYNC B2 ;  /* 0x0000000000027941 */ /* 0x000fea0003800000 */
.L_x_26429:
        /* <DEDUP_REMOVED lines=16> */
.L_x_26435:
[----:B------:R-:W-:Y:S05]  /*6a40*/  BSYNC B3 ;  /* 0x0000000000037941 */ /* 0x000fea0003800000 */
.L_x_26434:
        /* <DEDUP_REMOVED lines=43> */
.L_x_26433:
[----:B------:R-:W-:Y:S05]  /*6d00*/  BSYNC B2 ;  /* 0x0000000000027941 */ /* 0x000fea0003800000 */
.L_x_26432:
        /* <DEDUP_REMOVED lines=10> */
.L_x_26428:
[----:B------:R-:W-:Y:S05]  /*6db0*/  BSYNC B1 ;  /* 0x0000000000017941 */ /* 0x000fea0003800000 */
.L_x_26427:
        /* <DEDUP_REMOVED lines=26> */
.L_x_26437:
[----:B------:R-:W-:Y:S05]  /*6f60*/  BSYNC B1 ;  /* 0x0000000000017941 */ /* 0x000fea0003800000 */
.L_x_26436:
[----:B------:R-:W-:Y:S02]  /*6f70*/  IADD3 R155, R155, 0x80, RZ ;  /* 0x000000809b9b7810 */ /* 0x000fe40007ffe0ff */
[----:B------:R-:W-:Y:S02]  /*6f80*/  IADD3 R142, R142, 0x80, RZ ;  /* 0x000000808e8e7810 */ /* 0x000fe40007ffe0ff */
.L_x_26363:
[----:B------:R-:W-:Y:S05]  /*6f90*/  BSYNC B0 ;  /* 0x0000000000007941 */ /* 0x000fea0003800000 */
.L_x_26362:
        /* <DEDUP_REMOVED lines=31> */
.L_x_26443:
[----:B------:R-:W-:Y:S02]  /*7190*/  IMAD.MOV.U32 R162, RZ, RZ, R158 ;  /* 0x000000ffffa27224 */ /* 0x000fe400078e009e */
.L_x_26444:
[----:B------:R-:W-:Y:S05]  /*71a0*/  BSYNC B2 ;  /* 0x0000000000027941 */ /* 0x000fea0003800000 */
.L_x_26442:
        /* <DEDUP_REMOVED lines=16> */
.L_x_26448:
[----:B------:R-:W-:Y:S05]  /*72b0*/  BSYNC B3 ;  /* 0x0000000000037941 */ /* 0x000fea0003800000 */
.L_x_26447:
        /* <DEDUP_REMOVED lines=42> */
.L_x_26446:
[----:B------:R-:W-:Y:S05]  /*7560*/  BSYNC B2 ;  /* 0x0000000000027941 */ /* 0x000fea0003800000 */
.L_x_26445:
        /* <DEDUP_REMOVED lines=10> */
.L_x_26441:
[----:B--2---:R-:W-:Y:S05]  /*7610*/  BSYNC B1 ;  /* 0x0000000000017941 */ /* 0x004fea0003800000 */
.L_x_26440:
        /* <DEDUP_REMOVED lines=18> */
.L_x_26452:
[----:B------:R-:W-:Y:S02]  /*7740*/  IMAD.MOV.U32 R162, RZ, RZ, R158 ;  /* 0x000000ffffa27224 */ /* 0x000fe400078e009e */
.L_x_26453:
[----:B------:R-:W-:Y:S05]  /*7750*/  BSYNC B2 ;  /* 0x0000000000027941 */ /* 0x000fea0003800000 */
.L_x_26451:
        /* <DEDUP_REMOVED lines=16> */
.L_x_26457:
[----:B------:R-:W-:Y:S05]  /*7860*/  BSYNC B3 ;  /* 0x0000000000037941 */ /* 0x000fea0003800000 */
.L_x_26456:
        /* <DEDUP_REMOVED lines=42> */
.L_x_26455:
[----:B------:R-:W-:Y:S05]  /*7b10*/  BSYNC B2 ;  /* 0x0000000000027941 */ /* 0x000fea0003800000 */
.L_x_26454:
        /* <DEDUP_REMOVED lines=10> */
.L_x_26450:
[----:B------:R-:W-:Y:S05]  /*7bc0*/  BSYNC B1 ;  /* 0x0000000000017941 */ /* 0x000fea0003800000 */
.L_x_26449:
        /* <DEDUP_REMOVED lines=18> */
.L_x_26461:
[----:B------:R-:W-:Y:S02]  /*7cf0*/  MOV R162, R158 ;  /* 0x0000009e00a27202 */ /* 0x000fe40000000f00 */
.L_x_26462:
[----:B------:R-:W-:Y:S05]  /*7d00*/  BSYNC B2 ;  /* 0x0000000000027941 */ /* 0x000fea0003800000 */
.L_x_26460:
        /* <DEDUP_REMOVED lines=16> */
.L_x_26466:
[----:B------:R-:W-:Y:S05]  /*7e10*/  BSYNC B3 ;  /* 0x0000000000037941 */ /* 0x000fea0003800000 */
.L_x_26465:
        /* <DEDUP_REMOVED lines=42> */
.L_x_26464:
[----:B------:R-:W-:Y:S05]  /*80c0*/  BSYNC B2 ;  /* 0x0000000000027941 */ /* 0x000fea0003800000 */
.L_x_26463:
        /* <DEDUP_REMOVED lines=10> */
.L_x_26459:
[----:B------:R-:W-:Y:S05]  /*8170*/  BSYNC B1 ;  /* 0x0000000000017941 */ /* 0x000fea0003800000 */
.L_x_26458:
        /* <DEDUP_REMOVED lines=18> */
.L_x_26470:
[----:B------:R-:W-:Y:S02]  /*82a0*/  IMAD.MOV.U32 R162, RZ, RZ, R158 ;  /* 0x000000ffffa27224 */ /* 0x000fe400078e009e */
.L_x_26471:
[----:B------:R-:W-:Y:S05]  /*82b0*/  BSYNC B2 ;  /* 0x0000000000027941 */ /* 0x000fea0003800000 */
.L_x_26469:
        /* <DEDUP_REMOVED lines=16> */
.L_x_26475:
[----:B------:R-:W-:Y:S05]  /*83c0*/  BSYNC B3 ;  /* 0x0000000000037941 */ /* 0x000fea0003800000 */
.L_x_26474:
        /* <DEDUP_REMOVED lines=43> */
.L_x_26473:
[----:B------:R-:W-:Y:S05]  /*8680*/  BSYNC B2 ;  /* 0x0000000000027941 */ /* 0x000fea0003800000 */
.L_x_26472:
        /* <DEDUP_REMOVED lines=10> */
.L_x_26468:
[----:B------:R-:W-:Y:S05]  /*8730*/  BSYNC B1 ;  /* 0x0000000000017941 */ /* 0x000fea0003800000 */
.L_x_26467:
        /* <DEDUP_REMOVED lines=18> */
.L_x_26479:
[----:B------:R-:W-:Y:S02]  /*8860*/  IMAD.MOV.U32 R162, RZ, RZ, R158 ;  /* 0x000000ffffa27224 */ /* 0x000fe400078e009e */
.L_x_26480:
[----:B------:R-:W-:Y:S05]  /*8870*/  BSYNC B2 ;  /* 0x0000000000027941 */ /* 0x000fea0003800000 */
.L_x_26478:
        /* <DEDUP_REMOVED lines=16> */
.L_x_26484:
[----:B------:R-:W-:Y:S05]  /*8980*/  BSYNC B3 ;  /* 0x0000000000037941 */ /* 0x000fea0003800000 */
.L_x_26483:
        /* <DEDUP_REMOVED lines=43> */
.L_x_26482:
[----:B------:R-:W-:Y:S05]  /*8c40*/  BSYNC B2 ;  /* 0x0000000000027941 */ /* 0x000fea0003800000 */
.L_x_26481:
        /* <DEDUP_REMOVED lines=10> */
.L_x_26477:
[----:B------:R-:W-:Y:S05]  /*8cf0*/  BSYNC B1 ;  /* 0x0000000000017941 */ /* 0x000fea0003800000 */
.L_x_26476:
        /* <DEDUP_REMOVED lines=18> */
.L_x_26488:
[----:B------:R-:W-:Y:S02]  /*8e20*/  MOV R164, R158 ;  /* 0x0000009e00a47202 */ /* 0x000fe40000000f00 */
.L_x_26489:
[----:B------:R-:W-:Y:S05]  /*8e30*/  BSYNC B2 ;  /* 0x0000000000027941 */ /* 0x000fea0003800000 */
.L_x_26487:
        /* <DEDUP_REMOVED lines=16> */
.L_x_26493:
[----:B------:R-:W-:Y:S05]  /*8f40*/  BSYNC B3 ;  /* 0x0000000000037941 */ /* 0x000fea0003800000 */
.L_x_26492:
        /* <DEDUP_REMOVED lines=44> */
.L_x_26491:
[----:B------:R-:W-:Y:S05]  /*9210*/  BSYNC B2 ;  /* 0x0000000000027941 */ /* 0x000fea0003800000 */
.L_x_26490:
        /* <DEDUP_REMOVED lines=10> */
.L_x_26486:
[----:B------:R-:W-:Y:S05]  /*92c0*/  BSYNC B1 ;  /* 0x0000000000017941 */ /* 0x000fea0003800000 */
.L_x_26485:
        /* <DEDUP_REMOVED lines=18> */
.L_x_26497:
[----:B------:R-:W-:Y:S02]  /*93f0*/  MOV R164, R158 ;  /* 0x0000009e00a47202 */ /* 0x000fe40000000f00 */
.L_x_26498:
[----:B------:R-:W-:Y:S05]  /*9400*/  BSYNC B2 ;  /* 0x0000000000027941 */ /* 0x000fea0003800000 */
.L_x_26496:
        /* <DEDUP_REMOVED lines=16> */
.L_x_26502:
[----:B------:R-:W-:Y:S05]  /*9510*/  BSYNC B3 ;  /* 0x0000000000037941 */ /* 0x000fea0003800000 */
.L_x_26501:
        /* <DEDUP_REMOVED lines=44> */
.L_x_26500:
[----:B------:R-:W-:Y:S05]  /*97e0*/  BSYNC B2 ;  /* 0x0000000000027941 */ /* 0x000fea0003800000 */
.L_x_26499:
[----:B------:R-:W0:Y:S01]  /*97f0*/  I2F.U32 R118, R164 ;  /* 0x000000a400767306 */ /* 0x000e220000201000 */
[----:B------:R-:W-:Y:S01]  /*9800*/  HADD2.F32 R152, -RZ, R91.H0_H0 ;  /* 0x2000005bff987230 */ /* 0x000fe20000004100 */
        /* <DEDUP_REMOVED lines=8> */
.L_x_26495:
[----:B------:R-:W-:Y:S05]  /*9890*/  BSYNC B1 ;  /* 0x0000000000017941 */ /* 0x000fea0003800000 */
.L_x_26494:
        /* <DEDUP_REMOVED lines=18> */
.L_x_26506:
[----:B------:R-:W-:Y:S02]  /*99c0*/  MOV R166, R158 ;  /* 0x0000009e00a67202 */ /* 0x000fe40000000f00 */
.L_x_26507:
[----:B------:R-:W-:Y:S05]  /*99d0*/  BSYNC B2 ;  /* 0x0000000000027941 */ /* 0x000fea0003800000 */
.L_x_26505:
        /* <DEDUP_REMOVED lines=16> */
.L_x_26511:
[----:B------:R-:W-:Y:S05]  /*9ae0*/  BSYNC B3 ;  /* 0x0000000000037941 */ /* 0x000fea0003800000 */
.L_x_26510:
        /* <DEDUP_REMOVED lines=42> */
[----:B------:R-:W-:Y:S02]  /*9d90*/  MOV R160, R164 ;  /* 0x000000a400a07202 */ /* 0x000fe40000000f00 */
.L_x_26509:
[----:B------:R-:W-:Y:S05]  /*9da0*/  BSYNC B2 ;  /* 0x0000000000027941 */ /* 0x000fea0003800000 */
.L_x_26508:
        /* <DEDUP_REMOVED lines=10> */
.L_x_26504:
[----:B------:R-:W-:Y:S05]  /*9e50*/  BSYNC B1 ;  /* 0x0000000000017941 */ /* 0x000fea0003800000 */
.L_x_26503:
        /* <DEDUP_REMOVED lines=26> */
.L_x_26513:
[----:B------:R-:W-:Y:S05]  /*a000*/  BSYNC B1 ;  /* 0x0000000000017941 */ /* 0x000fea0003800000 */
.L_x_26512:
[----:B------:R-:W-:Y:S02]  /*a010*/  IADD3 R155, R155, 0x80, RZ ;  /* 0x000000809b9b7810 */ /* 0x000fe40007ffe0ff */
[----:B------:R-:W-:Y:S02]  /*a020*/  IADD3 R142, R142, 0x80, RZ ;  /* 0x000000808e8e7810 */ /* 0x000fe40007ffe0ff */
.L_x_26439:
[----:B------:R-:W-:Y:S05]  /*a030*/  BSYNC B0 ;  /* 0x0000000000007941 */ /* 0x000fea0003800000 */
.L_x_26438:
        /* <DEDUP_REMOVED lines=31> */
.L_x_26519:
[----:B------:R-:W-:Y:S02]  /*a230*/  MOV R162, R158 ;  /* 0x0000009e00a27202 */ /* 0x000fe40000000f00 */
.L_x_26520:
[----:B------:R-:W-:Y:S05]  /*a240*/  BSYNC B2 ;  /* 0x0000000000027941 */ /* 0x000fea0003800000 */
.L_x_26518:
        /* <DEDUP_REMOVED lines=16> */
.L_x_26524:
[----:B------:R-:W-:Y:S05]  /*a350*/  BSYNC B3 ;  /* 0x0000000000037941 */ /* 0x000fea0003800000 */
.L_x_26523:
        /* <DEDUP_REMOVED lines=42> */
.L_x_26522:
[----:B------:R-:W-:Y:S05]  /*a600*/  BSYNC B2 ;  /* 0x0000000000027941 */ /* 0x000fea0003800000 */
.L_x_26521:
        /* <DEDUP_REMOVED lines=10> */
.L_x_26517:
[----:B--2---:R-:W-:Y:S05]  /*a6b0*/  BSYNC B1 ;  /* 0x0000000000017941 */ /* 0x004fea0003800000 */
.L_x_26516:
        /* <DEDUP_REMOVED lines=18> */
.L_x_26528:
[----:B------:R-:W-:Y:S02]  /*a7e0*/  IMAD.MOV.U32 R162, RZ, RZ, R158 ;  /* 0x000000ffffa27224 */ /* 0x000fe400078e009e */
.L_x_26529:
[----:B------:R-:W-:Y:S05]  /*a7f0*/  BSYNC B2 ;  /* 0x0000000000027941 */ /* 0x000fea0003800000 */
.L_x_26527:
        /* <DEDUP_REMOVED lines=16> */
.L_x_26533:
[----:B------:R-:W-:Y:S05]  /*a900*/  BSYNC B3 ;  /* 0x0000000000037941 */ /* 0x000fea0003800000 */
.L_x_26532:
        /* <DEDUP_REMOVED lines=42> */
.L_x_26531:
[----:B------:R-:W-:Y:S05]  /*abb0*/  BSYNC B2 ;  /* 0x0000000000027941 */ /* 0x000fea0003800000 */
.L_x_26530:
        /* <DEDUP_REMOVED lines=10> */
.L_x_26526:
[----:B------:R-:W-:Y:S05]  /*ac60*/  BSYNC B1 ;  /* 0x0000000000017941 */ /* 0x000fea0003800000 */
.L_x_26525:
        /* <DEDUP_REMOVED lines=18> */
.L_x_26537:
[----:B------:R-:W-:Y:S02]  /*ad90*/  MOV R162, R158 ;  /* 0x0000009e00a27202 */ /* 0x000fe40000000f00 */
.L_x_26538:
[----:B------:R-:W-:Y:S05]  /*ada0*/  BSYNC B2 ;  /* 0x0000000000027941 */ /* 0x000fea0003800000 */
.L_x_26536:
        /* <DEDUP_REMOVED lines=16> */
.L_x_26542:
[----:B------:R-:W-:Y:S05]  /*aeb0*/  BSYNC B3 ;  /* 0x0000000000037941 */ /* 0x000fea0003800000 */
.L_x_26541:
        /* <DEDUP_REMOVED lines=42> */
.L_x_26540:
[----:B------:R-:W-:Y:S05]  /*b160*/  BSYNC B2 ;  /* 0x0000000000027941 */ /* 0x000fea0003800000 */
.L_x_26539:
        /* <DEDUP_REMOVED lines=10> */
.L_x_26535:
[----:B------:R-:W-:Y:S05]  /*b210*/  BSYNC B1 ;  /* 0x0000000000017941 */ /* 0x000fea0003800000 */
.L_x_26534:
        /* <DEDUP_REMOVED lines=18> */
.L_x_26546:
[----:B------:R-:W-:Y:S02]  /*b340*/  IMAD.MOV.U32 R162, RZ, RZ, R158 ;  /* 0x000000ffffa27224 */ /* 0x000fe400078e009e */
.L_x_26547:
[----:B------:R-:W-:Y:S05]  /*b350*/  BSYNC B2 ;  /* 0x0000000000027941 */ /* 0x000fea0003800000 */
.L_x_26545:
        /* <DEDUP_REMOVED lines=16> */
.L_x_26551:
[----:B------:R-:W-:Y:S05]  /*b460*/  BSYNC B3 ;  /* 0x0000000000037941 */ /* 0x000fea0003800000 */
.L_x_26550:
        /* <DEDUP_REMOVED lines=43> */
.L_x_26549:
[----:B------:R-:W-:Y:S05]  /*b720*/  BSYNC B2 ;  /* 0x0000000000027941 */ /* 0x000fea0003800000 */
.L_x_26548:
        /* <DEDUP_REMOVED lines=10> */
.L_x_26544:
[----:B------:R-:W-:Y:S05]  /*b7d0*/  BSYNC B1 ;  /* 0x0000000000017941 */ /* 0x000fea0003800000 */
.L_x_26543:
        /* <DEDUP_REMOVED lines=18> */
.L_x_26555:
[----:B------:R-:W-:Y:S02]  /*b900*/  IMAD.MOV.U32 R162, RZ, RZ, R158 ;  /* 0x000000ffffa27224 */ /* 0x000fe400078e009e */
.L_x_26556:
[----:B------:R-:W-:Y:S05]  /*b910*/  BSYNC B2 ;  /* 0x0000000000027941 */ /* 0x000fea0003800000 */
.L_x_26554:
        /* <DEDUP_REMOVED lines=16> */
.L_x_26560:
[----:B------:R-:W-:Y:S05]  /*ba20*/  BSYNC B3 ;  /* 0x0000000000037941 */ /* 0x000fea0003800000 */
.L_x_26559:
        /* <DEDUP_REMOVED lines=43> */
.L_x_26558:
[----:B------:R-:W-:Y:S05]  /*bce0*/  BSYNC B2 ;  /* 0x0000000000027941 */ /* 0x000fea0003800000 */
.L_x_26557:
        /* <DEDUP_REMOVED lines=10> */
.L_x_26553:
[----:B------:R-:W-:Y:S05]  /*bd90*/  BSYNC B1 ;  /* 0x0000000000017941 */ /* 0x000fea0003800000 */
.L_x_26552:
        /* <DEDUP_REMOVED lines=18> */
.L_x_26564:
[----:B------:R-:W-:Y:S02]  /*bec0*/  MOV R164, R158 ;  /* 0x0000009e00a47202 */ /* 0x000fe40000000f00 */
.L_x_26565:
[----:B------:R-:W-:Y:S05]  /*bed0*/  BSYNC B2 ;  /* 0x0000000000027941 */ /* 0x000fea0003800000 */
.L_x_26563:
        /* <DEDUP_REMOVED lines=16> */
.L_x_26569:
[----:B------:R-:W-:Y:S05]  /*bfe0*/  BSYNC B3 ;  /* 0x0000000000037941 */ /* 0x000fea0003800000 */
.L_x_26568:
        /* <DEDUP_REMOVED lines=44> */
.L_x_26567:
[----:B------:R-:W-:Y:S05]  /*c2b0*/  BSYNC B2 ;  /* 0x0000000000027941 */ /* 0x000fea0003800000 */
.L_x_26566:
        /* <DEDUP_REMOVED lines=10> */
.L_x_26562:
[----:B------:R-:W-:Y:S05]  /*c360*/  BSYNC B1 ;  /* 0x0000000000017941 */ /* 0x000fea0003800000 */
.L_x_26561:
        /* <DEDUP_REMOVED lines=18> */
.L_x_26573:
[----:B------:R-:W-:Y:S02]  /*c490*/  MOV R164, R158 ;  /* 0x0000009e00a47202 */ /* 0x000fe40000000f00 */
.L_x_26574:
[----:B------:R-:W-:Y:S05]  /*c4a0*/  BSYNC B2 ;  /* 0x0000000000027941 */ /* 0x000fea0003800000 */
.L_x_26572:
        /* <DEDUP_REMOVED lines=16> */
.L_x_26578:
[----:B------:R-:W-:Y:S05]  /*c5b0*/  BSYNC B3 ;  /* 0x0000000000037941 */ /* 0x000fea0003800000 */
.L_x_26577:
        /* <DEDUP_REMOVED lines=44> */
.L_x_26576:
[----:B------:R-:W-:Y:S05]  /*c880*/  BSYNC B2 ;  /* 0x0000000000027941 */ /* 0x000fea0003800000 */
.L_x_26575:
        /* <DEDUP_REMOVED lines=10> */
.L_x_26571:
[----:B------:R-:W-:Y:S05]  /*c930*/  BSYNC B1 ;  /* 0x0000000000017941 */ /* 0x000fea0003800000 */
.L_x_26570:
        /* <DEDUP_REMOVED lines=18> */
.L_x_26582:
[----:B------:R-:W-:Y:S02]  /*ca60*/  MOV R166, R158 ;  /* 0x0000009e00a67202 */ /* 0x000fe40000000f00 */
.L_x_26583:
[----:B------:R-:W-:Y:S05]  /*ca70*/  BSYNC B2 ;  /* 0x0000000000027941 */ /* 0x000fea0003800000 */
.L_x_26581:
        /* <DEDUP_REMOVED lines=16> */
.L_x_26587:
[----:B------:R-:W-:Y:S05]  /*cb80*/  BSYNC B3 ;  /* 0x0000000000037941 */ /* 0x000fea0003800000 */
.L_x_26586:
        /* <DEDUP_REMOVED lines=43> */
.L_x_26585:
[----:B------:R-:W-:Y:S05]  /*ce40*/  BSYNC B2 ;  /* 0x0000000000027941 */ /* 0x000fea0003800000 */
.L_x_26584:
        /* <DEDUP_REMOVED lines=10> */
.L_x_26580:
[----:B------:R-:W-:Y:S05]  /*cef0*/  BSYNC B1 ;  /* 0x0000000000017941 */ /* 0x000fea0003800000 */
.L_x_26579:
        /* <DEDUP_REMOVED lines=26> */
.L_x_26589:
[----:B------:R-:W-:Y:S05]  /*d0a0*/  BSYNC B1 ;  /* 0x0000000000017941 */ /* 0x000fea0003800000 */
.L_x_26588:
[----:B------:R-:W-:Y:S02]  /*d0b0*/  IADD3 R155, R155, 0x80, RZ ;  /* 0x000000809b9b7810 */ /* 0x000fe40007ffe0ff */
[----:B------:R-:W-:Y:S02]  /*d0c0*/  IADD3 R142, R142, 0x80, RZ ;  /* 0x000000808e8e7810 */ /* 0x000fe40007ffe0ff */
.L_x_26515:
[----:B------:R-:W-:Y:S05]  /*d0d0*/  BSYNC B0 ;  /* 0x0000000000007941 */ /* 0x000fea0003800000 */
.L_x_26514:
        /* <DEDUP_REMOVED lines=30> */
.L_x_26595:
[----:B------:R-:W-:Y:S02]  /*d2c0*/  MOV R143, R158 ;  /* 0x0000009e008f7202 */ /* 0x000fe40000000f00 */
.L_x_26596:
[----:B------:R-:W-:Y:S05]  /*d2d0*/  BSYNC B2 ;  /* 0x0000000000027941 */ /* 0x000fea0003800000 */
.L_x_26594:
        /* <DEDUP_REMOVED lines=16> */
.L_x_26600:
[----:B------:R-:W-:Y:S05]  /*d3e0*/  BSYNC B3 ;  /* 0x0000000000037941 */ /* 0x000fea0003800000 */
.L_x_26599:
        /* <DEDUP_REMOVED lines=42> */
.L_x_26598:
[----:B------:R-:W-:Y:S05]  /*d690*/  BSYNC B2 ;  /* 0x0000000000027941 */ /* 0x000fea0003800000 */
.L_x_26597:
        /* <DEDUP_REMOVED lines=10> */
.L_x_26593:
[----:B--2---:R-:W-:Y:S05]  /*d740*/  BSYNC B1 ;  /* 0x0000000000017941 */ /* 0x004fea0003800000 */
.L_x_26592:
        /* <DEDUP_REMOVED lines=18> */
.L_x_26604:
[----:B------:R-:W-:Y:S02]  /*d870*/  IMAD.MOV.U32 R143, RZ, RZ, R158 ;  /* 0x000000ffff8f7224 */ /* 0x000fe400078e009e */
.L_x_26605:
[----:B------:R-:W-:Y:S05]  /*d880*/  BSYNC B2 ;  /* 0x0000000000027941 */ /* 0x000fea0003800000 */
.L_x_26603:
        /* <DEDUP_REMOVED lines=16> */
.L_x_26609:
[----:B------:R-:W-:Y:S05]  /*d990*/  BSYNC B3 ;  /* 0x0000000000037941 */ /* 0x000fea0003800000 */
.L_x_26608:
        /* <DEDUP_REMOVED lines=42> */
.L_x_26607:
[----:B------:R-:W-:Y:S05]  /*dc40*/  BSYNC B2 ;  /* 0x0000000000027941 */ /* 0x000fea0003800000 */
.L_x_26606:
        /* <DEDUP_REMOVED lines=10> */
.L_x_26602:
[----:B------:R-:W-:Y:S05]  /*dcf0*/  BSYNC B1 ;  /* 0x0000000000017941 */ /* 0x000fea0003800000 */
.L_x_26601:
        /* <DEDUP_REMOVED lines=18> */
.L_x_26613:
[----:B------:R-:W-:Y:S02]  /*de20*/  MOV R143, R158 ;  /* 0x0000009e008f7202 */ /* 0x000fe40000000f00 */
.L_x_26614:
[----:B------:R-:W-:Y:S05]  /*de30*/  BSYNC B2 ;  /* 0x0000000000027941 */ /* 0x000fea0003800000 */
.L_x_26612:
        /* <DEDUP_REMOVED lines=16> */
.L_x_26618:
[----:B------:R-:W-:Y:S05]  /*df40*/  BSYNC B3 ;  /* 0x0000000000037941 */ /* 0x000fea0003800000 */
.L_x_26617:
        /* <DEDUP_REMOVED lines=42> */
.L_x_26616:
[----:B------:R-:W-:Y:S05]  /*e1f0*/  BSYNC B2 ;  /* 0x0000000000027941 */ /* 0x000fea0003800000 */
.L_x_26615:
        /* <DEDUP_REMOVED lines=10> */
.L_x_26611:
[----:B------:R-:W-:Y:S05]  /*e2a0*/  BSYNC B1 ;  /* 0x0000000000017941 */ /* 0x000fea0003800000 */
.L_x_26610:
        /* <DEDUP_REMOVED lines=18> */
.L_x_26622:
[----:B------:R-:W-:Y:S02]  /*e3d0*/  IMAD.MOV.U32 R143, RZ, RZ, R158 ;  /* 0x000000ffff8f7224 */ /* 0x000fe400078e009e */
.L_x_26623:
[----:B------:R-:W-:Y:S05]  /*e3e0*/  BSYNC B2 ;  /* 0x0000000000027941 */ /* 0x000fea0003800000 */
.L_x_26621:
        /* <DEDUP_REMOVED lines=16> */
.L_x_26627:
[----:B------:R-:W-:Y:S05]  /*e4f0*/  BSYNC B3 ;  /* 0x0000000000037941 */ /* 0x000fea0003800000 */
.L_x_26626:
        /* <DEDUP_REMOVED lines=43> */
.L_x_26625:
[----:B------:R-:W-:Y:S05]  /*e7b0*/  BSYNC B2 ;  /* 0x0000000000027941 */ /* 0x000fea0003800000 */
.L_x_26624:
        /* <DEDUP_REMOVED lines=10> */
.L_x_26620:
[----:B------:R-:W-:Y:S05]  /*e860*/  BSYNC B1 ;  /* 0x0000000000017941 */ /* 0x000fea0003800000 */
.L_x_26619:
        /* <DEDUP_REMOVED lines=18> */
.L_x_26631:
[----:B------:R-:W-:Y:S02]  /*e990*/  IMAD.MOV.U32 R143, RZ, RZ, R158 ;  /* 0x000000ffff8f7224 */ /* 0x000fe400078e009e */
.L_x_26632:
[----:B------:R-:W-:Y:S05]  /*e9a0*/  BSYNC B2 ;  /* 0x0000000000027941 */ /* 0x000fea0003800000 */
.L_x_26630:
        /* <DEDUP_REMOVED lines=16> */
.L_x_26636:
[----:B------:R-:W-:Y:S05]  /*eab0*/  BSYNC B3 ;  /* 0x0000000000037941 */ /* 0x000fea0003800000 */
.L_x_26635:
        /* <DEDUP_REMOVED lines=43> */
.L_x_26634:
[----:B------:R-:W-:Y:S05]  /*ed70*/  BSYNC B2 ;  /* 0x0000000000027941 */ /* 0x000fea0003800000 */
.L_x_26633:
        /* <DEDUP_REMOVED lines=10> */
.L_x_26629:
[----:B------:R-:W-:Y:S05]  /*ee20*/  BSYNC B1 ;  /* 0x0000000000017941 */ /* 0x000fea0003800000 */
.L_x_26628:
        /* <DEDUP_REMOVED lines=18> */
.L_x_26640:
[----:B------:R-:W-:Y:S02]  /*ef50*/  MOV R143, R158 ;  /* 0x0000009e008f7202 */ /* 0x000fe40000000f00 */
.L_x_26641:
[----:B------:R-:W-:Y:S05]  /*ef60*/  BSYNC B2 ;  /* 0x0000000000027941 */ /* 0x000fea0003800000 */
.L_x_26639:
        /* <DEDUP_REMOVED lines=16> */
.L_x_26645:
[----:B------:R-:W-:Y:S05]  /*f070*/  BSYNC B3 ;  /* 0x0000000000037941 */ /* 0x000fea0003800000 */
.L_x_26644:
        /* <DEDUP_REMOVED lines=44> */
.L_x_26643:
[----:B------:R-:W-:Y:S05]  /*f340*/  BSYNC B2 ;  /* 0x0000000000027941 */ /* 0x000fea0003800000 */
.L_x_26642:
        /* <DEDUP_REMOVED lines=10> */
.L_x_26638:
[----:B------:R-:W-:Y:S05]  /*f3f0*/  BSYNC B1 ;  /* 0x0000000000017941 */ /* 0x000fea0003800000 */
.L_x_26637:
        /* <DEDUP_REMOVED lines=18> */
.L_x_26649:
[----:B------:R-:W-:Y:S02]  /*f520*/  MOV R164, R158 ;  /* 0x0000009e00a47202 */ /* 0x000fe40000000f00 */
.L_x_26650:
[----:B------:R-:W-:Y:S05]  /*f530*/  BSYNC B2 ;  /* 0x0000000000027941 */ /* 0x000fea0003800000 */
.L_x_26648:
        /* <DEDUP_REMOVED lines=16> */
.L_x_26654:
[----:B------:R-:W-:Y:S05]  /*f640*/  BSYNC B3 ;  /* 0x0000000000037941 */ /* 0x000fea0003800000 */
.L_x_26653:
        /* <DEDUP_REMOVED lines=44> */
.L_x_26652:
[----:B------:R-:W-:Y:S05]  /*f910*/  BSYNC B2 ;  /* 0x0000000000027941 */ /* 0x000fea0003800000 */
.L_x_26651:
        /* <DEDUP_REMOVED lines=10> */
.L_x_26647:
[----:B------:R-:W-:Y:S05]  /*f9c0*/  BSYNC B1 ;  /* 0x0000000000017941 */ /* 0x000fea0003800000 */
.L_x_26646:
        /* <DEDUP_REMOVED lines=18> */
.L_x_26658:
[----:B------:R-:W-:Y:S02]  /*faf0*/  MOV R166, R158 ;  /* 0x0000009e00a67202 */ /* 0x000fe40000000f00 */
.L_x_26659:
[----:B------:R-:W-:Y:S05]  /*fb00*/  BSYNC B2 ;  /* 0x0000000000027941 */ /* 0x000fea0003800000 */
.L_x_26657:
        /* <DEDUP_REMOVED lines=16> */
.L_x_26663:
[----:B------:R-:W-:Y:S05]  /*fc10*/  BSYNC B3 ;  /* 0x0000000000037941 */ /* 0x000fea0003800000 */
.L_x_26662:
        /* <DEDUP_REMOVED lines=43> */
.L_x_26661:
[----:B------:R-:W-:Y:S05]  /*fed0*/  BSYNC B2 ;  /* 0x0000000000027941 */ /* 0x000fea0003800000 */
.L_x_26660:
        /* <DEDUP_REMOVED lines=10> */
.L_x_26656:
[----:B------:R-:W-:Y:S05]  /*ff80*/  BSYNC B1 ;  /* 0x0000000000017941 */ /* 0x000fea0003800000 */
.L_x_26655:
[----:B------:R-:W-:-:S04]  /*ff90*/  IMAD.MOV.U32 R162, RZ, RZ, 0x20 ;  /* 0x00000020ffa27424 */ /* 0x000fc800078e00ff */
[----:B------:R-:W-:-:S05]  /*ffa0*/  IMAD.WIDE.U32 R162, R155, R162, c[0x0][0x188] ;  /* 0x000062009ba27625 */ /* 0x000fca00078e00a2 */
[----:B------:R0:W-:Y:S04]  /*ffb0*/  STG.E.128 [R162.64], R128 ;  /* 0x00000080a2007986 */ /* 0x0001e8000c101d06 */
[----:B------:R0:W-:Y:S01]  /*ffc0*/  STG.E.128 [R162.64+0x10], R132 ;  /* 0x00001084a2007986 */ /* 0x0001e2000c101d06 */
[----:B------:R-:W-:Y:S05]  /*ffd0*/  @!P2 BRA `(.L_x_26591) ;  /* 0x000001400000a947 */ /* 0x000fea0003800000 */
[----:B------:R-:W-:Y:S01]  /*ffe0*/  SHF.L.U32 R155, R152, 0x10, RZ ;  /* 0x00000010989b7819 */ /* 0x000fe200000006ff */
[----:B------:R-:W-:Y:S01]  /*fff0*/  IMAD.MOV.U32 R161, RZ, RZ, 0x8 ;  /* 0x00000008ffa17424 */ /* 0x000fe200078e00ff */
[----:B------:R-:W-:Y:S02]  /*10000*/  LOP3.LUT R143, R153, 0xffff, RZ, 0xc0, !PT ;  /* 0x0000ffff998f7812 */ /* 0x000fe400078ec0ff */
[----:B0-----:R-:W-:Y:S02]  /*10010*/  LOP3.LUT R162, R155, 0xff0000, RZ, 0xc0, !PT ;  /* 0x00ff00009ba27812 */ /* 0x001fe400078ec0ff */
        /* <DEDUP_REMOVED lines=16> */
.L_x_26591:
[----:B------:R-:W-:Y:S05]  /*10120*/  BSYNC B0 ;  /* 0x0000000000007941 */ /* 0x000fea0003800000 */
.L_x_26590:
        /* <DEDUP_REMOVED lines=51> */
.L_x_26678:
        /* <DEDUP_REMOVED lines=101> */
.L_x_26679:
        /* <DEDUP_REMOVED lines=18> */
[----:B------:R-:W1:Y:S01]  /*10bd0*/  @!P2 LDS.64 R142, [R164.X8] ;  /* 0x00000000a48ea984 */ /* 0x000e620000008a00 */
[----:B0-----:R-:W-:Y:S02]  /*10be0*/  IMAD.IADD R163, R166, 0x1, R155 ;  /* 0x00000001a6a37824 */ /* 0x001fe400078e029b */
[----:B------:R-:W-:Y:S03]  /*10bf0*/  I2F R166, R166 ;  /* 0x000000a600a67306 */ /* 0x000fe60000201400 */
[----:B------:R-:W-:Y:S05]  /*10c00*/  SHFL.DOWN PT, R176, R163, 0x1, 0x1f ;  /* 0x08201f00a3b07f89 */ /* 0x000fea00000e0000 */
        /* <DEDUP_REMOVED lines=83> */
[C---:B------:R-:W-:Y:S01]  /*11140*/  IMAD.WIDE.U32 R164, R161.reuse, R164, c[0x0][0x208] ;  /* 0x00008200a1a47625 */ /* 0x040fe200078e00a4 */
[----:B------:R-:W-:-:S04]  /*11150*/  IADD3 R161, R161, 0x80, RZ ;  /* 0x00000080a1a17810 */ /* 0x000fc80007ffe0ff */
[----:B------:R0:W-:Y:S03]  /*11160*/  STG.E.128 [R164.64], R140 ;  /* 0x0000008ca4007986 */ /* 0x0001e6000c101d06 */
.L_x_26669:
[----:B------:R-:W-:Y:S05]  /*11170*/  BSYNC B1 ;  /* 0x0000000000017941 */ /* 0x000fea0003800000 */
.L_x_26668:
        /* <DEDUP_REMOVED lines=35> */
.L_x_26671:
[----:B------:R-:W-:Y:S05]  /*113b0*/  BSYNC B1 ;  /* 0x0000000000017941 */ /* 0x000fea0003800000 */
.L_x_26670:
        /* <DEDUP_REMOVED lines=35> */
.L_x_26673:
[----:B------:R-:W-:Y:S05]  /*115f0*/  BSYNC B1 ;  /* 0x0000000000017941 */ /* 0x000fea0003800000 */
.L_x_26672:
        /* <DEDUP_REMOVED lines=29> */
[----:B------:R-:W-:-:S03]  /*117d0*/  FFMA.FTZ R163, R21, R174, R29 ;  /* 0x000000ae15a37223 */ /* 0x000fc6000001001d */
[----:B------:R-:W-:Y:S01]  /*117e0*/  F2FP.PACK_AB R143, R178, R165 ;  /* 0x000000a5b28f723e */ /* 0x000fe200000000ff */
[----:B------:R-:W-:Y:S01]  /*117f0*/  IMAD.WIDE.U32 R164, R161, R164, c[0x0][0x208] ;  /* 0x00008200a1a47625 */ /* 0x000fe200078e00a4 */
[----:B------:R-:W-:Y:S02]  /*11800*/  F2FP.PACK_AB R142, R163, R142 ;  /* 0x0000008ea38e723e */ /* 0x000fe400000000ff */
[----:B------:R-:W-:-:S03]  /*11810*/  IADD3 R161, R161, 0x80, RZ ;  /* 0x00000080a1a17810 */ /* 0x000fc60007ffe0ff */
[----:B------:R0:W-:Y:S04]  /*11820*/  STG.E.128 [R164.64], R140 ;  /* 0x0000008ca4007986 */ /* 0x0001e8000c101d06 */
.L_x_26675:
[----:B------:R-:W-:Y:S05]  /*11830*/  BSYNC B1 ;  /* 0x0000000000017941 */ /* 0x000fea0003800000 */
.L_x_26674:
        /* <DEDUP_REMOVED lines=32> */
.L_x_26667:
[----:B0-----:R-:W-:Y:S05]  /*11a40*/  BSYNC B0 ;  /* 0x0000000000007941 */ /* 0x001fea0003800000 */
.L_x_26666:
[----:B------:R-:W-:Y:S02]  /*11a50*/  IADD3 R138, R138, c[0x0][0x160], RZ ;  /* 0x000058008a8a7a10 */ /* 0x000fe40007ffe0ff */
[----:B------:R-:W-:Y:S02]  /*11a60*/  LOP3.LUT P3, RZ, R145, 0xff, RZ, 0xc0, !PT ;  /* 0x000000ff91ff7812 */ /* 0x000fe4000786c0ff */
[----:B------:R-:W-:Y:S02]  /*11a70*/  ISETP.GE.AND P2, PT, R138, c[0x0][0x164], PT ;  /* 0x000059008a007a0c */ /* 0x000fe40003f46270 */
[----:B------:R-:W-:-:S11]  /*11a80*/  SEL R145, RZ, 0x1, P3 ;  /* 0x00000001ff917807 */ /* 0x000fd60001800000 */
[----:B------:R-:W-:Y:S01]  /*11a90*/  @P2 CALL.REL.NOINC `(.L_x_26676) ;  /* 0x0000001000002944 */ /* 0x000fe20003c00000 */
[----:B------:R-:W-:Y:S05]  /*11aa0*/  BRA `(.L_x_26677) ;  /* 0xfffef2a000007947 */ /* 0x000fea000383ffff */
.L_x_26676:
[----:B------:R-:W-:Y:S05]  /*11ab0*/  EXIT ;  /* 0x000000000000794d */ /* 0x000fea0003800000 */
.L_x_26664:
[----:B------:R-:W-:Y:S01]  /*11ac0*/  IMAD.MOV.U32 R166, RZ, RZ, 0x1 ;  /* 0x00000001ffa67424 */ /* 0x000fe200078e00ff */
[----:B------:R-:W-:Y:S01]  /*11ad0*/  MOV R165, 0xffffffff ;  /* 0xffffffff00a57802 */ /* 0x000fe20000000f00 */
[----:B------:R-:W-:Y:S01]  /*11ae0*/  IMAD.MOV.U32 R164, RZ, RZ, 0x1f ;  /* 0x0000001fffa47424 */ /* 0x000fe200078e00ff */
[----:B------:R-:W-:Y:S02]  /*11af0*/  MOV R162, 0x11b10 ;  /* 0x00011b1000a27802 */ /* 0x000fe40000000f00 */
[----:B-1---5:R-:W-:Y:S05]  /*11b00*/  CALL.REL.NOINC `($__internal_122_$__cuda_sm70_shflsync_bfly_p) ;  /* 0x000008b000007944 */ /* 0x022fea0003c00000 */
[----:B-1----:R-:W-:Y:S01]  /*11b10*/  IMAD.MOV.U32 R142, RZ, RZ, R166 ;  /* 0x000000ffff8e7224 */ /* 0x002fe200078e00a6 */
[----:B0-----:R-:W-:Y:S05]  /*11b20*/  BRA `(.L_x_26678) ;  /* 0xffffe93000007947 */ /* 0x001fea000383ffff */
.L_x_26665:
[----:B------:R-:W-:Y:S01]  /*11b30*/  IMAD.MOV.U32 R166, RZ, RZ, 0x2 ;  /* 0x00000002ffa67424 */ /* 0x000fe200078e00ff */
[----:B------:R-:W-:Y:S01]  /*11b40*/  MOV R165, 0xffffffff ;  /* 0xffffffff00a57802 */ /* 0x000fe20000000f00 */
[----:B------:R-:W-:Y:S01]  /*11b50*/  IMAD.MOV.U32 R164, RZ, RZ, 0x1f ;  /* 0x0000001fffa47424 */ /* 0x000fe200078e00ff */
[----:B------:R-:W-:Y:S02]  /*11b60*/  MOV R162, 0x11b80 ;  /* 0x00011b8000a27802 */ /* 0x000fe40000000f00 */
[----:B-1---5:R-:W-:Y:S05]  /*11b70*/  CALL.REL.NOINC `($__internal_122_$__cuda_sm70_shflsync_bfly_p) ;  /* 0x0000084000007944 */ /* 0x022fea0003c00000 */
[----:B01----:R-:W-:Y:S01]  /*11b80*/  FADD.FTZ R143, R143, R166 ;  /* 0x000000a68f8f7221 */ /* 0x003fe20000010000 */
[----:B------:R-:W-:Y:S01]  /*11b90*/  MOV R162, 0x11be0 ;  /* 0x00011be000a27802 */ /* 0x000fe20000000f00 */
[----:B------:R-:W-:Y:S02]  /*11ba0*/  IMAD.MOV.U32 R166, RZ, RZ, 0x4 ;  /* 0x00000004ffa67424 */ /* 0x000fe400078e00ff */
[----:B------:R-:W-:-:S02]  /*11bb0*/  IMAD.MOV.U32 R164, RZ, RZ, 0x1f ;  /* 0x0000001fffa47424 */ /* 0x000fc400078e00ff */
[----:B------:R-:W-:Y:S02]  /*11bc0*/  IMAD.MOV.U32 R165, RZ, RZ, -0x1 ;  /* 0xffffffffffa57424 */ /* 0x000fe400078e00ff */
[----:B------:R-:W-:Y:S05]  /*11bd0*/  CALL.REL.NOINC `($__internal_122_$__cuda_sm70_shflsync_bfly_p) ;  /* 0x000007e000007944 */ /* 0x000fea0003c00000 */
[----:B01----:R-:W-:Y:S01]  /*11be0*/  FADD.FTZ R143, R143, R166 ;  /* 0x000000a68f8f7221 */ /* 0x003fe20000010000 */
[----:B------:R-:W-:Y:S01]  /*11bf0*/  HFMA2.MMA R166, -RZ, RZ, 0, 4.76837158203125e-07 ;  /* 0x00000008ffa67435 */ /* 0x000fe200000001ff */
[----:B------:R-:W-:Y:S01]  /*11c00*/  IMAD.MOV.U32 R164, RZ, RZ, 0x1f ;  /* 0x0000001fffa47424 */ /* 0x000fe200078e00ff */
[----:B------:R-:W-:Y:S01]  /*11c10*/  MOV R162, 0x11c40 ;  /* 0x00011c4000a27802 */ /* 0x000fe20000000f00 */
[----:B------:R-:W-:-:S03]  /*11c20*/  IMAD.MOV.U32 R165, RZ, RZ, -0x1 ;  /* 0xffffffffffa57424 */ /* 0x000fc600078e00ff */
[----:B------:R-:W-:Y:S05]  /*11c30*/  CALL.REL.NOINC `($__internal_122_$__cuda_sm70_shflsync_bfly_p) ;  /* 0x0000078000007944 */ /* 0x000fea0003c00000 */
[----:B01----:R-:W-:Y:S01]  /*11c40*/  FADD.FTZ R143, R143, R166 ;  /* 0x000000a68f8f7221 */ /* 0x003fe20000010000 */
[----:B------:R-:W-:Y:S01]  /*11c50*/  MOV R164, 0x1f ;  /* 0x0000001f00a47802 */ /* 0x000fe20000000f00 */
[----:B------:R-:W-:Y:S01]  /*11c60*/  IMAD.MOV.U32 R166, RZ, RZ, 0x10 ;  /* 0x00000010ffa67424 */ /* 0x000fe200078e00ff */
[----:B------:R-:W-:Y:S01]  /*11c70*/  MOV R162, 0x11ca0 ;  /* 0x00011ca000a27802 */ /* 0x000fe20000000f00 */
[----:B------:R-:W-:Y:S02]  /*11c80*/  IMAD.MOV.U32 R165, RZ, RZ, -0x1 ;  /* 0xffffffffffa57424 */ /* 0x000fe400078e00ff */
[----:B------:R-:W-:Y:S05]  /*11c90*/  CALL.REL.NOINC `($__internal_122_$__cuda_sm70_shflsync_bfly_p) ;  /* 0x0000072000007944 */ /* 0x000fea0003c00000 */
[----:B-1----:R-:W-:Y:S01]  /*11ca0*/  FADD.FTZ R142, R143, R166 ;  /* 0x000000a68f8e7221 */ /* 0x002fe20000010000 */
[----:B0-----:R-:W-:Y:S01]  /*11cb0*/  MOV R165, 0xffffffff ;  /* 0xffffffff00a57802 */ /* 0x001fe20000000f00 */
        /* <DEDUP_REMOVED lines=85> */
[----:B------:R-:W-:Y:S05]  /*12210*/  CALL.REL.NOINC `($__internal_122_$__cuda_sm70_shflsync_bfly_p) ;  /* 0x000001a000007944 */ /* 0x000fea0003c00000 */
[----:B01----:R-:W-:Y:S01]  /*12220*/  FADD.FTZ R143, R143, R166 ;  /* 0x000000a68f8f7221 */ /* 0x003fe20000010000 */
[----:B------:R-:W-:Y:S01]  /*12230*/  MOV R162, 0x12280 ;  /* 0x0001228000a27802 */ /* 0x000fe20000000f00 */
[----:B------:R-:W-:Y:S02]  /*12240*/  IMAD.MOV.U32 R166, RZ, RZ, 0x2 ;  /* 0x00000002ffa67424 */ /* 0x000fe400078e00ff */
[----:B------:R-:W-:Y:S02]  /*12250*/  IMAD.MOV.U32 R164, RZ, RZ, 0x1f ;  /* 0x0000001fffa47424 */ /* 0x000fe400078e00ff */
[----:B------:R-:W-:Y:S02]  /*12260*/  IMAD.MOV.U32 R165, RZ, RZ, -0x1 ;  /* 0xffffffffffa57424 */ /* 0x000fe400078e00ff */
[----:B------:R-:W-:Y:S05]  /*12270*/  CALL.REL.NOINC `($__internal_122_$__cuda_sm70_shflsync_bfly_p) ;  /* 0x0000014000007944 */ /* 0x000fea0003c00000 */
[----:B01----:R-:W-:Y:S01]  /*12280*/  FADD.FTZ R143, R143, R166 ;  /* 0x000000a68f8f7221 */ /* 0x003fe20000010000 */
[----:B------:R-:W-:Y:S01]  /*12290*/  HFMA2.MMA R166, -RZ, RZ, 0, 2.384185791015625e-07 ;  /* 0x00000004ffa67435 */ /* 0x000fe200000001ff */
        /* <DEDUP_REMOVED lines=8> */
[----:B------:R-:W-:-:S02]  /*12320*/  IMAD.MOV.U32 R165, RZ, RZ, -0x1 ;  /* 0xffffffffffa57424 */ /* 0x000fc400078e00ff */
[----:B------:R-:W-:Y:S05]  /*12330*/  CALL.REL.NOINC `($__internal_122_$__cuda_sm70_shflsync_bfly_p) ;  /* 0x0000008000007944 */ /* 0x000fea0003c00000 */
[----:B-1----:R-:W-:Y:S01]  /*12340*/  FADD.FTZ R161, R143, R166 ;  /* 0x000000a68fa17221 */ /* 0x002fe20000010000 */
[----:B0-----:R-:W-:Y:S01]  /*12350*/  MOV R165, 0xffffffff ;  /* 0xffffffff00a57802 */ /* 0x001fe20000000f00 */
[----:B------:R-:W-:Y:S01]  /*12360*/  IMAD.MOV.U32 R166, RZ, RZ, 0x10 ;  /* 0x00000010ffa67424 */ /* 0x000fe200078e00ff */
[----:B------:R-:W-:Y:S01]  /*12370*/  MOV R162, 0x123b0 ;  /* 0x000123b000a27802 */ /* 0x000fe20000000f00 */
[----:B------:R-:W-:-:S02]  /*12380*/  IMAD.MOV.U32 R164, RZ, RZ, 0x1f ;  /* 0x0000001fffa47424 */ /* 0x000fc400078e00ff */
[----:B------:R-:W-:Y:S02]  /*12390*/  IMAD.MOV.U32 R143, RZ, RZ, R161 ;  /* 0x000000ffff8f7224 */ /* 0x000fe400078e00a1 */
[----:B------:R-:W-:Y:S05]  /*123a0*/  CALL.REL.NOINC `($__internal_122_$__cuda_sm70_shflsync_bfly_p) ;  /* 0x0000001000007944 */ /* 0x000fea0003c00000 */
[----:B01----:R-:W-:Y:S05]  /*123b0*/  BRA `(.L_x_26679) ;  /* 0xffffe6f000007947 */ /* 0x003fea000383ffff */
        .weak           $__internal_122_$__cuda_sm70_shflsync_bfly_p
        .type           $__internal_122_$__cuda_sm70_shflsync_bfly_p,@function
        .size           $__internal_122_$__cuda_sm70_shflsync_bfly_p,(.L_x_36162 - $__internal_122_$__cuda_sm70_shflsync_bfly_p)
$__internal_122_$__cuda_sm70_shflsync_bfly_p:
[----:B------:R-:W-:Y:S01]  /*123c0*/  IMAD.MOV.U32 R163, RZ, RZ, 0x0 ;  /* 0x00000000ffa37424 */ /* 0x000fe200078e00ff */
[----:B------:R-:W-:Y:S04]  /*123d0*/  WARPSYNC R165 ;  /* 0x000000a500007348 */ /* 0x000fe80003800000 */
[----:B------:R0:W1:Y:S01]  /*123e0*/  SHFL.BFLY PT, R166, R143, R166, R164 ;  /* 0x0c0000a68fa67389 */ /* 0x00006200000e00a4 */
[----:B------:R-:W-:Y:S05]  /*123f0*/  RET.REL.NODEC R162 `(_ZN10layer_norm13ln_fwd_kernelINS_13Kernel_traitsIf6__halffS2_fjLj5120ELj1ELj1ELj4ELj16ENS_18Kernel_traits_baseILj5120EfS2_fS2_fjLj128EEEEELb1ELb0ELb1ELb0EEEvNS_9FwdParamsE) ;  /* 0xfffedc00a2007950 */ /* 0x000fea0003c3ffff */
.L_x_26680:
        /* <DEDUP_REMOVED lines=16> */
.L_x_36162:


//--------------------- .text._ZN10layer_norm13ln_fwd_kernelINS_13Kernel_traitsIf6__halffS2_fjLj5120ELj1ELj1ELj4ELj16ENS_18Kernel_traits_baseILj5120EfS2_fS2_fjLj128EEEEELb1ELb0ELb1ELb1EEEvNS_9FwdParamsE --------------------------
	.section	.text._ZN10layer_norm13ln_fwd_kernelINS_13Kernel_traitsIf6__halffS2_fjLj5120ELj1ELj1ELj4ELj16ENS_18Kernel_traits_baseILj5120EfS2_fS2_fjLj128EEEEELb1ELb0ELb1ELb1EEEvNS_9FwdParamsE,"ax",@progbits
	.sectioninfo	@"SHI_REGISTERS=168"
	.align	128
        .global         _ZN10layer_norm13ln_fwd_kernelINS_13Kernel_traitsIf6__halffS2_fjLj5120ELj1ELj1ELj4ELj16ENS_18Kernel_traits_baseILj5120EfS2_fS2_fjLj128EEEEELb1ELb0ELb1ELb1EEEvNS_9FwdParamsE
        .type           _ZN10layer_norm13ln_fwd_kernelINS_13Kernel_traitsIf6__halffS2_fjLj5120ELj1ELj1ELj4ELj16ENS_18Kernel_traits_baseILj5120EfS2_fS2_fjLj128EEEEELb1ELb0ELb1ELb1EEEvNS_9FwdParamsE,@function
        .size           _ZN10layer_norm13ln_fwd_kernelINS_13Kernel_traitsIf6__halffS2_fjLj5120ELj1ELj1ELj4ELj16ENS_18Kernel_traits_baseILj5120EfS2_fS2_fjLj128EEEEELb1ELb0ELb1ELb1EEEvNS_9FwdParamsE,(.L_x_36163 - _ZN10layer_norm13ln_fwd_kernelINS_13Kernel_traitsIf6__halffS2_fjLj5120ELj1ELj1ELj4ELj16ENS_18Kernel_traits_baseILj5120EfS2_fS2_fjLj128EEEEELb1ELb0ELb1ELb1EEEvNS_9FwdParamsE)
        .other          _ZN10layer_norm13ln_fwd_kernelINS_13Kernel_traitsIf6__halffS2_fjLj5120ELj1ELj1ELj4ELj16ENS_18Kernel_traits_baseILj5120EfS2_fS2_fjLj128EEEEELb1ELb0ELb1ELb1EEEvNS_9FwdParamsE,@"STO_CUDA_ENTRY STV_DEFAULT"
_ZN10layer_norm13ln_fwd_kernelINS_13Kernel_traitsIf6__halffS2_fjLj5120ELj1ELj1ELj4ELj16ENS_18Kernel_traits_baseILj5120EfS2_fS2_fjLj128EEEEELb1ELb0ELb1ELb1EEEvNS_9FwdParamsE:
.text._ZN10layer_norm13ln_fwd_kernelINS_13Kernel_traitsIf6__halffS2_fjLj5120ELj1ELj1ELj4ELj16ENS_18Kernel_traits_baseILj5120EfS2_fS2_fjLj128EEEEELb1ELb0ELb1ELb1EEEvNS_9FwdParamsE:
        /* <DEDUP_REMOVED lines=139> */
.L_x_27056:
        /* <DEDUP_REMOVED lines=46> */
.L_x_26684:
[----:B------:R-:W-:Y:S02]  /*0b90*/  IMAD.MOV.U32 R101, RZ, RZ, R152 ;  /* 0x000000ffff657224 */ /* 0x000fe400078e0098 */
.L_x_26685:
[----:B------:R-:W-:Y:S05]  /*0ba0*/  BSYNC B1 ;  /* 0x0000000000017941 */ /* 0x000fea0003800000 */
.L_x_26683:
        /* <DEDUP_REMOVED lines=16> */
.L_x_26689:
[----:B------:R-:W-:Y:S05]  /*0cb0*/  BSYNC B2 ;  /* 0x0000000000027941 */ /* 0x000fea0003800000 */
.L_x_26688:
        /* <DEDUP_REMOVED lines=44> */
.L_x_26687:
[----:B------:R-:W-:Y:S05]  /*0f80*/  BSYNC B1 ;  /* 0x0000000000017941 */ /* 0x000fea0003800000 */
.L_x_26686:
        /* <DEDUP_REMOVED lines=10> */
.L_x_26682:
[----:B0-----:R-:W-:Y:S05]  /*1030*/  BSYNC B0 ;  /* 0x0000000000007941 */ /* 0x001fea0003800000 */
.L_x_26681:
        /* <DEDUP_REMOVED lines=18> */
.L_x_26693:
[----:B------:R-:W-:Y:S02]  /*1160*/  IMAD.MOV.U32 R102, RZ, RZ, R152 ;  /* 0x000000ffff667224 */ /* 0x000fe400078e0098 */
.L_x_26694:
[----:B------:R-:W-:Y:S05]  /*1170*/  BSYNC B1 ;  /* 0x0000000000017941 */ /* 0x000fea0003800000 */
.L_x_26692:
        /* <DEDUP_REMOVED lines=16> */
.L_x_26698:
[----:B------:R-:W-:Y:S05]  /*1280*/  BSYNC B2 ;  /* 0x0000000000027941 */ /* 0x000fea0003800000 */
.L_x_26697:
        /* <DEDUP_REMOVED lines=44> */
.L_x_26696:
[----:B------:R-:W-:Y:S05]  /*1550*/  BSYNC B1 ;  /* 0x0000000000017941 */ /* 0x000fea0003800000 */
.L_x_26695:
        /* <DEDUP_REMOVED lines=10> */
.L_x_26691:
[----:B------:R-:W-:Y:S05]  /*1600*/  BSYNC B0 ;  /* 0x0000000000007941 */ /* 0x000fea0003800000 */
.L_x_26690:
        /* <DEDUP_REMOVED lines=18> */
.L_x_26702:
[----:B------:R-:W-:Y:S02]  /*1730*/  IMAD.MOV.U32 R103, RZ, RZ, R152 ;  /* 0x000000ffff677224 */ /* 0x000fe400078e0098 */
.L_x_26703:
[----:B------:R-:W-:Y:S05]  /*1740*/  BSYNC B1 ;  /* 0x0000000000017941 */ /* 0x000fea0003800000 */
.L_x_26701:
        /* <DEDUP_REMOVED lines=16> */
.L_x_26707:
[----:B------:R-:W-:Y:S05]  /*1850*/  BSYNC B2 ;  /* 0x0000000000027941 */ /* 0x000fea0003800000 */
.L_x_26706:
        /* <DEDUP_REMOVED lines=44> */
.L_x_26705:
[----:B------:R-:W-:Y:S05]  /*1b20*/  BSYNC B1 ;  /* 0x0000000000017941 */ /* 0x000fea0003800000 */
.L_x_26704:
        /* <DEDUP_REMOVED lines=10> */
.L_x_26700:
[----:B------:R-:W-:Y:S05]  /*1bd0*/  BSYNC B0 ;  /* 0x0000000000007941 */ /* 0x000fea0003800000 */
.L_x_26699:
        /* <DEDUP_REMOVED lines=18> */
.L_x_26711:
[----:B------:R-:W-:Y:S02]  /*1d00*/  IMAD.MOV.U32 R104, RZ, RZ, R152 ;  /* 0x000000ffff687224 */ /* 0x000fe400078e0098 */
.L_x_26712:
[----:B------:R-:W-:Y:S05]  /*1d10*/  BSYNC B1 ;  /* 0x0000000000017941 */ /* 0x000fea0003800000 */
.L_x_26710:
        /* <DEDUP_REMOVED lines=16> */
.L_x_26716:
[----:B------:R-:W-:Y:S05]  /*1e20*/  BSYNC B2 ;  /* 0x0000000000027941 */ /* 0x000fea0003800000 */
.L_x_26715:
        /* <DEDUP_REMOVED lines=44> */
.L_x_26714:
[----:B------:R-:W-:Y:S05]  /*20f0*/  BSYNC B1 ;  /* 0x0000000000017941 */ /* 0x000fea0003800000 */
.L_x_26713:
        /* <DEDUP_REMOVED lines=10> */
.L_x_26709:
[----:B------:R-:W-:Y:S05]  /*21a0*/  BSYNC B0 ;  /* 0x0000000000007941 */ /* 0x000fea0003800000 */
.L_x_26708:
        /* <DEDUP_REMOVED lines=18> */
.L_x_26720:
[----:B------:R-:W-:Y:S02]  /*22d0*/  IMAD.MOV.U32 R105, RZ, RZ, R152 ;  /* 0x000000ffff697224 */ /* 0x000fe400078e0098 */
.L_x_26721:
[----:B------:R-:W-:Y:S05]  /*22e0*/  BSYNC B1 ;  /* 0x0000000000017941 */ /* 0x000fea0003800000 */
.L_x_26719:
        /* <DEDUP_REMOVED lines=16> */
.L_x_26725:
[----:B------:R-:W-:Y:S05]  /*23f0*/  BSYNC B2 ;  /* 0x0000000000027941 */ /* 0x000fea0003800000 */
.L_x_26724:
        /* <DEDUP_REMOVED lines=44> */
.L_x_26723:
[----:B------:R-:W-:Y:S05]  /*26c0*/  BSYNC B1 ;  /* 0x0000000000017941 */ /* 0x000fea0003800000 */
.L_x_26722:
        /* <DEDUP_REMOVED lines=10> */
.L_x_26718:
[----:B------:R-:W-:Y:S05]  /*2770*/  BSYNC B0 ;  /* 0x0000000000007941 */ /* 0x000fea0003800000 */
.L_x_26717:
        /* <DEDUP_REMOVED lines=18> */
.L_x_26729:
[----:B------:R-:W-:Y:S02]  /*28a0*/  IMAD.MOV.U32 R106, RZ, RZ, R152 ;  /* 0x000000ffff6a7224 */ /* 0x000fe400078e0098 */
.L_x_26730:
[----:B------:R-:W-:Y:S05]  /*28b0*/  BSYNC B1 ;  /* 0x0000000000017941 */ /* 0x000fea0003800000 */
.L_x_26728:
        /* <DEDUP_REMOVED lines=16> */
.L_x_26734:
[----:B------:R-:W-:Y:S05]  /*29c0*/  BSYNC B2 ;  /* 0x0000000000027941 */ /* 0x000fea0003800000 */
.L_x_26733:
        /* <DEDUP_REMOVED lines=44> */
.L_x_26732:
[----:B------:R-:W-:Y:S05]  /*2c90*/  BSYNC B1 ;  /* 0x0000000000017941 */ /* 0x000fea0003800000 */
.L_x_26731:
        /* <DEDUP_REMOVED lines=10> */
.L_x_26727:
[----:B------:R-:W-:Y:S05]  /*2d40*/  BSYNC B0 ;  /* 0x0000000000007941 */ /* 0x000fea0003800000 */
.L_x_26726:
        /* <DEDUP_REMOVED lines=18> */
.L_x_26738:
[----:B------:R-:W-:Y:S02]  /*2e70*/  IMAD.MOV.U32 R107, RZ, RZ, R152 ;  /* 0x000000ffff6b7224 */ /* 0x000fe400078e0098 */
.L_x_26739:
[----:B------:R-:W-:Y:S05]  /*2e80*/  BSYNC B1 ;  /* 0x0000000000017941 */ /* 0x000fea0003800000 */
.L_x_26737:
        /* <DEDUP_REMOVED lines=16> */
.L_x_26743:
[----:B------:R-:W-:Y:S05]  /*2f90*/  BSYNC B2 ;  /* 0x0000000000027941 */ /* 0x000fea0003800000 */
.L_x_26742:
        /* <DEDUP_REMOVED lines=44> */
.L_x_26741:
[----:B------:R-:W-:Y:S05]  /*3260*/  BSYNC B1 ;  /* 0x0000000000017941 */ /* 0x000fea0003800000 */
.L_x_26740:
        /* <DEDUP_REMOVED lines=10> */
.L_x_26736:
[----:B------:R-:W-:Y:S05]  /*3310*/  BSYNC B0 ;  /* 0x0000000000007941 */ /* 0x000fea0003800000 */
.L_x_26735:
        /* <DEDUP_REMOVED lines=18> */
.L_x_26747:
[----:B------:R-:W-:Y:S02]  /*3440*/  IMAD.MOV.U32 R108, RZ, RZ, R152 ;  /* 0x000000ffff6c7224 */ /* 0x000fe400078e0098 */
.L_x_26748:
[----:B------:R-:W-:Y:S05]  /*3450*/  BSYNC B1 ;  /* 0x0000000000017941 */ /* 0x000fea0003800000 */
.L_x_26746:
        /* <DEDUP_REMOVED lines=16> */
.L_x_26752:
[----:B------:R-:W-:Y:S05]  /*3560*/  BSYNC B2 ;  /* 0x0000000000027941 */ /* 0x000fea0003800000 */
.L_x_26751:
        /* <DEDUP_REMOVED lines=44> */
.L_x_26750:
[----:B------:R-:W-:Y:S05]  /*3830*/  BSYNC B1 ;  /* 0x0000000000017941 */ /* 0x000fea0003800000 */
.L_x_26749:
        /* <DEDUP_REMOVED lines=10> */
.L_x_26745:
[----:B------:R-:W-:Y:S05]  /*38e0*/  BSYNC B0 ;  /* 0x0000000000007941 */ /* 0x000fea0003800000 */
.L_x_26744:
        /* <DEDUP_REMOVED lines=30> */
.L_x_26754:
[----:B------:R-:W-:Y:S05]  /*3ad0*/  BSYNC B0 ;  /* 0x0000000000007941 */ /* 0x000fea0003800000 */
.L_x_26753:
        /* <DEDUP_REMOVED lines=22> */
.L_x_26758:
[----:B------:R-:W-:Y:S02]  /*3c40*/  IMAD.MOV.U32 R109, RZ, RZ, R152 ;  /* 0x000000ffff6d7224 */ /* 0x000fe400078e0098 */
.L_x_26759:
[----:B------:R-:W-:Y:S05]  /*3c50*/  BSYNC B1 ;  /* 0x0000000000017941 */ /* 0x000fea0003800000 */
.L_x_26757:
        /* <DEDUP_REMOVED lines=16> */
.L_x_26763:
[----:B------:R-:W-:Y:S05]  /*3d60*/  BSYNC B2 ;  /* 0x0000000000027941 */ /* 0x000fea0003800000 */
.L_x_26762:
        /* <DEDUP_REMOVED lines=44> */
.L_x_26761:
[----:B------:R-:W-:Y:S05]  /*4030*/  BSYNC B1 ;  /* 0x0000000000017941 */ /* 0x000fea0003800000 */
.L_x_26760:
        /* <DEDUP_REMOVED lines=10> */
.L_x_26756:
[----:B0-----:R-:W-:Y:S05]  /*40e0*/  BSYNC B0 ;  /* 0x0000000000007941 */ /* 0x001fea0003800000 */
.L_x_26755:
        /* <DEDUP_REMOVED lines=18> */
.L_x_26767:
[----:B------:R-:W-:Y:S02]  /*4210*/  IMAD.MOV.U32 R110, RZ, RZ, R152 ;  /* 0x000000ffff6e7224 */ /* 0x000fe400078e0098 */
.L_x_26768:
[----:B------:R-:W-:Y:S05]  /*4220*/  BSYNC B1 ;  /* 0x0000000000017941 */ /* 0x000fea0003800000 */
.L_x_26766:
        /* <DEDUP_REMOVED lines=16> */
.L_x_26772:
[----:B------:R-:W-:Y:S05]  /*4330*/  BSYNC B2 ;  /* 0x0000000000027941 */ /* 0x000fea0003800000 */
.L_x_26771:
        /* <DEDUP_REMOVED lines=44> */
.L_x_26770:
[----:B------:R-:W-:Y:S05]  /*4600*/  BSYNC B1 ;  /* 0x0000000000017941 */ /* 0x000fea0003800000 */
.L_x_26769:
        /* <DEDUP_REMOVED lines=10> */
.L_x_26765:
[----:B------:R-:W-:Y:S05]  /*46b0*/  BSYNC B0 ;  /* 0x0000000000007941 */ /* 0x000fea0003800000 */
.L_x_26764:
        /* <DEDUP_REMOVED lines=18> */
.L_x_26776:
[----:B------:R-:W-:Y:S02]  /*47e0*/  IMAD.MOV.U32 R111, RZ, RZ, R152 ;  /* 0x000000ffff6f7224 */ /* 0x000fe400078e0098 */
.L_x_26777:
[----:B------:R-:W-:Y:S05]  /*47f0*/  BSYNC B1 ;  /* 0x0000000000017941 */ /* 0x000fea0003800000 */
.L_x_26775:
        /* <DEDUP_REMOVED lines=16> */
.L_x_26781:
[----:B------:R-:W-:Y:S05]  /*4900*/  BSYNC B2 ;  /* 0x0000000000027941 */ /* 0x000fea0003800000 */
.L_x_26780:
        /* <DEDUP_REMOVED lines=44> */
.L_x_26779:
[----:B------:R-:W-:Y:S05]  /*4bd0*/  BSYNC B1 ;  /* 0x0000000000017941 */ /* 0x000fea0003800000 */
.L_x_26778:
        /* <DEDUP_REMOVED lines=10> */
.L_x_26774:
[----:B------:R-:W-:Y:S05]  /*4c80*/  BSYNC B0 ;  /* 0x0000000000007941 */ /* 0x000fea0003800000 */
.L_x_26773:
        /* <DEDUP_REMOVED lines=18> */
.L_x_26785:
[----:B------:R-:W-:Y:S02]  /*4db0*/  IMAD.MOV.U32 R112, RZ, RZ, R152 ;  /* 0x000000ffff707224 */ /* 0x000fe400078e0098 */
.L_x_26786:
[----:B------:R-:W-:Y:S05]  /*4dc0*/  BSYNC B1 ;  /* 0x0000000000017941 */ /* 0x000fea0003800000 */
.L_x_26784:
        /* <DEDUP_REMOVED lines=16> */
.L_x_26790:
[----:B------:R-:W-:Y:S05]  /*4ed0*/  BSYNC B2 ;  /* 0x0000000000027941 */ /* 0x000fea0003800000 */
.L_x_26789:
        /* <DEDUP_REMOVED lines=44> */
.L_x_26788:
[----:B------:R-:W-:Y:S05]  /*51a0*/  BSYNC B1 ;  /* 0x0000000000017941 */ /* 0x000fea0003800000 */
.L_x_26787:
        /* <DEDUP_REMOVED lines=10> */
.L_x_26783:
[----:B------:R-:W-:Y:S05]  /*5250*/  BSYNC B0 ;  /* 0x0000000000007941 */ /* 0x000fea0003800000 */
.L_x_26782:
        /* <DEDUP_REMOVED lines=18> */
.L_x_26794:
[----:B------:R-:W-:Y:S02]  /*5380*/  IMAD.MOV.U32 R113, RZ, RZ, R152 ;  /* 0x000000ffff717224 */ /* 0x000fe400078e0098 */
.L_x_26795:
[----:B------:R-:W-:Y:S05]  /*5390*/  BSYNC B1 ;  /* 0x0000000000017941 */ /* 0x000fea0003800000 */
.L_x_26793:
        /* <DEDUP_REMOVED lines=16> */
.L_x_26799:
[----:B------:R-:W-:Y:S05]  /*54a0*/  BSYNC B2 ;  /* 0x0000000000027941 */ /* 0x000fea0003800000 */
.L_x_26798:
        /* <DEDUP_REMOVED lines=44> */
.L_x_26797:
[----:B------:R-:W-:Y:S05]  /*5770*/  BSYNC B1 ;  /* 0x0000000000017941 */ /* 0x000fea0003800000 */
.L_x_26796:
        /* <DEDUP_REMOVED lines=10> */
.L_x_26792:
[----:B------:R-:W-:Y:S05]  /*5820*/  BSYNC B0 ;  /* 0x0000000000007941 */ /* 0x000fea0003800000 */
.L_x_26791:
        /* <DEDUP_REMOVED lines=18> */
.L_x_26803:
[----:B------:R-:W-:Y:S02]  /*5950*/  IMAD.MOV.U32 R114, RZ, RZ, R152 ;  /* 0x000000ffff727224 */ /* 0x000fe400078e0098 */
.L_x_26804:
[----:B------:R-:W-:Y:S05]  /*5960*/  BSYNC B1 ;  /* 0x0000000000017941 */ /* 0x000fea0003800000 */
.L_x_26802:
        /* <DEDUP_REMOVED lines=16> */
.L_x_26808:
[----:B------:R-:W-:Y:S05]  /*5a70*/  BSYNC B2 ;  /* 0x0000000000027941 */ /* 0x000fea0003800000 */
.L_x_26807:
        /* <DEDUP_REMOVED lines=44> */
.L_x_26806:
[----:B------:R-:W-:Y:S05]  /*5d40*/  BSYNC B1 ;  /* 0x0000000000017941 */ /* 0x000fea0003800000 */
.L_x_26805:
        /* <DEDUP_REMOVED lines=10> */
.L_x_26801:
[----:B------:R-:W-:Y:S05]  /*5df0*/  BSYNC B0 ;  /* 0x0000000000007941 */ /* 0x000fea0003800000 */
.L_x_26800:
        /* <DEDUP_REMOVED lines=18> */
.L_x_26812:
[----:B------:R-:W-:Y:S02]  /*5f20*/  IMAD.MOV.U32 R115, RZ, RZ, R152 ;  /* 0x000000ffff737224 */ /* 0x000fe400078e0098 */
.L_x_26813:
[----:B------:R-:W-:Y:S05]  /*5f30*/  BSYNC B1 ;  /* 0x0000000000017941 */ /* 0x000fea0003800000 */
.L_x_26811:
        /* <DEDUP_REMOVED lines=16> */
.L_x_26817:
[----:B------:R-:W-:Y:S05]  /*6040*/  BSYNC B2 ;  /* 0x0000000000027941 */ /* 0x000fea0003800000 */
.L_x_26816:
        /* <DEDUP_REMOVED lines=44> */
.L_x_26815:
[----:B------:R-:W-:Y:S05]  /*6310*/  BSYNC B1 ;  /* 0x0000000000017941 */ /* 0x000fea0003800000 */
.L_x_26814:
        /* <DEDUP_REMOVED lines=10> */
.L_x_26810:
[----:B------:R-:W-:Y:S05]  /*63c0*/  BSYNC B0 ;  /* 0x0000000000007941 */ /* 0x000fea0003800000 */
.L_x_26809:
        /* <DEDUP_REMOVED lines=18> */
.L_x_26821:
[----:B------:R-:W-:Y:S02]  /*64f0*/  IMAD.MOV.U32 R117, RZ, RZ, R152 ;  /* 0x000000ffff757224 */ /* 0x000fe400078e0098 */
.L_x_26822:
[----:B------:R-:W-:Y:S05]  /*6500*/  BSYNC B1 ;  /* 0x0000000000017941 */ /* 0x000fea0003800000 */
.L_x_26820:
        /* <DEDUP_REMOVED lines=16> */
.L_x_26826:
[----:B------:R-:W-:Y:S05]  /*6610*/  BSYNC B2 ;  /* 0x0000000000027941 */ /* 0x000fea0003800000 */
.L_x_26825:
        /* <DEDUP_REMOVED lines=44> */
.L_x_26824:
[----:B------:R-:W-:Y:S05]  /*68e0*/  BSYNC B1 ;  /* 0x0000000000017941 */ /* 0x000fea0003800000 */
.L_x_26823:
        /* <DEDUP_REMOVED lines=10> */
.L_x_26819:
[----:B------:R-:W-:Y:S05]  /*6990*/  BSYNC B0 ;  /* 0x0000000000007941 */ /* 0x000fea0003800000 */
.L_x_26818:
        /* <DEDUP_REMOVED lines=29> */
.L_x_26828:
[----:B------:R-:W-:Y:S05]  /*6b70*/  BSYNC B0 ;  /* 0x0000000000007941 */ /* 0x000fea0003800000 */
.L_x_26827:
        /* <DEDUP_REMOVED lines=22> */
.L_x_26832:
[----:B------:R-:W-:Y:S02]  /*6ce0*/  IMAD.MOV.U32 R117, RZ, RZ, R152 ;  /* 0x000000ffff757224 */ /* 0x000fe400078e0098 */
.L_x_26833:
[----:B------:R-:W-:Y:S05]  /*6cf0*/  BSYNC B1 ;  /* 0x0000000000017941 */ /* 0x000fea0003800000 */
.L_x_26831:
        /* <DEDUP_REMOVED lines=16> */
.L_x_26837:
[----:B------:R-:W-:Y:S05]  /*6e00*/  BSYNC B2 ;  /* 0x0000000000027941 */ /* 0x000fea0003800000 */
.L_x_26836:
        /* <DEDUP_REMOVED lines=44> */
.L_x_26835:
[----:B------:R-:W-:Y:S05]  /*70d0*/  BSYNC B1 ;  /* 0x0000000000017941 */ /* 0x000fea0003800000 */
.L_x_26834:
        /* <DEDUP_REMOVED lines=10> */
.L_x_26830:
[----:B0-----:R-:W-:Y:S05]  /*7180*/  BSYNC B0 ;  /* 0x0000000000007941 */ /* 0x001fea0003800000 */
.L_x_26829:
        /* <DEDUP_REMOVED lines=18> */
.L_x_26841:
[----:B------:R-:W-:Y:S02]  /*72b0*/  IMAD.MOV.U32 R126, RZ, RZ, R152 ;  /* 0x000000ffff7e7224 */ /* 0x000fe400078e0098 */
.L_x_26842:
[----:B------:R-:W-:Y:S05]  /*72c0*/  BSYNC B1 ;  /* 0x0000000000017941 */ /* 0x000fea0003800000 */
.L_x_26840:
        /* <DEDUP_REMOVED lines=16> */
.L_x_26846:
[----:B------:R-:W-:Y:S05]  /*73d0*/  BSYNC B2 ;  /* 0x0000000000027941 */ /* 0x000fea0003800000 */
.L_x_26845:
        /* <DEDUP_REMOVED lines=44> */
.L_x_26844:
[----:B------:R-:W-:Y:S05]  /*76a0*/  BSYNC B1 ;  /* 0x0000000000017941 */ /* 0x000fea0003800000 */
.L_x_26843:
        /* <DEDUP_REMOVED lines=10> */
.L_x_26839:
[----:B------:R-:W-:Y:S05]  /*7750*/  BSYNC B0 ;  /* 0x0000000000007941 */ /* 0x000fea0003800000 */
.L_x_26838:
        /* <DEDUP_REMOVED lines=18> */
.L_x_26850:
[----:B------:R-:W-:Y:S02]  /*7880*/  IMAD.MOV.U32 R126, RZ, RZ, R152 ;  /* 0x000000ffff7e7224 */ /* 0x000fe400078e0098 */
.L_x_26851:
[----:B------:R-:W-:Y:S05]  /*7890*/  BSYNC B1 ;  /* 0x0000000000017941 */ /* 0x000fea0003800000 */
.L_x_26849:
        /* <DEDUP_REMOVED lines=16> */
.L_x_26855:
[----:B------:R-:W-:Y:S05]  /*79a0*/  BSYNC B2 ;  /* 0x0000000000027941 */ /* 0x000fea0003800000 */
.L_x_26854:
        /* <DEDUP_REMOVED lines=44> */
.L_x_26853:
[----:B------:R-:W-:Y:S05]  /*7c70*/  BSYNC B1 ;  /* 0x0000000000017941 */ /* 0x000fea0003800000 */
.L_x_26852:
        /* <DEDUP_REMOVED lines=10> */
.L_x_26848:
[----:B------:R-:W-:Y:S05]  /*7d20*/  BSYNC B0 ;  /* 0x0000000000007941 */ /* 0x000fea0003800000 */
.L_x_26847:
        /* <DEDUP_REMOVED lines=18> */
.L_x_26859:
[----:B------:R-:W-:Y:S02]  /*7e50*/  MOV R128, R152 ;  /* 0x0000009800807202 */ /* 0x000fe40000000f00 */
.L_x_26860:
[----:B------:R-:W-:Y:S05]  /*7e60*/  BSYNC B1 ;  /* 0x0000000000017941 */ /* 0x000fea0003800000 */
.L_x_26858:
        /* <DEDUP_REMOVED lines=16> */
.L_x_26864:
[----:B------:R-:W-:Y:S05]  /*7f70*/  BSYNC B2 ;  /* 0x0000000000027941 */ /* 0x000fea0003800000 */
.L_x_26863:
        /* <DEDUP_REMOVED lines=44> */
.L_x_26862:
[----:B------:R-:W-:Y:S05]  /*8240*/  BSYNC B1 ;  /* 0x0000000000017941 */ /* 0x000fea0003800000 */
.L_x_26861:
        /* <DEDUP_REMOVED lines=10> */
.L_x_26857:
[----:B------:R-:W-:Y:S05]  /*82f0*/  BSYNC B0 ;  /* 0x0000000000007941 */ /* 0x000fea0003800000 */
.L_x_26856:
        /* <DEDUP_REMOVED lines=18> */
.L_x_26868:
[----:B------:R-:W-:Y:S02]  /*8420*/  MOV R128, R152 ;  /* 0x0000009800807202 */ /* 0x000fe40000000f00 */
.L_x_26869:
[----:B------:R-:W-:Y:S05]  /*8430*/  BSYNC B1 ;  /* 0x0000000000017941 */ /* 0x000fea0003800000 */
.L_x_26867:
        /* <DEDUP_REMOVED lines=16> */
.L_x_26873:
[----:B------:R-:W-:Y:S05]  /*8540*/  BSYNC B2 ;  /* 0x0000000000027941 */ /* 0x000fea0003800000 */
.L_x_26872:
        /* <DEDUP_REMOVED lines=44> */
.L_x_26871:
[----:B------:R-:W-:Y:S05]  /*8810*/  BSYNC B1 ;  /* 0x0000000000017941 */ /* 0x000fea0003800000 */
.L_x_26870:
        /* <DEDUP_REMOVED lines=10> */
.L_x_26866:
[----:B------:R-:W-:Y:S05]  /*88c0*/  BSYNC B0 ;  /* 0x0000000000007941 */ /* 0x000fea0003800000 */
.L_x_26865:
        /* <DEDUP_REMOVED lines=18> */
.L_x_26877:
[----:B------:R-:W-:Y:S02]  /*89f0*/  MOV R130, R152 ;  /* 0x0000009800827202 */ /* 0x000fe40000000f00 */
.L_x_26878:
[----:B------:R-:W-:Y:S05]  /*8a00*/  BSYNC B1 ;  /* 0x0000000000017941 */ /* 0x000fea0003800000 */
.L_x_26876:
        /* <DEDUP_REMOVED lines=16> */
.L_x_26882:
[----:B------:R-:W-:Y:S05]  /*8b10*/  BSYNC B2 ;  /* 0x0000000000027941 */ /* 0x000fea0003800000 */
.L_x_26881:
        /* <DEDUP_REMOVED lines=44> */
.L_x_26880:
[----:B------:R-:W-:Y:S05]  /*8de0*/  BSYNC B1 ;  /* 0x0000000000017941 */ /* 0x000fea0003800000 */
.L_x_26879:
        /* <DEDUP_REMOVED lines=10> */
.L_x_26875:
[----:B------:R-:W-:Y:S05]  /*8e90*/  BSYNC B0 ;  /* 0x0000000000007941 */ /* 0x000fea0003800000 */
.L_x_26874:
        /* <DEDUP_REMOVED lines=18> */
.L_x_26886:
[----:B------:R-:W-:Y:S02]  /*8fc0*/  MOV R130, R152 ;  /* 0x0000009800827202 */ /* 0x000fe40000000f00 */
.L_x_26887:
[----:B------:R-:W-:Y:S05]  /*8fd0*/  BSYNC B1 ;  /* 0x0000000000017941 */ /* 0x000fea0003800000 */
.L_x_26885:
        /* <DEDUP_REMOVED lines=16> */
.L_x_26891:
[----:B------:R-:W-:Y:S05]  /*90e0*/  BSYNC B2 ;  /* 0x0000000000027941 */ /* 0x000fea0003800000 */
.L_x_26890:
        /* <DEDUP_REMOVED lines=44> */
.L_x_26889:
[----:B------:R-:W-:Y:S05]  /*93b0*/  BSYNC B1 ;  /* 0x0000000000017941 */ /* 0x000fea0003800000 */
.L_x_26888:
        /* <DEDUP_REMOVED lines=10> */
.L_x_26884:
[----:B------:R-:W-:Y:S05]  /*9460*/  BSYNC B0 ;  /* 0x0000000000007941 */ /* 0x000fea0003800000 */
.L_x_26883:
        /* <DEDUP_REMOVED lines=18> */
.L_x_26895:
[----:B------:R-:W-:Y:S02]  /*9590*/  MOV R133, R152 ;  /* 0x0000009800857202 */ /* 0x000fe40000000f00 */
.L_x_26896:
[----:B------:R-:W-:Y:S05]  /*95a0*/  BSYNC B1 ;  /* 0x0000000000017941 */ /* 0x000fea0003800000 */
.L_x_26894:
        /* <DEDUP_REMOVED lines=16> */
.L_x_26900:
[----:B------:R-:W-:Y:S05]  /*96b0*/  BSYNC B2 ;  /* 0x0000000000027941 */ /* 0x000fea0003800000 */
.L_x_26899:
        /* <DEDUP_REMOVED lines=44> */
.L_x_26898:
[----:B------:R-:W-:Y:S05]  /*9980*/  BSYNC B1 ;  /* 0x0000000000017941 */ /* 0x000fea0003800000 */
.L_x_26897:
        /* <DEDUP_REMOVED lines=10> */
.L_x_26893:
[----:B------:R-:W-:Y:S05]  /*9a30*/  BSYNC B0 ;  /* 0x0000000000007941 */ /* 0x000fea0003800000 */
.L_x_26892:
        /* <DEDUP_REMOVED lines=29> */
.L_x_26902:
[----:B------:R-:W-:Y:S05]  /*9c10*/  BSYNC B0 ;  /* 0x0000000000007941 */ /* 0x000fea0003800000 */
.L_x_26901:
        /* <DEDUP_REMOVED lines=22> */
.L_x_26906:
[----:B------:R-:W-:Y:S02]  /*9d80*/  MOV R132, R152 ;  /* 0x0000009800847202 */ /* 0x000fe40000000f00 */
.L_x_26907:
[----:B------:R-:W-:Y:S05]  /*9d90*/  BSYNC B1 ;  /* 0x0000000000017941 */ /* 0x000fea0003800000 */
.L_x_26905:
        /* <DEDUP_REMOVED lines=16> */
.L_x_26911:
[----:B------:R-:W-:Y:S05]  /*9ea0*/  BSYNC B2 ;  /* 0x0000000000027941 */ /* 0x000fea0003800000 */
.L_x_26910:
        /* <DEDUP_REMOVED lines=44> */
.L_x_26909:
[----:B------:R-:W-:Y:S05]  /*a170*/  BSYNC B1 ;  /* 0x0000000000017941 */ /* 0x000fea0003800000 */
.L_x_26908:
        /* <DEDUP_REMOVED lines=10> */
.L_x_26904:
[----:B0-----:R-:W-:Y:S05]  /*a220*/  BSYNC B0 ;  /* 0x0000000000007941 */ /* 0x001fea0003800000 */
.L_x_26903:
        /* <DEDUP_REMOVED lines=18> */
.L_x_26915:
[----:B------:R-:W-:Y:S02]  /*a350*/  MOV R134, R152 ;  /* 0x0000009800867202 */ /* 0x000fe40000000f00 */
.L_x_26916:
[----:B------:R-:W-:Y:S05]  /*a360*/  BSYNC B1 ;  /* 0x0000000000017941 */ /* 0x000fea0003800000 */
.L_x_26914:
        /* <DEDUP_REMOVED lines=16> */
.L_x_26920:
[----:B------:R-:W-:Y:S05]  /*a470*/  BSYNC B2 ;  /* 0x0000000000027941 */ /* 0x000fea0003800000 */
.L_x_26919:
        /* <DEDUP_REMOVED lines=44> */
.L_x_26918:
[----:B------:R-:W-:Y:S05]  /*a740*/  BSYNC B1 ;  /* 0x0000000000017941 */ /* 0x000fea0003800000 */
.L_x_26917:
        /* <DEDUP_REMOVED lines=10> */
.L_x_26913:
[----:B------:R-:W-:Y:S05]  /*a7f0*/  BSYNC B0 ;  /* 0x0000000000007941 */ /* 0x000fea0003800000 */
.L_x_26912:
        /* <DEDUP_REMOVED lines=18> */
.L_x_26924:
[----:B------:R-:W-:Y:S02]  /*a920*/  MOV R134, R152 ;  /* 0x0000009800867202 */ /* 0x000fe40000000f00 */
.L_x_26925:
[----:B------:R-:W-:Y:S05]  /*a930*/  BSYNC B1 ;  /* 0x0000000000017941 */ /* 0x000fea0003800000 */
.L_x_26923:
        /* <DEDUP_REMOVED lines=16> */
.L_x_26929:
[----:B------:R-:W-:Y:S05]  /*aa40*/  BSYNC B2 ;  /* 0x0000000000027941 */ /* 0x000fea0003800000 */
.L_x_26928:
        /* <DEDUP_REMOVED lines=44> */
.L_x_26927:
[----:B------:R-:W-:Y:S05]  /*ad10*/  BSYNC B1 ;  /* 0x0000000000017941 */ /* 0x000fea0003800000 */
.L_x_26926:
        /* <DEDUP_REMOVED lines=10> */
.L_x_26922:
[----:B------:R-:W-:Y:S05]  /*adc0*/  BSYNC B0 ;  /* 0x0000000000007941 */ /* 0x000fea0003800000 */
.L_x_26921:
        /* <DEDUP_REMOVED lines=18> */
.L_x_26933:
[----:B------:R-:W-:Y:S02]  /*aef0*/  MOV R137, R152 ;  /* 0x0000009800897202 */ /* 0x000fe40000000f00 */
.L_x_26934:
[----:B------:R-:W-:Y:S05]  /*af00*/  BSYNC B1 ;  /* 0x0000000000017941 */ /* 0x000fea0003800000 */
.L_x_26932:
        /* <DEDUP_REMOVED lines=16> */
.L_x_26938:
[----:B------:R-:W-:Y:S05]  /*b010*/  BSYNC B2 ;  /* 0x0000000000027941 */ /* 0x000fea0003800000 */
.L_x_26937:
        /* <DEDUP_REMOVED lines=44> */
.L_x_26936:
[----:B------:R-:W-:Y:S05]  /*b2e0*/  BSYNC B1 ;  /* 0x0000000000017941 */ /* 0x000fea0003800000 */
.L_x_26935:
        /* <DEDUP_REMOVED lines=10> */
.L_x_26931:
[----:B------:R-:W-:Y:S05]  /*b390*/  BSYNC B0 ;  /* 0x0000000000007941 */ /* 0x000fea0003800000 */
.L_x_26930:
        /* <DEDUP_REMOVED lines=18> */
.L_x_26942:
[----:B------:R-:W-:Y:S02]  /*b4c0*/  MOV R137, R152 ;  /* 0x0000009800897202 */ /* 0x000fe40000000f00 */
.L_x_26943:
[----:B------:R-:W-:Y:S05]  /*b4d0*/  BSYNC B1 ;  /* 0x0000000000017941 */ /* 0x000fea0003800000 */
.L_x_26941:
        /* <DEDUP_REMOVED lines=16> */
.L_x_26947:
[----:B------:R-:W-:Y:S05]  /*b5e0*/  BSYNC B2 ;  /* 0x0000000000027941 */ /* 0x000fea0003800000 */
.L_x_26946:
        /* <DEDUP_REMOVED lines=44> */
.L_x_26945:
[----:B------:R-:W-:Y:S05]  /*b8b0*/  BSYNC B1 ;  /* 0x0000000000017941 */ /* 0x000fea0003800000 */
.L_x_26944:
        /* <DEDUP_REMOVED lines=10> */
.L_x_26940:
[----:B------:R-:W-:Y:S05]  /*b960*/  BSYNC B0 ;  /* 0x0000000000007941 */ /* 0x000fea0003800000 */
.L_x_26939:
        /* <DEDUP_REMOVED lines=18> */
.L_x_26951:
[----:B------:R-:W-:Y:S02]  /*ba90*/  MOV R137, R152 ;  /* 0x0000009800897202 */ /* 0x000fe40000000f00 */
.L_x_26952:
[----:B------:R-:W-:Y:S05]  /*baa0*/  BSYNC B1 ;  /* 0x0000000000017941 */ /* 0x000fea0003800000 */
.L_x_26950:
        /* <DEDUP_REMOVED lines=16> */
.L_x_26956:
[----:B------:R-:W-:Y:S05]  /*bbb0*/  BSYNC B2 ;  /* 0x0000000000027941 */ /* 0x000fea0003800000 */
.L_x_26955:
        /* <DEDUP_REMOVED lines=44> */
.L_x_26954:
[----:B------:R-:W-:Y:S05]  /*be80*/  BSYNC B1 ;  /* 0x0000000000017941 */ /* 0x000fea0003800000 */
.L_x_26953:
        /* <DEDUP_REMOVED lines=10> */
.L_x_26949:
[----:B------:R-:W-:Y:S05]  /*bf30*/  BSYNC B0 ;  /* 0x0000000000007941 */ /* 0x000fea0003800000 */
.L_x_26948:
        /* <DEDUP_REMOVED lines=18> */
.L_x_26960:
[----:B------:R-:W-:Y:S02]  /*c060*/  MOV R137, R152 ;  /* 0x0000009800897202 */ /* 0x000fe40000000f00 */
.L_x_26961:
[----:B------:R-:W-:Y:S05]  /*c070*/  BSYNC B1 ;  /* 0x0000000000017941 */ /* 0x000fea0003800000 */
.L_x_26959:
        /* <DEDUP_REMOVED lines=16> */
.L_x_26965:
[----:B------:R-:W-:Y:S05]  /*c180*/  BSYNC B2 ;  /* 0x0000000000027941 */ /* 0x000fea0003800000 */
.L_x_26964:
        /* <DEDUP_REMOVED lines=44> */
.L_x_26963:
[----:B------:R-:W-:Y:S05]  /*c450*/  BSYNC B1 ;  /* 0x0000000000017941 */ /* 0x000fea0003800000 */
.L_x_26962:
        /* <DEDUP_REMOVED lines=10> */
.L_x_26958:
[----:B------:R-:W-:Y:S05]  /*c500*/  BSYNC B0 ;  /* 0x0000000000007941 */ /* 0x000fea0003800000 */
.L_x_26957:
        /* <DEDUP_REMOVED lines=18> */
.L_x_26969:
[----:B------:R-:W-:Y:S02]  /*c630*/  MOV R137, R152 ;  /* 0x0000009800897202 */ /* 0x000fe40000000f00 */
.L_x_26970:
[----:B------:R-:W-:Y:S05]  /*c640*/  BSYNC B1 ;  /* 0x0000000000017941 */ /* 0x000fea0003800000 */
.L_x_26968:
        /* <DEDUP_REMOVED lines=16> */
.L_x_26974:
[----:B------:R-:W-:Y:S05]  /*c750*/  BSYNC B2 ;  /* 0x0000000000027941 */ /* 0x000fea0003800000 */
.L_x_26973:
        /* <DEDUP_REMOVED lines=44> */
.L_x_26972:
[----:B------:R-:W-:Y:S05]  /*ca20*/  BSYNC B1 ;  /* 0x0000000000017941 */ /* 0x000fea0003800000 */
.L_x_26971:
[----:B------:R-:W0:Y:S01]  /*ca30*/  I2F.U32 R131, R137 ;  /* 0x0000008900837306 */ /* 0x000e220000201000 */
[----:B------:R-:W-:-:S04]  /*ca40*/  IMAD.MOV.U32 R132, RZ, RZ, 0x2f800000 ;  /* 0x2f800000ff847424 */ /* 0x000fc800078e00ff */
[----:B0-----:R-:W-:Y:S01]  /*ca50*/  FFMA.FTZ R131, R131, R132, 1.1641532182693481445e-10 ;  /* 0x2f00000083837423 */ /* 0x001fe20000010084 */
[----:B------:R-:W-:-:S04]  /*ca60*/  HADD2.F32 R132, -RZ, R91.H1_H1 ;  /* 0x3000005bff847230 */ /* 0x000fc80000004100 */
[----:B------:R-:W-:Y:S01]  /*ca70*/  FSETP.GTU.FTZ.AND P1, PT, R131, c[0x0][0x1e4], PT ;  /* 0x0000790083007a0b */ /* 0x000fe20003f3c000 */
[----:B------:R-:W-:-:S03]  /*ca80*/  FMUL.FTZ R132, R132, c[0x0][0x1ec] ;  /* 0x00007b0084847a20 */ /* 0x000fc60000410000 */
[----:B------:R-:W-:Y:S01]  /*ca90*/  SEL R145, RZ, 0x1, P1 ;  /* 0x00000001ff917807 */ /* 0x000fe20000800000 */
[----:B------:R-:W-:-:S05]  /*caa0*/  FMUL.FTZ R132, R132, c[0x0][0x1e8] ;  /* 0x00007a0084847a20 */ /* 0x000fca0000410000 */
[----:B------:R-:W-:-:S05]  /*cab0*/  FSEL R131, R132, RZ, !P1 ;  /* 0x000000ff84837208 */ /* 0x000fca0004800000 */
[----:B------:R-:W-:Y:S02]  /*cac0*/  @P0 FADD.FTZ R131, R95, R131 ;  /* 0x000000835f830221 */ /* 0x000fe40000010000 */
.L_x_26967:
[----:B------:R-:W-:Y:S05]  /*cad0*/  BSYNC B0 ;  /* 0x0000000000007941 */ /* 0x000fea0003800000 */
.L_x_26966:
        /* <DEDUP_REMOVED lines=26> */
.L_x_26976:
[----:B------:R-:W-:Y:S05]  /*cc80*/  BSYNC B0 ;  /* 0x0000000000007941 */ /* 0x000fea0003800000 */
.L_x_26975:
        /* <DEDUP_REMOVED lines=25> */
.L_x_26980:
[----:B------:R-:W-:Y:S02]  /*ce20*/  MOV R139, R152 ;  /* 0x00000098008b7202 */ /* 0x000fe40000000f00 */
.L_x_26981:
[----:B------:R-:W-:Y:S05]  /*ce30*/  BSYNC B1 ;  /* 0x0000000000017941 */ /* 0x000fea0003800000 */
.L_x_26979:
        /* <DEDUP_REMOVED lines=16> */
.L_x_26985:
[----:B------:R-:W-:Y:S05]  /*cf40*/  BSYNC B2 ;  /* 0x0000000000027941 */ /* 0x000fea0003800000 */
.L_x_26984:
        /* <DEDUP_REMOVED lines=44> */
.L_x_26983:
[----:B------:R-:W-:Y:S05]  /*d210*/  BSYNC B1 ;  /* 0x0000000000017941 */ /* 0x000fea0003800000 */
.L_x_26982:
        /* <DEDUP_REMOVED lines=10> */
.L_x_26978:
[----:B0-----:R-:W-:Y:S05]  /*d2c0*/  BSYNC B0 ;  /* 0x0000000000007941 */ /* 0x001fea0003800000 */
.L_x_26977:
        /* <DEDUP_REMOVED lines=18> */
.L_x_26989:
[----:B------:R-:W-:Y:S02]  /*d3f0*/  MOV R146, R152 ;  /* 0x0000009800927202 */ /* 0x000fe40000000f00 */
.L_x_26990:
[----:B------:R-:W-:Y:S05]  /*d400*/  BSYNC B1 ;  /* 0x0000000000017941 */ /* 0x000fea0003800000 */
.L_x_26988:
        /* <DEDUP_REMOVED lines=16> */
.L_x_26994:
[----:B------:R-:W-:Y:S05]  /*d510*/  BSYNC B2 ;  /* 0x0000000000027941 */ /* 0x000fea0003800000 */
.L_x_26993:
        /* <DEDUP_REMOVED lines=44> */
.L_x_26992:
[----:B------:R-:W-:Y:S05]  /*d7e0*/  BSYNC B1 ;  /* 0x0000000000017941 */ /* 0x000fea0003800000 */
.L_x_26991:
        /* <DEDUP_REMOVED lines=10> */
.L_x_26987:
[----:B------:R-:W-:Y:S05]  /*d890*/  BSYNC B0 ;  /* 0x0000000000007941 */ /* 0x000fea0003800000 */
.L_x_26986:
        /* <DEDUP_REMOVED lines=18> */
.L_x_26998:
[----:B------:R-:W-:Y:S02]  /*d9c0*/  MOV R146, R152 ;  /* 0x0000009800927202 */ /* 0x000fe40000000f00 */
.L_x_26999:
[----:B------:R-:W-:Y:S05]  /*d9d0*/  BSYNC B1 ;  /* 0x0000000000017941 */ /* 0x000fea0003800000 */
.L_x_26997:
        /* <DEDUP_REMOVED lines=16> */
.L_x_27003:
[----:B------:R-:W-:Y:S05]  /*dae0*/  BSYNC B2 ;  /* 0x0000000000027941 */ /* 0x000fea0003800000 */
.L_x_27002:
        /* <DEDUP_REMOVED lines=44> */
.L_x_27001:
[----:B------:R-:W-:Y:S05]  /*ddb0*/  BSYNC B1 ;  /* 0x0000000000017941 */ /* 0x000fea0003800000 */
.L_x_27000:
[----:B------:R-:W0:Y:S01]  /*ddc0*/  I2F.U32 R134, R146 ;  /* 0x0000009200867306 */ /* 0x000e220000201000 */
[----:B------:R-:W-:-:S04]  /*ddd0*/  IMAD.MOV.U32 R135, RZ, RZ, 0x2f800000 ;  /* 0x2f800000ff877424 */ /* 0x000fc800078e00ff */
[----:B0-----:R-:W-:Y:S01]  /*dde0*/  FFMA.FTZ R134, R134, R135, 1.1641532182693481445e-10 ;  /* 0x2f00000086867423 */ /* 0x001fe20000010087 */
[----:B-----5:R-:W-:-:S04]  /*ddf0*/  HADD2.F32 R135, -RZ, R89.H0_H0 ;  /* 0x20000059ff877230 */ /* 0x020fc80000004100 */
[----:B------:R-:W-:Y:S01]  /*de00*/  FSETP.GTU.FTZ.AND P1, PT, R134, c[0x0][0x1e4], PT ;  /* 0x0000790086007a0b */ /* 0x000fe20003f3c000 */
[----:B------:R-:W-:-:S03]  /*de10*/  FMUL.FTZ R135, R135, c[0x0][0x1ec] ;  /* 0x00007b0087877a20 */ /* 0x000fc60000410000 */
[----:B------:R-:W-:Y:S01]  /*de20*/  SEL R140, RZ, 0x1, P1 ;  /* 0x00000001ff8c7807 */ /* 0x000fe20000800000 */
[----:B------:R-:W-:-:S05]  /*de30*/  FMUL.FTZ R135, R135, c[0x0][0x1e8] ;  /* 0x00007a0087877a20 */ /* 0x000fca0000410000 */
[----:B------:R-:W-:-:S05]  /*de40*/  FSEL R134, R135, RZ, !P1 ;  /* 0x000000ff87867208 */ /* 0x000fca0004800000 */
[----:B------:R-:W-:Y:S02]  /*de50*/  @P0 FADD.FTZ R134, R98, R134 ;  /* 0x0000008662860221 */ /* 0x000fe40000010000 */
.L_x_26996:
[----:B------:R-:W-:Y:S05]  /*de60*/  BSYNC B0 ;  /* 0x0000000000007941 */ /* 0x000fea0003800000 */
.L_x_26995:
        /* <DEDUP_REMOVED lines=18> */
.L_x_27007:
[----:B------:R-:W-:Y:S02]  /*df90*/  MOV R146, R152 ;  /* 0x0000009800927202 */ /* 0x000fe40000000f00 */
.L_x_27008:
[----:B------:R-:W-:Y:S05]  /*dfa0*/  BSYNC B1 ;  /* 0x0000000000017941 */ /* 0x000fea0003800000 */
.L_x_27006:
        /* <DEDUP_REMOVED lines=16> */
.L_x_27012:
[----:B------:R-:W-:Y:S05]  /*e0b0*/  BSYNC B2 ;  /* 0x0000000000027941 */ /* 0x000fea0003800000 */
.L_x_27011:
        /* <DEDUP_REMOVED lines=44> */
.L_x_27010:
[----:B------:R-:W-:Y:S05]  /*e380*/  BSYNC B1 ;  /* 0x0000000000017941 */ /* 0x000fea0003800000 */
.L_x_27009:
[----:B------:R-:W0:Y:S01]  /*e390*/  I2F.U32 R135, R146 ;  /* 0x0000009200877306 */ /* 0x000e220000201000 */
[----:B------:R-:W-:-:S04]  /*e3a0*/  IMAD.MOV.U32 R136, RZ, RZ, 0x2f800000 ;  /* 0x2f800000ff887424 */ /* 0x000fc800078e00ff */
[----:B0-----:R-:W-:Y:S01]  /*e3b0*/  FFMA.FTZ R135, R135, R136, 1.1641532182693481445e-10 ;  /* 0x2f00000087877423 */ /* 0x001fe20000010088 */
[----:B-----5:R-:W-:-:S04]  /*e3c0*/  HADD2.F32 R136, -RZ, R89.H1_H1 ;  /* 0x30000059ff887230 */ /* 0x020fc80000004100 */
[----:B------:R-:W-:Y:S01]  /*e3d0*/  FSETP.GTU.FTZ.AND P1, PT, R135, c[0x0][0x1e4], PT ;  /* 0x0000790087007a0b */ /* 0x000fe20003f3c000 */
[----:B------:R-:W-:-:S03]  /*e3e0*/  FMUL.FTZ R136, R136, c[0x0][0x1ec] ;  /* 0x00007b0088887a20 */ /* 0x000fc60000410000 */
[----:B------:R-:W-:Y:S01]  /*e3f0*/  SEL R141, RZ, 0x1, P1 ;  /* 0x00000001ff8d7807 */ /* 0x000fe20000800000 */
[----:B------:R-:W-:-:S05]  /*e400*/  FMUL.FTZ R136, R136, c[0x0][0x1e8] ;  /* 0x00007a0088887a20 */ /* 0x000fca0000410000 */
[----:B------:R-:W-:-:S05]  /*e410*/  FSEL R135, R136, RZ, !P1 ;  /* 0x000000ff88877208 */ /* 0x000fca0004800000 */
[----:B------:R-:W-:Y:S02]  /*e420*/  @P0 FADD.FTZ R135, R99, R135 ;  /* 0x0000008763870221 */ /* 0x000fe40000010000 */
.L_x_27005:
[----:B------:R-:W-:Y:S05]  /*e430*/  BSYNC B0 ;  /* 0x0000000000007941 */ /* 0x000fea0003800000 */
.L_x_27004:
        /* <DEDUP_REMOVED lines=18> */
.L_x_27016:
[----:B------:R-:W-:Y:S02]  /*e560*/  MOV R146, R152 ;  /* 0x0000009800927202 */ /* 0x000fe40000000f00 */
.L_x_27017:
[----:B------:R-:W-:Y:S05]  /*e570*/  BSYNC B1 ;  /* 0x0000000000017941 */ /* 0x000fea0003800000 */
.L_x_27015:
        /* <DEDUP_REMOVED lines=16> */
.L_x_27021:
[----:B------:R-:W-:Y:S05]  /*e680*/  BSYNC B2 ;  /* 0x0000000000027941 */ /* 0x000fea0003800000 */
.L_x_27020:
        /* <DEDUP_REMOVED lines=44> */
.L_x_27019:
[----:B------:R-:W-:Y:S05]  /*e950*/  BSYNC B1 ;  /* 0x0000000000017941 */ /* 0x000fea0003800000 */
.L_x_27018:
[----:B------:R-:W0:Y:S01]  /*e960*/  I2F.U32 R136, R146 ;  /* 0x0000009200887306 */ /* 0x000e220000201000 */
[----:B------:R-:W-:-:S04]  /*e970*/  IMAD.MOV.U32 R137, RZ, RZ, 0x2f800000 ;  /* 0x2f800000ff897424 */ /* 0x000fc800078e00ff */
[----:B0-----:R-:W-:Y:S01]  /*e980*/  FFMA.FTZ R136, R136, R137, 1.1641532182693481445e-10 ;  /* 0x2f00000088887423 */ /* 0x001fe20000010089 */
[----:B------:R-:W-:-:S04]  /*e990*/  HADD2.F32 R137, -RZ, R90.H0_H0 ;  /* 0x2000005aff897230 */ /* 0x000fc80000004100 */
[----:B------:R-:W-:Y:S01]  /*e9a0*/  FSETP.GTU.FTZ.AND P1, PT, R136, c[0x0][0x1e4], PT ;  /* 0x0000790088007a0b */ /* 0x000fe20003f3c000 */
[----:B------:R-:W-:-:S03]  /*e9b0*/  FMUL.FTZ R137, R137, c[0x0][0x1ec] ;  /* 0x00007b0089897a20 */ /* 0x000fc60000410000 */
[----:B------:R-:W-:Y:S01]  /*e9c0*/  SEL R142, RZ, 0x1, P1 ;  /* 0x00000001ff8e7807 */ /* 0x000fe20000800000 */
[----:B------:R-:W-:-:S05]  /*e9d0*/  FMUL.FTZ R137, R137, c[0x0][0x1e8] ;  /* 0x00007a0089897a20 */ /* 0x000fca0000410000 */
[----:B------:R-:W-:-:S05]  /*e9e0*/  FSEL R136, R137, RZ, !P1 ;  /* 0x000000ff89887208 */ /* 0x000fca0004800000 */
[----:B------:R-:W-:Y:S02]  /*e9f0*/  @P0 FADD.FTZ R136, R92, R136 ;  /* 0x000000885c880221 */ /* 0x000fe40000010000 */
.L_x_27014:
[----:B------:R-:W-:Y:S05]  /*ea00*/  BSYNC B0 ;  /* 0x0000000000007941 */ /* 0x000fea0003800000 */
.L_x_27013:
        /* <DEDUP_REMOVED lines=18> */
.L_x_27025:
[----:B------:R-:W-:Y:S02]  /*eb30*/  MOV R146, R152 ;  /* 0x0000009800927202 */ /* 0x000fe40000000f00 */
.L_x_27026:
[----:B------:R-:W-:Y:S05]  /*eb40*/  BSYNC B1 ;  /* 0x0000000000017941 */ /* 0x000fea0003800000 */
.L_x_27024:
        /* <DEDUP_REMOVED lines=16> */
.L_x_27030:
[----:B------:R-:W-:Y:S05]  /*ec50*/  BSYNC B2 ;  /* 0x0000000000027941 */ /* 0x000fea0003800000 */
.L_x_27029:
        /* <DEDUP_REMOVED lines=44> */
.L_x_27028:
[----:B------:R-:W-:Y:S05]  /*ef20*/  BSYNC B1 ;  /* 0x0000000000017941 */ /* 0x000fea0003800000 */
.L_x_27027:
        /* <DEDUP_REMOVED lines=10> */
.L_x_27023:
[----:B------:R-:W-:Y:S05]  /*efd0*/  BSYNC B0 ;  /* 0x0000000000007941 */ /* 0x000fea0003800000 */
.L_x_27022:
        /* <DEDUP_REMOVED lines=18> */
.L_x_27034:
[----:B------:R-:W-:Y:S02]  /*f100*/  MOV R146, R152 ;  /* 0x0000009800927202 */ /* 0x000fe40000000f00 */
.L_x_27035:
[----:B------:R-:W-:Y:S05]  /*f110*/  BSYNC B1 ;  /* 0x0000000000017941 */ /* 0x000fea0003800000 */
.L_x_27033:
        /* <DEDUP_REMOVED lines=16> */
.L_x_27039:
[----:B------:R-:W-:Y:S05]  /*f220*/  BSYNC B2 ;  /* 0x0000000000027941 */ /* 0x000fea0003800000 */
.L_x_27038:
        /* <DEDUP_REMOVED lines=44> */
.L_x_27037:
[----:B------:R-:W-:Y:S05]  /*f4f0*/  BSYNC B1 ;  /* 0x0000000000017941 */ /* 0x000fea0003800000 */
.L_x_27036:
        /* <DEDUP_REMOVED lines=10> */
.L_x_27032:
[----:B------:R-:W-:Y:S05]  /*f5a0*/  BSYNC B0 ;  /* 0x0000000000007941 */ /* 0x000fea0003800000 */
.L_x_27031:
        /* <DEDUP_REMOVED lines=18> */
.L_x_27043:
[----:B------:R-:W-:Y:S02]  /*f6d0*/  MOV R164, R152 ;  /* 0x0000009800a47202 */ /* 0x000fe40000000f00 */
.L_x_27044:
[----:B------:R-:W-:Y:S05]  /*f6e0*/  BSYNC B1 ;  /* 0x0000000000017941 */ /* 0x000fea0003800000 */
.L_x_27042:
        /* <DEDUP_REMOVED lines=16> */
.L_x_27048:
[----:B------:R-:W-:Y:S05]  /*f7f0*/  BSYNC B2 ;  /* 0x0000000000027941 */ /* 0x000fea0003800000 */
.L_x_27047:
        /* <DEDUP_REMOVED lines=44> */
.L_x_27046:
[----:B------:R-:W-:Y:S05]  /*fac0*/  BSYNC B1 ;  /* 0x0000000000017941 */ /* 0x000fea0003800000 */
.L_x_27045:
        /* <DEDUP_REMOVED lines=10> */
.L_x_27041:
[----:B------:R-:W-:Y:S05]  /*fb70*/  BSYNC B0 ;  /* 0x0000000000007941 */ /* 0x000fea0003800000 */
.L_x_27040:
        /* <DEDUP_REMOVED lines=25> */
.L_x_27050:
[----:B------:R-:W-:Y:S05]  /*fd10*/  BSYNC B0 ;  /* 0x0000000000007941 */ /* 0x000fea0003800000 */
.L_x_27049:
        /* <DEDUP_REMOVED lines=47> */
.L_x_27057:
        /* <DEDUP_REMOVED lines=100> */
.L_x_27058:
        /* <DEDUP_REMOVED lines=80> */
[----:B------:R-:W-:Y:S01]  /*10b50*/  F2FP.PACK_AB R101, R104, R101 ;  /* 0x000000656865723e */ /* 0x000fe200000000ff */
        /* <DEDUP_REMOVED lines=56> */
[----:B------:R-:W-:Y:S01]  /*10ee0*/  F2FP.PACK_AB R106, R111, R106 ;  /* 0x0000006a6f6a723e */ /* 0x000fe200000000ff */
[----:B------:R-:W-:Y:S02]  /*10ef0*/  FFMA.FTZ R110, R68, R115, R28 ;  /* 0x00000073446e7223 */ /* 0x000fe4000001001c */
[----:B------:R-:W-:Y:S01]  /*10f00*/  FMUL.FTZ R156, R150, R107 ;  /* 0x0000006b969c7220 */ /* 0x000fe20000410000 */
        /* <DEDUP_REMOVED lines=32> */
[----:B------:R-:W-:Y:S01]  /*11110*/  FMUL.FTZ R157, R150, R157 ;  /* 0x0000009d969d7220 */ /* 0x000fe20000410000 */
[----:B------:R-:W-:Y:S01]  /*11120*/  F2FP.PACK_AB R114, R124, R123 ;  /* 0x0000007b7c72723e */ /* 0x000fe200000000ff */
[----:B------:R-:W-:Y:S01]  /*11130*/  FMUL.FTZ R161, R150, R161 ;  /* 0x000000a196a17220 */ /* 0x000fe20000410000 */
[----:B------:R-:W-:Y:S01]  /*11140*/  F2FP.PACK_AB R113, R120, R113 ;  /* 0x000000717871723e */ /* 0x000fe200000000ff */
        /* <DEDUP_REMOVED lines=14> */
[----:B------:R-:W-:Y:S01]  /*11230*/  IADD3 R126, R132, 0x200, RZ ;  /* 0x00000200847e7810 */ /* 0x000fe20007ffe0ff */
[----:B------:R-:W-:Y:S01]  /*11240*/  FFMA.FTZ R161, R52, R161, R12 ;  /* 0x000000a134a17223 */ /* 0x000fe2000001000c */
[----:B------:R-:W-:Y:S01]  /*11250*/  F2FP.PACK_AB R104, R133, R104 ;  /* 0x000000688568723e */ /* 0x000fe200000000ff */
[----:B------:R-:W-:-:S02]  /*11260*/  FFMA.FTZ R103, R54, R163, R14 ;  /* 0x000000a336677223 */ /* 0x000fc4000001000e */
[----:B------:R-:W-:Y:S02]  /*11270*/  FFMA.FTZ R156, R55, R156, R15 ;  /* 0x0000009c379c7223 */ /* 0x000fe4000001000f */
[----:B------:R-:W-:Y:S02]  /*11280*/  FFMA.FTZ R102, R53, R102, R13 ;  /* 0x0000006635667223 */ /* 0x000fe4000001000d */
[----:B------:R-:W-:Y:S01]  /*11290*/  FMUL.FTZ R150, R150, R139 ;  /* 0x0000008b96967220 */ /* 0x000fe20000410000 */
[----:B------:R-:W-:Y:S01]  /*112a0*/  F2FP.PACK_AB R103, R156, R103 ;  /* 0x000000679c67723e */ /* 0x000fe200000000ff */
[----:B------:R-:W-:Y:S01]  /*112b0*/  FFMA.FTZ R157, R48, R157, R8 ;  /* 0x0000009d309d7223 */ /* 0x000fe20000010008 */
[----:B------:R-:W-:Y:S01]  /*112c0*/  F2FP.PACK_AB R102, R102, R161 ;  /* 0x000000a16666723e */ /* 0x000fe200000000ff */
[----:B------:R-:W-:Y:S02]  /*112d0*/  FFMA.FTZ R100, R49, R100, R9 ;  /* 0x0000006431647223 */ /* 0x000fe40000010009 */
        /* <DEDUP_REMOVED lines=9> */
[----:B------:R-:W-:Y:S02]  /*11370*/  IMAD.MOV.U32 R127, RZ, RZ, 0x10 ;  /* 0x00000010ff7f7424 */ /* 0x000fe400078e00ff */
[----:B------:R-:W-:Y:S01]  /*11380*/  FFMA.FTZ R151, R70, R151, R30 ;  /* 0x0000009746977223 */ /* 0x000fe2000001001e */
[----:B------:R-:W-:Y:S01]  /*11390*/  F2FP.PACK_AB R118, R123, R118 ;  /* 0x000000767b76723e */ /* 0x000fe200000000ff */
[----:B------:R-:W-:Y:S02]  /*113a0*/  FFMA.FTZ R160, R71, R160, R31 ;  /* 0x000000a047a07223 */ /* 0x000fe4000001001f */
        /* <DEDUP_REMOVED lines=14> */
.L_x_27054:
[----:B0-----:R-:W-:Y:S05]  /*11490*/  BSYNC B0 ;  /* 0x0000000000007941 */ /* 0x001fea0003800000 */
.L_x_27053:
[----:B------:R-:W-:Y:S02]  /*114a0*/  IADD3 R154, R154, c[0x0][0x160], RZ ;  /* 0x000058009a9a7a10 */ /* 0x000fe40007ffe0ff */
[----:B------:R-:W-:-:S02]  /*114b0*/  LOP3.LUT P1, RZ, R5, 0xff, RZ, 0xc0, !PT ;  /* 0x000000ff05ff7812 */ /* 0x000fc4000782c0ff */
[----:B------:R-:W-:Y:S02]  /*114c0*/  ISETP.GE.AND P0, PT, R154, c[0x0][0x164], PT ;  /* 0x000059009a007a0c */ /* 0x000fe40003f06270 */
[----:B------:R-:W-:-:S11]  /*114d0*/  SEL R5, RZ, 0x1, P1 ;  /* 0x00000001ff057807 */ /* 0x000fd60000800000 */
[----:B------:R-:W-:Y:S01]  /*114e0*/  @P0 CALL.REL.NOINC `(.L_x_27055) ;  /* 0x0000001000000944 */ /* 0x000fe20003c00000 */
[----:B------:R-:W-:Y:S05]  /*114f0*/  BRA `(.L_x_27056) ;  /* 0xfffef3b000007947 */ /* 0x000fea000383ffff */
.L_x_27055:
[----:B------:R-:W-:Y:S05]  /*11500*/  EXIT ;  /* 0x000000000000794d */ /* 0x000fea0003800000 */
.L_x_27051:
[----:B------:R-:W-:Y:S01]  /*11510*/  MOV R160, R150 ;  /* 0x0000009600a07202 */ /* 0x000fe20000000f00 */
[----:B------:R-:W-:Y:S01]  /*11520*/  IMAD.MOV.U32 R151, RZ, RZ, 0x1 ;  /* 0x00000001ff977424 */ /* 0x000fe200078e00ff */
[----:B------:R-:W-:Y:S01]  /*11530*/  MOV R159, 0xffffffff ;  /* 0xffffffff009f7802 */ /* 0x000fe20000000f00 */
[----:B------:R-:W-:Y:S01]  /*11540*/  IMAD.MOV.U32 R162, RZ, RZ, 0x1f ;  /* 0x0000001fffa27424 */ /* 0x000fe200078e00ff */
[----:B------:R-:W-:Y:S02]  /*11550*/  MOV R156, 0x11570 ;  /* 0x00011570009c7802 */ /* 0x000fe40000000f00 */
[----:B------:R-:W-:Y:S05]  /*11560*/  CALL.REL.NOINC `($__internal_123_$__cuda_sm70_shflsync_bfly_p) ;  /* 0x0000088000007944 */ /* 0x000fea0003c00000 */
[----:B01----:R-:W-:Y:S05]  /*11570*/  BRA `(.L_x_27057) ;  /* 0xffffea9000007947 */ /* 0x003fea000383ffff */
.L_x_27052:
[----:B------:R-:W-:Y:S01]  /*11580*/  IMAD.MOV.U32 R151, RZ, RZ, 0x2 ;  /* 0x00000002ff977424 */ /* 0x000fe200078e00ff */
[----:B------:R-:W-:Y:S01]  /*11590*/  MOV R159, 0xffffffff ;  /* 0xffffffff009f7802 */ /* 0x000fe20000000f00 */
[----:B------:R-:W-:Y:S01]  /*115a0*/  IMAD.MOV.U32 R162, RZ, RZ, 0x1f ;  /* 0x0000001fffa27424 */ /* 0x000fe200078e00ff */
[----:B------:R-:W-:Y:S02]  /*115b0*/  MOV R156, 0x115d0 ;  /* 0x000115d0009c7802 */ /* 0x000fe40000000f00 */
[----:B0-----:R-:W-:Y:S05]  /*115c0*/  CALL.REL.NOINC `($__internal_123_$__cuda_sm70_shflsync_bfly_p) ;  /* 0x0000082000007944 */ /* 0x001fea0003c00000 */
[----:B01----:R-:W-:Y:S01]  /*115d0*/  FADD.FTZ R160, R160, R151 ;  /* 0x00000097a0a07221 */ /* 0x003fe20000010000 */
[----:B------:R-:W-:Y:S01]  /*115e0*/  MOV R159, 0xffffffff ;  /* 0xffffffff009f7802 */ /* 0x000fe20000000f00 */
[----:B------:R-:W-:Y:S01]  /*115f0*/  IMAD.MOV.U32 R151, RZ, RZ, 0x4 ;  /* 0x00000004ff977424 */ /* 0x000fe200078e00ff */
[----:B------:R-:W-:Y:S01]  /*11600*/  MOV R156, 0x11630 ;  /* 0x00011630009c7802 */ /* 0x000fe20000000f00 */
[----:B------:R-:W-:-:S02]  /*11610*/  IMAD.MOV.U32 R162, RZ, RZ, 0x1f ;  /* 0x0000001fffa27424 */ /* 0x000fc400078e00ff */
[----:B------:R-:W-:Y:S05]  /*11620*/  CALL.REL.NOINC `($__internal_123_$__cuda_sm70_shflsync_bfly_p) ;  /* 0x000007c000007944 */ /* 0x000fea0003c00000 */
        /* <DEDUP_REMOVED lines=98> */
[----:B------:R-:W-:Y:S05]  /*11c50*/  CALL.REL.NOINC `($__internal_123_$__cuda_sm70_shflsync_bfly_p) ;  /* 0x0000019000007944 */ /* 0x000fea0003c00000 */
[----:B01----:R-:W-:Y:S01]  /*11c60*/  FADD.FTZ R160, R160, R151 ;  /* 0x00000097a0a07221 */ /* 0x003fe20000010000 */
[----:B------:R-:W-:Y:S01]  /*11c70*/  MOV R159, 0xffffffff ;  /* 0xffffffff009f7802 */ /* 0x000fe20000000f00 */
[----:B------:R-:W-:Y:S01]  /*11c80*/  IMAD.MOV.U32 R151, RZ, RZ, 0x2 ;  /* 0x00000002ff977424 */ /* 0x000fe200078e00ff */
[----:B------:R-:W-:Y:S01]  /*11c90*/  MOV R156, 0x11cc0 ;  /* 0x00011cc0009c7802 */ /* 0x000fe20000000f00 */
[----:B------:R-:W-:Y:S02]  /*11ca0*/  IMAD.MOV.U32 R162, RZ, RZ, 0x1f ;  /* 0x0000001fffa27424 */ /* 0x000fe400078e00ff */
        /* <DEDUP_REMOVED lines=19> */
[----:B01----:R-:W-:Y:S05]  /*11de0*/  BRA `(.L_x_27058) ;  /* 0xffffe86000007947 */ /* 0x003fea000383ffff */
        .weak           $__internal_123_$__cuda_sm70_shflsync_bfly_p
        .type           $__internal_123_$__cuda_sm70_shflsync_bfly_p,@function
        .size           $__internal_123_$__cuda_sm70_shflsync_bfly_p,(.L_x_36163 - $__internal_123_$__cuda_sm70_shflsync_bfly_p)
$__internal_123_$__cuda_sm70_shflsync_bfly_p:
[----:B------:R-:W-:Y:S01]  /*11df0*/  IMAD.MOV.U32 R157, RZ, RZ, 0x0 ;  /* 0x00000000ff9d7424 */ /* 0x000fe200078e00ff */
[----:B------:R-:W-:Y:S04]  /*11e00*/  WARPSYNC R159 ;  /* 0x0000009f00007348 */ /* 0x000fe80003800000 */
[----:B------:R0:W1:Y:S01]  /*11e10*/  SHFL.BFLY PT, R151, R160, R151, R162 ;  /* 0x0c000097a0977389 */ /* 0x00006200000e00a2 */
[----:B------:R-:W-:Y:S05]  /*11e20*/  RET.REL.NODEC R156 `(_ZN10layer_norm13ln_fwd_kernelINS_13Kernel_traitsIf6__halffS2_fjLj5120ELj1ELj1ELj4ELj16ENS_18Kernel_traits_baseILj5120EfS2_fS2_fjLj128EEEEELb1ELb0ELb1ELb1EEEvNS_9FwdParamsE) ;  /* 0xfffee1d09c007950 */ /* 0x000fea0003c3ffff */
.L_x_27059:
        /* <DEDUP_REMOVED lines=13> */
.L_x_36163:


//--------------------- .text._ZN10layer_norm13ln_fwd_kernelINS_13Kernel_traitsIf6__halffS2_fjLj5120ELj1ELj1ELj4ELj16ENS_18Kernel_traits_baseILj5120EfS2_fS2_fjLj128EEEEELb1ELb1ELb0ELb0EEEvNS_9FwdParamsE --------------------------
	.section	.text._ZN10layer_norm13ln_fwd_kernelINS_13Kernel_traitsIf6__halffS2_fjLj5120ELj1ELj1ELj4ELj16ENS_18Kernel_traits_baseILj5120EfS2_fS2_fjLj128EEEEELb1ELb1ELb0ELb0EEEvNS_9FwdParamsE,"ax",@progbits
	.sectioninfo	@"SHI_REGISTERS=226"
	.align	128
        .global         _ZN10layer_norm13ln_fwd_kernelINS_13Kernel_traitsIf6__halffS2_fjLj5120ELj1ELj1ELj4ELj16ENS_18Kernel_traits_baseILj5120EfS2_fS2_fjLj128EEEEELb1ELb1ELb0ELb0EEEvNS_9FwdParamsE
        .type           _ZN10layer_norm13ln_fwd_kernelINS_13Kernel_traitsIf6__halffS2_fjLj5120ELj1ELj1ELj4ELj16ENS_18Kernel_traits_baseILj5120EfS2_fS2_fjLj128EEEEELb1ELb1ELb0ELb0EEEvNS_9FwdParamsE,@function
        .size           _ZN10layer_norm13ln_fwd_kernelINS_13Kernel_traitsIf6__halffS2_fjLj5120ELj1ELj1ELj4ELj16ENS_18Kernel_traits_baseILj5120EfS2_fS2_fjLj128EEEEELb1ELb1ELb0ELb0EEEvNS_9FwdParamsE,(.L_x_36164 - _ZN10layer_norm13ln_fwd_kernelINS_13Kernel_traitsIf6__halffS2_fjLj5120ELj1ELj1ELj4ELj16ENS_18Kernel_traits_baseILj5120EfS2_fS2_fjLj128EEEEELb1ELb1ELb0ELb0EEEvNS_9FwdParamsE)
        .other          _ZN10layer_norm13ln_fwd_kernelINS_13Kernel_traitsIf6__halffS2_fjLj5120ELj1ELj1ELj4ELj16ENS_18Kernel_traits_baseILj5120EfS2_fS2_fjLj128EEEEELb1ELb1ELb0ELb0EEEvNS_9FwdParamsE,@"STO_CUDA_ENTRY STV_DEFAULT"
_ZN10layer_norm13ln_fwd_kernelINS_13Kernel_traitsIf6__halffS2_fjLj5120ELj1ELj1ELj4ELj16ENS_18Kernel_traits_baseILj5120EfS2_fS2_fjLj128EEEEELb1ELb1ELb0ELb0EEEvNS_9FwdParamsE:
.text._ZN10layer_norm13ln_fwd_kernelINS_13Kernel_traitsIf6__halffS2_fjLj5120ELj1ELj1ELj4ELj16ENS_18Kernel_traits_baseILj5120EfS2_fS2_fjLj128EEEEELb1ELb1ELb0ELb0EEEvNS_9FwdParamsE:
        /* <DEDUP_REMOVED lines=20> */
[----:B--2---:R-:W-:-:S04]  /*0140*/  @P0 IADD3 R202, P1, R4, c[0x0][0x240], RZ ;  /* 0x0000900004ca0a10 */ /* 0x004fc80007f3e0ff */
[----:B------:R-:W-:-:S04]  /*0150*/  @P0 IADD3.X R203, RZ, R5, RZ, P1, !PT ;  /* 0x00000005ffcb0210 */ /* 0x000fc80000ffe4ff */
[--C-:B------:R-:W-:Y:S02]  /*0160*/  SHF.R.U32.HI R177, RZ, 0x2, R203.reuse ;  /* 0x00000002ffb17819 */ /* 0x100fe400000116cb */
[----:B------:R-:W-:Y:S02]  /*0170*/  SHF.R.U64 R178, R202, 0x2, R203 ;  /* 0x00000002cab27819 */ /* 0x000fe400000012cb */
[----:B---3--:R-:W-:Y:S01]  /*0180*/  LOP3.LUT R8, R7, R177, R2, 0x96, !PT ;  /* 0x000000b107087212 */ /* 0x008fe200078e9602 */
[----:B------:R-:W-:Y:S01]  /*0190*/  IMAD.MOV.U32 R7, RZ, RZ, c[0x0][0x168] ;  /* 0x00005a00ff077624 */ /* 0x000fe200078e00ff */
[----:B------:R-:W-:Y:S01]  /*01a0*/  IADD3 R179, R3, -0x4498517b, RZ ;  /* 0xbb67ae8503b37810 */ /* 0x000fe20007ffe0ff */
        /* <DEDUP_REMOVED lines=60> */
.L_x_27061:
[----:B------:R-:W-:Y:S05]  /*0570*/  BSYNC B0 ;  /* 0x0000000000007941 */ /* 0x000fea0003800000 */
.L_x_27060:
        /* <DEDUP_REMOVED lines=21> */
.L_x_27063:
[----:B------:R-:W-:Y:S05]  /*06d0*/  BSYNC B0 ;  /* 0x0000000000007941 */ /* 0x000fea0003800000 */
.L_x_27062:
        /* <DEDUP_REMOVED lines=21> */
.L_x_27065:
[----:B------:R-:W-:Y:S05]  /*0830*/  BSYNC B0 ;  /* 0x0000000000007941 */ /* 0x000fea0003800000 */
.L_x_27064:
        /* <DEDUP_REMOVED lines=21> */
.L_x_27067:
[----:B------:R-:W-:Y:S05]  /*0990*/  BSYNC B0 ;  /* 0x0000000000007941 */ /* 0x000fea0003800000 */
.L_x_27066:
        /* <DEDUP_REMOVED lines=20> */
.L_x_27069:
[----:B------:R-:W-:Y:S05]  /*0ae0*/  BSYNC B0 ;  /* 0x0000000000007941 */ /* 0x000fea0003800000 */
.L_x_27068:
        /* <DEDUP_REMOVED lines=15> */
[----:B------:R-:W-:Y:S01]  /*0be0*/  IMAD.MOV.U32 R204, RZ, RZ, 0x1 ;  /* 0x00000001ffcc7424 */ /* 0x000fe200078e00ff */
[----:B------:R-:W-:Y:S01]  /*0bf0*/  LOP3.LUT R132, R136, 0x7f, RZ, 0xc0, !PT ;  /* 0x0000007f88847812 */ /* 0x000fe200078ec0ff */
[----:B------:R-:W-:Y:S01]  /*0c00*/  IMAD.WIDE.U32 R128, R128, -0x2daee0ad, RZ ;  /* 0xd2511f5380807825 */ /* 0x000fe200078e00ff */
[----:B------:R-:W-:-:S02]  /*0c10*/  IADD3 R192, R3, 0x646e171e, RZ ;  /* 0x646e171e03c07810 */ /* 0x000fc40007ffe0ff */
[----:B------:R-:W-:Y:S01]  /*0c20*/  SHF.R.U32.HI R136, RZ, 0x2, R136 ;  /* 0x00000002ff887819 */ /* 0x000fe20000011688 */
[----:B------:R-:W-:Y:S01]  /*0c30*/  IMAD.IADD R125, R132, 0x1, -R125 ;  /* 0x00000001847d7824 */ /* 0x000fe200078e0a7d */
[----:B------:R-:W-:Y:S01]  /*0c40*/  IADD3 R191, R2, -0x4ab325aa, RZ ;  /* 0xb54cda5602bf7810 */ /* 0x000fe20007ffe0ff */
[----:B------:R-:W-:Y:S01]  /*0c50*/  IMAD.MOV.U32 R203, RZ, RZ, RZ ;  /* 0x000000ffffcb7224 */ /* 0x000fe200078e00ff */
[----:B------:R-:W-:Y:S02]  /*0c60*/  LOP3.LUT R126, R129, R126, R192, 0x96, !PT ;  /* 0x0000007e817e7212 */ /* 0x000fe400078e96c0 */
[----:B------:R-:W-:Y:S02]  /*0c70*/  IMNMX R125, RZ, R125, !PT ;  /* 0x0000007dff7d7217 */ /* 0x000fe40007800200 */
[----:B------:R-:W-:Y:S02]  /*0c80*/  SHF.L.U32 R129, R0, 0x5, RZ ;  /* 0x0000000500817819 */ /* 0x000fe400000006ff */
[----:B------:R-:W-:-:S02]  /*0c90*/  LOP3.LUT R136, R136, 0x3fffffe0, RZ, 0xc0, !PT ;  /* 0x3fffffe088887812 */ /* 0x000fc400078ec0ff */
[----:B------:R-:W-:Y:S02]  /*0ca0*/  IMNMX R127, R125, 0x20, PT ;  /* 0x000000207d7f7817 */ /* 0x000fe40003800200 */
[----:B------:R-:W-:Y:S02]  /*0cb0*/  LOP3.LUT R124, R131, R124, R191, 0x96, !PT ;  /* 0x0000007c837c7212 */ /* 0x000fe400078e96bf */
[----:B------:R-:W-:Y:S01]  /*0cc0*/  LOP3.LUT R131, R129, 0x3e0, RZ, 0xc0, !PT ;  /* 0x000003e081837812 */ /* 0x000fe200078ec0ff */
[----:B------:R-:W-:Y:S01]  /*0cd0*/  IMAD.IADD R129, R127, 0x1, R136 ;  /* 0x000000017f817824 */ /* 0x000fe200078e0288 */
[----:B------:R-:W-:Y:S01]  /*0ce0*/  IADD3 R193, R3, 0x1fd5c5a3, RZ ;  /* 0x1fd5c5a303c17810 */ /* 0x000fe20007ffe0ff */
[----:B------:R-:W-:Y:S01]  /*0cf0*/  IMAD.WIDE.U32 R124, R124, -0x2daee0ad, RZ ;  /* 0xd2511f537c7c7825 */ /* 0x000fe200078e00ff */
[C---:B------:R-:W-:Y:S02]  /*0d00*/  IADD3 R194, R2.reuse, 0x5384540f, RZ ;  /* 0x5384540f02c27810 */ /* 0x040fe40007ffe0ff */
[----:B------:R-:W-:Y:S01]  /*0d10*/  IADD3 R195, R2, -0xe443238, RZ ;  /* 0xf1bbcdc802c37810 */ /* 0x000fe20007ffe0ff */
        /* <DEDUP_REMOVED lines=10> */
[----:B------:R-:W-:Y:S02]  /*0dc0*/  LOP3.LUT R202, R202, 0x3, RZ, 0xc0, !PT ;  /* 0x00000003caca7812 */ /* 0x000fe400078ec0ff */
[----:B------:R-:W-:Y:S01]  /*0dd0*/  IMNMX R131, RZ, R131, !PT ;  /* 0x00000083ff837217 */ /* 0x000fe20007800200 */
[----:B------:R-:W-:Y:S01]  /*0de0*/  IMAD.HI.U32 R125, R130, -0x2daee0ad, RZ ;  /* 0xd2511f53827d7827 */ /* 0x000fe200078e00ff */
[----:B------:R-:W-:-:S02]  /*0df0*/  LOP3.LUT R127, R127, R126, R195, 0x96, !PT ;  /* 0x0000007e7f7f7212 */ /* 0x000fc400078e96c3 */
[----:B------:R-:W-:Y:S02]  /*0e00*/  IMNMX R131, R131, 0x20, PT ;  /* 0x0000002083837817 */ /* 0x000fe40003800200 */
[----:B------:R-:W-:Y:S01]  /*0e10*/  LOP3.LUT R208, R125, R124, R196, 0x96, !PT ;  /* 0x0000007c7dd07212 */ /* 0x000fe200078e96c4 */
[----:B------:R-:W-:Y:S01]  /*0e20*/  IMAD R124, R130, -0x2daee0ad, RZ ;  /* 0xd2511f53827c7824 */ /* 0x000fe200078e02ff */
[----:B------:R-:W-:Y:S01]  /*0e30*/  IADD3 R131, R136, R131, RZ ;  /* 0x0000008388837210 */ /* 0x000fe20007ffe0ff */
[----:B0-----:R0:W1:Y:S01]  /*0e40*/  MUFU.RCP R199, R129 ;  /* 0x0000008100c77308 */ /* 0x0010620000001000 */
[----:B------:R-:W-:-:S04]  /*0e50*/  IMAD.HI.U32 R200, R127, -0x2daee0ad, RZ ;  /* 0xd2511f537fc87827 */ /* 0x000fc800078e00ff */
[----:B------:R-:W-:Y:S01]  /*0e60*/  IMAD R125, R128, -0x326172a9, RZ ;  /* 0xcd9e8d57807d7824 */ /* 0x000fe200078e02ff */
[----:B------:R-:W-:Y:S01]  /*0e70*/  LOP3.LUT R200, R200, R124, R197, 0x96, !PT ;  /* 0x0000007cc8c87212 */ /* 0x000fe200078e96c5 */
[----:B------:R-:W-:-:S04]  /*0e80*/  IMAD.HI.U32 R201, R208, -0x326172a9, RZ ;  /* 0xcd9e8d57d0c97827 */ /* 0x000fc800078e00ff */
[----:B------:R-:W-:Y:S01]  /*0e90*/  IMAD.SHL.U32 R205, R131, 0x8, RZ ;  /* 0x0000000883cd7824 */ /* 0x000fe200078e00ff */
[----:B------:R-:W-:Y:S01]  /*0ea0*/  LOP3.LUT R201, R201, R125, R198, 0x96, !PT ;  /* 0x0000007dc9c97212 */ /* 0x000fe200078e96c6 */
[----:B------:R-:W-:Y:S02]  /*0eb0*/  IMAD R206, R127, -0x2daee0ad, RZ ;  /* 0xd2511f537fce7824 */ /* 0x000fe400078e02ff */
[----:B0-----:R-:W-:Y:S02]  /*0ec0*/  IMAD R208, R208, -0x326172a9, RZ ;  /* 0xcd9e8d57d0d07824 */ /* 0x001fe400078e02ff */
.L_x_27373:
        /* <DEDUP_REMOVED lines=37> */
.L_x_27073:
[----:B0-----:R-:W-:Y:S02]  /*1120*/  IMAD.MOV.U32 R133, RZ, RZ, R208 ;  /* 0x000000ffff857224 */ /* 0x001fe400078e00d0 */
.L_x_27074:
[----:B------:R-:W-:Y:S05]  /*1130*/  BSYNC B1 ;  /* 0x0000000000017941 */ /* 0x000fea0003800000 */
.L_x_27072:
        /* <DEDUP_REMOVED lines=16> */
.L_x_27078:
[----:B------:R-:W-:Y:S05]  /*1240*/  BSYNC B2 ;  /* 0x0000000000027941 */ /* 0x000fea0003800000 */
.L_x_27077:
        /* <DEDUP_REMOVED lines=44> */
.L_x_27076:
[----:B------:R-:W-:Y:S05]  /*1510*/  BSYNC B1 ;  /* 0x0000000000017941 */ /* 0x000fea0003800000 */
.L_x_27075:
        /* <DEDUP_REMOVED lines=26> */
.L_x_27080:
[----:B------:R-:W-:Y:S02]  /*16c0*/  IMAD.MOV.U32 R175, RZ, RZ, R208 ;  /* 0x000000ffffaf7224 */ /* 0x000fe400078e00d0 */
.L_x_27081:
[----:B------:R-:W-:Y:S05]  /*16d0*/  BSYNC B1 ;  /* 0x0000000000017941 */ /* 0x000fea0003800000 */
.L_x_27079:
        /* <DEDUP_REMOVED lines=16> */
.L_x_27085:
[----:B------:R-:W-:Y:S05]  /*17e0*/  BSYNC B2 ;  /* 0x0000000000027941 */ /* 0x000fea0003800000 */
.L_x_27084:
        /* <DEDUP_REMOVED lines=44> */
.L_x_27083:
[----:B------:R-:W-:Y:S05]  /*1ab0*/  BSYNC B1 ;  /* 0x0000000000017941 */ /* 0x000fea0003800000 */
.L_x_27082:
[----:B------:R-:W0:Y:S01]  /*1ac0*/  I2F.U32 R133, R175 ;  /* 0x000000af00857306 */ /* 0x000e220000201000 */
[----:B------:R-:W-:Y:S01]  /*1ad0*/  HADD2.F32 R135, -RZ, R152.H1_H1 ;  /* 0x30000098ff877230 */ /* 0x000fe20000004100 */
[----:B------:R-:W-:Y:S01]  /*1ae0*/  LOP3.LUT R207, R207, 0xfffffffd, RZ, 0xc0, !PT ;  /* 0xfffffffdcfcf7812 */ /* 0x000fe200078ec0ff */
        /* <DEDUP_REMOVED lines=20> */
.L_x_27087:
[----:B------:R-:W-:Y:S02]  /*1c30*/  MOV R152, R208 ;  /* 0x000000d000987202 */ /* 0x000fe40000000f00 */
.L_x_27088:
[----:B------:R-:W-:Y:S05]  /*1c40*/  BSYNC B1 ;  /* 0x0000000000017941 */ /* 0x000fea0003800000 */
.L_x_27086:
        /* <DEDUP_REMOVED lines=16> */
.L_x_27092:
[----:B------:R-:W-:Y:S05]  /*1d50*/  BSYNC B2 ;  /* 0x0000000000027941 */ /* 0x000fea0003800000 */
.L_x_27091:
        /* <DEDUP_REMOVED lines=44> */
.L_x_27090:
[----:B------:R-:W-:Y:S05]  /*2020*/  BSYNC B1 ;  /* 0x0000000000017941 */ /* 0x000fea0003800000 */
.L_x_27089:
        /* <DEDUP_REMOVED lines=21> */
.L_x_27094:
[----:B------:R-:W-:Y:S02]  /*2180*/  IMAD.MOV.U32 R152, RZ, RZ, R208 ;  /* 0x000000ffff987224 */ /* 0x000fe400078e00d0 */
.L_x_27095:
[----:B------:R-:W-:Y:S05]  /*2190*/  BSYNC B1 ;  /* 0x0000000000017941 */ /* 0x000fea0003800000 */
.L_x_27093:
        /* <DEDUP_REMOVED lines=16> */
.L_x_27099:
[----:B------:R-:W-:Y:S05]  /*22a0*/  BSYNC B2 ;  /* 0x0000000000027941 */ /* 0x000fea0003800000 */
.L_x_27098:
        /* <DEDUP_REMOVED lines=44> */
.L_x_27097:
[----:B------:R-:W-:Y:S05]  /*2570*/  BSYNC B1 ;  /* 0x0000000000017941 */ /* 0x000fea0003800000 */
.L_x_27096:
        /* <DEDUP_REMOVED lines=21> */
.L_x_27101:
[----:B------:R-:W-:Y:S02]  /*26d0*/  MOV R175, R208 ;  /* 0x000000d000af7202 */ /* 0x000fe40000000f00 */
.L_x_27102:
[----:B------:R-:W-:Y:S05]  /*26e0*/  BSYNC B1 ;  /* 0x0000000000017941 */ /* 0x000fea0003800000 */
.L_x_27100:
        /* <DEDUP_REMOVED lines=16> */
.L_x_27106:
[----:B------:R-:W-:Y:S05]  /*27f0*/  BSYNC B2 ;  /* 0x0000000000027941 */ /* 0x000fea0003800000 */
.L_x_27105:
        /* <DEDUP_REMOVED lines=44> */
.L_x_27104:
[----:B------:R-:W-:Y:S05]  /*2ac0*/  BSYNC B1 ;  /* 0x0000000000017941 */ /* 0x000fea0003800000 */
.L_x_27103:
        /* <DEDUP_REMOVED lines=21> */
.L_x_27108:
[----:B------:R-:W-:Y:S02]  /*2c20*/  IMAD.MOV.U32 R175, RZ, RZ, R208 ;  /* 0x000000ffffaf7224 */ /* 0x000fe400078e00d0 */
.L_x_27109:
[----:B------:R-:W-:Y:S05]  /*2c30*/  BSYNC B1 ;  /* 0x0000000000017941 */ /* 0x000fea0003800000 */
.L_x_27107:
        /* <DEDUP_REMOVED lines=16> */
.L_x_27113:
[----:B------:R-:W-:Y:S05]  /*2d40*/  BSYNC B2 ;  /* 0x0000000000027941 */ /* 0x000fea0003800000 */
.L_x_27112:
        /* <DEDUP_REMOVED lines=44> */
.L_x_27111:
[----:B------:R-:W-:Y:S05]  /*3010*/  BSYNC B1 ;  /* 0x0000000000017941 */ /* 0x000fea0003800000 */
.L_x_27110:
        /* <DEDUP_REMOVED lines=21> */
.L_x_27115:
[----:B------:R-:W-:Y:S02]  /*3170*/  MOV R175, R208 ;  /* 0x000000d000af7202 */ /* 0x000fe40000000f00 */
.L_x_27116:
[----:B------:R-:W-:Y:S05]  /*3180*/  BSYNC B1 ;  /* 0x0000000000017941 */ /* 0x000fea0003800000 */
.L_x_27114:
        /* <DEDUP_REMOVED lines=16> */
.L_x_27120:
[----:B------:R-:W-:Y:S05]  /*3290*/  BSYNC B2 ;  /* 0x0000000000027941 */ /* 0x000fea0003800000 */
.L_x_27119:
        /* <DEDUP_REMOVED lines=44> */
.L_x_27118:
[----:B------:R-:W-:Y:S05]  /*3560*/  BSYNC B1 ;  /* 0x0000000000017941 */ /* 0x000fea0003800000 */
.L_x_27117:
        /* <DEDUP_REMOVED lines=21> */
.L_x_27122:
[----:B------:R-:W-:Y:S02]  /*36c0*/  IMAD.MOV.U32 R213, RZ, RZ, R208 ;  /* 0x000000ffffd57224 */ /* 0x000fe400078e00d0 */
.L_x_27123:
[----:B------:R-:W-:Y:S05]  /*36d0*/  BSYNC B1 ;  /* 0x0000000000017941 */ /* 0x000fea0003800000 */
.L_x_27121:
        /* <DEDUP_REMOVED lines=18> */
.L_x_27127:
[----:B------:R-:W-:Y:S05]  /*3800*/  BSYNC B2 ;  /* 0x0000000000027941 */ /* 0x000fea0003800000 */
.L_x_27126:
        /* <DEDUP_REMOVED lines=44> */
.L_x_27125:
[----:B------:R-:W-:Y:S05]  /*3ad0*/  BSYNC B1 ;  /* 0x0000000000017941 */ /* 0x000fea0003800000 */
.L_x_27124:
[----:B------:R-:W0:Y:S01]  /*3ae0*/  I2F.U32 R175, R213 ;  /* 0x000000d500af7306 */ /* 0x000e220000201000 */
[----:B------:R-:W-:Y:S01]  /*3af0*/  HADD2.F32 R155, -RZ, R155.H1_H1 ;  /* 0x3000009bff9b7230 */ /* 0x000fe20000004100 */
[----:B------:R-:W-:Y:S02]  /*3b00*/  SEL R210, RZ, 0x1, P1 ;  /* 0x00000001ffd27807 */ /* 0x000fe40000800000 */
[----:B------:R-:W-:Y:S02]  /*3b10*/  LEA R172, P1, R209, c[0x0][0x188], 0x5 ;  /* 0x00006200d1ac7a11 */ /* 0x000fe400078228ff */
        /* <DEDUP_REMOVED lines=31> */
.L_x_27071:
[----:B------:R-:W-:Y:S05]  /*3d10*/  BSYNC B0 ;  /* 0x0000000000007941 */ /* 0x000fea0003800000 */
.L_x_27070:
        /* <DEDUP_REMOVED lines=17> */
[----:B0-----:R-:W-:-:S12]  /*3e30*/  IMAD.MOV.U32 R172, RZ, RZ, R200 ;  /* 0x000000ffffac7224 */ /* 0x001fd800078e00c8 */
[----:B------:R-:W-:Y:S05]  /*3e40*/  @!P0 BRA `(.L_x_27132) ;  /* 0x0000006000008947 */ /* 0x000fea0003800000 */
[----:B------:R-:W-:Y:S01]  /*3e50*/  ISETP.NE.AND P0, PT, R202, 0x3, PT ;  /* 0x00000003ca00780c */ /* 0x000fe20003f05270 */
[----:B------:R-:W-:-:S12]  /*3e60*/  IMAD.MOV.U32 R172, RZ, RZ, R201 ;  /* 0x000000ffffac7224 */ /* 0x000fd800078e00c9 */
[----:B------:R-:W-:Y:S05]  /*3e70*/  @P0 BRA `(.L_x_27132) ;  /* 0x0000003000000947 */ /* 0x000fea0003800000 */
[----:B------:R-:W-:Y:S01]  /*3e80*/  MOV R172, R206 ;  /* 0x000000ce00ac7202 */ /* 0x000fe20000000f00 */
[----:B------:R-:W-:Y:S05]  /*3e90*/  BRA `(.L_x_27132) ;  /* 0x0000001000007947 */ /* 0x000fea0003800000 */
.L_x_27131:
[----:B0-2---:R-:W-:Y:S02]  /*3ea0*/  IMAD.MOV.U32 R172, RZ, RZ, R208 ;  /* 0x000000ffffac7224 */ /* 0x005fe400078e00d0 */
.L_x_27132:
[----:B------:R-:W-:Y:S05]  /*3eb0*/  BSYNC B1 ;  /* 0x0000000000017941 */ /* 0x000fea0003800000 */
.L_x_27130:
        /* <DEDUP_REMOVED lines=16> */
.L_x_27136:
[----:B------:R-:W-:Y:S05]  /*3fc0*/  BSYNC B2 ;  /* 0x0000000000027941 */ /* 0x000fea0003800000 */
.L_x_27135:
        /* <DEDUP_REMOVED lines=44> */
.L_x_27134:
[----:B------:R-:W-:Y:S05]  /*4290*/  BSYNC B1 ;  /* 0x0000000000017941 */ /* 0x000fea0003800000 */
.L_x_27133:
[----:B------:R0:W2:Y:S01]  /*42a0*/  I2F.U32 R137, R172 ;  /* 0x000000ac00897306 */ /* 0x0000a20000201000 */
[----:B------:R-:W-:Y:S01]  /*42b0*/  HFMA2.MMA R174, -RZ, RZ, 0.1171875, 0 ;  /* 0x2f800000ffae7435 */ /* 0x000fe200000001ff */
[----:B-----5:R-:W-:Y:S01]  /*42c0*/  HADD2.F32 R139, -RZ, R156.H0_H0 ;  /* 0x2000009cff8b7230 */ /* 0x020fe20000004100 */
[----:B------:R-:W-:Y:S01]  /*42d0*/  LOP3.LUT R207, R207, 0xfffffffb, RZ, 0xc0, !PT ;  /* 0xfffffffbcfcf7812 */ /* 0x000fe200078ec0ff */
[----:B------:R-:W-:Y:S01]  /*42e0*/  BSSY B1, `(.L_x_27137) ;  /* 0x0000017000017945 */ /* 0x000fe20003800000 */
[----:B------:R-:W-:Y:S02]  /*42f0*/  ISETP.NE.U32.AND P0, PT, RZ, c[0x0][0x180], PT ;  /* 0x00006000ff007a0c */ /* 0x000fe40003f05070 */
[----:B------:R-:W-:-:S02]  /*4300*/  FMUL.FTZ R139, R139, R212 ;  /* 0x000000d48b8b7220 */ /* 0x000fc40000410000 */
[----:B------:R-:W-:Y:S02]  /*4310*/  ISETP.NE.AND.EX P0, PT, RZ, c[0x0][0x184], PT, P0 ;  /* 0x00006100ff007a0c */ /* 0x000fe40003f05300 */
[----:B------:R-:W-:Y:S01]  /*4320*/  FMUL.FTZ R139, R139, c[0x0][0x1e8] ;  /* 0x00007a008b8b7a20 */ /* 0x000fe20000410000 */
[----:B0-----:R-:W-:Y:S01]  /*4330*/  IADD3 R172, R138, 0x1, RZ ;  /* 0x000000018aac7810 */ /* 0x001fe20007ffe0ff */
        /* <DEDUP_REMOVED lines=16> */
.L_x_27138:
[----:B------:R-:W-:Y:S02]  /*4440*/  MOV R175, R208 ;  /* 0x000000d000af7202 */ /* 0x000fe40000000f00 */
.L_x_27139:
[----:B------:R-:W-:Y:S05]  /*4450*/  BSYNC B1 ;  /* 0x0000000000017941 */ /* 0x000fea0003800000 */
.L_x_27137:
        /* <DEDUP_REMOVED lines=16> */
.L_x_27143:
[----:B------:R-:W-:Y:S05]  /*4560*/  BSYNC B2 ;  /* 0x0000000000027941 */ /* 0x000fea0003800000 */
.L_x_27142:
        /* <DEDUP_REMOVED lines=44> */
.L_x_27141:
[----:B------:R-:W-:Y:S05]  /*4830*/  BSYNC B1 ;  /* 0x0000000000017941 */ /* 0x000fea0003800000 */
.L_x_27140:
        /* <DEDUP_REMOVED lines=23> */
.L_x_27145:
[----:B------:R-:W-:Y:S02]  /*49b0*/  IMAD.MOV.U32 R156, RZ, RZ, R208 ;  /* 0x000000ffff9c7224 */ /* 0x000fe400078e00d0 */
.L_x_27146:
[----:B------:R-:W-:Y:S05]  /*49c0*/  BSYNC B1 ;  /* 0x0000000000017941 */ /* 0x000fea0003800000 */
.L_x_27144:
        /* <DEDUP_REMOVED lines=16> */
.L_x_27150:
[----:B------:R-:W-:Y:S05]  /*4ad0*/  BSYNC B2 ;  /* 0x0000000000027941 */ /* 0x000fea0003800000 */
.L_x_27149:
        /* <DEDUP_REMOVED lines=44> */
.L_x_27148:
[----:B------:R-:W-:Y:S05]  /*4da0*/  BSYNC B1 ;  /* 0x0000000000017941 */ /* 0x000fea0003800000 */
.L_x_27147:
        /* <DEDUP_REMOVED lines=21> */
.L_x_27152:
[----:B------:R-:W-:Y:S02]  /*4f00*/  MOV R156, R208 ;  /* 0x000000d0009c7202 */ /* 0x000fe40000000f00 */
.L_x_27153:
[----:B------:R-:W-:Y:S05]  /*4f10*/  BSYNC B1 ;  /* 0x0000000000017941 */ /* 0x000fea0003800000 */
.L_x_27151:
        /* <DEDUP_REMOVED lines=16> */
.L_x_27157:
[----:B------:R-:W-:Y:S05]  /*5020*/  BSYNC B2 ;  /* 0x0000000000027941 */ /* 0x000fea0003800000 */
.L_x_27156:
        /* <DEDUP_REMOVED lines=44> */
.L_x_27155:
[----:B------:R-:W-:Y:S05]  /*52f0*/  BSYNC B1 ;  /* 0x0000000000017941 */ /* 0x000fea0003800000 */
.L_x_27154:
        /* <DEDUP_REMOVED lines=21> */
.L_x_27159:
[----:B------:R-:W-:Y:S02]  /*5450*/  IMAD.MOV.U32 R175, RZ, RZ, R208 ;  /* 0x000000ffffaf7224 */ /* 0x000fe400078e00d0 */
.L_x_27160:
[----:B------:R-:W-:Y:S05]  /*5460*/  BSYNC B1 ;  /* 0x0000000000017941 */ /* 0x000fea0003800000 */
.L_x_27158:
        /* <DEDUP_REMOVED lines=16> */
.L_x_27164:
[----:B------:R-:W-:Y:S05]  /*5570*/  BSYNC B2 ;  /* 0x0000000000027941 */ /* 0x000fea0003800000 */
.L_x_27163:
        /* <DEDUP_REMOVED lines=44> */
.L_x_27162:
[----:B------:R-:W-:Y:S05]  /*5840*/  BSYNC B1 ;  /* 0x0000000000017941 */ /* 0x000fea0003800000 */
.L_x_27161:
        /* <DEDUP_REMOVED lines=21> */
.L_x_27166:
[----:B------:R-:W-:Y:S02]  /*59a0*/  MOV R175, R208 ;  /* 0x000000d000af7202 */ /* 0x000fe40000000f00 */
.L_x_27167:
[----:B------:R-:W-:Y:S05]  /*59b0*/  BSYNC B1 ;  /* 0x0000000000017941 */ /* 0x000fea0003800000 */
.L_x_27165:
        /* <DEDUP_REMOVED lines=16> */
.L_x_27171:
[----:B------:R-:W-:Y:S05]  /*5ac0*/  BSYNC B2 ;  /* 0x0000000000027941 */ /* 0x000fea0003800000 */
.L_x_27170:
        /* <DEDUP_REMOVED lines=44> */
.L_x_27169:
[----:B------:R-:W-:Y:S05]  /*5d90*/  BSYNC B1 ;  /* 0x0000000000017941 */ /* 0x000fea0003800000 */
.L_x_27168:
        /* <DEDUP_REMOVED lines=21> */
.L_x_27173:
[----:B------:R-:W-:Y:S02]  /*5ef0*/  IMAD.MOV.U32 R175, RZ, RZ, R208 ;  /* 0x000000ffffaf7224 */ /* 0x000fe400078e00d0 */
.L_x_27174:
[----:B------:R-:W-:Y:S05]  /*5f00*/  BSYNC B1 ;  /* 0x0000000000017941 */ /* 0x000fea0003800000 */
.L_x_27172:
        /* <DEDUP_REMOVED lines=16> */
.L_x_27178:
[----:B------:R-:W-:Y:S05]  /*6010*/  BSYNC B2 ;  /* 0x0000000000027941 */ /* 0x000fea0003800000 */
.L_x_27177:
        /* <DEDUP_REMOVED lines=44> */
.L_x_27176:
[----:B------:R-:W-:Y:S05]  /*62e0*/  BSYNC B1 ;  /* 0x0000000000017941 */ /* 0x000fea0003800000 */
.L_x_27175:
        /* <DEDUP_REMOVED lines=21> */
.L_x_27180:
[----:B------:R-:W-:Y:S02]  /*6440*/  MOV R218, R208 ;  /* 0x000000d000da7202 */ /* 0x000fe40000000f00 */
.L_x_27181:
[----:B------:R-:W-:Y:S05]  /*6450*/  BSYNC B1 ;  /* 0x0000000000017941 */ /* 0x000fea0003800000 */
.L_x_27179:
        /* <DEDUP_REMOVED lines=18> */
.L_x_27185:
[----:B------:R-:W-:Y:S05]  /*6580*/  BSYNC B2 ;  /* 0x0000000000027941 */ /* 0x000fea0003800000 */
.L_x_27184:
        /* <DEDUP_REMOVED lines=44> */
.L_x_27183:
[----:B------:R-:W-:Y:S05]  /*6850*/  BSYNC B1 ;  /* 0x0000000000017941 */ /* 0x000fea0003800000 */
.L_x_27182:
        /* <DEDUP_REMOVED lines=35> */
.L_x_27129:
[----:B------:R-:W-:Y:S05]  /*6a90*/  BSYNC B0 ;  /* 0x0000000000007941 */ /* 0x000fea0003800000 */
.L_x_27128:
        /* <DEDUP_REMOVED lines=17> */
[----:B0-----:R-:W-:-:S11]  /*6bb0*/  MOV R172, R200 ;  /* 0x000000c800ac7202 */ /* 0x001fd60000000f00 */
[----:B------:R-:W-:Y:S05]  /*6bc0*/  @!P0 BRA `(.L_x_27190) ;  /* 0x0000006000008947 */ /* 0x000fea0003800000 */
[----:B------:R-:W-:Y:S01]  /*6bd0*/  ISETP.NE.AND P0, PT, R202, 0x3, PT ;  /* 0x00000003ca00780c */ /* 0x000fe20003f05270 */
[----:B------:R-:W-:-:S12]  /*6be0*/  IMAD.MOV.U32 R172, RZ, RZ, R201 ;  /* 0x000000ffffac7224 */ /* 0x000fd800078e00c9 */
[----:B------:R-:W-:Y:S05]  /*6bf0*/  @P0 BRA `(.L_x_27190) ;  /* 0x0000003000000947 */ /* 0x000fea0003800000 */
[----:B------:R-:W-:Y:S01]  /*6c00*/  IMAD.MOV.U32 R172, RZ, RZ, R206 ;  /* 0x000000ffffac7224 */ /* 0x000fe200078e00ce */
[----:B------:R-:W-:Y:S05]  /*6c10*/  BRA `(.L_x_27190) ;  /* 0x0000001000007947 */ /* 0x000fea0003800000 */
.L_x_27189:
[----:B0-2---:R-:W-:Y:S02]  /*6c20*/  IMAD.MOV.U32 R172, RZ, RZ, R208 ;  /* 0x000000ffffac7224 */ /* 0x005fe400078e00d0 */
.L_x_27190:
[----:B------:R-:W-:Y:S05]  /*6c30*/  BSYNC B1 ;  /* 0x0000000000017941 */ /* 0x000fea0003800000 */
.L_x_27188:
        /* <DEDUP_REMOVED lines=16> */
.L_x_27194:
[----:B------:R-:W-:Y:S05]  /*6d40*/  BSYNC B2 ;  /* 0x0000000000027941 */ /* 0x000fea0003800000 */
.L_x_27193:
        /* <DEDUP_REMOVED lines=44> */
.L_x_27192:
[----:B------:R-:W-:Y:S05]  /*7010*/  BSYNC B1 ;  /* 0x0000000000017941 */ /* 0x000fea0003800000 */
.L_x_27191:
[----:B------:R0:W2:Y:S01]  /*7020*/  I2F.U32 R141, R172 ;  /* 0x000000ac008d7306 */ /* 0x0000a20000201000 */
[----:B------:R-:W-:Y:S01]  /*7030*/  IMAD.MOV.U32 R174, RZ, RZ, 0x2f800000 ;  /* 0x2f800000ffae7424 */ /* 0x000fe200078e00ff */
        /* <DEDUP_REMOVED lines=24> */
.L_x_27196:
[----:B------:R-:W-:Y:S02]  /*71c0*/  IMAD.MOV.U32 R175, RZ, RZ, R208 ;  /* 0x000000ffffaf7224 */ /* 0x000fe400078e00d0 */
.L_x_27197:
[----:B------:R-:W-:Y:S05]  /*71d0*/  BSYNC B1 ;  /* 0x0000000000017941 */ /* 0x000fea0003800000 */
.L_x_27195:
        /* <DEDUP_REMOVED lines=16> */
.L_x_27201:
[----:B------:R-:W-:Y:S05]  /*72e0*/  BSYNC B2 ;  /* 0x0000000000027941 */ /* 0x000fea0003800000 */
.L_x_27200:
        /* <DEDUP_REMOVED lines=44> */
.L_x_27199:
[----:B------:R-:W-:Y:S05]  /*75b0*/  BSYNC B1 ;  /* 0x0000000000017941 */ /* 0x000fea0003800000 */
.L_x_27198:
        /* <DEDUP_REMOVED lines=23> */
.L_x_27203:
[----:B------:R-:W-:Y:S02]  /*7730*/  MOV R160, R208 ;  /* 0x000000d000a07202 */ /* 0x000fe40000000f00 */
.L_x_27204:
[----:B------:R-:W-:Y:S05]  /*7740*/  BSYNC B1 ;  /* 0x0000000000017941 */ /* 0x000fea0003800000 */
.L_x_27202:
        /* <DEDUP_REMOVED lines=16> */
.L_x_27208:
[----:B------:R-:W-:Y:S05]  /*7850*/  BSYNC B2 ;  /* 0x0000000000027941 */ /* 0x000fea0003800000 */
.L_x_27207:
        /* <DEDUP_REMOVED lines=44> */
.L_x_27206:
[----:B------:R-:W-:Y:S05]  /*7b20*/  BSYNC B1 ;  /* 0x0000000000017941 */ /* 0x000fea0003800000 */
.L_x_27205:
        /* <DEDUP_REMOVED lines=21> */
.L_x_27210:
[----:B------:R-:W-:Y:S02]  /*7c80*/  IMAD.MOV.U32 R160, RZ, RZ, R208 ;  /* 0x000000ffffa07224 */ /* 0x000fe400078e00d0 */
.L_x_27211:
[----:B------:R-:W-:Y:S05]  /*7c90*/  BSYNC B1 ;  /* 0x0000000000017941 */ /* 0x000fea0003800000 */
.L_x_27209:
        /* <DEDUP_REMOVED lines=16> */
.L_x_27215:
[----:B------:R-:W-:Y:S05]  /*7da0*/  BSYNC B2 ;  /* 0x0000000000027941 */ /* 0x000fea0003800000 */
.L_x_27214:
        /* <DEDUP_REMOVED lines=44> */
.L_x_27213:
[----:B------:R-:W-:Y:S05]  /*8070*/  BSYNC B1 ;  /* 0x0000000000017941 */ /* 0x000fea0003800000 */
.L_x_27212:
        /* <DEDUP_REMOVED lines=21> */
.L_x_27217:
[----:B------:R-:W-:Y:S02]  /*81d0*/  MOV R175, R208 ;  /* 0x000000d000af7202 */ /* 0x000fe40000000f00 */
.L_x_27218:
[----:B------:R-:W-:Y:S05]  /*81e0*/  BSYNC B1 ;  /* 0x0000000000017941 */ /* 0x000fea0003800000 */
.L_x_27216:
        /* <DEDUP_REMOVED lines=16> */
.L_x_27222:
[----:B------:R-:W-:Y:S05]  /*82f0*/  BSYNC B2 ;  /* 0x0000000000027941 */ /* 0x000fea0003800000 */
.L_x_27221:
        /* <DEDUP_REMOVED lines=44> */
.L_x_27220:
[----:B------:R-:W-:Y:S05]  /*85c0*/  BSYNC B1 ;  /* 0x0000000000017941 */ /* 0x000fea0003800000 */
.L_x_27219:
        /* <DEDUP_REMOVED lines=21> */
.L_x_27224:
[----:B------:R-:W-:Y:S02]  /*8720*/  IMAD.MOV.U32 R175, RZ, RZ, R208 ;  /* 0x000000ffffaf7224 */ /* 0x000fe400078e00d0 */
.L_x_27225:
[----:B------:R-:W-:Y:S05]  /*8730*/  BSYNC B1 ;  /* 0x0000000000017941 */ /* 0x000fea0003800000 */
.L_x_27223:
        /* <DEDUP_REMOVED lines=16> */
.L_x_27229:
[----:B------:R-:W-:Y:S05]  /*8840*/  BSYNC B2 ;  /* 0x0000000000027941 */ /* 0x000fea0003800000 */
.L_x_27228:
        /* <DEDUP_REMOVED lines=44> */
.L_x_27227:
[----:B------:R-:W-:Y:S05]  /*8b10*/  BSYNC B1 ;  /* 0x0000000000017941 */ /* 0x000fea0003800000 */
.L_x_27226:
        /* <DEDUP_REMOVED lines=21> */
.L_x_27231:
[----:B------:R-:W-:Y:S02]  /*8c70*/  IMAD.MOV.U32 R175, RZ, RZ, R208 ;  /* 0x000000ffffaf7224 */ /* 0x000fe400078e00d0 */
.L_x_27232:
[----:B------:R-:W-:Y:S05]  /*8c80*/  BSYNC B1 ;  /* 0x0000000000017941 */ /* 0x000fea0003800000 */
.L_x_27230:
        /* <DEDUP_REMOVED lines=16> */
.L_x_27236:
[----:B------:R-:W-:Y:S05]  /*8d90*/  BSYNC B2 ;  /* 0x0000000000027941 */ /* 0x000fea0003800000 */
.L_x_27235:
        /* <DEDUP_REMOVED lines=44> */
.L_x_27234:
[----:B------:R-:W-:Y:S05]  /*9060*/  BSYNC B1 ;  /* 0x0000000000017941 */ /* 0x000fea0003800000 */
.L_x_27233:
        /* <DEDUP_REMOVED lines=21> */
.L_x_27238:
[----:B------:R-:W-:Y:S02]  /*91c0*/  MOV R218, R208 ;  /* 0x000000d000da7202 */ /* 0x000fe40000000f00 */
.L_x_27239:
[----:B------:R-:W-:Y:S05]  /*91d0*/  BSYNC B1 ;  /* 0x0000000000017941 */ /* 0x000fea0003800000 */
.L_x_27237:
        /* <DEDUP_REMOVED lines=18> */
.L_x_27243:
[----:B------:R-:W-:Y:S05]  /*9300*/  BSYNC B2 ;  /* 0x0000000000027941 */ /* 0x000fea0003800000 */
.L_x_27242:
        /* <DEDUP_REMOVED lines=44> */
.L_x_27241:
[----:B------:R-:W-:Y:S05]  /*95d0*/  BSYNC B1 ;  /* 0x0000000000017941 */ /* 0x000fea0003800000 */
.L_x_27240:
        /* <DEDUP_REMOVED lines=35> */
.L_x_27187:
[----:B------:R-:W-:Y:S05]  /*9810*/  BSYNC B0 ;  /* 0x0000000000007941 */ /* 0x000fea0003800000 */
.L_x_27186:
        /* <DEDUP_REMOVED lines=19> */
[----:B------:R-:W-:Y:S02]  /*9950*/  ISETP.NE.AND P0, PT, R202, 0x3, PT ;  /* 0x00000003ca00780c */ /* 0x000fe40003f05270 */
[----:B------:R-:W-:-:S11]  /*9960*/  MOV R172, R201 ;  /* 0x000000c900ac7202 */ /* 0x000fd60000000f00 */
[----:B------:R-:W-:Y:S05]  /*9970*/  @P0 BRA `(.L_x_27248) ;  /* 0x0000003000000947 */ /* 0x000fea0003800000 */
[----:B------:R-:W-:Y:S01]  /*9980*/  IMAD.MOV.U32 R172, RZ, RZ, R206 ;  /* 0x000000ffffac7224 */ /* 0x000fe200078e00ce */
[----:B------:R-:W-:Y:S05]  /*9990*/  BRA `(.L_x_27248) ;  /* 0x0000001000007947 */ /* 0x000fea0003800000 */
.L_x_27247:
[----:B0-2---:R-:W-:Y:S02]  /*99a0*/  IMAD.MOV.U32 R172, RZ, RZ, R208 ;  /* 0x000000ffffac7224 */ /* 0x005fe400078e00d0 */
.L_x_27248:
[----:B------:R-:W-:Y:S05]  /*99b0*/  BSYNC B1 ;  /* 0x0000000000017941 */ /* 0x000fea0003800000 */
.L_x_27246:
        /* <DEDUP_REMOVED lines=16> */
.L_x_27252:
[----:B------:R-:W-:Y:S05]  /*9ac0*/  BSYNC B2 ;  /* 0x0000000000027941 */ /* 0x000fea0003800000 */
.L_x_27251:
        /* <DEDUP_REMOVED lines=44> */
.L_x_27250:
[----:B------:R-:W-:Y:S05]  /*9d90*/  BSYNC B1 ;  /* 0x0000000000017941 */ /* 0x000fea0003800000 */
.L_x_27249:
[----:B------:R0:W2:Y:S01]  /*9da0*/  I2F.U32 R145, R172 ;  /* 0x000000ac00917306 */ /* 0x0000a20000201000 */
[----:B------:R-:W-:Y:S01]  /*9db0*/  HFMA2.MMA R174, -RZ, RZ, 0.1171875, 0 ;  /* 0x2f800000ffae7435 */ /* 0x000fe200000001ff */
[----:B-----5:R-:W-:Y:S01]  /*9dc0*/  HADD2.F32 R147, -RZ, R164.H0_H0 ;  /* 0x200000a4ff937230 */ /* 0x020fe20000004100 */
[----:B------:R-:W-:Y:S01]  /*9dd0*/  LOP3.LUT R207, R207, 0xfffffffb, RZ, 0xc0, !PT ;  /* 0xfffffffbcfcf7812 */ /* 0x000fe200078ec0ff */
[----:B------:R-:W-:Y:S01]  /*9de0*/  BSSY B1, `(.L_x_27253) ;  /* 0x0000017000017945 */ /* 0x000fe20003800000 */
[----:B------:R-:W-:-:S02]  /*9df0*/  ISETP.NE.U32.AND P0, PT, RZ, c[0x0][0x180], PT ;  /* 0x00006000ff007a0c */ /* 0x000fc40003f05070 */
[----:B------:R-:W-:Y:S02]  /*9e00*/  FMUL.FTZ R147, R147, R212 ;  /* 0x000000d493937220 */ /* 0x000fe40000410000 */
        /* <DEDUP_REMOVED lines=19> */
.L_x_27254:
[----:B------:R-:W-:Y:S02]  /*9f40*/  IMAD.MOV.U32 R175, RZ, RZ, R208 ;  /* 0x000000ffffaf7224 */ /* 0x000fe400078e00d0 */
.L_x_27255:
[----:B------:R-:W-:Y:S05]  /*9f50*/  BSYNC B1 ;  /* 0x0000000000017941 */ /* 0x000fea0003800000 */
.L_x_27253:
        /* <DEDUP_REMOVED lines=16> */
.L_x_27259:
[----:B------:R-:W-:Y:S05]  /*a060*/  BSYNC B2 ;  /* 0x0000000000027941 */ /* 0x000fea0003800000 */
.L_x_27258:
        /* <DEDUP_REMOVED lines=44> */
.L_x_27257:
[----:B------:R-:W-:Y:S05]  /*a330*/  BSYNC B1 ;  /* 0x0000000000017941 */ /* 0x000fea0003800000 */
.L_x_27256:
        /* <DEDUP_REMOVED lines=23> */
.L_x_27261:
[----:B------:R-:W-:Y:S02]  /*a4b0*/  IMAD.MOV.U32 R164, RZ, RZ, R208 ;  /* 0x000000ffffa47224 */ /* 0x000fe400078e00d0 */
.L_x_27262:
[----:B------:R-:W-:Y:S05]  /*a4c0*/  BSYNC B1 ;  /* 0x0000000000017941 */ /* 0x000fea0003800000 */
.L_x_27260:
        /* <DEDUP_REMOVED lines=16> */
.L_x_27266:
[----:B------:R-:W-:Y:S05]  /*a5d0*/  BSYNC B2 ;  /* 0x0000000000027941 */ /* 0x000fea0003800000 */
.L_x_27265:
        /* <DEDUP_REMOVED lines=44> */
.L_x_27264:
[----:B------:R-:W-:Y:S05]  /*a8a0*/  BSYNC B1 ;  /* 0x0000000000017941 */ /* 0x000fea0003800000 */
.L_x_27263:
        /* <DEDUP_REMOVED lines=21> */
.L_x_27268:
[----:B------:R-:W-:Y:S02]  /*aa00*/  MOV R164, R208 ;  /* 0x000000d000a47202 */ /* 0x000fe40000000f00 */
.L_x_27269:
[----:B------:R-:W-:Y:S05]  /*aa10*/  BSYNC B1 ;  /* 0x0000000000017941 */ /* 0x000fea0003800000 */
.L_x_27267:
        /* <DEDUP_REMOVED lines=16> */
.L_x_27273:
[----:B------:R-:W-:Y:S05]  /*ab20*/  BSYNC B2 ;  /* 0x0000000000027941 */ /* 0x000fea0003800000 */
.L_x_27272:
        /* <DEDUP_REMOVED lines=44> */
.L_x_27271:
[----:B------:R-:W-:Y:S05]  /*adf0*/  BSYNC B1 ;  /* 0x0000000000017941 */ /* 0x000fea0003800000 */
.L_x_27270:
        /* <DEDUP_REMOVED lines=21> */
.L_x_27275:
[----:B------:R-:W-:Y:S02]  /*af50*/  IMAD.MOV.U32 R175, RZ, RZ, R208 ;  /* 0x000000ffffaf7224 */ /* 0x000fe400078e00d0 */
.L_x_27276:
[----:B------:R-:W-:Y:S05]  /*af60*/  BSYNC B1 ;  /* 0x0000000000017941 */ /* 0x000fea0003800000 */
.L_x_27274:
        /* <DEDUP_REMOVED lines=16> */
.L_x_27280:
[----:B------:R-:W-:Y:S05]  /*b070*/  BSYNC B2 ;  /* 0x0000000000027941 */ /* 0x000fea0003800000 */
.L_x_27279:
        /* <DEDUP_REMOVED lines=44> */
.L_x_27278:
[----:B------:R-:W-:Y:S05]  /*b340*/  BSYNC B1 ;  /* 0x0000000000017941 */ /* 0x000fea0003800000 */
.L_x_27277:
        /* <DEDUP_REMOVED lines=21> */
.L_x_27282:
[----:B------:R-:W-:Y:S02]  /*b4a0*/  IMAD.MOV.U32 R175, RZ, RZ, R208 ;  /* 0x000000ffffaf7224 */ /* 0x000fe400078e00d0 */
.L_x_27283:
[----:B------:R-:W-:Y:S05]  /*b4b0*/  BSYNC B1 ;  /* 0x0000000000017941 */ /* 0x000fea0003800000 */
.L_x_27281:
        /* <DEDUP_REMOVED lines=16> */
.L_x_27287:
[----:B------:R-:W-:Y:S05]  /*b5c0*/  BSYNC B2 ;  /* 0x0000000000027941 */ /* 0x000fea0003800000 */
.L_x_27286:
        /* <DEDUP_REMOVED lines=44> */
.L_x_27285:
[----:B------:R-:W-:Y:S05]  /*b890*/  BSYNC B1 ;  /* 0x0000000000017941 */ /* 0x000fea0003800000 */
.L_x_27284:
        /* <DEDUP_REMOVED lines=21> */
.L_x_27289:
[----:B------:R-:W-:Y:S02]  /*b9f0*/  MOV R175, R208 ;  /* 0x000000d000af7202 */ /* 0x000fe40000000f00 */
.L_x_27290:
[----:B------:R-:W-:Y:S05]  /*ba00*/  BSYNC B1 ;  /* 0x0000000000017941 */ /* 0x000fea0003800000 */
.L_x_27288:
        /* <DEDUP_REMOVED lines=16> */
.L_x_27294:
[----:B------:R-:W-:Y:S05]  /*bb10*/  BSYNC B2 ;  /* 0x0000000000027941 */ /* 0x000fea0003800000 */
.L_x_27293:
        /* <DEDUP_REMOVED lines=44> */
.L_x_27292:
[----:B------:R-:W-:Y:S05]  /*bde0*/  BSYNC B1 ;  /* 0x0000000000017941 */ /* 0x000fea0003800000 */
.L_x_27291:
        /* <DEDUP_REMOVED lines=21> */
.L_x_27296:
[----:B------:R-:W-:Y:S02]  /*bf40*/  IMAD.MOV.U32 R218, RZ, RZ, R208 ;  /* 0x000000ffffda7224 */ /* 0x000fe400078e00d0 */
.L_x_27297:
[----:B------:R-:W-:Y:S05]  /*bf50*/  BSYNC B1 ;  /* 0x0000000000017941 */ /* 0x000fea0003800000 */
.L_x_27295:
        /* <DEDUP_REMOVED lines=18> */
.L_x_27301:
[----:B------:R-:W-:Y:S05]  /*c080*/  BSYNC B2 ;  /* 0x0000000000027941 */ /* 0x000fea0003800000 */
.L_x_27300:
        /* <DEDUP_REMOVED lines=44> */
.L_x_27299:
[----:B------:R-:W-:Y:S05]  /*c350*/  BSYNC B1 ;  /* 0x0000000000017941 */ /* 0x000fea0003800000 */
.L_x_27298:
        /* <DEDUP_REMOVED lines=35> */
.L_x_27245:
[----:B------:R-:W-:Y:S05]  /*c590*/  BSYNC B0 ;  /* 0x0000000000007941 */ /* 0x000fea0003800000 */
.L_x_27244:
        /* <DEDUP_REMOVED lines=24> */
.L_x_27305:
[----:B0-2---:R-:W-:Y:S02]  /*c720*/  MOV R172, R208 ;  /* 0x000000d000ac7202 */ /* 0x005fe40000000f00 */
.L_x_27306:
[----:B------:R-:W-:Y:S05]  /*c730*/  BSYNC B1 ;  /* 0x0000000000017941 */ /* 0x000fea0003800000 */
.L_x_27304:
        /* <DEDUP_REMOVED lines=16> */
.L_x_27310:
[----:B------:R-:W-:Y:S05]  /*c840*/  BSYNC B2 ;  /* 0x0000000000027941 */ /* 0x000fea0003800000 */
.L_x_27309:
        /* <DEDUP_REMOVED lines=44> */
.L_x_27308:
[----:B------:R-:W-:Y:S05]  /*cb10*/  BSYNC B1 ;  /* 0x0000000000017941 */ /* 0x000fea0003800000 */
.L_x_27307:
[----:B------:R0:W2:Y:S01]  /*cb20*/  I2F.U32 R149, R172 ;  /* 0x000000ac00957306 */ /* 0x0000a20000201000 */
[----:B------:R-:W-:Y:S01]  /*cb30*/  IMAD.MOV.U32 R174, RZ, RZ, 0x2f800000 ;  /* 0x2f800000ffae7424 */ /* 0x000fe200078e00ff */
        /* <DEDUP_REMOVED lines=24> */
.L_x_27312:
[----:B------:R-:W-:Y:S02]  /*ccc0*/  IMAD.MOV.U32 R175, RZ, RZ, R208 ;  /* 0x000000ffffaf7224 */ /* 0x000fe400078e00d0 */
.L_x_27313:
[----:B------:R-:W-:Y:S05]  /*ccd0*/  BSYNC B1 ;  /* 0x0000000000017941 */ /* 0x000fea0003800000 */
.L_x_27311:
        /* <DEDUP_REMOVED lines=16> */
.L_x_27317:
[----:B------:R-:W-:Y:S05]  /*cde0*/  BSYNC B2 ;  /* 0x0000000000027941 */ /* 0x000fea0003800000 */
.L_x_27316:
        /* <DEDUP_REMOVED lines=44> */
.L_x_27315:
[----:B------:R-:W-:Y:S05]  /*d0b0*/  BSYNC B1 ;  /* 0x0000000000017941 */ /* 0x000fea0003800000 */
.L_x_27314:
        /* <DEDUP_REMOVED lines=23> */
.L_x_27319:
[----:B------:R-:W-:Y:S02]  /*d230*/  MOV R168, R208 ;  /* 0x000000d000a87202 */ /* 0x000fe40000000f00 */
.L_x_27320:
[----:B------:R-:W-:Y:S05]  /*d240*/  BSYNC B1 ;  /* 0x0000000000017941 */ /* 0x000fea0003800000 */
.L_x_27318:
        /* <DEDUP_REMOVED lines=16> */
.L_x_27324:
[----:B------:R-:W-:Y:S05]  /*d350*/  BSYNC B2 ;  /* 0x0000000000027941 */ /* 0x000fea0003800000 */
.L_x_27323:
        /* <DEDUP_REMOVED lines=44> */
.L_x_27322:
[----:B------:R-:W-:Y:S05]  /*d620*/  BSYNC B1 ;  /* 0x0000000000017941 */ /* 0x000fea0003800000 */
.L_x_27321:
        /* <DEDUP_REMOVED lines=21> */
.L_x_27326:
[----:B------:R-:W-:Y:S02]  /*d780*/  IMAD.MOV.U32 R168, RZ, RZ, R208 ;  /* 0x000000ffffa87224 */ /* 0x000fe400078e00d0 */
.L_x_27327:
[----:B------:R-:W-:Y:S05]  /*d790*/  BSYNC B1 ;  /* 0x0000000000017941 */ /* 0x000fea0003800000 */
.L_x_27325:
        /* <DEDUP_REMOVED lines=16> */
.L_x_27331:
[----:B------:R-:W-:Y:S05]  /*d8a0*/  BSYNC B2 ;  /* 0x0000000000027941 */ /* 0x000fea0003800000 */
.L_x_27330:
        /* <DEDUP_REMOVED lines=44> */
.L_x_27329:
[----:B------:R-:W-:Y:S05]  /*db70*/  BSYNC B1 ;  /* 0x0000000000017941 */ /* 0x000fea0003800000 */
.L_x_27328:
        /* <DEDUP_REMOVED lines=21> */
.L_x_27333:
[----:B------:R-:W-:Y:S02]  /*dcd0*/  IMAD.MOV.U32 R175, RZ, RZ, R208 ;  /* 0x000000ffffaf7224 */ /* 0x000fe400078e00d0 */
.L_x_27334:
[----:B------:R-:W-:Y:S05]  /*dce0*/  BSYNC B1 ;  /* 0x0000000000017941 */ /* 0x000fea0003800000 */
.L_x_27332:
        /* <DEDUP_REMOVED lines=16> */
.L_x_27338:
[----:B------:R-:W-:Y:S05]  /*ddf0*/  BSYNC B2 ;  /* 0x0000000000027941 */ /* 0x000fea0003800000 */
.L_x_27337:
        /* <DEDUP_REMOVED lines=44> */
.L_x_27336:
[----:B------:R-:W-:Y:S05]  /*e0c0*/  BSYNC B1 ;  /* 0x0000000000017941 */ /* 0x000fea0003800000 */
.L_x_27335:
        /* <DEDUP_REMOVED lines=21> */
.L_x_27340:
[----:B------:R-:W-:Y:S02]  /*e220*/  MOV R175, R208 ;  /* 0x000000d000af7202 */ /* 0x000fe40000000f00 */
.L_x_27341:
[----:B------:R-:W-:Y:S05]  /*e230*/  BSYNC B1 ;  /* 0x0000000000017941 */ /* 0x000fea0003800000 */
.L_x_27339:
        /* <DEDUP_REMOVED lines=16> */
.L_x_27345:
[----:B------:R-:W-:Y:S05]  /*e340*/  BSYNC B2 ;  /* 0x0000000000027941 */ /* 0x000fea0003800000 */
.L_x_27344:
        /* <DEDUP_REMOVED lines=44> */
.L_x_27343:
[----:B------:R-:W-:Y:S05]  /*e610*/  BSYNC B1 ;  /* 0x0000000000017941 */ /* 0x000fea0003800000 */
.L_x_27342:
        /* <DEDUP_REMOVED lines=21> */
.L_x_27347:
[----:B------:R-:W-:Y:S02]  /*e770*/  IMAD.MOV.U32 R175, RZ, RZ, R208 ;  /* 0x000000ffffaf7224 */ /* 0x000fe400078e00d0 */
.L_x_27348:
[----:B------:R-:W-:Y:S05]  /*e780*/  BSYNC B1 ;  /* 0x0000000000017941 */ /* 0x000fea0003800000 */
.L_x_27346:
        /* <DEDUP_REMOVED lines=16> */
.L_x_27352:
[----:B------:R-:W-:Y:S05]  /*e890*/  BSYNC B2 ;  /* 0x0000000000027941 */ /* 0x000fea0003800000 */
.L_x_27351:
        /* <DEDUP_REMOVED lines=44> */
.L_x_27350:
[----:B------:R-:W-:Y:S05]  /*eb60*/  BSYNC B1 ;  /* 0x0000000000017941 */ /* 0x000fea0003800000 */
.L_x_27349:
        /* <DEDUP_REMOVED lines=21> */
.L_x_27354:
[----:B------:R-:W-:Y:S02]  /*ecc0*/  IMAD.MOV.U32 R218, RZ, RZ, R208 ;  /* 0x000000ffffda7224 */ /* 0x000fe400078e00d0 */
.L_x_27355:
[----:B------:R-:W-:Y:S05]  /*ecd0*/  BSYNC B1 ;  /* 0x0000000000017941 */ /* 0x000fea0003800000 */
.L_x_27353:
        /* <DEDUP_REMOVED lines=18> */
.L_x_27359:
[----:B------:R-:W-:Y:S05]  /*ee00*/  BSYNC B2 ;  /* 0x0000000000027941 */ /* 0x000fea0003800000 */
.L_x_27358:
        /* <DEDUP_REMOVED lines=44> */
.L_x_27357:
[----:B------:R-:W-:Y:S05]  /*f0d0*/  BSYNC B1 ;  /* 0x0000000000017941 */ /* 0x000fea0003800000 */
.L_x_27356:
[----:B------:R-:W0:Y:S01]  /*f0e0*/  I2F.U32 R175, R218 ;  /* 0x000000da00af7306 */ /* 0x000e220000201000 */
[----:B------:R-:W-:Y:S01]  /*f0f0*/  HADD2.F32 R171, -RZ, R171.H1_H1 ;  /* 0x300000abffab7230 */ /* 0x000fe20000004100 */
[----:B------:R-:W-:Y:S02]  /*f100*/  SEL R210, RZ, 0x1, P1 ;  /* 0x00000001ffd27807 */ /* 0x000fe40000800000 */
[----:B------:R-:W-:Y:S02]  /*f110*/  LEA R172, P1, R213, c[0x0][0x188], 0x5 ;  /* 0x00006200d5ac7a11 */ /* 0x000fe400078228ff */
[----:B------:R-:W-:Y:S01]  /*f120*/  FMUL.FTZ R171, R171, R212 ;  /* 0x000000d4abab7220 */ /* 0x000fe20000410000 */
[----:B------:R-:W-:-:S02]  /*f130*/  SEL R217, RZ, 0x10000, P5 ;  /* 0x00010000ffd97807 */ /* 0x000fc40002800000 */
[----:B------:R-:W-:Y:S01]  /*f140*/  LEA.HI.X R173, R213, c[0x0][0x18c], RZ, 0x5, P1 ;  /* 0x00006300d5ad7a11 */ /* 0x000fe200008f2cff */
[----:B------:R-:W-:Y:S01]  /*f150*/  FMUL.FTZ R171, R171, c[0x0][0x1e8] ;  /* 0x00007a00abab7a20 */ /* 0x000fe20000410000 */
[----:B------:R-:W-:Y:S02]  /*f160*/  LOP3.LUT P5, RZ, R207, 0x2, RZ, 0xc0, !PT ;  /* 0x00000002cfff7812 */ /* 0x000fe400078ac0ff */
[----:B------:R-:W-:Y:S01]  /*f170*/  SEL R214, RZ, 0x1, P2 ;  /* 0x00000001ffd67807 */ /* 0x000fe20001000000 */
[----:B------:R2:W-:Y:S01]  /*f180*/  STG.E.128 [R172.64], R148 ;  /* 0x00000094ac007986 */ /* 0x0005e2000c101d04 */
[----:B------:R-:W-:Y:S01]  /*f190*/  SEL R211, RZ, 0x1, P5 ;  /* 0x00000001ffd37807 */ /* 0x000fe20002800000 */
[----:B0-----:R-:W-:Y:S01]  /*f1a0*/  FFMA.FTZ R175, R175, R174, 1.1641532182693481445e-10 ;  /* 0x2f000000afaf7423 */ /* 0x001fe200000100ae */
[----:B------:R-:W-:Y:S01]  /*f1b0*/  SEL R216, RZ, 0x100, P4 ;  /* 0x00000100ffd87807 */ /* 0x000fe20002000000 */
[----:B------:R-:W-:Y:S01]  /*f1c0*/  IMAD.WIDE.U32 R214, R214, 0x1000000, RZ ;  /* 0x01000000d6d67825 */ /* 0x000fe200078e00ff */
[----:B------:R-:W-:-:S02]  /*f1d0*/  LOP3.LUT P6, RZ, R207, 0x4, RZ, 0xc0, !PT ;  /* 0x00000004cfff7812 */ /* 0x000fc400078cc0ff */
[----:B------:R-:W-:Y:S01]  /*f1e0*/  FSETP.GTU.FTZ.AND P1, PT, R175, c[0x0][0x1e4], PT ;  /* 0x00007900af007a0b */ /* 0x000fe20003f3c000 */
[----:B------:R-:W-:Y:S01]  /*f1f0*/  IMAD.WIDE.U32 R174, R210, 0x10000, RZ ;  /* 0x00010000d2ae7825 */ /* 0x000fe200078e00ff */
[----:B------:R-:W-:Y:S02]  /*f200*/  SEL R219, RZ, 0x1, P3 ;  /* 0x00000001ffdb7807 */ /* 0x000fe40001800000 */
        /* <DEDUP_REMOVED lines=15> */
.L_x_27303:
[----:B------:R-:W-:Y:S05]  /*f300*/  BSYNC B0 ;  /* 0x0000000000007941 */ /* 0x000fea0003800000 */
.L_x_27302:
[----:B0-2---:R-:W-:Y:S01]  /*f310*/  FADD.FTZ R172, RZ, R132 ;  /* 0x00000084ffac7221 */ /* 0x005fe20000010000 */
        /* <DEDUP_REMOVED lines=51> */
.L_x_27374:
[----:B0-2---:R-:W-:Y:S01]  /*f650*/  FADD.FTZ R173, R173, R172 ;  /* 0x000000acadad7221 */ /* 0x005fe20000010000 */
        /* <DEDUP_REMOVED lines=101> */
.L_x_27375:
        /* <DEDUP_REMOVED lines=18> */
[----:B0-----:R-:W0:Y:S04]  /*fdd0*/  SHFL.DOWN PT, R213, R174, 0x2, 0x1f ;  /* 0x08401f00aed57f89 */ /* 0x001e2800000e0000 */
[----:B------:R1:W-:Y:S01]  /*fde0*/  @!P0 LDS.64 R172, [R211.X8] ;  /* 0x00000000d3ac8984 */ /* 0x0003e20000008a00 */
[----:B------:R-:W-:Y:S01]  /*fdf0*/  LOP3.LUT P0, RZ, R175, 0x1f, R0, 0xf8, !PT ;  /* 0x0000001fafff7812 */ /* 0x000fe2000780f800 */
[----:B0-----:R-:W-:Y:S01]  /*fe00*/  IMAD.IADD R212, R213, 0x1, R174 ;  /* 0x00000001d5d47824 */ /* 0x001fe200078e02ae */
[----:B------:R-:W-:Y:S04]  /*fe10*/  I2F R218, R213 ;  /* 0x000000d500da7306 */ /* 0x000fe80000201400 */
[----:B------:R-:W0:Y:S04]  /*fe20*/  SHFL.DOWN PT, R219, R212, 0x1, 0x1f ;  /* 0x08201f00d4db7f89 */ /* 0x000e2800000e0000 */
[----:B------:R-:W1:Y:S08]  /*fe30*/  I2F R214, R212 ;  /* 0x000000d400d67306 */ /* 0x000e700000201400 */
[----:B-1----:R-:W1:Y:S01]  /*fe40*/  MUFU.RCP R211, R214 ;  /* 0x000000d600d37308 */ /* 0x002e620000001000 */
        /* <DEDUP_REMOVED lines=23> */
[----:B--2---:R-:W-:Y:S01]  /*ffc0*/  FADD.FTZ R172, R210, R173 ;  /* 0x000000add2ac7221 */ /* 0x004fe20000010000 */
[----:B------:R-:W-:Y:S01]  /*ffd0*/  MOV R210, c[0x0][0x1e0] ;  /* 0x0000780000d27a02 */ /* 0x000fe20000000f00 */
[----:B------:R-:W-:Y:S01]  /*ffe0*/  FMUL.FTZ R213, R213, R219 ;  /* 0x000000dbd5d57220 */ /* 0x000fe20000410000 */
[----:B------:R0:W1:Y:S03]  /*fff0*/  SHFL.IDX PT, R215, R212, RZ, 0x1f ;  /* 0x00001fffd4d77589 */ /* 0x00006600000e0000 */
[----:B------:R-:W-:-:S05]  /*10000*/  FFMA.FTZ R172, R211, R213, R172 ;  /* 0x000000d5d3ac7223 */ /* 0x000fca00000100ac */
[----:B------:R-:W2:Y:S01]  /*10010*/  SHFL.IDX PT, R211, R172, RZ, 0x1f ;  /* 0x00001fffacd37589 */ /* 0x000ea200000e0000 */
[----:B0-----:R-:W-:Y:S02]  /*10020*/  @!P0 IMAD.MOV.U32 R212, RZ, RZ, 0x4 ;  /* 0x00000004ffd48424 */ /* 0x001fe400078e00ff */
        /* <DEDUP_REMOVED lines=12> */
[--C-:B------:R-:W-:Y:S02]  /*100f0*/  FADD.FTZ R219, R153, -R211.reuse ;  /* 0x800000d399db7221 */ /* 0x100fe40000010000 */
[--C-:B-1----:R-:W-:Y:S02]  /*10100*/  FADD.FTZ R173, R132, -R211.reuse ;  /* 0x800000d384ad7221 */ /* 0x102fe40000010000 */
[----:B------:R-:W-:-:S02]  /*10110*/  FADD.FTZ R175, R133, -R211 ;  /* 0x800000d385af7221 */ /* 0x000fc40000010000 */
[----:B------:R-:W-:Y:S02]  /*10120*/  FMUL.FTZ R214, R210, R219 ;  /* 0x000000dbd2d67220 */ /* 0x000fe40000410000 */
[--C-:B------:R-:W-:Y:S02]  /*10130*/  FADD.FTZ R213, R134, -R211.reuse ;  /* 0x800000d386d57221 */ /* 0x100fe40000010000 */
[--C-:B------:R-:W-:Y:S02]  /*10140*/  FADD.FTZ R215, R135, -R211.reuse ;  /* 0x800000d387d77221 */ /* 0x100fe40000010000 */
[--C-:B------:R-:W-:Y:S02]  /*10150*/  FADD.FTZ R217, R152, -R211.reuse ;  /* 0x800000d398d97221 */ /* 0x100fe40000010000 */
[--C-:B------:R-:W-:Y:S02]  /*10160*/  FADD.FTZ R221, R154, -R211.reuse ;  /* 0x800000d39add7221 */ /* 0x100fe40000010000 */
[----:B------:R-:W-:-:S02]  /*10170*/  FADD.FTZ R223, R155, -R211 ;  /* 0x800000d39bdf7221 */ /* 0x000fc40000010000 */
[C---:B------:R-:W-:Y:S02]  /*10180*/  FMUL.FTZ R173, R210.reuse, R173 ;  /* 0x000000add2ad7220 */ /* 0x040fe40000410000 */
[C---:B------:R-:W-:Y:S02]  /*10190*/  FMUL.FTZ R174, R210.reuse, R175 ;  /* 0x000000afd2ae7220 */ /* 0x040fe40000410000 */
[----:B-----5:R-:W-:Y:S01]  /*101a0*/  FFMA.FTZ R175, R17, R214, R9 ;  /* 0x000000d611af7223 */ /* 0x020fe20000010009 */
[----:B------:R-:W-:Y:S01]  /*101b0*/  HFMA2.MMA R214, -RZ, RZ, 0, 9.5367431640625e-07 ;  /* 0x00000010ffd67435 */ /* 0x000fe200000001ff */
        /* <DEDUP_REMOVED lines=19> */
.L_x_27363:
[----:B------:R-:W-:Y:S05]  /*102f0*/  BSYNC B0 ;  /* 0x0000000000007941 */ /* 0x000fea0003800000 */
.L_x_27362:
        /* <DEDUP_REMOVED lines=35> */
.L_x_27365:
[----:B------:R-:W-:Y:S05]  /*10530*/  BSYNC B0 ;  /* 0x0000000000007941 */ /* 0x000fea0003800000 */
.L_x_27364:
        /* <DEDUP_REMOVED lines=35> */
.L_x_27367:
[----:B------:R-:W-:Y:S05]  /*10770*/  BSYNC B0 ;  /* 0x0000000000007941 */ /* 0x000fea0003800000 */
.L_x_27366:
        /* <DEDUP_REMOVED lines=35> */
.L_x_27369:
[----:B------:R-:W-:Y:S05]  /*109b0*/  BSYNC B0 ;  /* 0x0000000000007941 */ /* 0x000fea0003800000 */
.L_x_27368:
        /* <DEDUP_REMOVED lines=34> */
.L_x_27371:
[----:B------:R-:W-:Y:S05]  /*10be0*/  BSYNC B0 ;  /* 0x0000000000007941 */ /* 0x000fea0003800000 */
.L_x_27370:
[----:B------:R-:W-:Y:S02]  /*10bf0*/  IADD3 R187, R187, c[0x0][0x160], RZ ;  /* 0x00005800bbbb7a10 */ /* 0x000fe40007ffe0ff */
[----:B------:R-:W-:Y:S02]  /*10c00*/  LOP3.LUT P1, RZ, R204, 0xff, RZ, 0xc0, !PT ;  /* 0x000000ffccff7812 */ /* 0x000fe4000782c0ff */
[----:B------:R-:W-:Y:S02]  /*10c10*/  ISETP.GE.AND P0, PT, R187, c[0x0][0x164], PT ;  /* 0x00005900bb007a0c */ /* 0x000fe40003f06270 */
[----:B------:R-:W-:-:S11]  /*10c20*/  SEL R204, RZ, 0x1, P1 ;  /* 0x00000001ffcc7807 */ /* 0x000fd60000800000 */
[----:B01---5:R-:W-:Y:S01]  /*10c30*/  @P0 CALL.REL.NOINC `(.L_x_27372) ;  /* 0x0000001000000944 */ /* 0x023fe20003c00000 */
[----:B------:R-:W-:Y:S05]  /*10c40*/  BRA `(.L_x_27373) ;  /* 0xffff028000007947 */ /* 0x000fea000383ffff */
.L_x_27372:
[----:B------:R-:W-:Y:S05]  /*10c50*/  EXIT ;  /* 0x000000000000794d */ /* 0x000fea0003800000 */
.L_x_27360:
[----:B------:R-:W-:Y:S01]  /*10c60*/  HFMA2.MMA R175, -RZ, RZ, 0, 1.847743988037109375e-06 ;  /* 0x0000001fffaf7435 */ /* 0x000fe200000001ff */
[----:B------:R-:W-:Y:S01]  /*10c70*/  IMAD.MOV.U32 R214, RZ, RZ, 0x1 ;  /* 0x00000001ffd67424 */ /* 0x000fe200078e00ff */
[----:B------:R-:W-:Y:S01]  /*10c80*/  MOV R210, 0x10cb0 ;  /* 0x00010cb000d27802 */ /* 0x000fe20000000f00 */
[----:B------:R-:W-:-:S03]  /*10c90*/  IMAD.MOV.U32 R212, RZ, RZ, -0x1 ;  /* 0xffffffffffd47424 */ /* 0x000fc600078e00ff */
[----:B-1---5:R-:W-:Y:S05]  /*10ca0*/  CALL.REL.NOINC `($__internal_124_$__cuda_sm70_shflsync_bfly_p) ;  /* 0x000008c000007944 */ /* 0x022fea0003c00000 */
[----:B-1----:R-:W-:Y:S01]  /*10cb0*/  IMAD.MOV.U32 R172, RZ, RZ, R214 ;  /* 0x000000ffffac7224 */ /* 0x002fe200078e00d6 */
[----:B0-----:R-:W-:Y:S05]  /*10cc0*/  BRA `(.L_x_27374) ;  /* 0xffffe98000007947 */ /* 0x001fea000383ffff */
.L_x_27361:
[----:B------:R-:W-:Y:S01]  /*10cd0*/  MOV R214, 0x2 ;  /* 0x0000000200d67802 */ /* 0x000fe20000000f00 */
[----:B------:R-:W-:Y:S01]  /*10ce0*/  IMAD.MOV.U32 R175, RZ, RZ, 0x1f ;  /* 0x0000001fffaf7424 */ /* 0x000fe200078e00ff */
[----:B------:R-:W-:Y:S01]  /*10cf0*/  MOV R210, 0x10d20 ;  /* 0x00010d2000d27802 */ /* 0x000fe20000000f00 */
[----:B------:R-:W-:Y:S02]  /*10d00*/  IMAD.MOV.U32 R212, RZ, RZ, -0x1 ;  /* 0xffffffffffd47424 */ /* 0x000fe400078e00ff */
[----:B-1---5:R-:W-:Y:S05]  /*10d10*/  CALL.REL.NOINC `($__internal_124_$__cuda_sm70_shflsync_bfly_p) ;  /* 0x0000085000007944 */ /* 0x022fea0003c00000 */
[----:B01----:R-:W-:Y:S01]  /*10d20*/  FADD.FTZ R173, R173, R214 ;  /* 0x000000d6adad7221 */ /* 0x003fe20000010000 */
[----:B------:R-:W-:Y:S01]  /*10d30*/  HFMA2.MMA R214, -RZ, RZ, 0, 2.384185791015625e-07 ;  /* 0x00000004ffd67435 */ /* 0x000fe200000001ff */
[----:B------:R-:W-:Y:S01]  /*10d40*/  IMAD.MOV.U32 R175, RZ, RZ, 0x1f ;  /* 0x0000001fffaf7424 */ /* 0x000fe200078e00ff */
[----:B------:R-:W-:Y:S01]  /*10d50*/  MOV R210, 0x10d80 ;  /* 0x00010d8000d27802 */ /* 0x000fe20000000f00 */
[----:B------:R-:W-:-:S03]  /*10d60*/  IMAD.MOV.U32 R212, RZ, RZ, -0x1 ;  /* 0xffffffffffd47424 */ /* 0x000fc600078e00ff */
[----:B------:R-:W-:Y:S05]  /*10d70*/  CALL.REL.NOINC `($__internal_124_$__cuda_sm70_shflsync_bfly_p) ;  /* 0x000007f000007944 */ /* 0x000fea0003c00000 */
[----:B01----:R-:W-:Y:S01]  /*10d80*/  FADD.FTZ R173, R173, R214 ;  /* 0x000000d6adad7221 */ /* 0x003fe20000010000 */
[----:B------:R-:W-:Y:S01]  /*10d90*/  MOV R214, 0x8 ;  /* 0x0000000800d67802 */ /* 0x000fe20000000f00 */
[----:B------:R-:W-:Y:S01]  /*10da0*/  IMAD.MOV.U32 R175, RZ, RZ, 0x1f ;  /* 0x0000001fffaf7424 */ /* 0x000fe200078e00ff */
[----:B------:R-:W-:Y:S01]  /*10db0*/  MOV R210, 0x10de0 ;  /* 0x00010de000d27802 */ /* 0x000fe20000000f00 */
[----:B------:R-:W-:-:S02]  /*10dc0*/  IMAD.MOV.U32 R212, RZ, RZ, -0x1 ;  /* 0xffffffffffd47424 */ /* 0x000fc400078e00ff */
[----:B------:R-:W-:Y:S05]  /*10dd0*/  CALL.REL.NOINC `($__internal_124_$__cuda_sm70_shflsync_bfly_p) ;  /* 0x0000079000007944 */ /* 0x000fea0003c00000 */
[----:B01----:R-:W-:Y:S01]  /*10de0*/  FADD.FTZ R173, R173, R214 ;  /* 0x000000d6adad7221 */ /* 0x003fe20000010000 */
[----:B------:R-:W-:Y:S01]  /*10df0*/  HFMA2.MMA R214, -RZ, RZ, 0, 9.5367431640625e-07 ;  /* 0x00000010ffd67435 */ /* 0x000fe200000001ff */
[----:B------:R-:W-:Y:S01]  /*10e00*/  IMAD.MOV.U32 R175, RZ, RZ, 0x1f ;  /* 0x0000001fffaf7424 */ /* 0x000fe200078e00ff */
[----:B------:R-:W-:Y:S01]  /*10e10*/  MOV R210, 0x10e40 ;  /* 0x00010e4000d27802 */ /* 0x000fe20000000f00 */
[----:B------:R-:W-:-:S03]  /*10e20*/  IMAD.MOV.U32 R212, RZ, RZ, -0x1 ;  /* 0xffffffffffd47424 */ /* 0x000fc600078e00ff */
[----:B------:R-:W-:Y:S05]  /*10e30*/  CALL.REL.NOINC `($__internal_124_$__cuda_sm70_shflsync_bfly_p) ;  /* 0x0000073000007944 */ /* 0x000fea0003c00000 */
[----:B-1----:R-:W-:Y:S01]  /*10e40*/  FADD.FTZ R172, R173, R214 ;  /* 0x000000d6adac7221 */ /* 0x002fe20000010000 */
[----:B------:R-:W-:-:S02]  /*10e50*/  LOP3.LUT P4, RZ, R207, 0x8, RZ, 0xc0, !PT ;  /* 0x00000008cfff7812 */ /* 0x000fc4000788c0ff */
[----:B------:R-:W-:Y:S01]  /*10e60*/  MOV R214, 0x1 ;  /* 0x0000000100d67802 */ /* 0x000fe20000000f00 */
        /* <DEDUP_REMOVED lines=84> */
[----:B------:R-:W-:Y:S02]  /*113b0*/  IMAD.MOV.U32 R212, RZ, RZ, -0x1 ;  /* 0xffffffffffd47424 */ /* 0x000fe400078e00ff */
[----:B------:R-:W-:Y:S05]  /*113c0*/  CALL.REL.NOINC `($__internal_124_$__cuda_sm70_shflsync_bfly_p) ;  /* 0x000001a000007944 */ /* 0x000fea0003c00000 */
[----:B01----:R-:W-:Y:S01]  /*113d0*/  FADD.FTZ R173, R173, R214 ;  /* 0x000000d6adad7221 */ /* 0x003fe20000010000 */
[----:B------:R-:W-:Y:S01]  /*113e0*/  HFMA2.MMA R214, -RZ, RZ, 0, 1.1920928955078125e-07 ;  /* 0x00000002ffd67435 */ /* 0x000fe200000001ff */
        /* <DEDUP_REMOVED lines=11> */
[----:B------:R-:W-:Y:S01]  /*114a0*/  HFMA2.MMA R214, -RZ, RZ, 0, 4.76837158203125e-07 ;  /* 0x00000008ffd67435 */ /* 0x000fe200000001ff */
[----:B------:R-:W-:Y:S01]  /*114b0*/  IMAD.MOV.U32 R175, RZ, RZ, 0x1f ;  /* 0x0000001fffaf7424 */ /* 0x000fe200078e00ff */
[----:B------:R-:W-:Y:S01]  /*114c0*/  MOV R210, 0x114f0 ;  /* 0x000114f000d27802 */ /* 0x000fe20000000f00 */
[----:B------:R-:W-:-:S03]  /*114d0*/  IMAD.MOV.U32 R212, RZ, RZ, -0x1 ;  /* 0xffffffffffd47424 */ /* 0x000fc600078e00ff */
[----:B------:R-:W-:Y:S05]  /*114e0*/  CALL.REL.NOINC `($__internal_124_$__cuda_sm70_shflsync_bfly_p) ;  /* 0x0000008000007944 */ /* 0x000fea0003c00000 */
[----:B-1----:R-:W-:Y:S01]  /*114f0*/  FADD.FTZ R213, R173, R214 ;  /* 0x000000d6add57221 */ /* 0x002fe20000010000 */
[----:B------:R-:W-:Y:S01]  /*11500*/  MOV R214, 0x10 ;  /* 0x0000001000d67802 */ /* 0x000fe20000000f00 */
[----:B0-----:R-:W-:Y:S01]  /*11510*/  IMAD.MOV.U32 R175, RZ, RZ, 0x1f ;  /* 0x0000001fffaf7424 */ /* 0x001fe200078e00ff */
[----:B------:R-:W-:Y:S01]  /*11520*/  MOV R210, 0x11560 ;  /* 0x0001156000d27802 */ /* 0x000fe20000000f00 */
[----:B------:R-:W-:Y:S01]  /*11530*/  IMAD.MOV.U32 R212, RZ, RZ, -0x1 ;  /* 0xffffffffffd47424 */ /* 0x000fe200078e00ff */
[----:B------:R-:W-:-:S02]  /*11540*/  MOV R173, R213 ;  /* 0x000000d500ad7202 */ /* 0x000fc40000000f00 */
[----:B------:R-:W-:Y:S05]  /*11550*/  CALL.REL.NOINC `($__internal_124_$__cuda_sm70_shflsync_bfly_p) ;  /* 0x0000001000007944 */ /* 0x000fea0003c00000 */
[----:B01----:R-:W-:Y:S05]  /*11560*/  BRA `(.L_x_27375) ;  /* 0xffffe74000007947 */ /* 0x003fea000383ffff */
        .weak           $__internal_124_$__cuda_sm70_shflsync_bfly_p
        .type           $__internal_124_$__cuda_sm70_shflsync_bfly_p,@function
        .size           $__internal_124_$__cuda_sm70_shflsync_bfly_p,(.L_x_36164 - $__internal_124_$__cuda_sm70_shflsync_bfly_p)
$__internal_124_$__cuda_sm70_shflsync_bfly_p:
[----:B------:R-:W-:Y:S01]  /*11570*/  IMAD.MOV.U32 R211, RZ, RZ, 0x0 ;  /* 0x00000000ffd37424 */ /* 0x000fe200078e00ff */
[----:B------:R-:W-:Y:S04]  /*11580*/  WARPSYNC R212 ;  /* 0x000000d400007348 */ /* 0x000fe80003800000 */
[----:B------:R0:W1:Y:S01]  /*11590*/  SHFL.BFLY PT, R214, R173, R214, R175 ;  /* 0x0c0000d6add67389 */ /* 0x00006200000e00af */
[----:B------:R-:W-:Y:S05]  /*115a0*/  RET.REL.NODEC R210 `(_ZN10layer_norm13ln_fwd_kernelINS_13Kernel_traitsIf6__halffS2_fjLj5120ELj1ELj1ELj4ELj16ENS_18Kernel_traits_baseILj5120EfS2_fS2_fjLj128EEEEELb1ELb1ELb0ELb0EEEvNS_9FwdParamsE) ;  /* 0xfffeea50d2007950 */ /* 0x000fea0003c3ffff */
.L_x_27376:
        /* <DEDUP_REMOVED lines=13> */
.L_x_36164:


//--------------------- .text._ZN10layer_norm13ln_fwd_kernelINS_13Kernel_traitsIf6__halffS2_fjLj5120ELj1ELj1ELj4ELj16ENS_18Kernel_traits_baseILj5120EfS2_fS2_fjLj128EEEEELb1ELb1ELb0ELb1EEEvNS_9FwdParamsE --------------------------
	.section	.text._ZN10layer_norm13ln_fwd_kernelINS_13Kernel_traitsIf6__halffS2_fjLj5120ELj1ELj1ELj4ELj16ENS_18Kernel_traits_baseILj5120EfS2_fS2_fjLj128EEEEELb1ELb1ELb0ELb1EEEvNS_9FwdParamsE,"ax",@progbits
	.sectioninfo	@"SHI_REGISTERS=229"
	.align	128
        .global         _ZN10layer_norm13ln_fwd_kernelINS_13Kernel_traitsIf6__halffS2_fjLj5120ELj1ELj1ELj4ELj16ENS_18Kernel_traits_baseILj5120EfS2_fS2_fjLj128EEEEELb1ELb1ELb0ELb1EEEvNS_9FwdParamsE
        .type           _ZN10layer_norm13ln_fwd_kernelINS_13Kernel_traitsIf6__halffS2_fjLj5120ELj1ELj1ELj4ELj16ENS_18Kernel_traits_baseILj5120EfS2_fS2_fjLj128EEEEELb1ELb1ELb0ELb1EEEvNS_9FwdParamsE,@function
        .size           _ZN10layer_norm13ln_fwd_kernelINS_13Kernel_traitsIf6__halffS2_fjLj5120ELj1ELj1ELj4ELj16ENS_18Kernel_traits_baseILj5120EfS2_fS2_fjLj128EEEEELb1ELb1ELb0ELb1EEEvNS_9FwdParamsE,(.L_x_36165 - _ZN10layer_norm13ln_fwd_kernelINS_13Kernel_traitsIf6__halffS2_fjLj5120ELj1ELj1ELj4ELj16ENS_18Kernel_traits_baseILj5120EfS2_fS2_fjLj128EEEEELb1ELb1ELb0ELb1EEEvNS_9FwdParamsE)
        .other          _ZN10layer_norm13ln_fwd_kernelINS_13Kernel_traitsIf6__halffS2_fjLj5120ELj1ELj1ELj4ELj16ENS_18Kernel_traits_baseILj5120EfS2_fS2_fjLj128EEEEELb1ELb1ELb0ELb1EEEvNS_9FwdParamsE,@"STO_CUDA_ENTRY STV_DEFAULT"
_ZN10layer_norm13ln_fwd_kernelINS_13Kernel_traitsIf6__halffS2_fjLj5120ELj1ELj1ELj4ELj16ENS_18Kernel_traits_baseILj5120EfS2_fS2_fjLj128EEEEELb1ELb1ELb0ELb1EEEvNS_9FwdParamsE:
.text._ZN10layer_norm13ln_fwd_kernelINS_13Kernel_traitsIf6__halffS2_fjLj5120ELj1ELj1ELj4ELj16ENS_18Kernel_traits_baseILj5120EfS2_fS2_fjLj128EEEEELb1ELb1ELb0ELb1EEEvNS_9FwdParamsE:
        /* <DEDUP_REMOVED lines=148> */
.L_x_27660:
        /* <DEDUP_REMOVED lines=17> */
[C---:B------:R-:W-:Y:S02]  /*0a50*/  IMAD.WIDE.U32 R136, R200.reuse, R164, c[0x0][0x170] ;  /* 0x00005c00c8887625 */ /* 0x040fe400078e00a4 */
[----:B------:R-:W2:Y:S02]  /*0a60*/  @P0 LDG.E.U16 R132, [R132.64] ;  /* 0x0000000484840981 */ /* 0x000ea4000c1e1500 */
[----:B------:R-:W-:Y:S02]  /*0a70*/  @P2 IMAD.WIDE.U32 R134, R200, R139, c[0x0][0x180] ;  /* 0x00006000c8862625 */ /* 0x000fe400078e008b */
        /* <DEDUP_REMOVED lines=14> */
.L_x_27378:
[----:B0-----:R-:W-:Y:S02]  /*0b60*/  IMAD.MOV.U32 R144, RZ, RZ, R196 ;  /* 0x000000ffff907224 */ /* 0x001fe400078e00c4 */
.L_x_27379:
[----:B------:R-:W-:Y:S05]  /*0b70*/  BSYNC B0 ;  /* 0x0000000000007941 */ /* 0x000fea0003800000 */
.L_x_27377:
        /* <DEDUP_REMOVED lines=16> */
.L_x_27383:
[----:B------:R-:W-:Y:S05]  /*0c80*/  BSYNC B1 ;  /* 0x0000000000017941 */ /* 0x000fea0003800000 */
.L_x_27382:
        /* <DEDUP_REMOVED lines=44> */
.L_x_27381:
[----:B------:R-:W-:Y:S05]  /*0f50*/  BSYNC B0 ;  /* 0x0000000000007941 */ /* 0x000fea0003800000 */
.L_x_27380:
[----:B------:R-:W0:Y:S01]  /*0f60*/  I2F.U32 R132, R144 ;  /* 0x0000009000847306 */ /* 0x000e220000201000 */
[----:B------:R-:W-:Y:S01]  /*0f70*/  IMAD.MOV.U32 R205, RZ, RZ, 0x2f800000 ;  /* 0x2f800000ffcd7424 */ /* 0x000fe200078e00ff */
[----:B-----5:R-:W-:Y:S01]  /*0f80*/  HADD2.F32 R133, -RZ, R136.H0_H0 ;  /* 0x20000088ff857230 */ /* 0x020fe20000004100 */
[----:B------:R-:W-:Y:S01]  /*0f90*/  ISETP.NE.U32.AND P0, PT, RZ, c[0x0][0x180], PT ;  /* 0x00006000ff007a0c */ /* 0x000fe20003f05070 */
[----:B------:R-:W-:Y:S01]  /*0fa0*/  BSSY B0, `(.L_x_27384) ;  /* 0x0000019000007945 */ /* 0x000fe20003800000 */
[----:B------:R-:W-:Y:S02]  /*0fb0*/  LOP3.LUT R209, R209, 0xfffffffd, RZ, 0xc0, !PT ;  /* 0xfffffffdd1d17812 */ /* 0x000fe400078ec0ff */
        /* <DEDUP_REMOVED lines=22> */
.L_x_27385:
[----:B------:R-:W-:Y:S02]  /*1120*/  MOV R146, R196 ;  /* 0x000000c400927202 */ /* 0x000fe40000000f00 */
.L_x_27386:
[----:B------:R-:W-:Y:S05]  /*1130*/  BSYNC B0 ;  /* 0x0000000000007941 */ /* 0x000fea0003800000 */
.L_x_27384:
        /* <DEDUP_REMOVED lines=16> */
.L_x_27390:
[----:B------:R-:W-:Y:S05]  /*1240*/  BSYNC B1 ;  /* 0x0000000000017941 */ /* 0x000fea0003800000 */
.L_x_27389:
        /* <DEDUP_REMOVED lines=44> */
.L_x_27388:
[----:B------:R-:W-:Y:S05]  /*1510*/  BSYNC B0 ;  /* 0x0000000000007941 */ /* 0x000fea0003800000 */
.L_x_27387:
        /* <DEDUP_REMOVED lines=21> */
.L_x_27392:
[----:B------:R-:W-:Y:S02]  /*1670*/  IMAD.MOV.U32 R136, RZ, RZ, R196 ;  /* 0x000000ffff887224 */ /* 0x000fe400078e00c4 */
.L_x_27393:
[----:B------:R-:W-:Y:S05]  /*1680*/  BSYNC B0 ;  /* 0x0000000000007941 */ /* 0x000fea0003800000 */
.L_x_27391:
        /* <DEDUP_REMOVED lines=16> */
.L_x_27397:
[----:B------:R-:W-:Y:S05]  /*1790*/  BSYNC B1 ;  /* 0x0000000000017941 */ /* 0x000fea0003800000 */
.L_x_27396:
        /* <DEDUP_REMOVED lines=44> */
.L_x_27395:
[----:B------:R-:W-:Y:S05]  /*1a60*/  BSYNC B0 ;  /* 0x0000000000007941 */ /* 0x000fea0003800000 */
.L_x_27394:
        /* <DEDUP_REMOVED lines=21> */
.L_x_27399:
[----:B------:R-:W-:Y:S02]  /*1bc0*/  IMAD.MOV.U32 R136, RZ, RZ, R196 ;  /* 0x000000ffff887224 */ /* 0x000fe400078e00c4 */
.L_x_27400:
[----:B------:R-:W-:Y:S05]  /*1bd0*/  BSYNC B0 ;  /* 0x0000000000007941 */ /* 0x000fea0003800000 */
.L_x_27398:
        /* <DEDUP_REMOVED lines=16> */
.L_x_27404:
[----:B------:R-:W-:Y:S05]  /*1ce0*/  BSYNC B1 ;  /* 0x0000000000017941 */ /* 0x000fea0003800000 */
.L_x_27403:
        /* <DEDUP_REMOVED lines=44> */
.L_x_27402:
[----:B------:R-:W-:Y:S05]  /*1fb0*/  BSYNC B0 ;  /* 0x0000000000007941 */ /* 0x000fea0003800000 */
.L_x_27401:
        /* <DEDUP_REMOVED lines=21> */
.L_x_27406:
[----:B------:R-:W-:Y:S02]  /*2110*/  MOV R146, R196 ;  /* 0x000000c400927202 */ /* 0x000fe40000000f00 */
.L_x_27407:
[----:B------:R-:W-:Y:S05]  /*2120*/  BSYNC B0 ;  /* 0x0000000000007941 */ /* 0x000fea0003800000 */
.L_x_27405:
        /* <DEDUP_REMOVED lines=16> */
.L_x_27411:
[----:B------:R-:W-:Y:S05]  /*2230*/  BSYNC B1 ;  /* 0x0000000000017941 */ /* 0x000fea0003800000 */
.L_x_27410:
        /* <DEDUP_REMOVED lines=44> */
.L_x_27409:
[----:B------:R-:W-:Y:S05]  /*2500*/  BSYNC B0 ;  /* 0x0000000000007941 */ /* 0x000fea0003800000 */
.L_x_27408:
        /* <DEDUP_REMOVED lines=21> */
.L_x_27413:
[----:B------:R-:W-:Y:S02]  /*2660*/  IMAD.MOV.U32 R148, RZ, RZ, R196 ;  /* 0x000000ffff947224 */ /* 0x000fe400078e00c4 */
.L_x_27414:
[----:B------:R-:W-:Y:S05]  /*2670*/  BSYNC B0 ;  /* 0x0000000000007941 */ /* 0x000fea0003800000 */
.L_x_27412:
        /* <DEDUP_REMOVED lines=16> */
.L_x_27418:
[----:B------:R-:W-:Y:S05]  /*2780*/  BSYNC B1 ;  /* 0x0000000000017941 */ /* 0x000fea0003800000 */
.L_x_27417:
        /* <DEDUP_REMOVED lines=44> */
.L_x_27416:
[----:B------:R-:W-:Y:S05]  /*2a50*/  BSYNC B0 ;  /* 0x0000000000007941 */ /* 0x000fea0003800000 */
.L_x_27415:
        /* <DEDUP_REMOVED lines=21> */
.L_x_27420:
[----:B------:R-:W-:Y:S02]  /*2bb0*/  IMAD.MOV.U32 R148, RZ, RZ, R196 ;  /* 0x000000ffff947224 */ /* 0x000fe400078e00c4 */
.L_x_27421:
[----:B------:R-:W-:Y:S05]  /*2bc0*/  BSYNC B0 ;  /* 0x0000000000007941 */ /* 0x000fea0003800000 */
.L_x_27419:
        /* <DEDUP_REMOVED lines=16> */
.L_x_27425:
[----:B------:R-:W-:Y:S05]  /*2cd0*/  BSYNC B1 ;  /* 0x0000000000017941 */ /* 0x000fea0003800000 */
.L_x_27424:
        /* <DEDUP_REMOVED lines=44> */
.L_x_27423:
[----:B------:R-:W-:Y:S05]  /*2fa0*/  BSYNC B0 ;  /* 0x0000000000007941 */ /* 0x000fea0003800000 */
.L_x_27422:
[----:B------:R-:W0:Y:S01]  /*2fb0*/  I2F.U32 R138, R148 ;  /* 0x00000094008a7306 */ /* 0x000e220000201000 */
[----:B------:R-:W-:Y:S01]  /*2fc0*/  HADD2.F32 R143, -RZ, R139.H0_H0 ;  /* 0x2000008bff8f7230 */ /* 0x000fe20000004100 */
[----:B------:R-:W-:Y:S01]  /*2fd0*/  LOP3.LUT P6, RZ, R209, 0x4, RZ, 0xc0, !PT ;  /* 0x00000004d1ff7812 */ /* 0x000fe200078cc0ff */
        /* <DEDUP_REMOVED lines=19> */
.L_x_27427:
[----:B------:R-:W-:Y:S02]  /*3110*/  MOV R148, R196 ;  /* 0x000000c400947202 */ /* 0x000fe40000000f00 */
.L_x_27428:
[----:B------:R-:W-:Y:S05]  /*3120*/  BSYNC B0 ;  /* 0x0000000000007941 */ /* 0x000fea0003800000 */
.L_x_27426:
        /* <DEDUP_REMOVED lines=18> */
.L_x_27432:
[----:B------:R-:W-:Y:S05]  /*3250*/  BSYNC B1 ;  /* 0x0000000000017941 */ /* 0x000fea0003800000 */
.L_x_27431:
        /* <DEDUP_REMOVED lines=44> */
.L_x_27430:
[----:B------:R-:W-:Y:S05]  /*3520*/  BSYNC B0 ;  /* 0x0000000000007941 */ /* 0x000fea0003800000 */
.L_x_27429:
[----:B------:R-:W0:Y:S01]  /*3530*/  I2F.U32 R140, R148 ;  /* 0x00000094008c7306 */ /* 0x000e220000201000 */
[----:B------:R-:W-:Y:S01]  /*3540*/  HADD2.F32 R139, -RZ, R139.H1_H1 ;  /* 0x3000008bff8b7230 */ /* 0x000fe20000004100 */
[----:B------:R-:W-:Y:S01]  /*3550*/  SEL R141, RZ, 0x1, P2 ;  /* 0x00000001ff8d7807 */ /* 0x000fe20001000000 */
[----:B------:R-:W-:Y:S01]  /*3560*/  IMAD.MOV.U32 R202, RZ, RZ, 0x20 ;  /* 0x00000020ffca7424 */ /* 0x000fe200078e00ff */
[----:B------:R-:W-:Y:S01]  /*3570*/  SEL R142, RZ, 0x1, P1 ;  /* 0x00000001ff8e7807 */ /* 0x000fe20000800000 */
[----:B------:R-:W-:Y:S01]  /*3580*/  IMAD.MOV.U32 R203, RZ, RZ, 0x8 ;  /* 0x00000008ffcb7424 */ /* 0x000fe200078e00ff */
[----:B------:R-:W-:Y:S01]  /*3590*/  SEL R144, RZ, 0x1, P0 ;  /* 0x00000001ff907807 */ /* 0x000fe20000000000 */
[----:B------:R-:W-:Y:S01]  /*35a0*/  FMUL.FTZ R139, R139, R204 ;  /* 0x000000cc8b8b7220 */ /* 0x000fe20000410000 */
        /* <DEDUP_REMOVED lines=45> */
.L_x_27434:
[----:B0-----:R-:W-:Y:S02]  /*3880*/  MOV R155, R196 ;  /* 0x000000c4009b7202 */ /* 0x001fe40000000f00 */
.L_x_27435:
[----:B------:R-:W-:Y:S05]  /*3890*/  BSYNC B0 ;  /* 0x0000000000007941 */ /* 0x000fea0003800000 */
.L_x_27433:
        /* <DEDUP_REMOVED lines=16> */
.L_x_27439:
[----:B------:R-:W-:Y:S05]  /*39a0*/  BSYNC B1 ;  /* 0x0000000000017941 */ /* 0x000fea0003800000 */
.L_x_27438:
        /* <DEDUP_REMOVED lines=44> */
.L_x_27437:
[----:B------:R-:W-:Y:S05]  /*3c70*/  BSYNC B0 ;  /* 0x0000000000007941 */ /* 0x000fea0003800000 */
.L_x_27436:
[----:B------:R-:W0:Y:S01]  /*3c80*/  I2F.U32 R140, R155 ;  /* 0x0000009b008c7306 */ /* 0x000e220000201000 */
[----:B-----5:R-:W-:Y:S01]  /*3c90*/  HADD2.F32 R141, -RZ, R144.H0_H0 ;  /* 0x20000090ff8d7230 */ /* 0x020fe20000004100 */
        /* <DEDUP_REMOVED lines=21> */
.L_x_27441:
[----:B------:R-:W-:Y:S02]  /*3df0*/  IMAD.MOV.U32 R156, RZ, RZ, R196 ;  /* 0x000000ffff9c7224 */ /* 0x000fe400078e00c4 */
.L_x_27442:
[----:B------:R-:W-:Y:S05]  /*3e00*/  BSYNC B0 ;  /* 0x0000000000007941 */ /* 0x000fea0003800000 */
.L_x_27440:
        /* <DEDUP_REMOVED lines=16> */
.L_x_27446:
[----:B------:R-:W-:Y:S05]  /*3f10*/  BSYNC B1 ;  /* 0x0000000000017941 */ /* 0x000fea0003800000 */
.L_x_27445:
        /* <DEDUP_REMOVED lines=44> */
.L_x_27444:
[----:B------:R-:W-:Y:S05]  /*41e0*/  BSYNC B0 ;  /* 0x0000000000007941 */ /* 0x000fea0003800000 */
.L_x_27443:
        /* <DEDUP_REMOVED lines=21> */
.L_x_27448:
[----:B------:R-:W-:Y:S02]  /*4340*/  IMAD.MOV.U32 R144, RZ, RZ, R196 ;  /* 0x000000ffff907224 */ /* 0x000fe400078e00c4 */
.L_x_27449:
[----:B------:R-:W-:Y:S05]  /*4350*/  BSYNC B0 ;  /* 0x0000000000007941 */ /* 0x000fea0003800000 */
.L_x_27447:
        /* <DEDUP_REMOVED lines=16> */
.L_x_27453:
[----:B------:R-:W-:Y:S05]  /*4460*/  BSYNC B1 ;  /* 0x0000000000017941 */ /* 0x000fea0003800000 */
.L_x_27452:
        /* <DEDUP_REMOVED lines=44> */
.L_x_27451:
[----:B------:R-:W-:Y:S05]  /*4730*/  BSYNC B0 ;  /* 0x0000000000007941 */ /* 0x000fea0003800000 */
.L_x_27450:
        /* <DEDUP_REMOVED lines=21> */
.L_x_27455:
[----:B------:R-:W-:Y:S02]  /*4890*/  MOV R144, R196 ;  /* 0x000000c400907202 */ /* 0x000fe40000000f00 */
.L_x_27456:
[----:B------:R-:W-:Y:S05]  /*48a0*/  BSYNC B0 ;  /* 0x0000000000007941 */ /* 0x000fea0003800000 */
.L_x_27454:
        /* <DEDUP_REMOVED lines=16> */
.L_x_27460:
[----:B------:R-:W-:Y:S05]  /*49b0*/  BSYNC B1 ;  /* 0x0000000000017941 */ /* 0x000fea0003800000 */
.L_x_27459:
        /* <DEDUP_REMOVED lines=44> */
.L_x_27458:
[----:B------:R-:W-:Y:S05]  /*4c80*/  BSYNC B0 ;  /* 0x0000000000007941 */ /* 0x000fea0003800000 */
.L_x_27457:
        /* <DEDUP_REMOVED lines=21> */
.L_x_27462:
[----:B------:R-:W-:Y:S02]  /*4de0*/  IMAD.MOV.U32 R156, RZ, RZ, R196 ;  /* 0x000000ffff9c7224 */ /* 0x000fe400078e00c4 */
.L_x_27463:
[----:B------:R-:W-:Y:S05]  /*4df0*/  BSYNC B0 ;  /* 0x0000000000007941 */ /* 0x000fea0003800000 */
.L_x_27461:
        /* <DEDUP_REMOVED lines=16> */
.L_x_27467:
[----:B------:R-:W-:Y:S05]  /*4f00*/  BSYNC B1 ;  /* 0x0000000000017941 */ /* 0x000fea0003800000 */
.L_x_27466:
        /* <DEDUP_REMOVED lines=44> */
.L_x_27465:
[----:B------:R-:W-:Y:S05]  /*51d0*/  BSYNC B0 ;  /* 0x0000000000007941 */ /* 0x000fea0003800000 */
.L_x_27464:
        /* <DEDUP_REMOVED lines=21> */
.L_x_27469:
[----:B------:R-:W-:Y:S02]  /*5330*/  IMAD.MOV.U32 R158, RZ, RZ, R196 ;  /* 0x000000ffff9e7224 */ /* 0x000fe400078e00c4 */
.L_x_27470:
[----:B------:R-:W-:Y:S05]  /*5340*/  BSYNC B0 ;  /* 0x0000000000007941 */ /* 0x000fea0003800000 */
.L_x_27468:
        /* <DEDUP_REMOVED lines=16> */
.L_x_27474:
[----:B------:R-:W-:Y:S05]  /*5450*/  BSYNC B1 ;  /* 0x0000000000017941 */ /* 0x000fea0003800000 */
.L_x_27473:
        /* <DEDUP_REMOVED lines=44> */
.L_x_27472:
[----:B------:R-:W-:Y:S05]  /*5720*/  BSYNC B0 ;  /* 0x0000000000007941 */ /* 0x000fea0003800000 */
.L_x_27471:
        /* <DEDUP_REMOVED lines=21> */
.L_x_27476:
[----:B------:R-:W-:Y:S02]  /*5880*/  MOV R158, R196 ;  /* 0x000000c4009e7202 */ /* 0x000fe40000000f00 */
.L_x_27477:
[----:B------:R-:W-:Y:S05]  /*5890*/  BSYNC B0 ;  /* 0x0000000000007941 */ /* 0x000fea0003800000 */
.L_x_27475:
        /* <DEDUP_REMOVED lines=16> */
.L_x_27481:
[----:B------:R-:W-:Y:S05]  /*59a0*/  BSYNC B1 ;  /* 0x0000000000017941 */ /* 0x000fea0003800000 */
.L_x_27480:
        /* <DEDUP_REMOVED lines=44> */
.L_x_27479:
[----:B------:R-:W-:Y:S05]  /*5c70*/  BSYNC B0 ;  /* 0x0000000000007941 */ /* 0x000fea0003800000 */
.L_x_27478:
[----:B------:R-:W0:Y:S01]  /*5c80*/  I2F.U32 R146, R158 ;  /* 0x0000009e00927306 */ /* 0x000e220000201000 */
[----:B------:R-:W-:Y:S01]  /*5c90*/  HADD2.F32 R151, -RZ, R147.H0_H0 ;  /* 0x20000093ff977230 */ /* 0x000fe20000004100 */
[----:B------:R-:W-:Y:S01]  /*5ca0*/  LOP3.LUT P6, RZ, R209, 0x4, RZ, 0xc0, !PT ;  /* 0x00000004d1ff7812 */ /* 0x000fe200078cc0ff */
        /* <DEDUP_REMOVED lines=19> */
.L_x_27483:
[----:B------:R-:W-:Y:S02]  /*5de0*/  IMAD.MOV.U32 R148, RZ, RZ, R196 ;  /* 0x000000ffff947224 */ /* 0x000fe400078e00c4 */
.L_x_27484:
[----:B------:R-:W-:Y:S05]  /*5df0*/  BSYNC B0 ;  /* 0x0000000000007941 */ /* 0x000fea0003800000 */
.L_x_27482:
        /* <DEDUP_REMOVED lines=18> */
.L_x_27488:
[----:B------:R-:W-:Y:S05]  /*5f20*/  BSYNC B1 ;  /* 0x0000000000017941 */ /* 0x000fea0003800000 */
.L_x_27487:
        /* <DEDUP_REMOVED lines=44> */
.L_x_27486:
[----:B------:R-:W-:Y:S05]  /*61f0*/  BSYNC B0 ;  /* 0x0000000000007941 */ /* 0x000fea0003800000 */
.L_x_27485:
[----:B------:R-:W0:Y:S01]  /*6200*/  I2F.U32 R148, R148 ;  /* 0x0000009400947306 */ /* 0x000e220000201000 */
[----:B------:R-:W-:Y:S01]  /*6210*/  HADD2.F32 R147, -RZ, R147.H1_H1 ;  /* 0x30000093ff937230 */ /* 0x000fe20000004100 */
[----:B------:R-:W-:Y:S02]  /*6220*/  SEL R154, RZ, 0x1, P2 ;  /* 0x00000001ff9a7807 */ /* 0x000fe40001000000 */
[----:B------:R-:W-:Y:S02]  /*6230*/  SEL R151, RZ, 0x1, P1 ;  /* 0x00000001ff977807 */ /* 0x000fe40000800000 */
        /* <DEDUP_REMOVED lines=16> */
[----:B------:R-:W-:Y:S02]  /*6340*/  FSEL R148, R147, RZ, !P0 ;  /* 0x000000ff93947208 */ /* 0x000fe40004000000 */
[----:B------:R-:W-:Y:S01]  /*6350*/  LOP3.LUT R157, R157, R159, R158, 0xfe, !PT ;  /* 0x0000009f9d9d7212 */ /* 0x000fe200078efe9e */
[----:B------:R-:W-:Y:S01]  /*6360*/  IMAD.WIDE.U32 R158, R149, R202, c[0x0][0x188] ;  /* 0x00006200959e7625 */ /* 0x000fe200078e00ca */
[----:B------:R-:W-:Y:S02]  /*6370*/  SEL R154, RZ, 0x1, P3 ;  /* 0x00000001ff9a7807 */ /* 0x000fe40001800000 */
[----:B------:R-:W-:Y:S01]  /*6380*/  LOP3.LUT R160, R160, R161, RZ, 0xfc, !PT ;  /* 0x000000a1a0a07212 */ /* 0x000fe200078efcff */
[----:B------:R-:W-:Y:S01]  /*6390*/  FMUL.FTZ R147, R31, R148 ;  /* 0x000000941f937220 */ /* 0x000fe20000410000 */
[----:B------:R-:W-:Y:S01]  /*63a0*/  LOP3.LUT R155, R155, R157, R154, 0xfe, !PT ;  /* 0x0000009d9b9b7212 */ /* 0x000fe200078efe9a */
[----:B------:R-:W-:Y:S01]  /*63b0*/  IMAD.WIDE.U32 R148, R149, R203, c[0x0][0x190] ;  /* 0x0000640095947625 */ /* 0x000fe200078e00cb */
[----:B------:R-:W-:Y:S01]  /*63c0*/  IADD3 R157, R200, 0x100, RZ ;  /* 0x00000100c89d7810 */ /* 0x000fe20007ffe0ff */
[----:B------:R0:W-:Y:S01]  /*63d0*/  STG.E.128 [R158.64], R140 ;  /* 0x0000008c9e007986 */ /* 0x0001e2000c101d04 */
[----:B------:R-:W-:Y:S01]  /*63e0*/  LOP3.LUT R161, R153, R155, R151, 0xfe, !PT ;  /* 0x0000009b99a17212 */ /* 0x000fe200078efe97 */
[----:B------:R-:W-:-:S02]  /*63f0*/  @P6 FADD.FTZ R147, R131, R147 ;  /* 0x0000009383936221 */ /* 0x000fc40000010000 */
        /* <DEDUP_REMOVED lines=19> */
.L_x_27490:
[----:B0-----:R-:W-:Y:S02]  /*6530*/  IMAD.MOV.U32 R163, RZ, RZ, R196 ;  /* 0x000000ffffa37224 */ /* 0x001fe400078e00c4 */
.L_x_27491:
[----:B------:R-:W-:Y:S05]  /*6540*/  BSYNC B0 ;  /* 0x0000000000007941 */ /* 0x000fea0003800000 */
.L_x_27489:
        /* <DEDUP_REMOVED lines=16> */
.L_x_27495:
[----:B------:R-:W-:Y:S05]  /*6650*/  BSYNC B1 ;  /* 0x0000000000017941 */ /* 0x000fea0003800000 */
.L_x_27494:
        /* <DEDUP_REMOVED lines=44> */
.L_x_27493:
[----:B------:R-:W-:Y:S05]  /*6920*/  BSYNC B0 ;  /* 0x0000000000007941 */ /* 0x000fea0003800000 */
.L_x_27492:
        /* <DEDUP_REMOVED lines=23> */
.L_x_27497:
[----:B------:R-:W-:Y:S02]  /*6aa0*/  MOV R156, R196 ;  /* 0x000000c4009c7202 */ /* 0x000fe40000000f00 */
.L_x_27498:
[----:B------:R-:W-:Y:S05]  /*6ab0*/  BSYNC B0 ;  /* 0x0000000000007941 */ /* 0x000fea0003800000 */
.L_x_27496:
        /* <DEDUP_REMOVED lines=16> */
.L_x_27502:
[----:B------:R-:W-:Y:S05]  /*6bc0*/  BSYNC B1 ;  /* 0x0000000000017941 */ /* 0x000fea0003800000 */
.L_x_27501:
        /* <DEDUP_REMOVED lines=44> */
.L_x_27500:
[----:B------:R-:W-:Y:S05]  /*6e90*/  BSYNC B0 ;  /* 0x0000000000007941 */ /* 0x000fea0003800000 */
.L_x_27499:
        /* <DEDUP_REMOVED lines=21> */
.L_x_27504:
[----:B------:R-:W-:Y:S02]  /*6ff0*/  IMAD.MOV.U32 R152, RZ, RZ, R196 ;  /* 0x000000ffff987224 */ /* 0x000fe400078e00c4 */
.L_x_27505:
[----:B------:R-:W-:Y:S05]  /*7000*/  BSYNC B0 ;  /* 0x0000000000007941 */ /* 0x000fea0003800000 */
.L_x_27503:
        /* <DEDUP_REMOVED lines=16> */
.L_x_27509:
[----:B------:R-:W-:Y:S05]  /*7110*/  BSYNC B1 ;  /* 0x0000000000017941 */ /* 0x000fea0003800000 */
.L_x_27508:
        /* <DEDUP_REMOVED lines=44> */
.L_x_27507:
[----:B------:R-:W-:Y:S05]  /*73e0*/  BSYNC B0 ;  /* 0x0000000000007941 */ /* 0x000fea0003800000 */
.L_x_27506:
        /* <DEDUP_REMOVED lines=21> */
.L_x_27511:
[----:B------:R-:W-:Y:S02]  /*7540*/  IMAD.MOV.U32 R152, RZ, RZ, R196 ;  /* 0x000000ffff987224 */ /* 0x000fe400078e00c4 */
.L_x_27512:
[----:B------:R-:W-:Y:S05]  /*7550*/  BSYNC B0 ;  /* 0x0000000000007941 */ /* 0x000fea0003800000 */
.L_x_27510:
        /* <DEDUP_REMOVED lines=16> */
.L_x_27516:
[----:B------:R-:W-:Y:S05]  /*7660*/  BSYNC B1 ;  /* 0x0000000000017941 */ /* 0x000fea0003800000 */
.L_x_27515:
        /* <DEDUP_REMOVED lines=44> */
.L_x_27514:
[----:B------:R-:W-:Y:S05]  /*7930*/  BSYNC B0 ;  /* 0x0000000000007941 */ /* 0x000fea0003800000 */
.L_x_27513:
        /* <DEDUP_REMOVED lines=21> */
.L_x_27518:
[----:B------:R-:W-:Y:S02]  /*7a90*/  MOV R165, R196 ;  /* 0x000000c400a57202 */ /* 0x000fe40000000f00 */
.L_x_27519:
[----:B------:R-:W-:Y:S05]  /*7aa0*/  BSYNC B0 ;  /* 0x0000000000007941 */ /* 0x000fea0003800000 */
.L_x_27517:
        /* <DEDUP_REMOVED lines=16> */
.L_x_27523:
[----:B------:R-:W-:Y:S05]  /*7bb0*/  BSYNC B1 ;  /* 0x0000000000017941 */ /* 0x000fea0003800000 */
.L_x_27522:
        /* <DEDUP_REMOVED lines=44> */
.L_x_27521:
[----:B------:R-:W-:Y:S05]  /*7e80*/  BSYNC B0 ;  /* 0x0000000000007941 */ /* 0x000fea0003800000 */
.L_x_27520:
        /* <DEDUP_REMOVED lines=21> */
.L_x_27525:
[----:B------:R-:W-:Y:S02]  /*7fe0*/  IMAD.MOV.U32 R165, RZ, RZ, R196 ;  /* 0x000000ffffa57224 */ /* 0x000fe400078e00c4 */
.L_x_27526:
[----:B------:R-:W-:Y:S05]  /*7ff0*/  BSYNC B0 ;  /* 0x0000000000007941 */ /* 0x000fea0003800000 */
.L_x_27524:
        /* <DEDUP_REMOVED lines=16> */
.L_x_27530:
[----:B------:R-:W-:Y:S05]  /*8100*/  BSYNC B1 ;  /* 0x0000000000017941 */ /* 0x000fea0003800000 */
.L_x_27529:
        /* <DEDUP_REMOVED lines=44> */
.L_x_27528:
[----:B------:R-:W-:Y:S05]  /*83d0*/  BSYNC B0 ;  /* 0x0000000000007941 */ /* 0x000fea0003800000 */
.L_x_27527:
        /* <DEDUP_REMOVED lines=21> */
.L_x_27532:
[----:B------:R-:W-:Y:S02]  /*8530*/  MOV R165, R196 ;  /* 0x000000c400a57202 */ /* 0x000fe40000000f00 */
.L_x_27533:
[----:B------:R-:W-:Y:S05]  /*8540*/  BSYNC B0 ;  /* 0x0000000000007941 */ /* 0x000fea0003800000 */
.L_x_27531:
        /* <DEDUP_REMOVED lines=16> */
.L_x_27537:
[----:B------:R-:W-:Y:S05]  /*8650*/  BSYNC B1 ;  /* 0x0000000000017941 */ /* 0x000fea0003800000 */
.L_x_27536:
        /* <DEDUP_REMOVED lines=44> */
.L_x_27535:
[----:B------:R-:W-:Y:S05]  /*8920*/  BSYNC B0 ;  /* 0x0000000000007941 */ /* 0x000fea0003800000 */
.L_x_27534:
        /* <DEDUP_REMOVED lines=22> */
.L_x_27539:
[----:B------:R-:W-:Y:S02]  /*8a90*/  MOV R156, R196 ;  /* 0x000000c4009c7202 */ /* 0x000fe40000000f00 */
.L_x_27540:
[----:B------:R-:W-:Y:S05]  /*8aa0*/  BSYNC B0 ;  /* 0x0000000000007941 */ /* 0x000fea0003800000 */
.L_x_27538:
        /* <DEDUP_REMOVED lines=18> */
.L_x_27544:
[----:B------:R-:W-:Y:S05]  /*8bd0*/  BSYNC B1 ;  /* 0x0000000000017941 */ /* 0x000fea0003800000 */
.L_x_27543:
        /* <DEDUP_REMOVED lines=44> */
.L_x_27542:
[----:B------:R-:W-:Y:S05]  /*8ea0*/  BSYNC B0 ;  /* 0x0000000000007941 */ /* 0x000fea0003800000 */
.L_x_27541:
        /* <DEDUP_REMOVED lines=51> */
.L_x_27546:
[----:B0-----:R-:W-:Y:S02]  /*91e0*/  MOV R157, R196 ;  /* 0x000000c4009d7202 */ /* 0x001fe40000000f00 */
.L_x_27547:
[----:B------:R-:W-:Y:S05]  /*91f0*/  BSYNC B0 ;  /* 0x0000000000007941 */ /* 0x000fea0003800000 */
.L_x_27545:
        /* <DEDUP_REMOVED lines=16> */
.L_x_27551:
[----:B------:R-:W-:Y:S05]  /*9300*/  BSYNC B1 ;  /* 0x0000000000017941 */ /* 0x000fea0003800000 */
.L_x_27550:
        /* <DEDUP_REMOVED lines=40> */
[----:B------:R-:W-:Y:S02]  /*9590*/  LOP3.LUT R193, R167, R170, R190, 0x96, !PT ;  /* 0x000000aaa7c17212 */ /* 0x000fe400078e96be */
[----:B------:R-:W-:Y:S01]  /*95a0*/  MOV R196, R166 ;  /* 0x000000a600c47202 */ /* 0x000fe20000000f00 */
[----:B------:R-:W-:Y:S01]  /*95b0*/  IMAD.MOV.U32 R192, RZ, RZ, R158 ;  /* 0x000000ffffc07224 */ /* 0x000fe200078e009e */
[----:B------:R-:W-:Y:S02]  /*95c0*/  LOP3.LUT R191, R159, R168, R189, 0x96, !PT ;  /* 0x000000a89fbf7212 */ /* 0x000fe400078e96bd */
.L_x_27549:
[----:B------:R-:W-:Y:S05]  /*95d0*/  BSYNC B0 ;  /* 0x0000000000007941 */ /* 0x000fea0003800000 */
.L_x_27548:
        /* <DEDUP_REMOVED lines=23> */
.L_x_27553:
[----:B------:R-:W-:Y:S02]  /*9750*/  MOV R158, R196 ;  /* 0x000000c4009e7202 */ /* 0x000fe40000000f00 */
.L_x_27554:
[----:B------:R-:W-:Y:S05]  /*9760*/  BSYNC B0 ;  /* 0x0000000000007941 */ /* 0x000fea0003800000 */
.L_x_27552:
        /* <DEDUP_REMOVED lines=16> */
.L_x_27558:
[----:B------:R-:W-:Y:S05]  /*9870*/  BSYNC B1 ;  /* 0x0000000000017941 */ /* 0x000fea0003800000 */
.L_x_27557:
        /* <DEDUP_REMOVED lines=44> */
.L_x_27556:
[----:B------:R-:W-:Y:S05]  /*9b40*/  BSYNC B0 ;  /* 0x0000000000007941 */ /* 0x000fea0003800000 */
.L_x_27555:
        /* <DEDUP_REMOVED lines=21> */
.L_x_27560:
[----:B------:R-:W-:Y:S02]  /*9ca0*/  MOV R159, R196 ;  /* 0x000000c4009f7202 */ /* 0x000fe40000000f00 */
.L_x_27561:
[----:B------:R-:W-:Y:S05]  /*9cb0*/  BSYNC B0 ;  /* 0x0000000000007941 */ /* 0x000fea0003800000 */
.L_x_27559:
        /* <DEDUP_REMOVED lines=16> */
.L_x_27565:
[----:B------:R-:W-:Y:S05]  /*9dc0*/  BSYNC B1 ;  /* 0x0000000000017941 */ /* 0x000fea0003800000 */
.L_x_27564:
        /* <DEDUP_REMOVED lines=44> */
.L_x_27563:
[----:B------:R-:W-:Y:S05]  /*a090*/  BSYNC B0 ;  /* 0x0000000000007941 */ /* 0x000fea0003800000 */
.L_x_27562:
        /* <DEDUP_REMOVED lines=21> */
.L_x_27567:
[----:B------:R-:W-:Y:S02]  /*a1f0*/  MOV R160, R196 ;  /* 0x000000c400a07202 */ /* 0x000fe40000000f00 */
.L_x_27568:
[----:B------:R-:W-:Y:S05]  /*a200*/  BSYNC B0 ;  /* 0x0000000000007941 */ /* 0x000fea0003800000 */
.L_x_27566:
        /* <DEDUP_REMOVED lines=16> */
.L_x_27572:
[----:B------:R-:W-:Y:S05]  /*a310*/  BSYNC B1 ;  /* 0x0000000000017941 */ /* 0x000fea0003800000 */
.L_x_27571:
        /* <DEDUP_REMOVED lines=43> */
[----:B------:R-:W-:-:S06]  /*a5d0*/  HFMA2.MMA R166, -RZ, RZ, 0, 0 ;  /* 0x00000000ffa67435 */ /* 0x000fcc00000001ff */
.L_x_27570:
[----:B------:R-:W-:Y:S05]  /*a5e0*/  BSYNC B0 ;  /* 0x0000000000007941 */ /* 0x000fea0003800000 */
.L_x_27569:
        /* <DEDUP_REMOVED lines=21> */
.L_x_27574:
[----:B------:R-:W-:Y:S02]  /*a740*/  MOV R161, R196 ;  /* 0x000000c400a17202 */ /* 0x000fe40000000f00 */
.L_x_27575:
[----:B------:R-:W-:Y:S05]  /*a750*/  BSYNC B0 ;  /* 0x0000000000007941 */ /* 0x000fea0003800000 */
.L_x_27573:
        /* <DEDUP_REMOVED lines=16> */
.L_x_27579:
[----:B------:R-:W-:Y:S05]  /*a860*/  BSYNC B1 ;  /* 0x0000000000017941 */ /* 0x000fea0003800000 */
.L_x_27578:
        /* <DEDUP_REMOVED lines=44> */
.L_x_27577:
[----:B------:R-:W-:Y:S05]  /*ab30*/  BSYNC B0 ;  /* 0x0000000000007941 */ /* 0x000fea0003800000 */
.L_x_27576:
        /* <DEDUP_REMOVED lines=21> */
.L_x_27581:
[----:B------:R-:W-:Y:S02]  /*ac90*/  MOV R166, R196 ;  /* 0x000000c400a67202 */ /* 0x000fe40000000f00 */
.L_x_27582:
[----:B------:R-:W-:Y:S05]  /*aca0*/  BSYNC B0 ;  /* 0x0000000000007941 */ /* 0x000fea0003800000 */
.L_x_27580:
        /* <DEDUP_REMOVED lines=16> */
.L_x_27586:
[----:B------:R-:W-:Y:S05]  /*adb0*/  BSYNC B1 ;  /* 0x0000000000017941 */ /* 0x000fea0003800000 */
.L_x_27585:
        /* <DEDUP_REMOVED lines=44> */
.L_x_27584:
[----:B------:R-:W-:Y:S05]  /*b080*/  BSYNC B0 ;  /* 0x0000000000007941 */ /* 0x000fea0003800000 */
.L_x_27583:
        /* <DEDUP_REMOVED lines=21> */
.L_x_27588:
[----:B------:R-:W-:Y:S02]  /*b1e0*/  MOV R166, R196 ;  /* 0x000000c400a67202 */ /* 0x000fe40000000f00 */
.L_x_27589:
[----:B------:R-:W-:Y:S05]  /*b1f0*/  BSYNC B0 ;  /* 0x0000000000007941 */ /* 0x000fea0003800000 */
.L_x_27587:
        /* <DEDUP_REMOVED lines=16> */
.L_x_27593:
[----:B------:R-:W-:Y:S05]  /*b300*/  BSYNC B1 ;  /* 0x0000000000017941 */ /* 0x000fea0003800000 */
.L_x_27592:
        /* <DEDUP_REMOVED lines=44> */
.L_x_27591:
[----:B------:R-:W-:Y:S05]  /*b5d0*/  BSYNC B0 ;  /* 0x0000000000007941 */ /* 0x000fea0003800000 */
.L_x_27590:
        /* <DEDUP_REMOVED lines=22> */
.L_x_27595:
[----:B------:R-:W-:Y:S02]  /*b740*/  MOV R201, R196 ;  /* 0x000000c400c97202 */ /* 0x000fe40000000f00 */
.L_x_27596:
[----:B------:R-:W-:Y:S05]  /*b750*/  BSYNC B0 ;  /* 0x0000000000007941 */ /* 0x000fea0003800000 */
.L_x_27594:
        /* <DEDUP_REMOVED lines=18> */
.L_x_27600:
[----:B------:R-:W-:Y:S05]  /*b880*/  BSYNC B1 ;  /* 0x0000000000017941 */ /* 0x000fea0003800000 */
.L_x_27599:
        /* <DEDUP_REMOVED lines=44> */
.L_x_27598:
[----:B------:R-:W-:Y:S05]  /*bb50*/  BSYNC B0 ;  /* 0x0000000000007941 */ /* 0x000fea0003800000 */
.L_x_27597:
[----:B------:R0:W1:Y:S01]  /*bb60*/  I2F.U32 R166, R201 ;  /* 0x000000c900a67306 */ /* 0x0000620000201000 */
[----:B------:R-:W-:Y:S01]  /*bb70*/  HADD2.F32 R163, -RZ, R163.H1_H1 ;  /* 0x300000a3ffa37230 */ /* 0x000fe20000004100 */
[----:B------:R-:W-:Y:S02]  /*bb80*/  SEL R167, RZ, 0x1, P2 ;  /* 0x00000001ffa77807 */ /* 0x000fe40001000000 */
[----:B------:R-:W-:Y:S02]  /*bb90*/  SEL R168, RZ, 0x1, P1 ;  /* 0x00000001ffa87807 */ /* 0x000fe40000800000 */
[----:B------:R-:W-:Y:S01]  /*bba0*/  SEL R170, RZ, 0x1, P0 ;  /* 0x00000001ffaa7807 */ /* 0x000fe20000000000 */
[----:B------:R-:W-:Y:S01]  /*bbb0*/  FMUL.FTZ R163, R163, R204 ;  /* 0x000000cca3a37220 */ /* 0x000fe20000410000 */
[----:B------:R-:W-:Y:S01]  /*bbc0*/  SEL R210, RZ, 0x10000, P5 ;  /* 0x00010000ffd27807 */ /* 0x000fe20002800000 */
[----:B------:R-:W-:Y:S01]  /*bbd0*/  IMAD.WIDE.U32 R168, R168, 0x10000, RZ ;  /* 0x00010000a8a87825 */ /* 0x000fe200078e00ff */
[----:B------:R-:W-:-:S02]  /*bbe0*/  LOP3.LUT P2, RZ, R209, 0x2, RZ, 0xc0, !PT ;  /* 0x00000002d1ff7812 */ /* 0x000fc4000784c0ff */
        /* <DEDUP_REMOVED lines=42> */
.L_x_27602:
[----:B0-----:R-:W-:Y:S02]  /*be90*/  MOV R206, R196 ;  /* 0x000000c400ce7202 */ /* 0x001fe40000000f00 */
.L_x_27603:
[----:B------:R-:W-:Y:S05]  /*bea0*/  BSYNC B0 ;  /* 0x0000000000007941 */ /* 0x000fea0003800000 */
.L_x_27601:
        /* <DEDUP_REMOVED lines=16> */
.L_x_27607:
[----:B------:R-:W-:Y:S05]  /*bfb0*/  BSYNC B1 ;  /* 0x0000000000017941 */ /* 0x000fea0003800000 */
.L_x_27606:
        /* <DEDUP_REMOVED lines=40> */
[----:B------:R-:W-:Y:S02]  /*c240*/  MOV R196, R192 ;  /* 0x000000c000c47202 */ /* 0x000fe40000000f00 */
[----:B------:R-:W-:Y:S01]  /*c250*/  LOP3.LUT R193, R193, R166, R190, 0x96, !PT ;  /* 0x000000a6c1c17212 */ /* 0x000fe200078e96be */
[----:B------:R-:W-:Y:S01]  /*c260*/  IMAD.MOV.U32 R192, RZ, RZ, R210 ;  /* 0x000000ffffc07224 */ /* 0x000fe200078e00d2 */
[----:B------:R-:W-:Y:S02]  /*c270*/  LOP3.LUT R191, R211, R164, R189, 0x96, !PT ;  /* 0x000000a4d3bf7212 */ /* 0x000fe400078e96bd */
.L_x_27605:
[----:B------:R-:W-:Y:S05]  /*c280*/  BSYNC B0 ;  /* 0x0000000000007941 */ /* 0x000fea0003800000 */
.L_x_27604:
        /* <DEDUP_REMOVED lines=23> */
.L_x_27609:
[----:B------:R-:W-:Y:S02]  /*c400*/  MOV R206, R196 ;  /* 0x000000c400ce7202 */ /* 0x000fe40000000f00 */
.L_x_27610:
[----:B------:R-:W-:Y:S05]  /*c410*/  BSYNC B0 ;  /* 0x0000000000007941 */ /* 0x000fea0003800000 */
.L_x_27608:
        /* <DEDUP_REMOVED lines=16> */
.L_x_27614:
[----:B------:R-:W-:Y:S05]  /*c520*/  BSYNC B1 ;  /* 0x0000000000017941 */ /* 0x000fea0003800000 */
.L_x_27613:
        /* <DEDUP_REMOVED lines=44> */
.L_x_27612:
[----:B------:R-:W-:Y:S05]  /*c7f0*/  BSYNC B0 ;  /* 0x0000000000007941 */ /* 0x000fea0003800000 */
.L_x_27611:
        /* <DEDUP_REMOVED lines=21> */
.L_x_27616:
[----:B------:R-:W-:Y:S02]  /*c950*/  MOV R168, R196 ;  /* 0x000000c400a87202 */ /* 0x000fe40000000f00 */
.L_x_27617:
[----:B------:R-:W-:Y:S05]  /*c960*/  BSYNC B0 ;  /* 0x0000000000007941 */ /* 0x000fea0003800000 */
.L_x_27615:
        /* <DEDUP_REMOVED lines=16> */
.L_x_27621:
[----:B------:R-:W-:Y:S05]  /*ca70*/  BSYNC B1 ;  /* 0x0000000000017941 */ /* 0x000fea0003800000 */
.L_x_27620:
        /* <DEDUP_REMOVED lines=44> */
.L_x_27619:
[----:B------:R-:W-:Y:S05]  /*cd40*/  BSYNC B0 ;  /* 0x0000000000007941 */ /* 0x000fea0003800000 */
.L_x_27618:
        /* <DEDUP_REMOVED lines=21> */
.L_x_27623:
[----:B------:R-:W-:Y:S02]  /*cea0*/  MOV R168, R196 ;  /* 0x000000c400a87202 */ /* 0x000fe40000000f00 */
.L_x_27624:
[----:B------:R-:W-:Y:S05]  /*ceb0*/  BSYNC B0 ;  /* 0x0000000000007941 */ /* 0x000fea0003800000 */
.L_x_27622:
        /* <DEDUP_REMOVED lines=16> */
.L_x_27628:
[----:B------:R-:W-:Y:S05]  /*cfc0*/  BSYNC B1 ;  /* 0x0000000000017941 */ /* 0x000fea0003800000 */
.L_x_27627:
        /* <DEDUP_REMOVED lines=44> */
.L_x_27626:
[----:B------:R-:W-:Y:S05]  /*d290*/  BSYNC B0 ;  /* 0x0000000000007941 */ /* 0x000fea0003800000 */
.L_x_27625:
        /* <DEDUP_REMOVED lines=21> */
.L_x_27630:
[----:B------:R-:W-:Y:S02]  /*d3f0*/  MOV R206, R196 ;  /* 0x000000c400ce7202 */ /* 0x000fe40000000f00 */
.L_x_27631:
[----:B------:R-:W-:Y:S05]  /*d400*/  BSYNC B0 ;  /* 0x0000000000007941 */ /* 0x000fea0003800000 */
.L_x_27629:
        /* <DEDUP_REMOVED lines=16> */
.L_x_27635:
[----:B------:R-:W-:Y:S05]  /*d510*/  BSYNC B1 ;  /* 0x0000000000017941 */ /* 0x000fea0003800000 */
.L_x_27634:
        /* <DEDUP_REMOVED lines=44> */
.L_x_27633:
[----:B------:R-:W-:Y:S05]  /*d7e0*/  BSYNC B0 ;  /* 0x0000000000007941 */ /* 0x000fea0003800000 */
.L_x_27632:
        /* <DEDUP_REMOVED lines=21> */
.L_x_27637:
[----:B------:R-:W-:Y:S02]  /*d940*/  MOV R208, R196 ;  /* 0x000000c400d07202 */ /* 0x000fe40000000f00 */
.L_x_27638:
[----:B------:R-:W-:Y:S05]  /*d950*/  BSYNC B0 ;  /* 0x0000000000007941 */ /* 0x000fea0003800000 */
.L_x_27636:
        /* <DEDUP_REMOVED lines=16> */
.L_x_27642:
[----:B------:R-:W-:Y:S05]  /*da60*/  BSYNC B1 ;  /* 0x0000000000017941 */ /* 0x000fea0003800000 */
.L_x_27641:
        /* <DEDUP_REMOVED lines=44> */
.L_x_27640:
[----:B------:R-:W-:Y:S05]  /*dd30*/  BSYNC B0 ;  /* 0x0000000000007941 */ /* 0x000fea0003800000 */
.L_x_27639:
        /* <DEDUP_REMOVED lines=21> */
.L_x_27644:
[----:B------:R-:W-:Y:S02]  /*de90*/  MOV R210, R196 ;  /* 0x000000c400d27202 */ /* 0x000fe40000000f00 */
.L_x_27645:
[----:B------:R-:W-:Y:S05]  /*dea0*/  BSYNC B0 ;  /* 0x0000000000007941 */ /* 0x000fea0003800000 */
.L_x_27643:
        /* <DEDUP_REMOVED lines=16> */
.L_x_27649:
[----:B------:R-:W-:Y:S05]  /*dfb0*/  BSYNC B1 ;  /* 0x0000000000017941 */ /* 0x000fea0003800000 */
.L_x_27648:
        /* <DEDUP_REMOVED lines=44> */
.L_x_27647:
[----:B------:R-:W-:Y:S05]  /*e280*/  BSYNC B0 ;  /* 0x0000000000007941 */ /* 0x000fea0003800000 */
.L_x_27646:
        /* <DEDUP_REMOVED lines=22> */
.L_x_27651:
[----:B------:R-:W-:Y:S02]  /*e3f0*/  MOV R210, R196 ;  /* 0x000000c400d27202 */ /* 0x000fe40000000f00 */
.L_x_27652:
[----:B------:R-:W-:Y:S05]  /*e400*/  BSYNC B0 ;  /* 0x0000000000007941 */ /* 0x000fea0003800000 */
.L_x_27650:
        /* <DEDUP_REMOVED lines=18> */
.L_x_27656:
[----:B------:R-:W-:Y:S05]  /*e530*/  BSYNC B1 ;  /* 0x0000000000017941 */ /* 0x000fea0003800000 */
.L_x_27655:
        /* <DEDUP_REMOVED lines=44> */
.L_x_27654:
[----:B------:R-:W-:Y:S05]  /*e800*/  BSYNC B0 ;  /* 0x0000000000007941 */ /* 0x000fea0003800000 */
.L_x_27653:
[----:B------:R-:W-:Y:S01]  /*e810*/  FADD.FTZ R206, RZ, R132 ;  /* 0x00000084ffce7221 */ /* 0x000fe20000010000 */
[----:B------:R-:W-:Y:S01]  /*e820*/  HADD2.F32 R171, -RZ, R171.H1_H1 ;  /* 0x300000abffab7230 */ /* 0x000fe20000004100 */
[----:B------:R-:W-:Y:S02]  /*e830*/  SEL R211, RZ, 0x1, P2 ;  /* 0x00000001ffd37807 */ /* 0x000fe40001000000 */
        /* <DEDUP_REMOVED lines=77> */
.L_x_27661:
        /* <DEDUP_REMOVED lines=100> */
.L_x_27662:
        /* <DEDUP_REMOVED lines=97> */
[----:B------:R-:W-:Y:S01]  /*f960*/  F2FP.PACK_AB R134, R133, R134 ;  /* 0x000000868586723e */ /* 0x000fe200000000ff */
[C---:B------:R-:W-:Y:S01]  /*f970*/  FMUL.FTZ R218, R139.reuse, R218 ;  /* 0x000000da8bda7220 */ /* 0x040fe20000410000 */
[----:B------:R-:W-:Y:S01]  /*f980*/  F2FP.PACK_AB R133, R220, R159 ;  /* 0x0000009fdc85723e */ /* 0x000fe200000000ff */
        /* <DEDUP_REMOVED lines=16> */
[----:B------:R-:W-:Y:S01]  /*fa90*/  F2FP.PACK_AB R132, R132, R137 ;  /* 0x000000898484723e */ /* 0x000fe200000000ff */
[----:B------:R-:W-:Y:S01]  /*faa0*/  FFMA.FTZ R135, R78, R163, R118 ;  /* 0x000000a34e877223 */ /* 0x000fe20000010076 */
[----:B------:R-:W-:Y:S01]  /*fab0*/  LEA.HI.X R137, R200, c[0x0][0x20c], RZ, 0x4, P0 ;  /* 0x00008300c8897a11 */ /* 0x000fe200000f24ff */
[----:B------:R-:W-:Y:S02]  /*fac0*/  FFMA.FTZ R226, R79, R226, R119 ;  /* 0x000000e24fe27223 */ /* 0x000fe40000010077 */
[----:B------:R-:W-:-:S02]  /*fad0*/  FMUL.FTZ R144, R139, R145 ;  /* 0x000000918b907220 */ /* 0x000fc40000410000 */
[----:B------:R-:W-:Y:S01]  /*fae0*/  FMUL.FTZ R161, R139, R150 ;  /* 0x000000968ba17220 */ /* 0x000fe20000410000 */
[----:B------:R-:W-:Y:S01]  /*faf0*/  F2FP.PACK_AB R135, R226, R135 ;  /* 0x00000087e287723e */ /* 0x000fe200000000ff */
        /* <DEDUP_REMOVED lines=30> */
[----:B0-----:R-:W-:Y:S01]  /*fce0*/  F2FP.PACK_AB R135, R146, R145 ;  /* 0x000000919287723e */ /* 0x001fe200000000ff */
        /* <DEDUP_REMOVED lines=41> */
[----:B------:R-:W-:Y:S01]  /*ff80*/  LEA R154, P0, R201, c[0x0][0x208], 0x4 ;  /* 0x00008200c99a7a11 */ /* 0x000fe200078020ff */
[----:B------:R-:W-:Y:S01]  /*ff90*/  FFMA.FTZ R143, R61, R152, R101 ;  /* 0x000000983d8f7223 */ /* 0x000fe20000010065 */
[----:B------:R-:W-:Y:S01]  /*ffa0*/  IADD3 R152, R200, 0x180, RZ ;  /* 0x00000180c8987810 */ /* 0x000fe20007ffe0ff */
        /* <DEDUP_REMOVED lines=31> */
.L_x_27659:
[----:B------:R-:W-:Y:S05]  /*101a0*/  EXIT ;  /* 0x000000000000794d */ /* 0x000fea0003800000 */
.L_x_27657:
[----:B-1----:R-:W-:Y:S01]  /*101b0*/  IMAD.MOV.U32 R211, RZ, RZ, 0x1 ;  /* 0x00000001ffd37424 */ /* 0x002fe200078e00ff */
[----:B------:R-:W-:Y:S01]  /*101c0*/  MOV R203, 0x1f ;  /* 0x0000001f00cb7802 */ /* 0x000fe20000000f00 */
[----:B------:R-:W-:Y:S01]  /*101d0*/  IMAD.MOV.U32 R210, RZ, RZ, -0x1 ;  /* 0xffffffffffd27424 */ /* 0x000fe200078e00ff */
[----:B------:R-:W-:-:S02]  /*101e0*/  MOV R204, 0x10200 ;  /* 0x0001020000cc7802 */ /* 0x000fc40000000f00 */
[----:B------:R-:W-:Y:S05]  /*101f0*/  CALL.REL.NOINC `($__internal_125_$__cuda_sm70_shflsync_bfly_p) ;  /* 0x0000089000007944 */ /* 0x000fea0003c00000 */
[----:B-1----:R-:W-:Y:S01]  /*10200*/  MOV R202, R211 ;  /* 0x000000d300ca7202 */ /* 0x002fe20000000f00 */
[----:B0-----:R-:W-:Y:S05]  /*10210*/  BRA `(.L_x_27661) ;  /* 0xffffeaf000007947 */ /* 0x001fea000383ffff */
.L_x_27658:
[----:B------:R-:W-:Y:S01]  /*10220*/  HFMA2.MMA R203, -RZ, RZ, 0, 1.847743988037109375e-06 ;  /* 0x0000001fffcb7435 */ /* 0x000fe200000001ff */
[----:B------:R-:W-:Y:S01]  /*10230*/  IMAD.MOV.U32 R211, RZ, RZ, 0x2 ;  /* 0x00000002ffd37424 */ /* 0x000fe200078e00ff */
[----:B------:R-:W-:Y:S01]  /*10240*/  MOV R204, 0x10270 ;  /* 0x0001027000cc7802 */ /* 0x000fe20000000f00 */
[----:B------:R-:W-:-:S03]  /*10250*/  IMAD.MOV.U32 R210, RZ, RZ, -0x1 ;  /* 0xffffffffffd27424 */ /* 0x000fc600078e00ff */
[----:B------:R-:W-:Y:S05]  /*10260*/  CALL.REL.NOINC `($__internal_125_$__cuda_sm70_shflsync_bfly_p) ;  /* 0x0000082000007944 */ /* 0x000fea0003c00000 */
[----:B01----:R-:W-:Y:S01]  /*10270*/  FADD.FTZ R212, R212, R211 ;  /* 0x000000d3d4d47221 */ /* 0x003fe20000010000 */
[----:B------:R-:W-:Y:S01]  /*10280*/  MOV R211, 0x4 ;  /* 0x0000000400d37802 */ /* 0x000fe20000000f00 */
[----:B------:R-:W-:Y:S01]  /*10290*/  IMAD.MOV.U32 R203, RZ, RZ, 0x1f ;  /* 0x0000001fffcb7424 */ /* 0x000fe200078e00ff */
[----:B------:R-:W-:-:S02]  /*102a0*/  MOV R210, 0xffffffff ;  /* 0xffffffff00d27802 */ /* 0x000fc40000000f00 */
[----:B------:R-:W-:Y:S02]  /*102b0*/  MOV R204, 0x102d0 ;  /* 0x000102d000cc7802 */ /* 0x000fe40000000f00 */
[----:B------:R-:W-:Y:S05]  /*102c0*/  CALL.REL.NOINC `($__internal_125_$__cuda_sm70_shflsync_bfly_p) ;  /* 0x000007c000007944 */ /* 0x000fea0003c00000 */
[----:B0-----:R-:W-:Y:S01]  /*102d0*/  HFMA2.MMA R203, -RZ, RZ, 0, 1.847743988037109375e-06 ;  /* 0x0000001fffcb7435 */ /* 0x001fe200000001ff */
[----:B-1----:R-:W-:Y:S01]  /*102e0*/  FADD.FTZ R212, R212, R211 ;  /* 0x000000d3d4d47221 */ /* 0x002fe20000010000 */
[----:B------:R-:W-:Y:S01]  /*102f0*/  MOV R204, 0x10330 ;  /* 0x0001033000cc7802 */ /* 0x000fe20000000f00 */
[----:B------:R-:W-:Y:S02]  /*10300*/  IMAD.MOV.U32 R211, RZ, RZ, 0x8 ;  /* 0x00000008ffd37424 */ /* 0x000fe400078e00ff */
[----:B------:R-:W-:Y:S02]  /*10310*/  IMAD.MOV.U32 R210, RZ, RZ, -0x1 ;  /* 0xffffffffffd27424 */ /* 0x000fe400078e00ff */
[----:B------:R-:W-:Y:S05]  /*10320*/  CALL.REL.NOINC `($__internal_125_$__cuda_sm70_shflsync_bfly_p) ;  /* 0x0000076000007944 */ /* 0x000fea0003c00000 */
[----:B01----:R-:W-:Y:S01]  /*10330*/  FADD.FTZ R212, R212, R211 ;  /* 0x000000d3d4d47221 */ /* 0x003fe20000010000 */
[----:B------:R-:W-:Y:S01]  /*10340*/  MOV R211, 0x10 ;  /* 0x0000001000d37802 */ /* 0x000fe20000000f00 */
[----:B------:R-:W-:Y:S01]  /*10350*/  IMAD.MOV.U32 R203, RZ, RZ, 0x1f ;  /* 0x0000001fffcb7424 */ /* 0x000fe200078e00ff */
[----:B------:R-:W-:Y:S02]  /*10360*/  MOV R210, 0xffffffff ;  /* 0xffffffff00d27802 */ /* 0x000fe40000000f00 */
[----:B------:R-:W-:-:S02]  /*10370*/  MOV R204, 0x10390 ;  /* 0x0001039000cc7802 */ /* 0x000fc40000000f00 */
[----:B------:R-:W-:Y:S05]  /*10380*/  CALL.REL.NOINC `($__internal_125_$__cuda_sm70_shflsync_bfly_p) ;  /* 0x0000070000007944 */ /* 0x000fea0003c00000 */
        /* <DEDUP_REMOVED lines=86> */
[----:B------:R-:W-:Y:S05]  /*108f0*/  CALL.REL.NOINC `($__internal_125_$__cuda_sm70_shflsync_bfly_p) ;  /* 0x0000019000007944 */ /* 0x000fea0003c00000 */
[----:B01----:R-:W-:Y:S01]  /*10900*/  FADD.FTZ R212, R212, R211 ;  /* 0x000000d3d4d47221 */ /* 0x003fe20000010000 */
[----:B------:R-:W-:Y:S01]  /*10910*/  MOV R211, 0x2 ;  /* 0x0000000200d37802 */ /* 0x000fe20000000f00 */
[----:B------:R-:W-:Y:S01]  /*10920*/  IMAD.MOV.U32 R203, RZ, RZ, 0x1f ;  /* 0x0000001fffcb7424 */ /* 0x000fe200078e00ff */
[----:B------:R-:W-:Y:S02]  /*10930*/  MOV R210, 0xffffffff ;  /* 0xffffffff00d27802 */ /* 0x000fe40000000f00 */
[----:B------:R-:W-:-:S02]  /*10940*/  MOV R204, 0x10960 ;  /* 0x0001096000cc7802 */ /* 0x000fc40000000f00 */
[----:B------:R-:W-:Y:S05]  /*10950*/  CALL.REL.NOINC `($__internal_125_$__cuda_sm70_shflsync_bfly_p) ;  /* 0x0000013000007944 */ /* 0x000fea0003c00000 */
[----:B0-----:R-:W-:Y:S01]  /*10960*/  HFMA2.MMA R203, -RZ, RZ, 0, 1.847743988037109375e-06 ;  /* 0x0000001fffcb7435 */ /* 0x001fe200000001ff */
[----:B-1----:R-:W-:Y:S01]  /*10970*/  FADD.FTZ R212, R212, R211 ;  /* 0x000000d3d4d47221 */ /* 0x002fe20000010000 */
[----:B------:R-:W-:Y:S01]  /*10980*/  MOV R204, 0x109c0 ;  /* 0x000109c000cc7802 */ /* 0x000fe20000000f00 */
[----:B------:R-:W-:-:S02]  /*10990*/  IMAD.MOV.U32 R211, RZ, RZ, 0x4 ;  /* 0x00000004ffd37424 */ /* 0x000fc400078e00ff */
[----:B------:R-:W-:Y:S02]  /*109a0*/  IMAD.MOV.U32 R210, RZ, RZ, -0x1 ;  /* 0xffffffffffd27424 */ /* 0x000fe400078e00ff */
[----:B------:R-:W-:Y:S05]  /*109b0*/  CALL.REL.NOINC `($__internal_125_$__cuda_sm70_shflsync_bfly_p) ;  /* 0x000000d000007944 */ /* 0x000fea0003c00000 */
[----:B01----:R-:W-:Y:S01]  /*109c0*/  FADD.FTZ R212, R212, R211 ;  /* 0x000000d3d4d47221 */ /* 0x003fe20000010000 */
[----:B------:R-:W-:Y:S01]  /*109d0*/  MOV R211, 0x8 ;  /* 0x0000000800d37802 */ /* 0x000fe20000000f00 */
[----:B------:R-:W-:Y:S01]  /*109e0*/  IMAD.MOV.U32 R203, RZ, RZ, 0x1f ;  /* 0x0000001fffcb7424 */ /* 0x000fe200078e00ff */
[----:B------:R-:W-:Y:S02]  /*109f0*/  MOV R210, 0xffffffff ;  /* 0xffffffff00d27802 */ /* 0x000fe40000000f00 */
[----:B------:R-:W-:Y:S02]  /*10a00*/  MOV R204, 0x10a20 ;  /* 0x00010a2000cc7802 */ /* 0x000fe40000000f00 */
[----:B------:R-:W-:Y:S05]  /*10a10*/  CALL.REL.NOINC `($__internal_125_$__cuda_sm70_shflsync_bfly_p) ;  /* 0x0000007000007944 */ /* 0x000fea0003c00000 */
[----:B0-----:R-:W-:Y:S01]  /*10a20*/  HFMA2.MMA R203, -RZ, RZ, 0, 1.847743988037109375e-06 ;  /* 0x0000001fffcb7435 */ /* 0x001fe200000001ff */
[----:B-1----:R-:W-:Y:S01]  /*10a30*/  FADD.FTZ R212, R212, R211 ;  /* 0x000000d3d4d47221 */ /* 0x002fe20000010000 */
[----:B------:R-:W-:Y:S01]  /*10a40*/  MOV R204, 0x10a80 ;  /* 0x00010a8000cc7802 */ /* 0x000fe20000000f00 */
[----:B------:R-:W-:Y:S02]  /*10a50*/  IMAD.MOV.U32 R211, RZ, RZ, 0x10 ;  /* 0x00000010ffd37424 */ /* 0x000fe400078e00ff */
[----:B------:R-:W-:-:S02]  /*10a60*/  IMAD.MOV.U32 R210, RZ, RZ, -0x1 ;  /* 0xffffffffffd27424 */ /* 0x000fc400078e00ff */
[----:B------:R-:W-:Y:S05]  /*10a70*/  CALL.REL.NOINC `($__internal_125_$__cuda_sm70_shflsync_bfly_p) ;  /* 0x0000001000007944 */ /* 0x000fea0003c00000 */
[----:B01----:R-:W-:Y:S05]  /*10a80*/  BRA `(.L_x_27662) ;  /* 0xffffe8c000007947 */ /* 0x003fea000383ffff */
        .weak           $__internal_125_$__cuda_sm70_shflsync_bfly_p
        .type           $__internal_125_$__cuda_sm70_shflsync_bfly_p,@function
        .size           $__internal_125_$__cuda_sm70_shflsync_bfly_p,(.L_x_36165 - $__internal_125_$__cuda_sm70_shflsync_bfly_p)
$__internal_125_$__cuda_sm70_shflsync_bfly_p:
[----:B------:R-:W-:Y:S01]  /*10a90*/  MOV R205, 0x0 ;  /* 0x0000000000cd7802 */ /* 0x000fe20000000f00 */
[----:B------:R-:W-:Y:S04]  /*10aa0*/  WARPSYNC R210 ;  /* 0x000000d200007348 */ /* 0x000fe80003800000 */
[----:B------:R0:W1:Y:S01]  /*10ab0*/  SHFL.BFLY PT, R211, R212, R211, R203 ;  /* 0x0c0000d3d4d37389 */ /* 0x00006200000e00cb */
[----:B------:R-:W-:Y:S05]  /*10ac0*/  RET.REL.NODEC R204 `(_ZN10layer_norm13ln_fwd_kernelINS_13Kernel_traitsIf6__halffS2_fjLj5120ELj1ELj1ELj4ELj16ENS_18Kernel_traits_baseILj5120EfS2_fS2_fjLj128EEEEELb1ELb1ELb0ELb1EEEvNS_9FwdParamsE) ;  /* 0xfffef530cc007950 */ /* 0x000fea0003c3ffff */
.L_x_27663:
        /* <DEDUP_REMOVED lines=11> */
.L_x_36165:


//--------------------- .text._ZN10layer_norm13ln_fwd_kernelINS_13Kernel_traitsIf6__halffS2_fjLj5120ELj1ELj1ELj4ELj16ENS_18Kernel_traits_baseILj5120EfS2_fS2_fjLj128EEEEELb1ELb1ELb1ELb0EEEvNS_9FwdParamsE --------------------------
	.section	.text._ZN10layer_norm13ln_fwd_kernelINS_13Kernel_traitsIf6__halffS2_fjLj5120ELj1ELj1ELj4ELj16ENS_18Kernel_traits_baseILj5120EfS2_fS2_fjLj128EEEEELb1ELb1ELb1ELb0EEEvNS_9FwdParamsE,"ax",@progbits
	.sectioninfo	@"SHI_REGISTERS=218"
	.align	128
        .global         _ZN10layer_norm13ln_fwd_kernelINS_13Kernel_traitsIf6__halffS2_fjLj5120ELj1ELj1ELj4ELj16ENS_18Kernel_traits_baseILj5120EfS2_fS2_fjLj128EEEEELb1ELb1ELb1ELb0EEEvNS_9FwdParamsE
        .type           _ZN10layer_norm13ln_fwd_kernelINS_13Kernel_traitsIf6__halffS2_fjLj5120ELj1ELj1ELj4ELj16ENS_18Kernel_traits_baseILj5120EfS2_fS2_fjLj128EEEEELb1ELb1ELb1ELb0EEEvNS_9FwdParamsE,@function
        .size           _ZN10layer_norm13ln_fwd_kernelINS_13Kernel_traitsIf6__halffS2_fjLj5120ELj1ELj1ELj4ELj16ENS_18Kernel_traits_baseILj5120EfS2_fS2_fjLj128EEEEELb1ELb1ELb1ELb0EEEvNS_9FwdParamsE,(.L_x_36166 - _ZN10layer_norm13ln_fwd_kernelINS_13Kernel_traitsIf6__halffS2_fjLj5120ELj1ELj1ELj4ELj16ENS_18Kernel_traits_baseILj5120EfS2_fS2_fjLj128EEEEELb1ELb1ELb1ELb0EEEvNS_9FwdParamsE)
        .other          _ZN10layer_norm13ln_fwd_kernelINS_13Kernel_traitsIf6__halffS2_fjLj5120ELj1ELj1ELj4ELj16ENS_18Kernel_traits_baseILj5120EfS2_fS2_fjLj128EEEEELb1ELb1ELb1ELb0EEEvNS_9FwdParamsE,@"STO_CUDA_ENTRY STV_DEFAULT"
_ZN10layer_norm13ln_fwd_kernelINS_13Kernel_traitsIf6__halffS2_fjLj5120ELj1ELj1ELj4ELj16ENS_18Kernel_traits_baseILj5120EfS2_fS2_fjLj128EEEEELb1ELb1ELb1ELb0EEEvNS_9FwdParamsE:
.text._ZN10layer_norm13ln_fwd_kernelINS_13Kernel_traitsIf6__halffS2_fjLj5120ELj1ELj1ELj4ELj16ENS_18Kernel_traits_baseILj5120EfS2_fS2_fjLj128EEEEELb1ELb1ELb1ELb0EEEvNS_9FwdParamsE:
        /* <DEDUP_REMOVED lines=110> */
.L_x_27665:
[----:B------:R-:W-:Y:S05]  /*06e0*/  BSYNC B0 ;  /* 0x0000000000007941 */ /* 0x000fea0003800000 */
.L_x_27664:
        /* <DEDUP_REMOVED lines=21> */
.L_x_27667:
[----:B------:R-:W-:Y:S05]  /*0840*/  BSYNC B0 ;  /* 0x0000000000007941 */ /* 0x000fea0003800000 */
.L_x_27666:
        /* <DEDUP_REMOVED lines=21> */
.L_x_27669:
[----:B------:R-:W-:Y:S05]  /*09a0*/  BSYNC B0 ;  /* 0x0000000000007941 */ /* 0x000fea0003800000 */
.L_x_27668:
        /* <DEDUP_REMOVED lines=21> */
.L_x_27671:
[----:B------:R-:W-:Y:S05]  /*0b00*/  BSYNC B0 ;  /* 0x0000000000007941 */ /* 0x000fea0003800000 */
.L_x_27670:
        /* <DEDUP_REMOVED lines=20> */
.L_x_27673:
[----:B------:R-:W-:Y:S05]  /*0c50*/  BSYNC B0 ;  /* 0x0000000000007941 */ /* 0x000fea0003800000 */
.L_x_27672:
        /* <DEDUP_REMOVED lines=12> */
[----:B------:R-:W-:Y:S01]  /*0d20*/  LOP3.LUT R199, R124, 0x3, RZ, 0xc0, !PT ;  /* 0x000000037cc77812 */ /* 0x000fe200078ec0ff */
[----:B------:R-:W-:Y:S01]  /*0d30*/  IMAD.IADD R3, R0, 0x1, -R3 ;  /* 0x0000000100037824 */ /* 0x000fe200078e0a03 */
[----:B------:R-:W-:Y:S01]  /*0d40*/  LOP3.LUT R134, R134, 0x3fffffe0, RZ, 0xc0, !PT ;  /* 0x3fffffe086867812 */ /* 0x000fe200078ec0ff */
[----:B------:R-:W-:-:S02]  /*0d50*/  IMAD.MOV.U32 R187, RZ, RZ, 0x1 ;  /* 0x00000001ffbb7424 */ /* 0x000fc400078e00ff */
[----:B------:R-:W-:Y:S01]  /*0d60*/  IMAD R192, R130, -0x326172a9, RZ ;  /* 0xcd9e8d5782c07824 */ /* 0x000fe200078e02ff */
[----:B------:R-:W-:Y:S01]  /*0d70*/  IMNMX R3, RZ, R3, !PT ;  /* 0x00000003ff037217 */ /* 0x000fe20007800200 */
[----:B------:R-:W-:Y:S02]  /*0d80*/  IMAD R190, R135, -0x2daee0ad, RZ ;  /* 0xd2511f5387be7824 */ /* 0x000fe400078e02ff */
[----:B------:R-:W-:Y:S01]  /*0d90*/  IMAD.MOV.U32 R188, RZ, RZ, RZ ;  /* 0x000000ffffbc7224 */ /* 0x000fe200078e00ff */
[----:B------:R-:W-:-:S04]  /*0da0*/  IMNMX R3, R3, 0x20, PT ;  /* 0x0000002003037817 */ /* 0x000fc80003800200 */
[----:B------:R-:W-:-:S05]  /*0db0*/  IADD3 R3, R3, R134, RZ ;  /* 0x0000008603037210 */ /* 0x000fca0007ffe0ff */
        /* <DEDUP_REMOVED lines=13> */
.L_x_28065:
[----:B------:R-:W-:-:S10]  /*0e90*/  HFMA2.MMA R177, -RZ, RZ, 0, 2.384185791015625e-07 ;  /* 0x00000004ffb17435 */ /* 0x000fd400000001ff */
        /* <DEDUP_REMOVED lines=13> */
[----:B------:R-:W-:Y:S01]  /*0f70*/  IMAD.MOV.U32 R178, RZ, RZ, RZ ;  /* 0x000000ffffb27224 */ /* 0x000fe200078e00ff */
        /* <DEDUP_REMOVED lines=33> */
.L_x_27679:
[----:B------:R-:W-:Y:S02]  /*1190*/  MOV R137, R192 ;  /* 0x000000c000897202 */ /* 0x000fe40000000f00 */
.L_x_27680:
[----:B------:R-:W-:Y:S05]  /*11a0*/  BSYNC B2 ;  /* 0x0000000000027941 */ /* 0x000fea0003800000 */
.L_x_27678:
        /* <DEDUP_REMOVED lines=16> */
.L_x_27684:
[----:B------:R-:W-:Y:S05]  /*12b0*/  BSYNC B3 ;  /* 0x0000000000037941 */ /* 0x000fea0003800000 */
.L_x_27683:
        /* <DEDUP_REMOVED lines=44> */
.L_x_27682:
[----:B------:R-:W-:Y:S05]  /*1580*/  BSYNC B2 ;  /* 0x0000000000027941 */ /* 0x000fea0003800000 */
.L_x_27681:
[----:B------:R-:W1:Y:S01]  /*1590*/  I2F.U32 R136, R137 ;  /* 0x0000008900887306 */ /* 0x000e620000201000 */
[----:B-----5:R-:W-:Y:S01]  /*15a0*/  HADD2.F32 R138, -RZ, R128.H0_H0 ;  /* 0x20000080ff8a7230 */ /* 0x020fe20000004100 */
        /* <DEDUP_REMOVED lines=9> */
.L_x_27677:
[----:B-1----:R-:W-:Y:S05]  /*1640*/  BSYNC B1 ;  /* 0x0000000000017941 */ /* 0x002fea0003800000 */
.L_x_27676:
        /* <DEDUP_REMOVED lines=18> */
.L_x_27688:
[----:B------:R-:W-:Y:S02]  /*1770*/  MOV R138, R192 ;  /* 0x000000c0008a7202 */ /* 0x000fe40000000f00 */
.L_x_27689:
[----:B------:R-:W-:Y:S05]  /*1780*/  BSYNC B2 ;  /* 0x0000000000027941 */ /* 0x000fea0003800000 */
.L_x_27687:
        /* <DEDUP_REMOVED lines=16> */
.L_x_27693:
[----:B------:R-:W-:Y:S05]  /*1890*/  BSYNC B3 ;  /* 0x0000000000037941 */ /* 0x000fea0003800000 */
.L_x_27692:
        /* <DEDUP_REMOVED lines=44> */
.L_x_27691:
[----:B------:R-:W-:Y:S05]  /*1b60*/  BSYNC B2 ;  /* 0x0000000000027941 */ /* 0x000fea0003800000 */
.L_x_27690:
        /* <DEDUP_REMOVED lines=11> */
.L_x_27686:
[----:B------:R-:W-:Y:S05]  /*1c20*/  BSYNC B1 ;  /* 0x0000000000017941 */ /* 0x000fea0003800000 */
.L_x_27685:
        /* <DEDUP_REMOVED lines=18> */
.L_x_27697:
[----:B------:R-:W-:Y:S02]  /*1d50*/  MOV R139, R192 ;  /* 0x000000c0008b7202 */ /* 0x000fe40000000f00 */
.L_x_27698:
[----:B------:R-:W-:Y:S05]  /*1d60*/  BSYNC B2 ;  /* 0x0000000000027941 */ /* 0x000fea0003800000 */
.L_x_27696:
        /* <DEDUP_REMOVED lines=16> */
.L_x_27702:
[----:B------:R-:W-:Y:S05]  /*1e70*/  BSYNC B3 ;  /* 0x0000000000037941 */ /* 0x000fea0003800000 */
.L_x_27701:
        /* <DEDUP_REMOVED lines=44> */
.L_x_27700:
[----:B------:R-:W-:Y:S05]  /*2140*/  BSYNC B2 ;  /* 0x0000000000027941 */ /* 0x000fea0003800000 */
.L_x_27699:
        /* <DEDUP_REMOVED lines=11> */
.L_x_27695:
[----:B------:R-:W-:Y:S05]  /*2200*/  BSYNC B1 ;  /* 0x0000000000017941 */ /* 0x000fea0003800000 */
.L_x_27694:
        /* <DEDUP_REMOVED lines=18> */
.L_x_27706:
[----:B------:R-:W-:Y:S02]  /*2330*/  MOV R140, R192 ;  /* 0x000000c0008c7202 */ /* 0x000fe40000000f00 */
.L_x_27707:
[----:B------:R-:W-:Y:S05]  /*2340*/  BSYNC B2 ;  /* 0x0000000000027941 */ /* 0x000fea0003800000 */
.L_x_27705:
        /* <DEDUP_REMOVED lines=16> */
.L_x_27711:
[----:B------:R-:W-:Y:S05]  /*2450*/  BSYNC B3 ;  /* 0x0000000000037941 */ /* 0x000fea0003800000 */
.L_x_27710:
        /* <DEDUP_REMOVED lines=44> */
.L_x_27709:
[----:B------:R-:W-:Y:S05]  /*2720*/  BSYNC B2 ;  /* 0x0000000000027941 */ /* 0x000fea0003800000 */
.L_x_27708:
        /* <DEDUP_REMOVED lines=11> */
.L_x_27704:
[----:B------:R-:W-:Y:S05]  /*27e0*/  BSYNC B1 ;  /* 0x0000000000017941 */ /* 0x000fea0003800000 */
.L_x_27703:
        /* <DEDUP_REMOVED lines=18> */
.L_x_27715:
[----:B------:R-:W-:Y:S02]  /*2910*/  MOV R141, R192 ;  /* 0x000000c0008d7202 */ /* 0x000fe40000000f00 */
.L_x_27716:
[----:B------:R-:W-:Y:S05]  /*2920*/  BSYNC B2 ;  /* 0x0000000000027941 */ /* 0x000fea0003800000 */
.L_x_27714:
        /* <DEDUP_REMOVED lines=16> */
.L_x_27720:
[----:B------:R-:W-:Y:S05]  /*2a30*/  BSYNC B3 ;  /* 0x0000000000037941 */ /* 0x000fea0003800000 */
.L_x_27719:
        /* <DEDUP_REMOVED lines=44> */
.L_x_27718:
[----:B------:R-:W-:Y:S05]  /*2d00*/  BSYNC B2 ;  /* 0x0000000000027941 */ /* 0x000fea0003800000 */
.L_x_27717:
        /* <DEDUP_REMOVED lines=11> */
.L_x_27713:
[----:B------:R-:W-:Y:S05]  /*2dc0*/  BSYNC B1 ;  /* 0x0000000000017941 */ /* 0x000fea0003800000 */
.L_x_27712:
        /* <DEDUP_REMOVED lines=18> */
.L_x_27724:
[----:B------:R-:W-:Y:S02]  /*2ef0*/  MOV R142, R192 ;  /* 0x000000c0008e7202 */ /* 0x000fe40000000f00 */
.L_x_27725:
[----:B------:R-:W-:Y:S05]  /*2f00*/  BSYNC B2 ;  /* 0x0000000000027941 */ /* 0x000fea0003800000 */
.L_x_27723:
        /* <DEDUP_REMOVED lines=16> */
.L_x_27729:
[----:B------:R-:W-:Y:S05]  /*3010*/  BSYNC B3 ;  /* 0x0000000000037941 */ /* 0x000fea0003800000 */
.L_x_27728:
        /* <DEDUP_REMOVED lines=44> */
.L_x_27727:
[----:B------:R-:W-:Y:S05]  /*32e0*/  BSYNC B2 ;  /* 0x0000000000027941 */ /* 0x000fea0003800000 */
.L_x_27726:
[----:B------:R-:W1:Y:S01]  /*32f0*/  I2F.U32 R141, R142 ;  /* 0x0000008e008d7306 */ /* 0x000e620000201000 */
[----:B------:R-:W-:Y:S01]  /*3300*/  HADD2.F32 R143, -RZ, R130.H1_H1 ;  /* 0x30000082ff8f7230 */ /* 0x000fe20000004100 */
        /* <DEDUP_REMOVED lines=9> */
.L_x_27722:
[----:B------:R-:W-:Y:S05]  /*33a0*/  BSYNC B1 ;  /* 0x0000000000017941 */ /* 0x000fea0003800000 */
.L_x_27721:
        /* <DEDUP_REMOVED lines=18> */
.L_x_27733:
[----:B------:R-:W-:Y:S02]  /*34d0*/  MOV R143, R192 ;  /* 0x000000c0008f7202 */ /* 0x000fe40000000f00 */
.L_x_27734:
[----:B------:R-:W-:Y:S05]  /*34e0*/  BSYNC B2 ;  /* 0x0000000000027941 */ /* 0x000fea0003800000 */
.L_x_27732:
        /* <DEDUP_REMOVED lines=16> */
.L_x_27738:
[----:B------:R-:W-:Y:S05]  /*35f0*/  BSYNC B3 ;  /* 0x0000000000037941 */ /* 0x000fea0003800000 */
.L_x_27737:
        /* <DEDUP_REMOVED lines=44> */
.L_x_27736:
[----:B------:R-:W-:Y:S05]  /*38c0*/  BSYNC B2 ;  /* 0x0000000000027941 */ /* 0x000fea0003800000 */
.L_x_27735:
        /* <DEDUP_REMOVED lines=11> */
.L_x_27731:
[----:B------:R-:W-:Y:S05]  /*3980*/  BSYNC B1 ;  /* 0x0000000000017941 */ /* 0x000fea0003800000 */
.L_x_27730:
        /* <DEDUP_REMOVED lines=18> */
.L_x_27742:
[----:B------:R-:W-:Y:S02]  /*3ab0*/  MOV R201, R192 ;  /* 0x000000c000c97202 */ /* 0x000fe40000000f00 */
.L_x_27743:
[----:B------:R-:W-:Y:S05]  /*3ac0*/  BSYNC B2 ;  /* 0x0000000000027941 */ /* 0x000fea0003800000 */
.L_x_27741:
        /* <DEDUP_REMOVED lines=16> */
.L_x_27747:
[----:B------:R-:W-:Y:S05]  /*3bd0*/  BSYNC B3 ;  /* 0x0000000000037941 */ /* 0x000fea0003800000 */
.L_x_27746:
        /* <DEDUP_REMOVED lines=44> */
.L_x_27745:
[----:B------:R-:W-:Y:S05]  /*3ea0*/  BSYNC B2 ;  /* 0x0000000000027941 */ /* 0x000fea0003800000 */
.L_x_27744:
        /* <DEDUP_REMOVED lines=11> */
.L_x_27740:
[----:B------:R-:W-:Y:S05]  /*3f60*/  BSYNC B1 ;  /* 0x0000000000017941 */ /* 0x000fea0003800000 */
.L_x_27739:
        /* <DEDUP_REMOVED lines=26> */
.L_x_27749:
[----:B------:R-:W-:Y:S05]  /*4110*/  BSYNC B1 ;  /* 0x0000000000017941 */ /* 0x000fea0003800000 */
.L_x_27748:
[----:B------:R-:W-:Y:S02]  /*4120*/  IADD3 R179, R179, 0x80, RZ ;  /* 0x00000080b3b37810 */ /* 0x000fe40007ffe0ff */
[----:B------:R-:W-:Y:S02]  /*4130*/  IADD3 R178, R178, 0x80, RZ ;  /* 0x00000080b2b27810 */ /* 0x000fe40007ffe0ff */
.L_x_27675:
[----:B------:R-:W-:Y:S05]  /*4140*/  BSYNC B0 ;  /* 0x0000000000007941 */ /* 0x000fea0003800000 */
.L_x_27674:
        /* <DEDUP_REMOVED lines=31> */
.L_x_27755:
[----:B------:R-:W-:Y:S02]  /*4340*/  IMAD.MOV.U32 R145, RZ, RZ, R192 ;  /* 0x000000ffff917224 */ /* 0x000fe400078e00c0 */
.L_x_27756:
[----:B------:R-:W-:Y:S05]  /*4350*/  BSYNC B2 ;  /* 0x0000000000027941 */ /* 0x000fea0003800000 */
.L_x_27754:
        /* <DEDUP_REMOVED lines=16> */
.L_x_27760:
[----:B------:R-:W-:Y:S05]  /*4460*/  BSYNC B3 ;  /* 0x0000000000037941 */ /* 0x000fea0003800000 */
.L_x_27759:
        /* <DEDUP_REMOVED lines=44> */
.L_x_27758:
[----:B------:R-:W-:Y:S05]  /*4730*/  BSYNC B2 ;  /* 0x0000000000027941 */ /* 0x000fea0003800000 */
.L_x_27757:
[----:B------:R-:W2:Y:S01]  /*4740*/  I2F.U32 R144, R145 ;  /* 0x0000009100907306 */ /* 0x000ea20000201000 */
[----:B------:R-:W-:Y:S01]  /*4750*/  HFMA2.MMA R147, -RZ, RZ, 0.1171875, 0 ;  /* 0x2f800000ff937435 */ /* 0x000fe200000001ff */
[----:B-----5:R-:W-:-:S05]  /*4760*/  HADD2.F32 R146, -RZ, R128.H0_H0 ;  /* 0x20000080ff927230 */ /* 0x020fca0000004100 */
[----:B------:R-:W-:-:S04]  /*4770*/  FMUL.FTZ R146, R146, c[0x0][0x1ec] ;  /* 0x00007b0092927a20 */ /* 0x000fc80000410000 */
[----:B------:R-:W-:Y:S02]  /*4780*/  FMUL.FTZ R146, R146, c[0x0][0x1e8] ;  /* 0x00007a0092927a20 */ /* 0x000fe40000410000 */
[----:B--2---:R-:W-:-:S05]  /*4790*/  FFMA.FTZ R144, R144, R147, 1.1641532182693481445e-10 ;  /* 0x2f00000090907423 */ /* 0x004fca0000010093 */
[----:B------:R-:W-:-:S04]  /*47a0*/  FSETP.GTU.FTZ.AND P5, PT, R144, c[0x0][0x1e4], PT ;  /* 0x0000790090007a0b */ /* 0x000fc80003fbc000 */
[----:B------:R-:W-:Y:S02]  /*47b0*/  FSEL R147, R146, RZ, !P5 ;  /* 0x000000ff92937208 */ /* 0x000fe40006800000 */
[----:B------:R-:W-:-:S03]  /*47c0*/  SEL R189, RZ, 0x1, P5 ;  /* 0x00000001ffbd7807 */ /* 0x000fc60002800000 */
[----:B------:R-:W-:-:S04]  /*47d0*/  FMUL.FTZ R144, R48, R147 ;  /* 0x0000009330907220 */ /* 0x000fc80000410000 */
[----:B------:R-:W-:Y:S02]  /*47e0*/  @P3 FADD.FTZ R144, R132, R144 ;  /* 0x0000009084903221 */ /* 0x000fe40000010000 */
.L_x_27753:
[----:B---3--:R-:W-:Y:S05]  /*47f0*/  BSYNC B1 ;  /* 0x0000000000017941 */ /* 0x008fea0003800000 */
.L_x_27752:
        /* <DEDUP_REMOVED lines=18> */
.L_x_27764:
[----:B------:R-:W-:Y:S02]  /*4920*/  IMAD.MOV.U32 R146, RZ, RZ, R192 ;  /* 0x000000ffff927224 */ /* 0x000fe400078e00c0 */
.L_x_27765:
[----:B------:R-:W-:Y:S05]  /*4930*/  BSYNC B2 ;  /* 0x0000000000027941 */ /* 0x000fea0003800000 */
.L_x_27763:
        /* <DEDUP_REMOVED lines=16> */
.L_x_27769:
[----:B------:R-:W-:Y:S05]  /*4a40*/  BSYNC B3 ;  /* 0x0000000000037941 */ /* 0x000fea0003800000 */
.L_x_27768:
        /* <DEDUP_REMOVED lines=44> */
.L_x_27767:
[----:B------:R-:W-:Y:S05]  /*4d10*/  BSYNC B2 ;  /* 0x0000000000027941 */ /* 0x000fea0003800000 */
.L_x_27766:
[----:B------:R-:W2:Y:S01]  /*4d20*/  I2F.U32 R145, R146 ;  /* 0x0000009200917306 */ /* 0x000ea20000201000 */
[----:B------:R-:W-:Y:S01]  /*4d30*/  HFMA2.MMA R150, -RZ, RZ, 0.1171875, 0 ;  /* 0x2f800000ff967435 */ /* 0x000fe200000001ff */
[----:B-----5:R-:W-:-:S05]  /*4d40*/  HADD2.F32 R147, -RZ, R128.H1_H1 ;  /* 0x30000080ff937230 */ /* 0x020fca0000004100 */
        /* <DEDUP_REMOVED lines=8> */
.L_x_27762:
[----:B------:R-:W-:Y:S05]  /*4dd0*/  BSYNC B1 ;  /* 0x0000000000017941 */ /* 0x000fea0003800000 */
.L_x_27761:
        /* <DEDUP_REMOVED lines=18> */
.L_x_27773:
[----:B------:R-:W-:Y:S02]  /*4f00*/  IMAD.MOV.U32 R147, RZ, RZ, R192 ;  /* 0x000000ffff937224 */ /* 0x000fe400078e00c0 */
.L_x_27774:
[----:B------:R-:W-:Y:S05]  /*4f10*/  BSYNC B2 ;  /* 0x0000000000027941 */ /* 0x000fea0003800000 */
.L_x_27772:
        /* <DEDUP_REMOVED lines=16> */
.L_x_27778:
[----:B------:R-:W-:Y:S05]  /*5020*/  BSYNC B3 ;  /* 0x0000000000037941 */ /* 0x000fea0003800000 */
.L_x_27777:
        /* <DEDUP_REMOVED lines=44> */
.L_x_27776:
[----:B------:R-:W-:Y:S05]  /*52f0*/  BSYNC B2 ;  /* 0x0000000000027941 */ /* 0x000fea0003800000 */
.L_x_27775:
        /* <DEDUP_REMOVED lines=11> */
.L_x_27771:
[----:B------:R-:W-:Y:S05]  /*53b0*/  BSYNC B1 ;  /* 0x0000000000017941 */ /* 0x000fea0003800000 */
.L_x_27770:
        /* <DEDUP_REMOVED lines=18> */
.L_x_27782:
[----:B------:R-:W-:Y:S02]  /*54e0*/  IMAD.MOV.U32 R148, RZ, RZ, R192 ;  /* 0x000000ffff947224 */ /* 0x000fe400078e00c0 */
.L_x_27783:
[----:B------:R-:W-:Y:S05]  /*54f0*/  BSYNC B2 ;  /* 0x0000000000027941 */ /* 0x000fea0003800000 */
.L_x_27781:
        /* <DEDUP_REMOVED lines=16> */
.L_x_27787:
[----:B------:R-:W-:Y:S05]  /*5600*/  BSYNC B3 ;  /* 0x0000000000037941 */ /* 0x000fea0003800000 */
.L_x_27786:
        /* <DEDUP_REMOVED lines=44> */
.L_x_27785:
[----:B------:R-:W-:Y:S05]  /*58d0*/  BSYNC B2 ;  /* 0x0000000000027941 */ /* 0x000fea0003800000 */
.L_x_27784:
[----:B------:R-:W2:Y:S01]  /*58e0*/  I2F.U32 R147, R148 ;  /* 0x0000009400937306 */ /* 0x000ea20000201000 */
[----:B------:R-:W-:Y:S01]  /*58f0*/  HFMA2.MMA R194, -RZ, RZ, 0.1171875, 0 ;  /* 0x2f800000ffc27435 */ /* 0x000fe200000001ff */
[----:B-----5:R-:W-:-:S05]  /*5900*/  HADD2.F32 R149, -RZ, R129.H1_H1 ;  /* 0x30000081ff957230 */ /* 0x020fca0000004100 */
[----:B------:R-:W-:-:S04]  /*5910*/  FMUL.FTZ R149, R149, c[0x0][0x1ec] ;  /* 0x00007b0095957a20 */ /* 0x000fc80000410000 */
[----:B------:R-:W-:Y:S02]  /*5920*/  FMUL.FTZ R149, R149, c[0x0][0x1e8] ;  /* 0x00007a0095957a20 */ /* 0x000fe40000410000 */
[----:B--2---:R-:W-:-:S05]  /*5930*/  FFMA.FTZ R147, R147, R194, 1.1641532182693481445e-10 ;  /* 0x2f00000093937423 */ /* 0x004fca00000100c2 */
[----:B------:R-:W-:-:S04]  /*5940*/  FSETP.GTU.FTZ.AND P5, PT, R147, c[0x0][0x1e4], PT ;  /* 0x0000790093007a0b */ /* 0x000fc80003fbc000 */
[----:B-1----:R-:W-:Y:S02]  /*5950*/  FSEL R202, R149, RZ, !P5 ;  /* 0x000000ff95ca7208 */ /* 0x002fe40006800000 */
[----:B------:R-:W-:-:S03]  /*5960*/  SEL R194, RZ, 0x1, P5 ;  /* 0x00000001ffc27807 */ /* 0x000fc60002800000 */
[----:B------:R-:W-:-:S04]  /*5970*/  FMUL.FTZ R147, R51, R202 ;  /* 0x000000ca33937220 */ /* 0x000fc80000410000 */
[----:B------:R-:W-:Y:S02]  /*5980*/  @P3 FADD.FTZ R147, R135, R147 ;  /* 0x0000009387933221 */ /* 0x000fe40000010000 */
.L_x_27780:
[----:B------:R-:W-:Y:S05]  /*5990*/  BSYNC B1 ;  /* 0x0000000000017941 */ /* 0x000fea0003800000 */
.L_x_27779:
        /* <DEDUP_REMOVED lines=18> */
.L_x_27791:
[----:B------:R-:W-:Y:S02]  /*5ac0*/  IMAD.MOV.U32 R149, RZ, RZ, R192 ;  /* 0x000000ffff957224 */ /* 0x000fe400078e00c0 */
.L_x_27792:
[----:B------:R-:W-:Y:S05]  /*5ad0*/  BSYNC B2 ;  /* 0x0000000000027941 */ /* 0x000fea0003800000 */
.L_x_27790:
        /* <DEDUP_REMOVED lines=16> */
.L_x_27796:
[----:B------:R-:W-:Y:S05]  /*5be0*/  BSYNC B3 ;  /* 0x0000000000037941 */ /* 0x000fea0003800000 */
.L_x_27795:
        /* <DEDUP_REMOVED lines=44> */
.L_x_27794:
[----:B------:R-:W-:Y:S05]  /*5eb0*/  BSYNC B2 ;  /* 0x0000000000027941 */ /* 0x000fea0003800000 */
.L_x_27793:
[----:B------:R-:W2:Y:S01]  /*5ec0*/  I2F.U32 R148, R149 ;  /* 0x0000009500947306 */ /* 0x000ea20000201000 */
[----:B------:R-:W-:Y:S01]  /*5ed0*/  HFMA2.MMA R195, -RZ, RZ, 0.1171875, 0 ;  /* 0x2f800000ffc37435 */ /* 0x000fe200000001ff */
[----:B------:R-:W-:-:S05]  /*5ee0*/  HADD2.F32 R150, -RZ, R130.H0_H0 ;  /* 0x20000082ff967230 */ /* 0x000fca0000004100 */
        /* <DEDUP_REMOVED lines=8> */
.L_x_27789:
[----:B------:R-:W-:Y:S05]  /*5f70*/  BSYNC B1 ;  /* 0x0000000000017941 */ /* 0x000fea0003800000 */
.L_x_27788:
        /* <DEDUP_REMOVED lines=18> */
.L_x_27800:
[----:B------:R-:W-:Y:S02]  /*60a0*/  IMAD.MOV.U32 R150, RZ, RZ, R192 ;  /* 0x000000ffff967224 */ /* 0x000fe400078e00c0 */
.L_x_27801:
[----:B------:R-:W-:Y:S05]  /*60b0*/  BSYNC B2 ;  /* 0x0000000000027941 */ /* 0x000fea0003800000 */
.L_x_27799:
        /* <DEDUP_REMOVED lines=16> */
.L_x_27805:
[----:B------:R-:W-:Y:S05]  /*61c0*/  BSYNC B3 ;  /* 0x0000000000037941 */ /* 0x000fea0003800000 */
.L_x_27804:
        /* <DEDUP_REMOVED lines=44> */
.L_x_27803:
[----:B------:R-:W-:Y:S05]  /*6490*/  BSYNC B2 ;  /* 0x0000000000027941 */ /* 0x000fea0003800000 */
.L_x_27802:
[----:B------:R-:W2:Y:S01]  /*64a0*/  I2F.U32 R149, R150 ;  /* 0x0000009600957306 */ /* 0x000ea20000201000 */
[----:B------:R-:W-:Y:S01]  /*64b0*/  HFMA2.MMA R196, -RZ, RZ, 0.1171875, 0 ;  /* 0x2f800000ffc47435 */ /* 0x000fe200000001ff */
[----:B------:R-:W-:-:S05]  /*64c0*/  HADD2.F32 R151, -RZ, R130.H1_H1 ;  /* 0x30000082ff977230 */ /* 0x000fca0000004100 */
        /* <DEDUP_REMOVED lines=8> */
.L_x_27798:
[----:B------:R-:W-:Y:S05]  /*6550*/  BSYNC B1 ;  /* 0x0000000000017941 */ /* 0x000fea0003800000 */
.L_x_27797:
        /* <DEDUP_REMOVED lines=18> */
.L_x_27809:
[----:B------:R-:W-:Y:S02]  /*6680*/  IMAD.MOV.U32 R151, RZ, RZ, R192 ;  /* 0x000000ffff977224 */ /* 0x000fe400078e00c0 */
.L_x_27810:
[----:B------:R-:W-:Y:S05]  /*6690*/  BSYNC B2 ;  /* 0x0000000000027941 */ /* 0x000fea0003800000 */
.L_x_27808:
        /* <DEDUP_REMOVED lines=16> */
.L_x_27814:
[----:B------:R-:W-:Y:S05]  /*67a0*/  BSYNC B3 ;  /* 0x0000000000037941 */ /* 0x000fea0003800000 */
.L_x_27813:
        /* <DEDUP_REMOVED lines=44> */
.L_x_27812:
[----:B------:R-:W-:Y:S05]  /*6a70*/  BSYNC B2 ;  /* 0x0000000000027941 */ /* 0x000fea0003800000 */
.L_x_27811:
[----:B------:R-:W1:Y:S01]  /*6a80*/  I2F.U32 R150, R151 ;  /* 0x0000009700967306 */ /* 0x000e620000201000 */
[----:B------:R-:W-:Y:S01]  /*6a90*/  HFMA2.MMA R197, -RZ, RZ, 0.1171875, 0 ;  /* 0x2f800000ffc57435 */ /* 0x000fe200000001ff */
[----:B------:R-:W-:-:S05]  /*6aa0*/  HADD2.F32 R199, -RZ, R131.H0_H0 ;  /* 0x20000083ffc77230 */ /* 0x000fca0000004100 */
        /* <DEDUP_REMOVED lines=8> */
.L_x_27807:
[----:B------:R-:W-:Y:S05]  /*6b30*/  BSYNC B1 ;  /* 0x0000000000017941 */ /* 0x000fea0003800000 */
.L_x_27806:
        /* <DEDUP_REMOVED lines=18> */
.L_x_27818:
[----:B------:R-:W-:Y:S02]  /*6c60*/  IMAD.MOV.U32 R201, RZ, RZ, R192 ;  /* 0x000000ffffc97224 */ /* 0x000fe400078e00c0 */
.L_x_27819:
[----:B------:R-:W-:Y:S05]  /*6c70*/  BSYNC B2 ;  /* 0x0000000000027941 */ /* 0x000fea0003800000 */
.L_x_27817:
        /* <DEDUP_REMOVED lines=16> */
.L_x_27823:
[----:B------:R-:W-:Y:S05]  /*6d80*/  BSYNC B3 ;  /* 0x0000000000037941 */ /* 0x000fea0003800000 */
.L_x_27822:
        /* <DEDUP_REMOVED lines=44> */
.L_x_27821:
[----:B------:R-:W-:Y:S05]  /*7050*/  BSYNC B2 ;  /* 0x0000000000027941 */ /* 0x000fea0003800000 */
.L_x_27820:
[----:B------:R-:W1:Y:S01]  /*7060*/  I2F.U32 R151, R201 ;  /* 0x000000c900977306 */ /* 0x000e620000201000 */
[----:B------:R-:W-:Y:S01]  /*7070*/  HFMA2.MMA R198, -RZ, RZ, 0.1171875, 0 ;  /* 0x2f800000ffc67435 */ /* 0x000fe200000001ff */
[----:B------:R-:W-:-:S05]  /*7080*/  HADD2.F32 R202, -RZ, R131.H1_H1 ;  /* 0x30000083ffca7230 */ /* 0x000fca0000004100 */
        /* <DEDUP_REMOVED lines=8> */
.L_x_27816:
[----:B------:R-:W-:Y:S05]  /*7110*/  BSYNC B1 ;  /* 0x0000000000017941 */ /* 0x000fea0003800000 */
.L_x_27815:
        /* <DEDUP_REMOVED lines=26> */
.L_x_27825:
[----:B------:R-:W-:Y:S05]  /*72c0*/  BSYNC B1 ;  /* 0x0000000000017941 */ /* 0x000fea0003800000 */
.L_x_27824:
[----:B------:R-:W-:Y:S02]  /*72d0*/  IADD3 R179, R179, 0x80, RZ ;  /* 0x00000080b3b37810 */ /* 0x000fe40007ffe0ff */
[----:B------:R-:W-:Y:S02]  /*72e0*/  IADD3 R178, R178, 0x80, RZ ;  /* 0x00000080b2b27810 */ /* 0x000fe40007ffe0ff */
.L_x_27751:
[----:B------:R-:W-:Y:S05]  /*72f0*/  BSYNC B0 ;  /* 0x0000000000007941 */ /* 0x000fea0003800000 */
.L_x_27750:
        /* <DEDUP_REMOVED lines=31> */
.L_x_27831:
[----:B------:R-:W-:Y:S02]  /*74f0*/  IMAD.MOV.U32 R153, RZ, RZ, R192 ;  /* 0x000000ffff997224 */ /* 0x000fe400078e00c0 */
.L_x_27832:
[----:B------:R-:W-:Y:S05]  /*7500*/  BSYNC B2 ;  /* 0x0000000000027941 */ /* 0x000fea0003800000 */
.L_x_27830:
        /* <DEDUP_REMOVED lines=16> */
.L_x_27836:
[----:B------:R-:W-:Y:S05]  /*7610*/  BSYNC B3 ;  /* 0x0000000000037941 */ /* 0x000fea0003800000 */
.L_x_27835:
        /* <DEDUP_REMOVED lines=44> */
.L_x_27834:
[----:B------:R-:W-:Y:S05]  /*78e0*/  BSYNC B2 ;  /* 0x0000000000027941 */ /* 0x000fea0003800000 */
.L_x_27833:
[----:B------:R-:W2:Y:S01]  /*78f0*/  I2F.U32 R152, R153 ;  /* 0x0000009900987306 */ /* 0x000ea20000201000 */
[----:B-----5:R-:W-:Y:S01]  /*7900*/  HADD2.F32 R154, -RZ, R128.H0_H0 ;  /* 0x20000080ff9a7230 */ /* 0x020fe20000004100 */
[----:B------:R-:W-:-:S04]  /*7910*/  IMAD.MOV.U32 R155, RZ, RZ, 0x2f800000 ;  /* 0x2f800000ff9b7424 */ /* 0x000fc800078e00ff */
        /* <DEDUP_REMOVED lines=8> */
.L_x_27829:
[----:B--2---:R-:W-:Y:S05]  /*79a0*/  BSYNC B1 ;  /* 0x0000000000017941 */ /* 0x004fea0003800000 */
.L_x_27828:
        /* <DEDUP_REMOVED lines=18> */
.L_x_27840:
[----:B------:R-:W-:Y:S02]  /*7ad0*/  IMAD.MOV.U32 R154, RZ, RZ, R192 ;  /* 0x000000ffff9a7224 */ /* 0x000fe400078e00c0 */
.L_x_27841:
[----:B------:R-:W-:Y:S05]  /*7ae0*/  BSYNC B2 ;  /* 0x0000000000027941 */ /* 0x000fea0003800000 */
.L_x_27839:
        /* <DEDUP_REMOVED lines=16> */
.L_x_27845:
[----:B------:R-:W-:Y:S05]  /*7bf0*/  BSYNC B3 ;  /* 0x0000000000037941 */ /* 0x000fea0003800000 */
.L_x_27844:
        /* <DEDUP_REMOVED lines=44> */
.L_x_27843:
[----:B------:R-:W-:Y:S05]  /*7ec0*/  BSYNC B2 ;  /* 0x0000000000027941 */ /* 0x000fea0003800000 */
.L_x_27842:
[----:B------:R-:W2:Y:S01]  /*7ed0*/  I2F.U32 R153, R154 ;  /* 0x0000009a00997306 */ /* 0x000ea20000201000 */
[----:B-----5:R-:W-:Y:S01]  /*7ee0*/  HADD2.F32 R155, -RZ, R128.H1_H1 ;  /* 0x30000080ff9b7230 */ /* 0x020fe20000004100 */
        /* <DEDUP_REMOVED lines=9> */
.L_x_27838:
[----:B------:R-:W-:Y:S05]  /*7f80*/  BSYNC B1 ;  /* 0x0000000000017941 */ /* 0x000fea0003800000 */
.L_x_27837:
        /* <DEDUP_REMOVED lines=18> */
.L_x_27849:
[----:B------:R-:W-:Y:S02]  /*80b0*/  IMAD.MOV.U32 R155, RZ, RZ, R192 ;  /* 0x000000ffff9b7224 */ /* 0x000fe400078e00c0 */
.L_x_27850:
[----:B------:R-:W-:Y:S05]  /*80c0*/  BSYNC B2 ;  /* 0x0000000000027941 */ /* 0x000fea0003800000 */
.L_x_27848:
        /* <DEDUP_REMOVED lines=16> */
.L_x_27854:
[----:B------:R-:W-:Y:S05]  /*81d0*/  BSYNC B3 ;  /* 0x0000000000037941 */ /* 0x000fea0003800000 */
.L_x_27853:
        /* <DEDUP_REMOVED lines=44> */
.L_x_27852:
[----:B------:R-:W-:Y:S05]  /*84a0*/  BSYNC B2 ;  /* 0x0000000000027941 */ /* 0x000fea0003800000 */
.L_x_27851:
        /* <DEDUP_REMOVED lines=11> */
.L_x_27847:
[----:B------:R-:W-:Y:S05]  /*8560*/  BSYNC B1 ;  /* 0x0000000000017941 */ /* 0x000fea0003800000 */
.L_x_27846:
        /* <DEDUP_REMOVED lines=18> */
.L_x_27858:
[----:B------:R-:W-:Y:S02]  /*8690*/  IMAD.MOV.U32 R156, RZ, RZ, R192 ;  /* 0x000000ffff9c7224 */ /* 0x000fe400078e00c0 */
.L_x_27859:
[----:B------:R-:W-:Y:S05]  /*86a0*/  BSYNC B2 ;  /* 0x0000000000027941 */ /* 0x000fea0003800000 */
.L_x_27857:
        /* <DEDUP_REMOVED lines=16> */
.L_x_27863:
[----:B------:R-:W-:Y:S05]  /*87b0*/  BSYNC B3 ;  /* 0x0000000000037941 */ /* 0x000fea0003800000 */
.L_x_27862:
        /* <DEDUP_REMOVED lines=44> */
.L_x_27861:
[----:B------:R-:W-:Y:S05]  /*8a80*/  BSYNC B2 ;  /* 0x0000000000027941 */ /* 0x000fea0003800000 */
.L_x_27860:
[----:B------:R-:W2:Y:S01]  /*8a90*/  I2F.U32 R155, R156 ;  /* 0x0000009c009b7306 */ /* 0x000ea20000201000 */
[----:B-----5:R-:W-:Y:S01]  /*8aa0*/  HADD2.F32 R157, -RZ, R129.H1_H1 ;  /* 0x30000081ff9d7230 */ /* 0x020fe20000004100 */
[----:B------:R-:W-:-:S04]  /*8ab0*/  IMAD.MOV.U32 R194, RZ, RZ, 0x2f800000 ;  /* 0x2f800000ffc27424 */ /* 0x000fc800078e00ff */
        /* <DEDUP_REMOVED lines=8> */
.L_x_27856:
[----:B------:R-:W-:Y:S05]  /*8b40*/  BSYNC B1 ;  /* 0x0000000000017941 */ /* 0x000fea0003800000 */
.L_x_27855:
        /* <DEDUP_REMOVED lines=18> */
.L_x_27867:
[----:B------:R-:W-:Y:S02]  /*8c70*/  IMAD.MOV.U32 R157, RZ, RZ, R192 ;  /* 0x000000ffff9d7224 */ /* 0x000fe400078e00c0 */
.L_x_27868:
[----:B------:R-:W-:Y:S05]  /*8c80*/  BSYNC B2 ;  /* 0x0000000000027941 */ /* 0x000fea0003800000 */
.L_x_27866:
        /* <DEDUP_REMOVED lines=16> */
.L_x_27872:
[----:B------:R-:W-:Y:S05]  /*8d90*/  BSYNC B3 ;  /* 0x0000000000037941 */ /* 0x000fea0003800000 */
.L_x_27871:
        /* <DEDUP_REMOVED lines=44> */
.L_x_27870:
[----:B------:R-:W-:Y:S05]  /*9060*/  BSYNC B2 ;  /* 0x0000000000027941 */ /* 0x000fea0003800000 */
.L_x_27869:
[----:B------:R-:W2:Y:S01]  /*9070*/  I2F.U32 R156, R157 ;  /* 0x0000009d009c7306 */ /* 0x000ea20000201000 */
[----:B------:R-:W-:Y:S01]  /*9080*/  HADD2.F32 R158, -RZ, R130.H0_H0 ;  /* 0x20000082ff9e7230 */ /* 0x000fe20000004100 */
        /* <DEDUP_REMOVED lines=9> */
.L_x_27865:
[----:B------:R-:W-:Y:S05]  /*9120*/  BSYNC B1 ;  /* 0x0000000000017941 */ /* 0x000fea0003800000 */
.L_x_27864:
        /* <DEDUP_REMOVED lines=18> */
.L_x_27876:
[----:B------:R-:W-:Y:S02]  /*9250*/  IMAD.MOV.U32 R158, RZ, RZ, R192 ;  /* 0x000000ffff9e7224 */ /* 0x000fe400078e00c0 */
.L_x_27877:
[----:B------:R-:W-:Y:S05]  /*9260*/  BSYNC B2 ;  /* 0x0000000000027941 */ /* 0x000fea0003800000 */
.L_x_27875:
        /* <DEDUP_REMOVED lines=16> */
.L_x_27881:
[----:B------:R-:W-:Y:S05]  /*9370*/  BSYNC B3 ;  /* 0x0000000000037941 */ /* 0x000fea0003800000 */
.L_x_27880:
        /* <DEDUP_REMOVED lines=44> */
.L_x_27879:
[----:B------:R-:W-:Y:S05]  /*9640*/  BSYNC B2 ;  /* 0x0000000000027941 */ /* 0x000fea0003800000 */
.L_x_27878:
[----:B------:R-:W2:Y:S01]  /*9650*/  I2F.U32 R157, R158 ;  /* 0x0000009e009d7306 */ /* 0x000ea20000201000 */
[----:B------:R-:W-:Y:S01]  /*9660*/  HADD2.F32 R159, -RZ, R130.H1_H1 ;  /* 0x30000082ff9f7230 */ /* 0x000fe20000004100 */
        /* <DEDUP_REMOVED lines=9> */
.L_x_27874:
[----:B------:R-:W-:Y:S05]  /*9700*/  BSYNC B1 ;  /* 0x0000000000017941 */ /* 0x000fea0003800000 */
.L_x_27873:
        /* <DEDUP_REMOVED lines=18> */
.L_x_27885:
[----:B------:R-:W-:Y:S02]  /*9830*/  IMAD.MOV.U32 R159, RZ, RZ, R192 ;  /* 0x000000ffff9f7224 */ /* 0x000fe400078e00c0 */
.L_x_27886:
[----:B------:R-:W-:Y:S05]  /*9840*/  BSYNC B2 ;  /* 0x0000000000027941 */ /* 0x000fea0003800000 */
.L_x_27884:
        /* <DEDUP_REMOVED lines=16> */
.L_x_27890:
[----:B------:R-:W-:Y:S05]  /*9950*/  BSYNC B3 ;  /* 0x0000000000037941 */ /* 0x000fea0003800000 */
.L_x_27889:
        /* <DEDUP_REMOVED lines=44> */
.L_x_27888:
[----:B------:R-:W-:Y:S05]  /*9c20*/  BSYNC B2 ;  /* 0x0000000000027941 */ /* 0x000fea0003800000 */
.L_x_27887:
        /* <DEDUP_REMOVED lines=11> */
.L_x_27883:
[----:B------:R-:W-:Y:S05]  /*9ce0*/  BSYNC B1 ;  /* 0x0000000000017941 */ /* 0x000fea0003800000 */
.L_x_27882:
        /* <DEDUP_REMOVED lines=18> */
.L_x_27894:
[----:B------:R-:W-:Y:S02]  /*9e10*/  IMAD.MOV.U32 R201, RZ, RZ, R192 ;  /* 0x000000ffffc97224 */ /* 0x000fe400078e00c0 */
.L_x_27895:
[----:B------:R-:W-:Y:S05]  /*9e20*/  BSYNC B2 ;  /* 0x0000000000027941 */ /* 0x000fea0003800000 */
.L_x_27893:
        /* <DEDUP_REMOVED lines=16> */
.L_x_27899:
[----:B------:R-:W-:Y:S05]  /*9f30*/  BSYNC B3 ;  /* 0x0000000000037941 */ /* 0x000fea0003800000 */
.L_x_27898:
        /* <DEDUP_REMOVED lines=44> */
.L_x_27897:
[----:B------:R-:W-:Y:S05]  /*a200*/  BSYNC B2 ;  /* 0x0000000000027941 */ /* 0x000fea0003800000 */
.L_x_27896:
        /* <DEDUP_REMOVED lines=11> */
.L_x_27892:
[----:B------:R-:W-:Y:S05]  /*a2c0*/  BSYNC B1 ;  /* 0x0000000000017941 */ /* 0x000fea0003800000 */
.L_x_27891:
        /* <DEDUP_REMOVED lines=26> */
.L_x_27901:
[----:B------:R-:W-:Y:S05]  /*a470*/  BSYNC B1 ;  /* 0x0000000000017941 */ /* 0x000fea0003800000 */
.L_x_27900:
[----:B------:R-:W-:Y:S02]  /*a480*/  IADD3 R179, R179, 0x80, RZ ;  /* 0x00000080b3b37810 */ /* 0x000fe40007ffe0ff */
[----:B------:R-:W-:Y:S02]  /*a490*/  IADD3 R178, R178, 0x80, RZ ;  /* 0x00000080b2b27810 */ /* 0x000fe40007ffe0ff */
.L_x_27827:
[----:B------:R-:W-:Y:S05]  /*a4a0*/  BSYNC B0 ;  /* 0x0000000000007941 */ /* 0x000fea0003800000 */
.L_x_27826:
        /* <DEDUP_REMOVED lines=31> */
.L_x_27907:
[----:B------:R-:W-:Y:S02]  /*a6a0*/  IMAD.MOV.U32 R161, RZ, RZ, R192 ;  /* 0x000000ffffa17224 */ /* 0x000fe400078e00c0 */
.L_x_27908:
[----:B------:R-:W-:Y:S05]  /*a6b0*/  BSYNC B2 ;  /* 0x0000000000027941 */ /* 0x000fea0003800000 */
.L_x_27906:
        /* <DEDUP_REMOVED lines=16> */
.L_x_27912:
[----:B------:R-:W-:Y:S05]  /*a7c0*/  BSYNC B3 ;  /* 0x0000000000037941 */ /* 0x000fea0003800000 */
.L_x_27911:
        /* <DEDUP_REMOVED lines=44> */
.L_x_27910:
[----:B------:R-:W-:Y:S05]  /*aa90*/  BSYNC B2 ;  /* 0x0000000000027941 */ /* 0x000fea0003800000 */
.L_x_27909:
        /* <DEDUP_REMOVED lines=11> */
.L_x_27905:
[----:B--2---:R-:W-:Y:S05]  /*ab50*/  BSYNC B1 ;  /* 0x0000000000017941 */ /* 0x004fea0003800000 */
.L_x_27904:
        /* <DEDUP_REMOVED lines=18> */
.L_x_27916:
[----:B------:R-:W-:Y:S02]  /*ac80*/  IMAD.MOV.U32 R162, RZ, RZ, R192 ;  /* 0x000000ffffa27224 */ /* 0x000fe400078e00c0 */
.L_x_27917:
[----:B------:R-:W-:Y:S05]  /*ac90*/  BSYNC B2 ;  /* 0x0000000000027941 */ /* 0x000fea0003800000 */
.L_x_27915:
        /* <DEDUP_REMOVED lines=16> */
.L_x_27921:
[----:B------:R-:W-:Y:S05]  /*ada0*/  BSYNC B3 ;  /* 0x0000000000037941 */ /* 0x000fea0003800000 */
.L_x_27920:
        /* <DEDUP_REMOVED lines=44> */
.L_x_27919:
[----:B------:R-:W-:Y:S05]  /*b070*/  BSYNC B2 ;  /* 0x0000000000027941 */ /* 0x000fea0003800000 */
.L_x_27918:
        /* <DEDUP_REMOVED lines=11> */
.L_x_27914:
[----:B------:R-:W-:Y:S05]  /*b130*/  BSYNC B1 ;  /* 0x0000000000017941 */ /* 0x000fea0003800000 */
.L_x_27913:
        /* <DEDUP_REMOVED lines=18> */
.L_x_27925:
[----:B------:R-:W-:Y:S02]  /*b260*/  IMAD.MOV.U32 R163, RZ, RZ, R192 ;  /* 0x000000ffffa37224 */ /* 0x000fe400078e00c0 */
.L_x_27926:
[----:B------:R-:W-:Y:S05]  /*b270*/  BSYNC B2 ;  /* 0x0000000000027941 */ /* 0x000fea0003800000 */
.L_x_27924:
        /* <DEDUP_REMOVED lines=16> */
.L_x_27930:
[----:B------:R-:W-:Y:S05]  /*b380*/  BSYNC B3 ;  /* 0x0000000000037941 */ /* 0x000fea0003800000 */
.L_x_27929:
        /* <DEDUP_REMOVED lines=44> */
.L_x_27928:
[----:B------:R-:W-:Y:S05]  /*b650*/  BSYNC B2 ;  /* 0x0000000000027941 */ /* 0x000fea0003800000 */
.L_x_27927:
        /* <DEDUP_REMOVED lines=11> */
.L_x_27923:
[----:B------:R-:W-:Y:S05]  /*b710*/  BSYNC B1 ;  /* 0x0000000000017941 */ /* 0x000fea0003800000 */
.L_x_27922:
        /* <DEDUP_REMOVED lines=18> */
.L_x_27934:
[----:B------:R-:W-:Y:S02]  /*b840*/  IMAD.MOV.U32 R164, RZ, RZ, R192 ;  /* 0x000000ffffa47224 */ /* 0x000fe400078e00c0 */
.L_x_27935:
[----:B------:R-:W-:Y:S05]  /*b850*/  BSYNC B2 ;  /* 0x0000000000027941 */ /* 0x000fea0003800000 */
.L_x_27933:
        /* <DEDUP_REMOVED lines=16> */
.L_x_27939:
[----:B------:R-:W-:Y:S05]  /*b960*/  BSYNC B3 ;  /* 0x0000000000037941 */ /* 0x000fea0003800000 */
.L_x_27938:
        /* <DEDUP_REMOVED lines=44> */
.L_x_27937:
[----:B------:R-:W-:Y:S05]  /*bc30*/  BSYNC B2 ;  /* 0x0000000000027941 */ /* 0x000fea0003800000 */
.L_x_27936:
        /* <DEDUP_REMOVED lines=11> */
.L_x_27932:
[----:B------:R-:W-:Y:S05]  /*bcf0*/  BSYNC B1 ;  /* 0x0000000000017941 */ /* 0x000fea0003800000 */
.L_x_27931:
        /* <DEDUP_REMOVED lines=18> */
.L_x_27943:
[----:B------:R-:W-:Y:S02]  /*be20*/  IMAD.MOV.U32 R165, RZ, RZ, R192 ;  /* 0x000000ffffa57224 */ /* 0x000fe400078e00c0 */
.L_x_27944:
[----:B------:R-:W-:Y:S05]  /*be30*/  BSYNC B2 ;  /* 0x0000000000027941 */ /* 0x000fea0003800000 */
.L_x_27942:
        /* <DEDUP_REMOVED lines=16> */
.L_x_27948:
[----:B------:R-:W-:Y:S05]  /*bf40*/  BSYNC B3 ;  /* 0x0000000000037941 */ /* 0x000fea0003800000 */
.L_x_27947:
        /* <DEDUP_REMOVED lines=44> */
.L_x_27946:
[----:B------:R-:W-:Y:S05]  /*c210*/  BSYNC B2 ;  /* 0x0000000000027941 */ /* 0x000fea0003800000 */
.L_x_27945:
        /* <DEDUP_REMOVED lines=11> */
.L_x_27941:
[----:B------:R-:W-:Y:S05]  /*c2d0*/  BSYNC B1 ;  /* 0x0000000000017941 */ /* 0x000fea0003800000 */
.L_x_27940:
        /* <DEDUP_REMOVED lines=18> */
.L_x_27952:
[----:B------:R-:W-:Y:S02]  /*c400*/  IMAD.MOV.U32 R166, RZ, RZ, R192 ;  /* 0x000000ffffa67224 */ /* 0x000fe400078e00c0 */
.L_x_27953:
[----:B------:R-:W-:Y:S05]  /*c410*/  BSYNC B2 ;  /* 0x0000000000027941 */ /* 0x000fea0003800000 */
.L_x_27951:
        /* <DEDUP_REMOVED lines=16> */
.L_x_27957:
[----:B------:R-:W-:Y:S05]  /*c520*/  BSYNC B3 ;  /* 0x0000000000037941 */ /* 0x000fea0003800000 */
.L_x_27956:
        /* <DEDUP_REMOVED lines=44> */
.L_x_27955:
[----:B------:R-:W-:Y:S05]  /*c7f0*/  BSYNC B2 ;  /* 0x0000000000027941 */ /* 0x000fea0003800000 */
.L_x_27954:
        /* <DEDUP_REMOVED lines=11> */
.L_x_27950:
[----:B------:R-:W-:Y:S05]  /*c8b0*/  BSYNC B1 ;  /* 0x0000000000017941 */ /* 0x000fea0003800000 */
.L_x_27949:
        /* <DEDUP_REMOVED lines=18> */
.L_x_27961:
[----:B------:R-:W-:Y:S02]  /*c9e0*/  IMAD.MOV.U32 R167, RZ, RZ, R192 ;  /* 0x000000ffffa77224 */ /* 0x000fe400078e00c0 */
.L_x_27962:
[----:B------:R-:W-:Y:S05]  /*c9f0*/  BSYNC B2 ;  /* 0x0000000000027941 */ /* 0x000fea0003800000 */
.L_x_27960:
        /* <DEDUP_REMOVED lines=16> */
.L_x_27966:
[----:B------:R-:W-:Y:S05]  /*cb00*/  BSYNC B3 ;  /* 0x0000000000037941 */ /* 0x000fea0003800000 */
.L_x_27965:
        /* <DEDUP_REMOVED lines=44> */
.L_x_27964:
[----:B------:R-:W-:Y:S05]  /*cdd0*/  BSYNC B2 ;  /* 0x0000000000027941 */ /* 0x000fea0003800000 */
.L_x_27963:
        /* <DEDUP_REMOVED lines=11> */
.L_x_27959:
[----:B------:R-:W-:Y:S05]  /*ce90*/  BSYNC B1 ;  /* 0x0000000000017941 */ /* 0x000fea0003800000 */
.L_x_27958:
        /* <DEDUP_REMOVED lines=18> */
.L_x_27970:
[----:B------:R-:W-:Y:S02]  /*cfc0*/  IMAD.MOV.U32 R201, RZ, RZ, R192 ;  /* 0x000000ffffc97224 */ /* 0x000fe400078e00c0 */
.L_x_27971:
[----:B------:R-:W-:Y:S05]  /*cfd0*/  BSYNC B2 ;  /* 0x0000000000027941 */ /* 0x000fea0003800000 */
.L_x_27969:
        /* <DEDUP_REMOVED lines=16> */
.L_x_27975:
[----:B------:R-:W-:Y:S05]  /*d0e0*/  BSYNC B3 ;  /* 0x0000000000037941 */ /* 0x000fea0003800000 */
.L_x_27974:
        /* <DEDUP_REMOVED lines=44> */
.L_x_27973:
[----:B------:R-:W-:Y:S05]  /*d3b0*/  BSYNC B2 ;  /* 0x0000000000027941 */ /* 0x000fea0003800000 */
.L_x_27972:
        /* <DEDUP_REMOVED lines=11> */
.L_x_27968:
[----:B------:R-:W-:Y:S05]  /*d470*/  BSYNC B1 ;  /* 0x0000000000017941 */ /* 0x000fea0003800000 */
.L_x_27967:
        /* <DEDUP_REMOVED lines=26> */
.L_x_27977:
[----:B------:R-:W-:Y:S05]  /*d620*/  BSYNC B1 ;  /* 0x0000000000017941 */ /* 0x000fea0003800000 */
.L_x_27976:
[----:B------:R-:W-:Y:S02]  /*d630*/  IADD3 R179, R179, 0x80, RZ ;  /* 0x00000080b3b37810 */ /* 0x000fe40007ffe0ff */
[----:B------:R-:W-:Y:S02]  /*d640*/  IADD3 R178, R178, 0x80, RZ ;  /* 0x00000080b2b27810 */ /* 0x000fe40007ffe0ff */
.L_x_27903:
[----:B------:R-:W-:Y:S05]  /*d650*/  BSYNC B0 ;  /* 0x0000000000007941 */ /* 0x000fea0003800000 */
.L_x_27902:
        /* <DEDUP_REMOVED lines=30> */
.L_x_27983:
[----:B------:R-:W-:Y:S02]  /*d840*/  MOV R169, R192 ;  /* 0x000000c000a97202 */ /* 0x000fe40000000f00 */
.L_x_27984:
[----:B------:R-:W-:Y:S05]  /*d850*/  BSYNC B2 ;  /* 0x0000000000027941 */ /* 0x000fea0003800000 */
.L_x_27982:
        /* <DEDUP_REMOVED lines=16> */
.L_x_27988:
[----:B------:R-:W-:Y:S05]  /*d960*/  BSYNC B3 ;  /* 0x0000000000037941 */ /* 0x000fea0003800000 */
.L_x_27987:
        /* <DEDUP_REMOVED lines=44> */
.L_x_27986:
[----:B------:R-:W-:Y:S05]  /*dc30*/  BSYNC B2 ;  /* 0x0000000000027941 */ /* 0x000fea0003800000 */
.L_x_27985:
        /* <DEDUP_REMOVED lines=11> */
.L_x_27981:
[----:B--2---:R-:W-:Y:S05]  /*dcf0*/  BSYNC B1 ;  /* 0x0000000000017941 */ /* 0x004fea0003800000 */
.L_x_27980:
        /* <DEDUP_REMOVED lines=18> */
.L_x_27992:
[----:B------:R-:W-:Y:S02]  /*de20*/  MOV R170, R192 ;  /* 0x000000c000aa7202 */ /* 0x000fe40000000f00 */
.L_x_27993:
[----:B------:R-:W-:Y:S05]  /*de30*/  BSYNC B2 ;  /* 0x0000000000027941 */ /* 0x000fea0003800000 */
.L_x_27991:
        /* <DEDUP_REMOVED lines=16> */
.L_x_27997:
[----:B------:R-:W-:Y:S05]  /*df40*/  BSYNC B3 ;  /* 0x0000000000037941 */ /* 0x000fea0003800000 */
.L_x_27996:
        /* <DEDUP_REMOVED lines=44> */
.L_x_27995:
[----:B------:R-:W-:Y:S05]  /*e210*/  BSYNC B2 ;  /* 0x0000000000027941 */ /* 0x000fea0003800000 */
.L_x_27994:
        /* <DEDUP_REMOVED lines=11> */
.L_x_27990:
[----:B------:R-:W-:Y:S05]  /*e2d0*/  BSYNC B1 ;  /* 0x0000000000017941 */ /* 0x000fea0003800000 */
.L_x_27989:
        /* <DEDUP_REMOVED lines=18> */
.L_x_28001:
[----:B------:R-:W-:Y:S02]  /*e400*/  MOV R171, R192 ;  /* 0x000000c000ab7202 */ /* 0x000fe40000000f00 */
.L_x_28002:
[----:B------:R-:W-:Y:S05]  /*e410*/  BSYNC B2 ;  /* 0x0000000000027941 */ /* 0x000fea0003800000 */
.L_x_28000:
        /* <DEDUP_REMOVED lines=16> */
.L_x_28006:
[----:B------:R-:W-:Y:S05]  /*e520*/  BSYNC B3 ;  /* 0x0000000000037941 */ /* 0x000fea0003800000 */
.L_x_28005:
        /* <DEDUP_REMOVED lines=44> */
.L_x_28004:
[----:B------:R-:W-:Y:S05]  /*e7f0*/  BSYNC B2 ;  /* 0x0000000000027941 */ /* 0x000fea0003800000 */
.L_x_28003:
        /* <DEDUP_REMOVED lines=11> */
.L_x_27999:
[----:B------:R-:W-:Y:S05]  /*e8b0*/  BSYNC B1 ;  /* 0x0000000000017941 */ /* 0x000fea0003800000 */
.L_x_27998:
        /* <DEDUP_REMOVED lines=18> */
.L_x_28010:
[----:B------:R-:W-:Y:S02]  /*e9e0*/  MOV R172, R192 ;  /* 0x000000c000ac7202 */ /* 0x000fe40000000f00 */
.L_x_28011:
[----:B------:R-:W-:Y:S05]  /*e9f0*/  BSYNC B2 ;  /* 0x0000000000027941 */ /* 0x000fea0003800000 */
.L_x_28009:
        /* <DEDUP_REMOVED lines=16> */
.L_x_28015:
[----:B------:R-:W-:Y:S05]  /*eb00*/  BSYNC B3 ;  /* 0x0000000000037941 */ /* 0x000fea0003800000 */
.L_x_28014:
        /* <DEDUP_REMOVED lines=44> */
.L_x_28013:
[----:B------:R-:W-:Y:S05]  /*edd0*/  BSYNC B2 ;  /* 0x0000000000027941 */ /* 0x000fea0003800000 */
.L_x_28012:
        /* <DEDUP_REMOVED lines=11> */
.L_x_28008:
[----:B------:R-:W-:Y:S05]  /*ee90*/  BSYNC B1 ;  /* 0x0000000000017941 */ /* 0x000fea0003800000 */
.L_x_28007:
        /* <DEDUP_REMOVED lines=18> */
.L_x_28019:
[----:B------:R-:W-:Y:S02]  /*efc0*/  MOV R173, R192 ;  /* 0x000000c000ad7202 */ /* 0x000fe40000000f00 */
.L_x_28020:
[----:B------:R-:W-:Y:S05]  /*efd0*/  BSYNC B2 ;  /* 0x0000000000027941 */ /* 0x000fea0003800000 */
.L_x_28018:
        /* <DEDUP_REMOVED lines=16> */
.L_x_28024:
[----:B------:R-:W-:Y:S05]  /*f0e0*/  BSYNC B3 ;  /* 0x0000000000037941 */ /* 0x000fea0003800000 */
.L_x_28023:
        /* <DEDUP_REMOVED lines=44> */
.L_x_28022:
[----:B------:R-:W-:Y:S05]  /*f3b0*/  BSYNC B2 ;  /* 0x0000000000027941 */ /* 0x000fea0003800000 */
.L_x_28021:
        /* <DEDUP_REMOVED lines=11> */
.L_x_28017:
[----:B------:R-:W-:Y:S05]  /*f470*/  BSYNC B1 ;  /* 0x0000000000017941 */ /* 0x000fea0003800000 */
.L_x_28016:
        /* <DEDUP_REMOVED lines=18> */
.L_x_28028:
[----:B------:R-:W-:Y:S02]  /*f5a0*/  MOV R174, R192 ;  /* 0x000000c000ae7202 */ /* 0x000fe40000000f00 */
.L_x_28029:
[----:B------:R-:W-:Y:S05]  /*f5b0*/  BSYNC B2 ;  /* 0x0000000000027941 */ /* 0x000fea0003800000 */
.L_x_28027:
        /* <DEDUP_REMOVED lines=16> */
.L_x_28033:
[----:B------:R-:W-:Y:S05]  /*f6c0*/  BSYNC B3 ;  /* 0x0000000000037941 */ /* 0x000fea0003800000 */
.L_x_28032:
        /* <DEDUP_REMOVED lines=44> */
.L_x_28031:
[----:B------:R-:W-:Y:S05]  /*f990*/  BSYNC B2 ;  /* 0x0000000000027941 */ /* 0x000fea0003800000 */
.L_x_28030:
[----:B------:R-:W2:Y:S01]  /*f9a0*/  I2F.U32 R173, R174 ;  /* 0x000000ae00ad7306 */ /* 0x000ea20000201000 */
[----:B------:R-:W-:Y:S01]  /*f9b0*/  HADD2.F32 R175, -RZ, R130.H1_H1 ;  /* 0x30000082ffaf7230 */ /* 0x000fe20000004100 */
        /* <DEDUP_REMOVED lines=9> */
.L_x_28026:
[----:B------:R-:W-:Y:S05]  /*fa50*/  BSYNC B1 ;  /* 0x0000000000017941 */ /* 0x000fea0003800000 */
.L_x_28025:
        /* <DEDUP_REMOVED lines=18> */
.L_x_28037:
[----:B------:R-:W-:Y:S02]  /*fb80*/  MOV R175, R192 ;  /* 0x000000c000af7202 */ /* 0x000fe40000000f00 */
.L_x_28038:
[----:B------:R-:W-:Y:S05]  /*fb90*/  BSYNC B2 ;  /* 0x0000000000027941 */ /* 0x000fea0003800000 */
.L_x_28036:
        /* <DEDUP_REMOVED lines=16> */
.L_x_28042:
[----:B------:R-:W-:Y:S05]  /*fca0*/  BSYNC B3 ;  /* 0x0000000000037941 */ /* 0x000fea0003800000 */
.L_x_28041:
        /* <DEDUP_REMOVED lines=44> */
.L_x_28040:
[----:B------:R-:W-:Y:S05]  /*ff70*/  BSYNC B2 ;  /* 0x0000000000027941 */ /* 0x000fea0003800000 */
.L_x_28039:
        /* <DEDUP_REMOVED lines=11> */
.L_x_28035:
[----:B------:R-:W-:Y:S05]  /*10030*/  BSYNC B1 ;  /* 0x0000000000017941 */ /* 0x000fea0003800000 */
.L_x_28034:
        /* <DEDUP_REMOVED lines=18> */
.L_x_28046:
[----:B------:R-:W-:Y:S02]  /*10160*/  MOV R200, R192 ;  /* 0x000000c000c87202 */ /* 0x000fe40000000f00 */
.L_x_28047:
[----:B------:R-:W-:Y:S05]  /*10170*/  BSYNC B2 ;  /* 0x0000000000027941 */ /* 0x000fea0003800000 */
.L_x_28045:
        /* <DEDUP_REMOVED lines=16> */
.L_x_28051:
[----:B------:R-:W-:Y:S05]  /*10280*/  BSYNC B3 ;  /* 0x0000000000037941 */ /* 0x000fea0003800000 */
.L_x_28050:
        /* <DEDUP_REMOVED lines=44> */
.L_x_28049:
[----:B------:R-:W-:Y:S05]  /*10550*/  BSYNC B2 ;  /* 0x0000000000027941 */ /* 0x000fea0003800000 */
.L_x_28048:
        /* <DEDUP_REMOVED lines=11> */
.L_x_28044:
[----:B------:R-:W-:Y:S05]  /*10610*/  BSYNC B1 ;  /* 0x0000000000017941 */ /* 0x000fea0003800000 */
.L_x_28043:
        /* <DEDUP_REMOVED lines=25> */
.L_x_27979:
[----:B------:R-:W-:Y:S05]  /*107b0*/  BSYNC B0 ;  /* 0x0000000000007941 */ /* 0x000fea0003800000 */
.L_x_27978:
        /* <DEDUP_REMOVED lines=51> */
.L_x_28066:
        /* <DEDUP_REMOVED lines=101> */
.L_x_28067:
        /* <DEDUP_REMOVED lines=15> */
[----:B------:R-:W-:Y:S01]  /*11230*/  BSSY B0, `(.L_x_28054) ;  /* 0x00000ea000007945 */ /* 0x000fe20003800000 */
[----:B------:R-:W-:Y:S02]  /*11240*/  IMAD.MOV.U32 R201, RZ, RZ, c[0x0][0x1e0] ;  /* 0x00007800ffc97624 */ /* 0x000fe400078e00ff */
[----:B------:R-:W-:Y:S01]  /*11250*/  I2F R211, R200 ;  /* 0x000000c800d37306 */ /* 0x000fe20000201400 */
[----:B0-----:R-:W0:Y:S04]  /*11260*/  SHFL.DOWN PT, R207, R200, 0x2, 0x1f ;  /* 0x08401f00c8cf7f89 */ /* 0x001e2800000e0000 */
[----:B------:R1:W-:Y:S01]  /*11270*/  @!P2 LDS.64 R178, [R203.X8] ;  /* 0x00000000cbb2a984 */ /* 0x0003e20000008a00 */
[----:B0-----:R-:W-:-:S02]  /*11280*/  IADD3 R208, R207, R200, RZ ;  /* 0x000000c8cfd07210 */ /* 0x001fc40007ffe0ff */
[----:B------:R-:W-:Y:S03]  /*11290*/  I2F R212, R207 ;  /* 0x000000cf00d47306 */ /* 0x000fe60000201400 */
[----:B------:R-:W0:Y:S05]  /*112a0*/  SHFL.DOWN PT, R215, R208, 0x1, 0x1f ;  /* 0x08201f00d0d77f89 */ /* 0x000e2a00000e0000 */
        /* <DEDUP_REMOVED lines=85> */
.L_x_28057:
[----:B------:R-:W-:Y:S05]  /*11800*/  BSYNC B1 ;  /* 0x0000000000017941 */ /* 0x000fea0003800000 */
.L_x_28056:
        /* <DEDUP_REMOVED lines=35> */
.L_x_28059:
[----:B------:R-:W-:Y:S05]  /*11a40*/  BSYNC B1 ;  /* 0x0000000000017941 */ /* 0x000fea0003800000 */
.L_x_28058:
        /* <DEDUP_REMOVED lines=35> */
.L_x_28061:
[----:B------:R-:W-:Y:S05]  /*11c80*/  BSYNC B1 ;  /* 0x0000000000017941 */ /* 0x000fea0003800000 */
.L_x_28060:
        /* <DEDUP_REMOVED lines=35> */
.L_x_28063:
[----:B------:R-:W-:Y:S05]  /*11ec0*/  BSYNC B1 ;  /* 0x0000000000017941 */ /* 0x000fea0003800000 */
.L_x_28062:
        /* <DEDUP_REMOVED lines=32> */
.L_x_28055:
[----:B0-----:R-:W-:Y:S05]  /*120d0*/  BSYNC B0 ;  /* 0x0000000000007941 */ /* 0x001fea0003800000 */
.L_x_28054:
[----:B------:R-:W-:Y:S02]  /*120e0*/  IADD3 R180, R180, c[0x0][0x160], RZ ;  /* 0x00005800b4b47a10 */ /* 0x000fe40007ffe0ff */
[----:B------:R-:W-:Y:S02]  /*120f0*/  LOP3.LUT P3, RZ, R187, 0xff, RZ, 0xc0, !PT ;  /* 0x000000ffbbff7812 */ /* 0x000fe4000786c0ff */
[----:B------:R-:W-:Y:S02]  /*12100*/  ISETP.GE.AND P2, PT, R180, c[0x0][0x164], PT ;  /* 0x00005900b4007a0c */ /* 0x000fe40003f46270 */
[----:B------:R-:W-:-:S11]  /*12110*/  SEL R187, RZ, 0x1, P3 ;  /* 0x00000001ffbb7807 */ /* 0x000fd60001800000 */
[----:B------:R-:W-:Y:S01]  /*12120*/  @P2 CALL.REL.NOINC `(.L_x_28064) ;  /* 0x0000001000002944 */ /* 0x000fe20003c00000 */
[----:B------:R-:W-:Y:S05]  /*12130*/  BRA `(.L_x_28065) ;  /* 0xfffeed5000007947 */ /* 0x000fea000383ffff */
.L_x_28064:
[----:B------:R-:W-:Y:S05]  /*12140*/  EXIT ;  /* 0x000000000000794d */ /* 0x000fea0003800000 */
.L_x_28052:
[----:B------:R-:W-:Y:S01]  /*12150*/  IMAD.MOV.U32 R210, RZ, RZ, 0x1 ;  /* 0x00000001ffd27424 */ /* 0x000fe200078e00ff */
[----:B------:R-:W-:Y:S01]  /*12160*/  MOV R201, 0x1f ;  /* 0x0000001f00c97802 */ /* 0x000fe20000000f00 */
[----:B------:R-:W-:Y:S01]  /*12170*/  IMAD.MOV.U32 R208, RZ, RZ, -0x1 ;  /* 0xffffffffffd07424 */ /* 0x000fe200078e00ff */
[----:B------:R-:W-:Y:S02]  /*12180*/  MOV R202, 0x121a0 ;  /* 0x000121a000ca7802 */ /* 0x000fe40000000f00 */
[----:B0----5:R-:W-:Y:S05]  /*12190*/  CALL.REL.NOINC `($__internal_126_$__cuda_sm70_shflsync_bfly_p) ;  /* 0x000008b000007944 */ /* 0x021fea0003c00000 */
[----:B-1----:R-:W-:Y:S01]  /*121a0*/  IMAD.MOV.U32 R178, RZ, RZ, R210 ;  /* 0x000000ffffb27224 */ /* 0x002fe200078e00d2 */
[----:B0-----:R-:W-:Y:S05]  /*121b0*/  BRA `(.L_x_28066) ;  /* 0xffffe93000007947 */ /* 0x001fea000383ffff */
.L_x_28053:
[----:B------:R-:W-:Y:S01]  /*121c0*/  HFMA2.MMA R210, -RZ, RZ, 0, 1.1920928955078125e-07 ;  /* 0x00000002ffd27435 */ /* 0x000fe200000001ff */
[----:B------:R-:W-:Y:S01]  /*121d0*/  IMAD.MOV.U32 R201, RZ, RZ, 0x1f ;  /* 0x0000001fffc97424 */ /* 0x000fe200078e00ff */
[----:B------:R-:W-:Y:S01]  /*121e0*/  MOV R202, 0x12210 ;  /* 0x0001221000ca7802 */ /* 0x000fe20000000f00 */
[----:B------:R-:W-:-:S03]  /*121f0*/  IMAD.MOV.U32 R208, RZ, RZ, -0x1 ;  /* 0xffffffffffd07424 */ /* 0x000fc600078e00ff */
[----:B0----5:R-:W-:Y:S05]  /*12200*/  CALL.REL.NOINC `($__internal_126_$__cuda_sm70_shflsync_bfly_p) ;  /* 0x0000084000007944 */ /* 0x021fea0003c00000 */
[----:B01----:R-:W-:Y:S01]  /*12210*/  FADD.FTZ R179, R179, R210 ;  /* 0x000000d2b3b37221 */ /* 0x003fe20000010000 */
[----:B------:R-:W-:Y:S01]  /*12220*/  MOV R210, 0x4 ;  /* 0x0000000400d27802 */ /* 0x000fe20000000f00 */
[----:B------:R-:W-:Y:S01]  /*12230*/  IMAD.MOV.U32 R201, RZ, RZ, 0x1f ;  /* 0x0000001fffc97424 */ /* 0x000fe200078e00ff */
[----:B------:R-:W-:Y:S01]  /*12240*/  MOV R202, 0x12270 ;  /* 0x0001227000ca7802 */ /* 0x000fe20000000f00 */
[----:B------:R-:W-:-:S02]  /*12250*/  IMAD.MOV.U32 R208, RZ, RZ, -0x1 ;  /* 0xffffffffffd07424 */ /* 0x000fc400078e00ff */
[----:B------:R-:W-:Y:S05]  /*12260*/  CALL.REL.NOINC `($__internal_126_$__cuda_sm70_shflsync_bfly_p) ;  /* 0x000007e000007944 */ /* 0x000fea0003c00000 */
[----:B01----:R-:W-:Y:S01]  /*12270*/  FADD.FTZ R179, R179, R210 ;  /* 0x000000d2b3b37221 */ /* 0x003fe20000010000 */
[----:B------:R-:W-:Y:S01]  /*12280*/  HFMA2.MMA R210, -RZ, RZ, 0, 4.76837158203125e-07 ;  /* 0x00000008ffd27435 */ /* 0x000fe200000001ff */
[----:B------:R-:W-:Y:S01]  /*12290*/  IMAD.MOV.U32 R201, RZ, RZ, 0x1f ;  /* 0x0000001fffc97424 */ /* 0x000fe200078e00ff */
[----:B------:R-:W-:Y:S01]  /*122a0*/  MOV R202, 0x122d0 ;  /* 0x000122d000ca7802 */ /* 0x000fe20000000f00 */
[----:B------:R-:W-:-:S03]  /*122b0*/  IMAD.MOV.U32 R208, RZ, RZ, -0x1 ;  /* 0xffffffffffd07424 */ /* 0x000fc600078e00ff */
[----:B------:R-:W-:Y:S05]  /*122c0*/  CALL.REL.NOINC `($__internal_126_$__cuda_sm70_shflsync_bfly_p) ;  /* 0x0000078000007944 */ /* 0x000fea0003c00000 */
[----:B01----:R-:W-:Y:S01]  /*122d0*/  FADD.FTZ R179, R179, R210 ;  /* 0x000000d2b3b37221 */ /* 0x003fe20000010000 */
[----:B------:R-:W-:Y:S01]  /*122e0*/  MOV R210, 0x10 ;  /* 0x0000001000d27802 */ /* 0x000fe20000000f00 */
[----:B------:R-:W-:Y:S01]  /*122f0*/  IMAD.MOV.U32 R201, RZ, RZ, 0x1f ;  /* 0x0000001fffc97424 */ /* 0x000fe200078e00ff */
[----:B------:R-:W-:Y:S01]  /*12300*/  MOV R202, 0x12330 ;  /* 0x0001233000ca7802 */ /* 0x000fe20000000f00 */
[----:B------:R-:W-:-:S02]  /*12310*/  IMAD.MOV.U32 R208, RZ, RZ, -0x1 ;  /* 0xffffffffffd07424 */ /* 0x000fc400078e00ff */
[----:B------:R-:W-:Y:S05]  /*12320*/  CALL.REL.NOINC `($__internal_126_$__cuda_sm70_shflsync_bfly_p) ;  /* 0x0000072000007944 */ /* 0x000fea0003c00000 */
        /* <DEDUP_REMOVED lines=87> */
[----:B------:R-:W-:Y:S05]  /*128a0*/  CALL.REL.NOINC `($__internal_126_$__cuda_sm70_shflsync_bfly_p) ;  /* 0x000001a000007944 */ /* 0x000fea0003c00000 */
[----:B01----:R-:W-:Y:S01]  /*128b0*/  FADD.FTZ R179, R179, R210 ;  /* 0x000000d2b3b37221 */ /* 0x003fe20000010000 */
[----:B------:R-:W-:Y:S01]  /*128c0*/  MOV R210, 0x2 ;  /* 0x0000000200d27802 */ /* 0x000fe20000000f00 */
[----:B------:R-:W-:Y:S01]  /*128d0*/  IMAD.MOV.U32 R201, RZ, RZ, 0x1f ;  /* 0x0000001fffc97424 */ /* 0x000fe200078e00ff */
[----:B------:R-:W-:Y:S01]  /*128e0*/  MOV R202, 0x12910 ;  /* 0x0001291000ca7802 */ /* 0x000fe20000000f00 */
[----:B------:R-:W-:Y:S02]  /*128f0*/  IMAD.MOV.U32 R208, RZ, RZ, -0x1 ;  /* 0xffffffffffd07424 */ /* 0x000fe400078e00ff */
[----:B------:R-:W-:Y:S05]  /*12900*/  CALL.REL.NOINC `($__internal_126_$__cuda_sm70_shflsync_bfly_p) ;  /* 0x0000014000007944 */ /* 0x000fea0003c00000 */
[----:B01----:R-:W-:Y:S01]  /*12910*/  FADD.FTZ R179, R179, R210 ;  /* 0x000000d2b3b37221 */ /* 0x003fe20000010000 */
[----:B------:R-:W-:Y:S01]  /*12920*/  HFMA2.MMA R210, -RZ, RZ, 0, 2.384185791015625e-07 ;  /* 0x00000004ffd27435 */ /* 0x000fe200000001ff */
        /* <DEDUP_REMOVED lines=10> */
[----:B-1----:R-:W-:Y:S01]  /*129d0*/  FADD.FTZ R207, R179, R210 ;  /* 0x000000d2b3cf7221 */ /* 0x002fe20000010000 */
[----:B------:R-:W-:Y:S01]  /*129e0*/  HFMA2.MMA R210, -RZ, RZ, 0, 9.5367431640625e-07 ;  /* 0x00000010ffd27435 */ /* 0x000fe200000001ff */
[----:B0-----:R-:W-:Y:S01]  /*129f0*/  IMAD.MOV.U32 R201, RZ, RZ, 0x1f ;  /* 0x0000001fffc97424 */ /* 0x001fe200078e00ff */
[----:B------:R-:W-:Y:S01]  /*12a00*/  MOV R202, 0x12a40 ;  /* 0x00012a4000ca7802 */ /* 0x000fe20000000f00 */
[----:B------:R-:W-:Y:S01]  /*12a10*/  IMAD.MOV.U32 R208, RZ, RZ, -0x1 ;  /* 0xffffffffffd07424 */ /* 0x000fe200078e00ff */
[----:B------:R-:W-:-:S02]  /*12a20*/  MOV R179, R207 ;  /* 0x000000cf00b37202 */ /* 0x000fc40000000f00 */
[----:B------:R-:W-:Y:S05]  /*12a30*/  CALL.REL.NOINC `($__internal_126_$__cuda_sm70_shflsync_bfly_p) ;  /* 0x0000001000007944 */ /* 0x000fea0003c00000 */
[----:B01----:R-:W-:Y:S05]  /*12a40*/  BRA `(.L_x_28067) ;  /* 0xffffe6f000007947 */ /* 0x003fea000383ffff */
        .weak           $__internal_126_$__cuda_sm70_shflsync_bfly_p
        .type           $__internal_126_$__cuda_sm70_shflsync_bfly_p,@function
        .size           $__internal_126_$__cuda_sm70_shflsync_bfly_p,(.L_x_36166 - $__internal_126_$__cuda_sm70_shflsync_bfly_p)
$__internal_126_$__cuda_sm70_shflsync_bfly_p:
[----:B------:R-:W-:Y:S01]  /*12a50*/  IMAD.MOV.U32 R203, RZ, RZ, 0x0 ;  /* 0x00000000ffcb7424 */ /* 0x000fe200078e00ff */
[----:B------:R-:W-:Y:S04]  /*12a60*/  WARPSYNC R208 ;  /* 0x000000d000007348 */ /* 0x000fe80003800000 */
[----:B------:R0:W1:Y:S01]  /*12a70*/  SHFL.BFLY PT, R210, R179, R210, R201 ;  /* 0x0c0000d2b3d27389 */ /* 0x00006200000e00c9 */
[----:B------:R-:W-:Y:S05]  /*12a80*/  RET.REL.NODEC R202 `(_ZN10layer_norm13ln_fwd_kernelINS_13Kernel_traitsIf6__halffS2_fjLj5120ELj1ELj1ELj4ELj16ENS_18Kernel_traits_baseILj5120EfS2_fS2_fjLj128EEEEELb1ELb1ELb1ELb0EEEvNS_9FwdParamsE) ;  /* 0xfffed570ca007950 */ /* 0x000fea0003c3ffff */
.L_x_28068:
        /* <DEDUP_REMOVED lines=15> */
.L_x_36166:


//--------------------- .text._ZN10layer_norm13ln_fwd_kernelINS_13Kernel_traitsIf6__halffS2_fjLj5120ELj1ELj1ELj4ELj16ENS_18Kernel_traits_baseILj5120EfS2_fS2_fjLj128EEEEELb1ELb1ELb1ELb1EEEvNS_9FwdParamsE --------------------------
	.section	.text._ZN10layer_norm13ln_fwd_kernelINS_13Kernel_traitsIf6__halffS2_fjLj5120ELj1ELj1ELj4ELj16ENS_18Kernel_traits_baseILj5120EfS2_fS2_fjLj128EEEEELb1ELb1ELb1ELb1EEEvNS_9FwdParamsE,"ax",@progbits
	.sectioninfo	@"SHI_REGISTERS=255"
	.align	128
        .global         _ZN10layer_norm13ln_fwd_kernelINS_13Kernel_traitsIf6__halffS2_fjLj5120ELj1ELj1ELj4ELj16ENS_18Kernel_traits_baseILj5120EfS2_fS2_fjLj128EEEEELb1ELb1ELb1ELb1EEEvNS_9FwdParamsE
        .type           _ZN10layer_norm13ln_fwd_kernelINS_13Kernel_traitsIf6__halffS2_fjLj5120ELj1ELj1ELj4ELj16ENS_18Kernel_traits_baseILj5120EfS2_fS2_fjLj128EEEEELb1ELb1ELb1ELb1EEEvNS_9FwdParamsE,@function
        .size           _ZN10layer_norm13ln_fwd_kernelINS_13Kernel_traitsIf6__halffS2_fjLj5120ELj1ELj1ELj4ELj16ENS_18Kernel_traits_baseILj5120EfS2_fS2_fjLj128EEEEELb1ELb1ELb1ELb1EEEvNS_9FwdParamsE,(.L_x_36167 - _ZN10layer_norm13ln_fwd_kernelINS_13Kernel_traitsIf6__halffS2_fjLj5120ELj1ELj1ELj4ELj16ENS_18Kernel_traits_baseILj5120EfS2_fS2_fjLj128EEEEELb1ELb1ELb1ELb1EEEvNS_9FwdParamsE)
        .other          _ZN10layer_norm13ln_fwd_kernelINS_13Kernel_traitsIf6__halffS2_fjLj5120ELj1ELj1ELj4ELj16ENS_18Kernel_traits_baseILj5120EfS2_fS2_fjLj128EEEEELb1ELb1ELb1ELb1EEEvNS_9FwdParamsE,@"STO_CUDA_ENTRY STV_DEFAULT"
_ZN10layer_norm13ln_fwd_kernelINS_13Kernel_traitsIf6__halffS2_fjLj5120ELj1ELj1ELj4ELj16ENS_18Kernel_traits_baseILj5120EfS2_fS2_fjLj128EEEEELb1ELb1ELb1ELb1EEEvNS_9FwdParamsE:
.text._ZN10layer_norm13ln_fwd_kernelINS_13Kernel_traitsIf6__halffS2_fjLj5120ELj1ELj1ELj4ELj16ENS_18Kernel_traits_baseILj5120EfS2_fS2_fjLj128EEEEELb1ELb1ELb1ELb1EEEvNS_9FwdParamsE:
        /* <DEDUP_REMOVED lines=147> */
.L_x_28444:
        /* <DEDUP_REMOVED lines=45> */
.L_x_28072:
[----:B------:R-:W-:Y:S02]  /*0c00*/  IMAD.MOV.U32 R161, RZ, RZ, R204 ;  /* 0x000000ffffa17224 */ /* 0x000fe400078e00cc */
.L_x_28073:
[----:B------:R-:W-:Y:S05]  /*0c10*/  BSYNC B1 ;  /* 0x0000000000017941 */ /* 0x000fea0003800000 */
.L_x_28071:
        /* <DEDUP_REMOVED lines=16> */
.L_x_28077:
[----:B------:R-:W-:Y:S05]  /*0d20*/  BSYNC B2 ;  /* 0x0000000000027941 */ /* 0x000fea0003800000 */
.L_x_28076:
        /* <DEDUP_REMOVED lines=43> */
.L_x_28075:
[----:B------:R-:W-:Y:S05]  /*0fe0*/  BSYNC B1 ;  /* 0x0000000000017941 */ /* 0x000fea0003800000 */
.L_x_28074:
        /* <DEDUP_REMOVED lines=11> */
.L_x_28070:
[----:B0-----:R-:W-:Y:S05]  /*10a0*/  BSYNC B0 ;  /* 0x0000000000007941 */ /* 0x001fea0003800000 */
.L_x_28069:
        /* <DEDUP_REMOVED lines=18> */
.L_x_28081:
[----:B------:R-:W-:Y:S02]  /*11d0*/  IMAD.MOV.U32 R162, RZ, RZ, R204 ;  /* 0x000000ffffa27224 */ /* 0x000fe400078e00cc */
.L_x_28082:
[----:B------:R-:W-:Y:S05]  /*11e0*/  BSYNC B1 ;  /* 0x0000000000017941 */ /* 0x000fea0003800000 */
.L_x_28080:
        /* <DEDUP_REMOVED lines=16> */
.L_x_28086:
[----:B------:R-:W-:Y:S05]  /*12f0*/  BSYNC B2 ;  /* 0x0000000000027941 */ /* 0x000fea0003800000 */
.L_x_28085:
        /* <DEDUP_REMOVED lines=44> */
.L_x_28084:
[----:B------:R-:W-:Y:S05]  /*15c0*/  BSYNC B1 ;  /* 0x0000000000017941 */ /* 0x000fea0003800000 */
.L_x_28083:
        /* <DEDUP_REMOVED lines=11> */
.L_x_28079:
[----:B------:R-:W-:Y:S05]  /*1680*/  BSYNC B0 ;  /* 0x0000000000007941 */ /* 0x000fea0003800000 */
.L_x_28078:
        /* <DEDUP_REMOVED lines=18> */
.L_x_28090:
[----:B------:R-:W-:Y:S02]  /*17b0*/  IMAD.MOV.U32 R162, RZ, RZ, R204 ;  /* 0x000000ffffa27224 */ /* 0x000fe400078e00cc */
.L_x_28091:
[----:B------:R-:W-:Y:S05]  /*17c0*/  BSYNC B1 ;  /* 0x0000000000017941 */ /* 0x000fea0003800000 */
.L_x_28089:
        /* <DEDUP_REMOVED lines=16> */
.L_x_28095:
[----:B------:R-:W-:Y:S05]  /*18d0*/  BSYNC B2 ;  /* 0x0000000000027941 */ /* 0x000fea0003800000 */
.L_x_28094:
        /* <DEDUP_REMOVED lines=44> */
.L_x_28093:
[----:B------:R-:W-:Y:S05]  /*1ba0*/  BSYNC B1 ;  /* 0x0000000000017941 */ /* 0x000fea0003800000 */
.L_x_28092:
        /* <DEDUP_REMOVED lines=11> */
.L_x_28088:
[----:B------:R-:W-:Y:S05]  /*1c60*/  BSYNC B0 ;  /* 0x0000000000007941 */ /* 0x000fea0003800000 */
.L_x_28087:
        /* <DEDUP_REMOVED lines=18> */
.L_x_28099:
[----:B------:R-:W-:Y:S02]  /*1d90*/  IMAD.MOV.U32 R164, RZ, RZ, R204 ;  /* 0x000000ffffa47224 */ /* 0x000fe400078e00cc */
.L_x_28100:
[----:B------:R-:W-:Y:S05]  /*1da0*/  BSYNC B1 ;  /* 0x0000000000017941 */ /* 0x000fea0003800000 */
.L_x_28098:
        /* <DEDUP_REMOVED lines=16> */
.L_x_28104:
[----:B------:R-:W-:Y:S05]  /*1eb0*/  BSYNC B2 ;  /* 0x0000000000027941 */ /* 0x000fea0003800000 */
.L_x_28103:
        /* <DEDUP_REMOVED lines=44> */
.L_x_28102:
[----:B------:R-:W-:Y:S05]  /*2180*/  BSYNC B1 ;  /* 0x0000000000017941 */ /* 0x000fea0003800000 */
.L_x_28101:
        /* <DEDUP_REMOVED lines=11> */
.L_x_28097:
[----:B------:R-:W-:Y:S05]  /*2240*/  BSYNC B0 ;  /* 0x0000000000007941 */ /* 0x000fea0003800000 */
.L_x_28096:
        /* <DEDUP_REMOVED lines=18> */
.L_x_28108:
[----:B------:R-:W-:Y:S02]  /*2370*/  IMAD.MOV.U32 R164, RZ, RZ, R204 ;  /* 0x000000ffffa47224 */ /* 0x000fe400078e00cc */
.L_x_28109:
[----:B------:R-:W-:Y:S05]  /*2380*/  BSYNC B1 ;  /* 0x0000000000017941 */ /* 0x000fea0003800000 */
.L_x_28107:
        /* <DEDUP_REMOVED lines=16> */
.L_x_28113:
[----:B------:R-:W-:Y:S05]  /*2490*/  BSYNC B2 ;  /* 0x0000000000027941 */ /* 0x000fea0003800000 */
.L_x_28112:
        /* <DEDUP_REMOVED lines=44> */
.L_x_28111:
[----:B------:R-:W-:Y:S05]  /*2760*/  BSYNC B1 ;  /* 0x0000000000017941 */ /* 0x000fea0003800000 */
.L_x_28110:
        /* <DEDUP_REMOVED lines=11> */
.L_x_28106:
[----:B------:R-:W-:Y:S05]  /*2820*/  BSYNC B0 ;  /* 0x0000000000007941 */ /* 0x000fea0003800000 */
.L_x_28105:
        /* <DEDUP_REMOVED lines=18> */
.L_x_28117:
[----:B------:R-:W-:Y:S02]  /*2950*/  IMAD.MOV.U32 R166, RZ, RZ, R204 ;  /* 0x000000ffffa67224 */ /* 0x000fe400078e00cc */
.L_x_28118:
[----:B------:R-:W-:Y:S05]  /*2960*/  BSYNC B1 ;  /* 0x0000000000017941 */ /* 0x000fea0003800000 */
.L_x_28116:
        /* <DEDUP_REMOVED lines=16> */
.L_x_28122:
[----:B------:R-:W-:Y:S05]  /*2a70*/  BSYNC B2 ;  /* 0x0000000000027941 */ /* 0x000fea0003800000 */
.L_x_28121:
        /* <DEDUP_REMOVED lines=44> */
.L_x_28120:
[----:B------:R-:W-:Y:S05]  /*2d40*/  BSYNC B1 ;  /* 0x0000000000017941 */ /* 0x000fea0003800000 */
.L_x_28119:
        /* <DEDUP_REMOVED lines=11> */
.L_x_28115:
[----:B------:R-:W-:Y:S05]  /*2e00*/  BSYNC B0 ;  /* 0x0000000000007941 */ /* 0x000fea0003800000 */
.L_x_28114:
        /* <DEDUP_REMOVED lines=18> */
.L_x_28126:
[----:B------:R-:W-:Y:S02]  /*2f30*/  IMAD.MOV.U32 R166, RZ, RZ, R204 ;  /* 0x000000ffffa67224 */ /* 0x000fe400078e00cc */
.L_x_28127:
[----:B------:R-:W-:Y:S05]  /*2f40*/  BSYNC B1 ;  /* 0x0000000000017941 */ /* 0x000fea0003800000 */
.L_x_28125:
        /* <DEDUP_REMOVED lines=16> */
.L_x_28131:
[----:B------:R-:W-:Y:S05]  /*3050*/  BSYNC B2 ;  /* 0x0000000000027941 */ /* 0x000fea0003800000 */
.L_x_28130:
        /* <DEDUP_REMOVED lines=44> */
.L_x_28129:
[----:B------:R-:W-:Y:S05]  /*3320*/  BSYNC B1 ;  /* 0x0000000000017941 */ /* 0x000fea0003800000 */
.L_x_28128:
        /* <DEDUP_REMOVED lines=11> */
.L_x_28124:
[----:B------:R-:W-:Y:S05]  /*33e0*/  BSYNC B0 ;  /* 0x0000000000007941 */ /* 0x000fea0003800000 */
.L_x_28123:
        /* <DEDUP_REMOVED lines=18> */
.L_x_28135:
[----:B------:R-:W-:Y:S02]  /*3510*/  IMAD.MOV.U32 R168, RZ, RZ, R204 ;  /* 0x000000ffffa87224 */ /* 0x000fe400078e00cc */
.L_x_28136:
[----:B------:R-:W-:Y:S05]  /*3520*/  BSYNC B1 ;  /* 0x0000000000017941 */ /* 0x000fea0003800000 */
.L_x_28134:
        /* <DEDUP_REMOVED lines=16> */
.L_x_28140:
[----:B------:R-:W-:Y:S05]  /*3630*/  BSYNC B2 ;  /* 0x0000000000027941 */ /* 0x000fea0003800000 */
.L_x_28139:
        /* <DEDUP_REMOVED lines=44> */
.L_x_28138:
[----:B------:R-:W-:Y:S05]  /*3900*/  BSYNC B1 ;  /* 0x0000000000017941 */ /* 0x000fea0003800000 */
.L_x_28137:
        /* <DEDUP_REMOVED lines=11> */
.L_x_28133:
[----:B------:R-:W-:Y:S05]  /*39c0*/  BSYNC B0 ;  /* 0x0000000000007941 */ /* 0x000fea0003800000 */
.L_x_28132:
        /* <DEDUP_REMOVED lines=30> */
.L_x_28142:
[----:B------:R-:W-:Y:S05]  /*3bb0*/  BSYNC B0 ;  /* 0x0000000000007941 */ /* 0x000fea0003800000 */
.L_x_28141:
        /* <DEDUP_REMOVED lines=22> */
.L_x_28146:
[----:B------:R-:W-:Y:S02]  /*3d20*/  IMAD.MOV.U32 R171, RZ, RZ, R204 ;  /* 0x000000ffffab7224 */ /* 0x000fe400078e00cc */
.L_x_28147:
[----:B------:R-:W-:Y:S05]  /*3d30*/  BSYNC B1 ;  /* 0x0000000000017941 */ /* 0x000fea0003800000 */
.L_x_28145:
        /* <DEDUP_REMOVED lines=16> */
.L_x_28151:
[----:B------:R-:W-:Y:S05]  /*3e40*/  BSYNC B2 ;  /* 0x0000000000027941 */ /* 0x000fea0003800000 */
.L_x_28150:
        /* <DEDUP_REMOVED lines=43> */
.L_x_28149:
[----:B------:R-:W-:Y:S05]  /*4100*/  BSYNC B1 ;  /* 0x0000000000017941 */ /* 0x000fea0003800000 */
.L_x_28148:
[----:B------:R-:W0:Y:S01]  /*4110*/  I2F.U32 R160, R171 ;  /* 0x000000ab00a07306 */ /* 0x000e220000201000 */
[----:B-----5:R-:W-:Y:S01]  /*4120*/  HADD2.F32 R162, -RZ, R148.H0_H0 ;  /* 0x20000094ffa27230 */ /* 0x020fe20000004100 */
        /* <DEDUP_REMOVED lines=9> */
.L_x_28144:
[----:B0-----:R-:W-:Y:S05]  /*41c0*/  BSYNC B0 ;  /* 0x0000000000007941 */ /* 0x001fea0003800000 */
.L_x_28143:
        /* <DEDUP_REMOVED lines=18> */
.L_x_28155:
[----:B------:R-:W-:Y:S02]  /*42f0*/  MOV R172, R204 ;  /* 0x000000cc00ac7202 */ /* 0x000fe40000000f00 */
.L_x_28156:
[----:B------:R-:W-:Y:S05]  /*4300*/  BSYNC B1 ;  /* 0x0000000000017941 */ /* 0x000fea0003800000 */
.L_x_28154:
        /* <DEDUP_REMOVED lines=16> */
.L_x_28160:
[----:B------:R-:W-:Y:S05]  /*4410*/  BSYNC B2 ;  /* 0x0000000000027941 */ /* 0x000fea0003800000 */
.L_x_28159:
        /* <DEDUP_REMOVED lines=44> */
.L_x_28158:
[----:B------:R-:W-:Y:S05]  /*46e0*/  BSYNC B1 ;  /* 0x0000000000017941 */ /* 0x000fea0003800000 */
.L_x_28157:
[----:B------:R-:W0:Y:S01]  /*46f0*/  I2F.U32 R161, R172 ;  /* 0x000000ac00a17306 */ /* 0x000e220000201000 */
[----:B-----5:R-:W-:Y:S01]  /*4700*/  HADD2.F32 R164, -RZ, R148.H1_H1 ;  /* 0x30000094ffa47230 */ /* 0x020fe20000004100 */
        /* <DEDUP_REMOVED lines=9> */
.L_x_28153:
[----:B------:R-:W-:Y:S05]  /*47a0*/  BSYNC B0 ;  /* 0x0000000000007941 */ /* 0x000fea0003800000 */
.L_x_28152:
        /* <DEDUP_REMOVED lines=18> */
.L_x_28164:
[----:B------:R-:W-:Y:S02]  /*48d0*/  MOV R172, R204 ;  /* 0x000000cc00ac7202 */ /* 0x000fe40000000f00 */
.L_x_28165:
[----:B------:R-:W-:Y:S05]  /*48e0*/  BSYNC B1 ;  /* 0x0000000000017941 */ /* 0x000fea0003800000 */
.L_x_28163:
        /* <DEDUP_REMOVED lines=16> */
.L_x_28169:
[----:B------:R-:W-:Y:S05]  /*49f0*/  BSYNC B2 ;  /* 0x0000000000027941 */ /* 0x000fea0003800000 */
.L_x_28168:
        /* <DEDUP_REMOVED lines=44> */
.L_x_28167:
[----:B------:R-:W-:Y:S05]  /*4cc0*/  BSYNC B1 ;  /* 0x0000000000017941 */ /* 0x000fea0003800000 */
.L_x_28166:
        /* <DEDUP_REMOVED lines=11> */
.L_x_28162:
[----:B------:R-:W-:Y:S05]  /*4d80*/  BSYNC B0 ;  /* 0x0000000000007941 */ /* 0x000fea0003800000 */
.L_x_28161:
        /* <DEDUP_REMOVED lines=18> */
.L_x_28173:
[----:B------:R-:W-:Y:S02]  /*4eb0*/  MOV R174, R204 ;  /* 0x000000cc00ae7202 */ /* 0x000fe40000000f00 */
.L_x_28174:
[----:B------:R-:W-:Y:S05]  /*4ec0*/  BSYNC B1 ;  /* 0x0000000000017941 */ /* 0x000fea0003800000 */
.L_x_28172:
        /* <DEDUP_REMOVED lines=16> */
.L_x_28178:
[----:B------:R-:W-:Y:S05]  /*4fd0*/  BSYNC B2 ;  /* 0x0000000000027941 */ /* 0x000fea0003800000 */
.L_x_28177:
        /* <DEDUP_REMOVED lines=44> */
.L_x_28176:
[----:B------:R-:W-:Y:S05]  /*52a0*/  BSYNC B1 ;  /* 0x0000000000017941 */ /* 0x000fea0003800000 */
.L_x_28175:
        /* <DEDUP_REMOVED lines=11> */
.L_x_28171:
[----:B------:R-:W-:Y:S05]  /*5360*/  BSYNC B0 ;  /* 0x0000000000007941 */ /* 0x000fea0003800000 */
.L_x_28170:
        /* <DEDUP_REMOVED lines=18> */
.L_x_28182:
[----:B------:R-:W-:Y:S02]  /*5490*/  MOV R174, R204 ;  /* 0x000000cc00ae7202 */ /* 0x000fe40000000f00 */
.L_x_28183:
[----:B------:R-:W-:Y:S05]  /*54a0*/  BSYNC B1 ;  /* 0x0000000000017941 */ /* 0x000fea0003800000 */
.L_x_28181:
        /* <DEDUP_REMOVED lines=16> */
.L_x_28187:
[----:B------:R-:W-:Y:S05]  /*55b0*/  BSYNC B2 ;  /* 0x0000000000027941 */ /* 0x000fea0003800000 */
.L_x_28186:
        /* <DEDUP_REMOVED lines=44> */
.L_x_28185:
[----:B------:R-:W-:Y:S05]  /*5880*/  BSYNC B1 ;  /* 0x0000000000017941 */ /* 0x000fea0003800000 */
.L_x_28184:
        /* <DEDUP_REMOVED lines=11> */
.L_x_28180:
[----:B------:R-:W-:Y:S05]  /*5940*/  BSYNC B0 ;  /* 0x0000000000007941 */ /* 0x000fea0003800000 */
.L_x_28179:
        /* <DEDUP_REMOVED lines=18> */
.L_x_28191:
[----:B------:R-:W-:Y:S02]  /*5a70*/  MOV R176, R204 ;  /* 0x000000cc00b07202 */ /* 0x000fe40000000f00 */
.L_x_28192:
[----:B------:R-:W-:Y:S05]  /*5a80*/  BSYNC B1 ;  /* 0x0000000000017941 */ /* 0x000fea0003800000 */
.L_x_28190:
        /* <DEDUP_REMOVED lines=16> */
.L_x_28196:
[----:B------:R-:W-:Y:S05]  /*5b90*/  BSYNC B2 ;  /* 0x0000000000027941 */ /* 0x000fea0003800000 */
.L_x_28195:
        /* <DEDUP_REMOVED lines=44> */
.L_x_28194:
[----:B------:R-:W-:Y:S05]  /*5e60*/  BSYNC B1 ;  /* 0x0000000000017941 */ /* 0x000fea0003800000 */
.L_x_28193:
        /* <DEDUP_REMOVED lines=11> */
.L_x_28189:
[----:B------:R-:W-:Y:S05]  /*5f20*/  BSYNC B0 ;  /* 0x0000000000007941 */ /* 0x000fea0003800000 */
.L_x_28188:
        /* <DEDUP_REMOVED lines=18> */
.L_x_28200:
[----:B------:R-:W-:Y:S02]  /*6050*/  MOV R167, R204 ;  /* 0x000000cc00a77202 */ /* 0x000fe40000000f00 */
.L_x_28201:
[----:B------:R-:W-:Y:S05]  /*6060*/  BSYNC B1 ;  /* 0x0000000000017941 */ /* 0x000fea0003800000 */
.L_x_28199:
        /* <DEDUP_REMOVED lines=16> */
.L_x_28205:
[----:B------:R-:W-:Y:S05]  /*6170*/  BSYNC B2 ;  /* 0x0000000000027941 */ /* 0x000fea0003800000 */
.L_x_28204:
        /* <DEDUP_REMOVED lines=44> */
.L_x_28203:
[----:B------:R-:W-:Y:S05]  /*6440*/  BSYNC B1 ;  /* 0x0000000000017941 */ /* 0x000fea0003800000 */
.L_x_28202:
        /* <DEDUP_REMOVED lines=11> */
.L_x_28198:
[----:B------:R-:W-:Y:S05]  /*6500*/  BSYNC B0 ;  /* 0x0000000000007941 */ /* 0x000fea0003800000 */
.L_x_28197:
        /* <DEDUP_REMOVED lines=18> */
.L_x_28209:
[----:B------:R-:W-:Y:S02]  /*6630*/  MOV R170, R204 ;  /* 0x000000cc00aa7202 */ /* 0x000fe40000000f00 */
.L_x_28210:
[----:B------:R-:W-:Y:S05]  /*6640*/  BSYNC B1 ;  /* 0x0000000000017941 */ /* 0x000fea0003800000 */
.L_x_28208:
        /* <DEDUP_REMOVED lines=16> */
.L_x_28214:
[----:B------:R-:W-:Y:S05]  /*6750*/  BSYNC B2 ;  /* 0x0000000000027941 */ /* 0x000fea0003800000 */
.L_x_28213:
        /* <DEDUP_REMOVED lines=44> */
.L_x_28212:
[----:B------:R-:W-:Y:S05]  /*6a20*/  BSYNC B1 ;  /* 0x0000000000017941 */ /* 0x000fea0003800000 */
.L_x_28211:
        /* <DEDUP_REMOVED lines=11> */
.L_x_28207:
[----:B------:R-:W-:Y:S05]  /*6ae0*/  BSYNC B0 ;  /* 0x0000000000007941 */ /* 0x000fea0003800000 */
.L_x_28206:
        /* <DEDUP_REMOVED lines=29> */
.L_x_28216:
[----:B------:R-:W-:Y:S05]  /*6cc0*/  BSYNC B0 ;  /* 0x0000000000007941 */ /* 0x000fea0003800000 */
.L_x_28215:
        /* <DEDUP_REMOVED lines=22> */
.L_x_28220:
[----:B------:R-:W-:Y:S02]  /*6e30*/  MOV R169, R204 ;  /* 0x000000cc00a97202 */ /* 0x000fe40000000f00 */
.L_x_28221:
[----:B------:R-:W-:Y:S05]  /*6e40*/  BSYNC B1 ;  /* 0x0000000000017941 */ /* 0x000fea0003800000 */
.L_x_28219:
        /* <DEDUP_REMOVED lines=16> */
.L_x_28225:
[----:B------:R-:W-:Y:S05]  /*6f50*/  BSYNC B2 ;  /* 0x0000000000027941 */ /* 0x000fea0003800000 */
.L_x_28224:
        /* <DEDUP_REMOVED lines=43> */
.L_x_28223:
[----:B------:R-:W-:Y:S05]  /*7210*/  BSYNC B1 ;  /* 0x0000000000017941 */ /* 0x000fea0003800000 */
.L_x_28222:
        /* <DEDUP_REMOVED lines=11> */
.L_x_28218:
[----:B0-----:R-:W-:Y:S05]  /*72d0*/  BSYNC B0 ;  /* 0x0000000000007941 */ /* 0x001fea0003800000 */
.L_x_28217:
        /* <DEDUP_REMOVED lines=18> */
.L_x_28229:
[----:B------:R-:W-:Y:S02]  /*7400*/  IMAD.MOV.U32 R174, RZ, RZ, R204 ;  /* 0x000000ffffae7224 */ /* 0x000fe400078e00cc */
.L_x_28230:
[----:B------:R-:W-:Y:S05]  /*7410*/  BSYNC B1 ;  /* 0x0000000000017941 */ /* 0x000fea0003800000 */
.L_x_28228:
        /* <DEDUP_REMOVED lines=16> */
.L_x_28234:
[----:B------:R-:W-:Y:S05]  /*7520*/  BSYNC B2 ;  /* 0x0000000000027941 */ /* 0x000fea0003800000 */
.L_x_28233:
        /* <DEDUP_REMOVED lines=44> */
.L_x_28232:
[----:B------:R-:W-:Y:S05]  /*77f0*/  BSYNC B1 ;  /* 0x0000000000017941 */ /* 0x000fea0003800000 */
.L_x_28231:
[----:B------:R-:W0:Y:S01]  /*7800*/  I2F.U32 R169, R174 ;  /* 0x000000ae00a97306 */ /* 0x000e220000201000 */
[----:B------:R-:W-:Y:S01]  /*7810*/  HFMA2.MMA R170, -RZ, RZ, 0.1171875, 0 ;  /* 0x2f800000ffaa7435 */ /* 0x000fe200000001ff */
[----:B-----5:R-:W-:-:S05]  /*7820*/  HADD2.F32 R172, -RZ, R148.H1_H1 ;  /* 0x30000094ffac7230 */ /* 0x020fca0000004100 */
        /* <DEDUP_REMOVED lines=8> */
.L_x_28227:
[----:B------:R-:W-:Y:S05]  /*78b0*/  BSYNC B0 ;  /* 0x0000000000007941 */ /* 0x000fea0003800000 */
.L_x_28226:
        /* <DEDUP_REMOVED lines=18> */
.L_x_28238:
[----:B------:R-:W-:Y:S02]  /*79e0*/  IMAD.MOV.U32 R174, RZ, RZ, R204 ;  /* 0x000000ffffae7224 */ /* 0x000fe400078e00cc */
.L_x_28239:
[----:B------:R-:W-:Y:S05]  /*79f0*/  BSYNC B1 ;  /* 0x0000000000017941 */ /* 0x000fea0003800000 */
.L_x_28237:
        /* <DEDUP_REMOVED lines=16> */
.L_x_28243:
[----:B------:R-:W-:Y:S05]  /*7b00*/  BSYNC B2 ;  /* 0x0000000000027941 */ /* 0x000fea0003800000 */
.L_x_28242:
        /* <DEDUP_REMOVED lines=44> */
.L_x_28241:
[----:B------:R-:W-:Y:S05]  /*7dd0*/  BSYNC B1 ;  /* 0x0000000000017941 */ /* 0x000fea0003800000 */
.L_x_28240:
[----:B------:R-:W0:Y:S01]  /*7de0*/  I2F.U32 R170, R174 ;  /* 0x000000ae00aa7306 */ /* 0x000e220000201000 */
[----:B------:R-:W-:Y:S01]  /*7df0*/  HFMA2.MMA R171, -RZ, RZ, 0.1171875, 0 ;  /* 0x2f800000ffab7435 */ /* 0x000fe200000001ff */
[----:B-----5:R-:W-:-:S05]  /*7e00*/  HADD2.F32 R173, -RZ, R149.H0_H0 ;  /* 0x20000095ffad7230 */ /* 0x020fca0000004100 */
        /* <DEDUP_REMOVED lines=8> */
.L_x_28236:
[----:B------:R-:W-:Y:S05]  /*7e90*/  BSYNC B0 ;  /* 0x0000000000007941 */ /* 0x000fea0003800000 */
.L_x_28235:
        /* <DEDUP_REMOVED lines=18> */
.L_x_28247:
[----:B------:R-:W-:Y:S02]  /*7fc0*/  IMAD.MOV.U32 R176, RZ, RZ, R204 ;  /* 0x000000ffffb07224 */ /* 0x000fe400078e00cc */
.L_x_28248:
[----:B------:R-:W-:Y:S05]  /*7fd0*/  BSYNC B1 ;  /* 0x0000000000017941 */ /* 0x000fea0003800000 */
.L_x_28246:
        /* <DEDUP_REMOVED lines=16> */
.L_x_28252:
[----:B------:R-:W-:Y:S05]  /*80e0*/  BSYNC B2 ;  /* 0x0000000000027941 */ /* 0x000fea0003800000 */
.L_x_28251:
        /* <DEDUP_REMOVED lines=44> */
.L_x_28250:
[----:B------:R-:W-:Y:S05]  /*83b0*/  BSYNC B1 ;  /* 0x0000000000017941 */ /* 0x000fea0003800000 */
.L_x_28249:
        /* <DEDUP_REMOVED lines=11> */
.L_x_28245:
[----:B------:R-:W-:Y:S05]  /*8470*/  BSYNC B0 ;  /* 0x0000000000007941 */ /* 0x000fea0003800000 */
.L_x_28244:
        /* <DEDUP_REMOVED lines=18> */
.L_x_28256:
[----:B------:R-:W-:Y:S02]  /*85a0*/  IMAD.MOV.U32 R176, RZ, RZ, R204 ;  /* 0x000000ffffb07224 */ /* 0x000fe400078e00cc */
.L_x_28257:
[----:B------:R-:W-:Y:S05]  /*85b0*/  BSYNC B1 ;  /* 0x0000000000017941 */ /* 0x000fea0003800000 */
.L_x_28255:
        /* <DEDUP_REMOVED lines=16> */
.L_x_28261:
[----:B------:R-:W-:Y:S05]  /*86c0*/  BSYNC B2 ;  /* 0x0000000000027941 */ /* 0x000fea0003800000 */
.L_x_28260:
        /* <DEDUP_REMOVED lines=44> */
.L_x_28259:
[----:B------:R-:W-:Y:S05]  /*8990*/  BSYNC B1 ;  /* 0x0000000000017941 */ /* 0x000fea0003800000 */
.L_x_28258:
        /* <DEDUP_REMOVED lines=11> */
.L_x_28254:
[----:B------:R-:W-:Y:S05]  /*8a50*/  BSYNC B0 ;  /* 0x0000000000007941 */ /* 0x000fea0003800000 */
.L_x_28253:
        /* <DEDUP_REMOVED lines=18> */
.L_x_28265:
[----:B------:R-:W-:Y:S02]  /*8b80*/  IMAD.MOV.U32 R176, RZ, RZ, R204 ;  /* 0x000000ffffb07224 */ /* 0x000fe400078e00cc */
.L_x_28266:
[----:B------:R-:W-:Y:S05]  /*8b90*/  BSYNC B1 ;  /* 0x0000000000017941 */ /* 0x000fea0003800000 */
.L_x_28264:
        /* <DEDUP_REMOVED lines=16> */
.L_x_28270:
[----:B------:R-:W-:Y:S05]  /*8ca0*/  BSYNC B2 ;  /* 0x0000000000027941 */ /* 0x000fea0003800000 */
.L_x_28269:
        /* <DEDUP_REMOVED lines=44> */
.L_x_28268:
[----:B------:R-:W-:Y:S05]  /*8f70*/  BSYNC B1 ;  /* 0x0000000000017941 */ /* 0x000fea0003800000 */
.L_x_28267:
[----:B------:R-:W0:Y:S01]  /*8f80*/  I2F.U32 R173, R176 ;  /* 0x000000b000ad7306 */ /* 0x000e220000201000 */
[----:B------:R-:W-:Y:S01]  /*8f90*/  HFMA2.MMA R174, -RZ, RZ, 0.1171875, 0 ;  /* 0x2f800000ffae7435 */ /* 0x000fe200000001ff */
[----:B------:R-:W-:-:S05]  /*8fa0*/  HADD2.F32 R178, -RZ, R150.H1_H1 ;  /* 0x30000096ffb27230 */ /* 0x000fca0000004100 */
        /* <DEDUP_REMOVED lines=8> */
.L_x_28263:
[----:B------:R-:W-:Y:S05]  /*9030*/  BSYNC B0 ;  /* 0x0000000000007941 */ /* 0x000fea0003800000 */
.L_x_28262:
        /* <DEDUP_REMOVED lines=18> */
.L_x_28274:
[----:B------:R-:W-:Y:S02]  /*9160*/  IMAD.MOV.U32 R176, RZ, RZ, R204 ;  /* 0x000000ffffb07224 */ /* 0x000fe400078e00cc */
.L_x_28275:
[----:B------:R-:W-:Y:S05]  /*9170*/  BSYNC B1 ;  /* 0x0000000000017941 */ /* 0x000fea0003800000 */
.L_x_28273:
        /* <DEDUP_REMOVED lines=16> */
.L_x_28279:
[----:B------:R-:W-:Y:S05]  /*9280*/  BSYNC B2 ;  /* 0x0000000000027941 */ /* 0x000fea0003800000 */
.L_x_28278:
        /* <DEDUP_REMOVED lines=44> */
.L_x_28277:
[----:B------:R-:W-:Y:S05]  /*9550*/  BSYNC B1 ;  /* 0x0000000000017941 */ /* 0x000fea0003800000 */
.L_x_28276:
        /* <DEDUP_REMOVED lines=11> */
.L_x_28272:
[----:B------:R-:W-:Y:S05]  /*9610*/  BSYNC B0 ;  /* 0x0000000000007941 */ /* 0x000fea0003800000 */
.L_x_28271:
        /* <DEDUP_REMOVED lines=18> */
.L_x_28283:
[----:B------:R-:W-:Y:S02]  /*9740*/  IMAD.MOV.U32 R176, RZ, RZ, R204 ;  /* 0x000000ffffb07224 */ /* 0x000fe400078e00cc */
.L_x_28284:
[----:B------:R-:W-:Y:S05]  /*9750*/  BSYNC B1 ;  /* 0x0000000000017941 */ /* 0x000fea0003800000 */
.L_x_28282:
        /* <DEDUP_REMOVED lines=16> */
.L_x_28288:
[----:B------:R-:W-:Y:S05]  /*9860*/  BSYNC B2 ;  /* 0x0000000000027941 */ /* 0x000fea0003800000 */
.L_x_28287:
        /* <DEDUP_REMOVED lines=44> */
.L_x_28286:
[----:B------:R-:W-:Y:S05]  /*9b30*/  BSYNC B1 ;  /* 0x0000000000017941 */ /* 0x000fea0003800000 */
.L_x_28285:
        /* <DEDUP_REMOVED lines=11> */
.L_x_28281:
[----:B------:R-:W-:Y:S05]  /*9bf0*/  BSYNC B0 ;  /* 0x0000000000007941 */ /* 0x000fea0003800000 */
.L_x_28280:
        /* <DEDUP_REMOVED lines=29> */
.L_x_28290:
[----:B------:R-:W-:Y:S05]  /*9dd0*/  BSYNC B0 ;  /* 0x0000000000007941 */ /* 0x000fea0003800000 */
.L_x_28289:
        /* <DEDUP_REMOVED lines=22> */
.L_x_28294:
[----:B------:R-:W-:Y:S02]  /*9f40*/  IMAD.MOV.U32 R184, RZ, RZ, R204 ;  /* 0x000000ffffb87224 */ /* 0x000fe400078e00cc */
.L_x_28295:
[----:B------:R-:W-:Y:S05]  /*9f50*/  BSYNC B1 ;  /* 0x0000000000017941 */ /* 0x000fea0003800000 */
.L_x_28293:
        /* <DEDUP_REMOVED lines=16> */
.L_x_28299:
[----:B------:R-:W-:Y:S05]  /*a060*/  BSYNC B2 ;  /* 0x0000000000027941 */ /* 0x000fea0003800000 */
.L_x_28298:
        /* <DEDUP_REMOVED lines=41> */
[----:B------:R-:W-:Y:S02]  /*a300*/  LOP3.LUT R193, R179, R176, R19, 0x96, !PT ;  /* 0x000000b0b3c17212 */ /* 0x000fe400078e9613 */
[----:B------:R-:W-:Y:S02]  /*a310*/  MOV R194, R178 ;  /* 0x000000b200c27202 */ /* 0x000fe40000000f00 */
.L_x_28297:
[----:B------:R-:W-:Y:S05]  /*a320*/  BSYNC B1 ;  /* 0x0000000000017941 */ /* 0x000fea0003800000 */
.L_x_28296:
        /* <DEDUP_REMOVED lines=11> */
.L_x_28292:
[----:B0-----:R-:W-:Y:S05]  /*a3e0*/  BSYNC B0 ;  /* 0x0000000000007941 */ /* 0x001fea0003800000 */
.L_x_28291:
        /* <DEDUP_REMOVED lines=18> */
.L_x_28303:
[----:B------:R-:W-:Y:S02]  /*a510*/  IMAD.MOV.U32 R188, RZ, RZ, R204 ;  /* 0x000000ffffbc7224 */ /* 0x000fe400078e00cc */
.L_x_28304:
[----:B------:R-:W-:Y:S05]  /*a520*/  BSYNC B1 ;  /* 0x0000000000017941 */ /* 0x000fea0003800000 */
.L_x_28302:
        /* <DEDUP_REMOVED lines=16> */
.L_x_28308:
[----:B------:R-:W-:Y:S05]  /*a630*/  BSYNC B2 ;  /* 0x0000000000027941 */ /* 0x000fea0003800000 */
.L_x_28307:
        /* <DEDUP_REMOVED lines=43> */
[----:B------:R-:W-:Y:S02]  /*a8f0*/  MOV R194, R180 ;  /* 0x000000b400c27202 */ /* 0x000fe40000000f00 */
.L_x_28306:
[----:B------:R-:W-:Y:S05]  /*a900*/  BSYNC B1 ;  /* 0x0000000000017941 */ /* 0x000fea0003800000 */
.L_x_28305:
        /* <DEDUP_REMOVED lines=11> */
.L_x_28301:
[----:B------:R-:W-:Y:S05]  /*a9c0*/  BSYNC B0 ;  /* 0x0000000000007941 */ /* 0x000fea0003800000 */
.L_x_28300:
        /* <DEDUP_REMOVED lines=18> */
.L_x_28312:
[----:B------:R-:W-:Y:S02]  /*aaf0*/  IMAD.MOV.U32 R188, RZ, RZ, R204 ;  /* 0x000000ffffbc7224 */ /* 0x000fe400078e00cc */
.L_x_28313:
[----:B------:R-:W-:Y:S05]  /*ab00*/  BSYNC B1 ;  /* 0x0000000000017941 */ /* 0x000fea0003800000 */
.L_x_28311:
        /* <DEDUP_REMOVED lines=16> */
.L_x_28317:
[----:B------:R-:W-:Y:S05]  /*ac10*/  BSYNC B2 ;  /* 0x0000000000027941 */ /* 0x000fea0003800000 */
.L_x_28316:
        /* <DEDUP_REMOVED lines=44> */
.L_x_28315:
[----:B------:R-:W-:Y:S05]  /*aee0*/  BSYNC B1 ;  /* 0x0000000000017941 */ /* 0x000fea0003800000 */
.L_x_28314:
        /* <DEDUP_REMOVED lines=11> */
.L_x_28310:
[----:B------:R-:W-:Y:S05]  /*afa0*/  BSYNC B0 ;  /* 0x0000000000007941 */ /* 0x000fea0003800000 */
.L_x_28309:
        /* <DEDUP_REMOVED lines=18> */
.L_x_28321:
[----:B------:R-:W-:Y:S02]  /*b0d0*/  IMAD.MOV.U32 R190, RZ, RZ, R204 ;  /* 0x000000ffffbe7224 */ /* 0x000fe400078e00cc */
.L_x_28322:
[----:B------:R-:W-:Y:S05]  /*b0e0*/  BSYNC B1 ;  /* 0x0000000000017941 */ /* 0x000fea0003800000 */
.L_x_28320:
        /* <DEDUP_REMOVED lines=16> */
.L_x_28326:
[----:B------:R-:W-:Y:S05]  /*b1f0*/  BSYNC B2 ;  /* 0x0000000000027941 */ /* 0x000fea0003800000 */
.L_x_28325:
        /* <DEDUP_REMOVED lines=44> */
.L_x_28324:
[----:B------:R-:W-:Y:S05]  /*b4c0*/  BSYNC B1 ;  /* 0x0000000000017941 */ /* 0x000fea0003800000 */
.L_x_28323:
        /* <DEDUP_REMOVED lines=11> */
.L_x_28319:
[----:B------:R-:W-:Y:S05]  /*b580*/  BSYNC B0 ;  /* 0x0000000000007941 */ /* 0x000fea0003800000 */
.L_x_28318:
        /* <DEDUP_REMOVED lines=18> */
.L_x_28330:
[----:B------:R-:W-:Y:S02]  /*b6b0*/  IMAD.MOV.U32 R190, RZ, RZ, R204 ;  /* 0x000000ffffbe7224 */ /* 0x000fe400078e00cc */
.L_x_28331:
[----:B------:R-:W-:Y:S05]  /*b6c0*/  BSYNC B1 ;  /* 0x0000000000017941 */ /* 0x000fea0003800000 */
.L_x_28329:
        /* <DEDUP_REMOVED lines=16> */
.L_x_28335:
[----:B------:R-:W-:Y:S05]  /*b7d0*/  BSYNC B2 ;  /* 0x0000000000027941 */ /* 0x000fea0003800000 */
.L_x_28334:
        /* <DEDUP_REMOVED lines=44> */
.L_x_28333:
[----:B------:R-:W-:Y:S05]  /*baa0*/  BSYNC B1 ;  /* 0x0000000000017941 */ /* 0x000fea0003800000 */
.L_x_28332:
        /* <DEDUP_REMOVED lines=11> */
.L_x_28328:
[----:B------:R-:W-:Y:S05]  /*bb60*/  BSYNC B0 ;  /* 0x0000000000007941 */ /* 0x000fea0003800000 */
.L_x_28327:
        /* <DEDUP_REMOVED lines=18> */
.L_x_28339:
[----:B------:R-:W-:Y:S02]  /*bc90*/  IMAD.MOV.U32 R190, RZ, RZ, R204 ;  /* 0x000000ffffbe7224 */ /* 0x000fe400078e00cc */
.L_x_28340:
[----:B------:R-:W-:Y:S05]  /*bca0*/  BSYNC B1 ;  /* 0x0000000000017941 */ /* 0x000fea0003800000 */
.L_x_28338:
        /* <DEDUP_REMOVED lines=16> */
.L_x_28344:
[----:B------:R-:W-:Y:S05]  /*bdb0*/  BSYNC B2 ;  /* 0x0000000000027941 */ /* 0x000fea0003800000 */
.L_x_28343:
        /* <DEDUP_REMOVED lines=44> */
.L_x_28342:
[----:B------:R-:W-:Y:S05]  /*c080*/  BSYNC B1 ;  /* 0x0000000000017941 */ /* 0x000fea0003800000 */
.L_x_28341:
        /* <DEDUP_REMOVED lines=11> */
.L_x_28337:
[----:B------:R-:W-:Y:S05]  /*c140*/  BSYNC B0 ;  /* 0x0000000000007941 */ /* 0x000fea0003800000 */
.L_x_28336:
        /* <DEDUP_REMOVED lines=18> */
.L_x_28348:
[----:B------:R-:W-:Y:S02]  /*c270*/  IMAD.MOV.U32 R190, RZ, RZ, R204 ;  /* 0x000000ffffbe7224 */ /* 0x000fe400078e00cc */
.L_x_28349:
[----:B------:R-:W-:Y:S05]  /*c280*/  BSYNC B1 ;  /* 0x0000000000017941 */ /* 0x000fea0003800000 */
.L_x_28347:
        /* <DEDUP_REMOVED lines=16> */
.L_x_28353:
[----:B------:R-:W-:Y:S05]  /*c390*/  BSYNC B2 ;  /* 0x0000000000027941 */ /* 0x000fea0003800000 */
.L_x_28352:
        /* <DEDUP_REMOVED lines=44> */
.L_x_28351:
[----:B------:R-:W-:Y:S05]  /*c660*/  BSYNC B1 ;  /* 0x0000000000017941 */ /* 0x000fea0003800000 */
.L_x_28350:
        /* <DEDUP_REMOVED lines=11> */
.L_x_28346:
[----:B------:R-:W-:Y:S05]  /*c720*/  BSYNC B0 ;  /* 0x0000000000007941 */ /* 0x000fea0003800000 */
.L_x_28345:
        /* <DEDUP_REMOVED lines=18> */
.L_x_28357:
[----:B------:R-:W-:Y:S02]  /*c850*/  IMAD.MOV.U32 R210, RZ, RZ, R204 ;  /* 0x000000ffffd27224 */ /* 0x000fe400078e00cc */
.L_x_28358:
[----:B------:R-:W-:Y:S05]  /*c860*/  BSYNC B1 ;  /* 0x0000000000017941 */ /* 0x000fea0003800000 */
.L_x_28356:
        /* <DEDUP_REMOVED lines=16> */
.L_x_28362:
[----:B------:R-:W-:Y:S05]  /*c970*/  BSYNC B2 ;  /* 0x0000000000027941 */ /* 0x000fea0003800000 */
.L_x_28361:
        /* <DEDUP_REMOVED lines=44> */
.L_x_28360:
[----:B------:R-:W-:Y:S05]  /*cc40*/  BSYNC B1 ;  /* 0x0000000000017941 */ /* 0x000fea0003800000 */
.L_x_28359:
        /* <DEDUP_REMOVED lines=11> */
.L_x_28355:
[----:B------:R-:W-:Y:S05]  /*cd00*/  BSYNC B0 ;  /* 0x0000000000007941 */ /* 0x000fea0003800000 */
.L_x_28354:
        /* <DEDUP_REMOVED lines=29> */
.L_x_28364:
[----:B------:R-:W-:Y:S05]  /*cee0*/  BSYNC B0 ;  /* 0x0000000000007941 */ /* 0x000fea0003800000 */
.L_x_28363:
        /* <DEDUP_REMOVED lines=22> */
.L_x_28368:
[----:B------:R-:W-:Y:S02]  /*d050*/  IMAD.MOV.U32 R199, RZ, RZ, R204 ;  /* 0x000000ffffc77224 */ /* 0x000fe400078e00cc */
.L_x_28369:
[----:B------:R-:W-:Y:S05]  /*d060*/  BSYNC B1 ;  /* 0x0000000000017941 */ /* 0x000fea0003800000 */
.L_x_28367:
        /* <DEDUP_REMOVED lines=16> */
.L_x_28373:
[----:B------:R-:W-:Y:S05]  /*d170*/  BSYNC B2 ;  /* 0x0000000000027941 */ /* 0x000fea0003800000 */
.L_x_28372:
        /* <DEDUP_REMOVED lines=43> */
.L_x_28371:
[----:B------:R-:W-:Y:S05]  /*d430*/  BSYNC B1 ;  /* 0x0000000000017941 */ /* 0x000fea0003800000 */
.L_x_28370:
        /* <DEDUP_REMOVED lines=11> */
.L_x_28366:
[----:B0-----:R-:W-:Y:S05]  /*d4f0*/  BSYNC B0 ;  /* 0x0000000000007941 */ /* 0x001fea0003800000 */
.L_x_28365:
        /* <DEDUP_REMOVED lines=18> */
.L_x_28377:
[----:B------:R-:W-:Y:S02]  /*d620*/  MOV R199, R204 ;  /* 0x000000cc00c77202 */ /* 0x000fe40000000f00 */
.L_x_28378:
[----:B------:R-:W-:Y:S05]  /*d630*/  BSYNC B1 ;  /* 0x0000000000017941 */ /* 0x000fea0003800000 */
.L_x_28376:
        /* <DEDUP_REMOVED lines=16> */
.L_x_28382:
[----:B------:R-:W-:Y:S05]  /*d740*/  BSYNC B2 ;  /* 0x0000000000027941 */ /* 0x000fea0003800000 */
.L_x_28381:
        /* <DEDUP_REMOVED lines=44> */
.L_x_28380:
[----:B------:R-:W-:Y:S05]  /*da10*/  BSYNC B1 ;  /* 0x0000000000017941 */ /* 0x000fea0003800000 */
.L_x_28379:
        /* <DEDUP_REMOVED lines=11> */
.L_x_28375:
[----:B------:R-:W-:Y:S05]  /*dad0*/  BSYNC B0 ;  /* 0x0000000000007941 */ /* 0x000fea0003800000 */
.L_x_28374:
        /* <DEDUP_REMOVED lines=18> */
.L_x_28386:
[----:B------:R-:W-:Y:S02]  /*dc00*/  MOV R199, R204 ;  /* 0x000000cc00c77202 */ /* 0x000fe40000000f00 */
.L_x_28387:
[----:B------:R-:W-:Y:S05]  /*dc10*/  BSYNC B1 ;  /* 0x0000000000017941 */ /* 0x000fea0003800000 */
.L_x_28385:
        /* <DEDUP_REMOVED lines=16> */
.L_x_28391:
[----:B------:R-:W-:Y:S05]  /*dd20*/  BSYNC B2 ;  /* 0x0000000000027941 */ /* 0x000fea0003800000 */
.L_x_28390:
        /* <DEDUP_REMOVED lines=44> */
.L_x_28389:
[----:B------:R-:W-:Y:S05]  /*dff0*/  BSYNC B1 ;  /* 0x0000000000017941 */ /* 0x000fea0003800000 */
.L_x_28388:
        /* <DEDUP_REMOVED lines=11> */
.L_x_28384:
[----:B------:R-:W-:Y:S05]  /*e0b0*/  BSYNC B0 ;  /* 0x0000000000007941 */ /* 0x000fea0003800000 */
.L_x_28383:
        /* <DEDUP_REMOVED lines=18> */
.L_x_28395:
[----:B------:R-:W-:Y:S02]  /*e1e0*/  MOV R199, R204 ;  /* 0x000000cc00c77202 */ /* 0x000fe40000000f00 */
.L_x_28396:
[----:B------:R-:W-:Y:S05]  /*e1f0*/  BSYNC B1 ;  /* 0x0000000000017941 */ /* 0x000fea0003800000 */
.L_x_28394:
        /* <DEDUP_REMOVED lines=16> */
.L_x_28400:
[----:B------:R-:W-:Y:S05]  /*e300*/  BSYNC B2 ;  /* 0x0000000000027941 */ /* 0x000fea0003800000 */
.L_x_28399:
        /* <DEDUP_REMOVED lines=44> */
.L_x_28398:
[----:B------:R-:W-:Y:S05]  /*e5d0*/  BSYNC B1 ;  /* 0x0000000000017941 */ /* 0x000fea0003800000 */
.L_x_28397:
        /* <DEDUP_REMOVED lines=11> */
.L_x_28393:
[----:B------:R-:W-:Y:S05]  /*e690*/  BSYNC B0 ;  /* 0x0000000000007941 */ /* 0x000fea0003800000 */
.L_x_28392:
        /* <DEDUP_REMOVED lines=18> */
.L_x_28404:
[----:B------:R-:W-:Y:S02]  /*e7c0*/  MOV R199, R204 ;  /* 0x000000cc00c77202 */ /* 0x000fe40000000f00 */
.L_x_28405:
[----:B------:R-:W-:Y:S05]  /*e7d0*/  BSYNC B1 ;  /* 0x0000000000017941 */ /* 0x000fea0003800000 */
.L_x_28403:
        /* <DEDUP_REMOVED lines=16> */
.L_x_28409:
[----:B------:R-:W-:Y:S05]  /*e8e0*/  BSYNC B2 ;  /* 0x0000000000027941 */ /* 0x000fea0003800000 */
.L_x_28408:
        /* <DEDUP_REMOVED lines=44> */
.L_x_28407:
[----:B------:R-:W-:Y:S05]  /*ebb0*/  BSYNC B1 ;  /* 0x0000000000017941 */ /* 0x000fea0003800000 */
.L_x_28406:
        /* <DEDUP_REMOVED lines=11> */
.L_x_28402:
[----:B------:R-:W-:Y:S05]  /*ec70*/  BSYNC B0 ;  /* 0x0000000000007941 */ /* 0x000fea0003800000 */
.L_x_28401:
        /* <DEDUP_REMOVED lines=18> */
.L_x_28413:
[----:B------:R-:W-:Y:S02]  /*eda0*/  MOV R199, R204 ;  /* 0x000000cc00c77202 */ /* 0x000fe40000000f00 */
.L_x_28414:
[----:B------:R-:W-:Y:S05]  /*edb0*/  BSYNC B1 ;  /* 0x0000000000017941 */ /* 0x000fea0003800000 */
.L_x_28412:
        /* <DEDUP_REMOVED lines=16> */
.L_x_28418:
[----:B------:R-:W-:Y:S05]  /*eec0*/  BSYNC B2 ;  /* 0x0000000000027941 */ /* 0x000fea0003800000 */
.L_x_28417:
        /* <DEDUP_REMOVED lines=44> */
.L_x_28416:
[----:B------:R-:W-:Y:S05]  /*f190*/  BSYNC B1 ;  /* 0x0000000000017941 */ /* 0x000fea0003800000 */
.L_x_28415:
        /* <DEDUP_REMOVED lines=11> */
.L_x_28411:
[----:B------:R-:W-:Y:S05]  /*f250*/  BSYNC B0 ;  /* 0x0000000000007941 */ /* 0x000fea0003800000 */
.L_x_28410:
        /* <DEDUP_REMOVED lines=18> */
.L_x_28422:
[----:B------:R-:W-:Y:S02]  /*f380*/  MOV R199, R204 ;  /* 0x000000cc00c77202 */ /* 0x000fe40000000f00 */
.L_x_28423:
[----:B------:R-:W-:Y:S05]  /*f390*/  BSYNC B1 ;  /* 0x0000000000017941 */ /* 0x000fea0003800000 */
.L_x_28421:
        /* <DEDUP_REMOVED lines=16> */
.L_x_28427:
[----:B------:R-:W-:Y:S05]  /*f4a0*/  BSYNC B2 ;  /* 0x0000000000027941 */ /* 0x000fea0003800000 */
.L_x_28426:
        /* <DEDUP_REMOVED lines=44> */
.L_x_28425:
[----:B------:R-:W-:Y:S05]  /*f770*/  BSYNC B1 ;  /* 0x0000000000017941 */ /* 0x000fea0003800000 */
.L_x_28424:
        /* <DEDUP_REMOVED lines=11> */
.L_x_28420:
[----:B------:R-:W-:Y:S05]  /*f830*/  BSYNC B0 ;  /* 0x0000000000007941 */ /* 0x000fea0003800000 */
.L_x_28419:
        /* <DEDUP_REMOVED lines=18> */
.L_x_28431:
[----:B------:R-:W-:Y:S02]  /*f960*/  MOV R224, R204 ;  /* 0x000000cc00e07202 */ /* 0x000fe40000000f00 */
.L_x_28432:
[----:B------:R-:W-:Y:S05]  /*f970*/  BSYNC B1 ;  /* 0x0000000000017941 */ /* 0x000fea0003800000 */
.L_x_28430:
        /* <DEDUP_REMOVED lines=16> */
.L_x_28436:
[----:B------:R-:W-:Y:S05]  /*fa80*/  BSYNC B2 ;  /* 0x0000000000027941 */ /* 0x000fea0003800000 */
.L_x_28435:
        /* <DEDUP_REMOVED lines=44> */
.L_x_28434:
[----:B------:R-:W-:Y:S05]  /*fd50*/  BSYNC B1 ;  /* 0x0000000000017941 */ /* 0x000fea0003800000 */
.L_x_28433:
        /* <DEDUP_REMOVED lines=11> */
.L_x_28429:
[----:B------:R-:W-:Y:S05]  /*fe10*/  BSYNC B0 ;  /* 0x0000000000007941 */ /* 0x000fea0003800000 */
.L_x_28428:
        /* <DEDUP_REMOVED lines=69> */
.L_x_28438:
[----:B------:R-:W-:Y:S05]  /*10270*/  BSYNC B0 ;  /* 0x0000000000007941 */ /* 0x000fea0003800000 */
.L_x_28437:
[----:B------:R-:W-:Y:S01]  /*10280*/  @!P1 IADD3 R222, R222, 0x4, RZ ;  /* 0x00000004dede9810 */ /* 0x000fe20007ffe0ff */
[----:B------:R-:W-:Y:S01]  /*10290*/  FADD.FTZ R220, R226, R191 ;  /* 0x000000bfe2dc7221 */ /* 0x000fe20000010000 */
[----:B------:R-:W-:Y:S05]  /*102a0*/  BRA.DIV ~URZ, `(.L_x_28439) ;  /* 0x000015327f007947 */ /* 0x000fea000b800000 */
[----:B0-----:R0:W1:Y:S02]  /*102b0*/  SHFL.BFLY PT, R210, R220, 0x1, 0x1f ;  /* 0x0c201f00dcd27f89 */ /* 0x00106400000e0000 */
.L_x_28445:
        /* <DEDUP_REMOVED lines=100> */
.L_x_28446:
        /* <DEDUP_REMOVED lines=105> */
[----:B------:R-:W-:Y:S01]  /*10f90*/  F2FP.PACK_AB R154, R152, R153 ;  /* 0x00000099989a723e */ /* 0x000fe200000000ff */
[C---:B------:R-:W-:Y:S02]  /*10fa0*/  FADD.FTZ R244, -R211.reuse, R170 ;  /* 0x000000aad3f47221 */ /* 0x040fe40000010100 */
[----:B------:R-:W-:Y:S01]  /*10fb0*/  FADD.FTZ R232, -R211, R171 ;  /* 0x000000abd3e87221 */ /* 0x000fe20000010100 */
[----:B------:R-:W-:Y:S01]  /*10fc0*/  F2FP.PACK_AB R153, R156, R159 ;  /* 0x0000009f9c99723e */ /* 0x000fe200000000ff */
        /* <DEDUP_REMOVED lines=31> */
[----:B------:R-:W-:Y:S01]  /*111c0*/  F2FP.PACK_AB R164, R169, R164 ;  /* 0x000000a4a9a4723e */ /* 0x000fe200000000ff */
        /* <DEDUP_REMOVED lines=12> */
[C---:B------:R-:W-:Y:S02]  /*11290*/  FMUL.FTZ R167, R215.reuse, R244 ;  /* 0x000000f4d7a77220 */ /* 0x040fe40000410000 */
[----:B------:R-:W-:Y:S01]  /*112a0*/  FMUL.FTZ R185, R215, R188 ;  /* 0x000000bcd7b97220 */ /* 0x000fe20000410000 */
[----:B------:R-:W-:Y:S01]  /*112b0*/  F2FP.PACK_AB R166, R171, R166 ;  /* 0x000000a6aba6723e */ /* 0x000fe200000000ff */
        /* <DEDUP_REMOVED lines=13> */
[----:B------:R-:W-:Y:S01]  /*11390*/  FFMA.FTZ R169, R66, R181, R106 ;  /* 0x000000b542a97223 */ /* 0x000fe2000001006a */
[----:B------:R-:W-:Y:S01]  /*113a0*/  F2FP.PACK_AB R155, R191, R158 ;  /* 0x0000009ebf9b723e */ /* 0x000fe200000000ff */
[----:B------:R-:W-:-:S02]  /*113b0*/  FFMA.FTZ R174, R67, R170, R107 ;  /* 0x000000aa43ae7223 */ /* 0x000fc4000001006b */
[C---:B------:R-:W-:Y:S02]  /*113c0*/  FMUL.FTZ R222, R215.reuse, R222 ;  /* 0x000000ded7de7220 */ /* 0x040fe40000410000 */
[C---:B------:R-:W-:Y:S01]  /*113d0*/  FMUL.FTZ R175, R215.reuse, R184 ;  /* 0x000000b8d7af7220 */ /* 0x040fe20000410000 */
[----:B------:R-:W-:Y:S01]  /*113e0*/  F2FP.PACK_AB R169, R174, R169 ;  /* 0x000000a9aea9723e */ /* 0x000fe200000000ff */
[----:B------:R-:W-:Y:S01]  /*113f0*/  FMUL.FTZ R172, R215, R172 ;  /* 0x000000acd7ac7220 */ /* 0x000fe20000410000 */
[----:B------:R-:W-:Y:S01]  /*11400*/  IADD3 R174, R189, 0x80, RZ ;  /* 0x00000080bdae7810 */ /* 0x000fe20007ffe0ff */
[----:B------:R-:W-:Y:S02]  /*11410*/  FFMA.FTZ R161, R82, R167, R122 ;  /* 0x000000a752a17223 */ /* 0x000fe4000001007a */
[----:B------:R-:W-:Y:S02]  /*11420*/  FFMA.FTZ R185, R60, R185, R100 ;  /* 0x000000b93cb97223 */ /* 0x000fe40000010064 */
[----:B------:R-:W-:-:S02]  /*11430*/  FFMA.FTZ R176, R61, R168, R101 ;  /* 0x000000a83db07223 */ /* 0x000fc40000010065 */
[C---:B------:R-:W-:Y:S02]  /*11440*/  FMUL.FTZ R226, R215.reuse, R226 ;  /* 0x000000e2d7e27220 */ /* 0x040fe40000410000 */
[C---:B------:R-:W-:Y:S01]  /*11450*/  FMUL.FTZ R228, R215.reuse, R228 ;  /* 0x000000e4d7e47220 */ /* 0x040fe20000410000 */
[----:B------:R-:W-:Y:S01]  /*11460*/  F2FP.PACK_AB R170, R176, R185 ;  /* 0x000000b9b0aa723e */ /* 0x000fe200000000ff */
[----:B------:R-:W-:Y:S01]  /*11470*/  FMUL.FTZ R177, R215, R236 ;  /* 0x000000ecd7b17220 */ /* 0x000fe20000410000 */
[----:B------:R-:W-:Y:S01]  /*11480*/  IADD3 R176, R189, 0x100, RZ ;  /* 0x00000100bdb07810 */ /* 0x000fe20007ffe0ff */
[----:B------:R-:W-:Y:S02]  /*11490*/  FMUL.FTZ R248, R215, R248 ;  /* 0x000000f8d7f87220 */ /* 0x000fe40000410000 */
[----:B------:R-:W-:Y:S02]  /*114a0*/  FFMA.FTZ R167, R77, R246, R117 ;  /* 0x000000f64da77223 */ /* 0x000fe40000010075 */
[----:B------:R-:W-:-:S02]  /*114b0*/  FFMA.FTZ R160, R80, R165, R120 ;  /* 0x000000a550a07223 */ /* 0x000fc40000010078 */
[----:B------:R-:W-:Y:S01]  /*114c0*/  FFMA.FTZ R171, R62, R187, R102 ;  /* 0x000000bb3eab7223 */ /* 0x000fe20000010066 */
[----:B------:R-:W-:Y:S01]  /*114d0*/  F2FP.PACK_AB R162, R167, R162 ;  /* 0x000000a2a7a2723e */ /* 0x000fe200000000ff */
[----:B------:R-:W-:Y:S02]  /*114e0*/  FMUL.FTZ R232, R215, R232 ;  /* 0x000000e8d7e87220 */ /* 0x000fe40000410000 */
[----:B------:R-:W-:Y:S01]  /*114f0*/  FFMA.FTZ R165, R81, R230, R121 ;  /* 0x000000e651a57223 */ /* 0x000fe20000010079 */
[----:B------:R-:W-:Y:S01]  /*11500*/  F2FP.PACK_AB R171, R178, R171 ;  /* 0x000000abb2ab723e */ /* 0x000fe200000000ff */
[----:B------:R-:W-:Y:S01]  /*11510*/  FMUL.FTZ R183, R215, R182 ;  /* 0x000000b6d7b77220 */ /* 0x000fe20000410000 */
[----:B------:R-:W-:Y:S01]  /*11520*/  IADD3 R178, R189, 0x180, RZ ;  /* 0x00000180bdb27810 */ /* 0x000fe20007ffe0ff */
[----:B------:R-:W-:Y:S01]  /*11530*/  FMUL.FTZ R242, R215, R242 ;  /* 0x000000f2d7f27220 */ /* 0x000fe20000410000 */
        /* <DEDUP_REMOVED lines=17> */
[----:B------:R-:W-:Y:S02]  /*11650*/  IMAD.MOV.U32 R181, RZ, RZ, 0x10 ;  /* 0x00000010ffb57424 */ /* 0x000fe400078e00ff */
        /* <DEDUP_REMOVED lines=16> */
.L_x_28442:
[----:B-1----:R-:W-:Y:S05]  /*11760*/  BSYNC B0 ;  /* 0x0000000000007941 */ /* 0x002fea0003800000 */
.L_x_28441:
[----:B------:R-:W-:Y:S02]  /*11770*/  IADD3 R2, R2, c[0x0][0x160], RZ ;  /* 0x0000580002027a10 */ /* 0x000fe40007ffe0ff */
[----:B------:R-:W-:-:S02]  /*11780*/  LOP3.LUT P1, RZ, R201, 0xff, RZ, 0xc0, !PT ;  /* 0x000000ffc9ff7812 */ /* 0x000fc4000782c0ff */
[----:B------:R-:W-:Y:S02]  /*11790*/  ISETP.GE.AND P0, PT, R2, c[0x0][0x164], PT ;  /* 0x0000590002007a0c */ /* 0x000fe40003f06270 */
[----:B------:R-:W-:-:S11]  /*117a0*/  SEL R201, RZ, 0x1, P1 ;  /* 0x00000001ffc97807 */ /* 0x000fd60000800000 */
[----:B0-----:R-:W-:Y:S01]  /*117b0*/  @P0 CALL.REL.NOINC `(.L_x_28443) ;  /* 0x0000001000000944 */ /* 0x001fe20003c00000 */
[----:B------:R-:W-:Y:S05]  /*117c0*/  BRA `(.L_x_28444) ;  /* 0xfffef16000007947 */ /* 0x000fea000383ffff */
.L_x_28443:
[----:B------:R-:W-:Y:S05]  /*117d0*/  EXIT ;  /* 0x000000000000794d */ /* 0x000fea0003800000 */
.L_x_28439:
[----:B------:R-:W-:Y:S01]  /*117e0*/  MOV R215, 0x1 ;  /* 0x0000000100d77802 */ /* 0x000fe20000000f00 */
[----:B0-----:R-:W-:Y:S01]  /*117f0*/  IMAD.MOV.U32 R211, RZ, RZ, 0x1f ;  /* 0x0000001fffd37424 */ /* 0x001fe200078e00ff */
[----:B------:R-:W-:Y:S01]  /*11800*/  MOV R212, 0x11830 ;  /* 0x0001183000d47802 */ /* 0x000fe20000000f00 */
[----:B------:R-:W-:Y:S02]  /*11810*/  IMAD.MOV.U32 R214, RZ, RZ, -0x1 ;  /* 0xffffffffffd67424 */ /* 0x000fe400078e00ff */
[----:B------:R-:W-:Y:S05]  /*11820*/  CALL.REL.NOINC `($__internal_127_$__cuda_sm70_shflsync_bfly_p) ;  /* 0x0000089000007944 */ /* 0x000fea0003c00000 */
[----:B-1----:R-:W-:Y:S01]  /*11830*/  MOV R210, R215 ;  /* 0x000000d700d27202 */ /* 0x002fe20000000f00 */
[----:B0-----:R-:W-:Y:S05]  /*11840*/  BRA `(.L_x_28445) ;  /* 0xffffea7000007947 */ /* 0x001fea000383ffff */
.L_x_28440:
[----:B------:R-:W-:Y:S01]  /*11850*/  IMAD.MOV.U32 R215, RZ, RZ, 0x2 ;  /* 0x00000002ffd77424 */ /* 0x000fe200078e00ff */
[----:B------:R-:W-:Y:S01]  /*11860*/  MOV R214, 0xffffffff ;  /* 0xffffffff00d67802 */ /* 0x000fe20000000f00 */
[----:B------:R-:W-:Y:S01]  /*11870*/  IMAD.MOV.U32 R211, RZ, RZ, 0x1f ;  /* 0x0000001fffd37424 */ /* 0x000fe200078e00ff */
[----:B------:R-:W-:Y:S02]  /*11880*/  MOV R212, 0x118a0 ;  /* 0x000118a000d47802 */ /* 0x000fe40000000f00 */
[----:B------:R-:W-:Y:S05]  /*11890*/  CALL.REL.NOINC `($__internal_127_$__cuda_sm70_shflsync_bfly_p) ;  /* 0x0000082000007944 */ /* 0x000fea0003c00000 */
[----:B01----:R-:W-:Y:S01]  /*118a0*/  FADD.FTZ R220, R220, R215 ;  /* 0x000000d7dcdc7221 */ /* 0x003fe20000010000 */
[----:B------:R-:W-:Y:S01]  /*118b0*/  MOV R214, 0xffffffff ;  /* 0xffffffff00d67802 */ /* 0x000fe20000000f00 */
[----:B------:R-:W-:Y:S01]  /*118c0*/  IMAD.MOV.U32 R215, RZ, RZ, 0x4 ;  /* 0x00000004ffd77424 */ /* 0x000fe200078e00ff */
[----:B------:R-:W-:Y:S01]  /*118d0*/  MOV R212, 0x11900 ;  /* 0x0001190000d47802 */ /* 0x000fe20000000f00 */
[----:B------:R-:W-:-:S02]  /*118e0*/  IMAD.MOV.U32 R211, RZ, RZ, 0x1f ;  /* 0x0000001fffd37424 */ /* 0x000fc400078e00ff */
        /* <DEDUP_REMOVED lines=99> */
[----:B------:R-:W-:Y:S05]  /*11f20*/  CALL.REL.NOINC `($__internal_127_$__cuda_sm70_shflsync_bfly_p) ;  /* 0x0000019000007944 */ /* 0x000fea0003c00000 */
[----:B01----:R-:W-:Y:S01]  /*11f30*/  FADD.FTZ R220, R220, R215 ;  /* 0x000000d7dcdc7221 */ /* 0x003fe20000010000 */
[----:B------:R-:W-:Y:S01]  /*11f40*/  MOV R214, 0xffffffff ;  /* 0xffffffff00d67802 */ /* 0x000fe20000000f00 */
[----:B------:R-:W-:Y:S01]  /*11f50*/  IMAD.MOV.U32 R215, RZ, RZ, 0x2 ;  /* 0x00000002ffd77424 */ /* 0x000fe200078e00ff */
[----:B------:R-:W-:Y:S01]  /*11f60*/  MOV R212, 0x11f90 ;  /* 0x00011f9000d47802 */ /* 0x000fe20000000f00 */
[----:B------:R-:W-:Y:S02]  /*11f70*/  IMAD.MOV.U32 R211, RZ, RZ, 0x1f ;  /* 0x0000001fffd37424 */ /* 0x000fe400078e00ff */
        /* <DEDUP_REMOVED lines=19> */
[----:B01----:R-:W-:Y:S05]  /*120b0*/  BRA `(.L_x_28446) ;  /* 0xffffe84000007947 */ /* 0x003fea000383ffff */
        .weak           $__internal_127_$__cuda_sm70_shflsync_bfly_p
        .type           $__internal_127_$__cuda_sm70_shflsync_bfly_p,@function
        .size           $__internal_127_$__cuda_sm70_shflsync_bfly_p,(.L_x_36167 - $__internal_127_$__cuda_sm70_shflsync_bfly_p)
$__internal_127_$__cuda_sm70_shflsync_bfly_p:
[----:B------:R-:W-:Y:S01]  /*120c0*/  IMAD.MOV.U32 R213, RZ, RZ, 0x0 ;  /* 0x00000000ffd57424 */ /* 0x000fe200078e00ff */
[----:B------:R-:W-:Y:S04]  /*120d0*/  WARPSYNC R214 ;  /* 0x000000d600007348 */ /* 0x000fe80003800000 */
[----:B------:R0:W1:Y:S01]  /*120e0*/  SHFL.BFLY PT, R215, R220, R215, R211 ;  /* 0x0c0000d7dcd77389 */ /* 0x00006200000e00d3 */
[----:B------:R-:W-:Y:S05]  /*120f0*/  RET.REL.NODEC R212 `(_ZN10layer_norm13ln_fwd_kernelINS_13Kernel_traitsIf6__halffS2_fjLj5120ELj1ELj1ELj4ELj16ENS_18Kernel_traits_baseILj5120EfS2_fS2_fjLj128EEEEELb1ELb1ELb1ELb1EEEvNS_9FwdParamsE) ;  /* 0xfffedf00d4007950 */ /* 0x000fea0003c3ffff */
.L_x_28447:
        /* <DEDUP_REMOVED lines=16> */
.L_x_36167:


//--------------------- .text._ZN10layer_norm13ln_fwd_kernelINS_13Kernel_traitsI6__halfffffjLj5120ELj1ELj1ELj4ELj16ENS_18Kernel_traits_baseILj5120ES2_ffffjLj128EEEEELb0ELb0ELb0ELb0EEEvNS_9FwdParamsE --------------------------
	.section	.text._ZN10layer_norm13ln_fwd_kernelINS_13Kernel_traitsI6__halfffffjLj5120ELj1ELj1ELj4ELj16ENS_18Kernel_traits_baseILj5120ES2_ffffjLj128EEEEELb0ELb0ELb0ELb0EEEvNS_9FwdParamsE,"ax",@progbits
	.sectioninfo	@"SHI_REGISTERS=154"
	.align	128
        .global         _ZN10layer_norm13ln_fwd_kernelINS_13Kernel_traitsI6__halfffffjLj5120ELj1ELj1ELj4ELj16ENS_18Kernel_traits_baseILj5120ES2_ffffjLj128EEEEELb0ELb0ELb0ELb0EEEvNS_9FwdParamsE
        .type           _ZN10layer_norm13ln_fwd_kernelINS_13Kernel_traitsI6__halfffffjLj5120ELj1ELj1ELj4ELj16ENS_18Kernel_traits_baseILj5120ES2_ffffjLj128EEEEELb0ELb0ELb0ELb0EEEvNS_9FwdParamsE,@function
        .size           _ZN10layer_norm13ln_fwd_kernelINS_13Kernel_traitsI6__halfffffjLj5120ELj1ELj1ELj4ELj16ENS_18Kernel_traits_baseILj5120ES2_ffffjLj128EEEEELb0ELb0ELb0ELb0EEEvNS_9FwdParamsE,(.L_x_36168 - _ZN10layer_norm13ln_fwd_kernelINS_13Kernel_traitsI6__halfffffjLj5120ELj1ELj1ELj4ELj16ENS_18Kernel_traits_baseILj5120ES2_ffffjLj128EEEEELb0ELb0ELb0ELb0EEEvNS_9FwdParamsE)
        .other          _ZN10layer_norm13ln_fwd_kernelINS_13Kernel_traitsI6__halfffffjLj5120ELj1ELj1ELj4ELj16ENS_18Kernel_traits_baseILj5120ES2_ffffjLj128EEEEELb0ELb0ELb0ELb0EEEvNS_9FwdParamsE,@"STO_CUDA_ENTRY STV_DEFAULT"
_ZN10layer_norm13ln_fwd_kernelINS_13Kernel_traitsI6__halfffffjLj5120ELj1ELj1ELj4ELj16ENS_18Kernel_traits_baseILj5120ES2_ffffjLj128EEEEELb0ELb0ELb0ELb0EEEvNS_9FwdParamsE:
.text._ZN10layer_norm13ln_fwd_kernelINS_13Kernel_traitsI6__halfffffjLj5120ELj1ELj1ELj4ELj16ENS_18Kernel_traits_baseILj5120ES2_ffffjLj128EEEEELb0ELb0ELb0ELb0EEEvNS_9FwdParamsE:
        /* <DEDUP_REMOVED lines=13> */
[C---:B------:R-:W-:Y:S02]  /*00d0*/  ISETP.GE.U32.AND P4, PT, R98.reuse, 0x200, PT ;  /* 0x000002006200780c */ /* 0x040fe40003f86070 */
[----:B------:R-:W-:Y:S02]  /*00e0*/  ISETP.GE.U32.AND P3, PT, R98, 0x280, PT ;  /* 0x000002806200780c */ /* 0x000fe40003f66070 */
[----:B------:R-:W-:-:S02]  /*00f0*/  P2R R2, PR, RZ, 0x40 ;  /* 0x00000040ff027803 */ /* 0x000fc40000000000 */
[----:B------:R-:W-:Y:S02]  /*0100*/  P2R R2, PR, RZ, 0x20 ;  /* 0x00000020ff027803 */ /* 0x000fe40000000000 */
[----:B------:R-:W-:Y:S02]  /*0110*/  P2R R2, PR, RZ, 0x10 ;  /* 0x00000010ff027803 */ /* 0x000fe40000000000 */
[----:B------:R-:W-:Y:S01]  /*0120*/  P2R R2, PR, RZ, 0x8 ;  /* 0x00000008ff027803 */ /* 0x000fe20000000000 */
[----:B------:R-:W-:Y:S05]  /*0130*/  @!P1 BRA `(.L_x_28449) ;  /* 0x000000a000009947 */ /* 0x000fea0003800000 */
[----:B------:R-:W-:Y:S01]  /*0140*/  ISETP.NE.U32.AND P0, PT, RZ, c[0x0][0x218], PT ;  /* 0x00008600ff007a0c */ /* 0x000fe20003f05070 */
[----:B------:R-:W-:-:S03]  /*0150*/  HFMA2.MMA R3, -RZ, RZ, 0, 4.76837158203125e-07 ;  /* 0x00000008ff037435 */ /* 0x000fc600000001ff */
[----:B------:R-:W-:-:S13]  /*0160*/  ISETP.NE.AND.EX P0, PT, RZ, c[0x0][0x21c], PT, P0 ;  /* 0x00008700ff007a0c */ /* 0x000fda0003f05300 */
[----:B------:R-:W-:-:S04]  /*0170*/  @P0 LEA R4, P2, R44, c[0x0][0x218], 0x3 ;  /* 0x000086002c040a11 */ /* 0x000fc800078418ff */
[C---:B------:R-:W-:Y:S01]  /*0180*/  @P0 LEA.HI.X R5, R44.reuse, c[0x0][0x21c], RZ, 0x3, P2 ;  /* 0x000087002c050a11 */ /* 0x040fe200010f1cff */
[----:B------:R-:W-:-:S04]  /*0190*/  IMAD.WIDE.U32 R2, R44, R3, c[0x0][0x1b0] ;  /* 0x00006c002c027625 */ /* 0x000fc800078e0003 */
[----:B------:R0:W5:Y:S04]  /*01a0*/  @P0 LDG.E.64 R20, [R4.64] ;  /* 0x0000000404140981 */ /* 0x000168000c1e1b00 */
[----:B------:R0:W5:Y:S01]  /*01b0*/  LDG.E.64 R26, [R2.64] ;  /* 0x00000004021a7981 */ /* 0x000162000c1e1b00 */
[----:B------:R-:W-:Y:S01]  /*01c0*/  LOP3.LUT R44, R44, 0x80, RZ, 0xfc, !PT ;  /* 0x000000802c2c7812 */ /* 0x000fe200078efcff */
[----:B------:R-:W-:Y:S02]  /*01d0*/  @!P0 CS2R R20, SRZ ;  /* 0x0000000000148805 */ /* 0x000fe4000001ff00 */
.L_x_28449:
[----:B0-----:R-:W-:Y:S05]  /*01e0*/  BSYNC B0 ;  /* 0x0000000000007941 */ /* 0x001fea0003800000 */
.L_x_28448:
[----:B------:R-:W-:Y:S01]  /*01f0*/  BSSY B0, `(.L_x_28450) ;  /* 0x000000c000007945 */ /* 0x000fe20003800000 */
[----:B------:R-:W-:Y:S05]  /*0200*/  @!P6 BRA `(.L_x_28451) ;  /* 0x000000a00000e947 */ /* 0x000fea0003800000 */
[----:B------:R-:W-:Y:S02]  /*0210*/  ISETP.NE.U32.AND P0, PT, RZ, c[0x0][0x218], PT ;  /* 0x00008600ff007a0c */ /* 0x000fe40003f05070 */
[----:B------:R-:W-:Y:S02]  /*0220*/  MOV R7, 0x8 ;  /* 0x0000000800077802 */ /* 0x000fe40000000f00 */
[----:B------:R-:W-:-:S03]  /*0230*/  ISETP.NE.AND.EX P0, PT, RZ, c[0x0][0x21c], PT, P0 ;  /* 0x00008700ff007a0c */ /* 0x000fc60003f05300 */
[----:B------:R-:W-:-:S05]  /*0240*/  IMAD.WIDE.U32 R6, R44, R7, c[0x0][0x1b0] ;  /* 0x00006c002c067625 */ /* 0x000fca00078e0007 */
[----:B------:R0:W5:Y:S05]  /*0250*/  LDG.E.64 R28, [R6.64] ;  /* 0x00000004061c7981 */ /* 0x00016a000c1e1b00 */
[----:B------:R-:W-:-:S04]  /*0260*/  @P0 LEA R4, P2, R44, c[0x0][0x218], 0x3 ;  /* 0x000086002c040a11 */ /* 0x000fc800078418ff */
[----:B------:R-:W-:-:S05]  /*0270*/  @P0 LEA.HI.X R5, R44, c[0x0][0x21c], RZ, 0x3, P2 ;  /* 0x000087002c050a11 */ /* 0x000fca00010f1cff */
[----:B------:R0:W5:Y:S01]  /*0280*/  @P0 LDG.E.64 R2, [R4.64] ;  /* 0x0000000404020981 */ /* 0x000162000c1e1b00 */
[----:B------:R-:W-:Y:S01]  /*0290*/  IADD3 R44, R44, 0x80, RZ ;  /* 0x000000802c2c7810 */ /* 0x000fe20007ffe0ff */
[----:B------:R-:W-:Y:S02]  /*02a0*/  @!P0 CS2R R2, SRZ ;  /* 0x0000000000028805 */ /* 0x000fe4000001ff00 */
.L_x_28451:
[----:B0-----:R-:W-:Y:S05]  /*02b0*/  BSYNC B0 ;  /* 0x0000000000007941 */ /* 0x001fea0003800000 */
.L_x_28450:
[----:B------:R-:W-:Y:S01]  /*02c0*/  BSSY B0, `(.L_x_28452) ;  /* 0x000000c000007945 */ /* 0x000fe20003800000 */
        /* <DEDUP_REMOVED lines=9> */
[----:B------:R-:W-:Y:S01]  /*0360*/  IADD3 R44, R44, 0x80, RZ ;  /* 0x000000802c2c7810 */ /* 0x000fe20007ffe0ff */
[----:B------:R-:W-:Y:S02]  /*0370*/  @!P0 CS2R R4, SRZ ;  /* 0x0000000000048805 */ /* 0x000fe4000001ff00 */
.L_x_28453:
[----:B0-----:R-:W-:Y:S05]  /*0380*/  BSYNC B0 ;  /* 0x0000000000007941 */ /* 0x001fea0003800000 */
.L_x_28452:
        /* <DEDUP_REMOVED lines=12> */
.L_x_28455:
[----:B0-----:R-:W-:Y:S05]  /*0450*/  BSYNC B0 ;  /* 0x0000000000007941 */ /* 0x001fea0003800000 */
.L_x_28454:
        /* <DEDUP_REMOVED lines=12> */
.L_x_28457:
[----:B0-----:R-:W-:Y:S05]  /*0520*/  BSYNC B0 ;  /* 0x0000000000007941 */ /* 0x001fea0003800000 */
.L_x_28456:
[----:B------:R-:W-:Y:S01]  /*0530*/  ISETP.GE.U32.AND P0, PT, R98, 0x300, PT ;  /* 0x000003006200780c */ /* 0x000fe20003f06070 */
[----:B------:R-:W-:Y:S03]  /*0540*/  BSSY B0, `(.L_x_28458) ;  /* 0x000000d000007945 */ /* 0x000fe60003800000 */
[----:B------:R-:W-:-:S09]  /*0550*/  P2R R10, PR, RZ, 0x1 ;  /* 0x00000001ff0a7803 */ /* 0x000fd20000000000 */
        /* <DEDUP_REMOVED lines=11> */
.L_x_28459:
[----:B0-----:R-:W-:Y:S05]  /*0610*/  BSYNC B0 ;  /* 0x0000000000007941 */ /* 0x001fea0003800000 */
.L_x_28458:
[----:B------:R-:W-:Y:S01]  /*0620*/  ISETP.GE.U32.AND P0, PT, R98, 0x380, PT ;  /* 0x000003806200780c */ /* 0x000fe20003f06070 */
[----:B------:R-:W-:Y:S03]  /*0630*/  BSSY B0, `(.L_x_28460) ;  /* 0x000000d000007945 */ /* 0x000fe60003800000 */
[----:B------:R-:W-:-:S09]  /*0640*/  P2R R12, PR, RZ, 0x1 ;  /* 0x00000001ff0c7803 */ /* 0x000fd20000000000 */
[----:B------:R-:W-:Y:S05]  /*0650*/  @!P0 BRA `(.L_x_28461) ;  /* 0x000000a000008947 */ /* 0x000fea0003800000 */
[----:B------:R-:W-:-:S04]  /*0660*/  ISETP.NE.U32.AND P0, PT, RZ, c[0x0][0x218], PT ;  /* 0x00008600ff007a0c */ /* 0x000fc80003f05070 */
[----:B------:R-:W-:Y:S01]  /*0670*/  ISETP.NE.AND.EX P0, PT, RZ, c[0x0][0x21c], PT, P0 ;  /* 0x00008700ff007a0c */ /* 0x000fe20003f05300 */
[----:B------:R-:W-:-:S12]  /*0680*/  HFMA2.MMA R17, -RZ, RZ, 0, 4.76837158203125e-07 ;  /* 0x00000008ff117435 */ /* 0x000fd800000001ff */
[----:B------:R-:W-:-:S04]  /*0690*/  @P0 LEA R14, P2, R44, c[0x0][0x218], 0x3 ;  /* 0x000086002c0e0a11 */ /* 0x000fc800078418ff */
[C---:B------:R-:W-:Y:S01]  /*06a0*/  @P0 LEA.HI.X R15, R44.reuse, c[0x0][0x21c], RZ, 0x3, P2 ;  /* 0x000087002c0f0a11 */ /* 0x040fe200010f1cff */
[----:B------:R-:W-:-:S04]  /*06b0*/  IMAD.WIDE.U32 R16, R44, R17, c[0x0][0x1b0] ;  /* 0x00006c002c107625 */ /* 0x000fc800078e0011 */
[----:B------:R0:W5:Y:S04]  /*06c0*/  @P0 LDG.E.64 R12, [R14.64] ;  /* 0x000000040e0c0981 */ /* 0x000168000c1e1b00 */
[----:B------:R0:W5:Y:S01]  /*06d0*/  LDG.E.64 R38, [R16.64] ;  /* 0x0000000410267981 */ /* 0x000162000c1e1b00 */
[----:B------:R-:W-:Y:S01]  /*06e0*/  IADD3 R44, R44, 0x80, RZ ;  /* 0x000000802c2c7810 */ /* 0x000fe20007ffe0ff */
[----:B------:R-:W-:Y:S02]  /*06f0*/  @!P0 CS2R R12, SRZ ;  /* 0x00000000000c8805 */ /* 0x000fe4000001ff00 */
.L_x_28461:
[----:B0-----:R-:W-:Y:S05]  /*0700*/  BSYNC B0 ;  /* 0x0000000000007941 */ /* 0x001fea0003800000 */
.L_x_28460:
[----:B------:R-:W-:Y:S01]  /*0710*/  ISETP.GE.U32.AND P0, PT, R98, 0x400, PT ;  /* 0x000004006200780c */ /* 0x000fe20003f06070 */
[----:B------:R-:W-:Y:S03]  /*0720*/  BSSY B0, `(.L_x_28462) ;  /* 0x000000d000007945 */ /* 0x000fe60003800000 */
[----:B------:R-:W-:-:S09]  /*0730*/  P2R R14, PR, RZ, 0x1 ;  /* 0x00000001ff0e7803 */ /* 0x000fd20000000000 */
[----:B------:R-:W-:Y:S05]  /*0740*/  @!P0 BRA `(.L_x_28463) ;  /* 0x000000a000008947 */ /* 0x000fea0003800000 */
[----:B------:R-:W-:-:S04]  /*0750*/  ISETP.NE.U32.AND P0, PT, RZ, c[0x0][0x218], PT ;  /* 0x00008600ff007a0c */ /* 0x000fc80003f05070 */
[----:B------:R-:W-:Y:S02]  /*0760*/  ISETP.NE.AND.EX P0, PT, RZ, c[0x0][0x21c], PT, P0 ;  /* 0x00008700ff007a0c */ /* 0x000fe40003f05300 */
[----:B------:R-:W-:-:S11]  /*0770*/  MOV R19, 0x8 ;  /* 0x0000000800137802 */ /* 0x000fd60000000f00 */
[----:B------:R-:W-:-:S04]  /*0780*/  @P0 LEA R16, P2, R44, c[0x0][0x218], 0x3 ;  /* 0x000086002c100a11 */ /* 0x000fc800078418ff */
[C---:B------:R-:W-:Y:S01]  /*0790*/  @P0 LEA.HI.X R17, R44.reuse, c[0x0][0x21c], RZ, 0x3, P2 ;  /* 0x000087002c110a11 */ /* 0x040fe200010f1cff */
[----:B------:R-:W-:-:S04]  /*07a0*/  IMAD.WIDE.U32 R18, R44, R19, c[0x0][0x1b0] ;  /* 0x00006c002c127625 */ /* 0x000fc800078e0013 */
[----:B------:R0:W5:Y:S04]  /*07b0*/  @P0 LDG.E.64 R14, [R16.64] ;  /* 0x00000004100e0981 */ /* 0x000168000c1e1b00 */
[----:B------:R0:W5:Y:S01]  /*07c0*/  LDG.E.64 R40, [R18.64] ;  /* 0x0000000412287981 */ /* 0x000162000c1e1b00 */
[----:B------:R-:W-:Y:S01]  /*07d0*/  IADD3 R44, R44, 0x80, RZ ;  /* 0x000000802c2c7810 */ /* 0x000fe20007ffe0ff */
[----:B------:R-:W-:Y:S02]  /*07e0*/  @!P0 CS2R R14, SRZ ;  /* 0x00000000000e8805 */ /* 0x000fe4000001ff00 */
.L_x_28463:
[----:B0-----:R-:W-:Y:S05]  /*07f0*/  BSYNC B0 ;  /* 0x0000000000007941 */ /* 0x001fea0003800000 */
.L_x_28462:
        /* <DEDUP_REMOVED lines=14> */
.L_x_28465:
[----:B0-----:R-:W-:Y:S05]  /*08e0*/  BSYNC B0 ;  /* 0x0000000000007941 */ /* 0x001fea0003800000 */
.L_x_28464:
[----:B------:R-:W-:Y:S01]  /*08f0*/  ISETP.GE.U32.AND P0, PT, R98, 0x500, PT ;  /* 0x000005006200780c */ /* 0x000fe20003f06070 */
[----:B------:R-:W-:Y:S03]  /*0900*/  BSSY B0, `(.L_x_28466) ;  /* 0x000000c000007945 */ /* 0x000fe60003800000 */
[----:B------:R-:W-:-:S09]  /*0910*/  P2R R18, PR, RZ, 0x1 ;  /* 0x00000001ff127803 */ /* 0x000fd20000000000 */
[----:B------:R-:W-:Y:S05]  /*0920*/  @!P0 BRA `(.L_x_28467) ;  /* 0x0000009000008947 */ /* 0x000fea0003800000 */
[----:B------:R-:W-:-:S04]  /*0930*/  ISETP.NE.U32.AND P0, PT, RZ, c[0x0][0x218], PT ;  /* 0x00008600ff007a0c */ /* 0x000fc80003f05070 */
[----:B------:R-:W-:Y:S02]  /*0940*/  ISETP.NE.AND.EX P0, PT, RZ, c[0x0][0x21c], PT, P0 ;  /* 0x00008700ff007a0c */ /* 0x000fe40003f05300 */
[----:B------:R-:W-:-:S11]  /*0950*/  MOV R23, 0x8 ;  /* 0x0000000800177802 */ /* 0x000fd60000000f00 */
[C---:B------:R-:W-:Y:S01]  /*0960*/  @P0 LEA R24, P2, R44.reuse, c[0x0][0x218], 0x3 ;  /* 0x000086002c180a11 */ /* 0x040fe200078418ff */
[----:B------:R-:W-:-:S03]  /*0970*/  IMAD.WIDE.U32 R22, R44, R23, c[0x0][0x1b0] ;  /* 0x00006c002c167625 */ /* 0x000fc600078e0017 */
[----:B------:R-:W-:-:S03]  /*0980*/  @P0 LEA.HI.X R25, R44, c[0x0][0x21c], RZ, 0x3, P2 ;  /* 0x000087002c190a11 */ /* 0x000fc600010f1cff */
[----:B------:R-:W5:Y:S04]  /*0990*/  LDG.E.64 R22, [R22.64] ;  /* 0x0000000416167981 */ /* 0x000f68000c1e1b00 */
[----:B------:R0:W5:Y:S01]  /*09a0*/  @P0 LDG.E.64 R18, [R24.64] ;  /* 0x0000000418120981 */ /* 0x000162000c1e1b00 */
[----:B------:R-:W-:-:S03]  /*09b0*/  @!P0 CS2R R18, SRZ ;  /* 0x0000000000128805 */ /* 0x000fc6000001ff00 */
.L_x_28467:
[----:B0-----:R-:W-:Y:S05]  /*09c0*/  BSYNC B0 ;  /* 0x0000000000007941 */ /* 0x001fea0003800000 */
.L_x_28466:
        /* <DEDUP_REMOVED lines=8> */
[----:B------:R-:W-:Y:S01]  /*0a50*/  SHF.R.S32.HI R0, RZ, 0x2, R0 ;  /* 0x00000002ff007819 */ /* 0x000fe20000011400 */
[----:B------:R-:W-:Y:S01]  /*0a60*/  HFMA2.MMA R101, -RZ, RZ, 0, 5.9604644775390625e-08 ;  /* 0x00000001ff657435 */ /* 0x000fe200000001ff */
[----:B------:R-:W-:Y:S01]  /*0a70*/  LOP3.LUT R25, R93, 0x60, RZ, 0xc0, !PT ;  /* 0x000000605d197812 */ /* 0x000fe200078ec0ff */
[----:B-----5:R-:W-:Y:S01]  /*0a80*/  HADD2.F32 R91, -RZ, R20.H0_H0 ;  /* 0x20000014ff5b7230 */ /* 0x020fe20000004100 */
[----:B------:R-:W-:Y:S01]  /*0a90*/  LOP3.LUT R24, R0, 0x7f, RZ, 0xc0, !PT ;  /* 0x0000007f00187812 */ /* 0x000fe200078ec0ff */
[----:B------:R-:W-:Y:S01]  /*0aa0*/  ULDC.U8 UR6, c[0x0][0x1f0] ;  /* 0x00007c0000067ab9 */ /* 0x000fe20000000000 */
[----:B------:R-:W-:Y:S02]  /*0ab0*/  SHF.R.U32.HI R0, RZ, 0x2, R0 ;  /* 0x00000002ff007819 */ /* 0x000fe40000011600 */
[----:B------:R-:W-:Y:S02]  /*0ac0*/  IADD3 R25, R24, -R25, RZ ;  /* 0x8000001918197210 */ /* 0x000fe40007ffe0ff */
[----:B------:R-:W-:-:S02]  /*0ad0*/  LOP3.LUT R0, R0, 0x3fffffe0, RZ, 0xc0, !PT ;  /* 0x3fffffe000007812 */ /* 0x000fc400078ec0ff */
[----:B------:R-:W-:Y:S02]  /*0ae0*/  IMNMX R25, RZ, R25, !PT ;  /* 0x00000019ff197217 */ /* 0x000fe40007800200 */
[----:B------:R-:W-:Y:S02]  /*0af0*/  MOV R58, R40 ;  /* 0x00000028003a7202 */ /* 0x000fe40000000f00 */
[----:B------:R-:W-:Y:S02]  /*0b00*/  IMNMX R25, R25, 0x20, PT ;  /* 0x0000002019197817 */ /* 0x000fe40003800200 */
[----:B------:R-:W-:Y:S01]  /*0b10*/  SHF.R.U64 R59, R40, 0x10, R41 ;  /* 0x00000010283b7819 */ /* 0x000fe20000001229 */
[----:B------:R-:W-:Y:S01]  /*0b20*/  HADD2.F32 R58, -RZ, R58.H0_H0 ;  /* 0x2000003aff3a7230 */ /* 0x000fe20000004100 */
[----:B------:R-:W-:Y:S02]  /*0b30*/  IADD3 R40, R25, R0, RZ ;  /* 0x0000000019287210 */ /* 0x000fe40007ffe0ff */
[----:B------:R-:W-:Y:S01]  /*0b40*/  MOV R92, R26 ;  /* 0x0000001a005c7202 */ /* 0x000fe20000000f00 */
[----:B------:R-:W-:Y:S01]  /*0b50*/  HADD2.F32 R59, -RZ, R59.H0_H0 ;  /* 0x2000003bff3b7230 */ /* 0x000fe20000004100 */
[----:B------:R-:W-:-:S02]  /*0b60*/  SHF.L.U32 R40, R40, 0x2, RZ ;  /* 0x0000000228287819 */ /* 0x000fc400000006ff */
[--C-:B------:R-:W-:Y:S01]  /*0b70*/  SHF.R.U64 R90, R26, 0x10, R27.reuse ;  /* 0x000000101a5a7819 */ /* 0x100fe2000000121b */
[----:B------:R-:W-:Y:S01]  /*0b80*/  HADD2.F32 R92, -RZ, R92.H0_H0 ;  /* 0x2000005cff5c7230 */ /* 0x000fe20000004100 */
[----:B------:R-:W-:Y:S02]  /*0b90*/  SHF.L.U32 R26, R93, 0x5, RZ ;  /* 0x000000055d1a7819 */ /* 0x000fe400000006ff */
[----:B------:R-:W0:Y:S01]  /*0ba0*/  I2F.U32 R40, R40 ;  /* 0x0000002800287306 */ /* 0x000e220000201000 */
[----:B------:R-:W-:Y:S01]  /*0bb0*/  MOV R44, R27 ;  /* 0x0000001b002c7202 */ /* 0x000fe20000000f00 */
[----:B------:R-:W-:Y:S01]  /*0bc0*/  HADD2.F32 R90, -RZ, R90.H0_H0 ;  /* 0x2000005aff5a7230 */ /* 0x000fe20000004100 */
[----:B------:R-:W-:Y:S02]  /*0bd0*/  SHF.R.U32.HI R99, RZ, 0x10, R27 ;  /* 0x00000010ff637819 */ /* 0x000fe4000001161b */
[----:B------:R-:W-:Y:S02]  /*0be0*/  LOP3.LUT R27, R26, 0x3e0, RZ, 0xc0, !PT ;  /* 0x000003e01a1b7812 */ /* 0x000fe400078ec0ff */
[----:B------:R-:W-:-:S02]  /*0bf0*/  SHF.R.U64 R96, R28, 0x10, R29 ;  /* 0x000000101c607819 */ /* 0x000fc4000000121d */
[----:B------:R-:W-:Y:S02]  /*0c00*/  IADD3 R27, R24, -R27, RZ ;  /* 0x8000001b181b7210 */ /* 0x000fe40007ffe0ff */
[--C-:B------:R-:W-:Y:S02]  /*0c10*/  SHF.R.U64 R67, R22, 0x10, R23.reuse ;  /* 0x0000001016437819 */ /* 0x100fe40000001217 */
[----:B------:R-:W-:Y:S02]  /*0c20*/  MOV R68, R23 ;  /* 0x0000001700447202 */ /* 0x000fe40000000f00 */
[----:B------:R-:W-:Y:S01]  /*0c30*/  SHF.R.U32.HI R69, RZ, 0x10, R23 ;  /* 0x00000010ff457819 */ /* 0x000fe20000011617 */
[----:B------:R-:W-:Y:S01]  /*0c40*/  HADD2.F32 R23, -RZ, R96.H0_H0 ;  /* 0x20000060ff177230 */ /* 0x000fe20000004100 */
[----:B------:R-:W-:Y:S01]  /*0c50*/  IMNMX R27, RZ, R27, !PT ;  /* 0x0000001bff1b7217 */ /* 0x000fe20007800200 */
[----:B0-----:R0:W1:Y:S01]  /*0c60*/  MUFU.RCP R96, R40 ;  /* 0x0000002800607308 */ /* 0x0010620000001000 */
[----:B------:R-:W-:Y:S01]  /*0c70*/  MOV R45, R28 ;  /* 0x0000001c002d7202 */ /* 0x000fe20000000f00 */
[----:B------:R-:W-:Y:S01]  /*0c80*/  HADD2.F32 R67, -RZ, R67.H0_H0 ;  /* 0x20000043ff437230 */ /* 0x000fe20000004100 */
[----:B------:R-:W-:Y:S01]  /*0c90*/  MOV R46, R29 ;  /* 0x0000001d002e7202 */ /* 0x000fe20000000f00 */
[----:B------:R-:W-:Y:S01]  /*0ca0*/  HADD2.F32 R68, -RZ, R68.H0_H0 ;  /* 0x20000044ff447230 */ /* 0x000fe20000004100 */
[----:B------:R-:W-:Y:S01]  /*0cb0*/  SHF.R.U32.HI R94, RZ, 0x10, R29 ;  /* 0x00000010ff5e7819 */ /* 0x000fe2000001161d */
[----:B------:R-:W-:Y:S01]  /*0cc0*/  HADD2.F32 R69, -RZ, R69.H0_H0 ;  /* 0x20000045ff457230 */ /* 0x000fe20000004100 */
[----:B------:R-:W-:Y:S01]  /*0cd0*/  MOV R28, R30 ;  /* 0x0000001e001c7202 */ /* 0x000fe20000000f00 */
[----:B------:R-:W-:Y:S01]  /*0ce0*/  HADD2.F32 R24, -RZ, R46.H0_H0 ;  /* 0x2000002eff187230 */ /* 0x000fe20000004100 */
[----:B------:R-:W-:Y:S01]  /*0cf0*/  IMNMX R27, R27, 0x20, PT ;  /* 0x000000201b1b7817 */ /* 0x000fe20003800200 */
[----:B------:R-:W-:Y:S01]  /*0d00*/  HADD2.F32 R25, -RZ, R94.H0_H0 ;  /* 0x2000005eff197230 */ /* 0x000fe20000004100 */
[----:B------:R-:W-:Y:S01]  /*0d10*/  SHF.R.U64 R73, R30, 0x10, R31 ;  /* 0x000000101e497819 */ /* 0x000fe2000000121f */
[----:B------:R-:W-:Y:S01]  /*0d20*/  HADD2.F32 R26, -RZ, R28.H0_H0 ;  /* 0x2000001cff1a7230 */ /* 0x000fe20000004100 */
[----:B------:R-:W-:-:S02]  /*0d30*/  MOV R29, R31 ;  /* 0x0000001f001d7202 */ /* 0x000fc40000000f00 */
[----:B------:R-:W-:Y:S02]  /*0d40*/  SHF.R.U32.HI R72, RZ, 0x10, R31 ;  /* 0x00000010ff487819 */ /* 0x000fe4000001161f */
[----:B------:R-:W-:Y:S01]  /*0d50*/  SHF.R.U64 R31, R32, 0x10, R33 ;  /* 0x00000010201f7819 */ /* 0x000fe20000001221 */
[----:B------:R-:W-:Y:S01]  /*0d60*/  HADD2.F32 R28, -RZ, R29.H0_H0 ;  /* 0x2000001dff1c7230 */ /* 0x000fe20000004100 */
[----:B------:R-:W-:Y:S01]  /*0d70*/  MOV R47, R33 ;  /* 0x00000021002f7202 */ /* 0x000fe20000000f00 */
[----:B------:R-:W-:Y:S01]  /*0d80*/  HADD2.F32 R29, -RZ, R72.H0_H0 ;  /* 0x20000048ff1d7230 */ /* 0x000fe20000004100 */
[--C-:B------:R-:W-:Y:S01]  /*0d90*/  SHF.R.U64 R71, R34, 0x10, R35.reuse ;  /* 0x0000001022477819 */ /* 0x100fe20000001223 */
[----:B------:R-:W-:Y:S01]  /*0da0*/  HADD2.F32 R31, -RZ, R31.H0_H0 ;  /* 0x2000001fff1f7230 */ /* 0x000fe20000004100 */
[----:B------:R-:W-:Y:S02]  /*0db0*/  SHF.R.U32.HI R70, RZ, 0x10, R35 ;  /* 0x00000010ff467819 */ /* 0x000fe40000011623 */
[----:B------:R-:W-:-:S02]  /*0dc0*/  MOV R60, R41 ;  /* 0x00000029003c7202 */ /* 0x000fc40000000f00 */
[----:B------:R-:W-:Y:S02]  /*0dd0*/  SHF.R.U32.HI R61, RZ, 0x10, R41 ;  /* 0x00000010ff3d7819 */ /* 0x000fe40000011629 */
[----:B------:R-:W-:Y:S01]  /*0de0*/  MOV R62, R42 ;  /* 0x0000002a003e7202 */ /* 0x000fe20000000f00 */
[----:B------:R-:W-:Y:S01]  /*0df0*/  HADD2.F32 R60, -RZ, R60.H0_H0 ;  /* 0x2000003cff3c7230 */ /* 0x000fe20000004100 */
[--C-:B------:R-:W-:Y:S01]  /*0e00*/  SHF.R.U64 R63, R42, 0x10, R43.reuse ;  /* 0x000000102a3f7819 */ /* 0x100fe2000000122b */
[----:B------:R-:W-:Y:S01]  /*0e10*/  HADD2.F32 R61, -RZ, R61.H0_H0 ;  /* 0x2000003dff3d7230 */ /* 0x000fe20000004100 */
[----:B------:R-:W-:Y:S01]  /*0e20*/  MOV R64, R43 ;  /* 0x0000002b00407202 */ /* 0x000fe20000000f00 */
[----:B------:R-:W-:Y:S01]  /*0e30*/  HADD2.F32 R62, -RZ, R62.H0_H0 ;  /* 0x2000003eff3e7230 */ /* 0x000fe20000004100 */
[----:B------:R-:W-:Y:S01]  /*0e40*/  SHF.R.U32.HI R65, RZ, 0x10, R43 ;  /* 0x00000010ff417819 */ /* 0x000fe2000001162b */
[----:B------:R-:W-:Y:S01]  /*0e50*/  HADD2.F32 R63, -RZ, R63.H0_H0 ;  /* 0x2000003fff3f7230 */ /* 0x000fe20000004100 */
[----:B------:R-:W-:Y:S01]  /*0e60*/  MOV R30, R32 ;  /* 0x00000020001e7202 */ /* 0x000fe20000000f00 */
[----:B------:R-:W-:Y:S01]  /*0e70*/  HADD2.F32 R32, -RZ, R47.H0_H0 ;  /* 0x2000002fff207230 */ /* 0x000fe20000004100 */
[----:B------:R-:W-:Y:S01]  /*0e80*/  SHF.R.U32.HI R33, RZ, 0x10, R33 ;  /* 0x00000010ff217819 */ /* 0x000fe20000011621 */
[----:B------:R-:W-:Y:S01]  /*0e90*/  HADD2.F32 R64, -RZ, R64.H0_H0 ;  /* 0x20000040ff407230 */ /* 0x000fe20000004100 */
[----:B------:R-:W-:Y:S01]  /*0ea0*/  MOV R48, R34 ;  /* 0x0000002200307202 */ /* 0x000fe20000000f00 */
[----:B------:R-:W-:Y:S01]  /*0eb0*/  HADD2.F32 R30, -RZ, R30.H0_H0 ;  /* 0x2000001eff1e7230 */ /* 0x000fe20000004100 */
[----:B------:R-:W-:Y:S01]  /*0ec0*/  MOV R49, R35 ;  /* 0x0000002300317202 */ /* 0x000fe20000000f00 */
[----:B------:R-:W-:Y:S01]  /*0ed0*/  HADD2.F32 R35, -RZ, R71.H0_H0 ;  /* 0x20000047ff237230 */ /* 0x000fe20000004100 */
        /* <DEDUP_REMOVED lines=20> */
[----:B------:R-:W-:Y:S01]  /*1020*/  SHF.R.U32.HI R43, RZ, 0x10, R21 ;  /* 0x00000010ff2b7819 */ /* 0x000fe20000011615 */
        /* <DEDUP_REMOVED lines=37> */
[----:B------:R-:W-:Y:S01]  /*1280*/  IADD3 R95, R0, R27, RZ ;  /* 0x0000001b005f7210 */ /* 0x000fe20007ffe0ff */
[----:B------:R-:W-:Y:S01]  /*1290*/  HADD2.F32 R0, -RZ, R21.H0_H0 ;  /* 0x20000015ff007230 */ /* 0x000fe20000004100 */
[----:B------:R-:W-:Y:S01]  /*12a0*/  PRMT R94, R101, 0x7610, R94 ;  /* 0x00007610655e7816 */ /* 0x000fe2000000005e */
[----:B------:R-:W-:Y:S01]  /*12b0*/  HADD2.F32 R27, -RZ, R73.H0_H0 ;  /* 0x20000049ff1b7230 */ /* 0x000fe20000004100 */
[----:B------:R-:W-:Y:S01]  /*12c0*/  SHF.L.U32 R95, R95, 0x2, RZ ;  /* 0x000000025f5f7819 */ /* 0x000fe200000006ff */
        /* <DEDUP_REMOVED lines=25> */
[----:B01----:R-:W-:Y:S02]  /*1460*/  HADD2.F32 R89, -RZ, R89.H0_H0 ;  /* 0x20000059ff597230 */ /* 0x003fe40000004100 */
.L_x_28631:
[----:B------:R-:W-:Y:S02]  /*1470*/  ISETP.NE.U32.AND P2, PT, RZ, c[0x0][0x1c0], PT ;  /* 0x00007000ff007a0c */ /* 0x000fe40003f45070 */
[----:B------:R-:W-:Y:S02]  /*1480*/  MOV R140, 0x3f800000 ;  /* 0x3f800000008c7802 */ /* 0x000fe40000000f00 */
[----:B------:R-:W-:-:S13]  /*1490*/  ISETP.NE.AND.EX P2, PT, RZ, c[0x0][0x1c4], PT, P2 ;  /* 0x00007100ff007a0c */ /* 0x000fda0003f45320 */
[----:B------:R-:W-:-:S05]  /*14a0*/  @P2 MOV R48, 0x4 ;  /* 0x0000000400302802 */ /* 0x000fca0000000f00 */
[----:B------:R-:W-:-:S05]  /*14b0*/  @P2 IMAD.WIDE R48, R97, R48, c[0x0][0x1c0] ;  /* 0x0000700061302625 */ /* 0x000fca00078e0230 */
[----:B------:R0:W5:Y:S01]  /*14c0*/  @P2 LDG.E R140, [R48.64] ;  /* 0x00000004308c2981 */ /* 0x000162000c1e1900 */
[----:B------:R-:W-:Y:S01]  /*14d0*/  IMAD R50, R97, c[0x0][0x168], RZ ;  /* 0x00005a0061327a24 */ /* 0x000fe200078e02ff */
[----:B------:R-:W-:Y:S01]  /*14e0*/  LOP3.LUT R142, R93, 0x7f, RZ, 0xc0, !PT ;  /* 0x0000007f5d8e7812 */ /* 0x000fe200078ec0ff */
[----:B------:R-:W-:Y:S03]  /*14f0*/  BSSY B0, `(.L_x_28468) ;  /* 0x000002c000007945 */ /* 0x000fe60003800000 */
[----:B------:R-:W-:-:S04]  /*1500*/  SHF.R.S32.HI R51, RZ, 0x1f, R50 ;  /* 0x0000001fff337819 */ /* 0x000fc80000011432 */
[----:B------:R-:W-:-:S04]  /*1510*/  LEA.HI R51, R51, R50, RZ, 0x2 ;  /* 0x0000003233337211 */ /* 0x000fc800078f10ff */
[----:B------:R-:W-:-:S04]  /*1520*/  LEA.HI.SX32 R139, R51, R142, 0x1e ;  /* 0x0000008e338b7211 */ /* 0x000fc800078ff2ff */
[----:B------:R-:W-:Y:S01]  /*1530*/  MOV R141, R139 ;  /* 0x0000008b008d7202 */ /* 0x000fe20000000f00 */
[----:B------:R-:W-:Y:S05]  /*1540*/  @!P1 BRA `(.L_x_28469) ;  /* 0x0000026000009947 */ /* 0x000fea0003800000 */
[----:B0-----:R-:W-:-:S04]  /*1550*/  ISETP.NE.U32.AND P2, PT, RZ, c[0x0][0x180], PT ;  /* 0x00006000ff007a0c */ /* 0x001fc80003f45070 */
[----:B------:R-:W-:Y:S01]  /*1560*/  ISETP.NE.AND.EX P2, PT, RZ, c[0x0][0x184], PT, P2 ;  /* 0x00006100ff007a0c */ /* 0x000fe20003f45320 */
[----:B------:R-:W-:-:S12]  /*1570*/  HFMA2.MMA R50, -RZ, RZ, 0, 9.5367431640625e-07 ;  /* 0x00000010ff327435 */ /* 0x000fd800000001ff */
[C---:B------:R-:W-:Y:S01]  /*1580*/  @P2 LEA R48, P3, R139.reuse, c[0x0][0x180], 0x4 ;  /* 0x000060008b302a11 */ /* 0x040fe200078620ff */
[----:B------:R-:W-:-:S03]  /*1590*/  IMAD.WIDE.U32 R50, R139, R50, c[0x0][0x170] ;  /* 0x00005c008b327625 */ /* 0x000fc600078e0032 */
[----:B------:R-:W-:-:S05]  /*15a0*/  @P2 LEA.HI.X R49, R139, c[0x0][0x184], RZ, 0x4, P3 ;  /* 0x000061008b312a11 */ /* 0x000fca00018f24ff */
[----:B------:R0:W5:Y:S04]  /*15b0*/  @P2 LDG.E.128 R40, [R48.64] ;  /* 0x0000000430282981 */ /* 0x000168000c1e1d00 */
[----:B0-----:R-:W2:Y:S01]  /*15c0*/  LDG.E.128 R48, [R50.64] ;  /* 0x0000000432307981 */ /* 0x001ea2000c1e1d00 */
[----:B------:R-:W-:-:S04]  /*15d0*/  ISETP.NE.U32.AND P2, PT, RZ, c[0x0][0x180], PT ;  /* 0x00006000ff007a0c */ /* 0x000fc80003f45070 */
[----:B------:R-:W-:Y:S01]  /*15e0*/  ISETP.NE.AND.EX P2, PT, RZ, c[0x0][0x184], PT, P2 ;  /* 0x00006100ff007a0c */ /* 0x000fe20003f45320 */
[----:B--2--5:R-:W-:-:S12]  /*15f0*/  FMUL.FTZ R99, R48, R140 ;  /* 0x0000008c30637220 */ /* 0x024fd80000410000 */
[----:B------:R-:W-:Y:S05]  /*1600*/  @P2 BRA `(.L_x_28470) ;  /* 0x0000002000002947 */ /* 0x000fea0003800000 */
[----:B------:R-:W-:Y:S05]  /*1610*/  @P0 BRA `(.L_x_28471) ;  /* 0x0000002000000947 */ /* 0x000fea0003800000 */
[----:B------:R-:W-:Y:S05]  /*1620*/  BRA `(.L_x_28472) ;  /* 0x0000002000007947 */ /* 0x000fea0003800000 */
.L_x_28470:
[----:B------:R-:W-:-:S05]  /*1630*/  FADD.FTZ R99, R40, R99 ;  /* 0x0000006328637221 */ /* 0x000fca0000010000 */
.L_x_28471:
[----:B------:R-:W-:Y:S02]  /*1640*/  MOV R44, R99 ;  /* 0x00000063002c7202 */ /* 0x000fe40000000f00 */
.L_x_28472:
[----:B------:R-:W-:Y:S01]  /*1650*/  FMUL.FTZ R109, R49, R140 ;  /* 0x0000008c316d7220 */ /* 0x000fe20000410000 */
[----:B------:R-:W-:Y:S05]  /*1660*/  @P2 BRA `(.L_x_28473) ;  /* 0x0000002000002947 */ /* 0x000fea0003800000 */
[----:B------:R-:W-:Y:S05]  /*1670*/  @P0 BRA `(.L_x_28474) ;  /* 0x0000002000000947 */ /* 0x000fea0003800000 */
[----:B------:R-:W-:Y:S05]  /*1680*/  BRA `(.L_x_28475) ;  /* 0x0000002000007947 */ /* 0x000fea0003800000 */
.L_x_28473:
[----:B------:R-:W-:-:S05]  /*1690*/  FADD.FTZ R109, R41, R109 ;  /* 0x0000006d296d7221 */ /* 0x000fca0000010000 */
.L_x_28474:
[----:B------:R-:W-:Y:S02]  /*16a0*/  MOV R45, R109 ;  /* 0x0000006d002d7202 */ /* 0x000fe40000000f00 */
.L_x_28475:
[----:B------:R-:W-:Y:S01]  /*16b0*/  FMUL.FTZ R119, R50, R140 ;  /* 0x0000008c32777220 */ /* 0x000fe20000410000 */
[----:B------:R-:W-:Y:S05]  /*16c0*/  @P2 BRA `(.L_x_28476) ;  /* 0x0000002000002947 */ /* 0x000fea0003800000 */
[----:B------:R-:W-:Y:S05]  /*16d0*/  @P0 BRA `(.L_x_28477) ;  /* 0x0000002000000947 */ /* 0x000fea0003800000 */
[----:B------:R-:W-:Y:S05]  /*16e0*/  BRA `(.L_x_28478) ;  /* 0x0000002000007947 */ /* 0x000fea0003800000 */
.L_x_28476:
[----:B------:R-:W-:-:S05]  /*16f0*/  FADD.FTZ R119, R42, R119 ;  /* 0x000000772a777221 */ /* 0x000fca0000010000 */
.L_x_28477:
[----:B------:R-:W-:Y:S02]  /*1700*/  MOV R46, R119 ;  /* 0x00000077002e7202 */ /* 0x000fe40000000f00 */
.L_x_28478:
[----:B------:R-:W-:Y:S01]  /*1710*/  FMUL.FTZ R129, R51, R140 ;  /* 0x0000008c33817220 */ /* 0x000fe20000410000 */
[----:B------:R-:W-:Y:S05]  /*1720*/  @P2 BRA `(.L_x_28479) ;  /* 0x0000002000002947 */ /* 0x000fea0003800000 */
[----:B------:R-:W-:Y:S05]  /*1730*/  @P0 BRA `(.L_x_28480) ;  /* 0x0000002000000947 */ /* 0x000fea0003800000 */
[----:B------:R-:W-:Y:S05]  /*1740*/  BRA `(.L_x_28481) ;  /* 0x0000002000007947 */ /* 0x000fea0003800000 */
.L_x_28479:
[----:B------:R-:W-:-:S05]  /*1750*/  FADD.FTZ R129, R43, R129 ;  /* 0x000000812b817221 */ /* 0x000fca0000010000 */
.L_x_28480:
[----:B------:R-:W-:Y:S02]  /*1760*/  MOV R47, R129 ;  /* 0x00000081002f7202 */ /* 0x000fe40000000f00 */
.L_x_28481:
[C---:B------:R-:W-:Y:S02]  /*1770*/  @P0 LEA R48, P2, R139.reuse, c[0x0][0x188], 0x4 ;  /* 0x000062008b300a11 */ /* 0x040fe400078420ff */
[C---:B------:R-:W-:Y:S02]  /*1780*/  IADD3 R141, R139.reuse, 0x80, RZ ;  /* 0x000000808b8d7810 */ /* 0x040fe40007ffe0ff */
[----:B------:R-:W-:-:S05]  /*1790*/  @P0 LEA.HI.X R49, R139, c[0x0][0x18c], RZ, 0x4, P2 ;  /* 0x000063008b310a11 */ /* 0x000fca00010f24ff */
[----:B------:R0:W-:Y:S04]  /*17a0*/  @P0 STG.E.128 [R48.64], R44 ;  /* 0x0000002c30000986 */ /* 0x0001e8000c101d04 */
.L_x_28469:
[----:B0-----:R-:W-:Y:S05]  /*17b0*/  BSYNC B0 ;  /* 0x0000000000007941 */ /* 0x001fea0003800000 */
.L_x_28468:
[----:B------:R-:W-:Y:S01]  /*17c0*/  ISETP.GE.U32.AND P2, PT, R98, 0x100, PT ;  /* 0x000001006200780c */ /* 0x000fe20003f46070 */
[----:B------:R-:W-:-:S12]  /*17d0*/  BSSY B0, `(.L_x_28482) ;  /* 0x0000028000007945 */ /* 0x000fd80003800000 */
[----:B------:R-:W-:Y:S05]  /*17e0*/  @!P2 BRA `(.L_x_28483) ;  /* 0x000002600000a947 */ /* 0x000fea0003800000 */
[----:B------:R-:W-:-:S04]  /*17f0*/  ISETP.NE.U32.AND P2, PT, RZ, c[0x0][0x180], PT ;  /* 0x00006000ff007a0c */ /* 0x000fc80003f45070 */
[----:B------:R-:W-:Y:S01]  /*1800*/  ISETP.NE.AND.EX P2, PT, RZ, c[0x0][0x184], PT, P2 ;  /* 0x00006100ff007a0c */ /* 0x000fe20003f45320 */
[----:B------:R-:W-:-:S12]  /*1810*/  HFMA2.MMA R50, -RZ, RZ, 0, 9.5367431640625e-07 ;  /* 0x00000010ff327435 */ /* 0x000fd800000001ff */
[----:B------:R-:W-:-:S04]  /*1820*/  @P2 LEA R48, P3, R141, c[0x0][0x180], 0x4 ;  /* 0x000060008d302a11 */ /* 0x000fc800078620ff */
[----:B------:R-:W-:-:S05]  /*1830*/  @P2 LEA.HI.X R49, R141, c[0x0][0x184], RZ, 0x4, P3 ;  /* 0x000061008d312a11 */ /* 0x000fca00018f24ff */
[----:B------:R0:W5:Y:S02]  /*1840*/  @P2 LDG.E.128 R40, [R48.64] ;  /* 0x0000000430282981 */ /* 0x000164000c1e1d00 */
[----:B0-----:R-:W-:-:S06]  /*1850*/  IMAD.WIDE.U32 R48, R141, R50, c[0x0][0x170] ;  /* 0x00005c008d307625 */ /* 0x001fcc00078e0032 */
[----:B------:R-:W2:Y:S01]  /*1860*/  LDG.E.128 R48, [R48.64] ;  /* 0x0000000430307981 */ /* 0x000ea2000c1e1d00 */
[----:B------:R-:W-:-:S04]  /*1870*/  ISETP.NE.U32.AND P2, PT, RZ, c[0x0][0x180], PT ;  /* 0x00006000ff007a0c */ /* 0x000fc80003f45070 */
[----:B------:R-:W-:Y:S01]  /*1880*/  ISETP.NE.AND.EX P2, PT, RZ, c[0x0][0x184], PT, P2 ;  /* 0x00006100ff007a0c */ /* 0x000fe20003f45320 */
[----:B--2--5:R-:W-:-:S12]  /*1890*/  FMUL.FTZ R100, R48, R140 ;  /* 0x0000008c30647220 */ /* 0x024fd80000410000 */
[----:B------:R-:W-:Y:S05]  /*18a0*/  @P2 BRA `(.L_x_28484) ;  /* 0x0000002000002947 */ /* 0x000fea0003800000 */
[----:B------:R-:W-:Y:S05]  /*18b0*/  @P0 BRA `(.L_x_28485) ;  /* 0x0000002000000947 */ /* 0x000fea0003800000 */
[----:B------:R-:W-:Y:S05]  /*18c0*/  BRA `(.L_x_28486) ;  /* 0x0000002000007947 */ /* 0x000fea0003800000 */
.L_x_28484:
[----:B------:R-:W-:-:S05]  /*18d0*/  FADD.FTZ R100, R40, R100 ;  /* 0x0000006428647221 */ /* 0x000fca0000010000 */
.L_x_28485:
[----:B------:R-:W-:Y:S02]  /*18e0*/  MOV R44, R100 ;  /* 0x00000064002c7202 */ /* 0x000fe40000000f00 */
.L_x_28486:
[----:B------:R-:W-:Y:S01]  /*18f0*/  FMUL.FTZ R110, R49, R140 ;  /* 0x0000008c316e7220 */ /* 0x000fe20000410000 */
[----:B------:R-:W-:Y:S05]  /*1900*/  @P2 BRA `(.L_x_28487) ;  /* 0x0000002000002947 */ /* 0x000fea0003800000 */
[----:B------:R-:W-:Y:S05]  /*1910*/  @P0 BRA `(.L_x_28488) ;  /* 0x0000002000000947 */ /* 0x000fea0003800000 */
[----:B------:R-:W-:Y:S05]  /*1920*/  BRA `(.L_x_28489) ;  /* 0x0000002000007947 */ /* 0x000fea0003800000 */
.L_x_28487:
[----:B------:R-:W-:-:S05]  /*1930*/  FADD.FTZ R110, R41, R110 ;  /* 0x0000006e296e7221 */ /* 0x000fca0000010000 */
.L_x_28488:
[----:B------:R-:W-:Y:S02]  /*1940*/  MOV R45, R110 ;  /* 0x0000006e002d7202 */ /* 0x000fe40000000f00 */
.L_x_28489:
[----:B------:R-:W-:Y:S01]  /*1950*/  FMUL.FTZ R120, R50, R140 ;  /* 0x0000008c32787220 */ /* 0x000fe20000410000 */
[----:B------:R-:W-:Y:S05]  /*1960*/  @P2 BRA `(.L_x_28490) ;  /* 0x0000002000002947 */ /* 0x000fea0003800000 */
[----:B------:R-:W-:Y:S05]  /*1970*/  @P0 BRA `(.L_x_28491) ;  /* 0x0000002000000947 */ /* 0x000fea0003800000 */
[----:B------:R-:W-:Y:S05]  /*1980*/  BRA `(.L_x_28492) ;  /* 0x0000002000007947 */ /* 0x000fea0003800000 */
.L_x_28490:
[----:B------:R-:W-:-:S05]  /*1990*/  FADD.FTZ R120, R42, R120 ;  /* 0x000000782a787221 */ /* 0x000fca0000010000 */
.L_x_28491:
[----:B------:R-:W-:Y:S02]  /*19a0*/  MOV R46, R120 ;  /* 0x00000078002e7202 */ /* 0x000fe40000000f00 */
.L_x_28492:
[----:B------:R-:W-:Y:S01]  /*19b0*/  FMUL.FTZ R130, R51, R140 ;  /* 0x0000008c33827220 */ /* 0x000fe20000410000 */
[----:B------:R-:W-:Y:S05]  /*19c0*/  @P2 BRA `(.L_x_28493) ;  /* 0x0000002000002947 */ /* 0x000fea0003800000 */
[----:B------:R-:W-:Y:S05]  /*19d0*/  @P0 BRA `(.L_x_28494) ;  /* 0x0000002000000947 */ /* 0x000fea0003800000 */
[----:B------:R-:W-:Y:S05]  /*19e0*/  BRA `(.L_x_28495) ;  /* 0x0000002000007947 */ /* 0x000fea0003800000 */
.L_x_28493:
[----:B------:R-:W-:-:S05]  /*19f0*/  FADD.FTZ R130, R43, R130 ;  /* 0x000000822b827221 */ /* 0x000fca0000010000 */
.L_x_28494:
[----:B------:R-:W-:Y:S02]  /*1a00*/  MOV R47, R130 ;  /* 0x00000082002f7202 */ /* 0x000fe40000000f00 */
.L_x_28495:
[----:B------:R-:W-:-:S04]  /*1a10*/  @P0 LEA R48, P2, R141, c[0x0][0x188], 0x4 ;  /* 0x000062008d300a11 */ /* 0x000fc800078420ff */
[C---:B------:R-:W-:Y:S02]  /*1a20*/  @P0 LEA.HI.X R49, R141.reuse, c[0x0][0x18c], RZ, 0x4, P2 ;  /* 0x000063008d310a11 */ /* 0x040fe400010f24ff */
[----:B------:R-:W-:-:S03]  /*1a30*/  IADD3 R141, R141, 0x80, RZ ;  /* 0x000000808d8d7810 */ /* 0x000fc60007ffe0ff */
[----:B------:R0:W-:Y:S04]  /*1a40*/  @P0 STG.E.128 [R48.64], R44 ;  /* 0x0000002c30000986 */ /* 0x0001e8000c101d04 */
.L_x_28483:
[----:B------:R-:W-:Y:S05]  /*1a50*/  BSYNC B0 ;  /* 0x0000000000007941 */ /* 0x000fea0003800000 */
.L_x_28482:
[----:B------:R-:W-:Y:S01]  /*1a60*/  ISETP.GE.U32.AND P2, PT, R98, 0x180, PT ;  /* 0x000001806200780c */ /* 0x000fe20003f46070 */
[----:B------:R-:W-:-:S12]  /*1a70*/  BSSY B0, `(.L_x_28496) ;  /* 0x0000028000007945 */ /* 0x000fd80003800000 */
[----:B------:R-:W-:Y:S05]  /*1a80*/  @!P2 BRA `(.L_x_28497) ;  /* 0x000002600000a947 */ /* 0x000fea0003800000 */
[----:B------:R-:W-:-:S04]  /*1a90*/  ISETP.NE.U32.AND P2, PT, RZ, c[0x0][0x180], PT ;  /* 0x00006000ff007a0c */ /* 0x000fc80003f45070 */
[----:B------:R-:W-:Y:S01]  /*1aa0*/  ISETP.NE.AND.EX P2, PT, RZ, c[0x0][0x184], PT, P2 ;  /* 0x00006100ff007a0c */ /* 0x000fe20003f45320 */
[----:B------:R-:W-:-:S12]  /*1ab0*/  HFMA2.MMA R50, -RZ, RZ, 0, 9.5367431640625e-07 ;  /* 0x00000010ff327435 */ /* 0x000fd800000001ff */
[----:B0-----:R-:W-:-:S04]  /*1ac0*/  @P2 LEA R48, P3, R141, c[0x0][0x180], 0x4 ;  /* 0x000060008d302a11 */ /* 0x001fc800078620ff */
        /* <DEDUP_REMOVED lines=10> */
.L_x_28498:
[----:B------:R-:W-:-:S05]  /*1b70*/  FADD.FTZ R101, R40, R101 ;  /* 0x0000006528657221 */ /* 0x000fca0000010000 */
.L_x_28499:
[----:B------:R-:W-:Y:S02]  /*1b80*/  MOV R44, R101 ;  /* 0x00000065002c7202 */ /* 0x000fe40000000f00 */
.L_x_28500:
[----:B------:R-:W-:Y:S01]  /*1b90*/  FMUL.FTZ R111, R49, R140 ;  /* 0x0000008c316f7220 */ /* 0x000fe20000410000 */
[----:B------:R-:W-:Y:S05]  /*1ba0*/  @P2 BRA `(.L_x_28501) ;  /* 0x0000002000002947 */ /* 0x000fea0003800000 */
[----:B------:R-:W-:Y:S05]  /*1bb0*/  @P0 BRA `(.L_x_28502) ;  /* 0x0000002000000947 */ /* 0x000fea0003800000 */
[----:B------:R-:W-:Y:S05]  /*1bc0*/  BRA `(.L_x_28503) ;  /* 0x0000002000007947 */ /* 0x000fea0003800000 */
.L_x_28501:
[----:B------:R-:W-:-:S05]  /*1bd0*/  FADD.FTZ R111, R41, R111 ;  /* 0x0000006f296f7221 */ /* 0x000fca0000010000 */
.L_x_28502:
[----:B------:R-:W-:Y:S02]  /*1be0*/  MOV R45, R111 ;  /* 0x0000006f002d7202 */ /* 0x000fe40000000f00 */
.L_x_28503:
[----:B------:R-:W-:Y:S01]  /*1bf0*/  FMUL.FTZ R121, R50, R140 ;  /* 0x0000008c32797220 */ /* 0x000fe20000410000 */
[----:B------:R-:W-:Y:S05]  /*1c00*/  @P2 BRA `(.L_x_28504) ;  /* 0x0000002000002947 */ /* 0x000fea0003800000 */
[----:B------:R-:W-:Y:S05]  /*1c10*/  @P0 BRA `(.L_x_28505) ;  /* 0x0000002000000947 */ /* 0x000fea0003800000 */
[----:B------:R-:W-:Y:S05]  /*1c20*/  BRA `(.L_x_28506) ;  /* 0x0000002000007947 */ /* 0x000fea0003800000 */
.L_x_28504:
[----:B------:R-:W-:-:S05]  /*1c30*/  FADD.FTZ R121, R42, R121 ;  /* 0x000000792a797221 */ /* 0x000fca0000010000 */
.L_x_28505:
[----:B------:R-:W-:Y:S02]  /*1c40*/  MOV R46, R121 ;  /* 0x00000079002e7202 */ /* 0x000fe40000000f00 */
.L_x_28506:
[----:B------:R-:W-:Y:S01]  /*1c50*/  FMUL.FTZ R131, R51, R140 ;  /* 0x0000008c33837220 */ /* 0x000fe20000410000 */
[----:B------:R-:W-:Y:S05]  /*1c60*/  @P2 BRA `(.L_x_28507) ;  /* 0x0000002000002947 */ /* 0x000fea0003800000 */
[----:B------:R-:W-:Y:S05]  /*1c70*/  @P0 BRA `(.L_x_28508) ;  /* 0x0000002000000947 */ /* 0x000fea0003800000 */
[----:B------:R-:W-:Y:S05]  /*1c80*/  BRA `(.L_x_28509) ;  /* 0x0000002000007947 */ /* 0x000fea0003800000 */
.L_x_28507:
[----:B------:R-:W-:-:S05]  /*1c90*/  FADD.FTZ R131, R43, R131 ;  /* 0x000000832b837221 */ /* 0x000fca0000010000 */
.L_x_28508:
[----:B------:R-:W-:Y:S02]  /*1ca0*/  MOV R47, R131 ;  /* 0x00000083002f7202 */ /* 0x000fe40000000f00 */
.L_x_28509:
[----:B------:R-:W-:-:S04]  /*1cb0*/  @P0 LEA R48, P2, R141, c[0x0][0x188], 0x4 ;  /* 0x000062008d300a11 */ /* 0x000fc800078420ff */
[C---:B------:R-:W-:Y:S02]  /*1cc0*/  @P0 LEA.HI.X R49, R141.reuse, c[0x0][0x18c], RZ, 0x4, P2 ;  /* 0x000063008d310a11 */ /* 0x040fe400010f24ff */
[----:B------:R-:W-:-:S03]  /*1cd0*/  IADD3 R141, R141, 0x80, RZ ;  /* 0x000000808d8d7810 */ /* 0x000fc60007ffe0ff */
[----:B------:R0:W-:Y:S04]  /*1ce0*/  @P0 STG.E.128 [R48.64], R44 ;  /* 0x0000002c30000986 */ /* 0x0001e8000c101d04 */
.L_x_28497:
[----:B------:R-:W-:Y:S05]  /*1cf0*/  BSYNC B0 ;  /* 0x0000000000007941 */ /* 0x000fea0003800000 */
.L_x_28496:
        /* <DEDUP_REMOVED lines=17> */
.L_x_28512:
[----:B------:R-:W-:-:S05]  /*1e10*/  FADD.FTZ R102, R40, R102 ;  /* 0x0000006628667221 */ /* 0x000fca0000010000 */
.L_x_28513:
[----:B------:R-:W-:Y:S02]  /*1e20*/  MOV R44, R102 ;  /* 0x00000066002c7202 */ /* 0x000fe40000000f00 */
.L_x_28514:
[----:B------:R-:W-:Y:S01]  /*1e30*/  FMUL.FTZ R112, R49, R140 ;  /* 0x0000008c31707220 */ /* 0x000fe20000410000 */
[----:B------:R-:W-:Y:S05]  /*1e40*/  @P2 BRA `(.L_x_28515) ;  /* 0x0000002000002947 */ /* 0x000fea0003800000 */
[----:B------:R-:W-:Y:S05]  /*1e50*/  @P0 BRA `(.L_x_28516) ;  /* 0x0000002000000947 */ /* 0x000fea0003800000 */
[----:B------:R-:W-:Y:S05]  /*1e60*/  BRA `(.L_x_28517) ;  /* 0x0000002000007947 */ /* 0x000fea0003800000 */
.L_x_28515:
[----:B------:R-:W-:-:S05]  /*1e70*/  FADD.FTZ R112, R41, R112 ;  /* 0x0000007029707221 */ /* 0x000fca0000010000 */
.L_x_28516:
[----:B------:R-:W-:Y:S02]  /*1e80*/  MOV R45, R112 ;  /* 0x00000070002d7202 */ /* 0x000fe40000000f00 */
.L_x_28517:
[----:B------:R-:W-:Y:S01]  /*1e90*/  FMUL.FTZ R122, R50, R140 ;  /* 0x0000008c327a7220 */ /* 0x000fe20000410000 */
[----:B------:R-:W-:Y:S05]  /*1ea0*/  @P2 BRA `(.L_x_28518) ;  /* 0x0000002000002947 */ /* 0x000fea0003800000 */
[----:B------:R-:W-:Y:S05]  /*1eb0*/  @P0 BRA `(.L_x_28519) ;  /* 0x0000002000000947 */ /* 0x000fea0003800000 */
[----:B------:R-:W-:Y:S05]  /*1ec0*/  BRA `(.L_x_28520) ;  /* 0x0000002000007947 */ /* 0x000fea0003800000 */
.L_x_28518:
[----:B------:R-:W-:-:S05]  /*1ed0*/  FADD.FTZ R122, R42, R122 ;  /* 0x0000007a2a7a7221 */ /* 0x000fca0000010000 */
.L_x_28519:
[----:B------:R-:W-:Y:S02]  /*1ee0*/  MOV R46, R122 ;  /* 0x0000007a002e7202 */ /* 0x000fe40000000f00 */
.L_x_28520:
[----:B------:R-:W-:Y:S01]  /*1ef0*/  FMUL.FTZ R132, R51, R140 ;  /* 0x0000008c33847220 */ /* 0x000fe20000410000 */
[----:B------:R-:W-:Y:S05]  /*1f00*/  @P2 BRA `(.L_x_28521) ;  /* 0x0000002000002947 */ /* 0x000fea0003800000 */
[----:B------:R-:W-:Y:S05]  /*1f10*/  @P0 BRA `(.L_x_28522) ;  /* 0x0000002000000947 */ /* 0x000fea0003800000 */
[----:B------:R-:W-:Y:S05]  /*1f20*/  BRA `(.L_x_28523) ;  /* 0x0000002000007947 */ /* 0x000fea0003800000 */
.L_x_28521:
[----:B------:R-:W-:-:S05]  /*1f30*/  FADD.FTZ R132, R43, R132 ;  /* 0x000000842b847221 */ /* 0x000fca0000010000 */
.L_x_28522:
[----:B------:R-:W-:Y:S02]  /*1f40*/  MOV R47, R132 ;  /* 0x00000084002f7202 */ /* 0x000fe40000000f00 */
.L_x_28523:
[----:B------:R-:W-:-:S04]  /*1f50*/  @P0 LEA R48, P2, R141, c[0x0][0x188], 0x4 ;  /* 0x000062008d300a11 */ /* 0x000fc800078420ff */
[C---:B------:R-:W-:Y:S02]  /*1f60*/  @P0 LEA.HI.X R49, R141.reuse, c[0x0][0x18c], RZ, 0x4, P2 ;  /* 0x000063008d310a11 */ /* 0x040fe400010f24ff */
[----:B------:R-:W-:-:S03]  /*1f70*/  IADD3 R141, R141, 0x80, RZ ;  /* 0x000000808d8d7810 */ /* 0x000fc60007ffe0ff */
[----:B------:R0:W-:Y:S04]  /*1f80*/  @P0 STG.E.128 [R48.64], R44 ;  /* 0x0000002c30000986 */ /* 0x0001e8000c101d04 */
.L_x_28511:
[----:B------:R-:W-:Y:S05]  /*1f90*/  BSYNC B0 ;  /* 0x0000000000007941 */ /* 0x000fea0003800000 */
.L_x_28510:
        /* <DEDUP_REMOVED lines=17> */
.L_x_28526:
[----:B------:R-:W-:-:S05]  /*20b0*/  FADD.FTZ R103, R40, R103 ;  /* 0x0000006728677221 */ /* 0x000fca0000010000 */
.L_x_28527:
[----:B------:R-:W-:Y:S02]  /*20c0*/  MOV R44, R103 ;  /* 0x00000067002c7202 */ /* 0x000fe40000000f00 */
.L_x_28528:
[----:B------:R-:W-:Y:S01]  /*20d0*/  FMUL.FTZ R113, R49, R140 ;  /* 0x0000008c31717220 */ /* 0x000fe20000410000 */
[----:B------:R-:W-:Y:S05]  /*20e0*/  @P2 BRA `(.L_x_28529) ;  /* 0x0000002000002947 */ /* 0x000fea0003800000 */
[----:B------:R-:W-:Y:S05]  /*20f0*/  @P0 BRA `(.L_x_28530) ;  /* 0x0000002000000947 */ /* 0x000fea0003800000 */
[----:B------:R-:W-:Y:S05]  /*2100*/  BRA `(.L_x_28531) ;  /* 0x0000002000007947 */ /* 0x000fea0003800000 */
.L_x_28529:
[----:B------:R-:W-:-:S05]  /*2110*/  FADD.FTZ R113, R41, R113 ;  /* 0x0000007129717221 */ /* 0x000fca0000010000 */
.L_x_28530:
[----:B------:R-:W-:Y:S02]  /*2120*/  MOV R45, R113 ;  /* 0x00000071002d7202 */ /* 0x000fe40000000f00 */
.L_x_28531:
[----:B------:R-:W-:Y:S01]  /*2130*/  FMUL.FTZ R123, R50, R140 ;  /* 0x0000008c327b7220 */ /* 0x000fe20000410000 */
[----:B------:R-:W-:Y:S05]  /*2140*/  @P2 BRA `(.L_x_28532) ;  /* 0x0000002000002947 */ /* 0x000fea0003800000 */
[----:B------:R-:W-:Y:S05]  /*2150*/  @P0 BRA `(.L_x_28533) ;  /* 0x0000002000000947 */ /* 0x000fea0003800000 */
[----:B------:R-:W-:Y:S05]  /*2160*/  BRA `(.L_x_28534) ;  /* 0x0000002000007947 */ /* 0x000fea0003800000 */
.L_x_28532:
[----:B------:R-:W-:-:S05]  /*2170*/  FADD.FTZ R123, R42, R123 ;  /* 0x0000007b2a7b7221 */ /* 0x000fca0000010000 */
.L_x_28533:
[----:B------:R-:W-:Y:S02]  /*2180*/  MOV R46, R123 ;  /* 0x0000007b002e7202 */ /* 0x000fe40000000f00 */
.L_x_28534:
[----:B------:R-:W-:Y:S01]  /*2190*/  FMUL.FTZ R133, R51, R140 ;  /* 0x0000008c33857220 */ /* 0x000fe20000410000 */
[----:B------:R-:W-:Y:S05]  /*21a0*/  @P2 BRA `(.L_x_28535) ;  /* 0x0000002000002947 */ /* 0x000fea0003800000 */
[----:B------:R-:W-:Y:S05]  /*21b0*/  @P0 BRA `(.L_x_28536) ;  /* 0x0000002000000947 */ /* 0x000fea0003800000 */
[----:B------:R-:W-:Y:S05]  /*21c0*/  BRA `(.L_x_28537) ;  /* 0x0000002000007947 */ /* 0x000fea0003800000 */
.L_x_28535:
[----:B------:R-:W-:-:S05]  /*21d0*/  FADD.FTZ R133, R43, R133 ;  /* 0x000000852b857221 */ /* 0x000fca0000010000 */
.L_x_28536:
[----:B------:R-:W-:Y:S02]  /*21e0*/  MOV R47, R133 ;  /* 0x00000085002f7202 */ /* 0x000fe40000000f00 */
.L_x_28537:
[----:B------:R-:W-:-:S04]  /*21f0*/  @P0 LEA R48, P2, R141, c[0x0][0x188], 0x4 ;  /* 0x000062008d300a11 */ /* 0x000fc800078420ff */
[C---:B------:R-:W-:Y:S02]  /*2200*/  @P0 LEA.HI.X R49, R141.reuse, c[0x0][0x18c], RZ, 0x4, P2 ;  /* 0x000063008d310a11 */ /* 0x040fe400010f24ff */
[----:B------:R-:W-:-:S03]  /*2210*/  IADD3 R141, R141, 0x80, RZ ;  /* 0x000000808d8d7810 */ /* 0x000fc60007ffe0ff */
[----:B------:R0:W-:Y:S04]  /*2220*/  @P0 STG.E.128 [R48.64], R44 ;  /* 0x0000002c30000986 */ /* 0x0001e8000c101d04 */
.L_x_28525:
[----:B------:R-:W-:Y:S05]  /*2230*/  BSYNC B0 ;  /* 0x0000000000007941 */ /* 0x000fea0003800000 */
.L_x_28524:
        /* <DEDUP_REMOVED lines=17> */
.L_x_28540:
[----:B------:R-:W-:-:S05]  /*2350*/  FADD.FTZ R104, R40, R104 ;  /* 0x0000006828687221 */ /* 0x000fca0000010000 */
.L_x_28541:
[----:B------:R-:W-:Y:S02]  /*2360*/  MOV R44, R104 ;  /* 0x00000068002c7202 */ /* 0x000fe40000000f00 */
.L_x_28542:
[----:B------:R-:W-:Y:S01]  /*2370*/  FMUL.FTZ R114, R49, R140 ;  /* 0x0000008c31727220 */ /* 0x000fe20000410000 */
[----:B------:R-:W-:Y:S05]  /*2380*/  @P2 BRA `(.L_x_28543) ;  /* 0x0000002000002947 */ /* 0x000fea0003800000 */
[----:B------:R-:W-:Y:S05]  /*2390*/  @P0 BRA `(.L_x_28544) ;  /* 0x0000002000000947 */ /* 0x000fea0003800000 */
[----:B------:R-:W-:Y:S05]  /*23a0*/  BRA `(.L_x_28545) ;  /* 0x0000002000007947 */ /* 0x000fea0003800000 */
.L_x_28543:
[----:B------:R-:W-:-:S05]  /*23b0*/  FADD.FTZ R114, R41, R114 ;  /* 0x0000007229727221 */ /* 0x000fca0000010000 */
.L_x_28544:
[----:B------:R-:W-:Y:S02]  /*23c0*/  MOV R45, R114 ;  /* 0x00000072002d7202 */ /* 0x000fe40000000f00 */
.L_x_28545:
[----:B------:R-:W-:Y:S01]  /*23d0*/  FMUL.FTZ R124, R50, R140 ;  /* 0x0000008c327c7220 */ /* 0x000fe20000410000 */
[----:B------:R-:W-:Y:S05]  /*23e0*/  @P2 BRA `(.L_x_28546) ;  /* 0x0000002000002947 */ /* 0x000fea0003800000 */
[----:B------:R-:W-:Y:S05]  /*23f0*/  @P0 BRA `(.L_x_28547) ;  /* 0x0000002000000947 */ /* 0x000fea0003800000 */
[----:B------:R-:W-:Y:S05]  /*2400*/  BRA `(.L_x_28548) ;  /* 0x0000002000007947 */ /* 0x000fea0003800000 */
.L_x_28546:
[----:B------:R-:W-:-:S05]  /*2410*/  FADD.FTZ R124, R42, R124 ;  /* 0x0000007c2a7c7221 */ /* 0x000fca0000010000 */
.L_x_28547:
[----:B------:R-:W-:Y:S02]  /*2420*/  MOV R46, R124 ;  /* 0x0000007c002e7202 */ /* 0x000fe40000000f00 */
.L_x_28548:
[----:B------:R-:W-:Y:S01]  /*2430*/  FMUL.FTZ R134, R51, R140 ;  /* 0x0000008c33867220 */ /* 0x000fe20000410000 */
[----:B------:R-:W-:Y:S05]  /*2440*/  @P2 BRA `(.L_x_28549) ;  /* 0x0000002000002947 */ /* 0x000fea0003800000 */
[----:B------:R-:W-:Y:S05]  /*2450*/  @P0 BRA `(.L_x_28550) ;  /* 0x0000002000000947 */ /* 0x000fea0003800000 */
[----:B------:R-:W-:Y:S05]  /*2460*/  BRA `(.L_x_28551) ;  /* 0x0000002000007947 */ /* 0x000fea0003800000 */
.L_x_28549:
[----:B------:R-:W-:-:S05]  /*2470*/  FADD.FTZ R134, R43, R134 ;  /* 0x000000862b867221 */ /* 0x000fca0000010000 */
.L_x_28550:
[----:B------:R-:W-:Y:S02]  /*2480*/  MOV R47, R134 ;  /* 0x00000086002f7202 */ /* 0x000fe40000000f00 */
.L_x_28551:
[----:B------:R-:W-:-:S04]  /*2490*/  @P0 LEA R48, P2, R141, c[0x0][0x188], 0x4 ;  /* 0x000062008d300a11 */ /* 0x000fc800078420ff */
[C---:B------:R-:W-:Y:S02]  /*24a0*/  @P0 LEA.HI.X R49, R141.reuse, c[0x0][0x18c], RZ, 0x4, P2 ;  /* 0x000063008d310a11 */ /* 0x040fe400010f24ff */
[----:B------:R-:W-:-:S03]  /*24b0*/  IADD3 R141, R141, 0x80, RZ ;  /* 0x000000808d8d7810 */ /* 0x000fc60007ffe0ff */
[----:B------:R0:W-:Y:S04]  /*24c0*/  @P0 STG.E.128 [R48.64], R44 ;  /* 0x0000002c30000986 */ /* 0x0001e8000c101d04 */
.L_x_28539:
[----:B------:R-:W-:Y:S05]  /*24d0*/  BSYNC B0 ;  /* 0x0000000000007941 */ /* 0x000fea0003800000 */
.L_x_28538:
        /* <DEDUP_REMOVED lines=17> */
.L_x_28554:
[----:B------:R-:W-:-:S05]  /*25f0*/  FADD.FTZ R105, R40, R105 ;  /* 0x0000006928697221 */ /* 0x000fca0000010000 */
.L_x_28555:
[----:B------:R-:W-:Y:S02]  /*2600*/  MOV R44, R105 ;  /* 0x00000069002c7202 */ /* 0x000fe40000000f00 */
.L_x_28556:
[----:B------:R-:W-:Y:S01]  /*2610*/  FMUL.FTZ R115, R49, R140 ;  /* 0x0000008c31737220 */ /* 0x000fe20000410000 */
[----:B------:R-:W-:Y:S05]  /*2620*/  @P2 BRA `(.L_x_28557) ;  /* 0x0000002000002947 */ /* 0x000fea0003800000 */
[----:B------:R-:W-:Y:S05]  /*2630*/  @P0 BRA `(.L_x_28558) ;  /* 0x0000002000000947 */ /* 0x000fea0003800000 */
[----:B------:R-:W-:Y:S05]  /*2640*/  BRA `(.L_x_28559) ;  /* 0x0000002000007947 */ /* 0x000fea0003800000 */
.L_x_28557:
[----:B------:R-:W-:-:S05]  /*2650*/  FADD.FTZ R115, R41, R115 ;  /* 0x0000007329737221 */ /* 0x000fca0000010000 */
.L_x_28558:
[----:B------:R-:W-:Y:S02]  /*2660*/  MOV R45, R115 ;  /* 0x00000073002d7202 */ /* 0x000fe40000000f00 */
.L_x_28559:
[----:B------:R-:W-:Y:S01]  /*2670*/  FMUL.FTZ R125, R50, R140 ;  /* 0x0000008c327d7220 */ /* 0x000fe20000410000 */
[----:B------:R-:W-:Y:S05]  /*2680*/  @P2 BRA `(.L_x_28560) ;  /* 0x0000002000002947 */ /* 0x000fea0003800000 */
[----:B------:R-:W-:Y:S05]  /*2690*/  @P0 BRA `(.L_x_28561) ;  /* 0x0000002000000947 */ /* 0x000fea0003800000 */
[----:B------:R-:W-:Y:S05]  /*26a0*/  BRA `(.L_x_28562) ;  /* 0x0000002000007947 */ /* 0x000fea0003800000 */
.L_x_28560:
[----:B------:R-:W-:-:S05]  /*26b0*/  FADD.FTZ R125, R42, R125 ;  /* 0x0000007d2a7d7221 */ /* 0x000fca0000010000 */
.L_x_28561:
[----:B------:R-:W-:Y:S02]  /*26c0*/  MOV R46, R125 ;  /* 0x0000007d002e7202 */ /* 0x000fe40000000f00 */
.L_x_28562:
[----:B------:R-:W-:Y:S01]  /*26d0*/  FMUL.FTZ R135, R51, R140 ;  /* 0x0000008c33877220 */ /* 0x000fe20000410000 */
[----:B------:R-:W-:Y:S05]  /*26e0*/  @P2 BRA `(.L_x_28563) ;  /* 0x0000002000002947 */ /* 0x000fea0003800000 */
[----:B------:R-:W-:Y:S05]  /*26f0*/  @P0 BRA `(.L_x_28564) ;  /* 0x0000002000000947 */ /* 0x000fea0003800000 */
[----:B------:R-:W-:Y:S05]  /*2700*/  BRA `(.L_x_28565) ;  /* 0x0000002000007947 */ /* 0x000fea0003800000 */
.L_x_28563:
[----:B------:R-:W-:-:S05]  /*2710*/  FADD.FTZ R135, R43, R135 ;  /* 0x000000872b877221 */ /* 0x000fca0000010000 */
.L_x_28564:
[----:B------:R-:W-:Y:S02]  /*2720*/  MOV R47, R135 ;  /* 0x00000087002f7202 */ /* 0x000fe40000000f00 */
.L_x_28565:
[----:B------:R-:W-:-:S04]  /*2730*/  @P0 LEA R48, P2, R141, c[0x0][0x188], 0x4 ;  /* 0x000062008d300a11 */ /* 0x000fc800078420ff */
[C---:B------:R-:W-:Y:S02]  /*2740*/  @P0 LEA.HI.X R49, R141.reuse, c[0x0][0x18c], RZ, 0x4, P2 ;  /* 0x000063008d310a11 */ /* 0x040fe400010f24ff */
[----:B------:R-:W-:-:S03]  /*2750*/  IADD3 R141, R141, 0x80, RZ ;  /* 0x000000808d8d7810 */ /* 0x000fc60007ffe0ff */
[----:B------:R0:W-:Y:S04]  /*2760*/  @P0 STG.E.128 [R48.64], R44 ;  /* 0x0000002c30000986 */ /* 0x0001e8000c101d04 */
.L_x_28553:
[----:B------:R-:W-:Y:S05]  /*2770*/  BSYNC B0 ;  /* 0x0000000000007941 */ /* 0x000fea0003800000 */
.L_x_28552:
        /* <DEDUP_REMOVED lines=17> */
.L_x_28568:
[----:B------:R-:W-:-:S05]  /*2890*/  FADD.FTZ R106, R40, R106 ;  /* 0x0000006a286a7221 */ /* 0x000fca0000010000 */
.L_x_28569:
[----:B------:R-:W-:Y:S02]  /*28a0*/  MOV R44, R106 ;  /* 0x0000006a002c7202 */ /* 0x000fe40000000f00 */
.L_x_28570:
[----:B------:R-:W-:Y:S01]  /*28b0*/  FMUL.FTZ R116, R49, R140 ;  /* 0x0000008c31747220 */ /* 0x000fe20000410000 */
[----:B------:R-:W-:Y:S05]  /*28c0*/  @P2 BRA `(.L_x_28571) ;  /* 0x0000002000002947 */ /* 0x000fea0003800000 */
[----:B------:R-:W-:Y:S05]  /*28d0*/  @P0 BRA `(.L_x_28572) ;  /* 0x0000002000000947 */ /* 0x000fea0003800000 */
[----:B------:R-:W-:Y:S05]  /*28e0*/  BRA `(.L_x_28573) ;  /* 0x0000002000007947 */ /* 0x000fea0003800000 */
.L_x_28571:
[----:B------:R-:W-:-:S05]  /*28f0*/  FADD.FTZ R116, R41, R116 ;  /* 0x0000007429747221 */ /* 0x000fca0000010000 */
.L_x_28572:
[----:B------:R-:W-:Y:S02]  /*2900*/  MOV R45, R116 ;  /* 0x00000074002d7202 */ /* 0x000fe40000000f00 */
.L_x_28573:
[----:B------:R-:W-:Y:S01]  /*2910*/  FMUL.FTZ R126, R50, R140 ;  /* 0x0000008c327e7220 */ /* 0x000fe20000410000 */
[----:B------:R-:W-:Y:S05]  /*2920*/  @P2 BRA `(.L_x_28574) ;  /* 0x0000002000002947 */ /* 0x000fea0003800000 */
[----:B------:R-:W-:Y:S05]  /*2930*/  @P0 BRA `(.L_x_28575) ;  /* 0x0000002000000947 */ /* 0x000fea0003800000 */
[----:B------:R-:W-:Y:S05]  /*2940*/  BRA `(.L_x_28576) ;  /* 0x0000002000007947 */ /* 0x000fea0003800000 */
.L_x_28574:
[----:B------:R-:W-:-:S05]  /*2950*/  FADD.FTZ R126, R42, R126 ;  /* 0x0000007e2a7e7221 */ /* 0x000fca0000010000 */
.L_x_28575:
[----:B------:R-:W-:Y:S02]  /*2960*/  MOV R46, R126 ;  /* 0x0000007e002e7202 */ /* 0x000fe40000000f00 */
.L_x_28576:
[----:B------:R-:W-:Y:S01]  /*2970*/  FMUL.FTZ R136, R51, R140 ;  /* 0x0000008c33887220 */ /* 0x000fe20000410000 */
[----:B------:R-:W-:Y:S05]  /*2980*/  @P2 BRA `(.L_x_28577) ;  /* 0x0000002000002947 */ /* 0x000fea0003800000 */
[----:B------:R-:W-:Y:S05]  /*2990*/  @P0 BRA `(.L_x_28578) ;  /* 0x0000002000000947 */ /* 0x000fea0003800000 */
[----:B------:R-:W-:Y:S05]  /*29a0*/  BRA `(.L_x_28579) ;  /* 0x0000002000007947 */ /* 0x000fea0003800000 */
.L_x_28577:
[----:B------:R-:W-:-:S05]  /*29b0*/  FADD.FTZ R136, R43, R136 ;  /* 0x000000882b887221 */ /* 0x000fca0000010000 */
.L_x_28578:
[----:B------:R-:W-:Y:S02]  /*29c0*/  MOV R47, R136 ;  /* 0x00000088002f7202 */ /* 0x000fe40000000f00 */
.L_x_28579:
[----:B------:R-:W-:-:S04]  /*29d0*/  @P0 LEA R48, P2, R141, c[0x0][0x188], 0x4 ;  /* 0x000062008d300a11 */ /* 0x000fc800078420ff */
[C---:B------:R-:W-:Y:S02]  /*29e0*/  @P0 LEA.HI.X R49, R141.reuse, c[0x0][0x18c], RZ, 0x4, P2 ;  /* 0x000063008d310a11 */ /* 0x040fe400010f24ff */
[----:B------:R-:W-:-:S03]  /*29f0*/  IADD3 R141, R141, 0x80, RZ ;  /* 0x000000808d8d7810 */ /* 0x000fc60007ffe0ff */
[----:B------:R0:W-:Y:S04]  /*2a00*/  @P0 STG.E.128 [R48.64], R44 ;  /* 0x0000002c30000986 */ /* 0x0001e8000c101d04 */
.L_x_28567:
[----:B------:R-:W-:Y:S05]  /*2a10*/  BSYNC B0 ;  /* 0x0000000000007941 */ /* 0x000fea0003800000 */
.L_x_28566:
        /* <DEDUP_REMOVED lines=17> */
.L_x_28582:
[----:B------:R-:W-:-:S05]  /*2b30*/  FADD.FTZ R107, R40, R107 ;  /* 0x0000006b286b7221 */ /* 0x000fca0000010000 */
.L_x_28583:
[----:B------:R-:W-:Y:S02]  /*2b40*/  MOV R44, R107 ;  /* 0x0000006b002c7202 */ /* 0x000fe40000000f00 */
.L_x_28584:
[----:B------:R-:W-:Y:S01]  /*2b50*/  FMUL.FTZ R117, R49, R140 ;  /* 0x0000008c31757220 */ /* 0x000fe20000410000 */
[----:B------:R-:W-:Y:S05]  /*2b60*/  @P2 BRA `(.L_x_28585) ;  /* 0x0000002000002947 */ /* 0x000fea0003800000 */
[----:B------:R-:W-:Y:S05]  /*2b70*/  @P0 BRA `(.L_x_28586) ;  /* 0x0000002000000947 */ /* 0x000fea0003800000 */
[----:B------:R-:W-:Y:S05]  /*2b80*/  BRA `(.L_x_28587) ;  /* 0x0000002000007947 */ /* 0x000fea0003800000 */
.L_x_28585:
[----:B------:R-:W-:-:S05]  /*2b90*/  FADD.FTZ R117, R41, R117 ;  /* 0x0000007529757221 */ /* 0x000fca0000010000 */
.L_x_28586:
[----:B------:R-:W-:Y:S02]  /*2ba0*/  MOV R45, R117 ;  /* 0x00000075002d7202 */ /* 0x000fe40000000f00 */
.L_x_28587:
[----:B------:R-:W-:Y:S01]  /*2bb0*/  FMUL.FTZ R127, R50, R140 ;  /* 0x0000008c327f7220 */ /* 0x000fe20000410000 */
[----:B------:R-:W-:Y:S05]  /*2bc0*/  @P2 BRA `(.L_x_28588) ;  /* 0x0000002000002947 */ /* 0x000fea0003800000 */
[----:B------:R-:W-:Y:S05]  /*2bd0*/  @P0 BRA `(.L_x_28589) ;  /* 0x0000002000000947 */ /* 0x000fea0003800000 */
[----:B------:R-:W-:Y:S05]  /*2be0*/  BRA `(.L_x_28590) ;  /* 0x0000002000007947 */ /* 0x000fea0003800000 */
.L_x_28588:
[----:B------:R-:W-:-:S05]  /*2bf0*/  FADD.FTZ R127, R42, R127 ;  /* 0x0000007f2a7f7221 */ /* 0x000fca0000010000 */
.L_x_28589:
[----:B------:R-:W-:Y:S02]  /*2c00*/  MOV R46, R127 ;  /* 0x0000007f002e7202 */ /* 0x000fe40000000f00 */
.L_x_28590:
[----:B------:R-:W-:Y:S01]  /*2c10*/  FMUL.FTZ R137, R51, R140 ;  /* 0x0000008c33897220 */ /* 0x000fe20000410000 */
[----:B------:R-:W-:Y:S05]  /*2c20*/  @P2 BRA `(.L_x_28591) ;  /* 0x0000002000002947 */ /* 0x000fea0003800000 */
[----:B------:R-:W-:Y:S05]  /*2c30*/  @P0 BRA `(.L_x_28592) ;  /* 0x0000002000000947 */ /* 0x000fea0003800000 */
[----:B------:R-:W-:Y:S05]  /*2c40*/  BRA `(.L_x_28593) ;  /* 0x0000002000007947 */ /* 0x000fea0003800000 */
.L_x_28591:
[----:B------:R-:W-:-:S05]  /*2c50*/  FADD.FTZ R137, R43, R137 ;  /* 0x000000892b897221 */ /* 0x000fca0000010000 */
.L_x_28592:
[----:B------:R-:W-:Y:S02]  /*2c60*/  MOV R47, R137 ;  /* 0x00000089002f7202 */ /* 0x000fe40000000f00 */
.L_x_28593:
[----:B------:R-:W-:-:S04]  /*2c70*/  @P0 LEA R48, P2, R141, c[0x0][0x188], 0x4 ;  /* 0x000062008d300a11 */ /* 0x000fc800078420ff */
[C---:B------:R-:W-:Y:S02]  /*2c80*/  @P0 LEA.HI.X R49, R141.reuse, c[0x0][0x18c], RZ, 0x4, P2 ;  /* 0x000063008d310a11 */ /* 0x040fe400010f24ff */
[----:B------:R-:W-:-:S03]  /*2c90*/  IADD3 R141, R141, 0x80, RZ ;  /* 0x000000808d8d7810 */ /* 0x000fc60007ffe0ff */
[----:B------:R0:W-:Y:S04]  /*2ca0*/  @P0 STG.E.128 [R48.64], R44 ;  /* 0x0000002c30000986 */ /* 0x0001e8000c101d04 */
.L_x_28581:
[----:B------:R-:W-:Y:S05]  /*2cb0*/  BSYNC B0 ;  /* 0x0000000000007941 */ /* 0x000fea0003800000 */
.L_x_28580:
        /* <DEDUP_REMOVED lines=17> */
.L_x_28596:
[----:B------:R-:W-:-:S05]  /*2dd0*/  FADD.FTZ R108, R40, R108 ;  /* 0x0000006c286c7221 */ /* 0x000fca0000010000 */
.L_x_28597:
[----:B------:R-:W-:Y:S02]  /*2de0*/  MOV R44, R108 ;  /* 0x0000006c002c7202 */ /* 0x000fe40000000f00 */
.L_x_28598:
[----:B------:R-:W-:Y:S01]  /*2df0*/  FMUL.FTZ R118, R49, R140 ;  /* 0x0000008c31767220 */ /* 0x000fe20000410000 */
[----:B------:R-:W-:Y:S05]  /*2e00*/  @P2 BRA `(.L_x_28599) ;  /* 0x0000002000002947 */ /* 0x000fea0003800000 */
[----:B------:R-:W-:Y:S05]  /*2e10*/  @P0 BRA `(.L_x_28600) ;  /* 0x0000002000000947 */ /* 0x000fea0003800000 */
[----:B------:R-:W-:Y:S05]  /*2e20*/  BRA `(.L_x_28601) ;  /* 0x0000002000007947 */ /* 0x000fea0003800000 */
.L_x_28599:
[----:B------:R-:W-:-:S05]  /*2e30*/  FADD.FTZ R118, R41, R118 ;  /* 0x0000007629767221 */ /* 0x000fca0000010000 */
.L_x_28600:
[----:B------:R-:W-:Y:S02]  /*2e40*/  MOV R45, R118 ;  /* 0x00000076002d7202 */ /* 0x000fe40000000f00 */
.L_x_28601:
[----:B------:R-:W-:Y:S01]  /*2e50*/  FMUL.FTZ R128, R50, R140 ;  /* 0x0000008c32807220 */ /* 0x000fe20000410000 */
[----:B------:R-:W-:Y:S05]  /*2e60*/  @P2 BRA `(.L_x_28602) ;  /* 0x0000002000002947 */ /* 0x000fea0003800000 */
[----:B------:R-:W-:Y:S05]  /*2e70*/  @P0 BRA `(.L_x_28603) ;  /* 0x0000002000000947 */ /* 0x000fea0003800000 */
[----:B------:R-:W-:Y:S05]  /*2e80*/  BRA `(.L_x_28604) ;  /* 0x0000002000007947 */ /* 0x000fea0003800000 */
.L_x_28602:
[----:B------:R-:W-:-:S05]  /*2e90*/  FADD.FTZ R128, R42, R128 ;  /* 0x000000802a807221 */ /* 0x000fca0000010000 */
.L_x_28603:
[----:B------:R-:W-:Y:S02]  /*2ea0*/  MOV R46, R128 ;  /* 0x00000080002e7202 */ /* 0x000fe40000000f00 */
.L_x_28604:
[----:B------:R-:W-:Y:S01]  /*2eb0*/  FMUL.FTZ R138, R51, R140 ;  /* 0x0000008c338a7220 */ /* 0x000fe20000410000 */
[----:B------:R-:W-:Y:S05]  /*2ec0*/  @P2 BRA `(.L_x_28605) ;  /* 0x0000002000002947 */ /* 0x000fea0003800000 */
[----:B------:R-:W-:Y:S05]  /*2ed0*/  @P0 BRA `(.L_x_28606) ;  /* 0x0000002000000947 */ /* 0x000fea0003800000 */
[----:B------:R-:W-:Y:S05]  /*2ee0*/  BRA `(.L_x_28607) ;  /* 0x0000002000007947 */ /* 0x000fea0003800000 */
.L_x_28605:
[----:B------:R-:W-:-:S05]  /*2ef0*/  FADD.FTZ R138, R43, R138 ;  /* 0x0000008a2b8a7221 */ /* 0x000fca0000010000 */
.L_x_28606:
[----:B------:R-:W-:Y:S02]  /*2f00*/  MOV R47, R138 ;  /* 0x0000008a002f7202 */ /* 0x000fe40000000f00 */
.L_x_28607:
[----:B------:R-:W-:-:S04]  /*2f10*/  @P0 LEA R48, P2, R141, c[0x0][0x188], 0x4 ;  /* 0x000062008d300a11 */ /* 0x000fc800078420ff */
[----:B------:R-:W-:-:S05]  /*2f20*/  @P0 LEA.HI.X R49, R141, c[0x0][0x18c], RZ, 0x4, P2 ;  /* 0x000063008d310a11 */ /* 0x000fca00010f24ff */
[----:B------:R0:W-:Y:S04]  /*2f30*/  @P0 STG.E.128 [R48.64], R44 ;  /* 0x0000002c30000986 */ /* 0x0001e8000c101d04 */
.L_x_28595:
[----:B------:R-:W-:Y:S05]  /*2f40*/  BSYNC B0 ;  /* 0x0000000000007941 */ /* 0x000fea0003800000 */
.L_x_28594:
[----:B0-----:R-:W-:Y:S01]  /*2f50*/  FADD.FTZ R48, RZ, R99 ;  /* 0x00000063ff307221 */ /* 0x001fe20000010000 */
[----:B------:R-:W-:Y:S02]  /*2f60*/  ISETP.GT.U32.AND P3, PT, R98, 0xff, PT ;  /* 0x000000ff6200780c */ /* 0x000fe40003f64070 */
[----:B------:R-:W-:Y:S01]  /*2f70*/  LOP3.LUT P2, RZ, R94, 0xff, RZ, 0xc0, !PT ;  /* 0x000000ff5eff7812 */ /* 0x000fe2000784c0ff */
[----:B------:R-:W-:Y:S01]  /*2f80*/  FADD.FTZ R48, R109, R48 ;  /* 0x000000306d307221 */ /* 0x000fe20000010000 */
[----:B-----5:R-:W-:Y:S02]  /*2f90*/  SHF.R.U32.HI R140, RZ, 0x5, R93 ;  /* 0x00000005ff8c7819 */ /* 0x020fe4000001165d */
[----:B------:R-:W-:Y:S01]  /*2fa0*/  ISETP.GT.U32.AND P4, PT, R98, 0x3ff, PT ;  /* 0x000003ff6200780c */ /* 0x000fe20003f84070 */
[----:B------:R-:W-:Y:S01]  /*2fb0*/  FADD.FTZ R48, R119, R48 ;  /* 0x0000003077307221 */ /* 0x000fe20000010000 */
[----:B------:R-:W-:Y:S02]  /*2fc0*/  LOP3.LUT R140, R140, 0x7fffffc, RZ, 0xc0, !PT ;  /* 0x07fffffc8c8c7812 */ /* 0x000fe400078ec0ff */
[C---:B------:R-:W-:Y:S01]  /*2fd0*/  ISETP.GT.U32.AND P5, PT, R98.reuse, 0x47f, PT ;  /* 0x0000047f6200780c */ /* 0x040fe20003fa4070 */
[----:B------:R-:W-:Y:S01]  /*2fe0*/  FADD.FTZ R48, R129, R48 ;  /* 0x0000003081307221 */ /* 0x000fe20000010000 */
[----:B------:R-:W-:-:S03]  /*2ff0*/  ISETP.GT.U32.AND P6, PT, R98, 0x4ff, PT ;  /* 0x000004ff6200780c */ /* 0x000fc60003fc4070 */
[----:B------:R-:W-:Y:S02]  /*3000*/  @!P2 IADD3 R140, R140, 0x4, RZ ;  /* 0x000000048c8ca810 */ /* 0x000fe40007ffe0ff */
[----:B------:R-:W-:Y:S02]  /*3010*/  FSEL R49, R48, RZ, P1 ;  /* 0x000000ff30317208 */ /* 0x000fe40000800000 */
[----:B------:R-:W-:Y:S02]  /*3020*/  P2R R48, PR, RZ, 0x8 ;  /* 0x00000008ff307803 */ /* 0x000fe40000000000 */
[----:B------:R-:W-:Y:S01]  /*3030*/  ISETP.GT.U32.AND P2, PT, R98, 0x17f, PT ;  /* 0x0000017f6200780c */ /* 0x000fe20003f44070 */
[----:B------:R-:W-:-:S03]  /*3040*/  FADD.FTZ R51, R100, R49 ;  /* 0x0000003164337221 */ /* 0x000fc60000010000 */
[----:B------:R-:W-:Y:S01]  /*3050*/  P2R R50, PR, RZ, 0x4 ;  /* 0x00000004ff327803 */ /* 0x000fe20000000000 */
[----:B------:R-:W-:-:S04]  /*3060*/  FADD.FTZ R51, R110, R51 ;  /* 0x000000336e337221 */ /* 0x000fc80000010000 */
[----:B------:R-:W-:-:S04]  /*3070*/  FADD.FTZ R51, R120, R51 ;  /* 0x0000003378337221 */ /* 0x000fc80000010000 */
[----:B------:R-:W-:Y:S01]  /*3080*/  @P3 FADD.FTZ R49, R130, R51 ;  /* 0x0000003382313221 */ /* 0x000fe20000010000 */
[----:B------:R-:W-:-:S03]  /*3090*/  ISETP.GT.U32.AND P3, PT, R98, 0x37f, PT ;  /* 0x0000037f6200780c */ /* 0x000fc60003f64070 */
[----:B------:R-:W-:-:S04]  /*30a0*/  FADD.FTZ R48, R101, R49 ;  /* 0x0000003165307221 */ /* 0x000fc80000010000 */
[----:B------:R-:W-:-:S04]  /*30b0*/  FADD.FTZ R48, R111, R48 ;  /* 0x000000306f307221 */ /* 0x000fc80000010000 */
[----:B------:R-:W-:-:S04]  /*30c0*/  FADD.FTZ R48, R121, R48 ;  /* 0x0000003079307221 */ /* 0x000fc80000010000 */
[----:B------:R-:W-:Y:S01]  /*30d0*/  @P2 FADD.FTZ R49, R131, R48 ;  /* 0x0000003083312221 */ /* 0x000fe20000010000 */
[----:B------:R-:W-:-:S03]  /*30e0*/  ISETP.GT.U32.AND P2, PT, R98, 0x1ff, PT ;  /* 0x000001ff6200780c */ /* 0x000fc60003f44070 */
[----:B------:R-:W-:Y:S01]  /*30f0*/  FADD.FTZ R51, R102, R49 ;  /* 0x0000003166337221 */ /* 0x000fe20000010000 */
[----:B------:R-:W-:-:S03]  /*3100*/  P2R R48, PR, RZ, 0x4 ;  /* 0x00000004ff307803 */ /* 0x000fc60000000000 */
        /* <DEDUP_REMOVED lines=10> */
[----:B------:R-:W-:-:S04]  /*31b0*/  FADD.FTZ R51, R104, R49 ;  /* 0x0000003168337221 */ /* 0x000fc80000010000 */
[----:B------:R-:W-:-:S04]  /*31c0*/  FADD.FTZ R51, R114, R51 ;  /* 0x0000003372337221 */ /* 0x000fc80000010000 */
[----:B------:R-:W-:-:S04]  /*31d0*/  FADD.FTZ R51, R124, R51 ;  /* 0x000000337c337221 */ /* 0x000fc80000010000 */
[----:B------:R-:W-:-:S04]  /*31e0*/  @P2 FADD.FTZ R49, R134, R51 ;  /* 0x0000003386312221 */ /* 0x000fc80000010000 */
        /* <DEDUP_REMOVED lines=15> */
[----:B------:R-:W-:Y:S01]  /*32e0*/  @P6 FADD.FTZ R49, R138, R51 ;  /* 0x000000338a316221 */ /* 0x000fe20000010000 */
[----:B------:R-:W-:Y:S05]  /*32f0*/  BRA.DIV ~URZ, `(.L_x_28608) ;  /* 0x000017a27f007947 */ /* 0x000fea000b800000 */
[----:B------:R0:W1:Y:S02]  /*3300*/  SHFL.BFLY PT, R48, R49, 0x1, 0x1f ;  /* 0x0c201f0031307f89 */ /* 0x00006400000e0000 */
.L_x_28632:
[----:B01----:R-:W-:Y:S01]  /*3310*/  FADD.FTZ R49, R49, R48 ;  /* 0x0000003031317221 */ /* 0x003fe20000010000 */
[----:B------:R-:W-:Y:S05]  /*3320*/  BRA.DIV ~URZ, `(.L_x_28609) ;  /* 0x000017e27f007947 */ /* 0x000fea000b800000 */
[----:B------:R-:W0:Y:S01]  /*3330*/  SHFL.BFLY PT, R48, R49, 0x2, 0x1f ;  /* 0x0c401f0031307f89 */ /* 0x000e2200000e0000 */
[----:B------:R-:W-:Y:S02]  /*3340*/  P2R R143, PR, RZ, 0x1 ;  /* 0x00000001ff8f7803 */ /* 0x000fe40000000000 */
[----:B------:R-:W-:Y:S01]  /*3350*/  ISETP.GT.U32.AND P0, PT, R98, 0xff, PT ;  /* 0x000000ff6200780c */ /* 0x000fe20003f04070 */
        /* <DEDUP_REMOVED lines=25> */
[----:B------:R-:W-:Y:S01]  /*34f0*/  @P0 FFMA.FTZ R49, R51, R51, R50 ;  /* 0x0000003333310223 */ /* 0x000fe20000010032 */
[----:B------:R-:W-:Y:S01]  /*3500*/  ISETP.GT.U32.AND P0, PT, R98, 0x17f, PT ;  /* 0x0000017f6200780c */ /* 0x000fe20003f04070 */
[----:B------:R-:W-:-:S02]  /*3510*/  FADD.FTZ R50, R101, -R48 ;  /* 0x8000003065327221 */ /* 0x000fc40000010000 */
[----:B------:R-:W-:Y:S02]  /*3520*/  FADD.FTZ R51, R111, -R48 ;  /* 0x800000306f337221 */ /* 0x000fe40000010000 */
        /* <DEDUP_REMOVED lines=24> */
[----:B------:R-:W-:Y:S01]  /*36b0*/  ISETP.NE.AND P0, PT, R143, RZ, PT ;  /* 0x000000ff8f00720c */ /* 0x000fe20003f05270 */
[----:B------:R-:W-:-:S02]  /*36c0*/  FADD.FTZ R50, R104, -R48 ;  /* 0x8000003068327221 */ /* 0x000fc40000010000 */
[----:B------:R-:W-:Y:S02]  /*36d0*/  FADD.FTZ R51, R114, -R48 ;  /* 0x8000003072337221 */ /* 0x000fe40000010000 */
[----:B------:R-:W-:-:S04]  /*36e0*/  FFMA.FTZ R50, R50, R50, R49 ;  /* 0x0000003232327223 */ /* 0x000fc80000010031 */
[----:B------:R-:W-:Y:S02]  /*36f0*/  FFMA.FTZ R50, R51, R51, R50 ;  /* 0x0000003333327223 */ /* 0x000fe40000010032 */
[----:B------:R-:W-:Y:S02]  /*3700*/  FADD.FTZ R51, R134, -R48 ;  /* 0x8000003086337221 */ /* 0x000fe40000010000 */
[----:B------:R-:W-:Y:S02]  /*3710*/  FFMA.FTZ R50, R141, R141, R50 ;  /* 0x0000008d8d327223 */ /* 0x000fe40000010032 */
[----:B------:R-:W-:Y:S02]  /*3720*/  FADD.FTZ R141, R125, -R48 ;  /* 0x800000307d8d7221 */ /* 0x000fe40000010000 */
[----:B------:R-:W-:Y:S02]  /*3730*/  @P2 FFMA.FTZ R49, R51, R51, R50 ;  /* 0x0000003333312223 */ /* 0x000fe40000010032 */
        /* <DEDUP_REMOVED lines=40> */
.L_x_28633:
        /* <DEDUP_REMOVED lines=14> */
[----:B------:R-:W-:-:S04]  /*3aa0*/  @!P2 MOV R140, R95 ;  /* 0x0000005f008ca202 */ /* 0x000fc80000000f00 */
[----:B------:R-:W-:Y:S01]  /*3ab0*/  I2F R149, R140 ;  /* 0x0000008c00957306 */ /* 0x000fe20000201400 */
[----:B------:R-:W0:Y:S04]  /*3ac0*/  SHFL.DOWN PT, R143, R140, 0x2, 0x1f ;  /* 0x08401f008c8f7f89 */ /* 0x000e2800000e0000 */
[----:B------:R-:W1:Y:S01]  /*3ad0*/  @!P2 LDS.64 R48, [R141.X8] ;  /* 0x000000008d30a984 */ /* 0x000e620000008a00 */
[----:B------:R-:W-:Y:S02]  /*3ae0*/  ISETP.NE.AND P2, PT, RZ, UR6, PT ;  /* 0x00000006ff007c0c */ /* 0x000fe4000bf45270 */
[----:B0-----:R-:W-:Y:S01]  /*3af0*/  IADD3 R145, R143, R140, RZ ;  /* 0x0000008c8f917210 */ /* 0x001fe20007ffe0ff */
[----:B------:R-:W-:Y:S04]  /*3b00*/  I2F R148, R143 ;  /* 0x0000008f00947306 */ /* 0x000fe80000201400 */
[----:B------:R-:W0:Y:S04]  /*3b10*/  SHFL.DOWN PT, R142, R145, 0x1, 0x1f ;  /* 0x08201f00918e7f89 */ /* 0x000e2800000e0000 */
[----:B------:R-:W2:Y:S08]  /*3b20*/  I2F R51, R145 ;  /* 0x0000009100337306 */ /* 0x000eb00000201400 */
[----:B--2---:R-:W2:Y:S01]  /*3b30*/  MUFU.RCP R144, R51 ;  /* 0x0000003300907308 */ /* 0x004ea20000001000 */
[----:B-1----:R-:W1:Y:S01]  /*3b40*/  SHFL.DOWN PT, R147, R48, 0x2, 0x1f ;  /* 0x08401f0030937f89 */ /* 0x002e6200000e0000 */
[----:B0-----:R-:W-:-:S06]  /*3b50*/  IADD3 R146, R145, R142, RZ ;  /* 0x0000008e91927210 */ /* 0x001fcc0007ffe0ff */
[----:B------:R-:W-:Y:S01]  /*3b60*/  I2F R142, R142 ;  /* 0x0000008e008e7306 */ /* 0x000fe20000201400 */
[----:B-1----:R-:W-:-:S04]  /*3b70*/  FMUL.FTZ R141, R147, R148 ;  /* 0x00000094938d7220 */ /* 0x002fc80000410000 */
[----:B------:R-:W-:Y:S02]  /*3b80*/  FFMA.FTZ R141, R149, R48, R141 ;  /* 0x00000030958d7223 */ /* 0x000fe4000001008d */
[----:B------:R-:W-:Y:S02]  /*3b90*/  FADD.FTZ R48, -R147, R48 ;  /* 0x0000003093307221 */ /* 0x000fe40000010100 */
[----:B--2---:R-:W-:Y:S02]  /*3ba0*/  FMUL.FTZ R150, R144, R141 ;  /* 0x0000008d90967220 */ /* 0x004fe40000410000 */
[----:B------:R0:W1:Y:S01]  /*3bb0*/  I2F R141, R146 ;  /* 0x00000092008d7306 */ /* 0x0000620000201400 */
[----:B------:R-:W-:Y:S02]  /*3bc0*/  FMUL.FTZ R48, R48, R48 ;  /* 0x0000003030307220 */ /* 0x000fe40000410000 */
[----:B------:R-:W2:Y:S02]  /*3bd0*/  SHFL.DOWN PT, R151, R150, 0x1, 0x1f ;  /* 0x08201f0096977f89 */ /* 0x000ea400000e0000 */
[----:B------:R-:W-:-:S02]  /*3be0*/  FMUL.FTZ R48, R48, R149 ;  /* 0x0000009530307220 */ /* 0x000fc40000410000 */
[----:B0-----:R-:W0:Y:S02]  /*3bf0*/  SHFL.DOWN PT, R146, R49, 0x2, 0x1f ;  /* 0x08401f0031927f89 */ /* 0x001e2400000e0000 */
[----:B------:R-:W-:Y:S01]  /*3c00*/  FMUL.FTZ R48, R48, R148 ;  /* 0x0000009430307220 */ /* 0x000fe20000410000 */
[----:B-1----:R-:W1:Y:S01]  /*3c10*/  MUFU.RCP R141, R141 ;  /* 0x0000008d008d7308 */ /* 0x002e620000001000 */
[----:B--2---:R-:W-:-:S04]  /*3c20*/  FMUL.FTZ R140, R151, R142 ;  /* 0x0000008e978c7220 */ /* 0x004fc80000410000 */
[----:B------:R-:W-:Y:S02]  /*3c30*/  FFMA.FTZ R140, R51, R150, R140 ;  /* 0x00000096338c7223 */ /* 0x000fe4000001008c */
[----:B0-----:R-:W-:Y:S02]  /*3c40*/  FADD.FTZ R147, R146, R49 ;  /* 0x0000003192937221 */ /* 0x001fe40000010000 */
[----:B------:R-:W-:Y:S02]  /*3c50*/  FADD.FTZ R150, R150, -R151 ;  /* 0x8000009796967221 */ /* 0x000fe40000010000 */
[----:B------:R-:W-:Y:S02]  /*3c60*/  FFMA.FTZ R48, R144, R48, R147 ;  /* 0x0000003090307223 */ /* 0x000fe40000010093 */
[----:B------:R-:W-:Y:S02]  /*3c70*/  FMUL.FTZ R150, R150, R150 ;  /* 0x0000009696967220 */ /* 0x000fe40000410000 */
[----:B-1----:R-:W-:Y:S01]  /*3c80*/  FMUL.FTZ R143, R141, R140 ;  /* 0x0000008c8d8f7220 */ /* 0x002fe20000410000 */
[----:B------:R-:W0:Y:S01]  /*3c90*/  SHFL.DOWN PT, R147, R48, 0x1, 0x1f ;  /* 0x08201f0030937f89 */ /* 0x000e2200000e0000 */
[----:B------:R-:W-:-:S04]  /*3ca0*/  FMUL.FTZ R51, R51, R150 ;  /* 0x0000009633337220 */ /* 0x000fc80000410000 */
[----:B------:R-:W-:Y:S01]  /*3cb0*/  FMUL.FTZ R51, R51, R142 ;  /* 0x0000008e33337220 */ /* 0x000fe20000410000 */
[----:B------:R-:W1:Y:S01]  /*3cc0*/  SHFL.IDX PT, R143, R143, RZ, 0x1f ;  /* 0x00001fff8f8f7589 */ /* 0x000e6200000e0000 */
[----:B------:R-:W-:Y:S01]  /*3cd0*/  MOV R142, c[0x0][0x1e0] ;  /* 0x00007800008e7a02 */ /* 0x000fe20000000f00 */
[----:B0-----:R-:W-:-:S04]  /*3ce0*/  FADD.FTZ R144, R48, R147 ;  /* 0x0000009330907221 */ /* 0x001fc80000010000 */
[----:B------:R-:W-:Y:S02]  /*3cf0*/  FFMA.FTZ R144, R141, R51, R144 ;  /* 0x000000338d907223 */ /* 0x000fe40000010090 */
[C---:B-1----:R-:W-:Y:S01]  /*3d00*/  FMUL.FTZ R145, R143.reuse, R143 ;  /* 0x0000008f8f917220 */ /* 0x042fe20000410000 */
[----:B------:R-:W-:Y:S02]  /*3d10*/  FSEL R140, R143, RZ, !P2 ;  /* 0x000000ff8f8c7208 */ /* 0x000fe40005000000 */
[----:B------:R-:W0:Y:S02]  /*3d20*/  SHFL.IDX PT, R49, R144, RZ, 0x1f ;  /* 0x00001fff90317589 */ /* 0x000e2400000e0000 */
[----:B------:R-:W-:Y:S02]  /*3d30*/  FSEL R145, R145, RZ, P2 ;  /* 0x000000ff91917208 */ /* 0x000fe40001000000 */
[----:B------:R-:W-:-:S13]  /*3d40*/  LOP3.LUT P2, RZ, R50, 0x1f, R93, 0xf8, !PT ;  /* 0x0000001f32ff7812 */ /* 0x000fda000784f85d */
[----:B------:R-:W-:Y:S02]  /*3d50*/  @!P2 MOV R50, 0x4 ;  /* 0x000000040032a802 */ /* 0x000fe40000000f00 */
[----:B------:R-:W-:-:S03]  /*3d60*/  @!P2 MOV R48, 0x4 ;  /* 0x000000040030a802 */ /* 0x000fc60000000f00 */
[----:B------:R-:W-:-:S04]  /*3d70*/  @!P2 IMAD.WIDE R50, R97, R50, c[0x0][0x1a0] ;  /* 0x000068006132a625 */ /* 0x000fc800078e0232 */
[----:B0-----:R-:W-:Y:S01]  /*3d80*/  FFMA.FTZ R142, R49, R142, c[0x0][0x228] ;  /* 0x00008a00318e7623 */ /* 0x001fe2000001008e */
[----:B------:R0:W-:Y:S01]  /*3d90*/  @!P2 STG.E [R50.64], R143 ;  /* 0x0000008f3200a986 */ /* 0x0001e2000c101904 */
[----:B------:R-:W-:-:S04]  /*3da0*/  @!P2 IMAD.WIDE R48, R97, R48, c[0x0][0x1a8] ;  /* 0x00006a006130a625 */ /* 0x000fc800078e0230 */
[----:B------:R-:W-:-:S06]  /*3db0*/  FADD.FTZ R141, R142, R145 ;  /* 0x000000918e8d7221 */ /* 0x000fcc0000010000 */
[----:B------:R-:W1:Y:S02]  /*3dc0*/  MUFU.RSQ R141, R141 ;  /* 0x0000008d008d7308 */ /* 0x000e640000001400 */
[----:B-1----:R0:W-:Y:S01]  /*3dd0*/  @!P2 STG.E [R48.64], R141 ;  /* 0x0000008d3000a986 */ /* 0x0021e2000c101904 */
[----:B------:R-:W-:Y:S05]  /*3de0*/  @!P1 BRA `(.L_x_28611) ;  /* 0x0000010000009947 */ /* 0x000fea0003800000 */
[--C-:B------:R-:W-:Y:S01]  /*3df0*/  FADD.FTZ R142, R119, -R140.reuse ;  /* 0x8000008c778e7221 */ /* 0x100fe20000010000 */
[----:B------:R-:W-:Y:S01]  /*3e00*/  MOV R146, 0x10 ;  /* 0x0000001000927802 */ /* 0x000fe20000000f00 */
[--C-:B0-----:R-:W-:Y:S02]  /*3e10*/  FADD.FTZ R48, R99, -R140.reuse ;  /* 0x8000008c63307221 */ /* 0x101fe40000010000 */
[--C-:B------:R-:W-:Y:S02]  /*3e20*/  FADD.FTZ R50, R109, -R140.reuse ;  /* 0x8000008c6d327221 */ /* 0x100fe40000010000 */
[----:B------:R-:W-:Y:S02]  /*3e30*/  FADD.FTZ R144, R129, -R140 ;  /* 0x8000008c81907221 */ /* 0x000fe40000010000 */
[----:B------:R-:W-:-:S02]  /*3e40*/  FMUL.FTZ R51, R141, R142 ;  /* 0x0000008e8d337220 */ /* 0x000fc40000410000 */
[C---:B------:R-:W-:Y:S02]  /*3e50*/  FMUL.FTZ R48, R141.reuse, R48 ;  /* 0x000000308d307220 */ /* 0x040fe40000410000 */
[C---:B------:R-:W-:Y:S02]  /*3e60*/  FMUL.FTZ R49, R141.reuse, R50 ;  /* 0x000000328d317220 */ /* 0x040fe40000410000 */
[----:B------:R-:W-:Y:S02]  /*3e70*/  FMUL.FTZ R144, R141, R144 ;  /* 0x000000908d907220 */ /* 0x000fe40000410000 */
[----:B------:R-:W-:Y:S02]  /*3e80*/  FFMA.FTZ R50, R20, R51, R0 ;  /* 0x0000003314327223 */ /* 0x000fe40000010000 */
[C---:B------:R-:W-:Y:S01]  /*3e90*/  IMAD.WIDE.U32 R142, R139.reuse, R146, c[0x0][0x208] ;  /* 0x000082008b8e7625 */ /* 0x040fe200078e0092 */
[----:B------:R-:W-:-:S03]  /*3ea0*/  IADD3 R139, R139, 0x80, RZ ;  /* 0x000000808b8b7810 */ /* 0x000fc60007ffe0ff */
[----:B------:R-:W-:Y:S02]  /*3eb0*/  FFMA.FTZ R48, R92, R48, R91 ;  /* 0x000000305c307223 */ /* 0x000fe4000001005b */
[----:B------:R-:W-:Y:S02]  /*3ec0*/  FFMA.FTZ R49, R90, R49, R70 ;  /* 0x000000315a317223 */ /* 0x000fe40000010046 */
[----:B------:R-:W-:-:S05]  /*3ed0*/  FFMA.FTZ R51, R21, R144, R71 ;  /* 0x0000009015337223 */ /* 0x000fca0000010047 */
[----:B------:R0:W-:Y:S02]  /*3ee0*/  STG.E.128 [R142.64], R48 ;  /* 0x000000308e007986 */ /* 0x0001e4000c101d04 */
.L_x_28611:
[----:B------:R-:W-:Y:S05]  /*3ef0*/  BSYNC B0 ;  /* 0x0000000000007941 */ /* 0x000fea0003800000 */
.L_x_28610:
[----:B------:R-:W-:Y:S01]  /*3f00*/  ISETP.GE.U32.AND P2, PT, R98, 0x100, PT ;  /* 0x000001006200780c */ /* 0x000fe20003f46070 */
[----:B------:R-:W-:-:S12]  /*3f10*/  BSSY B0, `(.L_x_28612) ;  /* 0x0000012000007945 */ /* 0x000fd80003800000 */
[----:B------:R-:W-:Y:S05]  /*3f20*/  @!P2 BRA `(.L_x_28613) ;  /* 0x000001000000a947 */ /* 0x000fea0003800000 */
[--C-:B0-----:R-:W-:Y:S01]  /*3f30*/  FADD.FTZ R48, R100, -R140.reuse ;  /* 0x8000008c64307221 */ /* 0x101fe20000010000 */
[----:B------:R-:W-:Y:S01]  /*3f40*/  HFMA2.MMA R146, -RZ, RZ, 0, 9.5367431640625e-07 ;  /* 0x00000010ff927435 */ /* 0x000fe200000001ff */
[--C-:B------:R-:W-:Y:S02]  /*3f50*/  FADD.FTZ R50, R110, -R140.reuse ;  /* 0x8000008c6e327221 */ /* 0x100fe40000010000 */
[--C-:B------:R-:W-:Y:S02]  /*3f60*/  FADD.FTZ R142, R120, -R140.reuse ;  /* 0x8000008c788e7221 */ /* 0x100fe40000010000 */
        /* <DEDUP_REMOVED lines=8> */
[C---:B------:R-:W-:Y:S01]  /*3ff0*/  IMAD.WIDE.U32 R142, R139.reuse, R146, c[0x0][0x208] ;  /* 0x000082008b8e7625 */ /* 0x040fe200078e0092 */
[----:B------:R-:W-:-:S03]  /*4000*/  IADD3 R139, R139, 0x80, RZ ;  /* 0x000000808b8b7810 */ /* 0x000fc60007ffe0ff */
[----:B------:R-:W-:-:S05]  /*4010*/  FFMA.FTZ R51, R25, R144, R73 ;  /* 0x0000009019337223 */ /* 0x000fca0000010049 */
[----:B------:R0:W-:Y:S02]  /*4020*/  STG.E.128 [R142.64], R48 ;  /* 0x000000308e007986 */ /* 0x0001e4000c101d04 */
.L_x_28613:
[----:B------:R-:W-:Y:S05]  /*4030*/  BSYNC B0 ;  /* 0x0000000000007941 */ /* 0x000fea0003800000 */
.L_x_28612:
[----:B------:R-:W-:Y:S01]  /*4040*/  ISETP.GE.U32.AND P2, PT, R98, 0x180, PT ;  /* 0x000001806200780c */ /* 0x000fe20003f46070 */
[----:B------:R-:W-:-:S12]  /*4050*/  BSSY B0, `(.L_x_28614) ;  /* 0x0000012000007945 */ /* 0x000fd80003800000 */
[----:B------:R-:W-:Y:S05]  /*4060*/  @!P2 BRA `(.L_x_28615) ;  /* 0x000001000000a947 */ /* 0x000fea0003800000 */
[--C-:B0-----:R-:W-:Y:S01]  /*4070*/  FADD.FTZ R48, R101, -R140.reuse ;  /* 0x8000008c65307221 */ /* 0x101fe20000010000 */
[----:B------:R-:W-:Y:S01]  /*4080*/  MOV R146, 0x10 ;  /* 0x0000001000927802 */ /* 0x000fe20000000f00 */
        /* <DEDUP_REMOVED lines=14> */
.L_x_28615:
[----:B------:R-:W-:Y:S05]  /*4170*/  BSYNC B0 ;  /* 0x0000000000007941 */ /* 0x000fea0003800000 */
.L_x_28614:
        /* <DEDUP_REMOVED lines=19> */
.L_x_28617:
[----:B------:R-:W-:Y:S05]  /*42b0*/  BSYNC B0 ;  /* 0x0000000000007941 */ /* 0x000fea0003800000 */
.L_x_28616:
        /* <DEDUP_REMOVED lines=19> */
.L_x_28619:
[----:B------:R-:W-:Y:S05]  /*43f0*/  BSYNC B0 ;  /* 0x0000000000007941 */ /* 0x000fea0003800000 */
.L_x_28618:
        /* <DEDUP_REMOVED lines=19> */
.L_x_28621:
[----:B------:R-:W-:Y:S05]  /*4530*/  BSYNC B0 ;  /* 0x0000000000007941 */ /* 0x000fea0003800000 */
.L_x_28620:
        /* <DEDUP_REMOVED lines=19> */
.L_x_28623:
[----:B------:R-:W-:Y:S05]  /*4670*/  BSYNC B0 ;  /* 0x0000000000007941 */ /* 0x000fea0003800000 */
.L_x_28622:
        /* <DEDUP_REMOVED lines=19> */
.L_x_28625:
[----:B------:R-:W-:Y:S05]  /*47b0*/  BSYNC B0 ;  /* 0x0000000000007941 */ /* 0x000fea0003800000 */
.L_x_28624:
        /* <DEDUP_REMOVED lines=19> */
.L_x_28627:
[----:B------:R-:W-:Y:S05]  /*48f0*/  BSYNC B0 ;  /* 0x0000000000007941 */ /* 0x000fea0003800000 */
.L_x_28626:
        /* <DEDUP_REMOVED lines=14> */
[----:B------:R-:W-:-:S04]  /*49e0*/  IMAD.WIDE.U32 R140, R139, R146, c[0x0][0x208] ;  /* 0x000082008b8c7625 */ /* 0x000fc800078e0092 */
[----:B------:R-:W-:Y:S02]  /*49f0*/  FFMA.FTZ R51, R69, R144, R89 ;  /* 0x0000009045337223 */ /* 0x000fe40000010059 */
[----:B------:R-:W-:-:S05]  /*4a00*/  FFMA.FTZ R50, R68, R142, R19 ;  /* 0x0000008e44327223 */ /* 0x000fca0000010013 */
[----:B------:R0:W-:Y:S02]  /*4a10*/  STG.E.128 [R140.64], R48 ;  /* 0x000000308c007986 */ /* 0x0001e4000c101d04 */
.L_x_28629:
[----:B------:R-:W-:Y:S05]  /*4a20*/  BSYNC B0 ;  /* 0x0000000000007941 */ /* 0x000fea0003800000 */
.L_x_28628:
[----:B------:R-:W-:Y:S02]  /*4a30*/  LOP3.LUT P2, RZ, R94, 0xff, RZ, 0xc0, !PT ;  /* 0x000000ff5eff7812 */ /* 0x000fe4000784c0ff */
[----:B------:R-:W-:Y:S02]  /*4a40*/  IADD3 R97, R97, c[0x0][0x160], RZ ;  /* 0x0000580061617a10 */ /* 0x000fe40007ffe0ff */
[----:B------:R-:W-:Y:S02]  /*4a50*/  SEL R94, RZ, 0x1, P2 ;  /* 0x00000001ff5e7807 */ /* 0x000fe40001000000 */
[----:B------:R-:W-:-:S13]  /*4a60*/  ISETP.GE.AND P2, PT, R97, c[0x0][0x164], PT ;  /* 0x0000590061007a0c */ /* 0x000fda0003f46270 */
[----:B0-----:R-:W-:Y:S01]  /*4a70*/  @P2 CALL.REL.NOINC `(.L_x_28630) ;  /* 0x0000001000002944 */ /* 0x001fe20003c00000 */
[----:B------:R-:W-:Y:S05]  /*4a80*/  BRA `(.L_x_28631) ;  /* 0xffffc9e000007947 */ /* 0x000fea000383ffff */
.L_x_28630:
[----:B------:R-:W-:Y:S05]  /*4a90*/  EXIT ;  /* 0x000000000000794d */ /* 0x000fea0003800000 */
.L_x_28608:
[----:B------:R-:W-:Y:S01]  /*4aa0*/  HFMA2.MMA R142, -RZ, RZ, 0, 1.847743988037109375e-06 ;  /* 0x0000001fff8e7435 */ /* 0x000fe200000001ff */
[----:B------:R-:W-:Y:S02]  /*4ab0*/  MOV R144, 0x1 ;  /* 0x0000000100907802 */ /* 0x000fe40000000f00 */
[----:B------:R-:W-:Y:S02]  /*4ac0*/  MOV R143, 0xffffffff ;  /* 0xffffffff008f7802 */ /* 0x000fe40000000f00 */
[----:B------:R-:W-:Y:S02]  /*4ad0*/  MOV R50, 0x4af0 ;  /* 0x00004af000327802 */ /* 0x000fe40000000f00 */
[----:B------:R-:W-:Y:S05]  /*4ae0*/  CALL.REL.NOINC `($__internal_128_$__cuda_sm70_shflsync_bfly_p) ;  /* 0x0000091000007944 */ /* 0x000fea0003c00000 */
[----:B-1----:R-:W-:Y:S01]  /*4af0*/  MOV R48, R144 ;  /* 0x0000009000307202 */ /* 0x002fe20000000f00 */
[----:B0-----:R-:W-:Y:S05]  /*4b00*/  BRA `(.L_x_28632) ;  /* 0xffffe80000007947 */ /* 0x001fea000383ffff */
.L_x_28609:
[----:B------:R-:W-:Y:S01]  /*4b10*/  HFMA2.MMA R144, -RZ, RZ, 0, 1.1920928955078125e-07 ;  /* 0x00000002ff907435 */ /* 0x000fe200000001ff */
[----:B------:R-:W-:Y:S02]  /*4b20*/  MOV R142, 0x1f ;  /* 0x0000001f008e7802 */ /* 0x000fe40000000f00 */
[----:B------:R-:W-:Y:S02]  /*4b30*/  MOV R143, 0xffffffff ;  /* 0xffffffff008f7802 */ /* 0x000fe40000000f00 */
[----:B------:R-:W-:-:S02]  /*4b40*/  MOV R50, 0x4b60 ;  /* 0x00004b6000327802 */ /* 0x000fc40000000f00 */
[----:B------:R-:W-:Y:S05]  /*4b50*/  CALL.REL.NOINC `($__internal_128_$__cuda_sm70_shflsync_bfly_p) ;  /* 0x000008a000007944 */ /* 0x000fea0003c00000 */
[----:B01----:R-:W-:Y:S01]  /*4b60*/  FADD.FTZ R49, R49, R144 ;  /* 0x0000009031317221 */ /* 0x003fe20000010000 */
[----:B------:R-:W-:Y:S01]  /*4b70*/  HFMA2.MMA R144, -RZ, RZ, 0, 2.384185791015625e-07 ;  /* 0x00000004ff907435 */ /* 0x000fe200000001ff */
[----:B------:R-:W-:-:S02]  /*4b80*/  MOV R142, 0x1f ;  /* 0x0000001f008e7802 */ /* 0x000fc40000000f00 */
[----:B------:R-:W-:Y:S02]  /*4b90*/  MOV R143, 0xffffffff ;  /* 0xffffffff008f7802 */ /* 0x000fe40000000f00 */
[----:B------:R-:W-:Y:S02]  /*4ba0*/  MOV R50, 0x4bc0 ;  /* 0x00004bc000327802 */ /* 0x000fe40000000f00 */
[----:B------:R-:W-:Y:S05]  /*4bb0*/  CALL.REL.NOINC `($__internal_128_$__cuda_sm70_shflsync_bfly_p) ;  /* 0x0000084000007944 */ /* 0x000fea0003c00000 */
[----:B01----:R-:W-:Y:S01]  /*4bc0*/  FADD.FTZ R49, R49, R144 ;  /* 0x0000009031317221 */ /* 0x003fe20000010000 */
[----:B------:R-:W-:Y:S01]  /*4bd0*/  HFMA2.MMA R144, -RZ, RZ, 0, 4.76837158203125e-07 ;  /* 0x00000008ff907435 */ /* 0x000fe200000001ff */
[----:B------:R-:W-:Y:S02]  /*4be0*/  MOV R142, 0x1f ;  /* 0x0000001f008e7802 */ /* 0x000fe40000000f00 */
[----:B------:R-:W-:Y:S02]  /*4bf0*/  MOV R143, 0xffffffff ;  /* 0xffffffff008f7802 */ /* 0x000fe40000000f00 */
[----:B------:R-:W-:Y:S02]  /*4c00*/  MOV R50, 0x4c20 ;  /* 0x00004c2000327802 */ /* 0x000fe40000000f00 */
[----:B------:R-:W-:Y:S05]  /*4c10*/  CALL.REL.NOINC `($__internal_128_$__cuda_sm70_shflsync_bfly_p) ;  /* 0x000007e000007944 */ /* 0x000fea0003c00000 */
[----:B01----:R-:W-:Y:S01]  /*4c20*/  FADD.FTZ R49, R49, R144 ;  /* 0x0000009031317221 */ /* 0x003fe20000010000 */
[----:B------:R-:W-:Y:S01]  /*4c30*/  HFMA2.MMA R144, -RZ, RZ, 0, 9.5367431640625e-07 ;  /* 0x00000010ff907435 */ /* 0x000fe200000001ff */
[----:B------:R-:W-:-:S02]  /*4c40*/  MOV R142, 0x1f ;  /* 0x0000001f008e7802 */ /* 0x000fc40000000f00 */
[----:B------:R-:W-:Y:S02]  /*4c50*/  MOV R143, 0xffffffff ;  /* 0xffffffff008f7802 */ /* 0x000fe40000000f00 */
[----:B------:R-:W-:Y:S02]  /*4c60*/  MOV R50, 0x4c80 ;  /* 0x00004c8000327802 */ /* 0x000fe40000000f00 */
[----:B------:R-:W-:Y:S05]  /*4c70*/  CALL.REL.NOINC `($__internal_128_$__cuda_sm70_shflsync_bfly_p) ;  /* 0x0000078000007944 */ /* 0x000fea0003c00000 */
[----:B01----:R-:W-:Y:S01]  /*4c80*/  FADD.FTZ R49, R49, R144 ;  /* 0x0000009031317221 */ /* 0x003fe20000010000 */
[----:B------:R-:W-:Y:S01]  /*4c90*/  P2R R143, PR, RZ, 0x1 ;  /* 0x00000001ff8f7803 */ /* 0x000fe20000000000 */
[----:B------:R-:W-:Y:S01]  /*4ca0*/  HFMA2.MMA R144, -RZ, RZ, 0, 5.9604644775390625e-08 ;  /* 0x00000001ff907435 */ /* 0x000fe200000001ff */
[----:B------:R-:W-:Y:S01]  /*4cb0*/  ISETP.GT.U32.AND P0, PT, R98, 0xff, PT ;  /* 0x000000ff6200780c */ /* 0x000fe20003f04070 */
[----:B------:R-:W-:-:S04]  /*4cc0*/  FMUL.FTZ R48, R96, R49 ;  /* 0x0000003160307220 */ /* 0x000fc80000410000 */
[--C-:B------:R-:W-:Y:S02]  /*4cd0*/  FADD.FTZ R49, R99, -R48.reuse ;  /* 0x8000003063317221 */ /* 0x100fe40000010000 */
[--C-:B------:R-:W-:Y:S02]  /*4ce0*/  FADD.FTZ R50, R109, -R48.reuse ;  /* 0x800000306d327221 */ /* 0x100fe40000010000 */
[----:B------:R-:W-:Y:S02]  /*4cf0*/  FFMA.FTZ R49, R49, R49, RZ ;  /* 0x0000003131317223 */ /* 0x000fe400000100ff */
[--C-:B------:R-:W-:Y:S02]  /*4d00*/  FADD.FTZ R142, R119, -R48.reuse ;  /* 0x80000030778e7221 */ /* 0x100fe40000010000 */
[----:B------:R-:W-:Y:S02]  /*4d10*/  FFMA.FTZ R49, R50, R50, R49 ;  /* 0x0000003232317223 */ /* 0x000fe40000010031 */
[----:B------:R-:W-:-:S02]  /*4d20*/  FADD.FTZ R50, R129, -R48 ;  /* 0x8000003081327221 */ /* 0x000fc40000010000 */
[----:B------:R-:W-:Y:S01]  /*4d30*/  FFMA.FTZ R49, R142, R142, R49 ;  /* 0x0000008e8e317223 */ /* 0x000fe20000010031 */
[----:B------:R-:W-:Y:S01]  /*4d40*/  MOV R142, 0x1f ;  /* 0x0000001f008e7802 */ /* 0x000fe20000000f00 */
[--C-:B------:R-:W-:Y:S02]  /*4d50*/  FADD.FTZ R51, R110, -R48.reuse ;  /* 0x800000306e337221 */ /* 0x100fe40000010000 */
[----:B------:R-:W-:Y:S02]  /*4d60*/  FFMA.FTZ R49, R50, R50, R49 ;  /* 0x0000003232317223 */ /* 0x000fe40000010031 */
[--C-:B------:R-:W-:Y:S02]  /*4d70*/  FADD.FTZ R50, R100, -R48.reuse ;  /* 0x8000003064327221 */ /* 0x100fe40000010000 */
[----:B------:R-:W-:Y:S01]  /*4d80*/  FADD.FTZ R141, R120, -R48 ;  /* 0x80000030788d7221 */ /* 0x000fe20000010000 */
[----:B------:R-:W-:-:S05]  /*4d90*/  FSEL R49, R49, RZ, P1 ;  /* 0x000000ff31317208 */ /* 0x000fca0000800000 */
        /* <DEDUP_REMOVED lines=34> */
[--C-:B------:R-:W-:Y:S01]  /*4fc0*/  FADD.FTZ R50, R104, -R48.reuse ;  /* 0x8000003068327221 */ /* 0x100fe20000010000 */
[----:B------:R-:W-:Y:S01]  /*4fd0*/  MOV R143, 0xffffffff ;  /* 0xffffffff008f7802 */ /* 0x000fe20000000f00 */
[----:B------:R-:W-:-:S02]  /*4fe0*/  FADD.FTZ R51, R114, -R48 ;  /* 0x8000003072337221 */ /* 0x000fc40000010000 */
        /* <DEDUP_REMOVED lines=36> */
[----:B------:R-:W-:Y:S01]  /*5230*/  @P6 FFMA.FTZ R49, R51, R51, R50 ;  /* 0x0000003333316223 */ /* 0x000fe20000010032 */
[----:B------:R-:W-:Y:S02]  /*5240*/  MOV R50, 0x5260 ;  /* 0x0000526000327802 */ /* 0x000fe40000000f00 */
[----:B------:R-:W-:Y:S05]  /*5250*/  CALL.REL.NOINC `($__internal_128_$__cuda_sm70_shflsync_bfly_p) ;  /* 0x000001a000007944 */ /* 0x000fea0003c00000 */
[----:B01----:R-:W-:Y:S01]  /*5260*/  FADD.FTZ R49, R49, R144 ;  /* 0x0000009031317221 */ /* 0x003fe20000010000 */
[----:B------:R-:W-:Y:S01]  /*5270*/  HFMA2.MMA R144, -RZ, RZ, 0, 1.1920928955078125e-07 ;  /* 0x00000002ff907435 */ /* 0x000fe200000001ff */
[----:B------:R-:W-:Y:S02]  /*5280*/  MOV R142, 0x1f ;  /* 0x0000001f008e7802 */ /* 0x000fe40000000f00 */
[----:B------:R-:W-:Y:S02]  /*5290*/  MOV R143, 0xffffffff ;  /* 0xffffffff008f7802 */ /* 0x000fe40000000f00 */
[----:B------:R-:W-:Y:S02]  /*52a0*/  MOV R50, 0x52c0 ;  /* 0x000052c000327802 */ /* 0x000fe40000000f00 */
[----:B------:R-:W-:Y:S05]  /*52b0*/  CALL.REL.NOINC `($__internal_128_$__cuda_sm70_shflsync_bfly_p) ;  /* 0x0000014000007944 */ /* 0x000fea0003c00000 */
[----:B01----:R-:W-:Y:S01]  /*52c0*/  FADD.FTZ R49, R49, R144 ;  /* 0x0000009031317221 */ /* 0x003fe20000010000 */
[----:B------:R-:W-:Y:S01]  /*52d0*/  HFMA2.MMA R144, -RZ, RZ, 0, 2.384185791015625e-07 ;  /* 0x00000004ff907435 */ /* 0x000fe200000001ff */
[----:B------:R-:W-:Y:S02]  /*52e0*/  MOV R142, 0x1f ;  /* 0x0000001f008e7802 */ /* 0x000fe40000000f00 */
[----:B------:R-:W-:-:S02]  /*52f0*/  MOV R143, 0xffffffff ;  /* 0xffffffff008f7802 */ /* 0x000fc40000000f00 */
        /* <DEDUP_REMOVED lines=8> */
[----:B-1----:R-:W-:Y:S01]  /*5380*/  FADD.FTZ R141, R49, R144 ;  /* 0x00000090318d7221 */ /* 0x002fe20000010000 */
[----:B------:R-:W-:Y:S01]  /*5390*/  HFMA2.MMA R144, -RZ, RZ, 0, 9.5367431640625e-07 ;  /* 0x00000010ff907435 */ /* 0x000fe200000001ff */
[----:B0-----:R-:W-:Y:S02]  /*53a0*/  MOV R142, 0x1f ;  /* 0x0000001f008e7802 */ /* 0x001fe40000000f00 */
[----:B------:R-:W-:-:S02]  /*53b0*/  MOV R143, 0xffffffff ;  /* 0xffffffff008f7802 */ /* 0x000fc40000000f00 */
[----:B------:R-:W-:Y:S02]  /*53c0*/  MOV R49, R141 ;  /* 0x0000008d00317202 */ /* 0x000fe40000000f00 */
[----:B------:R-:W-:Y:S02]  /*53d0*/  MOV R50, 0x53f0 ;  /* 0x000053f000327802 */ /* 0x000fe40000000f00 */
[----:B------:R-:W-:Y:S05]  /*53e0*/  CALL.REL.NOINC `($__internal_128_$__cuda_sm70_shflsync_bfly_p) ;  /* 0x0000001000007944 */ /* 0x000fea0003c00000 */
[----:B01----:R-:W-:Y:S05]  /*53f0*/  BRA `(.L_x_28633) ;  /* 0xffffe5c000007947 */ /* 0x003fea000383ffff */
        .weak           $__internal_128_$__cuda_sm70_shflsync_bfly_p
        .type           $__internal_128_$__cuda_sm70_shflsync_bfly_p,@function
        .size           $__internal_128_$__cuda_sm70_shflsync_bfly_p,(.L_x_36168 - $__internal_128_$__cuda_sm70_shflsync_bfly_p)
$__internal_128_$__cuda_sm70_shflsync_bfly_p:
[----:B------:R-:W-:Y:S01]  /*5400*/  HFMA2.MMA R51, -RZ, RZ, 0, 0 ;  /* 0x00000000ff337435 */ /* 0x000fe200000001ff */
[----:B------:R-:W-:Y:S04]  /*5410*/  WARPSYNC R143 ;  /* 0x0000008f00007348 */ /* 0x000fe80003800000 */
[----:B------:R0:W1:Y:S01]  /*5420*/  SHFL.BFLY PT, R144, R49, R144, R142 ;  /* 0x0c00009031907389 */ /* 0x00006200000e008e */
[----:B------:R-:W-:Y:S05]  /*5430*/  RET.REL.NODEC R50 `(_ZN10layer_norm13ln_fwd_kernelINS_13Kernel_traitsI6__halfffffjLj5120ELj1ELj1ELj4ELj16ENS_18Kernel_traits_baseILj5120ES2_ffffjLj128EEEEELb0ELb0ELb0ELb0EEEvNS_9FwdParamsE) ;  /* 0xffffabc032007950 */ /* 0x000fea0003c3ffff */
.L_x_28634:
        /* <DEDUP_REMOVED lines=12> */
.L_x_36168:


//--------------------- .text._ZN10layer_norm13ln_fwd_kernelINS_13Kernel_traitsI6__halfffffjLj5120ELj1ELj1ELj4ELj16ENS_18Kernel_traits_baseILj5120ES2_ffffjLj128EEEEELb0ELb0ELb0ELb1EEEvNS_9FwdParamsE --------------------------
	.section	.text._ZN10layer_norm13ln_fwd_kernelINS_13Kernel_traitsI6__halfffffjLj5120ELj1ELj1ELj4ELj16ENS_18Kernel_traits_baseILj5120ES2_ffffjLj128EEEEELb0ELb0ELb0ELb1EEEvNS_9FwdParamsE,"ax",@progbits
	.sectioninfo	@"SHI_REGISTERS=158"
	.align	128
        .global         _ZN10layer_norm13ln_fwd_kernelINS_13Kernel_traitsI6__halfffffjLj5120ELj1ELj1ELj4ELj16ENS_18Kernel_traits_baseILj5120ES2_ffffjLj128EEEEELb0ELb0ELb0ELb1EEEvNS_9FwdParamsE
        .type           _ZN10layer_norm13ln_fwd_kernelINS_13Kernel_traitsI6__halfffffjLj5120ELj1ELj1ELj4ELj16ENS_18Kernel_traits_baseILj5120ES2_ffffjLj128EEEEELb0ELb0ELb0ELb1EEEvNS_9FwdParamsE,@function
        .size           _ZN10layer_norm13ln_fwd_kernelINS_13Kernel_traitsI6__halfffffjLj5120ELj1ELj1ELj4ELj16ENS_18Kernel_traits_baseILj5120ES2_ffffjLj128EEEEELb0ELb0ELb0ELb1EEEvNS_9FwdParamsE,(.L_x_36169 - _ZN10layer_norm13ln_fwd_kernelINS_13Kernel_traitsI6__halfffffjLj5120ELj1ELj1ELj4ELj16ENS_18Kernel_traits_baseILj5120ES2_ffffjLj128EEEEELb0ELb0ELb0ELb1EEEvNS_9FwdParamsE)
        .other          _ZN10layer_norm13ln_fwd_kernelINS_13Kernel_traitsI6__halfffffjLj5120ELj1ELj1ELj4ELj16ENS_18Kernel_traits_baseILj5120ES2_ffffjLj128EEEEELb0ELb0ELb0ELb1EEEvNS_9FwdParamsE,@"STO_CUDA_ENTRY STV_DEFAULT"
_ZN10layer_norm13ln_fwd_kernelINS_13Kernel_traitsI6__halfffffjLj5120ELj1ELj1ELj4ELj16ENS_18Kernel_traits_baseILj5120ES2_ffffjLj128EEEEELb0ELb0ELb0ELb1EEEvNS_9FwdParamsE:
.text._ZN10layer_norm13ln_fwd_kernelINS_13Kernel_traitsI6__halfffffjLj5120ELj1ELj1ELj4ELj16ENS_18Kernel_traits_baseILj5120ES2_ffffjLj128EEEEELb0ELb0ELb0ELb1EEEvNS_9FwdParamsE:
        /* <DEDUP_REMOVED lines=9> */
[----:B------:R0:W5:Y:S04]  /*0090*/  @P1 LDG.E.64 R26, [R4.64] ;  /* 0x00000004041a1981 */ /* 0x000168000c1e1b00 */
[----:B------:R0:W5:Y:S04]  /*00a0*/  @P1 LDG.E.64 R24, [R4.64+0x400] ;  /* 0x0004000404181981 */ /* 0x000168000c1e1b00 */
[----:B------:R0:W5:Y:S04]  /*00b0*/  @P1 LDG.E.64 R22, [R4.64+0x800] ;  /* 0x0008000404161981 */ /* 0x000168000c1e1b00 */
[----:B------:R0:W5:Y:S01]  /*00c0*/  @P1 LDG.E.64 R20, [R4.64+0xc00] ;  /* 0x000c000404141981 */ /* 0x000162000c1e1b00 */
[----:B------:R-:W1:Y:S03]  /*00d0*/  S2UR UR6, SR_CTAID.X ;  /* 0x00000000000679c3 */ /* 0x000e660000002500 */
[----:B------:R0:W5:Y:S04]  /*00e0*/  @P1 LDG.E.64 R16, [R4.64+0x1000] ;  /* 0x0010000404101981 */ /* 0x000168000c1e1b00 */
[----:B------:R0:W5:Y:S04]  /*00f0*/  @P1 LDG.E.64 R14, [R4.64+0x1400] ;  /* 0x00140004040e1981 */ /* 0x000168000c1e1b00 */
[----:B------:R0:W5:Y:S04]  /*0100*/  @P1 LDG.E.64 R12, [R4.64+0x1800] ;  /* 0x00180004040c1981 */ /* 0x000168000c1e1b00 */
[----:B------:R0:W5:Y:S01]  /*0110*/  @P1 LDG.E.64 R10, [R4.64+0x1c00] ;  /* 0x001c0004040a1981 */ /* 0x000162000c1e1b00 */
[----:B------:R-:W-:-:S03]  /*0120*/  IADD3 R2, P2, R0, c[0x0][0x1b0], RZ ;  /* 0x00006c0000027a10 */ /* 0x000fc60007f5e0ff */
[----:B------:R0:W5:Y:S04]  /*0130*/  @P1 LDG.E.64 R8, [R4.64+0x2000] ;  /* 0x0020000404081981 */ /* 0x000168000c1e1b00 */
[----:B------:R0:W5:Y:S01]  /*0140*/  @P1 LDG.E.64 R6, [R4.64+0x2400] ;  /* 0x0024000404061981 */ /* 0x000162000c1e1b00 */
[----:B-1----:R-:W-:-:S04]  /*0150*/  LEA.HI R111, R104, UR6, RZ, 0x19 ;  /* 0x00000006686f7c11 */ /* 0x002fc8000f8fc8ff */
[----:B------:R-:W-:Y:S02]  /*0160*/  ISETP.GE.AND P0, PT, R111, c[0x0][0x164], PT ;  /* 0x000059006f007a0c */ /* 0x000fe40003f06270 */
[----:B------:R-:W-:-:S11]  /*0170*/  IADD3.X R3, RZ, c[0x0][0x1b4], RZ, P2, !PT ;  /* 0x00006d00ff037a10 */ /* 0x000fd600017fe4ff */
[----:B------:R-:W-:Y:S05]  /*0180*/  @P0 EXIT ;  /* 0x000000000000094d */ /* 0x000fea0003800000 */
[----:B0-----:R-:W2:Y:S04]  /*0190*/  LDG.E.64 R82, [R2.64+0x400] ;  /* 0x0004000402527981 */ /* 0x001ea8000c1e1b00 */
[----:B------:R-:W3:Y:S04]  /*01a0*/  LDG.E.64 R80, [R2.64+0x800] ;  /* 0x0008000402507981 */ /* 0x000ee8000c1e1b00 */
[----:B------:R-:W4:Y:S04]  /*01b0*/  LDG.E.64 R78, [R2.64+0xc00] ;  /* 0x000c0004024e7981 */ /* 0x000f28000c1e1b00 */
[----:B------:R-:W4:Y:S04]  /*01c0*/  LDG.E.64 R76, [R2.64+0x1000] ;  /* 0x00100004024c7981 */ /* 0x000f28000c1e1b00 */
[----:B------:R-:W4:Y:S04]  /*01d0*/  LDG.E.64 R4, [R2.64] ;  /* 0x0000000402047981 */ /* 0x000f28000c1e1b00 */
[----:B------:R-:W4:Y:S04]  /*01e0*/  LDG.E.64 R74, [R2.64+0x1400] ;  /* 0x00140004024a7981 */ /* 0x000f28000c1e1b00 */
[----:B------:R-:W4:Y:S04]  /*01f0*/  LDG.E.64 R72, [R2.64+0x1800] ;  /* 0x0018000402487981 */ /* 0x000f28000c1e1b00 */
[----:B------:R-:W4:Y:S04]  /*0200*/  LDG.E.64 R70, [R2.64+0x1c00] ;  /* 0x001c000402467981 */ /* 0x000f28000c1e1b00 */
[----:B------:R-:W4:Y:S04]  /*0210*/  LDG.E.64 R68, [R2.64+0x2000] ;  /* 0x0020000402447981 */ /* 0x000f28000c1e1b00 */
[----:B------:R0:W4:Y:S01]  /*0220*/  LDG.E.64 R66, [R2.64+0x2400] ;  /* 0x0024000402427981 */ /* 0x000122000c1e1b00 */
[----:B-----5:R-:W-:Y:S01]  /*0230*/  @!P1 CS2R R16, SRZ ;  /* 0x0000000000109805 */ /* 0x020fe2000001ff00 */
[----:B------:R-:W-:Y:S01]  /*0240*/  MOV R0, c[0x0][0x180] ;  /* 0x0000600000007a02 */ /* 0x000fe20000000f00 */
        /* <DEDUP_REMOVED lines=10> */
[----:B------:R-:W-:Y:S01]  /*02f0*/  HADD2.F32 R95, -RZ, R16.H0_H0 ;  /* 0x20000010ff5f7230 */ /* 0x000fe20000004100 */
[----:B------:R-:W-:Y:S01]  /*0300*/  MOV R0, c[0x0][0x184] ;  /* 0x0000610000007a02 */ /* 0x000fe20000000f00 */
[----:B------:R-:W-:Y:S01]  /*0310*/  HFMA2.MMA R36, -RZ, RZ, 0, 5.9604644775390625e-08 ;  /* 0x00000001ff247435 */ /* 0x000fe200000001ff */
[----:B------:R-:W-:Y:S01]  /*0320*/  SHF.R.U64 R30, R16, 0x10, R17 ;  /* 0x00000010101e7819 */ /* 0x000fe20000001211 */
[----:B------:R-:W-:Y:S01]  /*0330*/  HADD2.F32 R103, -RZ, R26.H0_H0 ;  /* 0x2000001aff677230 */ /* 0x000fe20000004100 */
        /* <DEDUP_REMOVED lines=8> */
[----:B------:R-:W-:Y:S01]  /*03c0*/  SHF.R.U32.HI R65, RZ, 0x10, R27 ;  /* 0x00000010ff417819 */ /* 0x000fe2000001161b */
        /* <DEDUP_REMOVED lines=11> */
[----:B------:R-:W-:Y:S01]  /*0480*/  SHF.R.U64 R24, R10, 0x10, R11 ;  /* 0x000000100a187819 */ /* 0x000fe2000000120b */
[----:B------:R-:W-:Y:S01]  /*0490*/  HADD2.F32 R94, -RZ, R17.H0_H0 ;  /* 0x20000011ff5e7230 */ /* 0x000fe20000004100 */
[----:B------:R-:W-:Y:S01]  /*04a0*/  LOP3.LUT P0, RZ, R0, c[0x0][0x1c4], RZ, 0xfc, P0 ;  /* 0x0000710000ff7a12 */ /* 0x000fe2000000fcff */
[----:B------:R-:W-:Y:S01]  /*04b0*/  HADD2.F32 R92, -RZ, R15.H0_H0 ;  /* 0x2000000fff5c7230 */ /* 0x000fe20000004100 */
[----:B------:R-:W-:Y:S01]  /*04c0*/  SHF.R.U32.HI R29, RZ, 0x10, R17 ;  /* 0x00000010ff1d7819 */ /* 0x000fe20000011611 */
[----:B------:R-:W-:Y:S01]  /*04d0*/  HADD2.F32 R90, -RZ, R13.H0_H0 ;  /* 0x2000000dff5a7230 */ /* 0x000fe20000004100 */
[----:B------:R-:W-:Y:S01]  /*04e0*/  SHF.R.U32.HI R27, RZ, 0x10, R15 ;  /* 0x00000010ff1b7819 */ /* 0x000fe2000001160f */
        /* <DEDUP_REMOVED lines=9> */
[----:B------:R-:W-:-:S02]  /*0580*/  SHF.R.U64 R20, R6, 0x10, R7 ;  /* 0x0000001006147819 */ /* 0x000fc40000001207 */
[----:B------:R-:W-:Y:S01]  /*0590*/  SHF.R.U32.HI R19, RZ, 0x10, R7 ;  /* 0x00000010ff137819 */ /* 0x000fe20000011607 */
        /* <DEDUP_REMOVED lines=18> */
[----:B------:R-:W-:Y:S01]  /*06c0*/  HADD2.F32 R19, -RZ, R19.H0_H0 ;  /* 0x20000013ff137230 */ /* 0x000fe20000004100 */
[----:B------:R-:W-:Y:S01]  /*06d0*/  ULDC.U8 UR6, c[0x0][0x1f0] ;  /* 0x00007c0000067ab9 */ /* 0x000fe20000000000 */
[----:B--2---:R-:W-:Y:S01]  /*06e0*/  SHF.R.U64 R105, R82, 0x10, R83 ;  /* 0x0000001052697819 */ /* 0x004fe20000001253 */
[----:B------:R-:W-:Y:S01]  /*06f0*/  HADD2.F32 R106, -RZ, R82.H0_H0 ;  /* 0x20000052ff6a7230 */ /* 0x000fe20000004100 */
[----:B---3--:R-:W-:Y:S01]  /*0700*/  SHF.R.U64 R16, R80, 0x10, R81 ;  /* 0x0000001050107819 */ /* 0x008fe20000001251 */
[----:B------:R-:W-:Y:S01]  /*0710*/  HADD2.F32 R82, -RZ, R80.H0_H0 ;  /* 0x20000050ff527230 */ /* 0x000fe20000004100 */
[----:B----4-:R-:W-:Y:S01]  /*0720*/  SHF.R.U64 R14, R78, 0x10, R79 ;  /* 0x000000104e0e7819 */ /* 0x010fe2000000124f */
[----:B------:R-:W-:Y:S01]  /*0730*/  HADD2.F32 R80, -RZ, R78.H0_H0 ;  /* 0x2000004eff507230 */ /* 0x000fe20000004100 */
[----:B------:R-:W-:Y:S02]  /*0740*/  SHF.R.U32.HI R17, RZ, 0x10, R83 ;  /* 0x00000010ff117819 */ /* 0x000fe40000011653 */
[----:B------:R-:W-:Y:S01]  /*0750*/  SHF.R.U64 R12, R76, 0x10, R77 ;  /* 0x000000104c0c7819 */ /* 0x000fe2000000124d */
[----:B------:R-:W-:Y:S01]  /*0760*/  HADD2.F32 R78, -RZ, R76.H0_H0 ;  /* 0x2000004cff4e7230 */ /* 0x000fe20000004100 */
[----:B------:R-:W-:-:S02]  /*0770*/  SHF.R.U32.HI R15, RZ, 0x10, R81 ;  /* 0x00000010ff0f7819 */ /* 0x000fc40000011651 */
[--C-:B------:R-:W-:Y:S01]  /*0780*/  SHF.R.U64 R109, R4, 0x10, R5.reuse ;  /* 0x00000010046d7819 */ /* 0x100fe20000001205 */
[----:B------:R-:W-:Y:S01]  /*0790*/  HADD2.F32 R110, -RZ, R4.H0_H0 ;  /* 0x20000004ff6e7230 */ /* 0x000fe20000004100 */
[----:B------:R-:W-:Y:S01]  /*07a0*/  SHF.R.U32.HI R107, RZ, 0x10, R5 ;  /* 0x00000010ff6b7819 */ /* 0x000fe20000011605 */
[----:B------:R-:W-:Y:S01]  /*07b0*/  HADD2.F32 R108, -RZ, R5.H0_H0 ;  /* 0x20000005ff6c7230 */ /* 0x000fe20000004100 */
[----:B------:R-:W-:Y:S01]  /*07c0*/  SHF.R.U64 R10, R74, 0x10, R75 ;  /* 0x000000104a0a7819 */ /* 0x000fe2000000124b */
[----:B------:R-:W-:Y:S01]  /*07d0*/  HADD2.F32 R76, -RZ, R74.H0_H0 ;  /* 0x2000004aff4c7230 */ /* 0x000fe20000004100 */
[----:B------:R-:W-:Y:S02]  /*07e0*/  SHF.R.U32.HI R13, RZ, 0x10, R79 ;  /* 0x00000010ff0d7819 */ /* 0x000fe4000001164f */
[----:B------:R-:W-:Y:S01]  /*07f0*/  SHF.R.U32.HI R11, RZ, 0x10, R77 ;  /* 0x00000010ff0b7819 */ /* 0x000fe2000001164d */
[----:B------:R-:W-:Y:S01]  /*0800*/  HADD2.F32 R74, -RZ, R72.H0_H0 ;  /* 0x20000048ff4a7230 */ /* 0x000fe20000004100 */
[----:B------:R-:W-:-:S02]  /*0810*/  SHF.R.U32.HI R9, RZ, 0x10, R75 ;  /* 0x00000010ff097819 */ /* 0x000fc4000001164b */
[--C-:B------:R-:W-:Y:S01]  /*0820*/  SHF.R.U64 R8, R72, 0x10, R73.reuse ;  /* 0x0000001048087819 */ /* 0x100fe20000001249 */
[----:B------:R-:W-:Y:S01]  /*0830*/  HADD2.F32 R72, -RZ, R70.H0_H0 ;  /* 0x20000046ff487230 */ /* 0x000fe20000004100 */
[----:B------:R-:W-:Y:S02]  /*0840*/  SHF.R.U32.HI R7, RZ, 0x10, R73 ;  /* 0x00000010ff077819 */ /* 0x000fe40000011649 */
[--C-:B------:R-:W-:Y:S02]  /*0850*/  SHF.R.U64 R6, R70, 0x10, R71.reuse ;  /* 0x0000001046067819 */ /* 0x100fe40000001247 */
[----:B------:R-:W-:Y:S02]  /*0860*/  SHF.R.U32.HI R5, RZ, 0x10, R71 ;  /* 0x00000010ff057819 */ /* 0x000fe40000011647 */
[--C-:B------:R-:W-:Y:S02]  /*0870*/  SHF.R.U64 R4, R68, 0x10, R69.reuse ;  /* 0x0000001044047819 */ /* 0x100fe40000001245 */
[----:B0-----:R-:W-:-:S02]  /*0880*/  SHF.R.U32.HI R3, RZ, 0x10, R69 ;  /* 0x00000010ff037819 */ /* 0x001fc40000011645 */
[--C-:B------:R-:W-:Y:S02]  /*0890*/  SHF.R.U64 R2, R66, 0x10, R67.reuse ;  /* 0x0000001042027819 */ /* 0x100fe40000001243 */
[----:B------:R-:W-:Y:S01]  /*08a0*/  SHF.R.U32.HI R0, RZ, 0x10, R67 ;  /* 0x00000010ff007819 */ /* 0x000fe20000011643 */
[----:B------:R-:W-:Y:S02]  /*08b0*/  HADD2.F32 R70, -RZ, R68.H0_H0 ;  /* 0x20000044ff467230 */ /* 0x000fe40000004100 */
[----:B------:R-:W-:Y:S02]  /*08c0*/  HADD2.F32 R68, -RZ, R66.H0_H0 ;  /* 0x20000042ff447230 */ /* 0x000fe40000004100 */
[----:B------:R-:W-:Y:S01]  /*08d0*/  HADD2.F32 R66, -RZ, R18.H0_H0 ;  /* 0x20000012ff427230 */ /* 0x000fe20000004100 */
[----:B------:R-:W-:Y:S01]  /*08e0*/  PRMT R18, R36, 0x7610, R18 ;  /* 0x0000761024127816 */ /* 0x000fe20000000012 */
        /* <DEDUP_REMOVED lines=29> */
.L_x_28758:
[----:B------:R-:W-:Y:S01]  /*0ac0*/  ISETP.NE.U32.AND P2, PT, RZ, c[0x0][0x1c0], PT ;  /* 0x00007000ff007a0c */ /* 0x000fe20003f45070 */
[----:B------:R-:W-:Y:S01]  /*0ad0*/  IMAD R44, R111, c[0x0][0x168], RZ ;  /* 0x00005a006f2c7a24 */ /* 0x000fe200078e02ff */
[----:B------:R-:W-:Y:S02]  /*0ae0*/  ISETP.NE.U32.AND P1, PT, RZ, c[0x0][0x180], PT ;  /* 0x00006000ff007a0c */ /* 0x000fe40003f25070 */
[----:B------:R-:W-:Y:S02]  /*0af0*/  ISETP.NE.AND.EX P2, PT, RZ, c[0x0][0x1c4], PT, P2 ;  /* 0x00007100ff007a0c */ /* 0x000fe40003f45320 */
[----:B------:R-:W-:-:S02]  /*0b00*/  SHF.R.S32.HI R45, RZ, 0x1f, R44 ;  /* 0x0000001fff2d7819 */ /* 0x000fc4000001142c */
[----:B------:R-:W-:Y:S02]  /*0b10*/  ISETP.NE.AND.EX P1, PT, RZ, c[0x0][0x184], PT, P1 ;  /* 0x00006100ff007a0c */ /* 0x000fe40003f25310 */
[----:B------:R-:W-:Y:S02]  /*0b20*/  LEA.HI R45, R45, R44, RZ, 0x2 ;  /* 0x0000002c2d2d7211 */ /* 0x000fe400078f10ff */
[----:B------:R-:W-:Y:S02]  /*0b30*/  LOP3.LUT R48, R104, 0x7f, RZ, 0xc0, !PT ;  /* 0x0000007f68307812 */ /* 0x000fe400078ec0ff */
[----:B------:R-:W-:Y:S02]  /*0b40*/  MOV R55, 0x10 ;  /* 0x0000001000377802 */ /* 0x000fe40000000f00 */
[----:B------:R-:W-:Y:S02]  /*0b50*/  LEA.HI.SX32 R48, R45, R48, 0x1e ;  /* 0x000000302d307211 */ /* 0x000fe400078ff2ff */
[----:B------:R-:W-:-:S02]  /*0b60*/  @P2 MOV R52, 0x4 ;  /* 0x0000000400342802 */ /* 0x000fc40000000f00 */
[----:B------:R-:W-:Y:S01]  /*0b70*/  MOV R54, 0x3f800000 ;  /* 0x3f80000000367802 */ /* 0x000fe20000000f00 */
[C---:B------:R-:W-:Y:S01]  /*0b80*/  IMAD.WIDE.U32 R44, R48.reuse, R55, c[0x0][0x170] ;  /* 0x00005c00302c7625 */ /* 0x040fe200078e0037 */
[----:B------:R-:W-:-:S03]  /*0b90*/  @P1 LEA R50, P3, R48, c[0x0][0x180], 0x4 ;  /* 0x0000600030321a11 */ /* 0x000fc600078620ff */
[----:B------:R-:W-:Y:S01]  /*0ba0*/  @P2 IMAD.WIDE R52, R111, R52, c[0x0][0x1c0] ;  /* 0x000070006f342625 */ /* 0x000fe200078e0234 */
[----:B------:R-:W-:Y:S01]  /*0bb0*/  @P1 LEA.HI.X R51, R48, c[0x0][0x184], RZ, 0x4, P3 ;  /* 0x0000610030331a11 */ /* 0x000fe200018f24ff */
[----:B------:R-:W2:Y:S04]  /*0bc0*/  LDG.E.128 R44, [R44.64] ;  /* 0x000000042c2c7981 */ /* 0x000ea8000c1e1d00 */
[----:B------:R-:W2:Y:S04]  /*0bd0*/  @P2 LDG.E R54, [R52.64] ;  /* 0x0000000434362981 */ /* 0x000ea8000c1e1900 */
[----:B------:R0:W5:Y:S01]  /*0be0*/  @P1 LDG.E.128 R36, [R50.64] ;  /* 0x0000000432241981 */ /* 0x000162000c1e1d00 */
[----:B------:R-:W-:-:S04]  /*0bf0*/  ISETP.NE.U32.AND P2, PT, RZ, c[0x0][0x180], PT ;  /* 0x00006000ff007a0c */ /* 0x000fc80003f45070 */
[----:B------:R-:W-:Y:S01]  /*0c00*/  ISETP.NE.AND.EX P2, PT, RZ, c[0x0][0x184], PT, P2 ;  /* 0x00006100ff007a0c */ /* 0x000fe20003f45320 */
[----:B--2---:R-:W-:-:S12]  /*0c10*/  FMUL.FTZ R49, R44, R54 ;  /* 0x000000362c317220 */ /* 0x004fd80000410000 */
[----:B------:R-:W-:Y:S05]  /*0c20*/  @P2 BRA `(.L_x_28635) ;  /* 0x0000002000002947 */ /* 0x000fea0003800000 */
[----:B0-----:R-:W-:Y:S05]  /*0c30*/  @P0 BRA `(.L_x_28636) ;  /* 0x0000002000000947 */ /* 0x001fea0003800000 */
[----:B------:R-:W-:Y:S05]  /*0c40*/  BRA `(.L_x_28637) ;  /* 0x0000002000007947 */ /* 0x000fea0003800000 */
.L_x_28635:
[----:B0----5:R-:W-:-:S05]  /*0c50*/  FADD.FTZ R49, R36, R49 ;  /* 0x0000003124317221 */ /* 0x021fca0000010000 */
.L_x_28636:
[----:B------:R-:W-:Y:S02]  /*0c60*/  MOV R40, R49 ;  /* 0x0000003100287202 */ /* 0x000fe40000000f00 */
.L_x_28637:
[----:B------:R-:W-:Y:S01]  /*0c70*/  FMUL.FTZ R51, R45, R54 ;  /* 0x000000362d337220 */ /* 0x000fe20000410000 */
[----:B------:R-:W-:Y:S05]  /*0c80*/  @P2 BRA `(.L_x_28638) ;  /* 0x0000002000002947 */ /* 0x000fea0003800000 */
[----:B------:R-:W-:Y:S05]  /*0c90*/  @P0 BRA `(.L_x_28639) ;  /* 0x0000002000000947 */ /* 0x000fea0003800000 */
[----:B------:R-:W-:Y:S05]  /*0ca0*/  BRA `(.L_x_28640) ;  /* 0x0000002000007947 */ /* 0x000fea0003800000 */
.L_x_28638:
[----:B-----5:R-:W-:-:S05]  /*0cb0*/  FADD.FTZ R51, R37, R51 ;  /* 0x0000003325337221 */ /* 0x020fca0000010000 */
.L_x_28639:
[----:B------:R-:W-:Y:S02]  /*0cc0*/  MOV R41, R51 ;  /* 0x0000003300297202 */ /* 0x000fe40000000f00 */
.L_x_28640:
[----:B------:R-:W-:Y:S01]  /*0cd0*/  FMUL.FTZ R52, R46, R54 ;  /* 0x000000362e347220 */ /* 0x000fe20000410000 */
[----:B------:R-:W-:Y:S05]  /*0ce0*/  @P2 BRA `(.L_x_28641) ;  /* 0x0000002000002947 */ /* 0x000fea0003800000 */
[----:B------:R-:W-:Y:S05]  /*0cf0*/  @P0 BRA `(.L_x_28642) ;  /* 0x0000002000000947 */ /* 0x000fea0003800000 */
[----:B------:R-:W-:Y:S05]  /*0d00*/  BRA `(.L_x_28643) ;  /* 0x0000002000007947 */ /* 0x000fea0003800000 */
.L_x_28641:
[----:B-----5:R-:W-:-:S05]  /*0d10*/  FADD.FTZ R52, R38, R52 ;  /* 0x0000003426347221 */ /* 0x020fca0000010000 */
.L_x_28642:
[----:B------:R-:W-:Y:S02]  /*0d20*/  MOV R42, R52 ;  /* 0x00000034002a7202 */ /* 0x000fe40000000f00 */
.L_x_28643:
[----:B------:R-:W-:Y:S01]  /*0d30*/  FMUL.FTZ R53, R47, R54 ;  /* 0x000000362f357220 */ /* 0x000fe20000410000 */
[----:B------:R-:W-:Y:S05]  /*0d40*/  @P2 BRA `(.L_x_28644) ;  /* 0x0000002000002947 */ /* 0x000fea0003800000 */
[----:B------:R-:W-:Y:S05]  /*0d50*/  @P0 BRA `(.L_x_28645) ;  /* 0x0000002000000947 */ /* 0x000fea0003800000 */
[----:B------:R-:W-:Y:S05]  /*0d60*/  BRA `(.L_x_28646) ;  /* 0x0000002000007947 */ /* 0x000fea0003800000 */
.L_x_28644:
[----:B-----5:R-:W-:-:S05]  /*0d70*/  FADD.FTZ R53, R39, R53 ;  /* 0x0000003527357221 */ /* 0x020fca0000010000 */
.L_x_28645:
[----:B------:R-:W-:Y:S02]  /*0d80*/  MOV R43, R53 ;  /* 0x00000035002b7202 */ /* 0x000fe40000000f00 */
.L_x_28646:
[C---:B------:R-:W-:Y:S02]  /*0d90*/  IADD3 R50, R48.reuse, 0x80, RZ ;  /* 0x0000008030327810 */ /* 0x040fe40007ffe0ff */
[----:B------:R-:W-:-:S03]  /*0da0*/  @P0 LEA R44, P3, R48, c[0x0][0x188], 0x4 ;  /* 0x00006200302c0a11 */ /* 0x000fc600078620ff */
[----:B------:R-:W-:Y:S01]  /*0db0*/  IMAD.WIDE.U32 R46, R50, R55, c[0x0][0x170] ;  /* 0x00005c00322e7625 */ /* 0x000fe200078e0037 */
[----:B------:R-:W-:-:S05]  /*0dc0*/  @P0 LEA.HI.X R45, R48, c[0x0][0x18c], RZ, 0x4, P3 ;  /* 0x00006300302d0a11 */ /* 0x000fca00018f24ff */
[----:B------:R0:W-:Y:S04]  /*0dd0*/  @P0 STG.E.128 [R44.64], R40 ;  /* 0x000000282c000986 */ /* 0x0001e8000c101d04 */
[----:B0-----:R-:W2:Y:S01]  /*0de0*/  LDG.E.128 R44, [R46.64] ;  /* 0x000000042e2c7981 */ /* 0x001ea2000c1e1d00 */
[----:B------:R-:W-:-:S05]  /*0df0*/  @P1 IMAD.WIDE.U32 R56, R50, R55, c[0x0][0x180] ;  /* 0x0000600032381625 */ /* 0x000fca00078e0037 */
[----:B-----5:R2:W5:Y:S02]  /*0e00*/  @P1 LDG.E.128 R36, [R56.64] ;  /* 0x0000000438241981 */ /* 0x020564000c1e1d00 */
[----:B--2---:R-:W-:Y:S01]  /*0e10*/  FMUL.FTZ R56, R44, R54 ;  /* 0x000000362c387220 */ /* 0x004fe20000410000 */
[----:B------:R-:W-:Y:S05]  /*0e20*/  @P2 BRA `(.L_x_28647) ;  /* 0x0000002000002947 */ /* 0x000fea0003800000 */
[----:B------:R-:W-:Y:S05]  /*0e30*/  @P0 BRA `(.L_x_28648) ;  /* 0x0000002000000947 */ /* 0x000fea0003800000 */
[----:B------:R-:W-:Y:S05]  /*0e40*/  BRA `(.L_x_28649) ;  /* 0x0000002000007947 */ /* 0x000fea0003800000 */
.L_x_28647:
[----:B-----5:R-:W-:-:S05]  /*0e50*/  FADD.FTZ R56, R36, R56 ;  /* 0x0000003824387221 */ /* 0x020fca0000010000 */
.L_x_28648:
[----:B------:R-:W-:Y:S02]  /*0e60*/  MOV R40, R56 ;  /* 0x0000003800287202 */ /* 0x000fe40000000f00 */
.L_x_28649:
[----:B------:R-:W-:Y:S01]  /*0e70*/  FMUL.FTZ R58, R45, R54 ;  /* 0x000000362d3a7220 */ /* 0x000fe20000410000 */
[----:B------:R-:W-:Y:S05]  /*0e80*/  @P2 BRA `(.L_x_28650) ;  /* 0x0000002000002947 */ /* 0x000fea0003800000 */
[----:B------:R-:W-:Y:S05]  /*0e90*/  @P0 BRA `(.L_x_28651) ;  /* 0x0000002000000947 */ /* 0x000fea0003800000 */
[----:B------:R-:W-:Y:S05]  /*0ea0*/  BRA `(.L_x_28652) ;  /* 0x0000002000007947 */ /* 0x000fea0003800000 */
.L_x_28650:
[----:B-----5:R-:W-:-:S05]  /*0eb0*/  FADD.FTZ R58, R37, R58 ;  /* 0x0000003a253a7221 */ /* 0x020fca0000010000 */
.L_x_28651:
[----:B------:R-:W-:Y:S02]  /*0ec0*/  MOV R41, R58 ;  /* 0x0000003a00297202 */ /* 0x000fe40000000f00 */
.L_x_28652:
[----:B------:R-:W-:Y:S01]  /*0ed0*/  FMUL.FTZ R59, R46, R54 ;  /* 0x000000362e3b7220 */ /* 0x000fe20000410000 */
[----:B------:R-:W-:Y:S05]  /*0ee0*/  @P2 BRA `(.L_x_28653) ;  /* 0x0000002000002947 */ /* 0x000fea0003800000 */
[----:B------:R-:W-:Y:S05]  /*0ef0*/  @P0 BRA `(.L_x_28654) ;  /* 0x0000002000000947 */ /* 0x000fea0003800000 */
[----:B------:R-:W-:Y:S05]  /*0f00*/  BRA `(.L_x_28655) ;  /* 0x0000002000007947 */ /* 0x000fea0003800000 */
.L_x_28653:
[----:B-----5:R-:W-:-:S05]  /*0f10*/  FADD.FTZ R59, R38, R59 ;  /* 0x0000003b263b7221 */ /* 0x020fca0000010000 */
.L_x_28654:
[----:B------:R-:W-:Y:S02]  /*0f20*/  MOV R42, R59 ;  /* 0x0000003b002a7202 */ /* 0x000fe40000000f00 */
.L_x_28655:
[----:B------:R-:W-:Y:S01]  /*0f30*/  FMUL.FTZ R60, R47, R54 ;  /* 0x000000362f3c7220 */ /* 0x000fe20000410000 */
[----:B------:R-:W-:Y:S05]  /*0f40*/  @P2 BRA `(.L_x_28656) ;  /* 0x0000002000002947 */ /* 0x000fea0003800000 */
[----:B------:R-:W-:Y:S05]  /*0f50*/  @P0 BRA `(.L_x_28657) ;  /* 0x0000002000000947 */ /* 0x000fea0003800000 */
[----:B------:R-:W-:Y:S05]  /*0f60*/  BRA `(.L_x_28658) ;  /* 0x0000002000007947 */ /* 0x000fea0003800000 */
.L_x_28656:
[----:B-----5:R-:W-:-:S05]  /*0f70*/  FADD.FTZ R60, R39, R60 ;  /* 0x0000003c273c7221 */ /* 0x020fca0000010000 */
.L_x_28657:
[----:B------:R-:W-:Y:S02]  /*0f80*/  MOV R43, R60 ;  /* 0x0000003c002b7202 */ /* 0x000fe40000000f00 */
.L_x_28658:
[----:B------:R-:W-:Y:S01]  /*0f90*/  IADD3 R57, R48, 0x100, RZ ;  /* 0x0000010030397810 */ /* 0x000fe20007ffe0ff */
[----:B------:R-:W-:-:S04]  /*0fa0*/  @P0 IMAD.WIDE.U32 R46, R50, R55, c[0x0][0x188] ;  /* 0x00006200322e0625 */ /* 0x000fc800078e0037 */
[CC--:B------:R-:W-:Y:S01]  /*0fb0*/  IMAD.WIDE.U32 R44, R57.reuse, R55.reuse, c[0x0][0x170] ;  /* 0x00005c00392c7625 */ /* 0x0c0fe200078e0037 */
[----:B------:R0:W-:Y:S03]  /*0fc0*/  @P0 STG.E.128 [R46.64], R40 ;  /* 0x000000282e000986 */ /* 0x0001e6000c101d04 */
[----:B------:R-:W-:-:S05]  /*0fd0*/  @P1 IMAD.WIDE.U32 R62, R57, R55, c[0x0][0x180] ;  /* 0x00006000393e1625 */ /* 0x000fca00078e0037 */
[----:B-----5:R1:W5:Y:S04]  /*0fe0*/  @P1 LDG.E.128 R36, [R62.64] ;  /* 0x000000043e241981 */ /* 0x020368000c1e1d00 */
[----:B0-----:R-:W2:Y:S02]  /*0ff0*/  LDG.E.128 R44, [R44.64] ;  /* 0x000000042c2c7981 */ /* 0x001ea4000c1e1d00 */
[----:B--2---:R-:W-:Y:S01]  /*1000*/  FMUL.FTZ R61, R44, R54 ;  /* 0x000000362c3d7220 */ /* 0x004fe20000410000 */
[----:B------:R-:W-:Y:S05]  /*1010*/  @P2 BRA `(.L_x_28659) ;  /* 0x0000002000002947 */ /* 0x000fea0003800000 */
[----:B-1----:R-:W-:Y:S05]  /*1020*/  @P0 BRA `(.L_x_28660) ;  /* 0x0000002000000947 */ /* 0x002fea0003800000 */
[----:B------:R-:W-:Y:S05]  /*1030*/  BRA `(.L_x_28661) ;  /* 0x0000002000007947 */ /* 0x000fea0003800000 */
.L_x_28659:
[----:B-1---5:R-:W-:-:S05]  /*1040*/  FADD.FTZ R61, R36, R61 ;  /* 0x0000003d243d7221 */ /* 0x022fca0000010000 */
.L_x_28660:
[----:B------:R-:W-:Y:S02]  /*1050*/  MOV R40, R61 ;  /* 0x0000003d00287202 */ /* 0x000fe40000000f00 */
.L_x_28661:
[----:B------:R-:W-:Y:S01]  /*1060*/  FMUL.FTZ R63, R45, R54 ;  /* 0x000000362d3f7220 */ /* 0x000fe20000410000 */
[----:B------:R-:W-:Y:S05]  /*1070*/  @P2 BRA `(.L_x_28662) ;  /* 0x0000002000002947 */ /* 0x000fea0003800000 */
[----:B------:R-:W-:Y:S05]  /*1080*/  @P0 BRA `(.L_x_28663) ;  /* 0x0000002000000947 */ /* 0x000fea0003800000 */
[----:B------:R-:W-:Y:S05]  /*1090*/  BRA `(.L_x_28664) ;  /* 0x0000002000007947 */ /* 0x000fea0003800000 */
.L_x_28662:
[----:B-----5:R-:W-:-:S05]  /*10a0*/  FADD.FTZ R63, R37, R63 ;  /* 0x0000003f253f7221 */ /* 0x020fca0000010000 */
.L_x_28663:
[----:B------:R-:W-:Y:S02]  /*10b0*/  MOV R41, R63 ;  /* 0x0000003f00297202 */ /* 0x000fe40000000f00 */
.L_x_28664:
[----:B------:R-:W-:Y:S01]  /*10c0*/  FMUL.FTZ R112, R46, R54 ;  /* 0x000000362e707220 */ /* 0x000fe20000410000 */
[----:B------:R-:W-:Y:S05]  /*10d0*/  @P2 BRA `(.L_x_28665) ;  /* 0x0000002000002947 */ /* 0x000fea0003800000 */
[----:B------:R-:W-:Y:S05]  /*10e0*/  @P0 BRA `(.L_x_28666) ;  /* 0x0000002000000947 */ /* 0x000fea0003800000 */
[----:B------:R-:W-:Y:S05]  /*10f0*/  BRA `(.L_x_28667) ;  /* 0x0000002000007947 */ /* 0x000fea0003800000 */
.L_x_28665:
[----:B-----5:R-:W-:-:S05]  /*1100*/  FADD.FTZ R112, R38, R112 ;  /* 0x0000007026707221 */ /* 0x020fca0000010000 */
.L_x_28666:
[----:B------:R-:W-:Y:S02]  /*1110*/  MOV R42, R112 ;  /* 0x00000070002a7202 */ /* 0x000fe40000000f00 */
.L_x_28667:
[----:B------:R-:W-:Y:S01]  /*1120*/  FMUL.FTZ R113, R47, R54 ;  /* 0x000000362f717220 */ /* 0x000fe20000410000 */
[----:B------:R-:W-:Y:S05]  /*1130*/  @P2 BRA `(.L_x_28668) ;  /* 0x0000002000002947 */ /* 0x000fea0003800000 */
[----:B------:R-:W-:Y:S05]  /*1140*/  @P0 BRA `(.L_x_28669) ;  /* 0x0000002000000947 */ /* 0x000fea0003800000 */
[----:B------:R-:W-:Y:S05]  /*1150*/  BRA `(.L_x_28670) ;  /* 0x0000002000007947 */ /* 0x000fea0003800000 */
.L_x_28668:
[----:B-----5:R-:W-:-:S05]  /*1160*/  FADD.FTZ R113, R39, R113 ;  /* 0x0000007127717221 */ /* 0x020fca0000010000 */
.L_x_28669:
[----:B------:R-:W-:Y:S02]  /*1170*/  MOV R43, R113 ;  /* 0x00000071002b7202 */ /* 0x000fe40000000f00 */
.L_x_28670:
        /* <DEDUP_REMOVED lines=11> */
.L_x_28671:
[----:B-1---5:R-:W-:-:S05]  /*1230*/  FADD.FTZ R118, R36, R118 ;  /* 0x0000007624767221 */ /* 0x022fca0000010000 */
.L_x_28672:
[----:B------:R-:W-:Y:S02]  /*1240*/  MOV R40, R118 ;  /* 0x0000007600287202 */ /* 0x000fe40000000f00 */
.L_x_28673:
[----:B------:R-:W-:Y:S01]  /*1250*/  FMUL.FTZ R120, R45, R54 ;  /* 0x000000362d787220 */ /* 0x000fe20000410000 */
[----:B------:R-:W-:Y:S05]  /*1260*/  @P2 BRA `(.L_x_28674) ;  /* 0x0000002000002947 */ /* 0x000fea0003800000 */
[----:B------:R-:W-:Y:S05]  /*1270*/  @P0 BRA `(.L_x_28675) ;  /* 0x0000002000000947 */ /* 0x000fea0003800000 */
[----:B------:R-:W-:Y:S05]  /*1280*/  BRA `(.L_x_28676) ;  /* 0x0000002000007947 */ /* 0x000fea0003800000 */
.L_x_28674:
[----:B-----5:R-:W-:-:S05]  /*1290*/  FADD.FTZ R120, R37, R120 ;  /* 0x0000007825787221 */ /* 0x020fca0000010000 */
.L_x_28675:
[----:B------:R-:W-:Y:S02]  /*12a0*/  MOV R41, R120 ;  /* 0x0000007800297202 */ /* 0x000fe40000000f00 */
.L_x_28676:
[----:B------:R-:W-:Y:S01]  /*12b0*/  FMUL.FTZ R122, R46, R54 ;  /* 0x000000362e7a7220 */ /* 0x000fe20000410000 */
[----:B------:R-:W-:Y:S05]  /*12c0*/  @P2 BRA `(.L_x_28677) ;  /* 0x0000002000002947 */ /* 0x000fea0003800000 */
[----:B------:R-:W-:Y:S05]  /*12d0*/  @P0 BRA `(.L_x_28678) ;  /* 0x0000002000000947 */ /* 0x000fea0003800000 */
[----:B------:R-:W-:Y:S05]  /*12e0*/  BRA `(.L_x_28679) ;  /* 0x0000002000007947 */ /* 0x000fea0003800000 */
.L_x_28677:
[----:B-----5:R-:W-:-:S05]  /*12f0*/  FADD.FTZ R122, R38, R122 ;  /* 0x0000007a267a7221 */ /* 0x020fca0000010000 */
.L_x_28678:
[----:B------:R-:W-:Y:S02]  /*1300*/  MOV R42, R122 ;  /* 0x0000007a002a7202 */ /* 0x000fe40000000f00 */
.L_x_28679:
[----:B------:R-:W-:Y:S01]  /*1310*/  FMUL.FTZ R123, R47, R54 ;  /* 0x000000362f7b7220 */ /* 0x000fe20000410000 */
[----:B------:R-:W-:Y:S05]  /*1320*/  @P2 BRA `(.L_x_28680) ;  /* 0x0000002000002947 */ /* 0x000fea0003800000 */
[----:B------:R-:W-:Y:S05]  /*1330*/  @P0 BRA `(.L_x_28681) ;  /* 0x0000002000000947 */ /* 0x000fea0003800000 */
[----:B------:R-:W-:Y:S05]  /*1340*/  BRA `(.L_x_28682) ;  /* 0x0000002000007947 */ /* 0x000fea0003800000 */
.L_x_28680:
[----:B-----5:R-:W-:-:S05]  /*1350*/  FADD.FTZ R123, R39, R123 ;  /* 0x0000007b277b7221 */ /* 0x020fca0000010000 */
.L_x_28681:
[----:B------:R-:W-:Y:S02]  /*1360*/  MOV R43, R123 ;  /* 0x0000007b002b7202 */ /* 0x000fe40000000f00 */
.L_x_28682:
        /* <DEDUP_REMOVED lines=11> */
.L_x_28683:
[----:B-1---5:R-:W-:-:S05]  /*1420*/  FADD.FTZ R124, R36, R124 ;  /* 0x0000007c247c7221 */ /* 0x022fca0000010000 */
.L_x_28684:
[----:B------:R-:W-:Y:S02]  /*1430*/  MOV R40, R124 ;  /* 0x0000007c00287202 */ /* 0x000fe40000000f00 */
.L_x_28685:
[----:B------:R-:W-:Y:S01]  /*1440*/  FMUL.FTZ R125, R45, R54 ;  /* 0x000000362d7d7220 */ /* 0x000fe20000410000 */
[----:B------:R-:W-:Y:S05]  /*1450*/  @P2 BRA `(.L_x_28686) ;  /* 0x0000002000002947 */ /* 0x000fea0003800000 */
[----:B------:R-:W-:Y:S05]  /*1460*/  @P0 BRA `(.L_x_28687) ;  /* 0x0000002000000947 */ /* 0x000fea0003800000 */
[----:B------:R-:W-:Y:S05]  /*1470*/  BRA `(.L_x_28688) ;  /* 0x0000002000007947 */ /* 0x000fea0003800000 */
.L_x_28686:
[----:B-----5:R-:W-:-:S05]  /*1480*/  FADD.FTZ R125, R37, R125 ;  /* 0x0000007d257d7221 */ /* 0x020fca0000010000 */
.L_x_28687:
[----:B------:R-:W-:Y:S02]  /*1490*/  MOV R41, R125 ;  /* 0x0000007d00297202 */ /* 0x000fe40000000f00 */
.L_x_28688:
[----:B------:R-:W-:Y:S01]  /*14a0*/  FMUL.FTZ R126, R46, R54 ;  /* 0x000000362e7e7220 */ /* 0x000fe20000410000 */
[----:B------:R-:W-:Y:S05]  /*14b0*/  @P2 BRA `(.L_x_28689) ;  /* 0x0000002000002947 */ /* 0x000fea0003800000 */
[----:B------:R-:W-:Y:S05]  /*14c0*/  @P0 BRA `(.L_x_28690) ;  /* 0x0000002000000947 */ /* 0x000fea0003800000 */
[----:B------:R-:W-:Y:S05]  /*14d0*/  BRA `(.L_x_28691) ;  /* 0x0000002000007947 */ /* 0x000fea0003800000 */
.L_x_28689:
[----:B-----5:R-:W-:-:S05]  /*14e0*/  FADD.FTZ R126, R38, R126 ;  /* 0x0000007e267e7221 */ /* 0x020fca0000010000 */
.L_x_28690:
[----:B------:R-:W-:Y:S02]  /*14f0*/  MOV R42, R126 ;  /* 0x0000007e002a7202 */ /* 0x000fe40000000f00 */
.L_x_28691:
[----:B------:R-:W-:Y:S01]  /*1500*/  FMUL.FTZ R127, R47, R54 ;  /* 0x000000362f7f7220 */ /* 0x000fe20000410000 */
[----:B------:R-:W-:Y:S05]  /*1510*/  @P2 BRA `(.L_x_28692) ;  /* 0x0000002000002947 */ /* 0x000fea0003800000 */
[----:B------:R-:W-:Y:S05]  /*1520*/  @P0 BRA `(.L_x_28693) ;  /* 0x0000002000000947 */ /* 0x000fea0003800000 */
[----:B------:R-:W-:Y:S05]  /*1530*/  BRA `(.L_x_28694) ;  /* 0x0000002000007947 */ /* 0x000fea0003800000 */
.L_x_28692:
[----:B-----5:R-:W-:-:S05]  /*1540*/  FADD.FTZ R127, R39, R127 ;  /* 0x0000007f277f7221 */ /* 0x020fca0000010000 */
.L_x_28693:
[----:B------:R-:W-:Y:S02]  /*1550*/  MOV R43, R127 ;  /* 0x0000007f002b7202 */ /* 0x000fe40000000f00 */
.L_x_28694:
        /* <DEDUP_REMOVED lines=11> */
.L_x_28695:
[----:B-1---5:R-:W-:-:S05]  /*1610*/  FADD.FTZ R128, R36, R128 ;  /* 0x0000008024807221 */ /* 0x022fca0000010000 */
.L_x_28696:
[----:B------:R-:W-:Y:S02]  /*1620*/  MOV R40, R128 ;  /* 0x0000008000287202 */ /* 0x000fe40000000f00 */
.L_x_28697:
[----:B------:R-:W-:Y:S01]  /*1630*/  FMUL.FTZ R129, R45, R54 ;  /* 0x000000362d817220 */ /* 0x000fe20000410000 */
[----:B------:R-:W-:Y:S05]  /*1640*/  @P2 BRA `(.L_x_28698) ;  /* 0x0000002000002947 */ /* 0x000fea0003800000 */
[----:B------:R-:W-:Y:S05]  /*1650*/  @P0 BRA `(.L_x_28699) ;  /* 0x0000002000000947 */ /* 0x000fea0003800000 */
[----:B------:R-:W-:Y:S05]  /*1660*/  BRA `(.L_x_28700) ;  /* 0x0000002000007947 */ /* 0x000fea0003800000 */
.L_x_28698:
[----:B-----5:R-:W-:-:S05]  /*1670*/  FADD.FTZ R129, R37, R129 ;  /* 0x0000008125817221 */ /* 0x020fca0000010000 */
.L_x_28699:
[----:B------:R-:W-:Y:S02]  /*1680*/  MOV R41, R129 ;  /* 0x0000008100297202 */ /* 0x000fe40000000f00 */
.L_x_28700:
[----:B------:R-:W-:Y:S01]  /*1690*/  FMUL.FTZ R130, R46, R54 ;  /* 0x000000362e827220 */ /* 0x000fe20000410000 */
[----:B------:R-:W-:Y:S05]  /*16a0*/  @P2 BRA `(.L_x_28701) ;  /* 0x0000002000002947 */ /* 0x000fea0003800000 */
[----:B------:R-:W-:Y:S05]  /*16b0*/  @P0 BRA `(.L_x_28702) ;  /* 0x0000002000000947 */ /* 0x000fea0003800000 */
[----:B------:R-:W-:Y:S05]  /*16c0*/  BRA `(.L_x_28703) ;  /* 0x0000002000007947 */ /* 0x000fea0003800000 */
.L_x_28701:
[----:B-----5:R-:W-:-:S05]  /*16d0*/  FADD.FTZ R130, R38, R130 ;  /* 0x0000008226827221 */ /* 0x020fca0000010000 */
.L_x_28702:
[----:B------:R-:W-:Y:S02]  /*16e0*/  MOV R42, R130 ;  /* 0x00000082002a7202 */ /* 0x000fe40000000f00 */
.L_x_28703:
[----:B------:R-:W-:Y:S01]  /*16f0*/  FMUL.FTZ R131, R47, R54 ;  /* 0x000000362f837220 */ /* 0x000fe20000410000 */
[----:B------:R-:W-:Y:S05]  /*1700*/  @P2 BRA `(.L_x_28704) ;  /* 0x0000002000002947 */ /* 0x000fea0003800000 */
[----:B------:R-:W-:Y:S05]  /*1710*/  @P0 BRA `(.L_x_28705) ;  /* 0x0000002000000947 */ /* 0x000fea0003800000 */
[----:B------:R-:W-:Y:S05]  /*1720*/  BRA `(.L_x_28706) ;  /* 0x0000002000007947 */ /* 0x000fea0003800000 */
.L_x_28704:
[----:B-----5:R-:W-:-:S05]  /*1730*/  FADD.FTZ R131, R39, R131 ;  /* 0x0000008327837221 */ /* 0x020fca0000010000 */
.L_x_28705:
[----:B------:R-:W-:Y:S02]  /*1740*/  MOV R43, R131 ;  /* 0x00000083002b7202 */ /* 0x000fe40000000f00 */
.L_x_28706:
        /* <DEDUP_REMOVED lines=11> */
.L_x_28707:
[----:B-1---5:R-:W-:-:S05]  /*1800*/  FADD.FTZ R132, R36, R132 ;  /* 0x0000008424847221 */ /* 0x022fca0000010000 */
.L_x_28708:
[----:B------:R-:W-:Y:S02]  /*1810*/  MOV R40, R132 ;  /* 0x0000008400287202 */ /* 0x000fe40000000f00 */
.L_x_28709:
[----:B------:R-:W-:Y:S01]  /*1820*/  FMUL.FTZ R133, R45, R54 ;  /* 0x000000362d857220 */ /* 0x000fe20000410000 */
[----:B------:R-:W-:Y:S05]  /*1830*/  @P2 BRA `(.L_x_28710) ;  /* 0x0000002000002947 */ /* 0x000fea0003800000 */
[----:B------:R-:W-:Y:S05]  /*1840*/  @P0 BRA `(.L_x_28711) ;  /* 0x0000002000000947 */ /* 0x000fea0003800000 */
[----:B------:R-:W-:Y:S05]  /*1850*/  BRA `(.L_x_28712) ;  /* 0x0000002000007947 */ /* 0x000fea0003800000 */
.L_x_28710:
[----:B-----5:R-:W-:-:S05]  /*1860*/  FADD.FTZ R133, R37, R133 ;  /* 0x0000008525857221 */ /* 0x020fca0000010000 */
.L_x_28711:
[----:B------:R-:W-:Y:S02]  /*1870*/  MOV R41, R133 ;  /* 0x0000008500297202 */ /* 0x000fe40000000f00 */
.L_x_28712:
[----:B------:R-:W-:Y:S01]  /*1880*/  FMUL.FTZ R134, R46, R54 ;  /* 0x000000362e867220 */ /* 0x000fe20000410000 */
[----:B------:R-:W-:Y:S05]  /*1890*/  @P2 BRA `(.L_x_28713) ;  /* 0x0000002000002947 */ /* 0x000fea0003800000 */
[----:B------:R-:W-:Y:S05]  /*18a0*/  @P0 BRA `(.L_x_28714) ;  /* 0x0000002000000947 */ /* 0x000fea0003800000 */
[----:B------:R-:W-:Y:S05]  /*18b0*/  BRA `(.L_x_28715) ;  /* 0x0000002000007947 */ /* 0x000fea0003800000 */
.L_x_28713:
[----:B-----5:R-:W-:-:S05]  /*18c0*/  FADD.FTZ R134, R38, R134 ;  /* 0x0000008626867221 */ /* 0x020fca0000010000 */
.L_x_28714:
[----:B------:R-:W-:Y:S02]  /*18d0*/  MOV R42, R134 ;  /* 0x00000086002a7202 */ /* 0x000fe40000000f00 */
.L_x_28715:
[----:B------:R-:W-:Y:S01]  /*18e0*/  FMUL.FTZ R135, R47, R54 ;  /* 0x000000362f877220 */ /* 0x000fe20000410000 */
[----:B------:R-:W-:Y:S05]  /*18f0*/  @P2 BRA `(.L_x_28716) ;  /* 0x0000002000002947 */ /* 0x000fea0003800000 */
[----:B------:R-:W-:Y:S05]  /*1900*/  @P0 BRA `(.L_x_28717) ;  /* 0x0000002000000947 */ /* 0x000fea0003800000 */
[----:B------:R-:W-:Y:S05]  /*1910*/  BRA `(.L_x_28718) ;  /* 0x0000002000007947 */ /* 0x000fea0003800000 */
.L_x_28716:
[----:B-----5:R-:W-:-:S05]  /*1920*/  FADD.FTZ R135, R39, R135 ;  /* 0x0000008727877221 */ /* 0x020fca0000010000 */
.L_x_28717:
[----:B------:R-:W-:Y:S02]  /*1930*/  MOV R43, R135 ;  /* 0x00000087002b7202 */ /* 0x000fe40000000f00 */
.L_x_28718:
[----:B------:R-:W-:Y:S01]  /*1940*/  IADD3 R116, R48, 0x380, RZ ;  /* 0x0000038030747810 */ /* 0x000fe20007ffe0ff */
[----:B------:R-:W-:-:S04]  /*1950*/  @P0 IMAD.WIDE.U32 R46, R115, R55, c[0x0][0x188] ;  /* 0x00006200732e0625 */ /* 0x000fc800078e0037 */
[CC--:B------:R-:W-:Y:S01]  /*1960*/  IMAD.WIDE.U32 R44, R116.reuse, R55.reuse, c[0x0][0x170] ;  /* 0x00005c00742c7625 */ /* 0x0c0fe200078e0037 */
[----:B------:R0:W-:Y:S05]  /*1970*/  @P0 STG.E.128 [R46.64], R40 ;  /* 0x000000282e000986 */ /* 0x0001ea000c101d04 */
[----:B0-----:R-:W2:Y:S01]  /*1980*/  LDG.E.128 R44, [R44.64] ;  /* 0x000000042c2c7981 */ /* 0x001ea2000c1e1d00 */
[----:B------:R-:W-:-:S05]  /*1990*/  @P1 IMAD.WIDE.U32 R136, R116, R55, c[0x0][0x180] ;  /* 0x0000600074881625 */ /* 0x000fca00078e0037 */
[----:B-----5:R2:W5:Y:S02]  /*19a0*/  @P1 LDG.E.128 R36, [R136.64] ;  /* 0x0000000488241981 */ /* 0x020564000c1e1d00 */
[----:B--2---:R-:W-:Y:S01]  /*19b0*/  FMUL.FTZ R136, R44, R54 ;  /* 0x000000362c887220 */ /* 0x004fe20000410000 */
[----:B------:R-:W-:Y:S05]  /*19c0*/  @P2 BRA `(.L_x_28719) ;  /* 0x0000002000002947 */ /* 0x000fea0003800000 */
[----:B------:R-:W-:Y:S05]  /*19d0*/  @P0 BRA `(.L_x_28720) ;  /* 0x0000002000000947 */ /* 0x000fea0003800000 */
[----:B------:R-:W-:Y:S05]  /*19e0*/  BRA `(.L_x_28721) ;  /* 0x0000002000007947 */ /* 0x000fea0003800000 */
.L_x_28719:
[----:B-----5:R-:W-:-:S05]  /*19f0*/  FADD.FTZ R136, R36, R136 ;  /* 0x0000008824887221 */ /* 0x020fca0000010000 */
.L_x_28720:
[----:B------:R-:W-:Y:S02]  /*1a00*/  MOV R40, R136 ;  /* 0x0000008800287202 */ /* 0x000fe40000000f00 */
.L_x_28721:
[----:B------:R-:W-:Y:S01]  /*1a10*/  FMUL.FTZ R137, R45, R54 ;  /* 0x000000362d897220 */ /* 0x000fe20000410000 */
[----:B------:R-:W-:Y:S05]  /*1a20*/  @P2 BRA `(.L_x_28722) ;  /* 0x0000002000002947 */ /* 0x000fea0003800000 */
[----:B------:R-:W-:Y:S05]  /*1a30*/  @P0 BRA `(.L_x_28723) ;  /* 0x0000002000000947 */ /* 0x000fea0003800000 */
[----:B------:R-:W-:Y:S05]  /*1a40*/  BRA `(.L_x_28724) ;  /* 0x0000002000007947 */ /* 0x000fea0003800000 */
.L_x_28722:
[----:B-----5:R-:W-:-:S05]  /*1a50*/  FADD.FTZ R137, R37, R137 ;  /* 0x0000008925897221 */ /* 0x020fca0000010000 */
.L_x_28723:
[----:B------:R-:W-:Y:S02]  /*1a60*/  MOV R41, R137 ;  /* 0x0000008900297202 */ /* 0x000fe40000000f00 */
.L_x_28724:
[----:B------:R-:W-:Y:S01]  /*1a70*/  FMUL.FTZ R138, R46, R54 ;  /* 0x000000362e8a7220 */ /* 0x000fe20000410000 */
[----:B------:R-:W-:Y:S05]  /*1a80*/  @P2 BRA `(.L_x_28725) ;  /* 0x0000002000002947 */ /* 0x000fea0003800000 */
[----:B------:R-:W-:Y:S05]  /*1a90*/  @P0 BRA `(.L_x_28726) ;  /* 0x0000002000000947 */ /* 0x000fea0003800000 */
[----:B------:R-:W-:Y:S05]  /*1aa0*/  BRA `(.L_x_28727) ;  /* 0x0000002000007947 */ /* 0x000fea0003800000 */
.L_x_28725:
[----:B-----5:R-:W-:-:S05]  /*1ab0*/  FADD.FTZ R138, R38, R138 ;  /* 0x0000008a268a7221 */ /* 0x020fca0000010000 */
.L_x_28726:
[----:B------:R-:W-:Y:S02]  /*1ac0*/  MOV R42, R138 ;  /* 0x0000008a002a7202 */ /* 0x000fe40000000f00 */
.L_x_28727:
[----:B------:R-:W-:Y:S01]  /*1ad0*/  FMUL.FTZ R139, R47, R54 ;  /* 0x000000362f8b7220 */ /* 0x000fe20000410000 */
[----:B------:R-:W-:Y:S05]  /*1ae0*/  @P2 BRA `(.L_x_28728) ;  /* 0x0000002000002947 */ /* 0x000fea0003800000 */
[----:B------:R-:W-:Y:S05]  /*1af0*/  @P0 BRA `(.L_x_28729) ;  /* 0x0000002000000947 */ /* 0x000fea0003800000 */
[----:B------:R-:W-:Y:S05]  /*1b00*/  BRA `(.L_x_28730) ;  /* 0x0000002000007947 */ /* 0x000fea0003800000 */
.L_x_28728:
[----:B-----5:R-:W-:-:S05]  /*1b10*/  FADD.FTZ R139, R39, R139 ;  /* 0x0000008b278b7221 */ /* 0x020fca0000010000 */
.L_x_28729:
[----:B------:R-:W-:Y:S02]  /*1b20*/  MOV R43, R139 ;  /* 0x0000008b002b7202 */ /* 0x000fe40000000f00 */
.L_x_28730:
        /* <DEDUP_REMOVED lines=11> */
.L_x_28731:
[----:B-----5:R-:W-:-:S05]  /*1be0*/  FADD.FTZ R140, R36, R140 ;  /* 0x0000008c248c7221 */ /* 0x020fca0000010000 */
.L_x_28732:
[----:B------:R-:W-:Y:S02]  /*1bf0*/  MOV R40, R140 ;  /* 0x0000008c00287202 */ /* 0x000fe40000000f00 */
.L_x_28733:
[----:B------:R-:W-:Y:S01]  /*1c00*/  FMUL.FTZ R141, R45, R54 ;  /* 0x000000362d8d7220 */ /* 0x000fe20000410000 */
[----:B------:R-:W-:Y:S05]  /*1c10*/  @P2 BRA `(.L_x_28734) ;  /* 0x0000002000002947 */ /* 0x000fea0003800000 */
[----:B------:R-:W-:Y:S05]  /*1c20*/  @P0 BRA `(.L_x_28735) ;  /* 0x0000002000000947 */ /* 0x000fea0003800000 */
[----:B------:R-:W-:Y:S05]  /*1c30*/  BRA `(.L_x_28736) ;  /* 0x0000002000007947 */ /* 0x000fea0003800000 */
.L_x_28734:
[----:B-----5:R-:W-:-:S05]  /*1c40*/  FADD.FTZ R141, R37, R141 ;  /* 0x0000008d258d7221 */ /* 0x020fca0000010000 */
.L_x_28735:
[----:B------:R-:W-:Y:S02]  /*1c50*/  MOV R41, R141 ;  /* 0x0000008d00297202 */ /* 0x000fe40000000f00 */
.L_x_28736:
[----:B------:R-:W-:Y:S01]  /*1c60*/  FMUL.FTZ R142, R46, R54 ;  /* 0x000000362e8e7220 */ /* 0x000fe20000410000 */
[----:B------:R-:W-:Y:S05]  /*1c70*/  @P2 BRA `(.L_x_28737) ;  /* 0x0000002000002947 */ /* 0x000fea0003800000 */
[----:B------:R-:W-:Y:S05]  /*1c80*/  @P0 BRA `(.L_x_28738) ;  /* 0x0000002000000947 */ /* 0x000fea0003800000 */
[----:B------:R-:W-:Y:S05]  /*1c90*/  BRA `(.L_x_28739) ;  /* 0x0000002000007947 */ /* 0x000fea0003800000 */
.L_x_28737:
[----:B-----5:R-:W-:-:S05]  /*1ca0*/  FADD.FTZ R142, R38, R142 ;  /* 0x0000008e268e7221 */ /* 0x020fca0000010000 */
.L_x_28738:
[----:B------:R-:W-:Y:S02]  /*1cb0*/  MOV R42, R142 ;  /* 0x0000008e002a7202 */ /* 0x000fe40000000f00 */
.L_x_28739:
[----:B------:R-:W-:Y:S01]  /*1cc0*/  FMUL.FTZ R143, R47, R54 ;  /* 0x000000362f8f7220 */ /* 0x000fe20000410000 */
[----:B------:R-:W-:Y:S05]  /*1cd0*/  @P2 BRA `(.L_x_28740) ;  /* 0x0000002000002947 */ /* 0x000fea0003800000 */
[----:B------:R-:W-:Y:S05]  /*1ce0*/  @P0 BRA `(.L_x_28741) ;  /* 0x0000002000000947 */ /* 0x000fea0003800000 */
[----:B------:R-:W-:Y:S05]  /*1cf0*/  BRA `(.L_x_28742) ;  /* 0x0000002000007947 */ /* 0x000fea0003800000 */
.L_x_28740:
[----:B-----5:R-:W-:-:S05]  /*1d00*/  FADD.FTZ R143, R39, R143 ;  /* 0x0000008f278f7221 */ /* 0x020fca0000010000 */
.L_x_28741:
[----:B------:R-:W-:Y:S02]  /*1d10*/  MOV R43, R143 ;  /* 0x0000008f002b7202 */ /* 0x000fe40000000f00 */
.L_x_28742:
        /* <DEDUP_REMOVED lines=11> */
.L_x_28743:
[----:B-----5:R-:W-:-:S05]  /*1dd0*/  FADD.FTZ R144, R36, R144 ;  /* 0x0000009024907221 */ /* 0x020fca0000010000 */
.L_x_28744:
[----:B------:R-:W-:Y:S02]  /*1de0*/  MOV R40, R144 ;  /* 0x0000009000287202 */ /* 0x000fe40000000f00 */
.L_x_28745:
[----:B------:R-:W-:Y:S01]  /*1df0*/  FMUL.FTZ R145, R45, R54 ;  /* 0x000000362d917220 */ /* 0x000fe20000410000 */
[----:B------:R-:W-:Y:S05]  /*1e00*/  @P2 BRA `(.L_x_28746) ;  /* 0x0000002000002947 */ /* 0x000fea0003800000 */
[----:B------:R-:W-:Y:S05]  /*1e10*/  @P0 BRA `(.L_x_28747) ;  /* 0x0000002000000947 */ /* 0x000fea0003800000 */
[----:B------:R-:W-:Y:S05]  /*1e20*/  BRA `(.L_x_28748) ;  /* 0x0000002000007947 */ /* 0x000fea0003800000 */
.L_x_28746:
[----:B-----5:R-:W-:-:S05]  /*1e30*/  FADD.FTZ R145, R37, R145 ;  /* 0x0000009125917221 */ /* 0x020fca0000010000 */
.L_x_28747:
[----:B------:R-:W-:Y:S02]  /*1e40*/  MOV R41, R145 ;  /* 0x0000009100297202 */ /* 0x000fe40000000f00 */
.L_x_28748:
[----:B------:R-:W-:Y:S01]  /*1e50*/  FMUL.FTZ R146, R46, R54 ;  /* 0x000000362e927220 */ /* 0x000fe20000410000 */
[----:B------:R-:W-:Y:S05]  /*1e60*/  @P2 BRA `(.L_x_28749) ;  /* 0x0000002000002947 */ /* 0x000fea0003800000 */
[----:B------:R-:W-:Y:S05]  /*1e70*/  @P0 BRA `(.L_x_28750) ;  /* 0x0000002000000947 */ /* 0x000fea0003800000 */
[----:B------:R-:W-:Y:S05]  /*1e80*/  BRA `(.L_x_28751) ;  /* 0x0000002000007947 */ /* 0x000fea0003800000 */
.L_x_28749:
[----:B-----5:R-:W-:-:S05]  /*1e90*/  FADD.FTZ R146, R38, R146 ;  /* 0x0000009226927221 */ /* 0x020fca0000010000 */
.L_x_28750:
[----:B------:R-:W-:Y:S02]  /*1ea0*/  MOV R42, R146 ;  /* 0x00000092002a7202 */ /* 0x000fe40000000f00 */
.L_x_28751:
[----:B------:R-:W-:Y:S01]  /*1eb0*/  FMUL.FTZ R54, R47, R54 ;  /* 0x000000362f367220 */ /* 0x000fe20000410000 */
[----:B------:R-:W-:Y:S05]  /*1ec0*/  @P2 BRA `(.L_x_28752) ;  /* 0x0000002000002947 */ /* 0x000fea0003800000 */
[----:B------:R-:W-:Y:S05]  /*1ed0*/  @P0 BRA `(.L_x_28753) ;  /* 0x0000002000000947 */ /* 0x000fea0003800000 */
[----:B------:R-:W-:Y:S05]  /*1ee0*/  BRA `(.L_x_28754) ;  /* 0x0000002000007947 */ /* 0x000fea0003800000 */
.L_x_28752:
[----:B-----5:R-:W-:-:S05]  /*1ef0*/  FADD.FTZ R54, R39, R54 ;  /* 0x0000003627367221 */ /* 0x020fca0000010000 */
.L_x_28753:
[----:B------:R-:W-:Y:S02]  /*1f00*/  MOV R43, R54 ;  /* 0x00000036002b7202 */ /* 0x000fe40000000f00 */
.L_x_28754:
[----:B------:R-:W-:Y:S01]  /*1f10*/  FADD.FTZ R44, RZ, R49 ;  /* 0x00000031ff2c7221 */ /* 0x000fe20000010000 */
[----:B------:R-:W-:Y:S02]  /*1f20*/  LOP3.LUT P2, RZ, R18, 0xff, RZ, 0xc0, !PT ;  /* 0x000000ff12ff7812 */ /* 0x000fe4000784c0ff */
        /* <DEDUP_REMOVED lines=47> */
.L_x_28759:
        /* <DEDUP_REMOVED lines=100> */
.L_x_28760:
[----:B------:R-:W-:Y:S01]  /*2860*/  SHF.R.U32.HI R147, RZ, 0x5, R104 ;  /* 0x00000005ff937819 */ /* 0x000fe20000011668 */
[----:B-1----:R-:W-:Y:S01]  /*2870*/  FADD.FTZ R45, R150, R149 ;  /* 0x00000095962d7221 */ /* 0x002fe20000010000 */
[----:B------:R-:W-:Y:S01]  /*2880*/  WARPSYNC 0xffffffff ;  /* 0xffffffff00007948 */ /* 0x000fe20003800000 */
[----:B------:R-:W-:Y:S01]  /*2890*/  LOP3.LUT R46, R104, 0x1f, RZ, 0xc0, !PT ;  /* 0x0000001f682e7812 */ /* 0x000fe200078ec0ff */
[----:B0-----:R-:W-:Y:S01]  /*28a0*/  HFMA2.MMA R149, -RZ, RZ, 0, 0 ;  /* 0x00000000ff957435 */ /* 0x001fe200000001ff */
[----:B------:R-:W-:Y:S02]  /*28b0*/  LOP3.LUT R147, R147, 0x3, RZ, 0xc0, !PT ;  /* 0x0000000393937812 */ /* 0x000fe400078ec0ff */
[----:B------:R-:W-:Y:S02]  /*28c0*/  ISETP.GT.U32.AND P2, PT, R46, 0x3, PT ;  /* 0x000000032e00780c */ /* 0x000fe40003f44070 */
[----:B------:R-:W-:-:S05]  /*28d0*/  @!P1 IADD3 R148, R55, R147, RZ ;  /* 0x0000009337949210 */ /* 0x000fca0007ffe0ff */
[----:B------:R-:W-:Y:S04]  /*28e0*/  @!P1 STS.64 [R148.X8], R44 ;  /* 0x0000002c94009388 */ /* 0x000fe80000008a00 */
[----:B------:R-:W-:Y:S01]  /*28f0*/  BAR.SYNC.DEFER_BLOCKING 0x0 ;  /* 0x0000000000007b1d */ /* 0x000fe20000010000 */
[----:B------:R-:W-:Y:S02]  /*2900*/  LOP3.LUT P1, RZ, R147, 0x1f, R104, 0xf8, !PT ;  /* 0x0000001f93ff7812 */ /* 0x000fe4000782f868 */
[----:B------:R-:W-:Y:S02]  /*2910*/  @!P2 IADD3 R150, R55, R46, RZ ;  /* 0x0000002e3796a210 */ /* 0x000fe40007ffe0ff */
[----:B------:R-:W-:Y:S01]  /*2920*/  CS2R R46, SRZ ;  /* 0x00000000002e7805 */ /* 0x000fe2000001ff00 */
[----:B------:R-:W-:-:S02]  /*2930*/  @!P2 MOV R149, 0x500 ;  /* 0x000005000095a802 */ /* 0x000fc40000000f00 */
[----:B------:R-:W-:Y:S02]  /*2940*/  MOV R147, c[0x0][0x1e0] ;  /* 0x0000780000937a02 */ /* 0x000fe40000000f00 */
[----:B------:R-:W-:Y:S01]  /*2950*/  I2F R155, R149 ;  /* 0x00000095009b7306 */ /* 0x000fe20000201400 */
[----:B------:R-:W0:Y:S04]  /*2960*/  SHFL.DOWN PT, R152, R149, 0x2, 0x1f ;  /* 0x08401f0095987f89 */ /* 0x000e2800000e0000 */
[----:B------:R-:W1:Y:S01]  /*2970*/  @!P2 LDS.64 R46, [R150.X8] ;  /* 0x00000000962ea984 */ /* 0x000e620000008a00 */
[----:B------:R-:W-:Y:S02]  /*2980*/  ISETP.NE.AND P2, PT, RZ, UR6, PT ;  /* 0x00000006ff007c0c */ /* 0x000fe4000bf45270 */
[----:B0-----:R-:W-:-:S02]  /*2990*/  IADD3 R153, R152, R149, RZ ;  /* 0x0000009598997210 */ /* 0x001fc40007ffe0ff */
[----:B------:R-:W-:Y:S03]  /*29a0*/  I2F R152, R152 ;  /* 0x0000009800987306 */ /* 0x000fe60000201400 */
[----:B------:R-:W0:Y:S05]  /*29b0*/  SHFL.DOWN PT, R154, R153, 0x1, 0x1f ;  /* 0x08201f00999a7f89 */ /* 0x000e2a00000e0000 */
[----:B------:R-:W2:Y:S08]  /*29c0*/  I2F R55, R153 ;  /* 0x0000009900377306 */ /* 0x000eb00000201400 */
[----:B--2---:R-:W2:Y:S01]  /*29d0*/  MUFU.RCP R45, R55 ;  /* 0x00000037002d7308 */ /* 0x004ea20000001000 */
[----:B-1----:R-:W1:Y:S01]  /*29e0*/  SHFL.DOWN PT, R151, R46, 0x2, 0x1f ;  /* 0x08401f002e977f89 */ /* 0x002e6200000e0000 */
[----:B0-----:R-:W-:-:S03]  /*29f0*/  IADD3 R149, R153, R154, RZ ;  /* 0x0000009a99957210 */ /* 0x001fc60007ffe0ff */
[----:B------:R-:W0:Y:S03]  /*2a00*/  SHFL.DOWN PT, R44, R47, 0x2, 0x1f ;  /* 0x08401f002f2c7f89 */ /* 0x000e2600000e0000 */
[----:B------:R-:W-:Y:S08]  /*2a10*/  I2F R154, R154 ;  /* 0x0000009a009a7306 */ /* 0x000ff00000201400 */
[----:B------:R-:W3:Y:S01]  /*2a20*/  I2F R149, R149 ;  /* 0x0000009500957306 */ /* 0x000ee20000201400 */
[----:B-1----:R-:W-:-:S02]  /*2a30*/  FADD.FTZ R148, -R151, R46 ;  /* 0x0000002e97947221 */ /* 0x002fc40000010100 */
[----:B------:R-:W-:Y:S02]  /*2a40*/  FMUL.FTZ R151, R151, R152 ;  /* 0x0000009897977220 */ /* 0x000fe40000410000 */
[----:B------:R-:W-:Y:S02]  /*2a50*/  FMUL.FTZ R148, R148, R148 ;  /* 0x0000009494947220 */ /* 0x000fe40000410000 */
[----:B------:R-:W-:Y:S02]  /*2a60*/  FFMA.FTZ R46, R155, R46, R151 ;  /* 0x0000002e9b2e7223 */ /* 0x000fe40000010097 */
[----:B0-----:R-:W-:Y:S02]  /*2a70*/  FADD.FTZ R44, R44, R47 ;  /* 0x0000002f2c2c7221 */ /* 0x001fe40000010000 */
[----:B--2---:R-:W-:Y:S02]  /*2a80*/  FMUL.FTZ R46, R45, R46 ;  /* 0x0000002e2d2e7220 */ /* 0x004fe40000410000 */
[----:B------:R-:W-:-:S03]  /*2a90*/  FMUL.FTZ R148, R148, R155 ;  /* 0x0000009b94947220 */ /* 0x000fc60000410000 */
[----:B------:R-:W0:Y:S01]  /*2aa0*/  SHFL.DOWN PT, R47, R46, 0x1, 0x1f ;  /* 0x08201f002e2f7f89 */ /* 0x000e2200000e0000 */
[----:B------:R-:W-:Y:S01]  /*2ab0*/  FMUL.FTZ R148, R148, R152 ;  /* 0x0000009894947220 */ /* 0x000fe20000410000 */
[----:B------:R-:W-:-:S03]  /*2ac0*/  @!P1 MOV R152, 0x4 ;  /* 0x0000000400989802 */ /* 0x000fc60000000f00 */
        /* <DEDUP_REMOVED lines=10> */
[----:B------:R-:W-:Y:S01]  /*2b70*/  @!P1 MOV R44, 0x4 ;  /* 0x00000004002c9802 */ /* 0x000fe20000000f00 */
[----:B------:R-:W-:Y:S01]  /*2b80*/  FMUL.FTZ R150, R150, R154 ;  /* 0x0000009a96967220 */ /* 0x000fe20000410000 */
[----:B------:R-:W0:Y:S03]  /*2b90*/  SHFL.IDX PT, R151, R47, RZ, 0x1f ;  /* 0x00001fff2f977589 */ /* 0x000e2600000e0000 */
[----:B------:R-:W-:-:S02]  /*2ba0*/  FFMA.FTZ R150, R148, R150, R45 ;  /* 0x0000009694967223 */ /* 0x000fc4000001002d */
[----:B------:R-:W-:-:S04]  /*2bb0*/  @!P1 IMAD.WIDE R44, R111, R44, c[0x0][0x1a0] ;  /* 0x000068006f2c9625 */ /* 0x000fc800078e022c */
[----:B------:R-:W1:Y:S01]  /*2bc0*/  SHFL.IDX PT, R150, R150, RZ, 0x1f ;  /* 0x00001fff96967589 */ /* 0x000e6200000e0000 */
[----:B0-----:R-:W-:-:S03]  /*2bd0*/  FMUL.FTZ R46, R151, R151 ;  /* 0x00000097972e7220 */ /* 0x001fc60000410000 */
[----:B------:R0:W-:Y:S02]  /*2be0*/  @!P1 STG.E [R44.64], R151 ;  /* 0x000000972c009986 */ /* 0x0001e4000c101904 */
[----:B------:R-:W-:Y:S02]  /*2bf0*/  FSEL R148, R46, RZ, P2 ;  /* 0x000000ff2e947208 */ /* 0x000fe40001000000 */
[----:B------:R-:W-:Y:S01]  /*2c00*/  FSEL R46, R151, RZ, !P2 ;  /* 0x000000ff972e7208 */ /* 0x000fe20005000000 */
[----:B-1----:R-:W-:Y:S01]  /*2c10*/  FFMA.FTZ R147, R150, R147, c[0x0][0x228] ;  /* 0x00008a0096937623 */ /* 0x002fe20000010093 */
[----:B------:R-:W-:-:S03]  /*2c20*/  LOP3.LUT P2, RZ, R18, 0xff, RZ, 0xc0, !PT ;  /* 0x000000ff12ff7812 */ /* 0x000fc6000784c0ff */
[C---:B------:R-:W-:Y:S02]  /*2c30*/  FADD.FTZ R47, -R46.reuse, R52 ;  /* 0x000000342e2f7221 */ /* 0x040fe40000010100 */
[C---:B------:R-:W-:Y:S01]  /*2c40*/  FADD.FTZ R52, -R46.reuse, R58 ;  /* 0x0000003a2e347221 */ /* 0x040fe20000010100 */
[----:B------:R-:W-:Y:S01]  /*2c50*/  SEL R18, RZ, 0x1, P2 ;  /* 0x00000001ff127807 */ /* 0x000fe20001000000 */
[C---:B0-----:R-:W-:Y:S02]  /*2c60*/  FADD.FTZ R45, -R46.reuse, R51 ;  /* 0x000000332e2d7221 */ /* 0x041fe40000010100 */
[C---:B------:R-:W-:Y:S02]  /*2c70*/  FADD.FTZ R58, -R46.reuse, R63 ;  /* 0x0000003f2e3a7221 */ /* 0x040fe40000010100 */
[C---:B------:R-:W-:Y:S02]  /*2c80*/  FADD.FTZ R51, -R46.reuse, R56 ;  /* 0x000000382e337221 */ /* 0x040fe40000010100 */
[----:B------:R-:W-:-:S02]  /*2c90*/  FADD.FTZ R63, -R46, R120 ;  /* 0x000000782e3f7221 */ /* 0x000fc40000010100 */
[----:B------:R-:W-:Y:S02]  /*2ca0*/  FADD.FTZ R147, R147, R148 ;  /* 0x0000009493937221 */ /* 0x000fe40000010000 */
        /* <DEDUP_REMOVED lines=9> */
[----:B------:R-:W0:Y:S01]  /*2d40*/  MUFU.RSQ R131, R147 ;  /* 0x0000009300837308 */ /* 0x000e220000001400 */
        /* <DEDUP_REMOVED lines=15> */
[C---:B------:R-:W-:Y:S01]  /*2e40*/  FADD.FTZ R122, -R46.reuse, R125 ;  /* 0x0000007d2e7a7221 */ /* 0x040fe20000010100 */
[----:B------:R-:W-:Y:S01]  /*2e50*/  HFMA2.MMA R125, -RZ, RZ, 0, 9.5367431640625e-07 ;  /* 0x00000010ff7d7435 */ /* 0x000fe200000001ff */
[----:B------:R-:W-:Y:S02]  /*2e60*/  FADD.FTZ R141, -R46, R142 ;  /* 0x0000008e2e8d7221 */ /* 0x000fe40000010100 */
[C---:B------:R-:W-:Y:S01]  /*2e70*/  @!P1 IMAD.WIDE R148, R111.reuse, R152, c[0x0][0x1a8] ;  /* 0x00006a006f949625 */ /* 0x040fe200078e0298 */
[----:B------:R-:W-:-:S03]  /*2e80*/  IADD3 R111, R111, c[0x0][0x160], RZ ;  /* 0x000058006f6f7a10 */ /* 0x000fc60007ffe0ff */
[C---:B------:R-:W-:Y:S01]  /*2e90*/  FADD.FTZ R49, -R46.reuse, R53 ;  /* 0x000000352e317221 */ /* 0x040fe20000010100 */
[----:B0-----:R0:W-:Y:S01]  /*2ea0*/  @!P1 STG.E [R148.64], R131 ;  /* 0x0000008394009986 */ /* 0x0011e2000c101904 */
[C---:B------:R-:W-:Y:S02]  /*2eb0*/  FADD.FTZ R142, -R46.reuse, R143 ;  /* 0x0000008f2e8e7221 */ /* 0x040fe40000010100 */
[C---:B------:R-:W-:Y:S02]  /*2ec0*/  FADD.FTZ R143, -R46.reuse, R144 ;  /* 0x000000902e8f7221 */ /* 0x040fe40000010100 */
[C---:B------:R-:W-:Y:S02]  /*2ed0*/  FADD.FTZ R53, -R46.reuse, R59 ;  /* 0x0000003b2e357221 */ /* 0x040fe40000010100 */
[C---:B------:R-:W-:Y:S02]  /*2ee0*/  FADD.FTZ R144, -R46.reuse, R145 ;  /* 0x000000912e907221 */ /* 0x040fe40000010100 */
[----:B------:R-:W-:Y:S01]  /*2ef0*/  FADD.FTZ R59, -R46, R112 ;  /* 0x000000702e3b7221 */ /* 0x000fe20000010100 */
[----:B------:R-:W-:Y:S01]  /*2f00*/  LEA R112, P1, R48, c[0x0][0x208], 0x4 ;  /* 0x0000820030707a11 */ /* 0x000fe200078220ff */
[----:B------:R-:W-:-:S02]  /*2f10*/  FADD.FTZ R145, -R46, R146 ;  /* 0x000000922e917221 */ /* 0x000fc40000010100 */
[C---:B------:R-:W-:Y:S02]  /*2f20*/  FMUL.FTZ R147, R131.reuse, R47 ;  /* 0x0000002f83937220 */ /* 0x040fe40000410000 */
        /* <DEDUP_REMOVED lines=15> */
[----:B------:R-:W-:Y:S01]  /*3020*/  LEA.HI.X R113, R48, c[0x0][0x20c], RZ, 0x4, P1 ;  /* 0x0000830030717a11 */ /* 0x000fe200008f24ff */
[----:B------:R-:W-:Y:S01]  /*3030*/  FMUL.FTZ R118, R131, R118 ;  /* 0x0000007683767220 */ /* 0x000fe20000410000 */
[----:B------:R-:W-:Y:S01]  /*3040*/  ISETP.GE.AND P1, PT, R111, c[0x0][0x164], PT ;  /* 0x000059006f007a0c */ /* 0x000fe20003f26270 */
        /* <DEDUP_REMOVED lines=23> */
[----:B0-----:R-:W-:Y:S02]  /*31c0*/  FMUL.FTZ R131, R131, R46 ;  /* 0x0000002e83837220 */ /* 0x001fe40000410000 */
[----:B------:R-:W-:-:S04]  /*31d0*/  IMAD.WIDE.U32 R148, R50, R125, c[0x0][0x208] ;  /* 0x0000820032947625 */ /* 0x000fc800078e007d */
[----:B------:R-:W-:Y:S02]  /*31e0*/  FFMA.FTZ R47, R107, R47, R65 ;  /* 0x0000002f6b2f7223 */ /* 0x000fe40000010041 */
[----:B------:R-:W-:Y:S02]  /*31f0*/  FFMA.FTZ R46, R108, R147, R102 ;  /* 0x000000936c2e7223 */ /* 0x000fe40000010066 */
[----:B------:R-:W-:Y:S02]  /*3200*/  FFMA.FTZ R45, R109, R45, R66 ;  /* 0x0000002d6d2d7223 */ /* 0x000fe40000010042 */
[----:B------:R-:W-:Y:S02]  /*3210*/  FFMA.FTZ R44, R110, R44, R103 ;  /* 0x0000002c6e2c7223 */ /* 0x000fe40000010067 */
[----:B------:R-:W-:Y:S02]  /*3220*/  FFMA.FTZ R51, R17, R51, R35 ;  /* 0x0000003311337223 */ /* 0x000fe40000010023 */
[----:B------:R-:W-:Y:S01]  /*3230*/  FFMA.FTZ R50, R83, R146, R100 ;  /* 0x0000009253327223 */ /* 0x000fe20000010064 */
[----:B------:R0:W-:Y:S01]  /*3240*/  STG.E.128 [R112.64], R44 ;  /* 0x0000002c70007986 */ /* 0x0001e2000c101d04 */
[----:B------:R-:W-:-:S02]  /*3250*/  FFMA.FTZ R49, R105, R49, R64 ;  /* 0x0000003169317223 */ /* 0x000fc40000010040 */
[----:B------:R-:W-:Y:S02]  /*3260*/  FFMA.FTZ R48, R106, R54, R101 ;  /* 0x000000366a307223 */ /* 0x000fe40000010065 */
[----:B------:R-:W-:-:S03]  /*3270*/  IMAD.WIDE.U32 R150, R57, R125, c[0x0][0x208] ;  /* 0x0000820039967625 */ /* 0x000fc600078e007d */
[----:B------:R1:W-:Y:S01]  /*3280*/  STG.E.128 [R148.64], R48 ;  /* 0x0000003094007986 */ /* 0x0003e2000c101d04 */
[----:B------:R-:W-:Y:S02]  /*3290*/  FFMA.FTZ R55, R15, R55, R33 ;  /* 0x000000370f377223 */ /* 0x000fe40000010021 */
[----:B------:R-:W-:Y:S02]  /*32a0*/  FFMA.FTZ R54, R81, R59, R98 ;  /* 0x0000003b51367223 */ /* 0x000fe40000010062 */
[----:B------:R-:W-:Y:S02]  /*32b0*/  FFMA.FTZ R53, R16, R53, R34 ;  /* 0x0000003510357223 */ /* 0x000fe40000010022 */
        /* <DEDUP_REMOVED lines=13> */
[----:B0-----:R-:W-:-:S03]  /*3390*/  IMAD.WIDE.U32 R112, R114, R125, c[0x0][0x208] ;  /* 0x0000820072707625 */ /* 0x001fc600078e007d */
[----:B------:R0:W-:Y:S01]  /*33a0*/  STG.E.128 [R154.64], R60 ;  /* 0x0000003c9a007986 */ /* 0x0001e2000c101d04 */
[----:B------:R-:W-:Y:S02]  /*33b0*/  FFMA.FTZ R47, R9, R129, R27 ;  /* 0x00000081092f7223 */ /* 0x000fe4000001001b */
[----:B------:R-:W-:Y:S02]  /*33c0*/  FFMA.FTZ R46, R75, R128, R92 ;  /* 0x000000804b2e7223 */ /* 0x000fe4000001005c */
[----:B------:R-:W-:Y:S02]  /*33d0*/  FFMA.FTZ R45, R10, R127, R28 ;  /* 0x0000007f0a2d7223 */ /* 0x000fe4000001001c */
[----:B------:R-:W-:Y:S02]  /*33e0*/  FFMA.FTZ R44, R76, R126, R93 ;  /* 0x0000007e4c2c7223 */ /* 0x000fe4000001005d */
[----:B------:R-:W-:-:S03]  /*33f0*/  IMAD.WIDE.U32 R114, R115, R125, c[0x0][0x208] ;  /* 0x0000820073727625 */ /* 0x000fc600078e007d */
[----:B------:R4:W-:Y:S01]  /*3400*/  STG.E.128 [R112.64], R44 ;  /* 0x0000002c70007986 */ /* 0x0009e2000c101d04 */
[----:B-1----:R-:W-:Y:S02]  /*3410*/  FFMA.FTZ R51, R7, R134, R25 ;  /* 0x0000008607337223 */ /* 0x002fe40000010019 */
[----:B------:R-:W-:Y:S02]  /*3420*/  FFMA.FTZ R50, R73, R133, R90 ;  /* 0x0000008549327223 */ /* 0x000fe4000001005a */
[----:B------:R-:W-:Y:S02]  /*3430*/  FFMA.FTZ R49, R8, R132, R26 ;  /* 0x0000008408317223 */ /* 0x000fe4000001001a */
[----:B------:R-:W-:Y:S02]  /*3440*/  FFMA.FTZ R48, R74, R130, R91 ;  /* 0x000000824a307223 */ /* 0x000fe4000001005b */
[----:B------:R-:W-:-:S03]  /*3450*/  IMAD.WIDE.U32 R118, R116, R125, c[0x0][0x208] ;  /* 0x0000820074767625 */ /* 0x000fc600078e007d */
[----:B------:R4:W-:Y:S01]  /*3460*/  STG.E.128 [R114.64], R48 ;  /* 0x0000003072007986 */ /* 0x0009e2000c101d04 */
[----:B--2---:R-:W-:Y:S02]  /*3470*/  FFMA.FTZ R55, R5, R138, R23 ;  /* 0x0000008a05377223 */ /* 0x004fe40000010017 */
[----:B------:R-:W-:Y:S02]  /*3480*/  FFMA.FTZ R54, R71, R137, R88 ;  /* 0x0000008947367223 */ /* 0x000fe40000010058 */
[----:B------:R-:W-:Y:S02]  /*3490*/  FFMA.FTZ R53, R6, R136, R24 ;  /* 0x0000008806357223 */ /* 0x000fe40000010018 */
[----:B------:R-:W-:Y:S02]  /*34a0*/  FFMA.FTZ R52, R72, R135, R89 ;  /* 0x0000008748347223 */ /* 0x000fe40000010059 */
[----:B------:R-:W-:-:S03]  /*34b0*/  IMAD.WIDE.U32 R116, R117, R125, c[0x0][0x208] ;  /* 0x0000820075747625 */ /* 0x000fc600078e007d */
[----:B------:R4:W-:Y:S01]  /*34c0*/  STG.E.128 [R118.64], R52 ;  /* 0x0000003476007986 */ /* 0x0009e2000c101d04 */
[----:B---3--:R-:W-:Y:S02]  /*34d0*/  FFMA.FTZ R59, R3, R142, R21 ;  /* 0x0000008e033b7223 */ /* 0x008fe40000010015 */
[----:B------:R-:W-:Y:S02]  /*34e0*/  FFMA.FTZ R58, R69, R141, R86 ;  /* 0x0000008d453a7223 */ /* 0x000fe40000010056 */
[----:B------:R-:W-:Y:S02]  /*34f0*/  FFMA.FTZ R57, R4, R140, R22 ;  /* 0x0000008c04397223 */ /* 0x000fe40000010016 */
[----:B------:R-:W-:Y:S02]  /*3500*/  FFMA.FTZ R56, R70, R139, R87 ;  /* 0x0000008b46387223 */ /* 0x000fe40000010057 */
[----:B------:R-:W-:-:S03]  /*3510*/  IMAD.WIDE.U32 R120, R121, R125, c[0x0][0x208] ;  /* 0x0000820079787625 */ /* 0x000fc600078e007d */
[----:B------:R4:W-:Y:S01]  /*3520*/  STG.E.128 [R116.64], R56 ;  /* 0x0000003874007986 */ /* 0x0009e2000c101d04 */
[----:B0-----:R-:W-:Y:S02]  /*3530*/  FFMA.FTZ R63, R0, R131, R19 ;  /* 0x00000083003f7223 */ /* 0x001fe40000010013 */
[----:B------:R-:W-:Y:S02]  /*3540*/  FFMA.FTZ R62, R67, R145, R84 ;  /* 0x00000091433e7223 */ /* 0x000fe40000010054 */
[----:B------:R-:W-:Y:S02]  /*3550*/  FFMA.FTZ R61, R2, R144, R20 ;  /* 0x00000090023d7223 */ /* 0x000fe40000010014 */
[----:B------:R-:W-:-:S05]  /*3560*/  FFMA.FTZ R60, R68, R143, R85 ;  /* 0x0000008f443c7223 */ /* 0x000fca0000010055 */
[----:B------:R4:W-:Y:S02]  /*3570*/  STG.E.128 [R120.64], R60 ;  /* 0x0000003c78007986 */ /* 0x0009e4000c101d04 */
[----:B----45:R-:W-:Y:S01]  /*3580*/  @P1 CALL.REL.NOINC `(.L_x_28757) ;  /* 0x0000001000001944 */ /* 0x030fe20003c00000 */
[----:B------:R-:W-:Y:S05]  /*3590*/  BRA `(.L_x_28758) ;  /* 0xffffd52000007947 */ /* 0x000fea000383ffff */
.L_x_28757:
[----:B------:R-:W-:Y:S05]  /*35a0*/  EXIT ;  /* 0x000000000000794d */ /* 0x000fea0003800000 */
.L_x_28755:
[----:B0-----:R-:W-:Y:S01]  /*35b0*/  HFMA2.MMA R45, -RZ, RZ, 0, 1.847743988037109375e-06 ;  /* 0x0000001fff2d7435 */ /* 0x001fe200000001ff */
[----:B------:R-:W-:Y:S02]  /*35c0*/  MOV R150, 0x1 ;  /* 0x0000000100967802 */ /* 0x000fe40000000f00 */
[----:B------:R-:W-:Y:S02]  /*35d0*/  MOV R148, 0xffffffff ;  /* 0xffffffff00947802 */ /* 0x000fe40000000f00 */
[----:B------:R-:W-:Y:S02]  /*35e0*/  MOV R46, 0x3600 ;  /* 0x00003600002e7802 */ /* 0x000fe40000000f00 */
[----:B-----5:R-:W-:Y:S05]  /*35f0*/  CALL.REL.NOINC `($__internal_129_$__cuda_sm70_shflsync_bfly_p) ;  /* 0x0000089000007944 */ /* 0x020fea0003c00000 */
[----:B-1----:R-:W-:Y:S01]  /*3600*/  MOV R44, R150 ;  /* 0x00000096002c7202 */ /* 0x002fe20000000f00 */
[----:B0-----:R-:W-:Y:S05]  /*3610*/  BRA `(.L_x_28759) ;  /* 0xffffec0000007947 */ /* 0x001fea000383ffff */
.L_x_28756:
[----:B------:R-:W-:Y:S01]  /*3620*/  HFMA2.MMA R150, -RZ, RZ, 0, 1.1920928955078125e-07 ;  /* 0x00000002ff967435 */ /* 0x000fe200000001ff */
[----:B------:R-:W-:Y:S02]  /*3630*/  MOV R45, 0x1f ;  /* 0x0000001f002d7802 */ /* 0x000fe40000000f00 */
[----:B------:R-:W-:-:S02]  /*3640*/  MOV R148, 0xffffffff ;  /* 0xffffffff00947802 */ /* 0x000fc40000000f00 */
[----:B------:R-:W-:Y:S02]  /*3650*/  MOV R46, 0x3670 ;  /* 0x00003670002e7802 */ /* 0x000fe40000000f00 */
[----:B-----5:R-:W-:Y:S05]  /*3660*/  CALL.REL.NOINC `($__internal_129_$__cuda_sm70_shflsync_bfly_p) ;  /* 0x0000082000007944 */ /* 0x020fea0003c00000 */
[----:B01----:R-:W-:Y:S01]  /*3670*/  FADD.FTZ R149, R149, R150 ;  /* 0x0000009695957221 */ /* 0x003fe20000010000 */
[----:B------:R-:W-:Y:S01]  /*3680*/  HFMA2.MMA R150, -RZ, RZ, 0, 2.384185791015625e-07 ;  /* 0x00000004ff967435 */ /* 0x000fe200000001ff */
[----:B------:R-:W-:Y:S02]  /*3690*/  MOV R45, 0x1f ;  /* 0x0000001f002d7802 */ /* 0x000fe40000000f00 */
[----:B------:R-:W-:Y:S02]  /*36a0*/  MOV R148, 0xffffffff ;  /* 0xffffffff00947802 */ /* 0x000fe40000000f00 */
[----:B------:R-:W-:Y:S02]  /*36b0*/  MOV R46, 0x36d0 ;  /* 0x000036d0002e7802 */ /* 0x000fe40000000f00 */
[----:B------:R-:W-:Y:S05]  /*36c0*/  CALL.REL.NOINC `($__internal_129_$__cuda_sm70_shflsync_bfly_p) ;  /* 0x000007c000007944 */ /* 0x000fea0003c00000 */
[----:B01----:R-:W-:Y:S01]  /*36d0*/  FADD.FTZ R149, R149, R150 ;  /* 0x0000009695957221 */ /* 0x003fe20000010000 */
[----:B------:R-:W-:Y:S01]  /*36e0*/  HFMA2.MMA R150, -RZ, RZ, 0, 4.76837158203125e-07 ;  /* 0x00000008ff967435 */ /* 0x000fe200000001ff */
[----:B------:R-:W-:Y:S02]  /*36f0*/  MOV R45, 0x1f ;  /* 0x0000001f002d7802 */ /* 0x000fe40000000f00 */
[----:B------:R-:W-:-:S02]  /*3700*/  MOV R148, 0xffffffff ;  /* 0xffffffff00947802 */ /* 0x000fc40000000f00 */
[----:B------:R-:W-:Y:S02]  /*3710*/  MOV R46, 0x3730 ;  /* 0x00003730002e7802 */ /* 0x000fe40000000f00 */
[----:B------:R-:W-:Y:S05]  /*3720*/  CALL.REL.NOINC `($__internal_129_$__cuda_sm70_shflsync_bfly_p) ;  /* 0x0000076000007944 */ /* 0x000fea0003c00000 */
[----:B01----:R-:W-:Y:S01]  /*3730*/  FADD.FTZ R149, R149, R150 ;  /* 0x0000009695957221 */ /* 0x003fe20000010000 */
[----:B------:R-:W-:Y:S01]  /*3740*/  HFMA2.MMA R150, -RZ, RZ, 0, 9.5367431640625e-07 ;  /* 0x00000010ff967435 */ /* 0x000fe200000001ff */
[----:B------:R-:W-:Y:S02]  /*3750*/  MOV R45, 0x1f ;  /* 0x0000001f002d7802 */ /* 0x000fe40000000f00 */
[----:B------:R-:W-:Y:S02]  /*3760*/  MOV R148, 0xffffffff ;  /* 0xffffffff00947802 */ /* 0x000fe40000000f00 */
[----:B------:R-:W-:Y:S02]  /*3770*/  MOV R46, 0x3790 ;  /* 0x00003790002e7802 */ /* 0x000fe40000000f00 */
[----:B------:R-:W-:Y:S05]  /*3780*/  CALL.REL.NOINC `($__internal_129_$__cuda_sm70_shflsync_bfly_p) ;  /* 0x0000070000007944 */ /* 0x000fea0003c00000 */
        /* <DEDUP_REMOVED lines=86> */
[----:B------:R-:W-:Y:S05]  /*3cf0*/  CALL.REL.NOINC `($__internal_129_$__cuda_sm70_shflsync_bfly_p) ;  /* 0x0000019000007944 */ /* 0x000fea0003c00000 */
[----:B01----:R-:W-:Y:S01]  /*3d00*/  FADD.FTZ R149, R149, R150 ;  /* 0x0000009695957221 */ /* 0x003fe20000010000 */
[----:B------:R-:W-:Y:S01]  /*3d10*/  HFMA2.MMA R150, -RZ, RZ, 0, 1.1920928955078125e-07 ;  /* 0x00000002ff967435 */ /* 0x000fe200000001ff */
[----:B------:R-:W-:Y:S02]  /*3d20*/  MOV R45, 0x1f ;  /* 0x0000001f002d7802 */ /* 0x000fe40000000f00 */
[----:B------:R-:W-:Y:S02]  /*3d30*/  MOV R148, 0xffffffff ;  /* 0xffffffff00947802 */ /* 0x000fe40000000f00 */
[----:B------:R-:W-:Y:S02]  /*3d40*/  MOV R46, 0x3d60 ;  /* 0x00003d60002e7802 */ /* 0x000fe40000000f00 */
[----:B------:R-:W-:Y:S05]  /*3d50*/  CALL.REL.NOINC `($__internal_129_$__cuda_sm70_shflsync_bfly_p) ;  /* 0x0000013000007944 */ /* 0x000fea0003c00000 */
[----:B01----:R-:W-:Y:S01]  /*3d60*/  FADD.FTZ R149, R149, R150 ;  /* 0x0000009695957221 */ /* 0x003fe20000010000 */
[----:B------:R-:W-:Y:S01]  /*3d70*/  HFMA2.MMA R150, -RZ, RZ, 0, 2.384185791015625e-07 ;  /* 0x00000004ff967435 */ /* 0x000fe200000001ff */
[----:B------:R-:W-:-:S02]  /*3d80*/  MOV R45, 0x1f ;  /* 0x0000001f002d7802 */ /* 0x000fc40000000f00 */
[----:B------:R-:W-:Y:S02]  /*3d90*/  MOV R148, 0xffffffff ;  /* 0xffffffff00947802 */ /* 0x000fe40000000f00 */
[----:B------:R-:W-:Y:S02]  /*3da0*/  MOV R46, 0x3dc0 ;  /* 0x00003dc0002e7802 */ /* 0x000fe40000000f00 */
[----:B------:R-:W-:Y:S05]  /*3db0*/  CALL.REL.NOINC `($__internal_129_$__cuda_sm70_shflsync_bfly_p) ;  /* 0x000000d000007944 */ /* 0x000fea0003c00000 */
[----:B01----:R-:W-:Y:S01]  /*3dc0*/  FADD.FTZ R149, R149, R150 ;  /* 0x0000009695957221 */ /* 0x003fe20000010000 */
[----:B------:R-:W-:Y:S01]  /*3dd0*/  HFMA2.MMA R150, -RZ, RZ, 0, 4.76837158203125e-07 ;  /* 0x00000008ff967435 */ /* 0x000fe200000001ff */
[----:B------:R-:W-:Y:S02]  /*3de0*/  MOV R45, 0x1f ;  /* 0x0000001f002d7802 */ /* 0x000fe40000000f00 */
[----:B------:R-:W-:Y:S02]  /*3df0*/  MOV R148, 0xffffffff ;  /* 0xffffffff00947802 */ /* 0x000fe40000000f00 */
[----:B------:R-:W-:Y:S02]  /*3e00*/  MOV R46, 0x3e20 ;  /* 0x00003e20002e7802 */ /* 0x000fe40000000f00 */
[----:B------:R-:W-:Y:S05]  /*3e10*/  CALL.REL.NOINC `($__internal_129_$__cuda_sm70_shflsync_bfly_p) ;  /* 0x0000007000007944 */ /* 0x000fea0003c00000 */
[----:B01----:R-:W-:Y:S01]  /*3e20*/  FADD.FTZ R149, R149, R150 ;  /* 0x0000009695957221 */ /* 0x003fe20000010000 */
[----:B------:R-:W-:Y:S01]  /*3e30*/  HFMA2.MMA R150, -RZ, RZ, 0, 9.5367431640625e-07 ;  /* 0x00000010ff967435 */ /* 0x000fe200000001ff */
[----:B------:R-:W-:-:S02]  /*3e40*/  MOV R45, 0x1f ;  /* 0x0000001f002d7802 */ /* 0x000fc40000000f00 */
[----:B------:R-:W-:Y:S02]  /*3e50*/  MOV R148, 0xffffffff ;  /* 0xffffffff00947802 */ /* 0x000fe40000000f00 */
[----:B------:R-:W-:Y:S02]  /*3e60*/  MOV R46, 0x3e80 ;  /* 0x00003e80002e7802 */ /* 0x000fe40000000f00 */
[----:B------:R-:W-:Y:S05]  /*3e70*/  CALL.REL.NOINC `($__internal_129_$__cuda_sm70_shflsync_bfly_p) ;  /* 0x0000001000007944 */ /* 0x000fea0003c00000 */
[----:B01----:R-:W-:Y:S05]  /*3e80*/  BRA `(.L_x_28760) ;  /* 0xffffe9d000007947 */ /* 0x003fea000383ffff */
        .weak           $__internal_129_$__cuda_sm70_shflsync_bfly_p
        .type           $__internal_129_$__cuda_sm70_shflsync_bfly_p,@function
        .size           $__internal_129_$__cuda_sm70_shflsync_bfly_p,(.L_x_36169 - $__internal_129_$__cuda_sm70_shflsync_bfly_p)
$__internal_129_$__cuda_sm70_shflsync_bfly_p:
[----:B------:R-:W-:Y:S01]  /*3e90*/  HFMA2.MMA R47, -RZ, RZ, 0, 0 ;  /* 0x00000000ff2f7435 */ /* 0x000fe200000001ff */
[----:B------:R-:W-:Y:S04]  /*3ea0*/  WARPSYNC R148 ;  /* 0x0000009400007348 */ /* 0x000fe80003800000 */
[----:B------:R0:W1:Y:S01]  /*3eb0*/  SHFL.BFLY PT, R150, R149, R150, R45 ;  /* 0x0c00009695967389 */ /* 0x00006200000e002d */
[----:B------:R-:W-:Y:S05]  /*3ec0*/  RET.REL.NODEC R46 `(_ZN10layer_norm13ln_fwd_kernelINS_13Kernel_traitsI6__halfffffjLj5120ELj1ELj1ELj4ELj16ENS_18Kernel_traits_baseILj5120ES2_ffffjLj128EEEEELb0ELb0ELb0ELb1EEEvNS_9FwdParamsE) ;  /* 0xffffc1302e007950 */ /* 0x000fea0003c3ffff */
.L_x_28761:
        /* <DEDUP_REMOVED lines=11> */
.L_x_36169:


//--------------------- .text._ZN10layer_norm13ln_fwd_kernelINS_13Kernel_traitsI6__halfffffjLj5120ELj1ELj1ELj4ELj16ENS_18Kernel_traits_baseILj5120ES2_ffffjLj128EEEEELb0ELb0ELb1ELb0EEEvNS_9FwdParamsE --------------------------
	.section	.text._ZN10layer_norm13ln_fwd_kernelINS_13Kernel_traitsI6__halfffffjLj5120ELj1ELj1ELj4ELj16ENS_18Kernel_traits_baseILj5120ES2_ffffjLj128EEEEELb0ELb0ELb1ELb0EEEvNS_9FwdParamsE,"ax",@progbits
	.sectioninfo	@"SHI_REGISTERS=155"
	.align	128
        .global         _ZN10layer_norm13ln_fwd_kernelINS_13Kernel_traitsI6__halfffffjLj5120ELj1ELj1ELj4ELj16ENS_18Kernel_traits_baseILj5120ES2_ffffjLj128EEEEELb0ELb0ELb1ELb0EEEvNS_9FwdParamsE
        .type           _ZN10layer_norm13ln_fwd_kernelINS_13Kernel_traitsI6__halfffffjLj5120ELj1ELj1ELj4ELj16ENS_18Kernel_traits_baseILj5120ES2_ffffjLj128EEEEELb0ELb0ELb1ELb0EEEvNS_9FwdParamsE,@function
        .size           _ZN10layer_norm13ln_fwd_kernelINS_13Kernel_traitsI6__halfffffjLj5120ELj1ELj1ELj4ELj16ENS_18Kernel_traits_baseILj5120ES2_ffffjLj128EEEEELb0ELb0ELb1ELb0EEEvNS_9FwdParamsE,(.L_x_36170 - _ZN10layer_norm13ln_fwd_kernelINS_13Kernel_traitsI6__halfffffjLj5120ELj1ELj1ELj4ELj16ENS_18Kernel_traits_baseILj5120ES2_ffffjLj128EEEEELb0ELb0ELb1ELb0EEEvNS_9FwdParamsE)
        .other          _ZN10layer_norm13ln_fwd_kernelINS_13Kernel_traitsI6__halfffffjLj5120ELj1ELj1ELj4ELj16ENS_18Kernel_traits_baseILj5120ES2_ffffjLj128EEEEELb0ELb0ELb1ELb0EEEvNS_9FwdParamsE,@"STO_CUDA_ENTRY STV_DEFAULT"
_ZN10layer_norm13ln_fwd_kernelINS_13Kernel_traitsI6__halfffffjLj5120ELj1ELj1ELj4ELj16ENS_18Kernel_traits_baseILj5120ES2_ffffjLj128EEEEELb0ELb0ELb1ELb0EEEvNS_9FwdParamsE:
.text._ZN10layer_norm13ln_fwd_kernelINS_13Kernel_traitsI6__halfffffjLj5120ELj1ELj1ELj4ELj16ENS_18Kernel_traits_baseILj5120ES2_ffffjLj128EEEEELb0ELb0ELb1ELb0EEEvNS_9FwdParamsE:
        /* <DEDUP_REMOVED lines=30> */
.L_x_28763:
[----:B0-----:R-:W-:Y:S05]  /*01e0*/  BSYNC B0 ;  /* 0x0000000000007941 */ /* 0x001fea0003800000 */
.L_x_28762:
        /* <DEDUP_REMOVED lines=12> */
.L_x_28765:
[----:B0-----:R-:W-:Y:S05]  /*02b0*/  BSYNC B0 ;  /* 0x0000000000007941 */ /* 0x001fea0003800000 */
.L_x_28764:
        /* <DEDUP_REMOVED lines=12> */
.L_x_28767:
[----:B0-----:R-:W-:Y:S05]  /*0380*/  BSYNC B0 ;  /* 0x0000000000007941 */ /* 0x001fea0003800000 */
.L_x_28766:
        /* <DEDUP_REMOVED lines=12> */
.L_x_28769:
[----:B0-----:R-:W-:Y:S05]  /*0450*/  BSYNC B0 ;  /* 0x0000000000007941 */ /* 0x001fea0003800000 */
.L_x_28768:
        /* <DEDUP_REMOVED lines=12> */
.L_x_28771:
[----:B0-----:R-:W-:Y:S05]  /*0520*/  BSYNC B0 ;  /* 0x0000000000007941 */ /* 0x001fea0003800000 */
.L_x_28770:
        /* <DEDUP_REMOVED lines=14> */
.L_x_28773:
[----:B0-----:R-:W-:Y:S05]  /*0610*/  BSYNC B0 ;  /* 0x0000000000007941 */ /* 0x001fea0003800000 */
.L_x_28772:
        /* <DEDUP_REMOVED lines=14> */
.L_x_28775:
[----:B0-----:R-:W-:Y:S05]  /*0700*/  BSYNC B0 ;  /* 0x0000000000007941 */ /* 0x001fea0003800000 */
.L_x_28774:
        /* <DEDUP_REMOVED lines=14> */
.L_x_28777:
[----:B0-----:R-:W-:Y:S05]  /*07f0*/  BSYNC B0 ;  /* 0x0000000000007941 */ /* 0x001fea0003800000 */
.L_x_28776:
        /* <DEDUP_REMOVED lines=14> */
.L_x_28779:
[----:B0-----:R-:W-:Y:S05]  /*08e0*/  BSYNC B0 ;  /* 0x0000000000007941 */ /* 0x001fea0003800000 */
.L_x_28778:
        /* <DEDUP_REMOVED lines=13> */
.L_x_28781:
[----:B0-----:R-:W-:Y:S05]  /*09c0*/  BSYNC B0 ;  /* 0x0000000000007941 */ /* 0x001fea0003800000 */
.L_x_28780:
[----:B------:R-:W0:Y:S02]  /*09d0*/  S2UR UR6, SR_CTAID.X ;  /* 0x00000000000679c3 */ /* 0x000e240000002500 */
[----:B0-----:R-:W-:-:S04]  /*09e0*/  LEA.HI R137, R132, UR6, RZ, 0x19 ;  /* 0x0000000684897c11 */ /* 0x001fc8000f8fc8ff */
[----:B------:R-:W-:-:S13]  /*09f0*/  ISETP.GE.AND P1, PT, R137, c[0x0][0x164], PT ;  /* 0x0000590089007a0c */ /* 0x000fda0003f26270 */
[----:B------:R-:W-:Y:S05]  /*0a00*/  @P1 EXIT ;  /* 0x000000000000194d */ /* 0x000fea0003800000 */
[----:B------:R-:W-:Y:S01]  /*0a10*/  SHF.R.S32.HI R0, RZ, 0x2, R0 ;  /* 0x00000002ff007819 */ /* 0x000fe20000011400 */
[----:B-----5:R-:W-:Y:S01]  /*0a20*/  IMAD.MOV.U32 R133, RZ, RZ, R24 ;  /* 0x000000ffff857224 */ /* 0x020fe200078e0018 */
[----:B------:R-:W-:Y:S01]  /*0a30*/  LOP3.LUT R23, R132, 0x60, RZ, 0xc0, !PT ;  /* 0x0000006084177812 */ /* 0x000fe200078ec0ff */
[----:B------:R-:W-:Y:S01]  /*0a40*/  IMAD.MOV.U32 R91, RZ, RZ, R36 ;  /* 0x000000ffff5b7224 */ /* 0x000fe200078e0024 */
[----:B------:R-:W-:Y:S01]  /*0a50*/  LOP3.LUT R22, R0, 0x7f, RZ, 0xc0, !PT ;  /* 0x0000007f00167812 */ /* 0x000fe200078ec0ff */
[----:B------:R-:W-:Y:S01]  /*0a60*/  HFMA2.MMA R134, -RZ, RZ, 0, 5.9604644775390625e-08 ;  /* 0x00000001ff867435 */ /* 0x000fe200000001ff */
[----:B------:R-:W-:Y:S01]  /*0a70*/  SHF.R.U32.HI R0, RZ, 0x2, R0 ;  /* 0x00000002ff007819 */ /* 0x000fe20000011600 */
[----:B------:R-:W-:Y:S01]  /*0a80*/  HADD2.F32 R126, -RZ, R131.H0_H0 ;  /* 0x20000083ff7e7230 */ /* 0x000fe20000004100 */
[----:B------:R-:W-:Y:S01]  /*0a90*/  IADD3 R23, R22, -R23, RZ ;  /* 0x8000001716177210 */ /* 0x000fe20007ffe0ff */
[----:B------:R-:W-:Y:S01]  /*0aa0*/  HADD2.F32 R133, -RZ, R133.H0_H0 ;  /* 0x20000085ff857230 */ /* 0x000fe20000004100 */
[----:B------:R-:W-:Y:S01]  /*0ab0*/  LOP3.LUT R0, R0, 0x3fffffe0, RZ, 0xc0, !PT ;  /* 0x3fffffe000007812 */ /* 0x000fe200078ec0ff */
[----:B------:R-:W-:Y:S01]  /*0ac0*/  HADD2.F32 R91, -RZ, R91.H0_H0 ;  /* 0x2000005bff5b7230 */ /* 0x000fe20000004100 */
[----:B------:R-:W-:Y:S01]  /*0ad0*/  IMNMX R23, RZ, R23, !PT ;  /* 0x00000017ff177217 */ /* 0x000fe20007800200 */
[----:B------:R-:W-:Y:S01]  /*0ae0*/  ULDC.U8 UR6, c[0x0][0x1f0] ;  /* 0x00007c0000067ab9 */ /* 0x000fe20000000000 */
[----:B------:R-:W-:-:S02]  /*0af0*/  MOV R42, R26 ;  /* 0x0000001a002a7202 */ /* 0x000fc40000000f00 */
[----:B------:R-:W-:Y:S02]  /*0b00*/  IMNMX R23, R23, 0x20, PT ;  /* 0x0000002017177817 */ /* 0x000fe40003800200 */
[----:B------:R-:W-:Y:S02]  /*0b10*/  SHF.R.U64 R47, R26, 0x10, R27 ;  /* 0x000000101a2f7819 */ /* 0x000fe4000000121b */
[----:B------:R-:W-:Y:S02]  /*0b20*/  MOV R26, R28 ;  /* 0x0000001c001a7202 */ /* 0x000fe40000000f00 */
[----:B------:R-:W-:Y:S02]  /*0b30*/  SHF.R.U64 R45, R28, 0x10, R29 ;  /* 0x000000101c2d7819 */ /* 0x000fe4000000121d */
[----:B------:R-:W-:Y:S01]  /*0b40*/  IADD3 R28, R23, R0, RZ ;  /* 0x00000000171c7210 */ /* 0x000fe20007ffe0ff */
[----:B------:R-:W-:Y:S01]  /*0b50*/  HADD2.F32 R23, -RZ, R26.H0_H0 ;  /* 0x2000001aff177230 */ /* 0x000fe20000004100 */
[----:B------:R-:W-:-:S02]  /*0b60*/  SHF.R.U64 R48, R24, 0x10, R25 ;  /* 0x0000001018307819 */ /* 0x000fc40000001219 */
[----:B------:R-:W-:Y:S02]  /*0b70*/  SHF.L.U32 R28, R28, 0x2, RZ ;  /* 0x000000021c1c7819 */ /* 0x000fe400000006ff */
[----:B------:R-:W-:Y:S02]  /*0b80*/  SHF.L.U32 R24, R132, 0x5, RZ ;  /* 0x0000000584187819 */ /* 0x000fe400000006ff */
[----:B------:R-:W-:Y:S02]  /*0b90*/  MOV R129, R25 ;  /* 0x0000001900817202 */ /* 0x000fe40000000f00 */
[----:B------:R-:W0:Y:S01]  /*0ba0*/  I2F.U32 R28, R28 ;  /* 0x0000001c001c7306 */ /* 0x000e220000201000 */
[----:B------:R-:W-:Y:S02]  /*0bb0*/  SHF.R.U32.HI R124, RZ, 0x10, R25 ;  /* 0x00000010ff7c7819 */ /* 0x000fe40000011619 */
[----:B------:R-:W-:Y:S01]  /*0bc0*/  LOP3.LUT R25, R24, 0x3e0, RZ, 0xc0, !PT ;  /* 0x000003e018197812 */ /* 0x000fe200078ec0ff */
[----:B------:R-:W-:Y:S01]  /*0bd0*/  HADD2.F32 R129, -RZ, R129.H0_H0 ;  /* 0x20000081ff817230 */ /* 0x000fe20000004100 */
[----:B------:R-:W-:Y:S01]  /*0be0*/  MOV R103, R18 ;  /* 0x0000001200677202 */ /* 0x000fe20000000f00 */
[----:B------:R-:W-:Y:S01]  /*0bf0*/  HADD2.F32 R124, -RZ, R124.H0_H0 ;  /* 0x2000007cff7c7230 */ /* 0x000fe20000004100 */
[----:B------:R-:W-:Y:S01]  /*0c00*/  IADD3 R25, R22, -R25, RZ ;  /* 0x8000001916197210 */ /* 0x000fe20007ffe0ff */
[----:B------:R-:W-:Y:S01]  /*0c10*/  HADD2.F32 R24, -RZ, R45.H0_H0 ;  /* 0x2000002dff187230 */ /* 0x000fe20000004100 */
[----:B------:R-:W-:Y:S01]  /*0c20*/  SHF.R.U64 R104, R18, 0x10, R19 ;  /* 0x0000001012687819 */ /* 0x000fe20000001213 */
[----:B------:R-:W-:Y:S01]  /*0c30*/  HADD2.F32 R18, -RZ, R16.H0_H0 ;  /* 0x20000010ff127230 */ /* 0x000fe20000004100 */
[----:B------:R-:W-:Y:S01]  /*0c40*/  IMNMX R25, RZ, R25, !PT ;  /* 0x00000019ff197217 */ /* 0x000fe20007800200 */
[----:B------:R-:W-:Y:S01]  /*0c50*/  HADD2.F32 R103, -RZ, R103.H0_H0 ;  /* 0x20000067ff677230 */ /* 0x000fe20000004100 */
[----:B------:R-:W-:Y:S01]  /*0c60*/  SHF.R.U64 R109, R16, 0x10, R17 ;  /* 0x00000010106d7819 */ /* 0x000fe20000001211 */
[----:B------:R-:W-:Y:S01]  /*0c70*/  HADD2.F32 R16, -RZ, R14.H0_H0 ;  /* 0x2000000eff107230 */ /* 0x000fe20000004100 */
[----:B------:R-:W-:Y:S01]  /*0c80*/  IMNMX R25, R25, 0x20, PT ;  /* 0x0000002019197817 */ /* 0x000fe20003800200 */
[----:B0-----:R0:W1:Y:S01]  /*0c90*/  MUFU.RCP R136, R28 ;  /* 0x0000001c00887308 */ /* 0x0010620000001000 */
[----:B------:R-:W-:Y:S01]  /*0ca0*/  SHF.R.U64 R111, R14, 0x10, R15 ;  /* 0x000000100e6f7819 */ /* 0x000fe2000000120f */
[----:B------:R-:W-:Y:S01]  /*0cb0*/  HADD2.F32 R14, -RZ, R12.H0_H0 ;  /* 0x2000000cff0e7230 */ /* 0x000fe20000004100 */
[----:B------:R-:W-:Y:S01]  /*0cc0*/  MOV R43, R27 ;  /* 0x0000001b002b7202 */ /* 0x000fe20000000f00 */
[----:B------:R-:W-:Y:S01]  /*0cd0*/  IMAD.IADD R135, R0, 0x1, R25 ;  /* 0x0000000100877824 */ /* 0x000fe200078e0219 */
[----:B------:R-:W-:Y:S01]  /*0ce0*/  SHF.R.U32.HI R46, RZ, 0x10, R27 ;  /* 0x00000010ff2e7819 */ /* 0x000fe2000001161b */
[----:B------:R-:W-:Y:S01]  /*0cf0*/  HADD2.F32 R0, -RZ, R21.H0_H0 ;  /* 0x20000015ff007230 */ /* 0x000fe20000004100 */
[----:B------:R-:W-:Y:S01]  /*0d00*/  SHF.R.U64 R113, R12, 0x10, R13 ;  /* 0x000000100c717819 */ /* 0x000fe2000000120d */
[----:B------:R-:W-:Y:S01]  /*0d10*/  HADD2.F32 R12, -RZ, R10.H0_H0 ;  /* 0x2000000aff0c7230 */ /* 0x000fe20000004100 */
[----:B------:R-:W-:Y:S01]  /*0d20*/  MOV R27, R29 ;  /* 0x0000001d001b7202 */ /* 0x000fe20000000f00 */
[----:B------:R-:W-:Y:S01]  /*0d30*/  HADD2.F32 R22, -RZ, R43.H0_H0 ;  /* 0x2000002bff167230 */ /* 0x000fe20000004100 */
[----:B------:R-:W-:Y:S01]  /*0d40*/  SHF.R.U32.HI R44, RZ, 0x10, R29 ;  /* 0x00000010ff2c7819 */ /* 0x000fe2000001161d */
[----:B------:R-:W-:Y:S01]  /*0d50*/  HADD2.F32 R104, -RZ, R104.H0_H0 ;  /* 0x20000068ff687230 */ /* 0x000fe20000004100 */
[----:B------:R-:W-:Y:S01]  /*0d60*/  SHF.R.U64 R115, R10, 0x10, R11 ;  /* 0x000000100a737819 */ /* 0x000fe2000000120b */
        /* <DEDUP_REMOVED lines=51> */
[--C-:B------:R-:W-:Y:S01]  /*10a0*/  SHF.R.U64 R128, R130, 0x10, R131.reuse ;  /* 0x0000001082807819 */ /* 0x100fe20000001283 */
        /* <DEDUP_REMOVED lines=54> */
[----:B01----:R-:W-:Y:S02]  /*1410*/  HADD2.F32 R127, -RZ, R127.H0_H0 ;  /* 0x2000007fff7f7230 */ /* 0x003fe40000004100 */
.L_x_28905:
[----:B------:R-:W-:-:S05]  /*1420*/  MOV R76, 0x4 ;  /* 0x00000004004c7802 */ /* 0x000fca0000000f00 */
[----:B------:R-:W-:-:S05]  /*1430*/  IMAD.WIDE R140, R137, R76, c[0x0][0x1d0] ;  /* 0x00007400898c7625 */ /* 0x000fca00078e024c */
[----:B------:R0:W2:Y:S01]  /*1440*/  LDG.E R79, [R140.64] ;  /* 0x000000048c4f7981 */ /* 0x0000a2000c1e1900 */
[----:B------:R-:W-:-:S05]  /*1450*/  IMAD.WIDE R76, R137, R76, c[0x0][0x1d8] ;  /* 0x00007600894c7625 */ /* 0x000fca00078e024c */
[----:B------:R1:W5:Y:S01]  /*1460*/  LDG.E R78, [R76.64] ;  /* 0x000000044c4e7981 */ /* 0x000362000c1e1900 */
[----:B------:R-:W-:Y:S01]  /*1470*/  IMAD R139, R137, c[0x0][0x168], RZ ;  /* 0x00005a00898b7a24 */ /* 0x000fe200078e02ff */
[----:B------:R-:W-:Y:S01]  /*1480*/  BSSY B0, `(.L_x_28782) ;  /* 0x000003c000007945 */ /* 0x000fe20003800000 */
[----:B0-----:R-:W-:Y:S02]  /*1490*/  SHF.R.S32.HI R140, RZ, 0x1f, R137 ;  /* 0x0000001fff8c7819 */ /* 0x001fe40000011489 */
[----:B--2---:R-:W-:-:S13]  /*14a0*/  ISETP.GE.AND P1, PT, R79, 0x1, PT ;  /* 0x000000014f00780c */ /* 0x004fda0003f26270 */
        /* <DEDUP_REMOVED lines=11> */
[----:B-1----:R-:W-:-:S04]  /*1560*/  ISETP.NE.U32.AND P2, PT, RZ, c[0x0][0x180], PT ;  /* 0x00006000ff007a0c */ /* 0x002fc80003f45070 */
[----:B------:R-:W-:-:S13]  /*1570*/  ISETP.NE.AND.EX P2, PT, RZ, c[0x0][0x184], PT, P2 ;  /* 0x00006100ff007a0c */ /* 0x000fda0003f45320 */
[----:B------:R-:W-:-:S05]  /*1580*/  @P2 MOV R76, 0x10 ;  /* 0x00000010004c2802 */ /* 0x000fca0000000f00 */
[----:B------:R-:W-:-:S05]  /*1590*/  @P2 IMAD.WIDE.U32 R76, R141, R76, c[0x0][0x180] ;  /* 0x000060008d4c2625 */ /* 0x000fca00078e004c */
[----:B------:R0:W2:Y:S01]  /*15a0*/  @P2 LDG.E.128 R28, [R76.64] ;  /* 0x000000044c1c2981 */ /* 0x0000a2000c1e1d00 */
[----:B------:R-:W-:Y:S02]  /*15b0*/  ISETP.GT.AND P3, PT, R79, RZ, PT ;  /* 0x000000ff4f00720c */ /* 0x000fe40003f64270 */
[----:B0-----:R-:W-:-:S11]  /*15c0*/  @P1 MOV R76, 0x10 ;  /* 0x00000010004c1802 */ /* 0x001fd60000000f00 */
[----:B------:R-:W-:Y:S01]  /*15d0*/  @!P3 ISETP.NE.U32.AND P4, PT, RZ, c[0x0][0x180], PT ;  /* 0x00006000ff00ba0c */ /* 0x000fe20003f85070 */
[----:B------:R-:W-:-:S03]  /*15e0*/  @P1 IMAD.WIDE.U32 R76, R139, R76, c[0x0][0x170] ;  /* 0x00005c008b4c1625 */ /* 0x000fc600078e004c */
[----:B------:R-:W-:Y:S02]  /*15f0*/  @!P3 ISETP.NE.AND.EX P4, PT, RZ, c[0x0][0x184], PT, P4 ;  /* 0x00006100ff00ba0c */ /* 0x000fe40003f85340 */
[----:B------:R0:W5:Y:S01]  /*1600*/  @P1 LDG.E.128 R36, [R76.64] ;  /* 0x000000044c241981 */ /* 0x000162000c1e1d00 */
[----:B------:R-:W-:Y:S01]  /*1610*/  BSSY B1, `(.L_x_28784) ;  /* 0x000000e000017945 */ /* 0x000fe20003800000 */
        /* <DEDUP_REMOVED lines=11> */
[----:B0----5:R-:W-:-:S04]  /*16d0*/  FMUL.FTZ R32, R36, c[0x0][0x1ec] ;  /* 0x00007b0024207a20 */ /* 0x021fc80000410000 */
[----:B------:R-:W-:Y:S02]  /*16e0*/  @P2 FADD.FTZ R32, R28, R32 ;  /* 0x000000201c202221 */ /* 0x000fe40000010000 */
.L_x_28785:
[----:B0-----:R-:W-:Y:S05]  /*16f0*/  BSYNC B1 ;  /* 0x0000000000017941 */ /* 0x001fea0003800000 */
.L_x_28784:
[----:B------:R-:W-:Y:S01]  /*1700*/  BSSY B1, `(.L_x_28786) ;  /* 0x0000004000017945 */ /* 0x000fe20003800000 */
[----:B------:R-:W-:Y:S05]  /*1710*/  @!P3 BRA `(.L_x_28787) ;  /* 0x000000200000b947 */ /* 0x000fea0003800000 */
[----:B-----5:R-:W-:-:S04]  /*1720*/  FMUL.FTZ R33, R37, c[0x0][0x1ec] ;  /* 0x00007b0025217a20 */ /* 0x020fc80000410000 */
[----:B------:R-:W-:Y:S02]  /*1730*/  @P2 FADD.FTZ R33, R29, R33 ;  /* 0x000000211d212221 */ /* 0x000fe40000010000 */
.L_x_28787:
[----:B------:R-:W-:Y:S05]  /*1740*/  BSYNC B1 ;  /* 0x0000000000017941 */ /* 0x000fea0003800000 */
.L_x_28786:
[----:B------:R-:W-:Y:S01]  /*1750*/  BSSY B1, `(.L_x_28788) ;  /* 0x0000004000017945 */ /* 0x000fe20003800000 */
[----:B------:R-:W-:Y:S05]  /*1760*/  @!P3 BRA `(.L_x_28789) ;  /* 0x000000200000b947 */ /* 0x000fea0003800000 */
[----:B-----5:R-:W-:-:S04]  /*1770*/  FMUL.FTZ R34, R38, c[0x0][0x1ec] ;  /* 0x00007b0026227a20 */ /* 0x020fc80000410000 */
[----:B------:R-:W-:Y:S02]  /*1780*/  @P2 FADD.FTZ R34, R30, R34 ;  /* 0x000000221e222221 */ /* 0x000fe40000010000 */
.L_x_28789:
[----:B------:R-:W-:Y:S05]  /*1790*/  BSYNC B1 ;  /* 0x0000000000017941 */ /* 0x000fea0003800000 */
.L_x_28788:
[----:B------:R-:W-:Y:S01]  /*17a0*/  BSSY B1, `(.L_x_28790) ;  /* 0x0000004000017945 */ /* 0x000fe20003800000 */
[----:B------:R-:W-:Y:S05]  /*17b0*/  @!P3 BRA `(.L_x_28791) ;  /* 0x000000200000b947 */ /* 0x000fea0003800000 */
[----:B-----5:R-:W-:-:S04]  /*17c0*/  FMUL.FTZ R35, R39, c[0x0][0x1ec] ;  /* 0x00007b0027237a20 */ /* 0x020fc80000410000 */
[----:B------:R-:W-:Y:S02]  /*17d0*/  @P2 FADD.FTZ R35, R31, R35 ;  /* 0x000000231f232221 */ /* 0x000fe40000010000 */
.L_x_28791:
[----:B------:R-:W-:Y:S05]  /*17e0*/  BSYNC B1 ;  /* 0x0000000000017941 */ /* 0x000fea0003800000 */
.L_x_28790:
[----:B------:R-:W-:Y:S01]  /*17f0*/  HFMA2.MMA R76, -RZ, RZ, 0, 9.5367431640625e-07 ;  /* 0x00000010ff4c7435 */ /* 0x000fe200000001ff */
[----:B------:R-:W-:-:S09]  /*1800*/  IADD3 R139, R139, 0x80, RZ ;  /* 0x000000808b8b7810 */ /* 0x000fd20007ffe0ff */
[C---:B------:R-:W-:Y:S01]  /*1810*/  IMAD.WIDE.U32 R76, R141.reuse, R76, c[0x0][0x188] ;  /* 0x000062008d4c7625 */ /* 0x040fe200078e004c */
[----:B------:R-:W-:-:S04]  /*1820*/  IADD3 R141, R141, 0x80, RZ ;  /* 0x000000808d8d7810 */ /* 0x000fc80007ffe0ff */
[----:B------:R0:W-:Y:S03]  /*1830*/  STG.E.128 [R76.64], R32 ;  /* 0x000000204c007986 */ /* 0x0001e6000c101d04 */
.L_x_28783:
[----:B-1----:R-:W-:Y:S05]  /*1840*/  BSYNC B0 ;  /* 0x0000000000007941 */ /* 0x002fea0003800000 */
.L_x_28782:
        /* <DEDUP_REMOVED lines=8> */
[----:B------:R-:W-:Y:S02]  /*18d0*/  ISETP.GT.AND P3, PT, R79, RZ, PT ;  /* 0x000000ff4f00720c */ /* 0x000fe40003f64270 */
[----:B0-----:R-:W-:-:S11]  /*18e0*/  @P1 MOV R76, 0x10 ;  /* 0x00000010004c1802 */ /* 0x001fd60000000f00 */
[----:B------:R-:W-:Y:S01]  /*18f0*/  @!P3 ISETP.NE.U32.AND P4, PT, RZ, c[0x0][0x180], PT ;  /* 0x00006000ff00ba0c */ /* 0x000fe20003f85070 */
[----:B------:R-:W-:-:S03]  /*1900*/  @P1 IMAD.WIDE.U32 R76, R139, R76, c[0x0][0x170] ;  /* 0x00005c008b4c1625 */ /* 0x000fc600078e004c */
[----:B------:R-:W-:Y:S02]  /*1910*/  @!P3 ISETP.NE.AND.EX P4, PT, RZ, c[0x0][0x184], PT, P4 ;  /* 0x00006100ff00ba0c */ /* 0x000fe40003f85340 */
[----:B-----5:R0:W5:Y:S01]  /*1920*/  @P1 LDG.E.128 R36, [R76.64] ;  /* 0x000000044c241981 */ /* 0x020162000c1e1d00 */
        /* <DEDUP_REMOVED lines=14> */
.L_x_28795:
[----:B0-----:R-:W-:Y:S05]  /*1a10*/  BSYNC B1 ;  /* 0x0000000000017941 */ /* 0x001fea0003800000 */
.L_x_28794:
[----:B------:R-:W-:Y:S01]  /*1a20*/  BSSY B1, `(.L_x_28796) ;  /* 0x0000004000017945 */ /* 0x000fe20003800000 */
[----:B------:R-:W-:Y:S05]  /*1a30*/  @!P3 BRA `(.L_x_28797) ;  /* 0x000000200000b947 */ /* 0x000fea0003800000 */
[----:B-----5:R-:W-:-:S04]  /*1a40*/  FMUL.FTZ R41, R37, c[0x0][0x1ec] ;  /* 0x00007b0025297a20 */ /* 0x020fc80000410000 */
[----:B------:R-:W-:Y:S02]  /*1a50*/  @P2 FADD.FTZ R41, R29, R41 ;  /* 0x000000291d292221 */ /* 0x000fe40000010000 */
.L_x_28797:
[----:B------:R-:W-:Y:S05]  /*1a60*/  BSYNC B1 ;  /* 0x0000000000017941 */ /* 0x000fea0003800000 */
.L_x_28796:
[----:B------:R-:W-:Y:S01]  /*1a70*/  BSSY B1, `(.L_x_28798) ;  /* 0x0000004000017945 */ /* 0x000fe20003800000 */
[----:B------:R-:W-:Y:S05]  /*1a80*/  @!P3 BRA `(.L_x_28799) ;  /* 0x000000200000b947 */ /* 0x000fea0003800000 */
[----:B-----5:R-:W-:-:S04]  /*1a90*/  FMUL.FTZ R42, R38, c[0x0][0x1ec] ;  /* 0x00007b00262a7a20 */ /* 0x020fc80000410000 */
[----:B------:R-:W-:Y:S02]  /*1aa0*/  @P2 FADD.FTZ R42, R30, R42 ;  /* 0x0000002a1e2a2221 */ /* 0x000fe40000010000 */
.L_x_28799:
[----:B------:R-:W-:Y:S05]  /*1ab0*/  BSYNC B1 ;  /* 0x0000000000017941 */ /* 0x000fea0003800000 */
.L_x_28798:
[----:B------:R-:W-:Y:S01]  /*1ac0*/  BSSY B1, `(.L_x_28800) ;  /* 0x0000004000017945 */ /* 0x000fe20003800000 */
[----:B------:R-:W-:Y:S05]  /*1ad0*/  @!P3 BRA `(.L_x_28801) ;  /* 0x000000200000b947 */ /* 0x000fea0003800000 */
[----:B-----5:R-:W-:-:S04]  /*1ae0*/  FMUL.FTZ R43, R39, c[0x0][0x1ec] ;  /* 0x00007b00272b7a20 */ /* 0x020fc80000410000 */
[----:B------:R-:W-:Y:S02]  /*1af0*/  @P2 FADD.FTZ R43, R31, R43 ;  /* 0x0000002b1f2b2221 */ /* 0x000fe40000010000 */
.L_x_28801:
[----:B------:R-:W-:Y:S05]  /*1b00*/  BSYNC B1 ;  /* 0x0000000000017941 */ /* 0x000fea0003800000 */
.L_x_28800:
[----:B------:R-:W-:Y:S01]  /*1b10*/  HFMA2.MMA R76, -RZ, RZ, 0, 9.5367431640625e-07 ;  /* 0x00000010ff4c7435 */ /* 0x000fe200000001ff */
[----:B------:R-:W-:-:S09]  /*1b20*/  IADD3 R139, R139, 0x80, RZ ;  /* 0x000000808b8b7810 */ /* 0x000fd20007ffe0ff */
[C---:B------:R-:W-:Y:S01]  /*1b30*/  IMAD.WIDE.U32 R76, R141.reuse, R76, c[0x0][0x188] ;  /* 0x000062008d4c7625 */ /* 0x040fe200078e004c */
[----:B------:R-:W-:-:S04]  /*1b40*/  IADD3 R141, R141, 0x80, RZ ;  /* 0x000000808d8d7810 */ /* 0x000fc80007ffe0ff */
[----:B------:R0:W-:Y:S03]  /*1b50*/  STG.E.128 [R76.64], R40 ;  /* 0x000000284c007986 */ /* 0x0001e6000c101d04 */
.L_x_28793:
[----:B------:R-:W-:Y:S05]  /*1b60*/  BSYNC B0 ;  /* 0x0000000000007941 */ /* 0x000fea0003800000 */
.L_x_28792:
[----:B------:R-:W-:Y:S01]  /*1b70*/  ISETP.GE.U32.AND P2, PT, R138, 0x180, PT ;  /* 0x000001808a00780c */ /* 0x000fe20003f46070 */
[----:B------:R-:W-:-:S12]  /*1b80*/  BSSY B0, `(.L_x_28802) ;  /* 0x0000030000007945 */ /* 0x000fd80003800000 */
[----:B------:R-:W-:Y:S05]  /*1b90*/  @!P2 BRA `(.L_x_28803) ;  /* 0x000002e00000a947 */ /* 0x000fea0003800000 */
[----:B------:R-:W-:-:S04]  /*1ba0*/  ISETP.NE.U32.AND P2, PT, RZ, c[0x0][0x180], PT ;  /* 0x00006000ff007a0c */ /* 0x000fc80003f45070 */
[----:B------:R-:W-:-:S13]  /*1bb0*/  ISETP.NE.AND.EX P2, PT, RZ, c[0x0][0x184], PT, P2 ;  /* 0x00006100ff007a0c */ /* 0x000fda0003f45320 */
[----:B0-----:R-:W-:-:S04]  /*1bc0*/  @P2 IMAD.MOV.U32 R76, RZ, RZ, 0x10 ;  /* 0x00000010ff4c2424 */ /* 0x001fc800078e00ff */
        /* <DEDUP_REMOVED lines=22> */
.L_x_28805:
[----:B0-----:R-:W-:Y:S05]  /*1d30*/  BSYNC B1 ;  /* 0x0000000000017941 */ /* 0x001fea0003800000 */
.L_x_28804:
[----:B------:R-:W-:Y:S01]  /*1d40*/  BSSY B1, `(.L_x_28806) ;  /* 0x0000004000017945 */ /* 0x000fe20003800000 */
[----:B------:R-:W-:Y:S05]  /*1d50*/  @!P3 BRA `(.L_x_28807) ;  /* 0x000000200000b947 */ /* 0x000fea0003800000 */
[----:B-----5:R-:W-:-:S04]  /*1d60*/  FMUL.FTZ R45, R37, c[0x0][0x1ec] ;  /* 0x00007b00252d7a20 */ /* 0x020fc80000410000 */
[----:B------:R-:W-:Y:S02]  /*1d70*/  @P2 FADD.FTZ R45, R29, R45 ;  /* 0x0000002d1d2d2221 */ /* 0x000fe40000010000 */
.L_x_28807:
[----:B------:R-:W-:Y:S05]  /*1d80*/  BSYNC B1 ;  /* 0x0000000000017941 */ /* 0x000fea0003800000 */
.L_x_28806:
[----:B------:R-:W-:Y:S01]  /*1d90*/  BSSY B1, `(.L_x_28808) ;  /* 0x0000004000017945 */ /* 0x000fe20003800000 */
[----:B------:R-:W-:Y:S05]  /*1da0*/  @!P3 BRA `(.L_x_28809) ;  /* 0x000000200000b947 */ /* 0x000fea0003800000 */
[----:B-----5:R-:W-:-:S04]  /*1db0*/  FMUL.FTZ R46, R38, c[0x0][0x1ec] ;  /* 0x00007b00262e7a20 */ /* 0x020fc80000410000 */
[----:B------:R-:W-:Y:S02]  /*1dc0*/  @P2 FADD.FTZ R46, R30, R46 ;  /* 0x0000002e1e2e2221 */ /* 0x000fe40000010000 */
.L_x_28809:
[----:B------:R-:W-:Y:S05]  /*1dd0*/  BSYNC B1 ;  /* 0x0000000000017941 */ /* 0x000fea0003800000 */
.L_x_28808:
[----:B------:R-:W-:Y:S01]  /*1de0*/  BSSY B1, `(.L_x_28810) ;  /* 0x0000004000017945 */ /* 0x000fe20003800000 */
[----:B------:R-:W-:Y:S05]  /*1df0*/  @!P3 BRA `(.L_x_28811) ;  /* 0x000000200000b947 */ /* 0x000fea0003800000 */
[----:B-----5:R-:W-:-:S04]  /*1e00*/  FMUL.FTZ R47, R39, c[0x0][0x1ec] ;  /* 0x00007b00272f7a20 */ /* 0x020fc80000410000 */
[----:B------:R-:W-:Y:S02]  /*1e10*/  @P2 FADD.FTZ R47, R31, R47 ;  /* 0x0000002f1f2f2221 */ /* 0x000fe40000010000 */
.L_x_28811:
[----:B------:R-:W-:Y:S05]  /*1e20*/  BSYNC B1 ;  /* 0x0000000000017941 */ /* 0x000fea0003800000 */
.L_x_28810:
[----:B------:R-:W-:Y:S01]  /*1e30*/  HFMA2.MMA R76, -RZ, RZ, 0, 9.5367431640625e-07 ;  /* 0x00000010ff4c7435 */ /* 0x000fe200000001ff */
[----:B------:R-:W-:-:S09]  /*1e40*/  IADD3 R139, R139, 0x80, RZ ;  /* 0x000000808b8b7810 */ /* 0x000fd20007ffe0ff */
[C---:B------:R-:W-:Y:S01]  /*1e50*/  IMAD.WIDE.U32 R76, R141.reuse, R76, c[0x0][0x188] ;  /* 0x000062008d4c7625 */ /* 0x040fe200078e004c */
[----:B------:R-:W-:-:S04]  /*1e60*/  IADD3 R141, R141, 0x80, RZ ;  /* 0x000000808d8d7810 */ /* 0x000fc80007ffe0ff */
[----:B------:R0:W-:Y:S03]  /*1e70*/  STG.E.128 [R76.64], R44 ;  /* 0x0000002c4c007986 */ /* 0x0001e6000c101d04 */
.L_x_28803:
[----:B------:R-:W-:Y:S05]  /*1e80*/  BSYNC B0 ;  /* 0x0000000000007941 */ /* 0x000fea0003800000 */
.L_x_28802:
        /* <DEDUP_REMOVED lines=28> */
.L_x_28815:
[----:B0-----:R-:W-:Y:S05]  /*2050*/  BSYNC B1 ;  /* 0x0000000000017941 */ /* 0x001fea0003800000 */
.L_x_28814:
[----:B------:R-:W-:Y:S01]  /*2060*/  BSSY B1, `(.L_x_28816) ;  /* 0x0000004000017945 */ /* 0x000fe20003800000 */
[----:B------:R-:W-:Y:S05]  /*2070*/  @!P3 BRA `(.L_x_28817) ;  /* 0x000000200000b947 */ /* 0x000fea0003800000 */
[----:B-----5:R-:W-:-:S04]  /*2080*/  FMUL.FTZ R49, R37, c[0x0][0x1ec] ;  /* 0x00007b0025317a20 */ /* 0x020fc80000410000 */
[----:B------:R-:W-:Y:S02]  /*2090*/  @P2 FADD.FTZ R49, R29, R49 ;  /* 0x000000311d312221 */ /* 0x000fe40000010000 */
.L_x_28817:
[----:B------:R-:W-:Y:S05]  /*20a0*/  BSYNC B1 ;  /* 0x0000000000017941 */ /* 0x000fea0003800000 */
.L_x_28816:
[----:B------:R-:W-:Y:S01]  /*20b0*/  BSSY B1, `(.L_x_28818) ;  /* 0x0000004000017945 */ /* 0x000fe20003800000 */
[----:B------:R-:W-:Y:S05]  /*20c0*/  @!P3 BRA `(.L_x_28819) ;  /* 0x000000200000b947 */ /* 0x000fea0003800000 */
[----:B-----5:R-:W-:-:S04]  /*20d0*/  FMUL.FTZ R50, R38, c[0x0][0x1ec] ;  /* 0x00007b0026327a20 */ /* 0x020fc80000410000 */
[----:B------:R-:W-:Y:S02]  /*20e0*/  @P2 FADD.FTZ R50, R30, R50 ;  /* 0x000000321e322221 */ /* 0x000fe40000010000 */
.L_x_28819:
[----:B------:R-:W-:Y:S05]  /*20f0*/  BSYNC B1 ;  /* 0x0000000000017941 */ /* 0x000fea0003800000 */
.L_x_28818:
[----:B------:R-:W-:Y:S01]  /*2100*/  BSSY B1, `(.L_x_28820) ;  /* 0x0000004000017945 */ /* 0x000fe20003800000 */
[----:B------:R-:W-:Y:S05]  /*2110*/  @!P3 BRA `(.L_x_28821) ;  /* 0x000000200000b947 */ /* 0x000fea0003800000 */
[----:B-----5:R-:W-:-:S04]  /*2120*/  FMUL.FTZ R51, R39, c[0x0][0x1ec] ;  /* 0x00007b0027337a20 */ /* 0x020fc80000410000 */
[----:B------:R-:W-:Y:S02]  /*2130*/  @P2 FADD.FTZ R51, R31, R51 ;  /* 0x000000331f332221 */ /* 0x000fe40000010000 */
.L_x_28821:
[----:B------:R-:W-:Y:S05]  /*2140*/  BSYNC B1 ;  /* 0x0000000000017941 */ /* 0x000fea0003800000 */
.L_x_28820:
[----:B------:R-:W-:Y:S01]  /*2150*/  HFMA2.MMA R76, -RZ, RZ, 0, 9.5367431640625e-07 ;  /* 0x00000010ff4c7435 */ /* 0x000fe200000001ff */
[----:B------:R-:W-:-:S09]  /*2160*/  IADD3 R139, R139, 0x80, RZ ;  /* 0x000000808b8b7810 */ /* 0x000fd20007ffe0ff */
[C---:B------:R-:W-:Y:S01]  /*2170*/  IMAD.WIDE.U32 R76, R141.reuse, R76, c[0x0][0x188] ;  /* 0x000062008d4c7625 */ /* 0x040fe200078e004c */
[----:B------:R-:W-:-:S04]  /*2180*/  IADD3 R141, R141, 0x80, RZ ;  /* 0x000000808d8d7810 */ /* 0x000fc80007ffe0ff */
[----:B------:R0:W-:Y:S03]  /*2190*/  STG.E.128 [R76.64], R48 ;  /* 0x000000304c007986 */ /* 0x0001e6000c101d04 */
.L_x_28813:
[----:B------:R-:W-:Y:S05]  /*21a0*/  BSYNC B0 ;  /* 0x0000000000007941 */ /* 0x000fea0003800000 */
.L_x_28812:
        /* <DEDUP_REMOVED lines=28> */
.L_x_28825:
[----:B0-----:R-:W-:Y:S05]  /*2370*/  BSYNC B1 ;  /* 0x0000000000017941 */ /* 0x001fea0003800000 */
.L_x_28824:
[----:B------:R-:W-:Y:S01]  /*2380*/  BSSY B1, `(.L_x_28826) ;  /* 0x0000004000017945 */ /* 0x000fe20003800000 */
[----:B------:R-:W-:Y:S05]  /*2390*/  @!P3 BRA `(.L_x_28827) ;  /* 0x000000200000b947 */ /* 0x000fea0003800000 */
[----:B-----5:R-:W-:-:S04]  /*23a0*/  FMUL.FTZ R53, R37, c[0x0][0x1ec] ;  /* 0x00007b0025357a20 */ /* 0x020fc80000410000 */
[----:B------:R-:W-:Y:S02]  /*23b0*/  @P2 FADD.FTZ R53, R29, R53 ;  /* 0x000000351d352221 */ /* 0x000fe40000010000 */
.L_x_28827:
[----:B------:R-:W-:Y:S05]  /*23c0*/  BSYNC B1 ;  /* 0x0000000000017941 */ /* 0x000fea0003800000 */
.L_x_28826:
[----:B------:R-:W-:Y:S01]  /*23d0*/  BSSY B1, `(.L_x_28828) ;  /* 0x0000004000017945 */ /* 0x000fe20003800000 */
[----:B------:R-:W-:Y:S05]  /*23e0*/  @!P3 BRA `(.L_x_28829) ;  /* 0x000000200000b947 */ /* 0x000fea0003800000 */
[----:B-----5:R-:W-:-:S04]  /*23f0*/  FMUL.FTZ R54, R38, c[0x0][0x1ec] ;  /* 0x00007b0026367a20 */ /* 0x020fc80000410000 */
[----:B------:R-:W-:Y:S02]  /*2400*/  @P2 FADD.FTZ R54, R30, R54 ;  /* 0x000000361e362221 */ /* 0x000fe40000010000 */
.L_x_28829:
[----:B------:R-:W-:Y:S05]  /*2410*/  BSYNC B1 ;  /* 0x0000000000017941 */ /* 0x000fea0003800000 */
.L_x_28828:
[----:B------:R-:W-:Y:S01]  /*2420*/  BSSY B1, `(.L_x_28830) ;  /* 0x0000004000017945 */ /* 0x000fe20003800000 */
[----:B------:R-:W-:Y:S05]  /*2430*/  @!P3 BRA `(.L_x_28831) ;  /* 0x000000200000b947 */ /* 0x000fea0003800000 */
[----:B-----5:R-:W-:-:S04]  /*2440*/  FMUL.FTZ R55, R39, c[0x0][0x1ec] ;  /* 0x00007b0027377a20 */ /* 0x020fc80000410000 */
[----:B------:R-:W-:Y:S02]  /*2450*/  @P2 FADD.FTZ R55, R31, R55 ;  /* 0x000000371f372221 */ /* 0x000fe40000010000 */
.L_x_28831:
[----:B------:R-:W-:Y:S05]  /*2460*/  BSYNC B1 ;  /* 0x0000000000017941 */ /* 0x000fea0003800000 */
.L_x_28830:
[----:B------:R-:W-:Y:S01]  /*2470*/  HFMA2.MMA R76, -RZ, RZ, 0, 9.5367431640625e-07 ;  /* 0x00000010ff4c7435 */ /* 0x000fe200000001ff */
[----:B------:R-:W-:-:S09]  /*2480*/  IADD3 R139, R139, 0x80, RZ ;  /* 0x000000808b8b7810 */ /* 0x000fd20007ffe0ff */
[C---:B------:R-:W-:Y:S01]  /*2490*/  IMAD.WIDE.U32 R76, R141.reuse, R76, c[0x0][0x188] ;  /* 0x000062008d4c7625 */ /* 0x040fe200078e004c */
[----:B------:R-:W-:-:S04]  /*24a0*/  IADD3 R141, R141, 0x80, RZ ;  /* 0x000000808d8d7810 */ /* 0x000fc80007ffe0ff */
[----:B------:R0:W-:Y:S03]  /*24b0*/  STG.E.128 [R76.64], R52 ;  /* 0x000000344c007986 */ /* 0x0001e6000c101d04 */
.L_x_28823:
[----:B------:R-:W-:Y:S05]  /*24c0*/  BSYNC B0 ;  /* 0x0000000000007941 */ /* 0x000fea0003800000 */
.L_x_28822:
        /* <DEDUP_REMOVED lines=28> */
.L_x_28835:
[----:B0-----:R-:W-:Y:S05]  /*2690*/  BSYNC B1 ;  /* 0x0000000000017941 */ /* 0x001fea0003800000 */
.L_x_28834:
[----:B------:R-:W-:Y:S01]  /*26a0*/  BSSY B1, `(.L_x_28836) ;  /* 0x0000004000017945 */ /* 0x000fe20003800000 */
[----:B------:R-:W-:Y:S05]  /*26b0*/  @!P3 BRA `(.L_x_28837) ;  /* 0x000000200000b947 */ /* 0x000fea0003800000 */
[----:B-----5:R-:W-:-:S04]  /*26c0*/  FMUL.FTZ R57, R37, c[0x0][0x1ec] ;  /* 0x00007b0025397a20 */ /* 0x020fc80000410000 */
[----:B------:R-:W-:Y:S02]  /*26d0*/  @P2 FADD.FTZ R57, R29, R57 ;  /* 0x000000391d392221 */ /* 0x000fe40000010000 */
.L_x_28837:
[----:B------:R-:W-:Y:S05]  /*26e0*/  BSYNC B1 ;  /* 0x0000000000017941 */ /* 0x000fea0003800000 */
.L_x_28836:
[----:B------:R-:W-:Y:S01]  /*26f0*/  BSSY B1, `(.L_x_28838) ;  /* 0x0000004000017945 */ /* 0x000fe20003800000 */
[----:B------:R-:W-:Y:S05]  /*2700*/  @!P3 BRA `(.L_x_28839) ;  /* 0x000000200000b947 */ /* 0x000fea0003800000 */
[----:B-----5:R-:W-:-:S04]  /*2710*/  FMUL.FTZ R58, R38, c[0x0][0x1ec] ;  /* 0x00007b00263a7a20 */ /* 0x020fc80000410000 */
[----:B------:R-:W-:Y:S02]  /*2720*/  @P2 FADD.FTZ R58, R30, R58 ;  /* 0x0000003a1e3a2221 */ /* 0x000fe40000010000 */
.L_x_28839:
[----:B------:R-:W-:Y:S05]  /*2730*/  BSYNC B1 ;  /* 0x0000000000017941 */ /* 0x000fea0003800000 */
.L_x_28838:
[----:B------:R-:W-:Y:S01]  /*2740*/  BSSY B1, `(.L_x_28840) ;  /* 0x0000004000017945 */ /* 0x000fe20003800000 */
[----:B------:R-:W-:Y:S05]  /*2750*/  @!P3 BRA `(.L_x_28841) ;  /* 0x000000200000b947 */ /* 0x000fea0003800000 */
[----:B-----5:R-:W-:-:S04]  /*2760*/  FMUL.FTZ R59, R39, c[0x0][0x1ec] ;  /* 0x00007b00273b7a20 */ /* 0x020fc80000410000 */
[----:B------:R-:W-:Y:S02]  /*2770*/  @P2 FADD.FTZ R59, R31, R59 ;  /* 0x0000003b1f3b2221 */ /* 0x000fe40000010000 */
.L_x_28841:
[----:B------:R-:W-:Y:S05]  /*2780*/  BSYNC B1 ;  /* 0x0000000000017941 */ /* 0x000fea0003800000 */
.L_x_28840:
[----:B------:R-:W-:Y:S01]  /*2790*/  HFMA2.MMA R76, -RZ, RZ, 0, 9.5367431640625e-07 ;  /* 0x00000010ff4c7435 */ /* 0x000fe200000001ff */
[----:B------:R-:W-:-:S09]  /*27a0*/  IADD3 R139, R139, 0x80, RZ ;  /* 0x000000808b8b7810 */ /* 0x000fd20007ffe0ff */
[C---:B------:R-:W-:Y:S01]  /*27b0*/  IMAD.WIDE.U32 R76, R141.reuse, R76, c[0x0][0x188] ;  /* 0x000062008d4c7625 */ /* 0x040fe200078e004c */
[----:B------:R-:W-:-:S04]  /*27c0*/  IADD3 R141, R141, 0x80, RZ ;  /* 0x000000808d8d7810 */ /* 0x000fc80007ffe0ff */
[----:B------:R0:W-:Y:S03]  /*27d0*/  STG.E.128 [R76.64], R56 ;  /* 0x000000384c007986 */ /* 0x0001e6000c101d04 */
.L_x_28833:
[----:B------:R-:W-:Y:S05]  /*27e0*/  BSYNC B0 ;  /* 0x0000000000007941 */ /* 0x000fea0003800000 */
.L_x_28832:
        /* <DEDUP_REMOVED lines=28> */
.L_x_28845:
[----:B0-----:R-:W-:Y:S05]  /*29b0*/  BSYNC B1 ;  /* 0x0000000000017941 */ /* 0x001fea0003800000 */
.L_x_28844:
[----:B------:R-:W-:Y:S01]  /*29c0*/  BSSY B1, `(.L_x_28846) ;  /* 0x0000004000017945 */ /* 0x000fe20003800000 */
[----:B------:R-:W-:Y:S05]  /*29d0*/  @!P3 BRA `(.L_x_28847) ;  /* 0x000000200000b947 */ /* 0x000fea0003800000 */
[----:B-----5:R-:W-:-:S04]  /*29e0*/  FMUL.FTZ R61, R37, c[0x0][0x1ec] ;  /* 0x00007b00253d7a20 */ /* 0x020fc80000410000 */
[----:B------:R-:W-:Y:S02]  /*29f0*/  @P2 FADD.FTZ R61, R29, R61 ;  /* 0x0000003d1d3d2221 */ /* 0x000fe40000010000 */
.L_x_28847:
[----:B------:R-:W-:Y:S05]  /*2a00*/  BSYNC B1 ;  /* 0x0000000000017941 */ /* 0x000fea0003800000 */
.L_x_28846:
[----:B------:R-:W-:Y:S01]  /*2a10*/  BSSY B1, `(.L_x_28848) ;  /* 0x0000004000017945 */ /* 0x000fe20003800000 */
[----:B------:R-:W-:Y:S05]  /*2a20*/  @!P3 BRA `(.L_x_28849) ;  /* 0x000000200000b947 */ /* 0x000fea0003800000 */
[----:B-----5:R-:W-:-:S04]  /*2a30*/  FMUL.FTZ R62, R38, c[0x0][0x1ec] ;  /* 0x00007b00263e7a20 */ /* 0x020fc80000410000 */
[----:B------:R-:W-:Y:S02]  /*2a40*/  @P2 FADD.FTZ R62, R30, R62 ;  /* 0x0000003e1e3e2221 */ /* 0x000fe40000010000 */
.L_x_28849:
[----:B------:R-:W-:Y:S05]  /*2a50*/  BSYNC B1 ;  /* 0x0000000000017941 */ /* 0x000fea0003800000 */
.L_x_28848:
[----:B------:R-:W-:Y:S01]  /*2a60*/  BSSY B1, `(.L_x_28850) ;  /* 0x0000004000017945 */ /* 0x000fe20003800000 */
[----:B------:R-:W-:Y:S05]  /*2a70*/  @!P3 BRA `(.L_x_28851) ;  /* 0x000000200000b947 */ /* 0x000fea0003800000 */
[----:B-----5:R-:W-:-:S04]  /*2a80*/  FMUL.FTZ R63, R39, c[0x0][0x1ec] ;  /* 0x00007b00273f7a20 */ /* 0x020fc80000410000 */
[----:B------:R-:W-:Y:S02]  /*2a90*/  @P2 FADD.FTZ R63, R31, R63 ;  /* 0x0000003f1f3f2221 */ /* 0x000fe40000010000 */
.L_x_28851:
[----:B------:R-:W-:Y:S05]  /*2aa0*/  BSYNC B1 ;  /* 0x0000000000017941 */ /* 0x000fea0003800000 */
.L_x_28850:
[----:B------:R-:W-:Y:S01]  /*2ab0*/  HFMA2.MMA R76, -RZ, RZ, 0, 9.5367431640625e-07 ;  /* 0x00000010ff4c7435 */ /* 0x000fe200000001ff */
[----:B------:R-:W-:-:S09]  /*2ac0*/  IADD3 R139, R139, 0x80, RZ ;  /* 0x000000808b8b7810 */ /* 0x000fd20007ffe0ff */
[C---:B------:R-:W-:Y:S01]  /*2ad0*/  IMAD.WIDE.U32 R76, R141.reuse, R76, c[0x0][0x188] ;  /* 0x000062008d4c7625 */ /* 0x040fe200078e004c */
[----:B------:R-:W-:-:S04]  /*2ae0*/  IADD3 R141, R141, 0x80, RZ ;  /* 0x000000808d8d7810 */ /* 0x000fc80007ffe0ff */
[----:B------:R0:W-:Y:S03]  /*2af0*/  STG.E.128 [R76.64], R60 ;  /* 0x0000003c4c007986 */ /* 0x0001e6000c101d04 */
.L_x_28843:
[----:B------:R-:W-:Y:S05]  /*2b00*/  BSYNC B0 ;  /* 0x0000000000007941 */ /* 0x000fea0003800000 */
.L_x_28842:
        /* <DEDUP_REMOVED lines=28> */
.L_x_28855:
[----:B0-----:R-:W-:Y:S05]  /*2cd0*/  BSYNC B1 ;  /* 0x0000000000017941 */ /* 0x001fea0003800000 */
.L_x_28854:
[----:B------:R-:W-:Y:S01]  /*2ce0*/  BSSY B1, `(.L_x_28856) ;  /* 0x0000004000017945 */ /* 0x000fe20003800000 */
[----:B------:R-:W-:Y:S05]  /*2cf0*/  @!P3 BRA `(.L_x_28857) ;  /* 0x000000200000b947 */ /* 0x000fea0003800000 */
[----:B-----5:R-:W-:-:S04]  /*2d00*/  FMUL.FTZ R65, R37, c[0x0][0x1ec] ;  /* 0x00007b0025417a20 */ /* 0x020fc80000410000 */
[----:B------:R-:W-:Y:S02]  /*2d10*/  @P2 FADD.FTZ R65, R29, R65 ;  /* 0x000000411d412221 */ /* 0x000fe40000010000 */
.L_x_28857:
[----:B------:R-:W-:Y:S05]  /*2d20*/  BSYNC B1 ;  /* 0x0000000000017941 */ /* 0x000fea0003800000 */
.L_x_28856:
[----:B------:R-:W-:Y:S01]  /*2d30*/  BSSY B1, `(.L_x_28858) ;  /* 0x0000004000017945 */ /* 0x000fe20003800000 */
[----:B------:R-:W-:Y:S05]  /*2d40*/  @!P3 BRA `(.L_x_28859) ;  /* 0x000000200000b947 */ /* 0x000fea0003800000 */
[----:B-----5:R-:W-:-:S04]  /*2d50*/  FMUL.FTZ R66, R38, c[0x0][0x1ec] ;  /* 0x00007b0026427a20 */ /* 0x020fc80000410000 */
[----:B------:R-:W-:Y:S02]  /*2d60*/  @P2 FADD.FTZ R66, R30, R66 ;  /* 0x000000421e422221 */ /* 0x000fe40000010000 */
.L_x_28859:
[----:B------:R-:W-:Y:S05]  /*2d70*/  BSYNC B1 ;  /* 0x0000000000017941 */ /* 0x000fea0003800000 */
.L_x_28858:
[----:B------:R-:W-:Y:S01]  /*2d80*/  BSSY B1, `(.L_x_28860) ;  /* 0x0000004000017945 */ /* 0x000fe20003800000 */
[----:B------:R-:W-:Y:S05]  /*2d90*/  @!P3 BRA `(.L_x_28861) ;  /* 0x000000200000b947 */ /* 0x000fea0003800000 */
[----:B-----5:R-:W-:-:S04]  /*2da0*/  FMUL.FTZ R67, R39, c[0x0][0x1ec] ;  /* 0x00007b0027437a20 */ /* 0x020fc80000410000 */
[----:B------:R-:W-:Y:S02]  /*2db0*/  @P2 FADD.FTZ R67, R31, R67 ;  /* 0x000000431f432221 */ /* 0x000fe40000010000 */
.L_x_28861:
[----:B------:R-:W-:Y:S05]  /*2dc0*/  BSYNC B1 ;  /* 0x0000000000017941 */ /* 0x000fea0003800000 */
.L_x_28860:
[----:B------:R-:W-:Y:S01]  /*2dd0*/  HFMA2.MMA R76, -RZ, RZ, 0, 9.5367431640625e-07 ;  /* 0x00000010ff4c7435 */ /* 0x000fe200000001ff */
[----:B------:R-:W-:-:S09]  /*2de0*/  IADD3 R139, R139, 0x80, RZ ;  /* 0x000000808b8b7810 */ /* 0x000fd20007ffe0ff */
[C---:B------:R-:W-:Y:S01]  /*2df0*/  IMAD.WIDE.U32 R76, R141.reuse, R76, c[0x0][0x188] ;  /* 0x000062008d4c7625 */ /* 0x040fe200078e004c */
[----:B------:R-:W-:-:S04]  /*2e00*/  IADD3 R141, R141, 0x80, RZ ;  /* 0x000000808d8d7810 */ /* 0x000fc80007ffe0ff */
[----:B------:R0:W-:Y:S03]  /*2e10*/  STG.E.128 [R76.64], R64 ;  /* 0x000000404c007986 */ /* 0x0001e6000c101d04 */
.L_x_28853:
[----:B------:R-:W-:Y:S05]  /*2e20*/  BSYNC B0 ;  /* 0x0000000000007941 */ /* 0x000fea0003800000 */
.L_x_28852:
        /* <DEDUP_REMOVED lines=28> */
.L_x_28865:
[----:B0-----:R-:W-:Y:S05]  /*2ff0*/  BSYNC B1 ;  /* 0x0000000000017941 */ /* 0x001fea0003800000 */
.L_x_28864:
[----:B------:R-:W-:Y:S01]  /*3000*/  BSSY B1, `(.L_x_28866) ;  /* 0x0000004000017945 */ /* 0x000fe20003800000 */
[----:B------:R-:W-:Y:S05]  /*3010*/  @!P3 BRA `(.L_x_28867) ;  /* 0x000000200000b947 */ /* 0x000fea0003800000 */
[----:B-----5:R-:W-:-:S04]  /*3020*/  FMUL.FTZ R69, R37, c[0x0][0x1ec] ;  /* 0x00007b0025457a20 */ /* 0x020fc80000410000 */
[----:B------:R-:W-:Y:S02]  /*3030*/  @P2 FADD.FTZ R69, R29, R69 ;  /* 0x000000451d452221 */ /* 0x000fe40000010000 */
.L_x_28867:
[----:B------:R-:W-:Y:S05]  /*3040*/  BSYNC B1 ;  /* 0x0000000000017941 */ /* 0x000fea0003800000 */
.L_x_28866:
[----:B------:R-:W-:Y:S01]  /*3050*/  BSSY B1, `(.L_x_28868) ;  /* 0x0000004000017945 */ /* 0x000fe20003800000 */
[----:B------:R-:W-:Y:S05]  /*3060*/  @!P3 BRA `(.L_x_28869) ;  /* 0x000000200000b947 */ /* 0x000fea0003800000 */
[----:B-----5:R-:W-:-:S04]  /*3070*/  FMUL.FTZ R70, R38, c[0x0][0x1ec] ;  /* 0x00007b0026467a20 */ /* 0x020fc80000410000 */
[----:B------:R-:W-:Y:S02]  /*3080*/  @P2 FADD.FTZ R70, R30, R70 ;  /* 0x000000461e462221 */ /* 0x000fe40000010000 */
.L_x_28869:
[----:B------:R-:W-:Y:S05]  /*3090*/  BSYNC B1 ;  /* 0x0000000000017941 */ /* 0x000fea0003800000 */
.L_x_28868:
[----:B------:R-:W-:Y:S01]  /*30a0*/  BSSY B1, `(.L_x_28870) ;  /* 0x0000004000017945 */ /* 0x000fe20003800000 */
[----:B------:R-:W-:Y:S05]  /*30b0*/  @!P3 BRA `(.L_x_28871) ;  /* 0x000000200000b947 */ /* 0x000fea0003800000 */
[----:B-----5:R-:W-:-:S04]  /*30c0*/  FMUL.FTZ R71, R39, c[0x0][0x1ec] ;  /* 0x00007b0027477a20 */ /* 0x020fc80000410000 */
[----:B------:R-:W-:Y:S02]  /*30d0*/  @P2 FADD.FTZ R71, R31, R71 ;  /* 0x000000471f472221 */ /* 0x000fe40000010000 */
.L_x_28871:
[----:B------:R-:W-:Y:S05]  /*30e0*/  BSYNC B1 ;  /* 0x0000000000017941 */ /* 0x000fea0003800000 */
.L_x_28870:
[----:B------:R-:W-:Y:S01]  /*30f0*/  HFMA2.MMA R76, -RZ, RZ, 0, 9.5367431640625e-07 ;  /* 0x00000010ff4c7435 */ /* 0x000fe200000001ff */
[----:B------:R-:W-:-:S09]  /*3100*/  IADD3 R139, R139, 0x80, RZ ;  /* 0x000000808b8b7810 */ /* 0x000fd20007ffe0ff */
[C---:B------:R-:W-:Y:S01]  /*3110*/  IMAD.WIDE.U32 R76, R141.reuse, R76, c[0x0][0x188] ;  /* 0x000062008d4c7625 */ /* 0x040fe200078e004c */
[----:B------:R-:W-:-:S04]  /*3120*/  IADD3 R141, R141, 0x80, RZ ;  /* 0x000000808d8d7810 */ /* 0x000fc80007ffe0ff */
[----:B------:R0:W-:Y:S03]  /*3130*/  STG.E.128 [R76.64], R68 ;  /* 0x000000444c007986 */ /* 0x0001e6000c101d04 */
.L_x_28863:
[----:B------:R-:W-:Y:S05]  /*3140*/  BSYNC B0 ;  /* 0x0000000000007941 */ /* 0x000fea0003800000 */
.L_x_28862:
[----:B------:R-:W-:Y:S01]  /*3150*/  ISETP.GE.U32.AND P2, PT, R138, 0x500, PT ;  /* 0x000005008a00780c */ /* 0x000fe20003f46070 */
[----:B------:R-:W-:-:S12]  /*3160*/  BSSY B0, `(.L_x_28872) ;  /* 0x000002e000007945 */ /* 0x000fd80003800000 */
[----:B------:R-:W-:Y:S05]  /*3170*/  @!P2 BRA `(.L_x_28873) ;  /* 0x000002c00000a947 */ /* 0x000fea0003800000 */
[----:B------:R-:W-:-:S05]  /*3180*/  @P1 MOV R74, 0x10 ;  /* 0x00000010004a1802 */ /* 0x000fca0000000f00 */
[----:B------:R-:W-:-:S05]  /*3190*/  @P1 IMAD.WIDE.U32 R74, R139, R74, c[0x0][0x170] ;  /* 0x00005c008b4a1625 */ /* 0x000fca00078e004a */
[----:B-----5:R1:W5:Y:S01]  /*31a0*/  @P1 LDG.E.128 R36, [R74.64] ;  /* 0x000000044a241981 */ /* 0x020362000c1e1d00 */
[----:B------:R-:W-:-:S04]  /*31b0*/  ISETP.NE.U32.AND P1, PT, RZ, c[0x0][0x180], PT ;  /* 0x00006000ff007a0c */ /* 0x000fc80003f25070 */
[----:B------:R-:W-:-:S13]  /*31c0*/  ISETP.NE.AND.EX P1, PT, RZ, c[0x0][0x184], PT, P1 ;  /* 0x00006100ff007a0c */ /* 0x000fda0003f25310 */
[----:B0-----:R-:W-:-:S05]  /*31d0*/  @P1 MOV R76, 0x10 ;  /* 0x00000010004c1802 */ /* 0x001fca0000000f00 */
[----:B------:R-:W-:-:S05]  /*31e0*/  @P1 IMAD.WIDE.U32 R76, R141, R76, c[0x0][0x180] ;  /* 0x000060008d4c1625 */ /* 0x000fca00078e004c */
[----:B------:R-:W2:Y:S01]  /*31f0*/  @P1 LDG.E.128 R28, [R76.64] ;  /* 0x000000044c1c1981 */ /* 0x000ea2000c1e1d00 */
[----:B------:R-:W-:Y:S01]  /*3200*/  ISETP.GT.AND P2, PT, R79, RZ, PT ;  /* 0x000000ff4f00720c */ /* 0x000fe20003f44270 */
[----:B------:R-:W-:-:S12]  /*3210*/  BSSY B1, `(.L_x_28874) ;  /* 0x0000010000017945 */ /* 0x000fd80003800000 */
[----:B------:R-:W-:-:S04]  /*3220*/  @!P2 ISETP.NE.U32.AND P3, PT, RZ, c[0x0][0x180], PT ;  /* 0x00006000ff00aa0c */ /* 0x000fc80003f65070 */
[----:B------:R-:W-:-:S04]  /*3230*/  @!P2 ISETP.NE.AND.EX P3, PT, RZ, c[0x0][0x184], PT, P3 ;  /* 0x00006100ff00aa0c */ /* 0x000fc80003f65330 */
[----:B--2---:R-:W-:Y:S02]  /*3240*/  @!P2 FSEL R73, R29, RZ, P3 ;  /* 0x000000ff1d49a208 */ /* 0x004fe40001800000 */
[----:B------:R-:W-:-:S04]  /*3250*/  @!P2 ISETP.NE.U32.AND P3, PT, RZ, c[0x0][0x180], PT ;  /* 0x00006000ff00aa0c */ /* 0x000fc80003f65070 */
[----:B------:R-:W-:-:S04]  /*3260*/  @!P2 ISETP.NE.AND.EX P3, PT, RZ, c[0x0][0x184], PT, P3 ;  /* 0x00006100ff00aa0c */ /* 0x000fc80003f65330 */
[----:B-1----:R-:W-:Y:S02]  /*3270*/  @!P2 FSEL R74, R30, RZ, P3 ;  /* 0x000000ff1e4aa208 */ /* 0x002fe40001800000 */
[----:B------:R-:W-:-:S04]  /*3280*/  @!P2 ISETP.NE.U32.AND P3, PT, RZ, c[0x0][0x180], PT ;  /* 0x00006000ff00aa0c */ /* 0x000fc80003f65070 */
[----:B------:R-:W-:-:S04]  /*3290*/  @!P2 ISETP.NE.AND.EX P3, PT, RZ, c[0x0][0x184], PT, P3 ;  /* 0x00006100ff00aa0c */ /* 0x000fc80003f65330 */
[----:B------:R-:W-:Y:S02]  /*32a0*/  @!P2 FSEL R75, R31, RZ, P3 ;  /* 0x000000ff1f4ba208 */ /* 0x000fe40001800000 */
[----:B------:R-:W-:-:S04]  /*32b0*/  @!P2 ISETP.NE.U32.AND P3, PT, RZ, c[0x0][0x180], PT ;  /* 0x00006000ff00aa0c */ /* 0x000fc80003f65070 */
[----:B------:R-:W-:-:S04]  /*32c0*/  @!P2 ISETP.NE.AND.EX P3, PT, RZ, c[0x0][0x184], PT, P3 ;  /* 0x00006100ff00aa0c */ /* 0x000fc80003f65330 */
[----:B------:R-:W-:Y:S01]  /*32d0*/  @!P2 FSEL R72, R28, RZ, P3 ;  /* 0x000000ff1c48a208 */ /* 0x000fe20001800000 */
[----:B------:R-:W-:Y:S05]  /*32e0*/  @!P2 BRA `(.L_x_28875) ;  /* 0x000000200000a947 */ /* 0x000fea0003800000 */
[----:B-----5:R-:W-:-:S04]  /*32f0*/  FMUL.FTZ R72, R36, c[0x0][0x1ec] ;  /* 0x00007b0024487a20 */ /* 0x020fc80000410000 */
[----:B------:R-:W-:Y:S02]  /*3300*/  @P1 FADD.FTZ R72, R28, R72 ;  /* 0x000000481c481221 */ /* 0x000fe40000010000 */
.L_x_28875:
[----:B------:R-:W-:Y:S05]  /*3310*/  BSYNC B1 ;  /* 0x0000000000017941 */ /* 0x000fea0003800000 */
.L_x_28874:
[----:B------:R-:W-:Y:S01]  /*3320*/  BSSY B1, `(.L_x_28876) ;  /* 0x0000004000017945 */ /* 0x000fe20003800000 */
[----:B------:R-:W-:Y:S05]  /*3330*/  @!P2 BRA `(.L_x_28877) ;  /* 0x000000200000a947 */ /* 0x000fea0003800000 */
[----:B-----5:R-:W-:-:S04]  /*3340*/  FMUL.FTZ R73, R37, c[0x0][0x1ec] ;  /* 0x00007b0025497a20 */ /* 0x020fc80000410000 */
[----:B------:R-:W-:Y:S02]  /*3350*/  @P1 FADD.FTZ R73, R29, R73 ;  /* 0x000000491d491221 */ /* 0x000fe40000010000 */
.L_x_28877:
[----:B------:R-:W-:Y:S05]  /*3360*/  BSYNC B1 ;  /* 0x0000000000017941 */ /* 0x000fea0003800000 */
.L_x_28876:
[----:B------:R-:W-:Y:S01]  /*3370*/  BSSY B1, `(.L_x_28878) ;  /* 0x0000004000017945 */ /* 0x000fe20003800000 */
[----:B------:R-:W-:Y:S05]  /*3380*/  @!P2 BRA `(.L_x_28879) ;  /* 0x000000200000a947 */ /* 0x000fea0003800000 */
[----:B-----5:R-:W-:-:S04]  /*3390*/  FMUL.FTZ R74, R38, c[0x0][0x1ec] ;  /* 0x00007b00264a7a20 */ /* 0x020fc80000410000 */
[----:B------:R-:W-:Y:S02]  /*33a0*/  @P1 FADD.FTZ R74, R30, R74 ;  /* 0x0000004a1e4a1221 */ /* 0x000fe40000010000 */
.L_x_28879:
[----:B------:R-:W-:Y:S05]  /*33b0*/  BSYNC B1 ;  /* 0x0000000000017941 */ /* 0x000fea0003800000 */
.L_x_28878:
[----:B------:R-:W-:Y:S01]  /*33c0*/  BSSY B1, `(.L_x_28880) ;  /* 0x0000004000017945 */ /* 0x000fe20003800000 */
[----:B------:R-:W-:Y:S05]  /*33d0*/  @!P2 BRA `(.L_x_28881) ;  /* 0x000000200000a947 */ /* 0x000fea0003800000 */
[----:B-----5:R-:W-:-:S04]  /*33e0*/  FMUL.FTZ R75, R39, c[0x0][0x1ec] ;  /* 0x00007b00274b7a20 */ /* 0x020fc80000410000 */
[----:B------:R-:W-:Y:S02]  /*33f0*/  @P1 FADD.FTZ R75, R31, R75 ;  /* 0x0000004b1f4b1221 */ /* 0x000fe40000010000 */
.L_x_28881:
[----:B------:R-:W-:Y:S05]  /*3400*/  BSYNC B1 ;  /* 0x0000000000017941 */ /* 0x000fea0003800000 */
.L_x_28880:
[----:B------:R-:W-:-:S10]  /*3410*/  HFMA2.MMA R76, -RZ, RZ, 0, 9.5367431640625e-07 ;  /* 0x00000010ff4c7435 */ /* 0x000fd400000001ff */
[----:B------:R-:W-:-:S05]  /*3420*/  IMAD.WIDE.U32 R76, R141, R76, c[0x0][0x188] ;  /* 0x000062008d4c7625 */ /* 0x000fca00078e004c */
[----:B------:R0:W-:Y:S02]  /*3430*/  STG.E.128 [R76.64], R72 ;  /* 0x000000484c007986 */ /* 0x0001e4000c101d04 */
.L_x_28873:
[----:B------:R-:W-:Y:S05]  /*3440*/  BSYNC B0 ;  /* 0x0000000000007941 */ /* 0x000fea0003800000 */
.L_x_28872:
        /* <DEDUP_REMOVED lines=8> */
[C---:B------:R-:W-:Y:S01]  /*34d0*/  ISETP.GT.U32.AND P4, PT, R138.reuse, 0x3ff, PT ;  /* 0x000003ff8a00780c */ /* 0x040fe20003f84070 */
[----:B------:R-:W-:Y:S01]  /*34e0*/  FADD.FTZ R76, R35, R76 ;  /* 0x0000004c234c7221 */ /* 0x000fe20000010000 */
[----:B------:R-:W-:-:S02]  /*34f0*/  ISETP.GT.U32.AND P5, PT, R138, 0x47f, PT ;  /* 0x0000047f8a00780c */ /* 0x000fc40003fa4070 */
[----:B------:R-:W-:Y:S02]  /*3500*/  ISETP.GT.U32.AND P6, PT, R138, 0x4ff, PT ;  /* 0x000004ff8a00780c */ /* 0x000fe40003fc4070 */
[----:B------:R-:W-:Y:S02]  /*3510*/  FSEL R77, R76, RZ, P0 ;  /* 0x000000ff4c4d7208 */ /* 0x000fe40000000000 */
[----:B------:R-:W-:Y:S02]  /*3520*/  @!P1 IADD3 R79, R79, 0x4, RZ ;  /* 0x000000044f4f9810 */ /* 0x000fe40007ffe0ff */
[----:B------:R-:W-:Y:S01]  /*3530*/  ISETP.GT.U32.AND P1, PT, R138, 0x17f, PT ;  /* 0x0000017f8a00780c */ /* 0x000fe20003f24070 */
[----:B------:R-:W-:-:S04]  /*3540*/  FADD.FTZ R76, R40, R77 ;  /* 0x0000004d284c7221 */ /* 0x000fc80000010000 */
[----:B------:R-:W-:-:S04]  /*3550*/  FADD.FTZ R139, R41, R76 ;  /* 0x0000004c298b7221 */ /* 0x000fc80000010000 */
[----:B------:R-:W-:Y:S01]  /*3560*/  FADD.FTZ R76, R42, R139 ;  /* 0x0000008b2a4c7221 */ /* 0x000fe20000010000 */
[----:B------:R-:W-:-:S03]  /*3570*/  P2R R139, PR, RZ, 0x4 ;  /* 0x00000004ff8b7803 */ /* 0x000fc60000000000 */
[----:B------:R-:W-:Y:S01]  /*3580*/  @P2 FADD.FTZ R77, R43, R76 ;  /* 0x0000004c2b4d2221 */ /* 0x000fe20000010000 */
[----:B------:R-:W-:-:S03]  /*3590*/  ISETP.GT.U32.AND P2, PT, R138, 0x2ff, PT ;  /* 0x000002ff8a00780c */ /* 0x000fc60003f44070 */
        /* <DEDUP_REMOVED lines=38> */
.L_x_28906:
        /* <DEDUP_REMOVED lines=106> */
.L_x_28907:
        /* <DEDUP_REMOVED lines=16> */
[----:B------:R-:W0:Y:S01]  /*3fa0*/  @!P1 LDS.64 R76, [R79.X8] ;  /* 0x000000004f4c9984 */ /* 0x000e220000008a00 */
[----:B------:R-:W-:-:S13]  /*3fb0*/  LOP3.LUT P1, RZ, R139, 0x1f, R132, 0xf8, !PT ;  /* 0x0000001f8bff7812 */ /* 0x000fda000782f884 */
[----:B------:R-:W-:-:S04]  /*3fc0*/  @!P1 LEA R144, P2, R137, c[0x0][0x1a0], 0x2 ;  /* 0x0000680089909a11 */ /* 0x000fc800078410ff */
[C---:B------:R-:W-:Y:S02]  /*3fd0*/  @!P1 LEA.HI.X R145, R137.reuse, c[0x0][0x1a4], R140, 0x2, P2 ;  /* 0x0000690089919a11 */ /* 0x040fe400010f148c */
[----:B------:R-:W-:-:S04]  /*3fe0*/  @!P1 LEA R142, P2, R137, c[0x0][0x1a8], 0x2 ;  /* 0x00006a00898e9a11 */ /* 0x000fc800078410ff */
[----:B------:R-:W-:Y:S02]  /*3ff0*/  @!P1 LEA.HI.X R143, R137, c[0x0][0x1ac], R140, 0x2, P2 ;  /* 0x00006b00898f9a11 */ /* 0x000fe400010f148c */
[----:B------:R-:W1:Y:S01]  /*4000*/  SHFL.DOWN PT, R140, R141, 0x2, 0x1f ;  /* 0x08401f008d8c7f89 */ /* 0x000e6200000e0000 */
[----:B------:R-:W-:-:S03]  /*4010*/  ISETP.NE.AND P2, PT, RZ, UR6, PT ;  /* 0x00000006ff007c0c */ /* 0x000fc6000bf45270 */
[----:B0-----:R-:W0:Y:S04]  /*4020*/  SHFL.DOWN PT, R139, R76, 0x2, 0x1f ;  /* 0x08401f004c8b7f89 */ /* 0x001e2800000e0000 */
[----:B------:R-:W2:Y:S01]  /*4030*/  SHFL.DOWN PT, R146, R77, 0x2, 0x1f ;  /* 0x08401f004d927f89 */ /* 0x000ea200000e0000 */
[----:B-1----:R-:W-:Y:S02]  /*4040*/  IADD3 R147, R140, R141, RZ ;  /* 0x0000008d8c937210 */ /* 0x002fe40007ffe0ff */
[----:B------:R-:W0:Y:S03]  /*4050*/  I2F R140, R140 ;  /* 0x0000008c008c7306 */ /* 0x000e260000201400 */
[----:B------:R-:W1:Y:S05]  /*4060*/  SHFL.DOWN PT, R152, R147, 0x1, 0x1f ;  /* 0x08201f0093987f89 */ /* 0x000e6a00000e0000 */
[----:B------:R-:W3:Y:S01]  /*4070*/  I2F R79, R147 ;  /* 0x00000093004f7306 */ /* 0x000ee20000201400 */
[----:B0-----:R-:W-:-:S02]  /*4080*/  FMUL.FTZ R150, R139, R140 ;  /* 0x0000008c8b967220 */ /* 0x001fc40000410000 */
[----:B------:R-:W-:Y:S02]  /*4090*/  FADD.FTZ R139, -R139, R76 ;  /* 0x0000004c8b8b7221 */ /* 0x000fe40000010100 */
[----:B------:R-:W-:Y:S02]  /*40a0*/  FFMA.FTZ R151, R149, R76, R150 ;  /* 0x0000004c95977223 */ /* 0x000fe40000010096 */
[----:B------:R-:W-:Y:S01]  /*40b0*/  FMUL.FTZ R139, R139, R139 ;  /* 0x0000008b8b8b7220 */ /* 0x000fe20000410000 */
[----:B---3--:R-:W0:Y:S03]  /*40c0*/  MUFU.RCP R148, R79 ;  /* 0x0000004f00947308 */ /* 0x008e260000001000 */
[----:B------:R-:W-:Y:S02]  /*40d0*/  FMUL.FTZ R149, R139, R149 ;  /* 0x000000958b957220 */ /* 0x000fe40000410000 */
[----:B--2---:R-:W-:-:S02]  /*40e0*/  FADD.FTZ R139, R146, R77 ;  /* 0x0000004d928b7221 */ /* 0x004fc40000010000 */
[----:B------:R-:W-:Y:S02]  /*40f0*/  FMUL.FTZ R149, R149, R140 ;  /* 0x0000008c95957220 */ /* 0x000fe40000410000 */
[C---:B0-----:R-:W-:Y:S01]  /*4100*/  FMUL.FTZ R150, R148.reuse, R151 ;  /* 0x0000009794967220 */ /* 0x041fe20000410000 */
[----:B-1----:R-:W-:Y:S01]  /*4110*/  IADD3 R151, R147, R152, RZ ;  /* 0x0000009893977210 */ /* 0x002fe20007ffe0ff */
[----:B------:R-:W-:Y:S01]  /*4120*/  FFMA.FTZ R139, R148, R149, R139 ;  /* 0x00000095948b7223 */ /* 0x000fe2000001008b */
[----:B------:R-:W-:Y:S02]  /*4130*/  I2F R152, R152 ;  /* 0x0000009800987306 */ /* 0x000fe40000201400 */
[----:B------:R-:W0:Y:S04]  /*4140*/  SHFL.DOWN PT, R141, R150, 0x1, 0x1f ;  /* 0x08201f00968d7f89 */ /* 0x000e2800000e0000 */
[----:B------:R-:W1:Y:S02]  /*4150*/  SHFL.DOWN PT, R76, R139, 0x1, 0x1f ;  /* 0x08201f008b4c7f89 */ /* 0x000e6400000e0000 */
[----:B------:R-:W2:Y:S08]  /*4160*/  I2F R151, R151 ;  /* 0x0000009700977306 */ /* 0x000eb00000201400 */
[----:B--2---:R-:W2:Y:S01]  /*4170*/  MUFU.RCP R77, R151 ;  /* 0x00000097004d7308 */ /* 0x004ea20000001000 */
[----:B0-----:R-:W-:-:S02]  /*4180*/  FADD.FTZ R140, R150, -R141 ;  /* 0x8000008d968c7221 */ /* 0x001fc40000010000 */
[----:B------:R-:W-:Y:S02]  /*4190*/  FMUL.FTZ R141, R141, R152 ;  /* 0x000000988d8d7220 */ /* 0x000fe40000410000 */
[----:B------:R-:W-:Y:S02]  /*41a0*/  FMUL.FTZ R140, R140, R140 ;  /* 0x0000008c8c8c7220 */ /* 0x000fe40000410000 */
[C---:B------:R-:W-:Y:S02]  /*41b0*/  FFMA.FTZ R146, R79.reuse, R150, R141 ;  /* 0x000000964f927223 */ /* 0x040fe4000001008d */
[----:B------:R-:W-:Y:S01]  /*41c0*/  FMUL.FTZ R140, R79, R140 ;  /* 0x0000008c4f8c7220 */ /* 0x000fe20000410000 */
[----:B------:R-:W-:Y:S01]  /*41d0*/  MOV R79, c[0x0][0x1e0] ;  /* 0x00007800004f7a02 */ /* 0x000fe20000000f00 */
[----:B-1----:R-:W-:Y:S02]  /*41e0*/  FADD.FTZ R76, R139, R76 ;  /* 0x0000004c8b4c7221 */ /* 0x002fe40000010000 */
[----:B------:R-:W-:-:S02]  /*41f0*/  FMUL.FTZ R140, R140, R152 ;  /* 0x000000988c8c7220 */ /* 0x000fc40000410000 */
[C---:B--2---:R-:W-:Y:S02]  /*4200*/  FMUL.FTZ R146, R77.reuse, R146 ;  /* 0x000000924d927220 */ /* 0x044fe40000410000 */
[----:B------:R-:W-:-:S03]  /*4210*/  FFMA.FTZ R76, R77, R140, R76 ;  /* 0x0000008c4d4c7223 */ /* 0x000fc6000001004c */
[----:B------:R-:W0:Y:S04]  /*4220*/  SHFL.IDX PT, R141, R146, RZ, 0x1f ;  /* 0x00001fff928d7589 */ /* 0x000e2800000e0000 */
        /* <DEDUP_REMOVED lines=28> */
[C---:B------:R-:W-:Y:S01]  /*43f0*/  IMAD.WIDE.U32 R142, R141.reuse, R142, c[0x0][0x208] ;  /* 0x000082008d8e7625 */ /* 0x040fe200078e008e */
[----:B------:R-:W-:-:S03]  /*4400*/  IADD3 R141, R141, 0x80, RZ ;  /* 0x000000808d8d7810 */ /* 0x000fc60007ffe0ff */
[----:B------:R-:W-:Y:S02]  /*4410*/  FFMA.FTZ R76, R133, R76, R130 ;  /* 0x0000004c854c7223 */ /* 0x000fe40000010082 */
[----:B------:R-:W-:Y:S02]  /*4420*/  FFMA.FTZ R77, R131, R77, R128 ;  /* 0x0000004d834d7223 */ /* 0x000fe40000010080 */
[----:B------:R-:W-:Y:S02]  /*4430*/  FFMA.FTZ R78, R129, R78, R126 ;  /* 0x0000004e814e7223 */ /* 0x000fe4000001007e */
[----:B------:R-:W-:-:S05]  /*4440*/  FFMA.FTZ R79, R124, R79, R107 ;  /* 0x0000004f7c4f7223 */ /* 0x000fca000001006b */
[----:B------:R0:W-:Y:S02]  /*4450*/  STG.E.128 [R142.64], R76 ;  /* 0x0000004c8e007986 */ /* 0x0001e4000c101d04 */
.L_x_28887:
[----:B------:R-:W-:Y:S05]  /*4460*/  BSYNC B1 ;  /* 0x0000000000017941 */ /* 0x000fea0003800000 */
.L_x_28886:
        /* <DEDUP_REMOVED lines=19> */
.L_x_28889:
[----:B------:R-:W-:Y:S05]  /*45a0*/  BSYNC B1 ;  /* 0x0000000000017941 */ /* 0x000fea0003800000 */
.L_x_28888:
        /* <DEDUP_REMOVED lines=19> */
.L_x_28891:
[----:B------:R-:W-:Y:S05]  /*46e0*/  BSYNC B1 ;  /* 0x0000000000017941 */ /* 0x000fea0003800000 */
.L_x_28890:
        /* <DEDUP_REMOVED lines=19> */
.L_x_28893:
[----:B------:R-:W-:Y:S05]  /*4820*/  BSYNC B1 ;  /* 0x0000000000017941 */ /* 0x000fea0003800000 */
.L_x_28892:
        /* <DEDUP_REMOVED lines=19> */
.L_x_28895:
[----:B------:R-:W-:Y:S05]  /*4960*/  BSYNC B1 ;  /* 0x0000000000017941 */ /* 0x000fea0003800000 */
.L_x_28894:
[----:B------:R-:W-:Y:S01]  /*4970*/  ISETP.GE.U32.AND P1, PT, R138, 0x300, PT ;  /* 0x000003008a00780c */ /* 0x000fe20003f26070 */
[----:B------:R-:W-:-:S12]  /*4980*/  BSSY B1, `(.L_x_28896) ;  /* 0x0000012000017945 */ /* 0x000fd80003800000 */
[----:B------:R-:W-:Y:S05]  /*4990*/  @!P1 BRA `(.L_x_28897) ;  /* 0x0000010000009947 */ /* 0x000fea0003800000 */
[--C-:B0-----:R-:W-:Y:S02]  /*49a0*/  FADD.FTZ R77, R56, -R139.reuse ;  /* 0x8000008b384d7221 */ /* 0x101fe40000010000 */
[--C-:B------:R-:W-:Y:S02]  /*49b0*/  FADD.FTZ R79, R57, -R139.reuse ;  /* 0x8000008b394f7221 */ /* 0x100fe40000010000 */
[--C-:B------:R-:W-:Y:S02]  /*49c0*/  FADD.FTZ R143, R58, -R139.reuse ;  /* 0x8000008b3a8f7221 */ /* 0x100fe40000010000 */
[----:B------:R-:W-:Y:S02]  /*49d0*/  FADD.FTZ R145, R59, -R139 ;  /* 0x8000008b3b917221 */ /* 0x000fe40000010000 */
[C---:B------:R-:W-:Y:S02]  /*49e0*/  FMUL.FTZ R76, R140.reuse, R77 ;  /* 0x0000004d8c4c7220 */ /* 0x040fe40000410000 */
[----:B------:R-:W-:-:S02]  /*49f0*/  FMUL.FTZ R77, R140, R79 ;  /* 0x0000004f8c4d7220 */ /* 0x000fc40000410000 */
[----:B------:R-:W-:Y:S02]  /*4a00*/  IMAD.MOV.U32 R142, RZ, RZ, 0x10 ;  /* 0x00000010ff8e7424 */ /* 0x000fe400078e00ff */
        /* <DEDUP_REMOVED lines=9> */
.L_x_28897:
[----:B------:R-:W-:Y:S05]  /*4aa0*/  BSYNC B1 ;  /* 0x0000000000017941 */ /* 0x000fea0003800000 */
.L_x_28896:
        /* <DEDUP_REMOVED lines=19> */
.L_x_28899:
[----:B------:R-:W-:Y:S05]  /*4be0*/  BSYNC B1 ;  /* 0x0000000000017941 */ /* 0x000fea0003800000 */
.L_x_28898:
        /* <DEDUP_REMOVED lines=19> */
.L_x_28901:
[----:B------:R-:W-:Y:S05]  /*4d20*/  BSYNC B1 ;  /* 0x0000000000017941 */ /* 0x000fea0003800000 */
.L_x_28900:
        /* <DEDUP_REMOVED lines=19> */
.L_x_28903:
[----:B------:R-:W-:Y:S05]  /*4e60*/  BSYNC B1 ;  /* 0x0000000000017941 */ /* 0x000fea0003800000 */
.L_x_28902:
[----:B------:R-:W-:-:S13]  /*4e70*/  ISETP.GE.U32.AND P1, PT, R138, 0x500, PT ;  /* 0x000005008a00780c */ /* 0x000fda0003f26070 */
        /* <DEDUP_REMOVED lines=10> */
[----:B------:R-:W-:-:S04]  /*4f20*/  IMAD.WIDE.U32 R140, R141, R142, c[0x0][0x208] ;  /* 0x000082008d8c7625 */ /* 0x000fc800078e008e */
[----:B------:R-:W-:Y:S02]  /*4f30*/  FFMA.FTZ R76, R103, R76, R2 ;  /* 0x0000004c674c7223 */ /* 0x000fe40000010002 */
[----:B------:R-:W-:Y:S02]  /*4f40*/  FFMA.FTZ R77, R104, R77, R125 ;  /* 0x0000004d684d7223 */ /* 0x000fe4000001007d */
[----:B------:R-:W-:Y:S02]  /*4f50*/  FFMA.FTZ R79, R106, R79, R127 ;  /* 0x0000004f6a4f7223 */ /* 0x000fe4000001007f */
[----:B------:R-:W-:-:S05]  /*4f60*/  FFMA.FTZ R78, R105, R78, R0 ;  /* 0x0000004e694e7223 */ /* 0x000fca0000010000 */
[----:B------:R0:W-:Y:S02]  /*4f70*/  STG.E.128 [R140.64], R76 ;  /* 0x0000004c8c007986 */ /* 0x0001e4000c101d04 */
.L_x_28885:
[----:B0-----:R-:W-:Y:S05]  /*4f80*/  BSYNC B0 ;  /* 0x0000000000007941 */ /* 0x001fea0003800000 */
.L_x_28884:
[----:B------:R-:W-:Y:S02]  /*4f90*/  LOP3.LUT P1, RZ, R134, 0xff, RZ, 0xc0, !PT ;  /* 0x000000ff86ff7812 */ /* 0x000fe4000782c0ff */
[----:B------:R-:W-:Y:S02]  /*4fa0*/  IADD3 R137, R137, c[0x0][0x160], RZ ;  /* 0x0000580089897a10 */ /* 0x000fe40007ffe0ff */
[----:B------:R-:W-:Y:S02]  /*4fb0*/  SEL R134, RZ, 0x1, P1 ;  /* 0x00000001ff867807 */ /* 0x000fe40000800000 */
[----:B------:R-:W-:-:S13]  /*4fc0*/  ISETP.GE.AND P1, PT, R137, c[0x0][0x164], PT ;  /* 0x0000590089007a0c */ /* 0x000fda0003f26270 */
[----:B------:R-:W-:Y:S01]  /*4fd0*/  @P1 CALL.REL.NOINC `(.L_x_28904) ;  /* 0x0000001000001944 */ /* 0x000fe20003c00000 */
[----:B------:R-:W-:Y:S05]  /*4fe0*/  BRA `(.L_x_28905) ;  /* 0xffffc43000007947 */ /* 0x000fea000383ffff */
.L_x_28904:
[----:B------:R-:W-:Y:S05]  /*4ff0*/  EXIT ;  /* 0x000000000000794d */ /* 0x000fea0003800000 */
.L_x_28882:
[----:B------:R-:W-:Y:S01]  /*5000*/  HFMA2.MMA R139, -RZ, RZ, 0, 1.847743988037109375e-06 ;  /* 0x0000001fff8b7435 */ /* 0x000fe200000001ff */
[----:B------:R-:W-:Y:S02]  /*5010*/  MOV R146, 0x1 ;  /* 0x0000000100927802 */ /* 0x000fe40000000f00 */
[----:B------:R-:W-:Y:S02]  /*5020*/  MOV R144, 0xffffffff ;  /* 0xffffffff00907802 */ /* 0x000fe40000000f00 */
[----:B------:R-:W-:Y:S02]  /*5030*/  MOV R142, 0x5050 ;  /* 0x00005050008e7802 */ /* 0x000fe40000000f00 */
[----:B-----5:R-:W-:Y:S05]  /*5040*/  CALL.REL.NOINC `($__internal_130_$__cuda_sm70_shflsync_bfly_p) ;  /* 0x0000090000007944 */ /* 0x020fea0003c00000 */
[----:B-1----:R-:W-:Y:S01]  /*5050*/  MOV R76, R146 ;  /* 0x00000092004c7202 */ /* 0x002fe20000000f00 */
[----:B0-----:R-:W-:Y:S05]  /*5060*/  BRA `(.L_x_28906) ;  /* 0xffffe79000007947 */ /* 0x001fea000383ffff */
.L_x_28883:
[----:B------:R-:W-:Y:S01]  /*5070*/  HFMA2.MMA R146, -RZ, RZ, 0, 1.1920928955078125e-07 ;  /* 0x00000002ff927435 */ /* 0x000fe200000001ff */
[----:B------:R-:W-:Y:S02]  /*5080*/  MOV R139, 0x1f ;  /* 0x0000001f008b7802 */ /* 0x000fe40000000f00 */
[----:B------:R-:W-:Y:S02]  /*5090*/  MOV R144, 0xffffffff ;  /* 0xffffffff00907802 */ /* 0x000fe40000000f00 */
[----:B------:R-:W-:-:S02]  /*50a0*/  MOV R142, 0x50c0 ;  /* 0x000050c0008e7802 */ /* 0x000fc40000000f00 */
[----:B-----5:R-:W-:Y:S05]  /*50b0*/  CALL.REL.NOINC `($__internal_130_$__cuda_sm70_shflsync_bfly_p) ;  /* 0x0000089000007944 */ /* 0x020fea0003c00000 */
[----:B0-----:R-:W-:Y:S01]  /*50c0*/  HFMA2.MMA R139, -RZ, RZ, 0, 1.847743988037109375e-06 ;  /* 0x0000001fff8b7435 */ /* 0x001fe200000001ff */
[----:B-1----:R-:W-:Y:S01]  /*50d0*/  FADD.FTZ R77, R77, R146 ;  /* 0x000000924d4d7221 */ /* 0x002fe20000010000 */
[----:B------:R-:W-:Y:S01]  /*50e0*/  MOV R144, 0xffffffff ;  /* 0xffffffff00907802 */ /* 0x000fe20000000f00 */
[----:B------:R-:W-:Y:S01]  /*50f0*/  IMAD.MOV.U32 R146, RZ, RZ, 0x4 ;  /* 0x00000004ff927424 */ /* 0x000fe200078e00ff */
[----:B------:R-:W-:-:S02]  /*5100*/  MOV R142, 0x5120 ;  /* 0x00005120008e7802 */ /* 0x000fc40000000f00 */
[----:B------:R-:W-:Y:S05]  /*5110*/  CALL.REL.NOINC `($__internal_130_$__cuda_sm70_shflsync_bfly_p) ;  /* 0x0000083000007944 */ /* 0x000fea0003c00000 */
[----:B01----:R-:W-:Y:S01]  /*5120*/  FADD.FTZ R77, R77, R146 ;  /* 0x000000924d4d7221 */ /* 0x003fe20000010000 */
[----:B------:R-:W-:Y:S01]  /*5130*/  HFMA2.MMA R146, -RZ, RZ, 0, 4.76837158203125e-07 ;  /* 0x00000008ff927435 */ /* 0x000fe200000001ff */
[----:B------:R-:W-:-:S02]  /*5140*/  MOV R139, 0x1f ;  /* 0x0000001f008b7802 */ /* 0x000fc40000000f00 */
[----:B------:R-:W-:Y:S02]  /*5150*/  MOV R144, 0xffffffff ;  /* 0xffffffff00907802 */ /* 0x000fe40000000f00 */
[----:B------:R-:W-:Y:S02]  /*5160*/  MOV R142, 0x5180 ;  /* 0x00005180008e7802 */ /* 0x000fe40000000f00 */
[----:B------:R-:W-:Y:S05]  /*5170*/  CALL.REL.NOINC `($__internal_130_$__cuda_sm70_shflsync_bfly_p) ;  /* 0x000007d000007944 */ /* 0x000fea0003c00000 */
[----:B01----:R-:W-:Y:S01]  /*5180*/  FADD.FTZ R77, R77, R146 ;  /* 0x000000924d4d7221 */ /* 0x003fe20000010000 */
[----:B------:R-:W-:Y:S01]  /*5190*/  HFMA2.MMA R146, -RZ, RZ, 0, 9.5367431640625e-07 ;  /* 0x00000010ff927435 */ /* 0x000fe200000001ff */
[----:B------:R-:W-:Y:S02]  /*51a0*/  MOV R139, 0x1f ;  /* 0x0000001f008b7802 */ /* 0x000fe40000000f00 */
[----:B------:R-:W-:Y:S02]  /*51b0*/  MOV R144, 0xffffffff ;  /* 0xffffffff00907802 */ /* 0x000fe40000000f00 */
[----:B------:R-:W-:Y:S02]  /*51c0*/  MOV R142, 0x51e0 ;  /* 0x000051e0008e7802 */ /* 0x000fe40000000f00 */
[----:B------:R-:W-:Y:S05]  /*51d0*/  CALL.REL.NOINC `($__internal_130_$__cuda_sm70_shflsync_bfly_p) ;  /* 0x0000077000007944 */ /* 0x000fea0003c00000 */
        /* <DEDUP_REMOVED lines=91> */
[----:B------:R-:W-:Y:S02]  /*5790*/  MOV R142, 0x57b0 ;  /* 0x000057b0008e7802 */ /* 0x000fe40000000f00 */
[----:B------:R-:W-:Y:S05]  /*57a0*/  CALL.REL.NOINC `($__internal_130_$__cuda_sm70_shflsync_bfly_p) ;  /* 0x000001a000007944 */ /* 0x000fea0003c00000 */
[----:B01----:R-:W-:Y:S01]  /*57b0*/  FADD.FTZ R77, R77, R146 ;  /* 0x000000924d4d7221 */ /* 0x003fe20000010000 */
[----:B------:R-:W-:Y:S01]  /*57c0*/  HFMA2.MMA R146, -RZ, RZ, 0, 1.1920928955078125e-07 ;  /* 0x00000002ff927435 */ /* 0x000fe200000001ff */
[----:B------:R-:W-:Y:S01]  /*57d0*/  IMAD.MOV.U32 R139, RZ, RZ, 0x1f ;  /* 0x0000001fff8b7424 */ /* 0x000fe200078e00ff */
[----:B------:R-:W-:Y:S02]  /*57e0*/  MOV R144, 0xffffffff ;  /* 0xffffffff00907802 */ /* 0x000fe40000000f00 */
[----:B------:R-:W-:Y:S02]  /*57f0*/  MOV R142, 0x5810 ;  /* 0x00005810008e7802 */ /* 0x000fe40000000f00 */
[----:B------:R-:W-:Y:S05]  /*5800*/  CALL.REL.NOINC `($__internal_130_$__cuda_sm70_shflsync_bfly_p) ;  /* 0x0000014000007944 */ /* 0x000fea0003c00000 */
[----:B01----:R-:W-:Y:S01]  /*5810*/  FADD.FTZ R77, R77, R146 ;  /* 0x000000924d4d7221 */ /* 0x003fe20000010000 */
[----:B------:R-:W-:Y:S01]  /*5820*/  HFMA2.MMA R146, -RZ, RZ, 0, 2.384185791015625e-07 ;  /* 0x00000004ff927435 */ /* 0x000fe200000001ff */
[----:B------:R-:W-:-:S02]  /*5830*/  MOV R139, 0x1f ;  /* 0x0000001f008b7802 */ /* 0x000fc40000000f00 */
[----:B------:R-:W-:Y:S02]  /*5840*/  MOV R144, 0xffffffff ;  /* 0xffffffff00907802 */ /* 0x000fe40000000f00 */
[----:B------:R-:W-:Y:S02]  /*5850*/  MOV R142, 0x5870 ;  /* 0x00005870008e7802 */ /* 0x000fe40000000f00 */
[----:B------:R-:W-:Y:S05]  /*5860*/  CALL.REL.NOINC `($__internal_130_$__cuda_sm70_shflsync_bfly_p) ;  /* 0x000000e000007944 */ /* 0x000fea0003c00000 */
[----:B01----:R-:W-:Y:S01]  /*5870*/  FADD.FTZ R77, R77, R146 ;  /* 0x000000924d4d7221 */ /* 0x003fe20000010000 */
[----:B------:R-:W-:Y:S01]  /*5880*/  HFMA2.MMA R146, -RZ, RZ, 0, 4.76837158203125e-07 ;  /* 0x00000008ff927435 */ /* 0x000fe200000001ff */
[----:B------:R-:W-:Y:S02]  /*5890*/  MOV R139, 0x1f ;  /* 0x0000001f008b7802 */ /* 0x000fe40000000f00 */
[----:B------:R-:W-:Y:S02]  /*58a0*/  MOV R144, 0xffffffff ;  /* 0xffffffff00907802 */ /* 0x000fe40000000f00 */
[----:B------:R-:W-:Y:S02]  /*58b0*/  MOV R142, 0x58d0 ;  /* 0x000058d0008e7802 */ /* 0x000fe40000000f00 */
[----:B------:R-:W-:Y:S05]  /*58c0*/  CALL.REL.NOINC `($__internal_130_$__cuda_sm70_shflsync_bfly_p) ;  /* 0x0000008000007944 */ /* 0x000fea0003c00000 */
[----:B-1----:R-:W-:Y:S01]  /*58d0*/  FADD.FTZ R141, R77, R146 ;  /* 0x000000924d8d7221 */ /* 0x002fe20000010000 */
[----:B------:R-:W-:Y:S01]  /*58e0*/  HFMA2.MMA R146, -RZ, RZ, 0, 9.5367431640625e-07 ;  /* 0x00000010ff927435 */ /* 0x000fe200000001ff */
[----:B0-----:R-:W-:-:S02]  /*58f0*/  MOV R139, 0x1f ;  /* 0x0000001f008b7802 */ /* 0x001fc40000000f00 */
[----:B------:R-:W-:Y:S02]  /*5900*/  MOV R144, 0xffffffff ;  /* 0xffffffff00907802 */ /* 0x000fe40000000f00 */
[----:B------:R-:W-:Y:S02]  /*5910*/  MOV R77, R141 ;  /* 0x0000008d004d7202 */ /* 0x000fe40000000f00 */
[----:B------:R-:W-:Y:S02]  /*5920*/  MOV R142, 0x5940 ;  /* 0x00005940008e7802 */ /* 0x000fe40000000f00 */
[----:B------:R-:W-:Y:S05]  /*5930*/  CALL.REL.NOINC `($__internal_130_$__cuda_sm70_shflsync_bfly_p) ;  /* 0x0000001000007944 */ /* 0x000fea0003c00000 */
[----:B01----:R-:W-:Y:S05]  /*5940*/  BRA `(.L_x_28907) ;  /* 0xffffe55000007947 */ /* 0x003fea000383ffff */
        .weak           $__internal_130_$__cuda_sm70_shflsync_bfly_p
        .type           $__internal_130_$__cuda_sm70_shflsync_bfly_p,@function
        .size           $__internal_130_$__cuda_sm70_shflsync_bfly_p,(.L_x_36170 - $__internal_130_$__cuda_sm70_shflsync_bfly_p)
$__internal_130_$__cuda_sm70_shflsync_bfly_p:
[----:B------:R-:W-:Y:S01]  /*5950*/  HFMA2.MMA R143, -RZ, RZ, 0, 0 ;  /* 0x00000000ff8f7435 */ /* 0x000fe200000001ff */
[----:B------:R-:W-:Y:S04]  /*5960*/  WARPSYNC R144 ;  /* 0x0000009000007348 */ /* 0x000fe80003800000 */
[----:B------:R0:W1:Y:S01]  /*5970*/  SHFL.BFLY PT, R146, R77, R146, R139 ;  /* 0x0c0000924d927389 */ /* 0x00006200000e008b */
[----:B------:R-:W-:Y:S05]  /*5980*/  RET.REL.NODEC R142 `(_ZN10layer_norm13ln_fwd_kernelINS_13Kernel_traitsI6__halfffffjLj5120ELj1ELj1ELj4ELj16ENS_18Kernel_traits_baseILj5120ES2_ffffjLj128EEEEELb0ELb0ELb1ELb0EEEvNS_9FwdParamsE) ;  /* 0xffffa6708e007950 */ /* 0x000fea0003c3ffff */
.L_x_28908:
        /* <DEDUP_REMOVED lines=15> */
.L_x_36170:


//--------------------- .text._ZN10layer_norm13ln_fwd_kernelINS_13Kernel_traitsI6__halfffffjLj5120ELj1ELj1ELj4ELj16ENS_18Kernel_traits_baseILj5120ES2_ffffjLj128EEEEELb0ELb0ELb1ELb1EEEvNS_9FwdParamsE --------------------------
	.section	.text._ZN10layer_norm13ln_fwd_kernelINS_13Kernel_traitsI6__halfffffjLj5120ELj1ELj1ELj4ELj16ENS_18Kernel_traits_baseILj5120ES2_ffffjLj128EEEEELb0ELb0ELb1ELb1EEEvNS_9FwdParamsE,"ax",@progbits
	.sectioninfo	@"SHI_REGISTERS=168"
	.align	128
        .global         _ZN10layer_norm13ln_fwd_kernelINS_13Kernel_traitsI6__halfffffjLj5120ELj1ELj1ELj4ELj16ENS_18Kernel_traits_baseILj5120ES2_ffffjLj128EEEEELb0ELb0ELb1ELb1EEEvNS_9FwdParamsE
        .type           _ZN10layer_norm13ln_fwd_kernelINS_13Kernel_traitsI6__halfffffjLj5120ELj1ELj1ELj4ELj16ENS_18Kernel_traits_baseILj5120ES2_ffffjLj128EEEEELb0ELb0ELb1ELb1EEEvNS_9FwdParamsE,@function
        .size           _ZN10layer_norm13ln_fwd_kernelINS_13Kernel_traitsI6__halfffffjLj5120ELj1ELj1ELj4ELj16ENS_18Kernel_traits_baseILj5120ES2_ffffjLj128EEEEELb0ELb0ELb1ELb1EEEvNS_9FwdParamsE,(.L_x_36171 - _ZN10layer_norm13ln_fwd_kernelINS_13Kernel_traitsI6__halfffffjLj5120ELj1ELj1ELj4ELj16ENS_18Kernel_traits_baseILj5120ES2_ffffjLj128EEEEELb0ELb0ELb1ELb1EEEvNS_9FwdParamsE)
        .other          _ZN10layer_norm13ln_fwd_kernelINS_13Kernel_traitsI6__halfffffjLj5120ELj1ELj1ELj4ELj16ENS_18Kernel_traits_baseILj5120ES2_ffffjLj128EEEEELb0ELb0ELb1ELb1EEEvNS_9FwdParamsE,@"STO_CUDA_ENTRY STV_DEFAULT"
_ZN10layer_norm13ln_fwd_kernelINS_13Kernel_traitsI6__halfffffjLj5120ELj1ELj1ELj4ELj16ENS_18Kernel_traits_baseILj5120ES2_ffffjLj128EEEEELb0ELb0ELb1ELb1EEEvNS_9FwdParamsE:
.text._ZN10layer_norm13ln_fwd_kernelINS_13Kernel_traitsI6__halfffffjLj5120ELj1ELj1ELj4ELj16ENS_18Kernel_traits_baseILj5120ES2_ffffjLj128EEEEELb0ELb0ELb1ELb1EEEvNS_9FwdParamsE:
        /* <DEDUP_REMOVED lines=16> */
[----:B------:R0:W5:Y:S01]  /*0100*/  @P0 LDG.E.64 R6, [R4.64+0x1800] ;  /* 0x0018000404060981 */ /* 0x000162000c1e1b00 */
[----:B------:R-:W-:-:S03]  /*0110*/  SHF.R.U32.HI R137, RZ, 0x7, R21 ;  /* 0x00000007ff897819 */ /* 0x000fc60000011615 */
[----:B------:R0:W5:Y:S01]  /*0120*/  @P0 LDG.E.64 R38, [R4.64+0x1c00] ;  /* 0x001c000404260981 */ /* 0x000162000c1e1b00 */
[----:B------:R-:W-:-:S03]  /*0130*/  IADD3 R2, P2, R0, c[0x0][0x1b0], RZ ;  /* 0x00006c0000027a10 */ /* 0x000fc60007f5e0ff */
[----:B------:R0:W5:Y:S04]  /*0140*/  @P0 LDG.E.64 R24, [R4.64+0x2000] ;  /* 0x0020000404180981 */ /* 0x000168000c1e1b00 */
[----:B------:R0:W5:Y:S01]  /*0150*/  @P0 LDG.E.64 R22, [R4.64+0x2400] ;  /* 0x0024000404160981 */ /* 0x000162000c1e1b00 */
[----:B-1----:R-:W-:-:S04]  /*0160*/  IADD3 R134, R137, UR6, RZ ;  /* 0x0000000689867c10 */ /* 0x002fc8000fffe0ff */
[----:B------:R-:W-:Y:S02]  /*0170*/  ISETP.GE.AND P1, PT, R134, c[0x0][0x164], PT ;  /* 0x0000590086007a0c */ /* 0x000fe40003f26270 */
[----:B------:R-:W-:-:S11]  /*0180*/  IADD3.X R3, RZ, c[0x0][0x1b4], RZ, P2, !PT ;  /* 0x00006d00ff037a10 */ /* 0x000fd600017fe4ff */
[----:B------:R-:W-:Y:S05]  /*0190*/  @P1 EXIT ;  /* 0x000000000000194d */ /* 0x000fea0003800000 */
[----:B0-----:R0:W2:Y:S04]  /*01a0*/  LDG.E.64 R26, [R2.64+0x1000] ;  /* 0x00100004021a7981 */ /* 0x0010a8000c1e1b00 */
[----:B------:R0:W3:Y:S04]  /*01b0*/  LDG.E.64 R40, [R2.64] ;  /* 0x0000000402287981 */ /* 0x0000e8000c1e1b00 */
[----:B------:R0:W4:Y:S04]  /*01c0*/  LDG.E.64 R42, [R2.64+0x400] ;  /* 0x00040004022a7981 */ /* 0x000128000c1e1b00 */
[----:B------:R0:W4:Y:S04]  /*01d0*/  LDG.E.64 R44, [R2.64+0x800] ;  /* 0x00080004022c7981 */ /* 0x000128000c1e1b00 */
[----:B------:R0:W4:Y:S04]  /*01e0*/  LDG.E.64 R46, [R2.64+0xc00] ;  /* 0x000c0004022e7981 */ /* 0x000128000c1e1b00 */
[----:B------:R0:W4:Y:S04]  /*01f0*/  LDG.E.64 R28, [R2.64+0x1400] ;  /* 0x00140004021c7981 */ /* 0x000128000c1e1b00 */
[----:B------:R0:W4:Y:S04]  /*0200*/  LDG.E.64 R30, [R2.64+0x1800] ;  /* 0x00180004021e7981 */ /* 0x000128000c1e1b00 */
[----:B------:R0:W4:Y:S04]  /*0210*/  LDG.E.64 R34, [R2.64+0x1c00] ;  /* 0x001c000402227981 */ /* 0x000128000c1e1b00 */
[----:B------:R0:W4:Y:S04]  /*0220*/  LDG.E.64 R32, [R2.64+0x2000] ;  /* 0x0020000402207981 */ /* 0x000128000c1e1b00 */
[----:B------:R0:W4:Y:S01]  /*0230*/  LDG.E.64 R84, [R2.64+0x2400] ;  /* 0x0024000402547981 */ /* 0x000122000c1e1b00 */
        /* <DEDUP_REMOVED lines=10> */
[----:B------:R-:W-:Y:S01]  /*02e0*/  SHF.R.U64 R36, R18, 0x10, R19 ;  /* 0x0000001012247819 */ /* 0x000fe20000001213 */
[----:B------:R-:W-:Y:S01]  /*02f0*/  HADD2.F32 R20, -RZ, R18.H0_H0 ;  /* 0x20000012ff147230 */ /* 0x000fe20000004100 */
[--C-:B------:R-:W-:Y:S01]  /*0300*/  SHF.R.U64 R101, R24, 0x10, R25.reuse ;  /* 0x0000001018657819 */ /* 0x100fe20000001219 */
[----:B0-----:R-:W-:Y:S01]  /*0310*/  HADD2.F32 R3, -RZ, R25.H0_H0 ;  /* 0x20000019ff037230 */ /* 0x001fe20000004100 */
[----:B------:R-:W-:Y:S01]  /*0320*/  SHF.R.U32.HI R102, RZ, 0x10, R25 ;  /* 0x00000010ff667819 */ /* 0x000fe20000011619 */
[----:B------:R-:W-:Y:S01]  /*0330*/  HADD2.F32 R18, -RZ, R16.H0_H0 ;  /* 0x20000010ff127230 */ /* 0x000fe20000004100 */
[----:B------:R-:W-:Y:S01]  /*0340*/  SHF.R.U64 R87, R16, 0x10, R17 ;  /* 0x0000001010577819 */ /* 0x000fe20000001211 */
[----:B------:R-:W-:Y:S01]  /*0350*/  HADD2.F32 R16, -RZ, R14.H0_H0 ;  /* 0x2000000eff107230 */ /* 0x000fe20000004100 */
[----:B------:R-:W-:-:S02]  /*0360*/  SHF.R.U32.HI R86, RZ, 0x10, R19 ;  /* 0x00000010ff567819 */ /* 0x000fc40000011613 */
[----:B------:R-:W-:Y:S02]  /*0370*/  SHF.R.U32.HI R88, RZ, 0x10, R17 ;  /* 0x00000010ff587819 */ /* 0x000fe40000011611 */
[--C-:B------:R-:W-:Y:S01]  /*0380*/  SHF.R.U64 R89, R14, 0x10, R15.reuse ;  /* 0x000000100e597819 */ /* 0x100fe2000000120f */
[----:B------:R-:W-:Y:S01]  /*0390*/  HADD2.F32 R14, -RZ, R12.H0_H0 ;  /* 0x2000000cff0e7230 */ /* 0x000fe20000004100 */
[----:B------:R-:W-:Y:S02]  /*03a0*/  SHF.R.U32.HI R90, RZ, 0x10, R15 ;  /* 0x00000010ff5a7819 */ /* 0x000fe4000001160f */
[--C-:B------:R-:W-:Y:S02]  /*03b0*/  SHF.R.U64 R91, R12, 0x10, R13.reuse ;  /* 0x000000100c5b7819 */ /* 0x100fe4000000120d */
[----:B------:R-:W-:Y:S02]  /*03c0*/  SHF.R.U32.HI R92, RZ, 0x10, R13 ;  /* 0x00000010ff5c7819 */ /* 0x000fe4000001160d */
[----:B------:R-:W-:-:S02]  /*03d0*/  SHF.R.U64 R93, R10, 0x10, R11 ;  /* 0x000000100a5d7819 */ /* 0x000fc4000000120b */
[----:B------:R-:W-:Y:S02]  /*03e0*/  SHF.R.U32.HI R94, RZ, 0x10, R11 ;  /* 0x00000010ff5e7819 */ /* 0x000fe4000001160b */
[--C-:B------:R-:W-:Y:S02]  /*03f0*/  SHF.R.U64 R95, R8, 0x10, R9.reuse ;  /* 0x00000010085f7819 */ /* 0x100fe40000001209 */
[----:B------:R-:W-:Y:S02]  /*0400*/  SHF.R.U32.HI R96, RZ, 0x10, R9 ;  /* 0x00000010ff607819 */ /* 0x000fe40000011609 */
[--C-:B------:R-:W-:Y:S02]  /*0410*/  SHF.R.U64 R97, R6, 0x10, R7.reuse ;  /* 0x0000001006617819 */ /* 0x100fe40000001207 */
[----:B------:R-:W-:Y:S02]  /*0420*/  SHF.R.U32.HI R98, RZ, 0x10, R7 ;  /* 0x00000010ff627819 */ /* 0x000fe40000011607 */
[----:B------:R-:W-:-:S02]  /*0430*/  SHF.R.U64 R99, R38, 0x10, R39 ;  /* 0x0000001026637819 */ /* 0x000fc40000001227 */
[----:B------:R-:W-:Y:S02]  /*0440*/  SHF.R.U32.HI R100, RZ, 0x10, R39 ;  /* 0x00000010ff647819 */ /* 0x000fe40000011627 */
[--C-:B------:R-:W-:Y:S02]  /*0450*/  SHF.R.U64 R103, R22, 0x10, R23.reuse ;  /* 0x0000001016677819 */ /* 0x100fe40000001217 */
[----:B------:R-:W-:Y:S01]  /*0460*/  SHF.R.U32.HI R104, RZ, 0x10, R23 ;  /* 0x00000010ff687819 */ /* 0x000fe20000011617 */
[----:B------:R-:W-:Y:S01]  /*0470*/  HADD2.F32 R12, -RZ, R10.H0_H0 ;  /* 0x2000000aff0c7230 */ /* 0x000fe20000004100 */
[----:B------:R-:W-:Y:S02]  /*0480*/  SHF.L.U32 R137, R137, 0x2, RZ ;  /* 0x0000000289897819 */ /* 0x000fe400000006ff */
[----:B------:R-:W-:Y:S01]  /*0490*/  SHF.R.U32.HI R132, RZ, 0x5, R21 ;  /* 0x00000005ff847819 */ /* 0x000fe20000011615 */
[----:B------:R-:W-:Y:S01]  /*04a0*/  HADD2.F32 R10, -RZ, R8.H0_H0 ;  /* 0x20000008ff0a7230 */ /* 0x000fe20000004100 */
[----:B------:R-:W-:Y:S01]  /*04b0*/  HFMA2.MMA R105, -RZ, RZ, 0, 5.9604644775390625e-08 ;  /* 0x00000001ff697435 */ /* 0x000fe200000001ff */
[----:B------:R-:W-:Y:S01]  /*04c0*/  HADD2.F32 R8, -RZ, R6.H0_H0 ;  /* 0x20000006ff087230 */ /* 0x000fe20000004100 */
[C---:B------:R-:W-:Y:S01]  /*04d0*/  LOP3.LUT R138, R21.reuse, 0x1f, RZ, 0xc0, !PT ;  /* 0x0000001f158a7812 */ /* 0x040fe200078ec0ff */
[----:B------:R-:W-:Y:S01]  /*04e0*/  HADD2.F32 R4, -RZ, R24.H0_H0 ;  /* 0x20000018ff047230 */ /* 0x000fe20000004100 */
[----:B------:R-:W-:Y:S01]  /*04f0*/  LOP3.LUT R136, R21, 0x7f, RZ, 0xc0, !PT ;  /* 0x0000007f15887812 */ /* 0x000fe200078ec0ff */
[----:B------:R-:W-:Y:S01]  /*0500*/  HADD2.F32 R2, -RZ, R22.H0_H0 ;  /* 0x20000016ff027230 */ /* 0x000fe20000004100 */
[----:B------:R-:W-:Y:S01]  /*0510*/  LOP3.LUT R132, R132, 0x3, RZ, 0xc0, !PT ;  /* 0x0000000384847812 */ /* 0x000fe200078ec0ff */
[----:B------:R-:W-:Y:S01]  /*0520*/  HADD2.F32 R0, -RZ, R23.H0_H0 ;  /* 0x20000017ff007230 */ /* 0x000fe20000004100 */
[----:B------:R-:W-:Y:S01]  /*0530*/  IADD3 R130, R137, 0x4, RZ ;  /* 0x0000000489827810 */ /* 0x000fe20007ffe0ff */
        /* <DEDUP_REMOVED lines=27> */
[----:B------:R-:W-:Y:S01]  /*06f0*/  HADD2.F32 R104, -RZ, R104.H0_H0 ;  /* 0x20000068ff687230 */ /* 0x000fe20000004100 */
[----:B------:R-:W-:Y:S01]  /*0700*/  ULDC.U8 UR6, c[0x0][0x1f0] ;  /* 0x00007c0000067ab9 */ /* 0x000fe20000000000 */
[--C-:B--2---:R-:W-:Y:S01]  /*0710*/  SHF.R.U64 R112, R26, 0x10, R27.reuse ;  /* 0x000000101a707819 */ /* 0x104fe2000000121b */
[----:B------:R-:W-:Y:S01]  /*0720*/  HADD2.F32 R25, -RZ, R26.H0_H0 ;  /* 0x2000001aff197230 */ /* 0x000fe20000004100 */
[----:B------:R-:W-:Y:S01]  /*0730*/  SHF.R.U32.HI R113, RZ, 0x10, R27 ;  /* 0x00000010ff717819 */ /* 0x000fe2000001161b */
[----:B------:R-:W-:Y:S01]  /*0740*/  HADD2.F32 R26, -RZ, R27.H0_H0 ;  /* 0x2000001bff1a7230 */ /* 0x000fe20000004100 */
[----:B---3--:R-:W-:-:S02]  /*0750*/  SHF.R.U64 R133, R40, 0x10, R41 ;  /* 0x0000001028857819 */ /* 0x008fc40000001229 */
[----:B------:R-:W-:Y:S02]  /*0760*/  SHF.R.U32.HI R131, RZ, 0x10, R41 ;  /* 0x00000010ff837819 */ /* 0x000fe40000011629 */
[--C-:B----4-:R-:W-:Y:S02]  /*0770*/  SHF.R.U64 R126, R42, 0x10, R43.reuse ;  /* 0x000000102a7e7819 */ /* 0x110fe4000000122b */
[----:B------:R-:W-:Y:S02]  /*0780*/  SHF.R.U32.HI R127, RZ, 0x10, R43 ;  /* 0x00000010ff7f7819 */ /* 0x000fe4000001162b */
[--C-:B------:R-:W-:Y:S02]  /*0790*/  SHF.R.U64 R108, R44, 0x10, R45.reuse ;  /* 0x000000102c6c7819 */ /* 0x100fe4000000122d */
[----:B------:R-:W-:Y:S02]  /*07a0*/  SHF.R.U32.HI R109, RZ, 0x10, R45 ;  /* 0x00000010ff6d7819 */ /* 0x000fe4000001162d */
[----:B------:R-:W-:-:S02]  /*07b0*/  SHF.R.U64 R110, R46, 0x10, R47 ;  /* 0x000000102e6e7819 */ /* 0x000fc4000000122f */
        /* <DEDUP_REMOVED lines=11> */
[----:B------:R-:W-:Y:S01]  /*0870*/  SHF.R.U32.HI R123, RZ, 0x10, R85 ;  /* 0x00000010ff7b7819 */ /* 0x000fe20000011655 */
        /* <DEDUP_REMOVED lines=38> */
.L_x_28994:
        /* <DEDUP_REMOVED lines=11> */
[----:B------:R0:W3:Y:S01]  /*0b90*/  @P0 LDG.E.128 R32, [R40.64] ;  /* 0x0000000428200981 */ /* 0x0000e2000c1e1d00 */
[----:B------:R-:W-:Y:S01]  /*0ba0*/  MOV R141, RZ ;  /* 0x000000ff008d7202 */ /* 0x000fe20000000f00 */
[----:B------:R-:W-:Y:S01]  /*0bb0*/  IMAD.WIDE R42, R134, R43, c[0x0][0x1d8] ;  /* 0x00007600862a7625 */ /* 0x000fe200078e022b */
[----:B------:R-:W-:Y:S02]  /*0bc0*/  MOV R140, 0x10 ;  /* 0x00000010008c7802 */ /* 0x000fe40000000f00 */
[----:B------:R-:W-:Y:S01]  /*0bd0*/  IADD3 R51, R79, 0x80, RZ ;  /* 0x000000804f337810 */ /* 0x000fe20007ffe0ff */
[----:B------:R-:W-:Y:S01]  /*0be0*/  BSSY B0, `(.L_x_28909) ;  /* 0x000001d000007945 */ /* 0x000fe20003800000 */
[----:B------:R3:W5:Y:S01]  /*0bf0*/  LDG.E R139, [R42.64] ;  /* 0x000000042a8b7981 */ /* 0x000762000c1e1900 */
[C---:B--2---:R-:W-:Y:S02]  /*0c00*/  ISETP.GE.AND P5, PT, R46.reuse, 0x1, PT ;  /* 0x000000012e00780c */ /* 0x044fe40003fa6270 */
[----:B------:R-:W-:-:S11]  /*0c10*/  ISETP.GT.AND P6, PT, R46, RZ, PT ;  /* 0x000000ff2e00720c */ /* 0x000fd60003fc4270 */
[----:B------:R-:W-:Y:S02]  /*0c20*/  @P5 IADD3 R44, R46, -0x1, RZ ;  /* 0xffffffff2e2c5810 */ /* 0x000fe40007ffe0ff */
[----:B0-----:R-:W-:-:S03]  /*0c30*/  @P5 MOV R40, 0x10 ;  /* 0x0000001000285802 */ /* 0x001fc60000000f00 */
        /* <DEDUP_REMOVED lines=11> */
[----:B------:R-:W-:Y:S01]  /*0cf0*/  @!P6 ISETP.NE.AND.EX P2, PT, RZ, c[0x0][0x184], PT, P2 ;  /* 0x00006100ff00ea0c */ /* 0x000fe20003f45320 */
[----:B------:R-:W-:Y:S01]  /*0d00*/  IMAD.WIDE.U32 R46, R79, R140, c[0x0][0x188] ;  /* 0x000062004f2e7625 */ /* 0x000fe200078e008c */
[----:B------:R-:W-:-:S02]  /*0d10*/  @!P6 ISETP.NE.AND.EX P4, PT, RZ, c[0x0][0x184], PT, P4 ;  /* 0x00006100ff00ea0c */ /* 0x000fc40003f85340 */
[----:B------:R-:W-:Y:S01]  /*0d20*/  @!P6 ISETP.NE.AND.EX P3, PT, RZ, c[0x0][0x184], PT, P3 ;  /* 0x00006100ff00ea0c */ /* 0x000fe20003f65330 */
[----:B------:R-:W-:Y:S01]  /*0d30*/  @P0 IMAD.WIDE.U32 R44, R51, R140, c[0x0][0x180] ;  /* 0x00006000332c0625 */ /* 0x000fe200078e008c */
[----:B---3--:R-:W-:Y:S02]  /*0d40*/  @!P6 FSEL R42, R34, RZ, P2 ;  /* 0x000000ff222ae208 */ /* 0x008fe40001000000 */
[----:B------:R-:W-:Y:S02]  /*0d50*/  @!P6 FSEL R43, R35, RZ, P4 ;  /* 0x000000ff232be208 */ /* 0x000fe40002000000 */
[----:B0-----:R-:W-:Y:S02]  /*0d60*/  @!P6 FSEL R41, R33, RZ, P1 ;  /* 0x000000ff2129e208 */ /* 0x001fe40000800000 */
[----:B------:R-:W-:Y:S01]  /*0d70*/  @!P6 FSEL R40, R32, RZ, P3 ;  /* 0x000000ff2028e208 */ /* 0x000fe20001800000 */
[----:B------:R-:W-:Y:S05]  /*0d80*/  @!P6 BRA `(.L_x_28910) ;  /* 0x000000200000e947 */ /* 0x000fea0003800000 */
[----:B-----5:R-:W-:-:S04]  /*0d90*/  FMUL.FTZ R40, R36, c[0x0][0x1ec] ;  /* 0x00007b0024287a20 */ /* 0x020fc80000410000 */
[----:B------:R-:W-:Y:S02]  /*0da0*/  @P0 FADD.FTZ R40, R32, R40 ;  /* 0x0000002820280221 */ /* 0x000fe40000010000 */
.L_x_28910:
[----:B------:R-:W-:Y:S05]  /*0db0*/  BSYNC B0 ;  /* 0x0000000000007941 */ /* 0x000fea0003800000 */
.L_x_28909:
[----:B------:R-:W-:Y:S01]  /*0dc0*/  BSSY B0, `(.L_x_28911) ;  /* 0x0000004000007945 */ /* 0x000fe20003800000 */
[----:B------:R-:W-:Y:S05]  /*0dd0*/  @!P6 BRA `(.L_x_28912) ;  /* 0x000000200000e947 */ /* 0x000fea0003800000 */
[----:B-----5:R-:W-:-:S04]  /*0de0*/  FMUL.FTZ R41, R37, c[0x0][0x1ec] ;  /* 0x00007b0025297a20 */ /* 0x020fc80000410000 */
[----:B------:R-:W-:Y:S02]  /*0df0*/  @P0 FADD.FTZ R41, R33, R41 ;  /* 0x0000002921290221 */ /* 0x000fe40000010000 */
.L_x_28912:
[----:B------:R-:W-:Y:S05]  /*0e00*/  BSYNC B0 ;  /* 0x0000000000007941 */ /* 0x000fea0003800000 */
.L_x_28911:
[----:B------:R-:W-:Y:S01]  /*0e10*/  BSSY B0, `(.L_x_28913) ;  /* 0x0000004000007945 */ /* 0x000fe20003800000 */
[----:B------:R-:W-:Y:S05]  /*0e20*/  @!P6 BRA `(.L_x_28914) ;  /* 0x000000200000e947 */ /* 0x000fea0003800000 */
[----:B-----5:R-:W-:-:S04]  /*0e30*/  FMUL.FTZ R42, R38, c[0x0][0x1ec] ;  /* 0x00007b00262a7a20 */ /* 0x020fc80000410000 */
[----:B------:R-:W-:Y:S02]  /*0e40*/  @P0 FADD.FTZ R42, R34, R42 ;  /* 0x0000002a222a0221 */ /* 0x000fe40000010000 */
.L_x_28914:
[----:B------:R-:W-:Y:S05]  /*0e50*/  BSYNC B0 ;  /* 0x0000000000007941 */ /* 0x000fea0003800000 */
.L_x_28913:
[----:B------:R-:W-:Y:S01]  /*0e60*/  BSSY B0, `(.L_x_28915) ;  /* 0x0000004000007945 */ /* 0x000fe20003800000 */
[----:B------:R-:W-:Y:S05]  /*0e70*/  @!P6 BRA `(.L_x_28916) ;  /* 0x000000200000e947 */ /* 0x000fea0003800000 */
[----:B-----5:R-:W-:-:S04]  /*0e80*/  FMUL.FTZ R43, R39, c[0x0][0x1ec] ;  /* 0x00007b00272b7a20 */ /* 0x020fc80000410000 */
[----:B------:R-:W-:Y:S02]  /*0e90*/  @P0 FADD.FTZ R43, R35, R43 ;  /* 0x0000002b232b0221 */ /* 0x000fe40000010000 */
.L_x_28916:
[----:B------:R-:W-:Y:S05]  /*0ea0*/  BSYNC B0 ;  /* 0x0000000000007941 */ /* 0x000fea0003800000 */
.L_x_28915:
[----:B------:R-:W-:Y:S01]  /*0eb0*/  @P5 IADD3 R53, R141, 0x80, RZ ;  /* 0x000000808d355810 */ /* 0x000fe20007ffe0ff */
[----:B------:R0:W-:Y:S04]  /*0ec0*/  STG.E.128 [R46.64], R40 ;  /* 0x000000282e007986 */ /* 0x0001e8000c101d04 */
[----:B------:R-:W-:Y:S01]  /*0ed0*/  @P5 IMAD.WIDE.U32 R52, R53, R140, c[0x0][0x170] ;  /* 0x00005c0035345625 */ /* 0x000fe200078e008c */
[----:B------:R-:W2:Y:S01]  /*0ee0*/  @P0 LDG.E.128 R32, [R44.64] ;  /* 0x000000042c200981 */ /* 0x000ea2000c1e1d00 */
[----:B------:R-:W-:-:S03]  /*0ef0*/  IADD3 R55, R79, 0x100, RZ ;  /* 0x000001004f377810 */ /* 0x000fc60007ffe0ff */
[----:B-----5:R1:W5:Y:S01]  /*0f00*/  @P5 LDG.E.128 R36, [R52.64] ;  /* 0x0000000434245981 */ /* 0x020362000c1e1d00 */
[----:B------:R-:W-:Y:S01]  /*0f10*/  @!P6 ISETP.NE.U32.AND P3, PT, RZ, c[0x0][0x180], PT ;  /* 0x00006000ff00ea0c */ /* 0x000fe20003f65070 */
[----:B------:R-:W-:Y:S01]  /*0f20*/  BSSY B0, `(.L_x_28917) ;  /* 0x0000011000007945 */ /* 0x000fe20003800000 */
[----:B------:R-:W-:Y:S01]  /*0f30*/  @!P6 ISETP.NE.U32.AND P1, PT, RZ, c[0x0][0x180], PT ;  /* 0x00006000ff00ea0c */ /* 0x000fe20003f25070 */
[-C--:B------:R-:W-:Y:S01]  /*0f40*/  IMAD.WIDE.U32 R50, R51, R140.reuse, c[0x0][0x188] ;  /* 0x0000620033327625 */ /* 0x080fe200078e008c */
[----:B------:R-:W-:Y:S02]  /*0f50*/  @!P6 ISETP.NE.U32.AND P2, PT, RZ, c[0x0][0x180], PT ;  /* 0x00006000ff00ea0c */ /* 0x000fe40003f45070 */
[----:B------:R-:W-:Y:S01]  /*0f60*/  @!P6 ISETP.NE.U32.AND P4, PT, RZ, c[0x0][0x180], PT ;  /* 0x00006000ff00ea0c */ /* 0x000fe20003f85070 */
[----:B------:R-:W-:Y:S01]  /*0f70*/  @P0 IMAD.WIDE.U32 R48, R55, R140, c[0x0][0x180] ;  /* 0x0000600037300625 */ /* 0x000fe200078e008c */
[----:B------:R-:W-:Y:S02]  /*0f80*/  @!P6 ISETP.NE.AND.EX P1, PT, RZ, c[0x0][0x184], PT, P1 ;  /* 0x00006100ff00ea0c */ /* 0x000fe40003f25310 */
[----:B------:R-:W-:-:S02]  /*0f90*/  @!P6 ISETP.NE.AND.EX P2, PT, RZ, c[0x0][0x184], PT, P2 ;  /* 0x00006100ff00ea0c */ /* 0x000fc40003f45320 */
[----:B------:R-:W-:Y:S02]  /*0fa0*/  @!P6 ISETP.NE.AND.EX P4, PT, RZ, c[0x0][0x184], PT, P4 ;  /* 0x00006100ff00ea0c */ /* 0x000fe40003f85340 */
[----:B------:R-:W-:Y:S02]  /*0fb0*/  @!P6 ISETP.NE.AND.EX P3, PT, RZ, c[0x0][0x184], PT, P3 ;  /* 0x00006100ff00ea0c */ /* 0x000fe40003f65330 */
[----:B--2---:R-:W-:Y:S02]  /*0fc0*/  @!P6 FSEL R45, R33, RZ, P1 ;  /* 0x000000ff212de208 */ /* 0x004fe40000800000 */
[----:B0-----:R-:W-:Y:S02]  /*0fd0*/  @!P6 FSEL R46, R34, RZ, P2 ;  /* 0x000000ff222ee208 */ /* 0x001fe40001000000 */
[----:B------:R-:W-:Y:S02]  /*0fe0*/  @!P6 FSEL R47, R35, RZ, P4 ;  /* 0x000000ff232fe208 */ /* 0x000fe40002000000 */
[----:B------:R-:W-:Y:S01]  /*0ff0*/  @!P6 FSEL R44, R32, RZ, P3 ;  /* 0x000000ff202ce208 */ /* 0x000fe20001800000 */
[----:B------:R-:W-:Y:S05]  /*1000*/  @!P6 BRA `(.L_x_28918) ;  /* 0x000000200000e947 */ /* 0x000fea0003800000 */
[----:B-1---5:R-:W-:-:S04]  /*1010*/  FMUL.FTZ R44, R36, c[0x0][0x1ec] ;  /* 0x00007b00242c7a20 */ /* 0x022fc80000410000 */
[----:B------:R-:W-:Y:S02]  /*1020*/  @P0 FADD.FTZ R44, R32, R44 ;  /* 0x0000002c202c0221 */ /* 0x000fe40000010000 */
.L_x_28918:
[----:B-1----:R-:W-:Y:S05]  /*1030*/  BSYNC B0 ;  /* 0x0000000000007941 */ /* 0x002fea0003800000 */
.L_x_28917:
[----:B------:R-:W-:Y:S01]  /*1040*/  BSSY B0, `(.L_x_28919) ;  /* 0x0000004000007945 */ /* 0x000fe20003800000 */
[----:B------:R-:W-:Y:S05]  /*1050*/  @!P6 BRA `(.L_x_28920) ;  /* 0x000000200000e947 */ /* 0x000fea0003800000 */
[----:B-----5:R-:W-:-:S04]  /*1060*/  FMUL.FTZ R45, R37, c[0x0][0x1ec] ;  /* 0x00007b00252d7a20 */ /* 0x020fc80000410000 */
[----:B------:R-:W-:Y:S02]  /*1070*/  @P0 FADD.FTZ R45, R33, R45 ;  /* 0x0000002d212d0221 */ /* 0x000fe40000010000 */
.L_x_28920:
[----:B------:R-:W-:Y:S05]  /*1080*/  BSYNC B0 ;  /* 0x0000000000007941 */ /* 0x000fea0003800000 */
.L_x_28919:
[----:B------:R-:W-:Y:S01]  /*1090*/  BSSY B0, `(.L_x_28921) ;  /* 0x0000004000007945 */ /* 0x000fe20003800000 */
[----:B------:R-:W-:Y:S05]  /*10a0*/  @!P6 BRA `(.L_x_28922) ;  /* 0x000000200000e947 */ /* 0x000fea0003800000 */
[----:B-----5:R-:W-:-:S04]  /*10b0*/  FMUL.FTZ R46, R38, c[0x0][0x1ec] ;  /* 0x00007b00262e7a20 */ /* 0x020fc80000410000 */
[----:B------:R-:W-:Y:S02]  /*10c0*/  @P0 FADD.FTZ R46, R34, R46 ;  /* 0x0000002e222e0221 */ /* 0x000fe40000010000 */
.L_x_28922:
[----:B------:R-:W-:Y:S05]  /*10d0*/  BSYNC B0 ;  /* 0x0000000000007941 */ /* 0x000fea0003800000 */
.L_x_28921:
[----:B------:R-:W-:Y:S01]  /*10e0*/  BSSY B0, `(.L_x_28923) ;  /* 0x0000004000007945 */ /* 0x000fe20003800000 */
[----:B------:R-:W-:Y:S05]  /*10f0*/  @!P6 BRA `(.L_x_28924) ;  /* 0x000000200000e947 */ /* 0x000fea0003800000 */
[----:B-----5:R-:W-:-:S04]  /*1100*/  FMUL.FTZ R47, R39, c[0x0][0x1ec] ;  /* 0x00007b00272f7a20 */ /* 0x020fc80000410000 */
[----:B------:R-:W-:Y:S02]  /*1110*/  @P0 FADD.FTZ R47, R35, R47 ;  /* 0x0000002f232f0221 */ /* 0x000fe40000010000 */
.L_x_28924:
[----:B------:R-:W-:Y:S05]  /*1120*/  BSYNC B0 ;  /* 0x0000000000007941 */ /* 0x000fea0003800000 */
.L_x_28923:
        /* <DEDUP_REMOVED lines=24> */
.L_x_28926:
[----:B-1----:R-:W-:Y:S05]  /*12b0*/  BSYNC B0 ;  /* 0x0000000000007941 */ /* 0x002fea0003800000 */
.L_x_28925:
[----:B------:R-:W-:Y:S01]  /*12c0*/  BSSY B0, `(.L_x_28927) ;  /* 0x0000004000007945 */ /* 0x000fe20003800000 */
[----:B------:R-:W-:Y:S05]  /*12d0*/  @!P6 BRA `(.L_x_28928) ;  /* 0x000000200000e947 */ /* 0x000fea0003800000 */
[----:B-----5:R-:W-:-:S04]  /*12e0*/  FMUL.FTZ R49, R37, c[0x0][0x1ec] ;  /* 0x00007b0025317a20 */ /* 0x020fc80000410000 */
[----:B------:R-:W-:Y:S02]  /*12f0*/  @P0 FADD.FTZ R49, R33, R49 ;  /* 0x0000003121310221 */ /* 0x000fe40000010000 */
.L_x_28928:
[----:B------:R-:W-:Y:S05]  /*1300*/  BSYNC B0 ;  /* 0x0000000000007941 */ /* 0x000fea0003800000 */
.L_x_28927:
[----:B------:R-:W-:Y:S01]  /*1310*/  BSSY B0, `(.L_x_28929) ;  /* 0x0000004000007945 */ /* 0x000fe20003800000 */
[----:B------:R-:W-:Y:S05]  /*1320*/  @!P6 BRA `(.L_x_28930) ;  /* 0x000000200000e947 */ /* 0x000fea0003800000 */
[----:B-----5:R-:W-:-:S04]  /*1330*/  FMUL.FTZ R50, R38, c[0x0][0x1ec] ;  /* 0x00007b0026327a20 */ /* 0x020fc80000410000 */
[----:B------:R-:W-:Y:S02]  /*1340*/  @P0 FADD.FTZ R50, R34, R50 ;  /* 0x0000003222320221 */ /* 0x000fe40000010000 */
.L_x_28930:
[----:B------:R-:W-:Y:S05]  /*1350*/  BSYNC B0 ;  /* 0x0000000000007941 */ /* 0x000fea0003800000 */
.L_x_28929:
[----:B------:R-:W-:Y:S01]  /*1360*/  BSSY B0, `(.L_x_28931) ;  /* 0x0000004000007945 */ /* 0x000fe20003800000 */
[----:B------:R-:W-:Y:S05]  /*1370*/  @!P6 BRA `(.L_x_28932) ;  /* 0x000000200000e947 */ /* 0x000fea0003800000 */
[----:B-----5:R-:W-:-:S04]  /*1380*/  FMUL.FTZ R51, R39, c[0x0][0x1ec] ;  /* 0x00007b0027337a20 */ /* 0x020fc80000410000 */
[----:B------:R-:W-:Y:S02]  /*1390*/  @P0 FADD.FTZ R51, R35, R51 ;  /* 0x0000003323330221 */ /* 0x000fe40000010000 */
.L_x_28932:
[----:B------:R-:W-:Y:S05]  /*13a0*/  BSYNC B0 ;  /* 0x0000000000007941 */ /* 0x000fea0003800000 */
.L_x_28931:
        /* <DEDUP_REMOVED lines=24> */
.L_x_28934:
[----:B-1----:R-:W-:Y:S05]  /*1530*/  BSYNC B0 ;  /* 0x0000000000007941 */ /* 0x002fea0003800000 */
.L_x_28933:
[----:B------:R-:W-:Y:S01]  /*1540*/  BSSY B0, `(.L_x_28935) ;  /* 0x0000004000007945 */ /* 0x000fe20003800000 */
[----:B------:R-:W-:Y:S05]  /*1550*/  @!P6 BRA `(.L_x_28936) ;  /* 0x000000200000e947 */ /* 0x000fea0003800000 */
[----:B-----5:R-:W-:-:S04]  /*1560*/  FMUL.FTZ R53, R37, c[0x0][0x1ec] ;  /* 0x00007b0025357a20 */ /* 0x020fc80000410000 */
[----:B------:R-:W-:Y:S02]  /*1570*/  @P0 FADD.FTZ R53, R33, R53 ;  /* 0x0000003521350221 */ /* 0x000fe40000010000 */
.L_x_28936:
[----:B------:R-:W-:Y:S05]  /*1580*/  BSYNC B0 ;  /* 0x0000000000007941 */ /* 0x000fea0003800000 */
.L_x_28935:
[----:B------:R-:W-:Y:S01]  /*1590*/  BSSY B0, `(.L_x_28937) ;  /* 0x0000004000007945 */ /* 0x000fe20003800000 */
[----:B------:R-:W-:Y:S05]  /*15a0*/  @!P6 BRA `(.L_x_28938) ;  /* 0x000000200000e947 */ /* 0x000fea0003800000 */
[----:B-----5:R-:W-:-:S04]  /*15b0*/  FMUL.FTZ R54, R38, c[0x0][0x1ec] ;  /* 0x00007b0026367a20 */ /* 0x020fc80000410000 */
[----:B------:R-:W-:Y:S02]  /*15c0*/  @P0 FADD.FTZ R54, R34, R54 ;  /* 0x0000003622360221 */ /* 0x000fe40000010000 */
.L_x_28938:
[----:B------:R-:W-:Y:S05]  /*15d0*/  BSYNC B0 ;  /* 0x0000000000007941 */ /* 0x000fea0003800000 */
.L_x_28937:
[----:B------:R-:W-:Y:S01]  /*15e0*/  BSSY B0, `(.L_x_28939) ;  /* 0x0000004000007945 */ /* 0x000fe20003800000 */
[----:B------:R-:W-:Y:S05]  /*15f0*/  @!P6 BRA `(.L_x_28940) ;  /* 0x000000200000e947 */ /* 0x000fea0003800000 */
[----:B-----5:R-:W-:-:S04]  /*1600*/  FMUL.FTZ R55, R39, c[0x0][0x1ec] ;  /* 0x00007b0027377a20 */ /* 0x020fc80000410000 */
[----:B------:R-:W-:Y:S02]  /*1610*/  @P0 FADD.FTZ R55, R35, R55 ;  /* 0x0000003723370221 */ /* 0x000fe40000010000 */
.L_x_28940:
[----:B------:R-:W-:Y:S05]  /*1620*/  BSYNC B0 ;  /* 0x0000000000007941 */ /* 0x000fea0003800000 */
.L_x_28939:
        /* <DEDUP_REMOVED lines=24> */
.L_x_28942:
[----:B-1----:R-:W-:Y:S05]  /*17b0*/  BSYNC B0 ;  /* 0x0000000000007941 */ /* 0x002fea0003800000 */
.L_x_28941:
[----:B------:R-:W-:Y:S01]  /*17c0*/  BSSY B0, `(.L_x_28943) ;  /* 0x0000004000007945 */ /* 0x000fe20003800000 */
[----:B------:R-:W-:Y:S05]  /*17d0*/  @!P6 BRA `(.L_x_28944) ;  /* 0x000000200000e947 */ /* 0x000fea0003800000 */
[----:B-----5:R-:W-:-:S04]  /*17e0*/  FMUL.FTZ R57, R37, c[0x0][0x1ec] ;  /* 0x00007b0025397a20 */ /* 0x020fc80000410000 */
[----:B------:R-:W-:Y:S02]  /*17f0*/  @P0 FADD.FTZ R57, R33, R57 ;  /* 0x0000003921390221 */ /* 0x000fe40000010000 */
.L_x_28944:
[----:B------:R-:W-:Y:S05]  /*1800*/  BSYNC B0 ;  /* 0x0000000000007941 */ /* 0x000fea0003800000 */
.L_x_28943:
[----:B------:R-:W-:Y:S01]  /*1810*/  BSSY B0, `(.L_x_28945) ;  /* 0x0000004000007945 */ /* 0x000fe20003800000 */
[----:B------:R-:W-:Y:S05]  /*1820*/  @!P6 BRA `(.L_x_28946) ;  /* 0x000000200000e947 */ /* 0x000fea0003800000 */
[----:B-----5:R-:W-:-:S04]  /*1830*/  FMUL.FTZ R58, R38, c[0x0][0x1ec] ;  /* 0x00007b00263a7a20 */ /* 0x020fc80000410000 */
[----:B------:R-:W-:Y:S02]  /*1840*/  @P0 FADD.FTZ R58, R34, R58 ;  /* 0x0000003a223a0221 */ /* 0x000fe40000010000 */
.L_x_28946:
[----:B------:R-:W-:Y:S05]  /*1850*/  BSYNC B0 ;  /* 0x0000000000007941 */ /* 0x000fea0003800000 */
.L_x_28945:
[----:B------:R-:W-:Y:S01]  /*1860*/  BSSY B0, `(.L_x_28947) ;  /* 0x0000004000007945 */ /* 0x000fe20003800000 */
[----:B------:R-:W-:Y:S05]  /*1870*/  @!P6 BRA `(.L_x_28948) ;  /* 0x000000200000e947 */ /* 0x000fea0003800000 */
[----:B-----5:R-:W-:-:S04]  /*1880*/  FMUL.FTZ R59, R39, c[0x0][0x1ec] ;  /* 0x00007b00273b7a20 */ /* 0x020fc80000410000 */
[----:B------:R-:W-:Y:S02]  /*1890*/  @P0 FADD.FTZ R59, R35, R59 ;  /* 0x0000003b233b0221 */ /* 0x000fe40000010000 */
.L_x_28948:
[----:B------:R-:W-:Y:S05]  /*18a0*/  BSYNC B0 ;  /* 0x0000000000007941 */ /* 0x000fea0003800000 */
.L_x_28947:
        /* <DEDUP_REMOVED lines=24> */
.L_x_28950:
[----:B-1----:R-:W-:Y:S05]  /*1a30*/  BSYNC B0 ;  /* 0x0000000000007941 */ /* 0x002fea0003800000 */
.L_x_28949:
[----:B------:R-:W-:Y:S01]  /*1a40*/  BSSY B0, `(.L_x_28951) ;  /* 0x0000004000007945 */ /* 0x000fe20003800000 */
[----:B------:R-:W-:Y:S05]  /*1a50*/  @!P6 BRA `(.L_x_28952) ;  /* 0x000000200000e947 */ /* 0x000fea0003800000 */
[----:B-----5:R-:W-:-:S04]  /*1a60*/  FMUL.FTZ R61, R37, c[0x0][0x1ec] ;  /* 0x00007b00253d7a20 */ /* 0x020fc80000410000 */
[----:B------:R-:W-:Y:S02]  /*1a70*/  @P0 FADD.FTZ R61, R33, R61 ;  /* 0x0000003d213d0221 */ /* 0x000fe40000010000 */
.L_x_28952:
[----:B------:R-:W-:Y:S05]  /*1a80*/  BSYNC B0 ;  /* 0x0000000000007941 */ /* 0x000fea0003800000 */
.L_x_28951:
[----:B------:R-:W-:Y:S01]  /*1a90*/  BSSY B0, `(.L_x_28953) ;  /* 0x0000004000007945 */ /* 0x000fe20003800000 */
[----:B------:R-:W-:Y:S05]  /*1aa0*/  @!P6 BRA `(.L_x_28954) ;  /* 0x000000200000e947 */ /* 0x000fea0003800000 */
[----:B-----5:R-:W-:-:S04]  /*1ab0*/  FMUL.FTZ R62, R38, c[0x0][0x1ec] ;  /* 0x00007b00263e7a20 */ /* 0x020fc80000410000 */
[----:B------:R-:W-:Y:S02]  /*1ac0*/  @P0 FADD.FTZ R62, R34, R62 ;  /* 0x0000003e223e0221 */ /* 0x000fe40000010000 */
.L_x_28954:
[----:B------:R-:W-:Y:S05]  /*1ad0*/  BSYNC B0 ;  /* 0x0000000000007941 */ /* 0x000fea0003800000 */
.L_x_28953:
[----:B------:R-:W-:Y:S01]  /*1ae0*/  BSSY B0, `(.L_x_28955) ;  /* 0x0000004000007945 */ /* 0x000fe20003800000 */
[----:B------:R-:W-:Y:S05]  /*1af0*/  @!P6 BRA `(.L_x_28956) ;  /* 0x000000200000e947 */ /* 0x000fea0003800000 */
[----:B-----5:R-:W-:-:S04]  /*1b00*/  FMUL.FTZ R63, R39, c[0x0][0x1ec] ;  /* 0x00007b00273f7a20 */ /* 0x020fc80000410000 */
[----:B------:R-:W-:Y:S02]  /*1b10*/  @P0 FADD.FTZ R63, R35, R63 ;  /* 0x0000003f233f0221 */ /* 0x000fe40000010000 */
.L_x_28956:
[----:B------:R-:W-:Y:S05]  /*1b20*/  BSYNC B0 ;  /* 0x0000000000007941 */ /* 0x000fea0003800000 */
.L_x_28955:
[----:B------:R-:W-:Y:S01]  /*1b30*/  @P5 IADD3 R73, R141, 0x300, RZ ;  /* 0x000003008d495810 */ /* 0x000fe20007ffe0ff */
[----:B------:R0:W-:Y:S04]  /*1b40*/  STG.E.128 [R66.64], R60 ;  /* 0x0000003c42007986 */ /* 0x0001e8000c101d04 */
[-C--:B------:R-:W-:Y:S01]  /*1b50*/  @P5 IMAD.WIDE.U32 R72, R73, R140.reuse, c[0x0][0x170] ;  /* 0x00005c0049485625 */ /* 0x080fe200078e008c */
[----:B------:R-:W2:Y:S04]  /*1b60*/  @P0 LDG.E.128 R32, [R64.64] ;  /* 0x0000000440200981 */ /* 0x000ea8000c1e1d00 */
[----:B-----5:R1:W5:Y:S01]  /*1b70*/  @P5 LDG.E.128 R36, [R72.64] ;  /* 0x0000000448245981 */ /* 0x020362000c1e1d00 */
[----:B------:R-:W-:Y:S01]  /*1b80*/  @!P6 ISETP.NE.U32.AND P3, PT, RZ, c[0x0][0x180], PT ;  /* 0x00006000ff00ea0c */ /* 0x000fe20003f65070 */
[----:B------:R-:W-:Y:S01]  /*1b90*/  BSSY B0, `(.L_x_28957) ;  /* 0x0000012000007945 */ /* 0x000fe20003800000 */
[----:B------:R-:W-:Y:S01]  /*1ba0*/  @!P6 ISETP.NE.U32.AND P1, PT, RZ, c[0x0][0x180], PT ;  /* 0x00006000ff00ea0c */ /* 0x000fe20003f25070 */
[----:B------:R-:W-:Y:S01]  /*1bb0*/  IMAD.WIDE.U32 R70, R71, R140, c[0x0][0x188] ;  /* 0x0000620047467625 */ /* 0x000fe200078e008c */
[----:B------:R-:W-:-:S02]  /*1bc0*/  @!P6 ISETP.NE.U32.AND P2, PT, RZ, c[0x0][0x180], PT ;  /* 0x00006000ff00ea0c */ /* 0x000fc40003f45070 */
[----:B------:R-:W-:Y:S02]  /*1bd0*/  @!P6 ISETP.NE.U32.AND P4, PT, RZ, c[0x0][0x180], PT ;  /* 0x00006000ff00ea0c */ /* 0x000fe40003f85070 */
[----:B------:R-:W-:Y:S02]  /*1be0*/  IADD3 R75, R79, 0x380, RZ ;  /* 0x000003804f4b7810 */ /* 0x000fe40007ffe0ff */
[----:B------:R-:W-:Y:S02]  /*1bf0*/  @!P6 ISETP.NE.AND.EX P1, PT, RZ, c[0x0][0x184], PT, P1 ;  /* 0x00006100ff00ea0c */ /* 0x000fe40003f25310 */
[----:B------:R-:W-:Y:S01]  /*1c00*/  @!P6 ISETP.NE.AND.EX P2, PT, RZ, c[0x0][0x184], PT, P2 ;  /* 0x00006100ff00ea0c */ /* 0x000fe20003f45320 */
[----:B------:R-:W-:Y:S01]  /*1c10*/  @P0 IMAD.WIDE.U32 R68, R75, R140, c[0x0][0x180] ;  /* 0x000060004b440625 */ /* 0x000fe200078e008c */
[----:B------:R-:W-:Y:S02]  /*1c20*/  @!P6 ISETP.NE.AND.EX P4, PT, RZ, c[0x0][0x184], PT, P4 ;  /* 0x00006100ff00ea0c */ /* 0x000fe40003f85340 */
[----:B------:R-:W-:-:S02]  /*1c30*/  @!P6 ISETP.NE.AND.EX P3, PT, RZ, c[0x0][0x184], PT, P3 ;  /* 0x00006100ff00ea0c */ /* 0x000fc40003f65330 */
[----:B--2---:R-:W-:Y:S02]  /*1c40*/  @!P6 FSEL R65, R33, RZ, P1 ;  /* 0x000000ff2141e208 */ /* 0x004fe40000800000 */
[----:B0-----:R-:W-:Y:S02]  /*1c50*/  @!P6 FSEL R66, R34, RZ, P2 ;  /* 0x000000ff2242e208 */ /* 0x001fe40001000000 */
[----:B------:R-:W-:Y:S02]  /*1c60*/  @!P6 FSEL R67, R35, RZ, P4 ;  /* 0x000000ff2343e208 */ /* 0x000fe40002000000 */
[----:B------:R-:W-:Y:S01]  /*1c70*/  @!P6 FSEL R64, R32, RZ, P3 ;  /* 0x000000ff2040e208 */ /* 0x000fe20001800000 */
[----:B------:R-:W-:Y:S05]  /*1c80*/  @!P6 BRA `(.L_x_28958) ;  /* 0x000000200000e947 */ /* 0x000fea0003800000 */
[----:B-1---5:R-:W-:-:S04]  /*1c90*/  FMUL.FTZ R64, R36, c[0x0][0x1ec] ;  /* 0x00007b0024407a20 */ /* 0x022fc80000410000 */
[----:B------:R-:W-:Y:S02]  /*1ca0*/  @P0 FADD.FTZ R64, R32, R64 ;  /* 0x0000004020400221 */ /* 0x000fe40000010000 */
.L_x_28958:
[----:B-1----:R-:W-:Y:S05]  /*1cb0*/  BSYNC B0 ;  /* 0x0000000000007941 */ /* 0x002fea0003800000 */
.L_x_28957:
[----:B------:R-:W-:Y:S01]  /*1cc0*/  BSSY B0, `(.L_x_28959) ;  /* 0x0000004000007945 */ /* 0x000fe20003800000 */
[----:B------:R-:W-:Y:S05]  /*1cd0*/  @!P6 BRA `(.L_x_28960) ;  /* 0x000000200000e947 */ /* 0x000fea0003800000 */
[----:B-----5:R-:W-:-:S04]  /*1ce0*/  FMUL.FTZ R65, R37, c[0x0][0x1ec] ;  /* 0x00007b0025417a20 */ /* 0x020fc80000410000 */
[----:B------:R-:W-:Y:S02]  /*1cf0*/  @P0 FADD.FTZ R65, R33, R65 ;  /* 0x0000004121410221 */ /* 0x000fe40000010000 */
.L_x_28960:
[----:B------:R-:W-:Y:S05]  /*1d00*/  BSYNC B0 ;  /* 0x0000000000007941 */ /* 0x000fea0003800000 */
.L_x_28959:
[----:B------:R-:W-:Y:S01]  /*1d10*/  BSSY B0, `(.L_x_28961) ;  /* 0x0000004000007945 */ /* 0x000fe20003800000 */
[----:B------:R-:W-:Y:S05]  /*1d20*/  @!P6 BRA `(.L_x_28962) ;  /* 0x000000200000e947 */ /* 0x000fea0003800000 */
[----:B-----5:R-:W-:-:S04]  /*1d30*/  FMUL.FTZ R66, R38, c[0x0][0x1ec] ;  /* 0x00007b0026427a20 */ /* 0x020fc80000410000 */
[----:B------:R-:W-:Y:S02]  /*1d40*/  @P0 FADD.FTZ R66, R34, R66 ;  /* 0x0000004222420221 */ /* 0x000fe40000010000 */
.L_x_28962:
[----:B------:R-:W-:Y:S05]  /*1d50*/  BSYNC B0 ;  /* 0x0000000000007941 */ /* 0x000fea0003800000 */
.L_x_28961:
[----:B------:R-:W-:Y:S01]  /*1d60*/  BSSY B0, `(.L_x_28963) ;  /* 0x0000004000007945 */ /* 0x000fe20003800000 */
[----:B------:R-:W-:Y:S05]  /*1d70*/  @!P6 BRA `(.L_x_28964) ;  /* 0x000000200000e947 */ /* 0x000fea0003800000 */
[----:B-----5:R-:W-:-:S04]  /*1d80*/  FMUL.FTZ R67, R39, c[0x0][0x1ec] ;  /* 0x00007b0027437a20 */ /* 0x020fc80000410000 */
[----:B------:R-:W-:Y:S02]  /*1d90*/  @P0 FADD.FTZ R67, R35, R67 ;  /* 0x0000004323430221 */ /* 0x000fe40000010000 */
.L_x_28964:
[----:B------:R-:W-:Y:S05]  /*1da0*/  BSYNC B0 ;  /* 0x0000000000007941 */ /* 0x000fea0003800000 */
.L_x_28963:
        /* <DEDUP_REMOVED lines=24> */
.L_x_28966:
[----:B-1----:R-:W-:Y:S05]  /*1f30*/  BSYNC B0 ;  /* 0x0000000000007941 */ /* 0x002fea0003800000 */
.L_x_28965:
[----:B------:R-:W-:Y:S01]  /*1f40*/  BSSY B0, `(.L_x_28967) ;  /* 0x0000004000007945 */ /* 0x000fe20003800000 */
[----:B------:R-:W-:Y:S05]  /*1f50*/  @!P6 BRA `(.L_x_28968) ;  /* 0x000000200000e947 */ /* 0x000fea0003800000 */
[----:B-----5:R-:W-:-:S04]  /*1f60*/  FMUL.FTZ R69, R37, c[0x0][0x1ec] ;  /* 0x00007b0025457a20 */ /* 0x020fc80000410000 */
[----:B------:R-:W-:Y:S02]  /*1f70*/  @P0 FADD.FTZ R69, R33, R69 ;  /* 0x0000004521450221 */ /* 0x000fe40000010000 */
.L_x_28968:
[----:B------:R-:W-:Y:S05]  /*1f80*/  BSYNC B0 ;  /* 0x0000000000007941 */ /* 0x000fea0003800000 */
.L_x_28967:
[----:B------:R-:W-:Y:S01]  /*1f90*/  BSSY B0, `(.L_x_28969) ;  /* 0x0000004000007945 */ /* 0x000fe20003800000 */
[----:B------:R-:W-:Y:S05]  /*1fa0*/  @!P6 BRA `(.L_x_28970) ;  /* 0x000000200000e947 */ /* 0x000fea0003800000 */
[----:B-----5:R-:W-:-:S04]  /*1fb0*/  FMUL.FTZ R70, R38, c[0x0][0x1ec] ;  /* 0x00007b0026467a20 */ /* 0x020fc80000410000 */
[----:B------:R-:W-:Y:S02]  /*1fc0*/  @P0 FADD.FTZ R70, R34, R70 ;  /* 0x0000004622460221 */ /* 0x000fe40000010000 */
.L_x_28970:
[----:B------:R-:W-:Y:S05]  /*1fd0*/  BSYNC B0 ;  /* 0x0000000000007941 */ /* 0x000fea0003800000 */
.L_x_28969:
[----:B------:R-:W-:Y:S01]  /*1fe0*/  BSSY B0, `(.L_x_28971) ;  /* 0x0000004000007945 */ /* 0x000fe20003800000 */
[----:B------:R-:W-:Y:S05]  /*1ff0*/  @!P6 BRA `(.L_x_28972) ;  /* 0x000000200000e947 */ /* 0x000fea0003800000 */
[----:B-----5:R-:W-:-:S04]  /*2000*/  FMUL.FTZ R71, R39, c[0x0][0x1ec] ;  /* 0x00007b0027477a20 */ /* 0x020fc80000410000 */
[----:B------:R-:W-:Y:S02]  /*2010*/  @P0 FADD.FTZ R71, R35, R71 ;  /* 0x0000004723470221 */ /* 0x000fe40000010000 */
.L_x_28972:
[----:B------:R-:W-:Y:S05]  /*2020*/  BSYNC B0 ;  /* 0x0000000000007941 */ /* 0x000fea0003800000 */
.L_x_28971:
[----:B------:R-:W-:Y:S01]  /*2030*/  @P5 IADD3 R107, R141, 0x400, RZ ;  /* 0x000004008d6b5810 */ /* 0x000fe20007ffe0ff */
[----:B------:R0:W-:Y:S04]  /*2040*/  STG.E.128 [R74.64], R68 ;  /* 0x000000444a007986 */ /* 0x0001e8000c101d04 */
[----:B------:R-:W-:Y:S01]  /*2050*/  @P5 IMAD.WIDE.U32 R106, R107, R140, c[0x0][0x170] ;  /* 0x00005c006b6a5625 */ /* 0x000fe200078e008c */
[----:B------:R-:W2:Y:S04]  /*2060*/  @P0 LDG.E.128 R32, [R72.64] ;  /* 0x0000000448200981 */ /* 0x000ea8000c1e1d00 */
[----:B-----5:R1:W5:Y:S01]  /*2070*/  @P5 LDG.E.128 R36, [R106.64] ;  /* 0x000000046a245981 */ /* 0x020362000c1e1d00 */
[----:B------:R-:W-:Y:S01]  /*2080*/  @!P6 ISETP.NE.U32.AND P3, PT, RZ, c[0x0][0x180], PT ;  /* 0x00006000ff00ea0c */ /* 0x000fe20003f65070 */
[----:B------:R-:W-:Y:S01]  /*2090*/  BSSY B0, `(.L_x_28973) ;  /* 0x0000012000007945 */ /* 0x000fe20003800000 */
[----:B------:R-:W-:-:S02]  /*20a0*/  @!P6 ISETP.NE.U32.AND P1, PT, RZ, c[0x0][0x180], PT ;  /* 0x00006000ff00ea0c */ /* 0x000fc40003f25070 */
[----:B------:R-:W-:Y:S02]  /*20b0*/  @!P6 ISETP.NE.U32.AND P2, PT, RZ, c[0x0][0x180], PT ;  /* 0x00006000ff00ea0c */ /* 0x000fe40003f45070 */
[----:B------:R-:W-:Y:S02]  /*20c0*/  @!P6 ISETP.NE.U32.AND P4, PT, RZ, c[0x0][0x180], PT ;  /* 0x00006000ff00ea0c */ /* 0x000fe40003f85070 */
[----:B------:R-:W-:Y:S01]  /*20d0*/  IADD3 R143, R79, 0x480, RZ ;  /* 0x000004804f8f7810 */ /* 0x000fe20007ffe0ff */
[-C--:B------:R-:W-:Y:S01]  /*20e0*/  IMAD.WIDE.U32 R78, R145, R140.reuse, c[0x0][0x188] ;  /* 0x00006200914e7625 */ /* 0x080fe200078e008c */
[----:B------:R-:W-:Y:S02]  /*20f0*/  @!P6 ISETP.NE.AND.EX P1, PT, RZ, c[0x0][0x184], PT, P1 ;  /* 0x00006100ff00ea0c */ /* 0x000fe40003f25310 */
[----:B------:R-:W-:Y:S01]  /*2100*/  @!P6 ISETP.NE.AND.EX P2, PT, RZ, c[0x0][0x184], PT, P2 ;  /* 0x00006100ff00ea0c */ /* 0x000fe20003f45320 */
[----:B------:R-:W-:Y:S01]  /*2110*/  @P0 IMAD.WIDE.U32 R76, R143, R140, c[0x0][0x180] ;  /* 0x000060008f4c0625 */ /* 0x000fe200078e008c */
[----:B------:R-:W-:-:S02]  /*2120*/  @!P6 ISETP.NE.AND.EX P4, PT, RZ, c[0x0][0x184], PT, P4 ;  /* 0x00006100ff00ea0c */ /* 0x000fc40003f85340 */
        /* <DEDUP_REMOVED lines=8> */
.L_x_28974:
[----:B-1----:R-:W-:Y:S05]  /*21b0*/  BSYNC B0 ;  /* 0x0000000000007941 */ /* 0x002fea0003800000 */
.L_x_28973:
[----:B------:R-:W-:Y:S01]  /*21c0*/  BSSY B0, `(.L_x_28975) ;  /* 0x0000004000007945 */ /* 0x000fe20003800000 */
[----:B------:R-:W-:Y:S05]  /*21d0*/  @!P6 BRA `(.L_x_28976) ;  /* 0x000000200000e947 */ /* 0x000fea0003800000 */
[----:B-----5:R-:W-:-:S04]  /*21e0*/  FMUL.FTZ R73, R37, c[0x0][0x1ec] ;  /* 0x00007b0025497a20 */ /* 0x020fc80000410000 */
[----:B------:R-:W-:Y:S02]  /*21f0*/  @P0 FADD.FTZ R73, R33, R73 ;  /* 0x0000004921490221 */ /* 0x000fe40000010000 */
.L_x_28976:
[----:B------:R-:W-:Y:S05]  /*2200*/  BSYNC B0 ;  /* 0x0000000000007941 */ /* 0x000fea0003800000 */
.L_x_28975:
[----:B------:R-:W-:Y:S01]  /*2210*/  BSSY B0, `(.L_x_28977) ;  /* 0x0000004000007945 */ /* 0x000fe20003800000 */
[----:B------:R-:W-:Y:S05]  /*2220*/  @!P6 BRA `(.L_x_28978) ;  /* 0x000000200000e947 */ /* 0x000fea0003800000 */
[----:B-----5:R-:W-:-:S04]  /*2230*/  FMUL.FTZ R74, R38, c[0x0][0x1ec] ;  /* 0x00007b00264a7a20 */ /* 0x020fc80000410000 */
[----:B------:R-:W-:Y:S02]  /*2240*/  @P0 FADD.FTZ R74, R34, R74 ;  /* 0x0000004a224a0221 */ /* 0x000fe40000010000 */
.L_x_28978:
[----:B------:R-:W-:Y:S05]  /*2250*/  BSYNC B0 ;  /* 0x0000000000007941 */ /* 0x000fea0003800000 */
.L_x_28977:
[----:B------:R-:W-:Y:S01]  /*2260*/  BSSY B0, `(.L_x_28979) ;  /* 0x0000004000007945 */ /* 0x000fe20003800000 */
[----:B------:R-:W-:Y:S05]  /*2270*/  @!P6 BRA `(.L_x_28980) ;  /* 0x000000200000e947 */ /* 0x000fea0003800000 */
[----:B-----5:R-:W-:-:S04]  /*2280*/  FMUL.FTZ R75, R39, c[0x0][0x1ec] ;  /* 0x00007b00274b7a20 */ /* 0x020fc80000410000 */
[----:B------:R-:W-:Y:S02]  /*2290*/  @P0 FADD.FTZ R75, R35, R75 ;  /* 0x0000004b234b0221 */ /* 0x000fe40000010000 */
.L_x_28980:
[----:B------:R-:W-:Y:S05]  /*22a0*/  BSYNC B0 ;  /* 0x0000000000007941 */ /* 0x000fea0003800000 */
.L_x_28979:
        /* <DEDUP_REMOVED lines=10> */
[----:B------:R-:W-:Y:S02]  /*2350*/  @!P6 ISETP.NE.AND.EX P3, PT, RZ, c[0x0][0x184], PT, P3 ;  /* 0x00006100ff00ea0c */ /* 0x000fe40003f65330 */
[----:B------:R-:W-:Y:S02]  /*2360*/  @!P6 ISETP.NE.AND.EX P4, PT, RZ, c[0x0][0x184], PT, P4 ;  /* 0x00006100ff00ea0c */ /* 0x000fe40003f85340 */
        /* <DEDUP_REMOVED lines=9> */
.L_x_28982:
[----:B-1----:R-:W-:Y:S05]  /*2400*/  BSYNC B0 ;  /* 0x0000000000007941 */ /* 0x002fea0003800000 */
.L_x_28981:
[----:B------:R-:W-:Y:S01]  /*2410*/  BSSY B0, `(.L_x_28983) ;  /* 0x0000004000007945 */ /* 0x000fe20003800000 */
[----:B------:R-:W-:Y:S05]  /*2420*/  @!P6 BRA `(.L_x_28984) ;  /* 0x000000200000e947 */ /* 0x000fea0003800000 */
[----:B-----5:R-:W-:-:S04]  /*2430*/  FMUL.FTZ R77, R37, c[0x0][0x1ec] ;  /* 0x00007b00254d7a20 */ /* 0x020fc80000410000 */
[----:B------:R-:W-:Y:S02]  /*2440*/  @P0 FADD.FTZ R77, R33, R77 ;  /* 0x0000004d214d0221 */ /* 0x000fe40000010000 */
.L_x_28984:
[----:B------:R-:W-:Y:S05]  /*2450*/  BSYNC B0 ;  /* 0x0000000000007941 */ /* 0x000fea0003800000 */
.L_x_28983:
[----:B------:R-:W-:Y:S01]  /*2460*/  BSSY B0, `(.L_x_28985) ;  /* 0x0000004000007945 */ /* 0x000fe20003800000 */
[----:B------:R-:W-:Y:S05]  /*2470*/  @!P6 BRA `(.L_x_28986) ;  /* 0x000000200000e947 */ /* 0x000fea0003800000 */
[----:B-----5:R-:W-:-:S04]  /*2480*/  FMUL.FTZ R78, R38, c[0x0][0x1ec] ;  /* 0x00007b00264e7a20 */ /* 0x020fc80000410000 */
[----:B------:R-:W-:Y:S02]  /*2490*/  @P0 FADD.FTZ R78, R34, R78 ;  /* 0x0000004e224e0221 */ /* 0x000fe40000010000 */
.L_x_28986:
[----:B------:R-:W-:Y:S05]  /*24a0*/  BSYNC B0 ;  /* 0x0000000000007941 */ /* 0x000fea0003800000 */
.L_x_28985:
[----:B------:R-:W-:Y:S01]  /*24b0*/  BSSY B0, `(.L_x_28987) ;  /* 0x0000004000007945 */ /* 0x000fe20003800000 */
[----:B------:R-:W-:Y:S05]  /*24c0*/  @!P6 BRA `(.L_x_28988) ;  /* 0x000000200000e947 */ /* 0x000fea0003800000 */
[----:B-----5:R-:W-:-:S04]  /*24d0*/  FMUL.FTZ R79, R39, c[0x0][0x1ec] ;  /* 0x00007b00274f7a20 */ /* 0x020fc80000410000 */
[----:B------:R-:W-:Y:S02]  /*24e0*/  @P0 FADD.FTZ R79, R35, R79 ;  /* 0x0000004f234f0221 */ /* 0x000fe40000010000 */
.L_x_28988:
[----:B------:R-:W-:Y:S05]  /*24f0*/  BSYNC B0 ;  /* 0x0000000000007941 */ /* 0x000fea0003800000 */
.L_x_28987:
[----:B------:R-:W-:Y:S01]  /*2500*/  FADD.FTZ R106, RZ, R40 ;  /* 0x00000028ff6a7221 */ /* 0x000fe20000010000 */
[----:B------:R-:W-:Y:S02]  /*2510*/  LOP3.LUT P0, RZ, R105, 0xff, RZ, 0xc0, !PT ;  /* 0x000000ff69ff7812 */ /* 0x000fe4000780c0ff */
[----:B------:R-:W-:Y:S01]  /*2520*/  SHF.R.S32.HI R145, RZ, 0x1f, R134 ;  /* 0x0000001fff917819 */ /* 0x000fe20000011486 */
        /* <DEDUP_REMOVED lines=34> */
[----:B------:R-:W-:-:S03]  /*2750*/  SEL R143, R130, R137, !P0 ;  /* 0x00000089828f7207 */ /* 0x000fc60004000000 */
[----:B------:R-:W-:Y:S01]  /*2760*/  FADD.FTZ R140, R141, R74 ;  /* 0x0000004a8d8c7221 */ /* 0x000fe20000010000 */
[----:B------:R0:W-:Y:S03]  /*2770*/  STG.E.128 [R106.64], R76 ;  /* 0x0000004c6a007986 */ /* 0x0001e6000c101d04 */
[----:B------:R-:W-:-:S04]  /*2780*/  FADD.FTZ R141, R140, R75 ;  /* 0x0000004b8c8d7221 */ /* 0x000fc80000010000 */
[----:B------:R-:W-:-:S04]  /*2790*/  FADD.FTZ R140, R141, R76 ;  /* 0x0000004c8d8c7221 */ /* 0x000fc80000010000 */
[----:B------:R-:W-:-:S04]  /*27a0*/  FADD.FTZ R141, R140, R77 ;  /* 0x0000004d8c8d7221 */ /* 0x000fc80000010000 */
[----:B------:R-:W-:-:S04]  /*27b0*/  FADD.FTZ R140, R141, R78 ;  /* 0x0000004e8d8c7221 */ /* 0x000fc80000010000 */
[----:B------:R-:W-:Y:S01]  /*27c0*/  FADD.FTZ R144, R140, R79 ;  /* 0x0000004f8c907221 */ /* 0x000fe20000010000 */
[----:B------:R-:W-:Y:S05]  /*27d0*/  BRA.DIV ~URZ, `(.L_x_28989) ;  /* 0x000014927f007947 */ /* 0x000fea000b800000 */
[----:B0-----:R0:W1:Y:S02]  /*27e0*/  SHFL.BFLY PT, R106, R144, 0x1, 0x1f ;  /* 0x0c201f00906a7f89 */ /* 0x00106400000e0000 */
.L_x_28995:
        /* <DEDUP_REMOVED lines=100> */
.L_x_28996:
        /* <DEDUP_REMOVED lines=48> */
[----:B------:R-:W-:Y:S01]  /*3130*/  FFMA.FTZ R107, R142, R143, R107 ;  /* 0x0000008f8e6b7223 */ /* 0x000fe2000001006b */
[----:B------:R-:W-:-:S03]  /*3140*/  @!P0 LEA R142, P2, R134, c[0x0][0x1a0], 0x2 ;  /* 0x00006800868e8a11 */ /* 0x000fc600078410ff */
[----:B------:R-:W0:Y:S01]  /*3150*/  SHFL.IDX PT, R147, R147, RZ, 0x1f ;  /* 0x00001fff93937589 */ /* 0x000e2200000e0000 */
[----:B------:R-:W-:-:S03]  /*3160*/  @!P0 LEA.HI.X R143, R134, c[0x0][0x1a4], R145, 0x2, P2 ;  /* 0x00006900868f8a11 */ /* 0x000fc600010f1491 */
[----:B------:R-:W1:Y:S01]  /*3170*/  SHFL.IDX PT, R107, R107, RZ, 0x1f ;  /* 0x00001fff6b6b7589 */ /* 0x000e6200000e0000 */
[----:B0-----:R-:W-:-:S03]  /*3180*/  FMUL.FTZ R106, R147, R147 ;  /* 0x00000093936a7220 */ /* 0x001fc60000410000 */
[----:B------:R0:W-:Y:S02]  /*3190*/  @!P0 STG.E [R142.64], R147 ;  /* 0x000000938e008986 */ /* 0x0001e4000c101904 */
[----:B------:R-:W-:Y:S01]  /*31a0*/  FSEL R141, R106, RZ, P1 ;  /* 0x000000ff6a8d7208 */ /* 0x000fe20000800000 */
[----:B-1----:R-:W-:Y:S01]  /*31b0*/  FFMA.FTZ R106, R107, R140, c[0x0][0x228] ;  /* 0x00008a006b6a7623 */ /* 0x002fe2000001008c */
[----:B------:R-:W-:-:S03]  /*31c0*/  @!P0 LEA R140, P3, R134, c[0x0][0x1a8], 0x2 ;  /* 0x00006a00868c8a11 */ /* 0x000fc600078610ff */
[----:B------:R-:W-:Y:S01]  /*31d0*/  FADD.FTZ R106, R106, R141 ;  /* 0x0000008d6a6a7221 */ /* 0x000fe20000010000 */
[----:B------:R-:W-:-:S05]  /*31e0*/  @!P0 LEA.HI.X R141, R134, c[0x0][0x1ac], R145, 0x2, P3 ;  /* 0x00006b00868d8a11 */ /* 0x000fca00018f1491 */
[----:B------:R-:W1:Y:S02]  /*31f0*/  MUFU.RSQ R106, R106 ;  /* 0x0000006a006a7308 */ /* 0x000e640000001400 */
        /* <DEDUP_REMOVED lines=9> */
[----:B------:R-:W-:Y:S02]  /*3290*/  FMUL.FTZ R76, R106, R71 ;  /* 0x000000476a4c7220 */ /* 0x000fe40000410000 */
[C---:B------:R-:W-:Y:S01]  /*32a0*/  FADD.FTZ R141, -R107.reuse, R40 ;  /* 0x000000286b8d7221 */ /* 0x040fe20000010100 */
        /* <DEDUP_REMOVED lines=37> */
[----:B------:R-:W-:Y:S01]  /*3500*/  LEA.HI R107, R71, R42, RZ, 0x2 ;  /* 0x0000002a476b7211 */ /* 0x000fe200078f10ff */
[C---:B------:R-:W-:Y:S01]  /*3510*/  FMUL.FTZ R40, R106.reuse, R141 ;  /* 0x0000008d6a287220 */ /* 0x040fe20000410000 */
[----:B------:R-:W-:Y:S01]  /*3520*/  MOV R71, 0x10 ;  /* 0x0000001000477802 */ /* 0x000fe20000000f00 */
[C---:B------:R-:W-:Y:S01]  /*3530*/  FMUL.FTZ R41, R106.reuse, R41 ;  /* 0x000000296a297220 */ /* 0x040fe20000410000 */
[----:B------:R-:W-:Y:S01]  /*3540*/  LEA.HI.SX32 R142, R107, R136, 0x1e ;  /* 0x000000886b8e7211 */ /* 0x000fe200078ff2ff */
[----:B------:R-:W-:-:S02]  /*3550*/  FMUL.FTZ R143, R106, R143 ;  /* 0x0000008f6a8f7220 */ /* 0x000fc40000410000 */
[----:B------:R-:W-:Y:S01]  /*3560*/  FMUL.FTZ R43, R106, R43 ;  /* 0x0000002b6a2b7220 */ /* 0x000fe20000410000 */
[----:B------:R-:W-:Y:S01]  /*3570*/  IADD3 R146, R142, 0x80, RZ ;  /* 0x000000808e927810 */ /* 0x000fe20007ffe0ff */
[----:B------:R-:W-:Y:S01]  /*3580*/  FMUL.FTZ R44, R106, R145 ;  /* 0x000000916a2c7220 */ /* 0x000fe20000410000 */
[----:B------:R-:W-:Y:S01]  /*3590*/  IADD3 R144, R142, 0x100, RZ ;  /* 0x000001008e907810 */ /* 0x000fe20007ffe0ff */
[----:B------:R-:W-:Y:S01]  /*35a0*/  FMUL.FTZ R45, R106, R45 ;  /* 0x0000002d6a2d7220 */ /* 0x000fe20000410000 */
[----:B------:R-:W-:Y:S01]  /*35b0*/  IADD3 R140, R142, 0x180, RZ ;  /* 0x000001808e8c7810 */ /* 0x000fe20007ffe0ff */
        /* <DEDUP_REMOVED lines=33> */
[----:B------:R-:W-:Y:S01]  /*37d0*/  IADD3 R106, R142, 0x200, RZ ;  /* 0x000002008e6a7810 */ /* 0x000fe20007ffe0ff */
[----:B------:R-:W-:-:S02]  /*37e0*/  FFMA.FTZ R43, R131, R43, R86 ;  /* 0x0000002b832b7223 */ /* 0x000fc40000010056 */
[----:B------:R-:W-:Y:S02]  /*37f0*/  FFMA.FTZ R42, R128, R143, R19 ;  /* 0x0000008f802a7223 */ /* 0x000fe40000010013 */
[----:B------:R-:W-:Y:S02]  /*3800*/  FFMA.FTZ R41, R133, R41, R84 ;  /* 0x0000002985297223 */ /* 0x000fe40000010054 */
[----:B------:R-:W-:Y:S02]  /*3810*/  FFMA.FTZ R40, R135, R40, R20 ;  /* 0x0000002887287223 */ /* 0x000fe40000010014 */
[----:B------:R-:W-:-:S04]  /*3820*/  IMAD.WIDE.U32 R148, R142, R71, c[0x0][0x208] ;  /* 0x000082008e947625 */ /* 0x000fc800078e0047 */
[----:B------:R-:W-:Y:S01]  /*3830*/  FFMA.FTZ R47, R127, R47, R88 ;  /* 0x0000002f7f2f7223 */ /* 0x000fe20000010058 */
[----:B------:R0:W-:Y:S01]  /*3840*/  STG.E.128 [R148.64], R40 ;  /* 0x0000002894007986 */ /* 0x0001e2000c101d04 */
[----:B------:R-:W-:Y:S02]  /*3850*/  FFMA.FTZ R46, R124, R46, R17 ;  /* 0x0000002e7c2e7223 */ /* 0x000fe40000010011 */
[----:B------:R-:W-:Y:S02]  /*3860*/  FFMA.FTZ R45, R126, R45, R87 ;  /* 0x0000002d7e2d7223 */ /* 0x000fe40000010057 */
[----:B------:R-:W-:Y:S02]  /*3870*/  FFMA.FTZ R44, R129, R44, R18 ;  /* 0x0000002c812c7223 */ /* 0x000fe40000010012 */
[----:B------:R-:W-:-:S04]  /*3880*/  IMAD.WIDE.U32 R146, R146, R71, c[0x0][0x208] ;  /* 0x0000820092927625 */ /* 0x000fc800078e0047 */
[----:B------:R-:W-:Y:S01]  /*3890*/  FFMA.FTZ R51, R109, R51, R90 ;  /* 0x000000336d337223 */ /* 0x000fe2000001005a */
[----:B------:R-:W-:Y:S01]  /*38a0*/  STG.E.128 [R146.64], R44 ;  /* 0x0000002c92007986 */ /* 0x000fe2000c101d04 */
        /* <DEDUP_REMOVED lines=16> */
[----:B0-----:R-:W-:Y:S01]  /*39b0*/  FFMA.FTZ R40, R31, R68, R6 ;  /* 0x000000441f287223 */ /* 0x001fe20000010006 */
[----:B------:R0:W-:Y:S01]  /*39c0*/  STG.E.128 [R106.64], R56 ;  /* 0x000000386a007986 */ /* 0x0001e2000c101d04 */
[----:B------:R-:W-:Y:S01]  /*39d0*/  IADD3 R68, R142, 0x480, RZ ;  /* 0x000004808e447810 */ /* 0x000fe20007ffe0ff */
[----:B------:R-:W-:Y:S02]  /*39e0*/  FFMA.FTZ R63, R115, R63, R96 ;  /* 0x0000003f733f7223 */ /* 0x000fe40000010060 */
[----:B------:R-:W-:Y:S01]  /*39f0*/  FFMA.FTZ R62, R28, R62, R9 ;  /* 0x0000003e1c3e7223 */ /* 0x000fe20000010009 */
[----:B-1----:R-:W-:Y:S01]  /*3a00*/  IADD3 R54, R142, 0x380, RZ ;  /* 0x000003808e367810 */ /* 0x002fe20007ffe0ff */
[----:B------:R-:W-:Y:S01]  /*3a10*/  FFMA.FTZ R61, R114, R61, R95 ;  /* 0x0000003d723d7223 */ /* 0x000fe2000001005f */
[----:B------:R-:W-:Y:S01]  /*3a20*/  IADD3 R52, R142, 0x400, RZ ;  /* 0x000004008e347810 */ /* 0x000fe20007ffe0ff */
[----:B------:R-:W-:Y:S02]  /*3a30*/  FFMA.FTZ R60, R27, R60, R10 ;  /* 0x0000003c1b3c7223 */ /* 0x000fe4000001000a */
[----:B------:R-:W-:-:S02]  /*3a40*/  FFMA.FTZ R67, R117, R67, R98 ;  /* 0x0000004375437223 */ /* 0x000fc40000010062 */
[----:B------:R-:W-:Y:S02]  /*3a50*/  FFMA.FTZ R66, R30, R66, R7 ;  /* 0x000000421e427223 */ /* 0x000fe40000010007 */
[----:B------:R-:W-:Y:S02]  /*3a60*/  FFMA.FTZ R65, R116, R65, R97 ;  /* 0x0000004174417223 */ /* 0x000fe40000010061 */
[----:B------:R-:W-:Y:S01]  /*3a70*/  FFMA.FTZ R64, R29, R64, R8 ;  /* 0x000000401d407223 */ /* 0x000fe20000010008 */
[C---:B0-----:R-:W-:Y:S01]  /*3a80*/  IADD3 R58, R142.reuse, 0x280, RZ ;  /* 0x000002808e3a7810 */ /* 0x041fe20007ffe0ff */
[----:B------:R-:W-:Y:S01]  /*3a90*/  FFMA.FTZ R43, R119, R76, R100 ;  /* 0x0000004c772b7223 */ /* 0x000fe20000010064 */
[----:B------:R-:W-:Y:S01]  /*3aa0*/  IADD3 R56, R142, 0x300, RZ ;  /* 0x000003008e387810 */ /* 0x000fe20007ffe0ff */
[----:B------:R-:W-:Y:S02]  /*3ab0*/  FFMA.FTZ R42, R80, R70, R5 ;  /* 0x00000046502a7223 */ /* 0x000fe40000010005 */
[----:B------:R-:W-:-:S04]  /*3ac0*/  IMAD.WIDE.U32 R58, R58, R71, c[0x0][0x208] ;  /* 0x000082003a3a7625 */ /* 0x000fc800078e0047 */
[----:B------:R-:W-:Y:S01]  /*3ad0*/  IMAD.WIDE.U32 R56, R56, R71, c[0x0][0x208] ;  /* 0x0000820038387625 */ /* 0x000fe200078e0047 */
[----:B------:R0:W-:Y:S03]  /*3ae0*/  STG.E.128 [R58.64], R60 ;  /* 0x0000003c3a007986 */ /* 0x0001e6000c101d04 */
[----:B------:R-:W-:Y:S01]  /*3af0*/  FFMA.FTZ R41, R118, R69, R99 ;  /* 0x0000004576297223 */ /* 0x000fe20000010063 */
[----:B------:R0:W-:Y:S01]  /*3b00*/  STG.E.128 [R56.64], R64 ;  /* 0x0000004038007986 */ /* 0x0001e2000c101d04 */
        /* <DEDUP_REMOVED lines=12> */
[----:B------:R-:W-:-:S05]  /*3bd0*/  IMAD.WIDE.U32 R68, R68, R71, c[0x0][0x208] ;  /* 0x0000820044447625 */ /* 0x000fca00078e0047 */
[----:B------:R0:W-:Y:S02]  /*3be0*/  STG.E.128 [R68.64], R48 ;  /* 0x0000003044007986 */ /* 0x0001e4000c101d04 */
.L_x_28992:
[----:B0-----:R-:W-:Y:S05]  /*3bf0*/  BSYNC B0 ;  /* 0x0000000000007941 */ /* 0x001fea0003800000 */
.L_x_28991:
[----:B------:R-:W-:Y:S02]  /*3c00*/  IADD3 R134, R134, c[0x0][0x160], RZ ;  /* 0x0000580086867a10 */ /* 0x000fe40007ffe0ff */
[----:B------:R-:W-:Y:S02]  /*3c10*/  LOP3.LUT P1, RZ, R105, 0xff, RZ, 0xc0, !PT ;  /* 0x000000ff69ff7812 */ /* 0x000fe4000782c0ff */
[----:B------:R-:W-:Y:S02]  /*3c20*/  ISETP.GE.AND P0, PT, R134, c[0x0][0x164], PT ;  /* 0x0000590086007a0c */ /* 0x000fe40003f06270 */
[----:B------:R-:W-:-:S11]  /*3c30*/  SEL R105, RZ, 0x1, P1 ;  /* 0x00000001ff697807 */ /* 0x000fd60000800000 */
[----:B-----5:R-:W-:Y:S01]  /*3c40*/  @P0 CALL.REL.NOINC `(.L_x_28993) ;  /* 0x0000001000000944 */ /* 0x020fe20003c00000 */
[----:B------:R-:W-:Y:S05]  /*3c50*/  BRA `(.L_x_28994) ;  /* 0xffffce8000007947 */ /* 0x000fea000383ffff */
.L_x_28993:
[----:B------:R-:W-:Y:S05]  /*3c60*/  EXIT ;  /* 0x000000000000794d */ /* 0x000fea0003800000 */
.L_x_28989:
[----:B0-----:R-:W-:Y:S01]  /*3c70*/  HFMA2.MMA R147, -RZ, RZ, 0, 5.9604644775390625e-08 ;  /* 0x00000001ff937435 */ /* 0x001fe200000001ff */
[----:B------:R-:W-:Y:S02]  /*3c80*/  MOV R107, 0x1f ;  /* 0x0000001f006b7802 */ /* 0x000fe40000000f00 */
[----:B------:R-:W-:Y:S02]  /*3c90*/  MOV R142, 0xffffffff ;  /* 0xffffffff008e7802 */ /* 0x000fe40000000f00 */
[----:B------:R-:W-:Y:S02]  /*3ca0*/  MOV R140, 0x3cc0 ;  /* 0x00003cc0008c7802 */ /* 0x000fe40000000f00 */
[----:B-----5:R-:W-:Y:S05]  /*3cb0*/  CALL.REL.NOINC `($__internal_131_$__cuda_sm70_shflsync_bfly_p) ;  /* 0x0000089000007944 */ /* 0x020fea0003c00000 */
[----:B-1----:R-:W-:Y:S01]  /*3cc0*/  MOV R106, R147 ;  /* 0x00000093006a7202 */ /* 0x002fe20000000f00 */
[----:B0-----:R-:W-:Y:S05]  /*3cd0*/  BRA `(.L_x_28995) ;  /* 0xffffeb1000007947 */ /* 0x001fea000383ffff */
.L_x_28990:
[----:B------:R-:W-:Y:S01]  /*3ce0*/  HFMA2.MMA R147, -RZ, RZ, 0, 1.1920928955078125e-07 ;  /* 0x00000002ff937435 */ /* 0x000fe200000001ff */
[----:B------:R-:W-:Y:S02]  /*3cf0*/  MOV R107, 0x1f ;  /* 0x0000001f006b7802 */ /* 0x000fe40000000f00 */
[----:B------:R-:W-:Y:S02]  /*3d00*/  MOV R142, 0xffffffff ;  /* 0xffffffff008e7802 */ /* 0x000fe40000000f00 */
[----:B------:R-:W-:-:S02]  /*3d10*/  MOV R140, 0x3d30 ;  /* 0x00003d30008c7802 */ /* 0x000fc40000000f00 */
[----:B-----5:R-:W-:Y:S05]  /*3d20*/  CALL.REL.NOINC `($__internal_131_$__cuda_sm70_shflsync_bfly_p) ;  /* 0x0000082000007944 */ /* 0x020fea0003c00000 */
[----:B01----:R-:W-:Y:S01]  /*3d30*/  FADD.FTZ R144, R144, R147 ;  /* 0x0000009390907221 */ /* 0x003fe20000010000 */
[----:B------:R-:W-:Y:S01]  /*3d40*/  HFMA2.MMA R147, -RZ, RZ, 0, 2.384185791015625e-07 ;  /* 0x00000004ff937435 */ /* 0x000fe200000001ff */
[----:B------:R-:W-:-:S02]  /*3d50*/  MOV R107, 0x1f ;  /* 0x0000001f006b7802 */ /* 0x000fc40000000f00 */
[----:B------:R-:W-:Y:S02]  /*3d60*/  MOV R142, 0xffffffff ;  /* 0xffffffff008e7802 */ /* 0x000fe40000000f00 */
[----:B------:R-:W-:Y:S02]  /*3d70*/  MOV R140, 0x3d90 ;  /* 0x00003d90008c7802 */ /* 0x000fe40000000f00 */
[----:B------:R-:W-:Y:S05]  /*3d80*/  CALL.REL.NOINC `($__internal_131_$__cuda_sm70_shflsync_bfly_p) ;  /* 0x000007c000007944 */ /* 0x000fea0003c00000 */
[----:B01----:R-:W-:Y:S01]  /*3d90*/  FADD.FTZ R144, R144, R147 ;  /* 0x0000009390907221 */ /* 0x003fe20000010000 */
[----:B------:R-:W-:Y:S01]  /*3da0*/  HFMA2.MMA R147, -RZ, RZ, 0, 4.76837158203125e-07 ;  /* 0x00000008ff937435 */ /* 0x000fe200000001ff */
[----:B------:R-:W-:Y:S02]  /*3db0*/  MOV R107, 0x1f ;  /* 0x0000001f006b7802 */ /* 0x000fe40000000f00 */
[----:B------:R-:W-:Y:S02]  /*3dc0*/  MOV R142, 0xffffffff ;  /* 0xffffffff008e7802 */ /* 0x000fe40000000f00 */
[----:B------:R-:W-:Y:S02]  /*3dd0*/  MOV R140, 0x3df0 ;  /* 0x00003df0008c7802 */ /* 0x000fe40000000f00 */
[----:B------:R-:W-:Y:S05]  /*3de0*/  CALL.REL.NOINC `($__internal_131_$__cuda_sm70_shflsync_bfly_p) ;  /* 0x0000076000007944 */ /* 0x000fea0003c00000 */
[----:B01----:R-:W-:Y:S01]  /*3df0*/  FADD.FTZ R144, R144, R147 ;  /* 0x0000009390907221 */ /* 0x003fe20000010000 */
[----:B------:R-:W-:Y:S01]  /*3e00*/  HFMA2.MMA R147, -RZ, RZ, 0, 9.5367431640625e-07 ;  /* 0x00000010ff937435 */ /* 0x000fe200000001ff */
[----:B------:R-:W-:-:S02]  /*3e10*/  MOV R107, 0x1f ;  /* 0x0000001f006b7802 */ /* 0x000fc40000000f00 */
[----:B------:R-:W-:Y:S02]  /*3e20*/  MOV R142, 0xffffffff ;  /* 0xffffffff008e7802 */ /* 0x000fe40000000f00 */
[----:B------:R-:W-:Y:S02]  /*3e30*/  MOV R140, 0x3e50 ;  /* 0x00003e50008c7802 */ /* 0x000fe40000000f00 */
[----:B------:R-:W-:Y:S05]  /*3e40*/  CALL.REL.NOINC `($__internal_131_$__cuda_sm70_shflsync_bfly_p) ;  /* 0x0000070000007944 */ /* 0x000fea0003c00000 */
        /* <DEDUP_REMOVED lines=86> */
[----:B------:R-:W-:Y:S05]  /*43b0*/  CALL.REL.NOINC `($__internal_131_$__cuda_sm70_shflsync_bfly_p) ;  /* 0x0000019000007944 */ /* 0x000fea0003c00000 */
[----:B01----:R-:W-:Y:S01]  /*43c0*/  FADD.FTZ R144, R144, R147 ;  /* 0x0000009390907221 */ /* 0x003fe20000010000 */
[----:B------:R-:W-:Y:S01]  /*43d0*/  HFMA2.MMA R147, -RZ, RZ, 0, 1.1920928955078125e-07 ;  /* 0x00000002ff937435 */ /* 0x000fe200000001ff */
[----:B------:R-:W-:Y:S02]  /*43e0*/  MOV R107, 0x1f ;  /* 0x0000001f006b7802 */ /* 0x000fe40000000f00 */
[----:B------:R-:W-:Y:S02]  /*43f0*/  MOV R142, 0xffffffff ;  /* 0xffffffff008e7802 */ /* 0x000fe40000000f00 */
[----:B------:R-:W-:Y:S02]  /*4400*/  MOV R140, 0x4420 ;  /* 0x00004420008c7802 */ /* 0x000fe40000000f00 */
[----:B------:R-:W-:Y:S05]  /*4410*/  CALL.REL.NOINC `($__internal_131_$__cuda_sm70_shflsync_bfly_p) ;  /* 0x0000013000007944 */ /* 0x000fea0003c00000 */
        /* <DEDUP_REMOVED lines=18> */
[----:B01----:R-:W-:Y:S05]  /*4540*/  BRA `(.L_x_28996) ;  /* 0xffffe8e000007947 */ /* 0x003fea000383ffff */
        .weak           $__internal_131_$__cuda_sm70_shflsync_bfly_p
        .type           $__internal_131_$__cuda_sm70_shflsync_bfly_p,@function
        .size           $__internal_131_$__cuda_sm70_shflsync_bfly_p,(.L_x_36171 - $__internal_131_$__cuda_sm70_shflsync_bfly_p)
$__internal_131_$__cuda_sm70_shflsync_bfly_p:
[----:B------:R-:W-:Y:S01]  /*4550*/  HFMA2.MMA R141, -RZ, RZ, 0, 0 ;  /* 0x00000000ff8d7435 */ /* 0x000fe200000001ff */
[----:B------:R-:W-:Y:S04]  /*4560*/  WARPSYNC R142 ;  /* 0x0000008e00007348 */ /* 0x000fe80003800000 */
[----:B------:R0:W1:Y:S01]  /*4570*/  SHFL.BFLY PT, R147, R144, R147, R107 ;  /* 0x0c00009390937389 */ /* 0x00006200000e006b */
[----:B------:R-:W-:Y:S05]  /*4580*/  RET.REL.NODEC R140 `(_ZN10layer_norm13ln_fwd_kernelINS_13Kernel_traitsI6__halfffffjLj5120ELj1ELj1ELj4ELj16ENS_18Kernel_traits_baseILj5120ES2_ffffjLj128EEEEELb0ELb0ELb1ELb1EEEvNS_9FwdParamsE) ;  /* 0xffffba708c007950 */ /* 0x000fea0003c3ffff */
.L_x_28997:
        /* <DEDUP_REMOVED lines=15> */
.L_x_36171:


//--------------------- .text._ZN10layer_norm13ln_fwd_kernelINS_13Kernel_traitsI6__halfffffjLj5120ELj1ELj1ELj4ELj16ENS_18Kernel_traits_baseILj5120ES2_ffffjLj128EEEEELb0ELb1ELb0ELb0EEEvNS_9FwdParamsE --------------------------
	.section	.text._ZN10layer_norm13ln_fwd_kernelINS_13Kernel_traitsI6__halfffffjLj5120ELj1ELj1ELj4ELj16ENS_18Kernel_traits_baseILj5120ES2_ffffjLj128EEEEELb0ELb1ELb0ELb0EEEvNS_9FwdParamsE,"ax",@progbits
	.sectioninfo	@"SHI_REGISTERS=193"
	.align	128
        .global         _ZN10layer_norm13ln_fwd_kernelINS_13Kernel_traitsI6__halfffffjLj5120ELj1ELj1ELj4ELj16ENS_18Kernel_traits_baseILj5120ES2_ffffjLj128EEEEELb0ELb1ELb0ELb0EEEvNS_9FwdParamsE
        .type           _ZN10layer_norm13ln_fwd_kernelINS_13Kernel_traitsI6__halfffffjLj5120ELj1ELj1ELj4ELj16ENS_18Kernel_traits_baseILj5120ES2_ffffjLj128EEEEELb0ELb1ELb0ELb0EEEvNS_9FwdParamsE,@function
        .size           _ZN10layer_norm13ln_fwd_kernelINS_13Kernel_traitsI6__halfffffjLj5120ELj1ELj1ELj4ELj16ENS_18Kernel_traits_baseILj5120ES2_ffffjLj128EEEEELb0ELb1ELb0ELb0EEEvNS_9FwdParamsE,(.L_x_36172 - _ZN10layer_norm13ln_fwd_kernelINS_13Kernel_traitsI6__halfffffjLj5120ELj1ELj1ELj4ELj16ENS_18Kernel_traits_baseILj5120ES2_ffffjLj128EEEEELb0ELb1ELb0ELb0EEEvNS_9FwdParamsE)
        .other          _ZN10layer_norm13ln_fwd_kernelINS_13Kernel_traitsI6__halfffffjLj5120ELj1ELj1ELj4ELj16ENS_18Kernel_traits_baseILj5120ES2_ffffjLj128EEEEELb0ELb1ELb0ELb0EEEvNS_9FwdParamsE,@"STO_CUDA_ENTRY STV_DEFAULT"
_ZN10layer_norm13ln_fwd_kernelINS_13Kernel_traitsI6__halfffffjLj5120ELj1ELj1ELj4ELj16ENS_18Kernel_traits_baseILj5120ES2_ffffjLj128EEEEELb0ELb1ELb0ELb0EEEvNS_9FwdParamsE:
.text._ZN10layer_norm13ln_fwd_kernelINS_13Kernel_traitsI6__halfffffjLj5120ELj1ELj1ELj4ELj16ENS_18Kernel_traits_baseILj5120ES2_ffffjLj128EEEEELb0ELb1ELb0ELb0EEEvNS_9FwdParamsE:
        /* <DEDUP_REMOVED lines=24> */
[C---:B------:R-:W-:Y:S02]  /*0180*/  @P1 LEA.HI.X R5, R20.reuse, c[0x0][0x21c], RZ, 0x3, P2 ;  /* 0x0000870014051a11 */ /* 0x040fe400010f1cff */
[C---:B------:R-:W-:Y:S01]  /*0190*/  LEA R6, P2, R20.reuse, c[0x0][0x1c8], 0x3 ;  /* 0x0000720014067a11 */ /* 0x040fe200078418ff */
[C---:B------:R-:W-:Y:S02]  /*01a0*/  IMAD.WIDE.U32 R2, R20.reuse, R3, c[0x0][0x1b0] ;  /* 0x00006c0014027625 */ /* 0x040fe400078e0003 */
[----:B------:R0:W5:Y:S01]  /*01b0*/  @P1 LDG.E.64 R18, [R4.64] ;  /* 0x0000000404121981 */ /* 0x000162000c1e1b00 */
[----:B------:R-:W-:-:S03]  /*01c0*/  LEA.HI.X R7, R20, c[0x0][0x1cc], RZ, 0x3, P2 ;  /* 0x0000730014077a11 */ /* 0x000fc600010f1cff */
[----:B------:R0:W5:Y:S04]  /*01d0*/  LDG.E.64 R30, [R2.64] ;  /* 0x00000004021e7981 */ /* 0x000168000c1e1b00 */
[----:B------:R0:W5:Y:S01]  /*01e0*/  LDG.E.64 R32, [R6.64] ;  /* 0x0000000406207981 */ /* 0x000162000c1e1b00 */
[----:B------:R-:W-:Y:S01]  /*01f0*/  LOP3.LUT R20, R20, 0x80, RZ, 0xfc, !PT ;  /* 0x0000008014147812 */ /* 0x000fe200078efcff */
[----:B------:R-:W-:Y:S02]  /*0200*/  @!P1 CS2R R18, SRZ ;  /* 0x0000000000129805 */ /* 0x000fe4000001ff00 */
.L_x_28999:
[----:B0-----:R-:W-:Y:S05]  /*0210*/  BSYNC B0 ;  /* 0x0000000000007941 */ /* 0x001fea0003800000 */
.L_x_28998:
        /* <DEDUP_REMOVED lines=8> */
[C---:B------:R-:W-:Y:S02]  /*02a0*/  @P1 LEA.HI.X R3, R20.reuse, c[0x0][0x21c], RZ, 0x3, P2 ;  /* 0x0000870014031a11 */ /* 0x040fe400010f1cff */
[----:B------:R-:W-:-:S03]  /*02b0*/  LEA R4, P2, R20, c[0x0][0x1c8], 0x3 ;  /* 0x0000720014047a11 */ /* 0x000fc600078418ff */
[----:B------:R0:W5:Y:S01]  /*02c0*/  @P1 LDG.E.64 R16, [R2.64] ;  /* 0x0000000402101981 */ /* 0x000162000c1e1b00 */
[----:B------:R-:W-:-:S05]  /*02d0*/  LEA.HI.X R5, R20, c[0x0][0x1cc], RZ, 0x3, P2 ;  /* 0x0000730014057a11 */ /* 0x000fca00010f1cff */
[----:B------:R0:W5:Y:S01]  /*02e0*/  LDG.E.64 R34, [R4.64] ;  /* 0x0000000404227981 */ /* 0x000162000c1e1b00 */
[----:B------:R-:W-:Y:S01]  /*02f0*/  IADD3 R20, R20, 0x80, RZ ;  /* 0x0000008014147810 */ /* 0x000fe20007ffe0ff */
[----:B------:R-:W-:Y:S02]  /*0300*/  @!P1 CS2R R16, SRZ ;  /* 0x0000000000109805 */ /* 0x000fe4000001ff00 */
.L_x_29001:
[----:B0-----:R-:W-:Y:S05]  /*0310*/  BSYNC B0 ;  /* 0x0000000000007941 */ /* 0x001fea0003800000 */
.L_x_29000:
[----:B------:R-:W-:Y:S01]  /*0320*/  BSSY B0, `(.L_x_29002) ;  /* 0x000000f000007945 */ /* 0x000fe20003800000 */
        /* <DEDUP_REMOVED lines=12> */
[----:B------:R-:W-:Y:S01]  /*03f0*/  IADD3 R20, R20, 0x80, RZ ;  /* 0x0000008014147810 */ /* 0x000fe20007ffe0ff */
[----:B------:R-:W-:Y:S02]  /*0400*/  @!P1 CS2R R14, SRZ ;  /* 0x00000000000e9805 */ /* 0x000fe4000001ff00 */
.L_x_29003:
[----:B0-----:R-:W-:Y:S05]  /*0410*/  BSYNC B0 ;  /* 0x0000000000007941 */ /* 0x001fea0003800000 */
.L_x_29002:
        /* <DEDUP_REMOVED lines=15> */
.L_x_29005:
[----:B0-----:R-:W-:Y:S05]  /*0510*/  BSYNC B0 ;  /* 0x0000000000007941 */ /* 0x001fea0003800000 */
.L_x_29004:
        /* <DEDUP_REMOVED lines=15> */
.L_x_29007:
[----:B0-----:R-:W-:Y:S05]  /*0610*/  BSYNC B0 ;  /* 0x0000000000007941 */ /* 0x001fea0003800000 */
.L_x_29006:
        /* <DEDUP_REMOVED lines=17> */
.L_x_29009:
[----:B0-----:R-:W-:Y:S05]  /*0730*/  BSYNC B0 ;  /* 0x0000000000007941 */ /* 0x001fea0003800000 */
.L_x_29008:
        /* <DEDUP_REMOVED lines=17> */
.L_x_29011:
[----:B0-----:R-:W-:Y:S05]  /*0850*/  BSYNC B0 ;  /* 0x0000000000007941 */ /* 0x001fea0003800000 */
.L_x_29010:
        /* <DEDUP_REMOVED lines=17> */
.L_x_29013:
[----:B0-----:R-:W-:Y:S05]  /*0970*/  BSYNC B0 ;  /* 0x0000000000007941 */ /* 0x001fea0003800000 */
.L_x_29012:
        /* <DEDUP_REMOVED lines=17> */
.L_x_29015:
[----:B0-----:R-:W-:Y:S05]  /*0a90*/  BSYNC B0 ;  /* 0x0000000000007941 */ /* 0x001fea0003800000 */
.L_x_29014:
        /* <DEDUP_REMOVED lines=13> */
[----:B------:R-:W5:Y:S04]  /*0b70*/  LDG.E.64 R24, [R24.64] ;  /* 0x0000000418187981 */ /* 0x000f68000c1e1b00 */
[----:B------:R-:W5:Y:S01]  /*0b80*/  LDG.E.64 R28, [R28.64] ;  /* 0x000000041c1c7981 */ /* 0x000f62000c1e1b00 */
[----:B------:R-:W-:-:S03]  /*0b90*/  @!P1 CS2R R22, SRZ ;  /* 0x0000000000169805 */ /* 0x000fc6000001ff00 */
.L_x_29017:
[----:B0-----:R-:W-:Y:S05]  /*0ba0*/  BSYNC B0 ;  /* 0x0000000000007941 */ /* 0x001fea0003800000 */
.L_x_29016:
[----:B------:R-:W0:Y:S02]  /*0bb0*/  S2UR UR6, SR_CTAID.X ;  /* 0x00000000000679c3 */ /* 0x000e240000002500 */
[----:B0-----:R-:W-:-:S04]  /*0bc0*/  LEA.HI R173, R21, UR6, RZ, 0x19 ;  /* 0x0000000615ad7c11 */ /* 0x001fc8000f8fc8ff */
[----:B------:R-:W-:-:S13]  /*0bd0*/  ISETP.GE.AND P1, PT, R173, c[0x0][0x164], PT ;  /* 0x00005900ad007a0c */ /* 0x000fda0003f26270 */
[----:B------:R-:W-:Y:S05]  /*0be0*/  @P1 EXIT ;  /* 0x000000000000194d */ /* 0x000fea0003800000 */
[----:B------:R-:W-:Y:S01]  /*0bf0*/  SHF.R.S32.HI R0, RZ, 0x2, R0 ;  /* 0x00000002ff007819 */ /* 0x000fe20000011400 */
[----:B------:R-:W-:Y:S01]  /*0c00*/  HFMA2.MMA R170, -RZ, RZ, 0, 5.9604644775390625e-08 ;  /* 0x00000001ffaa7435 */ /* 0x000fe200000001ff */
[----:B------:R-:W-:Y:S01]  /*0c10*/  LOP3.LUT R27, R21, 0x60, RZ, 0xc0, !PT ;  /* 0x00000060151b7812 */ /* 0x000fe200078ec0ff */
[----:B------:R-:W-:Y:S01]  /*0c20*/  ULDC.U8 UR6, c[0x0][0x1f0] ;  /* 0x00007c0000067ab9 */ /* 0x000fe20000000000 */
[----:B------:R-:W-:Y:S02]  /*0c30*/  LOP3.LUT R20, R0, 0x7f, RZ, 0xc0, !PT ;  /* 0x0000007f00147812 */ /* 0x000fe400078ec0ff */
[----:B------:R-:W-:Y:S02]  /*0c40*/  SHF.R.U32.HI R0, RZ, 0x2, R0 ;  /* 0x00000002ff007819 */ /* 0x000fe40000011600 */
[----:B------:R-:W-:Y:S02]  /*0c50*/  IADD3 R27, R20, -R27, RZ ;  /* 0x8000001b141b7210 */ /* 0x000fe40007ffe0ff */
[----:B------:R-:W-:-:S02]  /*0c60*/  LOP3.LUT R0, R0, 0x3fffffe0, RZ, 0xc0, !PT ;  /* 0x3fffffe000007812 */ /* 0x000fc400078ec0ff */
[----:B------:R-:W-:Y:S02]  /*0c70*/  IMNMX R27, RZ, R27, !PT ;  /* 0x0000001bff1b7217 */ /* 0x000fe40007800200 */
[----:B-----5:R-:W-:Y:S02]  /*0c80*/  MOV R119, R52 ;  /* 0x0000003400777202 */ /* 0x020fe40000000f00 */
[----:B------:R-:W-:Y:S02]  /*0c90*/  IMNMX R27, R27, 0x20, PT ;  /* 0x000000201b1b7817 */ /* 0x000fe40003800200 */
[----:B------:R-:W-:Y:S01]  /*0ca0*/  SHF.R.U64 R118, R52, 0x10, R53 ;  /* 0x0000001034767819 */ /* 0x000fe20000001235 */
[----:B------:R-:W-:Y:S01]  /*0cb0*/  HADD2.F32 R119, -RZ, R119.H0_H0 ;  /* 0x20000077ff777230 */ /* 0x000fe20000004100 */
[----:B------:R-:W-:Y:S02]  /*0cc0*/  IADD3 R52, R27, R0, RZ ;  /* 0x000000001b347210 */ /* 0x000fe40007ffe0ff */
[----:B------:R-:W-:Y:S01]  /*0cd0*/  SHF.L.U32 R26, R21, 0x5, RZ ;  /* 0x00000005151a7819 */ /* 0x000fe200000006ff */
[----:B------:R-:W-:Y:S01]  /*0ce0*/  HADD2.F32 R118, -RZ, R118.H0_H0 ;  /* 0x20000076ff767230 */ /* 0x000fe20000004100 */
[----:B------:R-:W-:-:S02]  /*0cf0*/  SHF.L.U32 R52, R52, 0x2, RZ ;  /* 0x0000000234347819 */ /* 0x000fc400000006ff */
[--C-:B------:R-:W-:Y:S02]  /*0d00*/  SHF.R.U64 R107, R28, 0x10, R29.reuse ;  /* 0x000000101c6b7819 */ /* 0x100fe4000000121d */
[----:B------:R-:W-:Y:S02]  /*0d10*/  MOV R108, R29 ;  /* 0x0000001d006c7202 */ /* 0x000fe40000000f00 */
[----:B------:R-:W0:Y:S01]  /*0d20*/  I2F.U32 R52, R52 ;  /* 0x0000003400347306 */ /* 0x000e220000201000 */
[----:B------:R-:W-:Y:S01]  /*0d30*/  SHF.R.U32.HI R109, RZ, 0x10, R29 ;  /* 0x00000010ff6d7819 */ /* 0x000fe2000001161d */
[----:B------:R-:W-:Y:S01]  /*0d40*/  HADD2.F32 R107, -RZ, R107.H0_H0 ;  /* 0x2000006bff6b7230 */ /* 0x000fe20000004100 */
[----:B------:R-:W-:Y:S01]  /*0d50*/  LOP3.LUT R29, R26, 0x3e0, RZ, 0xc0, !PT ;  /* 0x000003e01a1d7812 */ /* 0x000fe200078ec0ff */
[----:B------:R-:W-:Y:S01]  /*0d60*/  HADD2.F32 R108, -RZ, R108.H0_H0 ;  /* 0x2000006cff6c7230 */ /* 0x000fe20000004100 */
[----:B------:R-:W-:Y:S01]  /*0d70*/  MOV R66, R32 ;  /* 0x0000002000427202 */ /* 0x000fe20000000f00 */
[----:B------:R-:W-:Y:S01]  /*0d80*/  HADD2.F32 R109, -RZ, R109.H0_H0 ;  /* 0x2000006dff6d7230 */ /* 0x000fe20000004100 */
[----:B------:R-:W-:Y:S01]  /*0d90*/  IADD3 R29, R20, -R29, RZ ;  /* 0x8000001d141d7210 */ /* 0x000fe20007ffe0ff */
[----:B------:R-:W-:Y:S01]  /*0da0*/  HADD2.F32 R20, -RZ, R18.H0_H0 ;  /* 0x20000012ff147230 */ /* 0x000fe20000004100 */
[----:B------:R-:W-:-:S02]  /*0db0*/  SHF.R.U64 R86, R32, 0x10, R33 ;  /* 0x0000001020567819 */ /* 0x000fc40000001221 */
[----:B------:R-:W-:Y:S02]  /*0dc0*/  IMNMX R29, RZ, R29, !PT ;  /* 0x0000001dff1d7217 */ /* 0x000fe40007800200 */
[----:B------:R-:W-:Y:S02]  /*0dd0*/  MOV R67, R33 ;  /* 0x0000002100437202 */ /* 0x000fe40000000f00 */
[----:B------:R-:W-:Y:S01]  /*0de0*/  SHF.R.U32.HI R85, RZ, 0x10, R33 ;  /* 0x00000010ff557819 */ /* 0x000fe20000011621 */
[----:B0-----:R0:W1:Y:S01]  /*0df0*/  MUFU.RCP R162, R52 ;  /* 0x0000003400a27308 */ /* 0x0010620000001000 */
[----:B------:R-:W-:Y:S01]  /*0e00*/  SHF.R.U64 R151, R18, 0x10, R19 ;  /* 0x0000001012977819 */ /* 0x000fe20000001213 */
[----:B------:R-:W-:Y:S01]  /*0e10*/  HADD2.F32 R18, -RZ, R16.H0_H0 ;  /* 0x20000010ff127230 */ /* 0x000fe20000004100 */
[----:B------:R-:W-:Y:S02]  /*0e20*/  MOV R32, R34 ;  /* 0x0000002200207202 */ /* 0x000fe40000000f00 */
[--C-:B------:R-:W-:Y:S01]  /*0e30*/  SHF.R.U64 R84, R34, 0x10, R35.reuse ;  /* 0x0000001022547819 */ /* 0x100fe20000001223 */
[----:B------:R-:W-:Y:S01]  /*0e40*/  HADD2.F32 R151, -RZ, R151.H0_H0 ;  /* 0x20000097ff977230 */ /* 0x000fe20000004100 */
[----:B------:R-:W-:Y:S01]  /*0e50*/  MOV R33, R35 ;  /* 0x0000002300217202 */ /* 0x000fe20000000f00 */
[----:B------:R-:W-:Y:S01]  /*0e60*/  HADD2.F32 R26, -RZ, R32.H0_H0 ;  /* 0x20000020ff1a7230 */ /* 0x000fe20000004100 */
[----:B------:R-:W-:Y:S01]  /*0e70*/  SHF.R.U32.HI R83, RZ, 0x10, R35 ;  /* 0x00000010ff537819 */ /* 0x000fe20000011623 */
[----:B------:R-:W-:Y:S01]  /*0e80*/  HADD2.F32 R27, -RZ, R84.H0_H0 ;  /* 0x20000054ff1b7230 */ /* 0x000fe20000004100 */
[----:B------:R-:W-:Y:S01]  /*0e90*/  SHF.R.U64 R153, R16, 0x10, R17 ;  /* 0x0000001010997819 */ /* 0x000fe20000001211 */
[----:B------:R-:W-:Y:S01]  /*0ea0*/  HADD2.F32 R16, -RZ, R14.H0_H0 ;  /* 0x2000000eff107230 */ /* 0x000fe20000004100 */
[----:B------:R-:W-:-:S02]  /*0eb0*/  MOV R34, R36 ;  /* 0x0000002400227202 */ /* 0x000fc40000000f00 */
[--C-:B------:R-:W-:Y:S01]  /*0ec0*/  SHF.R.U64 R82, R36, 0x10, R37.reuse ;  /* 0x0000001024527819 */ /* 0x100fe20000001225 */
[----:B------:R-:W-:Y:S01]  /*0ed0*/  HADD2.F32 R153, -RZ, R153.H0_H0 ;  /* 0x20000099ff997230 */ /* 0x000fe20000004100 */
[----:B------:R-:W-:Y:S02]  /*0ee0*/  MOV R35, R37 ;  /* 0x0000002500237202 */ /* 0x000fe40000000f00 */
[----:B------:R-:W-:Y:S02]  /*0ef0*/  SHF.R.U32.HI R81, RZ, 0x10, R37 ;  /* 0x00000010ff517819 */ /* 0x000fe40000011625 */
[----:B------:R-:W-:Y:S01]  /*0f00*/  IMNMX R29, R29, 0x20, PT ;  /* 0x000000201d1d7817 */ /* 0x000fe20003800200 */
[----:B------:R-:W-:Y:S01]  /*0f10*/  HADD2.F32 R32, -RZ, R35.H0_H0 ;  /* 0x20000023ff207230 */ /* 0x000fe20000004100 */
[----:B------:R-:W-:Y:S01]  /*0f20*/  SHF.R.U64 R155, R14, 0x10, R15 ;  /* 0x000000100e9b7819 */ /* 0x000fe2000000120f */
[----:B------:R-:W-:Y:S01]  /*0f30*/  HADD2.F32 R14, -RZ, R12.H0_H0 ;  /* 0x2000000cff0e7230 */ /* 0x000fe20000004100 */
[----:B------:R-:W-:-:S02]  /*0f40*/  MOV R36, R38 ;  /* 0x0000002600247202 */ /* 0x000fc40000000f00 */
[--C-:B------:R-:W-:Y:S01]  /*0f50*/  SHF.R.U64 R80, R38, 0x10, R39.reuse ;  /* 0x0000001026507819 */ /* 0x100fe20000001227 */
[----:B------:R-:W-:Y:S01]  /*0f60*/  HADD2.F32 R155, -RZ, R155.H0_H0 ;  /* 0x2000009bff9b7230 */ /* 0x000fe20000004100 */
[----:B------:R-:W-:Y:S02]  /*0f70*/  MOV R37, R39 ;  /* 0x0000002700257202 */ /* 0x000fe40000000f00 */
[----:B------:R-:W-:Y:S01]  /*0f80*/  SHF.R.U32.HI R79, RZ, 0x10, R39 ;  /* 0x00000010ff4f7819 */ /* 0x000fe20000011627 */
[----:B------:R-:W-:Y:S01]  /*0f90*/  HADD2.F32 R35, -RZ, R80.H0_H0 ;  /* 0x20000050ff237230 */ /* 0x000fe20000004100 */
[----:B------:R-:W-:Y:S01]  /*0fa0*/  SHF.R.U64 R157, R12, 0x10, R13 ;  /* 0x000000100c9d7819 */ /* 0x000fe2000000120d */
[----:B------:R-:W-:Y:S01]  /*0fb0*/  HADD2.F32 R12, -RZ, R10.H0_H0 ;  /* 0x2000000aff0c7230 */ /* 0x000fe20000004100 */
[----:B------:R-:W-:Y:S02]  /*0fc0*/  SHF.R.U64 R39, R40, 0x10, R41 ;  /* 0x0000001028277819 */ /* 0x000fe40000001229 */
[----:B------:R-:W-:Y:S01]  /*0fd0*/  MOV R68, R41 ;  /* 0x0000002900447202 */ /* 0x000fe20000000f00 */
[----:B------:R-:W-:Y:S01]  /*0fe0*/  HADD2.F32 R157, -RZ, R157.H0_H0 ;  /* 0x2000009dff9d7230 */ /* 0x000fe20000004100 */
[----:B------:R-:W-:Y:S01]  /*0ff0*/  SHF.R.U64 R159, R10, 0x10, R11 ;  /* 0x000000100a9f7819 */ /* 0x000fe2000000120b */
        /* <DEDUP_REMOVED lines=15> */
[----:B------:R-:W-:Y:S01]  /*10f0*/  SHF.R.U64 R76, R44, 0x10, R45 ;  /* 0x000000102c4c7819 */ /* 0x000fe2000000122d */
[----:B------:R-:W-:Y:S01]  /*1100*/  HADD2.F32 R44, -RZ, R70.H0_H0 ;  /* 0x20000046ff2c7230 */ /* 0x000fe20000004100 */
[----:B------:R-:W-:-:S02]  /*1110*/  MOV R72, R45 ;  /* 0x0000002d00487202 */ /* 0x000fc40000000f00 */
[----:B------:R-:W-:Y:S01]  /*1120*/  SHF.R.U32.HI R75, RZ, 0x10, R45 ;  /* 0x00000010ff4b7819 */ /* 0x000fe2000001162d */
[----:B------:R-:W-:Y:S01]  /*1130*/  HADD2.F32 R45, -RZ, R77.H0_H0 ;  /* 0x2000004dff2d7230 */ /* 0x000fe20000004100 */
[----:B------:R-:W-:Y:S02]  /*1140*/  MOV R73, R46 ;  /* 0x0000002e00497202 */ /* 0x000fe40000000f00 */
[--C-:B------:R-:W-:Y:S01]  /*1150*/  SHF.R.U64 R74, R46, 0x10, R47.reuse ;  /* 0x000000102e4a7819 */ /* 0x100fe2000000122f */
[----:B------:R-:W-:Y:S01]  /*1160*/  HADD2.F32 R46, -RZ, R71.H0_H0 ;  /* 0x20000047ff2e7230 */ /* 0x000fe20000004100 */
[----:B------:R-:W-:Y:S02]  /*1170*/  MOV R100, R47 ;  /* 0x0000002f00647202 */ /* 0x000fe40000000f00 */
        /* <DEDUP_REMOVED lines=119> */
[----:B------:R-:W-:-:S02]  /*18f0*/  HADD2.F32 R0, -RZ, R23.H0_H0 ;  /* 0x20000017ff007230 */ /* 0x000fc40000004100 */
[----:B------:R-:W-:Y:S01]  /*1900*/  HADD2.F32 R23, -RZ, R86.H0_H0 ;  /* 0x20000056ff177230 */ /* 0x000fe20000004100 */
[----:B------:R-:W-:Y:S01]  /*1910*/  SHF.L.U32 R172, R172, 0x2, RZ ;  /* 0x00000002acac7819 */ /* 0x000fe200000006ff */
        /* <DEDUP_REMOVED lines=30> */
.L_x_29061:
[----:B------:R-:W-:Y:S02]  /*1b00*/  LOP3.LUT P1, RZ, R170, 0xff, RZ, 0xc0, !PT ;  /* 0x000000ffaaff7812 */ /* 0x000fe4000782c0ff */
[----:B------:R-:W-:Y:S02]  /*1b10*/  SHF.R.U32.HI R176, RZ, 0x5, R21 ;  /* 0x00000005ffb07819 */ /* 0x000fe40000011615 */
[----:B------:R-:W-:Y:S02]  /*1b20*/  MOV R177, 0x3f800000 ;  /* 0x3f80000000b17802 */ /* 0x000fe40000000f00 */
[----:B------:R-:W-:-:S07]  /*1b30*/  LOP3.LUT R176, R176, 0x7fffffc, RZ, 0xc0, !PT ;  /* 0x07fffffcb0b07812 */ /* 0x000fce00078ec0ff */
[----:B------:R-:W-:Y:S02]  /*1b40*/  @!P1 IADD3 R176, R176, 0x4, RZ ;  /* 0x00000004b0b09810 */ /* 0x000fe40007ffe0ff */
[----:B------:R-:W-:-:S04]  /*1b50*/  ISETP.NE.U32.AND P1, PT, RZ, c[0x0][0x1c0], PT ;  /* 0x00007000ff007a0c */ /* 0x000fc80003f25070 */
[----:B------:R-:W-:-:S13]  /*1b60*/  ISETP.NE.AND.EX P1, PT, RZ, c[0x0][0x1c4], PT, P1 ;  /* 0x00007100ff007a0c */ /* 0x000fda0003f25310 */
[----:B------:R-:W-:-:S05]  /*1b70*/  @P1 MOV R96, 0x4 ;  /* 0x0000000400601802 */ /* 0x000fca0000000f00 */
[----:B------:R-:W-:-:S05]  /*1b80*/  @P1 IMAD.WIDE R96, R173, R96, c[0x0][0x1c0] ;  /* 0x00007000ad601625 */ /* 0x000fca00078e0260 */
[----:B------:R0:W5:Y:S01]  /*1b90*/  @P1 LDG.E R177, [R96.64] ;  /* 0x0000000460b11981 */ /* 0x000162000c1e1900 */
[----:B------:R-:W-:Y:S01]  /*1ba0*/  IMAD R98, R173, c[0x0][0x168], RZ ;  /* 0x00005a00ad627a24 */ /* 0x000fe200078e02ff */
[----:B------:R-:W-:Y:S04]  /*1bb0*/  BSSY B0, `(.L_x_29018) ;  /* 0x0000021000007945 */ /* 0x000fe80003800000 */
[----:B------:R-:W-:-:S04]  /*1bc0*/  SHF.R.S32.HI R99, RZ, 0x1f, R98 ;  /* 0x0000001fff637819 */ /* 0x000fc80000011462 */
[----:B------:R-:W-:Y:S02]  /*1bd0*/  LEA.HI R99, R99, R98, RZ, 0x2 ;  /* 0x0000006263637211 */ /* 0x000fe400078f10ff */
[----:B------:R-:W-:-:S04]  /*1be0*/  LOP3.LUT R98, R21, 0x7f, RZ, 0xc0, !PT ;  /* 0x0000007f15627812 */ /* 0x000fc800078ec0ff */
[----:B------:R-:W-:-:S04]  /*1bf0*/  LEA.HI.SX32 R175, R99, R98, 0x1e ;  /* 0x0000006263af7211 */ /* 0x000fc800078ff2ff */
[----:B------:R-:W-:Y:S01]  /*1c00*/  MOV R180, R175 ;  /* 0x000000af00b47202 */ /* 0x000fe20000000f00 */
[----:B------:R-:W-:Y:S05]  /*1c10*/  @!P0 BRA `(.L_x_29019) ;  /* 0x000001a000008947 */ /* 0x000fea0003800000 */
[----:B0-----:R-:W-:Y:S01]  /*1c20*/  ISETP.NE.U32.AND P1, PT, RZ, c[0x0][0x180], PT ;  /* 0x00006000ff007a0c */ /* 0x001fe20003f25070 */
[----:B------:R-:W-:-:S03]  /*1c30*/  HFMA2.MMA R178, -RZ, RZ, 0, 9.5367431640625e-07 ;  /* 0x00000010ffb27435 */ /* 0x000fc600000001ff */
[----:B------:R-:W-:-:S07]  /*1c40*/  ISETP.NE.AND.EX P1, PT, RZ, c[0x0][0x184], PT, P1 ;  /* 0x00006100ff007a0c */ /* 0x000fce0003f25310 */
[----:B------:R-:W-:-:S05]  /*1c50*/  IMAD.WIDE.U32 R178, R175, R178, c[0x0][0x170] ;  /* 0x00005c00afb27625 */ /* 0x000fca00078e00b2 */
[----:B------:R-:W2:Y:S01]  /*1c60*/  LDG.E.128 R56, [R178.64] ;  /* 0x00000004b2387981 */ /* 0x000ea2000c1e1d00 */
[----:B------:R-:W-:-:S04]  /*1c70*/  @P1 LEA R98, P2, R175, c[0x0][0x180], 0x4 ;  /* 0x00006000af621a11 */ /* 0x000fc800078420ff */
[C---:B------:R-:W-:Y:S02]  /*1c80*/  @P1 LEA.HI.X R99, R175.reuse, c[0x0][0x184], RZ, 0x4, P2 ;  /* 0x00006100af631a11 */ /* 0x040fe400010f24ff */
[----:B------:R-:W-:-:S03]  /*1c90*/  LEA R96, P2, R175, c[0x0][0x188], 0x4 ;  /* 0x00006200af607a11 */ /* 0x000fc600078420ff */
[----:B------:R-:W3:Y:S01]  /*1ca0*/  @P1 LDG.E.128 R52, [R98.64] ;  /* 0x0000000462341981 */ /* 0x000ee2000c1e1d00 */
[----:B------:R-:W-:Y:S02]  /*1cb0*/  ISETP.NE.U32.AND P1, PT, RZ, c[0x0][0x180], PT ;  /* 0x00006000ff007a0c */ /* 0x000fe40003f25070 */
[----:B------:R-:W-:Y:S02]  /*1cc0*/  LEA.HI.X R97, R175, c[0x0][0x18c], RZ, 0x4, P2 ;  /* 0x00006300af617a11 */ /* 0x000fe400010f24ff */
[----:B------:R-:W-:Y:S01]  /*1cd0*/  ISETP.NE.AND.EX P1, PT, RZ, c[0x0][0x184], PT, P1 ;  /* 0x00006100ff007a0c */ /* 0x000fe20003f25310 */
[-C--:B--2--5:R-:W-:Y:S02]  /*1ce0*/  FMUL.FTZ R181, R56, R177.reuse ;  /* 0x000000b138b57220 */ /* 0x0a4fe40000410000 */
[-C--:B------:R-:W-:Y:S02]  /*1cf0*/  FMUL.FTZ R180, R57, R177.reuse ;  /* 0x000000b139b47220 */ /* 0x080fe40000410000 */
        /* <DEDUP_REMOVED lines=9> */
[----:B------:R-:W-:-:S05]  /*1d90*/  @P1 FADD.FTZ R59, R55, R59 ;  /* 0x0000003b373b1221 */ /* 0x000fca0000010000 */
[----:B------:R0:W-:Y:S01]  /*1da0*/  STG.E.128 [R96.64], R56 ;  /* 0x0000003860007986 */ /* 0x0001e2000c101d04 */
[----:B------:R-:W-:-:S03]  /*1db0*/  IADD3 R180, R175, 0x80, RZ ;  /* 0x00000080afb47810 */ /* 0x000fc60007ffe0ff */
.L_x_29019:
[----:B0-----:R-:W-:Y:S05]  /*1dc0*/  BSYNC B0 ;  /* 0x0000000000007941 */ /* 0x001fea0003800000 */
.L_x_29018:
[----:B------:R-:W-:Y:S01]  /*1dd0*/  ISETP.GE.U32.AND P1, PT, R174, 0x100, PT ;  /* 0x00000100ae00780c */ /* 0x000fe20003f26070 */
[----:B------:R-:W-:-:S12]  /*1de0*/  BSSY B0, `(.L_x_29020) ;  /* 0x000001c000007945 */ /* 0x000fd80003800000 */
[----:B------:R-:W-:Y:S05]  /*1df0*/  @!P1 BRA `(.L_x_29021) ;  /* 0x000001a000009947 */ /* 0x000fea0003800000 */
[----:B------:R-:W-:-:S04]  /*1e00*/  ISETP.NE.U32.AND P1, PT, RZ, c[0x0][0x180], PT ;  /* 0x00006000ff007a0c */ /* 0x000fc80003f25070 */
[----:B------:R-:W-:Y:S02]  /*1e10*/  ISETP.NE.AND.EX P1, PT, RZ, c[0x0][0x184], PT, P1 ;  /* 0x00006100ff007a0c */ /* 0x000fe40003f25310 */
[----:B------:R-:W-:-:S05]  /*1e20*/  MOV R179, 0x10 ;  /* 0x0000001000b37802 */ /* 0x000fca0000000f00 */
[----:B------:R-:W-:-:S05]  /*1e30*/  IMAD.WIDE.U32 R178, R180, R179, c[0x0][0x170] ;  /* 0x00005c00b4b27625 */ /* 0x000fca00078e00b3 */
[----:B------:R-:W2:Y:S01]  /*1e40*/  LDG.E.128 R60, [R178.64] ;  /* 0x00000004b23c7981 */ /* 0x000ea2000c1e1d00 */
[----:B------:R-:W-:-:S04]  /*1e50*/  @P1 LEA R98, P2, R180, c[0x0][0x180], 0x4 ;  /* 0x00006000b4621a11 */ /* 0x000fc800078420ff */
[C---:B------:R-:W-:Y:S02]  /*1e60*/  @P1 LEA.HI.X R99, R180.reuse, c[0x0][0x184], RZ, 0x4, P2 ;  /* 0x00006100b4631a11 */ /* 0x040fe400010f24ff */
[----:B------:R-:W-:-:S03]  /*1e70*/  LEA R96, P2, R180, c[0x0][0x188], 0x4 ;  /* 0x00006200b4607a11 */ /* 0x000fc600078420ff */
[----:B------:R-:W3:Y:S01]  /*1e80*/  @P1 LDG.E.128 R52, [R98.64] ;  /* 0x0000000462341981 */ /* 0x000ee2000c1e1d00 */
[----:B------:R-:W-:Y:S02]  /*1e90*/  ISETP.NE.U32.AND P1, PT, RZ, c[0x0][0x180], PT ;  /* 0x00006000ff007a0c */ /* 0x000fe40003f25070 */
[C---:B------:R-:W-:Y:S02]  /*1ea0*/  LEA.HI.X R97, R180.reuse, c[0x0][0x18c], RZ, 0x4, P2 ;  /* 0x00006300b4617a11 */ /* 0x040fe400010f24ff */
[----:B------:R-:W-:Y:S02]  /*1eb0*/  ISETP.NE.AND.EX P1, PT, RZ, c[0x0][0x184], PT, P1 ;  /* 0x00006100ff007a0c */ /* 0x000fe40003f25310 */
[----:B------:R-:W-:Y:S01]  /*1ec0*/  IADD3 R180, R180, 0x80, RZ ;  /* 0x00000080b4b47810 */ /* 0x000fe20007ffe0ff */
[-C--:B--2--5:R-:W-:Y:S02]  /*1ed0*/  FMUL.FTZ R181, R60, R177.reuse ;  /* 0x000000b13cb57220 */ /* 0x0a4fe40000410000 */
[----:B------:R-:W-:-:S02]  /*1ee0*/  FMUL.FTZ R182, R61, R177 ;  /* 0x000000b13db67220 */ /* 0x000fc40000410000 */
[-C--:B------:R-:W-:Y:S02]  /*1ef0*/  FMUL.FTZ R183, R62, R177.reuse ;  /* 0x000000b13eb77220 */ /* 0x080fe40000410000 */
[----:B------:R-:W-:Y:S02]  /*1f00*/  FMUL.FTZ R184, R63, R177 ;  /* 0x000000b13fb87220 */ /* 0x000fe40000410000 */
[----:B------:R-:W-:Y:S02]  /*1f10*/  FMUL.FTZ R60, R26, R181 ;  /* 0x000000b51a3c7220 */ /* 0x000fe40000410000 */
[----:B------:R-:W-:Y:S02]  /*1f20*/  FMUL.FTZ R61, R27, R182 ;  /* 0x000000b61b3d7220 */ /* 0x000fe40000410000 */
[----:B------:R-:W-:Y:S02]  /*1f30*/  FMUL.FTZ R62, R28, R183 ;  /* 0x000000b71c3e7220 */ /* 0x000fe40000410000 */
[----:B------:R-:W-:-:S02]  /*1f40*/  FMUL.FTZ R63, R29, R184 ;  /* 0x000000b81d3f7220 */ /* 0x000fc40000410000 */
[----:B---3--:R-:W-:Y:S02]  /*1f50*/  @P1 FADD.FTZ R60, R52, R60 ;  /* 0x0000003c343c1221 */ /* 0x008fe40000010000 */
[----:B------:R-:W-:Y:S02]  /*1f60*/  @P1 FADD.FTZ R61, R53, R61 ;  /* 0x0000003d353d1221 */ /* 0x000fe40000010000 */
[----:B------:R-:W-:Y:S02]  /*1f70*/  @P1 FADD.FTZ R62, R54, R62 ;  /* 0x0000003e363e1221 */ /* 0x000fe40000010000 */
[----:B------:R-:W-:-:S05]  /*1f80*/  @P1 FADD.FTZ R63, R55, R63 ;  /* 0x0000003f373f1221 */ /* 0x000fca0000010000 */
[----:B------:R0:W-:Y:S02]  /*1f90*/  STG.E.128 [R96.64], R60 ;  /* 0x0000003c60007986 */ /* 0x0001e4000c101d04 */
.L_x_29021:
[----:B------:R-:W-:Y:S05]  /*1fa0*/  BSYNC B0 ;  /* 0x0000000000007941 */ /* 0x000fea0003800000 */
.L_x_29020:
[----:B------:R-:W-:Y:S01]  /*1fb0*/  ISETP.GE.U32.AND P1, PT, R174, 0x180, PT ;  /* 0x00000180ae00780c */ /* 0x000fe20003f26070 */
[----:B------:R-:W-:-:S12]  /*1fc0*/  BSSY B0, `(.L_x_29022) ;  /* 0x000001c000007945 */ /* 0x000fd80003800000 */
[----:B------:R-:W-:Y:S05]  /*1fd0*/  @!P1 BRA `(.L_x_29023) ;  /* 0x000001a000009947 */ /* 0x000fea0003800000 */
[----:B------:R-:W-:Y:S01]  /*1fe0*/  ISETP.NE.U32.AND P1, PT, RZ, c[0x0][0x180], PT ;  /* 0x00006000ff007a0c */ /* 0x000fe20003f25070 */
[----:B------:R-:W-:-:S03]  /*1ff0*/  HFMA2.MMA R99, -RZ, RZ, 0, 9.5367431640625e-07 ;  /* 0x00000010ff637435 */ /* 0x000fc600000001ff */
[----:B------:R-:W-:-:S07]  /*2000*/  ISETP.NE.AND.EX P1, PT, RZ, c[0x0][0x184], PT, P1 ;  /* 0x00006100ff007a0c */ /* 0x000fce0003f25310 */
[----:B------:R-:W-:-:S05]  /*2010*/  IMAD.WIDE.U32 R98, R180, R99, c[0x0][0x170] ;  /* 0x00005c00b4627625 */ /* 0x000fca00078e0063 */
[----:B------:R-:W2:Y:S01]  /*2020*/  LDG.E.128 R64, [R98.64] ;  /* 0x0000000462407981 */ /* 0x000ea2000c1e1d00 */
[----:B------:R-:W-:-:S04]  /*2030*/  @P1 LEA R178, P2, R180, c[0x0][0x180], 0x4 ;  /* 0x00006000b4b21a11 */ /* 0x000fc800078420ff */
[C---:B------:R-:W-:Y:S02]  /*2040*/  @P1 LEA.HI.X R179, R180.reuse, c[0x0][0x184], RZ, 0x4, P2 ;  /* 0x00006100b4b31a11 */ /* 0x040fe400010f24ff */
[----:B0-----:R-:W-:-:S03]  /*2050*/  LEA R96, P2, R180, c[0x0][0x188], 0x4 ;  /* 0x00006200b4607a11 */ /* 0x001fc600078420ff */
        /* <DEDUP_REMOVED lines=18> */
.L_x_29023:
[----:B------:R-:W-:Y:S05]  /*2180*/  BSYNC B0 ;  /* 0x0000000000007941 */ /* 0x000fea0003800000 */
.L_x_29022:
        /* <DEDUP_REMOVED lines=29> */
.L_x_29025:
[----:B------:R-:W-:Y:S05]  /*2360*/  BSYNC B0 ;  /* 0x0000000000007941 */ /* 0x000fea0003800000 */
.L_x_29024:
        /* <DEDUP_REMOVED lines=29> */
.L_x_29027:
[----:B------:R-:W-:Y:S05]  /*2540*/  BSYNC B0 ;  /* 0x0000000000007941 */ /* 0x000fea0003800000 */
.L_x_29026:
        /* <DEDUP_REMOVED lines=29> */
.L_x_29029:
[----:B------:R-:W-:Y:S05]  /*2720*/  BSYNC B0 ;  /* 0x0000000000007941 */ /* 0x000fea0003800000 */
.L_x_29028:
        /* <DEDUP_REMOVED lines=29> */
.L_x_29031:
[----:B------:R-:W-:Y:S05]  /*2900*/  BSYNC B0 ;  /* 0x0000000000007941 */ /* 0x000fea0003800000 */
.L_x_29030:
        /* <DEDUP_REMOVED lines=29> */
.L_x_29033:
[----:B------:R-:W-:Y:S05]  /*2ae0*/  BSYNC B0 ;  /* 0x0000000000007941 */ /* 0x000fea0003800000 */
.L_x_29032:
        /* <DEDUP_REMOVED lines=29> */
.L_x_29035:
[----:B------:R-:W-:Y:S05]  /*2cc0*/  BSYNC B0 ;  /* 0x0000000000007941 */ /* 0x000fea0003800000 */
.L_x_29034:
        /* <DEDUP_REMOVED lines=27> */
[----:B------:R0:W-:Y:S02]  /*2e80*/  STG.E.128 [R96.64], R92 ;  /* 0x0000005c60007986 */ /* 0x0001e4000c101d04 */
.L_x_29037:
[----:B------:R-:W-:Y:S05]  /*2e90*/  BSYNC B0 ;  /* 0x0000000000007941 */ /* 0x000fea0003800000 */
.L_x_29036:
[----:B0-----:R-:W-:Y:S01]  /*2ea0*/  FADD.FTZ R96, RZ, R56 ;  /* 0x00000038ff607221 */ /* 0x001fe20000010000 */
[C---:B------:R-:W-:Y:S02]  /*2eb0*/  ISETP.GT.U32.AND P1, PT, R174.reuse, 0xff, PT ;  /* 0x000000ffae00780c */ /* 0x040fe40003f24070 */
[C---:B------:R-:W-:Y:S01]  /*2ec0*/  ISETP.GT.U32.AND P2, PT, R174.reuse, 0x2ff, PT ;  /* 0x000002ffae00780c */ /* 0x040fe20003f44070 */
[----:B------:R-:W-:Y:S01]  /*2ed0*/  FADD.FTZ R97, R57, R96 ;  /* 0x0000006039617221 */ /* 0x000fe20000010000 */
[----:B------:R-:W-:Y:S02]  /*2ee0*/  P2R R98, PR, RZ, 0x2 ;  /* 0x00000002ff627803 */ /* 0x000fe40000000000 */
[----:B------:R-:W-:Y:S01]  /*2ef0*/  ISETP.GT.U32.AND P3, PT, R174, 0x37f, PT ;  /* 0x0000037fae00780c */ /* 0x000fe20003f64070 */
[----:B------:R-:W-:Y:S01]  /*2f00*/  FADD.FTZ R96, R58, R97 ;  /* 0x000000613a607221 */ /* 0x000fe20000010000 */
[C---:B------:R-:W-:Y:S02]  /*2f10*/  ISETP.GT.U32.AND P4, PT, R174.reuse, 0x3ff, PT ;  /* 0x000003ffae00780c */ /* 0x040fe40003f84070 */
[C---:B------:R-:W-:Y:S01]  /*2f20*/  ISETP.GT.U32.AND P5, PT, R174.reuse, 0x47f, PT ;  /* 0x0000047fae00780c */ /* 0x040fe20003fa4070 */
[----:B------:R-:W-:Y:S01]  /*2f30*/  FADD.FTZ R96, R59, R96 ;  /* 0x000000603b607221 */ /* 0x000fe20000010000 */
[----:B------:R-:W-:-:S04]  /*2f40*/  ISETP.GT.U32.AND P6, PT, R174, 0x4ff, PT ;  /* 0x000004ffae00780c */ /* 0x000fc80003fc4070 */
[----:B------:R-:W-:-:S05]  /*2f50*/  FSEL R97, R96, RZ, P0 ;  /* 0x000000ff60617208 */ /* 0x000fca0000000000 */
        /* <DEDUP_REMOVED lines=43> */
.L_x_29062:
        /* <DEDUP_REMOVED lines=11> */
[----:B0----5:R-:W-:-:S04]  /*32c0*/  FADD.FTZ R177, R99, R96 ;  /* 0x0000006063b17221 */ /* 0x021fc80000010000 */
        /* <DEDUP_REMOVED lines=94> */
.L_x_29063:
        /* <DEDUP_REMOVED lines=12> */
[----:B------:R-:W-:-:S03]  /*3970*/  HFMA2.MMA R99, -RZ, RZ, 0, 0 ;  /* 0x00000000ff637435 */ /* 0x000fc600000001ff */
[----:B------:R-:W-:Y:S03]  /*3980*/  BSSY B0, `(.L_x_29040) ;  /* 0x0000046000007945 */ /* 0x000fe60003800000 */
[----:B------:R-:W-:-:S04]  /*3990*/  @!P1 MOV R99, R172 ;  /* 0x000000ac00639202 */ /* 0x000fc80000000f00 */
[----:B------:R-:W-:Y:S01]  /*39a0*/  I2F R183, R99 ;  /* 0x0000006300b77306 */ /* 0x000fe20000201400 */
[----:B------:R-:W1:Y:S04]  /*39b0*/  SHFL.DOWN PT, R178, R99, 0x2, 0x1f ;  /* 0x08401f0063b27f89 */ /* 0x000e6800000e0000 */
[----:B------:R-:W2:Y:S01]  /*39c0*/  @!P1 LDS.64 R96, [R176.X8] ;  /* 0x00000000b0609984 */ /* 0x000ea20000008a00 */
[----:B------:R-:W-:Y:S02]  /*39d0*/  ISETP.NE.AND P1, PT, RZ, UR6, PT ;  /* 0x00000006ff007c0c */ /* 0x000fe4000bf25270 */
[----:B01----:R-:W-:Y:S01]  /*39e0*/  IADD3 R179, R178, R99, RZ ;  /* 0x00000063b2b37210 */ /* 0x003fe20007ffe0ff */
[----:B------:R-:W-:Y:S04]  /*39f0*/  I2F R182, R178 ;  /* 0x000000b200b67306 */ /* 0x000fe80000201400 */
[----:B------:R-:W0:Y:S04]  /*3a00*/  SHFL.DOWN PT, R184, R179, 0x1, 0x1f ;  /* 0x08201f00b3b87f89 */ /* 0x000e2800000e0000 */
[----:B------:R-:W1:Y:S08]  /*3a10*/  I2F R180, R179 ;  /* 0x000000b300b47306 */ /* 0x000e700000201400 */
[----:B-1----:R-:W-:Y:S01]  /*3a20*/  MUFU.RCP R181, R180 ;  /* 0x000000b400b57308 */ /* 0x002fe20000001000 */
[----:B--2---:R-:W1:Y:S01]  /*3a30*/  SHFL.DOWN PT, R177, R96, 0x2, 0x1f ;  /* 0x08401f0060b17f89 */ /* 0x004e6200000e0000 */
[----:B0-----:R-:W-:-:S06]  /*3a40*/  IADD3 R187, R179, R184, RZ ;  /* 0x000000b8b3bb7210 */ /* 0x001fcc0007ffe0ff */
[----:B------:R-:W-:Y:S08]  /*3a50*/  I2F R184, R184 ;  /* 0x000000b800b87306 */ /* 0x000ff00000201400 */
[----:B------:R-:W0:Y:S01]  /*3a60*/  I2F R187, R187 ;  /* 0x000000bb00bb7306 */ /* 0x000e220000201400 */
[----:B-1----:R-:W-:-:S04]  /*3a70*/  FMUL.FTZ R176, R177, R182 ;  /* 0x000000b6b1b07220 */ /* 0x002fc80000410000 */
[----:B------:R-:W-:Y:S02]  /*3a80*/  FFMA.FTZ R176, R183, R96, R176 ;  /* 0x00000060b7b07223 */ /* 0x000fe400000100b0 */
[----:B------:R-:W-:Y:S01]  /*3a90*/  FADD.FTZ R96, -R177, R96 ;  /* 0x00000060b1607221 */ /* 0x000fe20000010100 */
[----:B0-----:R-:W0:Y:S01]  /*3aa0*/  MUFU.RCP R188, R187 ;  /* 0x000000bb00bc7308 */ /* 0x001e220000001000 */
[----:B------:R-:W-:Y:S02]  /*3ab0*/  FMUL.FTZ R185, R181, R176 ;  /* 0x000000b0b5b97220 */ /* 0x000fe40000410000 */
[----:B------:R-:W-:-:S03]  /*3ac0*/  FMUL.FTZ R96, R96, R96 ;  /* 0x0000006060607220 */ /* 0x000fc60000410000 */
[----:B------:R-:W1:Y:S01]  /*3ad0*/  SHFL.DOWN PT, R186, R185, 0x1, 0x1f ;  /* 0x08201f00b9ba7f89 */ /* 0x000e6200000e0000 */
[----:B------:R-:W-:-:S04]  /*3ae0*/  FMUL.FTZ R96, R96, R183 ;  /* 0x000000b760607220 */ /* 0x000fc80000410000 */
[----:B------:R-:W-:Y:S02]  /*3af0*/  FMUL.FTZ R96, R96, R182 ;  /* 0x000000b660607220 */ /* 0x000fe40000410000 */
[----:B-1----:R-:W-:-:S04]  /*3b00*/  FMUL.FTZ R99, R186, R184 ;  /* 0x000000b8ba637220 */ /* 0x002fc80000410000 */
[----:B------:R-:W-:Y:S02]  /*3b10*/  FFMA.FTZ R99, R180, R185, R99 ;  /* 0x000000b9b4637223 */ /* 0x000fe40000010063 */
[----:B------:R-:W-:Y:S02]  /*3b20*/  FADD.FTZ R185, R185, -R186 ;  /* 0x800000bab9b97221 */ /* 0x000fe40000010000 */
[----:B0-----:R-:W-:Y:S02]  /*3b30*/  FMUL.FTZ R99, R188, R99 ;  /* 0x00000063bc637220 */ /* 0x001fe40000410000 */
[----:B------:R-:W-:-:S03]  /*3b40*/  FMUL.FTZ R185, R185, R185 ;  /* 0x000000b9b9b97220 */ /* 0x000fc60000410000 */
[----:B------:R-:W0:Y:S01]  /*3b50*/  SHFL.IDX PT, R189, R99, RZ, 0x1f ;  /* 0x00001fff63bd7589 */ /* 0x000e2200000e0000 */
[----:B------:R-:W-:-:S04]  /*3b60*/  FMUL.FTZ R185, R180, R185 ;  /* 0x000000b9b4b97220 */ /* 0x000fc80000410000 */
[----:B------:R-:W-:Y:S02]  /*3b70*/  FMUL.FTZ R185, R185, R184 ;  /* 0x000000b8b9b97220 */ /* 0x000fe40000410000 */
[C---:B0-----:R-:W-:Y:S01]  /*3b80*/  FMUL.FTZ R176, R189.reuse, R189 ;  /* 0x000000bdbdb07220 */ /* 0x041fe20000410000 */
[----:B------:R-:W-:-:S04]  /*3b90*/  FSEL R178, R189, RZ, !P1 ;  /* 0x000000ffbdb27208 */ /* 0x000fc80004800000 */
[----:B------:R-:W-:Y:S02]  /*3ba0*/  FSEL R190, R176, RZ, P1 ;  /* 0x000000ffb0be7208 */ /* 0x000fe40000800000 */
[----:B------:R-:W0:Y:S01]  /*3bb0*/  SHFL.DOWN PT, R176, R97, 0x2, 0x1f ;  /* 0x08401f0061b07f89 */ /* 0x000e2200000e0000 */
[----:B------:R-:W-:-:S13]  /*3bc0*/  LOP3.LUT P1, RZ, R98, 0x1f, R21, 0xf8, !PT ;  /* 0x0000001f62ff7812 */ /* 0x000fda000782f815 */
[----:B------:R-:W-:Y:S01]  /*3bd0*/  @!P1 MOV R98, 0x4 ;  /* 0x0000000400629802 */ /* 0x000fe20000000f00 */
[----:B0-----:R-:W-:Y:S01]  /*3be0*/  FADD.FTZ R176, R176, R97 ;  /* 0x00000061b0b07221 */ /* 0x001fe20000010000 */
[----:B------:R-:W-:-:S03]  /*3bf0*/  MOV R97, c[0x0][0x1e0] ;  /* 0x0000780000617a02 */ /* 0x000fc60000000f00 */
[----:B------:R-:W-:-:S05]  /*3c00*/  FFMA.FTZ R96, R181, R96, R176 ;  /* 0x00000060b5607223 */ /* 0x000fca00000100b0 */
[----:B------:R-:W0:Y:S02]  /*3c10*/  SHFL.DOWN PT, R99, R96, 0x1, 0x1f ;  /* 0x08201f0060637f89 */ /* 0x000e2400000e0000 */
[----:B0-----:R-:W-:Y:S01]  /*3c20*/  FADD.FTZ R99, R96, R99 ;  /* 0x0000006360637221 */ /* 0x001fe20000010000 */
[----:B------:R-:W-:-:S03]  /*3c30*/  @!P1 MOV R96, 0x4 ;  /* 0x0000000400609802 */ /* 0x000fc60000000f00 */
[----:B------:R-:W-:Y:S02]  /*3c40*/  FFMA.FTZ R185, R188, R185, R99 ;  /* 0x000000b9bcb97223 */ /* 0x000fe40000010063 */
[----:B------:R-:W-:-:S03]  /*3c50*/  @!P1 IMAD.WIDE R98, R173, R98, c[0x0][0x1a0] ;  /* 0x00006800ad629625 */ /* 0x000fc600078e0262 */
[----:B------:R-:W0:Y:S04]  /*3c60*/  SHFL.IDX PT, R176, R185, RZ, 0x1f ;  /* 0x00001fffb9b07589 */ /* 0x000e2800000e0000 */
[----:B------:R1:W-:Y:S01]  /*3c70*/  @!P1 STG.E [R98.64], R189 ;  /* 0x000000bd62009986 */ /* 0x0003e2000c101904 */
[----:B0-----:R-:W-:-:S04]  /*3c80*/  FFMA.FTZ R97, R176, R97, c[0x0][0x228] ;  /* 0x00008a00b0617623 */ /* 0x001fc80000010061 */
[----:B------:R-:W-:Y:S02]  /*3c90*/  FADD.FTZ R179, R97, R190 ;  /* 0x000000be61b37221 */ /* 0x000fe40000010000 */
[----:B------:R-:W-:-:S04]  /*3ca0*/  @!P1 IMAD.WIDE R96, R173, R96, c[0x0][0x1a8] ;  /* 0x00006a00ad609625 */ /* 0x000fc800078e0260 */
[----:B------:R-:W0:Y:S02]  /*3cb0*/  MUFU.RSQ R179, R179 ;  /* 0x000000b300b37308 */ /* 0x000e240000001400 */
[----:B0-----:R1:W-:Y:S01]  /*3cc0*/  @!P1 STG.E [R96.64], R179 ;  /* 0x000000b360009986 */ /* 0x0013e2000c101904 */
[----:B------:R-:W-:Y:S05]  /*3cd0*/  @!P0 BRA `(.L_x_29041) ;  /* 0x0000010000008947 */ /* 0x000fea0003800000 */
[--C-:B-1----:R-:W-:Y:S01]  /*3ce0*/  FADD.FTZ R98, R57, -R178.reuse ;  /* 0x800000b239627221 */ /* 0x102fe20000010000 */
[----:B------:R-:W-:Y:S01]  /*3cf0*/  MOV R182, 0x10 ;  /* 0x0000001000b67802 */ /* 0x000fe20000000f00 */
[--C-:B------:R-:W-:Y:S02]  /*3d00*/  FADD.FTZ R96, R56, -R178.reuse ;  /* 0x800000b238607221 */ /* 0x100fe40000010000 */
[--C-:B------:R-:W-:Y:S02]  /*3d10*/  FADD.FTZ R176, R58, -R178.reuse ;  /* 0x800000b23ab07221 */ /* 0x100fe40000010000 */
[----:B------:R-:W-:Y:S02]  /*3d20*/  FADD.FTZ R180, R59, -R178 ;  /* 0x800000b23bb47221 */ /* 0x000fe40000010000 */
[----:B------:R-:W-:-:S02]  /*3d30*/  FMUL.FTZ R97, R179, R98 ;  /* 0x00000062b3617220 */ /* 0x000fc40000410000 */
[C---:B------:R-:W-:Y:S02]  /*3d40*/  FMUL.FTZ R96, R179.reuse, R96 ;  /* 0x00000060b3607220 */ /* 0x040fe40000410000 */
        /* <DEDUP_REMOVED lines=9> */
.L_x_29041:
[----:B------:R-:W-:Y:S05]  /*3de0*/  BSYNC B0 ;  /* 0x0000000000007941 */ /* 0x000fea0003800000 */
.L_x_29040:
[----:B------:R-:W-:Y:S01]  /*3df0*/  ISETP.GE.U32.AND P1, PT, R174, 0x100, PT ;  /* 0x00000100ae00780c */ /* 0x000fe20003f26070 */
[----:B------:R-:W-:-:S12]  /*3e00*/  BSSY B0, `(.L_x_29042) ;  /* 0x0000012000007945 */ /* 0x000fd80003800000 */
[----:B------:R-:W-:Y:S05]  /*3e10*/  @!P1 BRA `(.L_x_29043) ;  /* 0x0000010000009947 */ /* 0x000fea0003800000 */
[----:B------:R-:W-:Y:S01]  /*3e20*/  HFMA2.MMA R182, -RZ, RZ, 0, 9.5367431640625e-07 ;  /* 0x00000010ffb67435 */ /* 0x000fe200000001ff */
[--C-:B01----:R-:W-:Y:S02]  /*3e30*/  FADD.FTZ R98, R61, -R178.reuse ;  /* 0x800000b23d627221 */ /* 0x103fe40000010000 */
        /* <DEDUP_REMOVED lines=14> */
.L_x_29043:
[----:B------:R-:W-:Y:S05]  /*3f20*/  BSYNC B0 ;  /* 0x0000000000007941 */ /* 0x000fea0003800000 */
.L_x_29042:
[----:B------:R-:W-:Y:S01]  /*3f30*/  ISETP.GE.U32.AND P1, PT, R174, 0x180, PT ;  /* 0x00000180ae00780c */ /* 0x000fe20003f26070 */
[----:B------:R-:W-:-:S12]  /*3f40*/  BSSY B0, `(.L_x_29044) ;  /* 0x0000012000007945 */ /* 0x000fd80003800000 */
[----:B------:R-:W-:Y:S05]  /*3f50*/  @!P1 BRA `(.L_x_29045) ;  /* 0x0000010000009947 */ /* 0x000fea0003800000 */
[--C-:B01----:R-:W-:Y:S01]  /*3f60*/  FADD.FTZ R98, R65, -R178.reuse ;  /* 0x800000b241627221 */ /* 0x103fe20000010000 */
        /* <DEDUP_REMOVED lines=15> */
.L_x_29045:
[----:B------:R-:W-:Y:S05]  /*4060*/  BSYNC B0 ;  /* 0x0000000000007941 */ /* 0x000fea0003800000 */
.L_x_29044:
        /* <DEDUP_REMOVED lines=19> */
.L_x_29047:
[----:B------:R-:W-:Y:S05]  /*41a0*/  BSYNC B0 ;  /* 0x0000000000007941 */ /* 0x000fea0003800000 */
.L_x_29046:
        /* <DEDUP_REMOVED lines=19> */
.L_x_29049:
[----:B------:R-:W-:Y:S05]  /*42e0*/  BSYNC B0 ;  /* 0x0000000000007941 */ /* 0x000fea0003800000 */
.L_x_29048:
        /* <DEDUP_REMOVED lines=19> */
.L_x_29051:
[----:B------:R-:W-:Y:S05]  /*4420*/  BSYNC B0 ;  /* 0x0000000000007941 */ /* 0x000fea0003800000 */
.L_x_29050:
        /* <DEDUP_REMOVED lines=19> */
.L_x_29053:
[----:B------:R-:W-:Y:S05]  /*4560*/  BSYNC B0 ;  /* 0x0000000000007941 */ /* 0x000fea0003800000 */
.L_x_29052:
        /* <DEDUP_REMOVED lines=19> */
.L_x_29055:
[----:B------:R-:W-:Y:S05]  /*46a0*/  BSYNC B0 ;  /* 0x0000000000007941 */ /* 0x000fea0003800000 */
.L_x_29054:
        /* <DEDUP_REMOVED lines=19> */
.L_x_29057:
[----:B------:R-:W-:Y:S05]  /*47e0*/  BSYNC B0 ;  /* 0x0000000000007941 */ /* 0x000fea0003800000 */
.L_x_29056:
        /* <DEDUP_REMOVED lines=18> */
.L_x_29059:
[----:B------:R-:W-:Y:S05]  /*4910*/  BSYNC B0 ;  /* 0x0000000000007941 */ /* 0x000fea0003800000 */
.L_x_29058:
[----:B------:R-:W-:Y:S02]  /*4920*/  LOP3.LUT P1, RZ, R170, 0xff, RZ, 0xc0, !PT ;  /* 0x000000ffaaff7812 */ /* 0x000fe4000782c0ff */
[----:B------:R-:W-:Y:S02]  /*4930*/  IADD3 R173, R173, c[0x0][0x160], RZ ;  /* 0x00005800adad7a10 */ /* 0x000fe40007ffe0ff */
[----:B------:R-:W-:Y:S02]  /*4940*/  SEL R170, RZ, 0x1, P1 ;  /* 0x00000001ffaa7807 */ /* 0x000fe40000800000 */
[----:B------:R-:W-:-:S13]  /*4950*/  ISETP.GE.AND P1, PT, R173, c[0x0][0x164], PT ;  /* 0x00005900ad007a0c */ /* 0x000fda0003f26270 */
[----:B01----:R-:W-:Y:S01]  /*4960*/  @P1 CALL.REL.NOINC `(.L_x_29060) ;  /* 0x0000001000001944 */ /* 0x003fe20003c00000 */
[----:B------:R-:W-:Y:S05]  /*4970*/  BRA `(.L_x_29061) ;  /* 0xffffd18000007947 */ /* 0x000fea000383ffff */
.L_x_29060:
[----:B------:R-:W-:Y:S05]  /*4980*/  EXIT ;  /* 0x000000000000794d */ /* 0x000fea0003800000 */
.L_x_29038:
[----:B-----5:R-:W-:Y:S01]  /*4990*/  HFMA2.MMA R177, -RZ, RZ, 0, 1.847743988037109375e-06 ;  /* 0x0000001fffb17435 */ /* 0x020fe200000001ff */
[----:B------:R-:W-:Y:S02]  /*49a0*/  MOV R180, 0x1 ;  /* 0x0000000100b47802 */ /* 0x000fe40000000f00 */
[----:B------:R-:W-:Y:S02]  /*49b0*/  MOV R178, 0xffffffff ;  /* 0xffffffff00b27802 */ /* 0x000fe40000000f00 */
[----:B------:R-:W-:Y:S02]  /*49c0*/  MOV R98, 0x49e0 ;  /* 0x000049e000627802 */ /* 0x000fe40000000f00 */
[----:B------:R-:W-:Y:S05]  /*49d0*/  CALL.REL.NOINC `($__internal_132_$__cuda_sm70_shflsync_bfly_p) ;  /* 0x0000090000007944 */ /* 0x000fea0003c00000 */
[----:B-1----:R-:W-:Y:S01]  /*49e0*/  MOV R96, R180 ;  /* 0x000000b400607202 */ /* 0x002fe20000000f00 */
[----:B0-----:R-:W-:Y:S05]  /*49f0*/  BRA `(.L_x_29062) ;  /* 0xffffe81000007947 */ /* 0x001fea000383ffff */
.L_x_29039:
[----:B------:R-:W-:Y:S01]  /*4a00*/  HFMA2.MMA R180, -RZ, RZ, 0, 1.1920928955078125e-07 ;  /* 0x00000002ffb47435 */ /* 0x000fe200000001ff */
[----:B-----5:R-:W-:Y:S02]  /*4a10*/  MOV R177, 0x1f ;  /* 0x0000001f00b17802 */ /* 0x020fe40000000f00 */
[----:B------:R-:W-:Y:S02]  /*4a20*/  MOV R178, 0xffffffff ;  /* 0xffffffff00b27802 */ /* 0x000fe40000000f00 */
[----:B------:R-:W-:-:S02]  /*4a30*/  MOV R98, 0x4a50 ;  /* 0x00004a5000627802 */ /* 0x000fc40000000f00 */
[----:B------:R-:W-:Y:S05]  /*4a40*/  CALL.REL.NOINC `($__internal_132_$__cuda_sm70_shflsync_bfly_p) ;  /* 0x0000089000007944 */ /* 0x000fea0003c00000 */
[----:B01----:R-:W-:Y:S01]  /*4a50*/  FADD.FTZ R97, R97, R180 ;  /* 0x000000b461617221 */ /* 0x003fe20000010000 */
[----:B------:R-:W-:Y:S01]  /*4a60*/  HFMA2.MMA R180, -RZ, RZ, 0, 2.384185791015625e-07 ;  /* 0x00000004ffb47435 */ /* 0x000fe200000001ff */
[----:B------:R-:W-:-:S02]  /*4a70*/  MOV R177, 0x1f ;  /* 0x0000001f00b17802 */ /* 0x000fc40000000f00 */
[----:B------:R-:W-:Y:S02]  /*4a80*/  MOV R178, 0xffffffff ;  /* 0xffffffff00b27802 */ /* 0x000fe40000000f00 */
[----:B------:R-:W-:Y:S02]  /*4a90*/  MOV R98, 0x4ab0 ;  /* 0x00004ab000627802 */ /* 0x000fe40000000f00 */
[----:B------:R-:W-:Y:S05]  /*4aa0*/  CALL.REL.NOINC `($__internal_132_$__cuda_sm70_shflsync_bfly_p) ;  /* 0x0000083000007944 */ /* 0x000fea0003c00000 */
[----:B01----:R-:W-:Y:S01]  /*4ab0*/  FADD.FTZ R97, R97, R180 ;  /* 0x000000b461617221 */ /* 0x003fe20000010000 */
[----:B------:R-:W-:Y:S01]  /*4ac0*/  HFMA2.MMA R180, -RZ, RZ, 0, 4.76837158203125e-07 ;  /* 0x00000008ffb47435 */ /* 0x000fe200000001ff */
[----:B------:R-:W-:Y:S02]  /*4ad0*/  MOV R177, 0x1f ;  /* 0x0000001f00b17802 */ /* 0x000fe40000000f00 */
[----:B------:R-:W-:Y:S02]  /*4ae0*/  MOV R178, 0xffffffff ;  /* 0xffffffff00b27802 */ /* 0x000fe40000000f00 */
[----:B------:R-:W-:Y:S02]  /*4af0*/  MOV R98, 0x4b10 ;  /* 0x00004b1000627802 */ /* 0x000fe40000000f00 */
[----:B------:R-:W-:Y:S05]  /*4b00*/  CALL.REL.NOINC `($__internal_132_$__cuda_sm70_shflsync_bfly_p) ;  /* 0x000007d000007944 */ /* 0x000fea0003c00000 */
[----:B01----:R-:W-:Y:S01]  /*4b10*/  FADD.FTZ R97, R97, R180 ;  /* 0x000000b461617221 */ /* 0x003fe20000010000 */
[----:B------:R-:W-:Y:S01]  /*4b20*/  HFMA2.MMA R180, -RZ, RZ, 0, 9.5367431640625e-07 ;  /* 0x00000010ffb47435 */ /* 0x000fe200000001ff */
[----:B------:R-:W-:-:S02]  /*4b30*/  MOV R177, 0x1f ;  /* 0x0000001f00b17802 */ /* 0x000fc40000000f00 */
[----:B------:R-:W-:Y:S02]  /*4b40*/  MOV R178, 0xffffffff ;  /* 0xffffffff00b27802 */ /* 0x000fe40000000f00 */
[----:B------:R-:W-:Y:S02]  /*4b50*/  MOV R98, 0x4b70 ;  /* 0x00004b7000627802 */ /* 0x000fe40000000f00 */
[----:B------:R-:W-:Y:S05]  /*4b60*/  CALL.REL.NOINC `($__internal_132_$__cuda_sm70_shflsync_bfly_p) ;  /* 0x0000077000007944 */ /* 0x000fea0003c00000 */
        /* <DEDUP_REMOVED lines=88> */
[----:B------:R-:W-:Y:S01]  /*50f0*/  FFMA.FTZ R98, R177, R177, R98 ;  /* 0x000000b1b1627223 */ /* 0x000fe20000010062 */
[----:B------:R-:W-:-:S03]  /*5100*/  MOV R177, 0x1f ;  /* 0x0000001f00b17802 */ /* 0x000fc60000000f00 */
[----:B------:R-:W-:Y:S01]  /*5110*/  @P6 FFMA.FTZ R97, R99, R99, R98 ;  /* 0x0000006363616223 */ /* 0x000fe20000010062 */
[----:B------:R-:W-:Y:S02]  /*5120*/  MOV R98, 0x5140 ;  /* 0x0000514000627802 */ /* 0x000fe40000000f00 */
[----:B------:R-:W-:Y:S05]  /*5130*/  CALL.REL.NOINC `($__internal_132_$__cuda_sm70_shflsync_bfly_p) ;  /* 0x000001a000007944 */ /* 0x000fea0003c00000 */
[----:B01----:R-:W-:Y:S01]  /*5140*/  FADD.FTZ R97, R97, R180 ;  /* 0x000000b461617221 */ /* 0x003fe20000010000 */
[----:B------:R-:W-:Y:S01]  /*5150*/  HFMA2.MMA R180, -RZ, RZ, 0, 1.1920928955078125e-07 ;  /* 0x00000002ffb47435 */ /* 0x000fe200000001ff */
[----:B------:R-:W-:Y:S02]  /*5160*/  MOV R177, 0x1f ;  /* 0x0000001f00b17802 */ /* 0x000fe40000000f00 */
[----:B------:R-:W-:Y:S02]  /*5170*/  MOV R178, 0xffffffff ;  /* 0xffffffff00b27802 */ /* 0x000fe40000000f00 */
[----:B------:R-:W-:Y:S02]  /*5180*/  MOV R98, 0x51a0 ;  /* 0x000051a000627802 */ /* 0x000fe40000000f00 */
[----:B------:R-:W-:Y:S05]  /*5190*/  CALL.REL.NOINC `($__internal_132_$__cuda_sm70_shflsync_bfly_p) ;  /* 0x0000014000007944 */ /* 0x000fea0003c00000 */
[----:B01----:R-:W-:Y:S01]  /*51a0*/  FADD.FTZ R97, R97, R180 ;  /* 0x000000b461617221 */ /* 0x003fe20000010000 */
[----:B------:R-:W-:Y:S01]  /*51b0*/  HFMA2.MMA R180, -RZ, RZ, 0, 2.384185791015625e-07 ;  /* 0x00000004ffb47435 */ /* 0x000fe200000001ff */
[----:B------:R-:W-:Y:S02]  /*51c0*/  MOV R177, 0x1f ;  /* 0x0000001f00b17802 */ /* 0x000fe40000000f00 */
[----:B------:R-:W-:-:S02]  /*51d0*/  MOV R178, 0xffffffff ;  /* 0xffffffff00b27802 */ /* 0x000fc40000000f00 */
        /* <DEDUP_REMOVED lines=8> */
[----:B-1----:R-:W-:Y:S01]  /*5260*/  FADD.FTZ R179, R97, R180 ;  /* 0x000000b461b37221 */ /* 0x002fe20000010000 */
[----:B------:R-:W-:Y:S01]  /*5270*/  HFMA2.MMA R180, -RZ, RZ, 0, 9.5367431640625e-07 ;  /* 0x00000010ffb47435 */ /* 0x000fe200000001ff */
[----:B0-----:R-:W-:Y:S02]  /*5280*/  MOV R177, 0x1f ;  /* 0x0000001f00b17802 */ /* 0x001fe40000000f00 */
[----:B------:R-:W-:-:S02]  /*5290*/  MOV R178, 0xffffffff ;  /* 0xffffffff00b27802 */ /* 0x000fc40000000f00 */
[----:B------:R-:W-:Y:S02]  /*52a0*/  MOV R97, R179 ;  /* 0x000000b300617202 */ /* 0x000fe40000000f00 */
[----:B------:R-:W-:Y:S02]  /*52b0*/  MOV R98, 0x52d0 ;  /* 0x000052d000627802 */ /* 0x000fe40000000f00 */
[----:B------:R-:W-:Y:S05]  /*52c0*/  CALL.REL.NOINC `($__internal_132_$__cuda_sm70_shflsync_bfly_p) ;  /* 0x0000001000007944 */ /* 0x000fea0003c00000 */
[----:B01----:R-:W-:Y:S05]  /*52d0*/  BRA `(.L_x_29063) ;  /* 0xffffe5d000007947 */ /* 0x003fea000383ffff */
        .weak           $__internal_132_$__cuda_sm70_shflsync_bfly_p
        .type           $__internal_132_$__cuda_sm70_shflsync_bfly_p,@function
        .size           $__internal_132_$__cuda_sm70_shflsync_bfly_p,(.L_x_36172 - $__internal_132_$__cuda_sm70_shflsync_bfly_p)
$__internal_132_$__cuda_sm70_shflsync_bfly_p:
[----:B------:R-:W-:Y:S01]  /*52e0*/  HFMA2.MMA R99, -RZ, RZ, 0, 0 ;  /* 0x00000000ff637435 */ /* 0x000fe200000001ff */
[----:B------:R-:W-:Y:S04]  /*52f0*/  WARPSYNC R178 ;  /* 0x000000b200007348 */ /* 0x000fe80003800000 */
[----:B------:R0:W1:Y:S01]  /*5300*/  SHFL.BFLY PT, R180, R97, R180, R177 ;  /* 0x0c0000b461b47389 */ /* 0x00006200000e00b1 */
[----:B------:R-:W-:Y:S05]  /*5310*/  RET.REL.NODEC R98 `(_ZN10layer_norm13ln_fwd_kernelINS_13Kernel_traitsI6__halfffffjLj5120ELj1ELj1ELj4ELj16ENS_18Kernel_traits_baseILj5120ES2_ffffjLj128EEEEELb0ELb1ELb0ELb0EEEvNS_9FwdParamsE) ;  /* 0xfffface062007950 */ /* 0x000fea0003c3ffff */
.L_x_29064:
        /* <DEDUP_REMOVED lines=14> */
.L_x_36172:


//--------------------- .text._ZN10layer_norm13ln_fwd_kernelINS_13Kernel_traitsI6__halfffffjLj5120ELj1ELj1ELj4ELj16ENS_18Kernel_traits_baseILj5120ES2_ffffjLj128EEEEELb0ELb1ELb0ELb1EEEvNS_9FwdParamsE --------------------------
	.section	.text._ZN10layer_norm13ln_fwd_kernelINS_13Kernel_traitsI6__halfffffjLj5120ELj1ELj1ELj4ELj16ENS_18Kernel_traits_baseILj5120ES2_ffffjLj128EEEEELb0ELb1ELb0ELb1EEEvNS_9FwdParamsE,"ax",@progbits
	.sectioninfo	@"SHI_REGISTERS=200"
	.align	128
        .global         _ZN10layer_norm13ln_fwd_kernelINS_13Kernel_traitsI6__halfffffjLj5120ELj1ELj1ELj4ELj16ENS_18Kernel_traits_baseILj5120ES2_ffffjLj128EEEEELb0ELb1ELb0ELb1EEEvNS_9FwdParamsE
        .type           _ZN10layer_norm13ln_fwd_kernelINS_13Kernel_traitsI6__halfffffjLj5120ELj1ELj1ELj4ELj16ENS_18Kernel_traits_baseILj5120ES2_ffffjLj128EEEEELb0ELb1ELb0ELb1EEEvNS_9FwdParamsE,@function
        .size           _ZN10layer_norm13ln_fwd_kernelINS_13Kernel_traitsI6__halfffffjLj5120ELj1ELj1ELj4ELj16ENS_18Kernel_traits_baseILj5120ES2_ffffjLj128EEEEELb0ELb1ELb0ELb1EEEvNS_9FwdParamsE,(.L_x_36173 - _ZN10layer_norm13ln_fwd_kernelINS_13Kernel_traitsI6__halfffffjLj5120ELj1ELj1ELj4ELj16ENS_18Kernel_traits_baseILj5120ES2_ffffjLj128EEEEELb0ELb1ELb0ELb1EEEvNS_9FwdParamsE)
        .other          _ZN10layer_norm13ln_fwd_kernelINS_13Kernel_traitsI6__halfffffjLj5120ELj1ELj1ELj4ELj16ENS_18Kernel_traits_baseILj5120ES2_ffffjLj128EEEEELb0ELb1ELb0ELb1EEEvNS_9FwdParamsE,@"STO_CUDA_ENTRY STV_DEFAULT"
_ZN10layer_norm13ln_fwd_kernelINS_13Kernel_traitsI6__halfffffjLj5120ELj1ELj1ELj4ELj16ENS_18Kernel_traits_baseILj5120ES2_ffffjLj128EEEEELb0ELb1ELb0ELb1EEEvNS_9FwdParamsE:
.text._ZN10layer_norm13ln_fwd_kernelINS_13Kernel_traitsI6__halfffffjLj5120ELj1ELj1ELj4ELj16ENS_18Kernel_traits_baseILj5120ES2_ffffjLj128EEEEELb0ELb1ELb0ELb1EEEvNS_9FwdParamsE:
        /* <DEDUP_REMOVED lines=25> */
[----:B0-----:R-:W-:Y:S01]  /*0190*/  LOP3.LUT R171, R171, 0x7f, RZ, 0xc0, !PT ;  /* 0x0000007fabab7812 */ /* 0x001fe200078ec0ff */
[----:B------:R-:W2:Y:S03]  /*01a0*/  LDG.E.64 R42, [R2.64] ;  /* 0x00000004022a7981 */ /* 0x000ea6000c1e1b00 */
[----:B------:R-:W-:Y:S01]  /*01b0*/  LEA R4, P1, R171, c[0x0][0x1c8], 0x3 ;  /* 0x00007200ab047a11 */ /* 0x000fe200078218ff */
[----:B------:R-:W3:Y:S03]  /*01c0*/  LDG.E.64 R52, [R2.64+0x400] ;  /* 0x0004000402347981 */ /* 0x000ee6000c1e1b00 */
[----:B------:R-:W-:Y:S01]  /*01d0*/  IADD3.X R5, RZ, c[0x0][0x1cc], RZ, P1, !PT ;  /* 0x00007300ff057a10 */ /* 0x000fe20000ffe4ff */
[----:B------:R-:W4:Y:S04]  /*01e0*/  LDG.E.64 R56, [R2.64+0x800] ;  /* 0x0008000402387981 */ /* 0x000f28000c1e1b00 */
[----:B------:R-:W4:Y:S04]  /*01f0*/  LDG.E.64 R60, [R2.64+0xc00] ;  /* 0x000c0004023c7981 */ /* 0x000f28000c1e1b00 */
[----:B------:R-:W4:Y:S04]  /*0200*/  LDG.E.64 R62, [R2.64+0x1000] ;  /* 0x00100004023e7981 */ /* 0x000f28000c1e1b00 */
[----:B------:R-:W4:Y:S04]  /*0210*/  LDG.E.64 R64, [R2.64+0x1400] ;  /* 0x0014000402407981 */ /* 0x000f28000c1e1b00 */
[----:B------:R-:W4:Y:S04]  /*0220*/  LDG.E.64 R66, [R2.64+0x1800] ;  /* 0x0018000402427981 */ /* 0x000f28000c1e1b00 */
[----:B------:R-:W4:Y:S04]  /*0230*/  LDG.E.64 R68, [R2.64+0x1c00] ;  /* 0x001c000402447981 */ /* 0x000f28000c1e1b00 */
[----:B------:R-:W4:Y:S04]  /*0240*/  LDG.E.64 R70, [R2.64+0x2000] ;  /* 0x0020000402467981 */ /* 0x000f28000c1e1b00 */
[----:B------:R0:W4:Y:S04]  /*0250*/  LDG.E.64 R72, [R2.64+0x2400] ;  /* 0x0024000402487981 */ /* 0x000128000c1e1b00 */
[----:B------:R1:W4:Y:S04]  /*0260*/  LDG.E.64 R44, [R4.64] ;  /* 0x00000004042c7981 */ /* 0x000328000c1e1b00 */
[----:B------:R1:W4:Y:S04]  /*0270*/  LDG.E.64 R54, [R4.64+0x400] ;  /* 0x0004000404367981 */ /* 0x000328000c1e1b00 */
        /* <DEDUP_REMOVED lines=31> */
[----:B------:R-:W-:Y:S01]  /*0470*/  HFMA2.MMA R128, -RZ, RZ, 0, 5.9604644775390625e-08 ;  /* 0x00000001ff807435 */ /* 0x000fe200000001ff */
        /* <DEDUP_REMOVED lines=26> */
[----:B------:R-:W-:Y:S01]  /*0620*/  ULDC.U8 UR6, c[0x0][0x1f0] ;  /* 0x00007c0000067ab9 */ /* 0x000fe20000000000 */
        /* <DEDUP_REMOVED lines=20> */
[----:B------:R-:W-:Y:S01]  /*0770*/  HADD2.F32 R127, -RZ, R127.H0_H0 ;  /* 0x2000007fff7f7230 */ /* 0x000fe20000004100 */
[--C-:B--2---:R-:W-:Y:S01]  /*0780*/  SHF.R.U64 R129, R42, 0x10, R43.reuse ;  /* 0x000000102a817819 */ /* 0x104fe2000000122b */
[----:B------:R-:W-:Y:S01]  /*0790*/  HADD2.F32 R20, -RZ, R42.H0_H0 ;  /* 0x2000002aff147230 */ /* 0x000fe20000004100 */
[----:B------:R-:W-:Y:S01]  /*07a0*/  SHF.R.U32.HI R130, RZ, 0x10, R43 ;  /* 0x00000010ff827819 */ /* 0x000fe2000001162b */
[----:B------:R-:W-:Y:S01]  /*07b0*/  HADD2.F32 R19, -RZ, R43.H0_H0 ;  /* 0x2000002bff137230 */ /* 0x000fe20000004100 */
[--C-:B---3--:R-:W-:Y:S01]  /*07c0*/  SHF.R.U64 R131, R52, 0x10, R53.reuse ;  /* 0x0000001034837819 */ /* 0x108fe20000001235 */
[----:B------:R-:W-:Y:S01]  /*07d0*/  HADD2.F32 R18, -RZ, R52.H0_H0 ;  /* 0x20000034ff127230 */ /* 0x000fe20000004100 */
[----:B------:R-:W-:Y:S01]  /*07e0*/  SHF.R.U32.HI R132, RZ, 0x10, R53 ;  /* 0x00000010ff847819 */ /* 0x000fe20000011635 */
[----:B------:R-:W-:Y:S01]  /*07f0*/  HADD2.F32 R17, -RZ, R53.H0_H0 ;  /* 0x20000035ff117230 */ /* 0x000fe20000004100 */
[--C-:B----4-:R-:W-:Y:S01]  /*0800*/  SHF.R.U64 R133, R56, 0x10, R57.reuse ;  /* 0x0000001038857819 */ /* 0x110fe20000001239 */
        /* <DEDUP_REMOVED lines=22> */
[----:B-1----:R-:W-:Y:S01]  /*0970*/  HADD2.F32 R5, -RZ, R69.H0_H0 ;  /* 0x20000045ff057230 */ /* 0x002fe20000004100 */
[--C-:B------:R-:W-:Y:S01]  /*0980*/  SHF.R.U64 R145, R70, 0x10, R71.reuse ;  /* 0x0000001046917819 */ /* 0x100fe20000001247 */
[----:B------:R-:W-:Y:S01]  /*0990*/  HADD2.F32 R4, -RZ, R70.H0_H0 ;  /* 0x20000046ff047230 */ /* 0x000fe20000004100 */
[----:B------:R-:W-:Y:S01]  /*09a0*/  SHF.R.U32.HI R146, RZ, 0x10, R71 ;  /* 0x00000010ff927819 */ /* 0x000fe20000011647 */
[----:B0-----:R-:W-:Y:S01]  /*09b0*/  HADD2.F32 R3, -RZ, R71.H0_H0 ;  /* 0x20000047ff037230 */ /* 0x001fe20000004100 */
        /* <DEDUP_REMOVED lines=84> */
.L_x_29068:
        /* <DEDUP_REMOVED lines=8> */
[----:B------:R-:W-:Y:S02]  /*0f80*/  LEA.HI.SX32 R173, R56, R171, 0x1e ;  /* 0x000000ab38ad7211 */ /* 0x000fe400078ff2ff */
[----:B------:R-:W-:-:S02]  /*0f90*/  MOV R184, 0x3f800000 ;  /* 0x3f80000000b87802 */ /* 0x000fc40000000f00 */
[----:B------:R-:W-:Y:S01]  /*0fa0*/  @P1 MOV R63, 0x4 ;  /* 0x00000004003f1802 */ /* 0x000fe20000000f00 */
[----:B------:R-:W-:-:S04]  /*0fb0*/  IMAD.WIDE.U32 R56, R173, R182, c[0x0][0x170] ;  /* 0x00005c00ad387625 */ /* 0x000fc800078e00b6 */
[----:B------:R-:W-:Y:S02]  /*0fc0*/  @P1 IMAD.WIDE R62, R170, R63, c[0x0][0x1c0] ;  /* 0x00007000aa3e1625 */ /* 0x000fe400078e023f */
[----:B------:R-:W2:Y:S04]  /*0fd0*/  LDG.E.128 R56, [R56.64] ;  /* 0x0000000438387981 */ /* 0x000ea8000c1e1d00 */
[----:B------:R-:W2:Y:S01]  /*0fe0*/  @P1 LDG.E R184, [R62.64] ;  /* 0x000000043eb81981 */ /* 0x000ea2000c1e1900 */
[----:B------:R-:W-:-:S04]  /*0ff0*/  @P0 LEA R60, P1, R173, c[0x0][0x180], 0x4 ;  /* 0x00006000ad3c0a11 */ /* 0x000fc800078220ff */
[----:B------:R-:W-:-:S05]  /*1000*/  @P0 LEA.HI.X R61, R173, c[0x0][0x184], RZ, 0x4, P1 ;  /* 0x00006100ad3d0a11 */ /* 0x000fca00008f24ff */
[----:B------:R0:W3:Y:S01]  /*1010*/  @P0 LDG.E.128 R52, [R60.64] ;  /* 0x000000043c340981 */ /* 0x0000e2000c1e1d00 */
[----:B------:R-:W-:-:S04]  /*1020*/  ISETP.NE.U32.AND P1, PT, RZ, c[0x0][0x180], PT ;  /* 0x00006000ff007a0c */ /* 0x000fc80003f25070 */
[----:B------:R-:W-:Y:S02]  /*1030*/  ISETP.NE.AND.EX P1, PT, RZ, c[0x0][0x184], PT, P1 ;  /* 0x00006100ff007a0c */ /* 0x000fe40003f25310 */
[C---:B------:R-:W-:Y:S02]  /*1040*/  SHF.L.U32 R176, R173.reuse, 0x4, RZ ;  /* 0x00000004adb07819 */ /* 0x040fe400000006ff */
[----:B------:R-:W-:Y:S02]  /*1050*/  IADD3 R179, R173, 0x80, RZ ;  /* 0x00000080adb37810 */ /* 0x000fe40007ffe0ff */
[----:B------:R-:W-:Y:S02]  /*1060*/  SHF.R.U32.HI R177, RZ, 0x1c, R173 ;  /* 0x0000001cffb17819 */ /* 0x000fe400000116ad */
[----:B------:R-:W-:Y:S01]  /*1070*/  IADD3 R66, P2, R176, c[0x0][0x188], RZ ;  /* 0x00006200b0427a10 */ /* 0x000fe20007f5e0ff */
[----:B0-----:R-:W-:-:S03]  /*1080*/  IMAD.WIDE.U32 R60, R179, R182, c[0x0][0x170] ;  /* 0x00005c00b33c7625 */ /* 0x001fc600078e00b6 */
[----:B------:R-:W-:Y:S01]  /*1090*/  IADD3.X R67, R177, c[0x0][0x18c], RZ, P2, !PT ;  /* 0x00006300b1437a10 */ /* 0x000fe200017fe4ff */
[-C--:B--2---:R-:W-:Y:S02]  /*10a0*/  FMUL.FTZ R64, R56, R184.reuse ;  /* 0x000000b838407220 */ /* 0x084fe40000410000 */
[-C--:B------:R-:W-:Y:S02]  /*10b0*/  FMUL.FTZ R62, R57, R184.reuse ;  /* 0x000000b8393e7220 */ /* 0x080fe40000410000 */
[-C--:B------:R-:W-:Y:S02]  /*10c0*/  FMUL.FTZ R63, R58, R184.reuse ;  /* 0x000000b83a3f7220 */ /* 0x080fe40000410000 */
[----:B------:R-:W-:Y:S02]  /*10d0*/  FMUL.FTZ R59, R59, R184 ;  /* 0x000000b83b3b7220 */ /* 0x000fe40000410000 */
[----:B------:R-:W-:Y:S02]  /*10e0*/  FMUL.FTZ R56, R169, R64 ;  /* 0x00000040a9387220 */ /* 0x000fe40000410000 */
[----:B------:R-:W-:-:S02]  /*10f0*/  FMUL.FTZ R57, R149, R62 ;  /* 0x0000003e95397220 */ /* 0x000fc40000410000 */
[----:B------:R-:W-:Y:S02]  /*1100*/  FMUL.FTZ R58, R40, R63 ;  /* 0x0000003f283a7220 */ /* 0x000fe40000410000 */
[----:B------:R-:W-:Y:S02]  /*1110*/  FMUL.FTZ R59, R150, R59 ;  /* 0x0000003b963b7220 */ /* 0x000fe40000410000 */
[----:B---3--:R-:W-:Y:S02]  /*1120*/  @P1 FADD.FTZ R56, R52, R56 ;  /* 0x0000003834381221 */ /* 0x008fe40000010000 */
[----:B------:R-:W-:Y:S02]  /*1130*/  @P1 FADD.FTZ R57, R53, R57 ;  /* 0x0000003935391221 */ /* 0x000fe40000010000 */
[----:B------:R-:W-:Y:S02]  /*1140*/  @P1 FADD.FTZ R58, R54, R58 ;  /* 0x0000003a363a1221 */ /* 0x000fe40000010000 */
[----:B------:R-:W-:Y:S01]  /*1150*/  @P1 FADD.FTZ R59, R55, R59 ;  /* 0x0000003b373b1221 */ /* 0x000fe20000010000 */
[----:B------:R-:W-:-:S04]  /*1160*/  MOV R92, R52 ;  /* 0x00000034005c7202 */ /* 0x000fc80000000f00 */
[----:B------:R0:W-:Y:S01]  /*1170*/  STG.E.128 [R66.64], R56 ;  /* 0x0000003842007986 */ /* 0x0001e2000c101d04 */
[----:B------:R-:W-:-:S03]  /*1180*/  MOV R93, R53 ;  /* 0x00000035005d7202 */ /* 0x000fc60000000f00 */
[----:B------:R-:W2:Y:S01]  /*1190*/  LDG.E.128 R60, [R60.64] ;  /* 0x000000043c3c7981 */ /* 0x000ea2000c1e1d00 */
[----:B------:R-:W-:Y:S01]  /*11a0*/  MOV R94, R54 ;  /* 0x00000036005e7202 */ /* 0x000fe20000000f00 */
[----:B------:R-:W-:Y:S01]  /*11b0*/  @P0 IMAD.WIDE.U32 R64, R179, R182, c[0x0][0x180] ;  /* 0x00006000b3400625 */ /* 0x000fe200078e00b6 */
[----:B------:R-:W-:-:S06]  /*11c0*/  MOV R95, R55 ;  /* 0x00000037005f7202 */ /* 0x000fcc0000000f00 */
[----:B------:R1:W3:Y:S01]  /*11d0*/  @P0 LDG.E.128 R92, [R64.64] ;  /* 0x00000004405c0981 */ /* 0x0002e2000c1e1d00 */
[----:B------:R-:W-:Y:S01]  /*11e0*/  IADD3 R180, R173, 0x100, RZ ;  /* 0x00000100adb47810 */ /* 0x000fe20007ffe0ff */
[----:B------:R-:W-:-:S04]  /*11f0*/  IMAD.WIDE.U32 R70, R179, R182, c[0x0][0x188] ;  /* 0x00006200b3467625 */ /* 0x000fc800078e00b6 */
[----:B-1----:R-:W-:-:S04]  /*1200*/  IMAD.WIDE.U32 R64, R180, R182, c[0x0][0x170] ;  /* 0x00005c00b4407625 */ /* 0x002fc800078e00b6 */
        /* <DEDUP_REMOVED lines=11> */
[----:B------:R-:W-:-:S05]  /*12c0*/  @P1 FADD.FTZ R63, R95, R63 ;  /* 0x0000003f5f3f1221 */ /* 0x000fca0000010000 */
[----:B------:R1:W-:Y:S01]  /*12d0*/  STG.E.128 [R70.64], R60 ;  /* 0x0000003c46007986 */ /* 0x0003e2000c101d04 */
[----:B------:R-:W-:-:S03]  /*12e0*/  @P0 IMAD.WIDE.U32 R68, R180, R182, c[0x0][0x180] ;  /* 0x00006000b4440625 */ /* 0x000fc600078e00b6 */
[----:B0-----:R-:W2:Y:S01]  /*12f0*/  LDG.E.128 R64, [R64.64] ;  /* 0x0000000440407981 */ /* 0x001ea2000c1e1d00 */
[----:B------:R-:W-:Y:S02]  /*1300*/  @P0 MOV R52, R92 ;  /* 0x0000005c00340202 */ /* 0x000fe40000000f00 */
[----:B------:R-:W-:Y:S02]  /*1310*/  @P0 MOV R53, R93 ;  /* 0x0000005d00350202 */ /* 0x000fe40000000f00 */
[----:B------:R-:W-:Y:S02]  /*1320*/  @P0 MOV R54, R94 ;  /* 0x0000005e00360202 */ /* 0x000fe40000000f00 */
[----:B------:R-:W-:Y:S02]  /*1330*/  @P0 MOV R55, R95 ;  /* 0x0000005f00370202 */ /* 0x000fe40000000f00 */
[----:B------:R0:W3:Y:S01]  /*1340*/  @P0 LDG.E.128 R92, [R68.64] ;  /* 0x00000004445c0981 */ /* 0x0000e2000c1e1d00 */
[----:B------:R-:W-:Y:S01]  /*1350*/  IADD3 R181, R173, 0x180, RZ ;  /* 0x00000180adb57810 */ /* 0x000fe20007ffe0ff */
[----:B------:R-:W-:-:S04]  /*1360*/  IMAD.WIDE.U32 R74, R180, R182, c[0x0][0x188] ;  /* 0x00006200b44a7625 */ /* 0x000fc800078e00b6 */
[----:B0-----:R-:W-:-:S04]  /*1370*/  IMAD.WIDE.U32 R68, R181, R182, c[0x0][0x170] ;  /* 0x00005c00b5447625 */ /* 0x001fc800078e00b6 */
        /* <DEDUP_REMOVED lines=14> */
[----:B-1----:R-:W2:Y:S01]  /*1460*/  LDG.E.128 R68, [R68.64] ;  /* 0x0000000444447981 */ /* 0x002ea2000c1e1d00 */
[----:B------:R-:W-:Y:S02]  /*1470*/  @P0 MOV R52, R92 ;  /* 0x0000005c00340202 */ /* 0x000fe40000000f00 */
[----:B------:R-:W-:Y:S02]  /*1480*/  @P0 MOV R53, R93 ;  /* 0x0000005d00350202 */ /* 0x000fe40000000f00 */
[----:B------:R-:W-:Y:S02]  /*1490*/  @P0 MOV R54, R94 ;  /* 0x0000005e00360202 */ /* 0x000fe40000000f00 */
[----:B------:R-:W-:Y:S02]  /*14a0*/  @P0 MOV R55, R95 ;  /* 0x0000005f00370202 */ /* 0x000fe40000000f00 */
        /* <DEDUP_REMOVED lines=115> */
[----:B------:R-:W3:Y:S01]  /*1be0*/  @P0 LDG.E.128 R92, [R98.64] ;  /* 0x00000004625c0981 */ /* 0x000ee2000c1e1d00 */
[----:B------:R-:W-:Y:S01]  /*1bf0*/  IADD3 R191, R173, 0x480, RZ ;  /* 0x00000480adbf7810 */ /* 0x000fe20007ffe0ff */
[----:B------:R-:W-:-:S04]  /*1c00*/  IMAD.WIDE.U32 R174, R189, R182, c[0x0][0x188] ;  /* 0x00006200bdae7625 */ /* 0x000fc800078e00b6 */
[----:B-1----:R-:W-:-:S04]  /*1c10*/  IMAD.WIDE.U32 R96, R191, R182, c[0x0][0x170] ;  /* 0x00005c00bf607625 */ /* 0x002fc800078e00b6 */
[----:B------:R-:W-:-:S04]  /*1c20*/  @P0 IMAD.WIDE.U32 R172, R191, R182, c[0x0][0x180] ;  /* 0x00006000bfac0625 */ /* 0x000fc800078e00b6 */
        /* <DEDUP_REMOVED lines=12> */
[----:B------:R-:W-:-:S02]  /*1cf0*/  @P0 MOV R52, R92 ;  /* 0x0000005c00340202 */ /* 0x000fc40000000f00 */
[----:B------:R-:W-:Y:S02]  /*1d00*/  @P0 MOV R53, R93 ;  /* 0x0000005d00350202 */ /* 0x000fe40000000f00 */
[----:B------:R-:W-:Y:S02]  /*1d10*/  @P0 MOV R54, R94 ;  /* 0x0000005e00360202 */ /* 0x000fe40000000f00 */
[----:B------:R-:W-:Y:S01]  /*1d20*/  @P0 MOV R55, R95 ;  /* 0x0000005f00370202 */ /* 0x000fe20000000f00 */
[----:B------:R0:W-:Y:S04]  /*1d30*/  STG.E.128 [R174.64], R88 ;  /* 0x00000058ae007986 */ /* 0x0001e8000c101d04 */
[----:B------:R-:W2:Y:S04]  /*1d40*/  LDG.E.128 R96, [R96.64] ;  /* 0x0000000460607981 */ /* 0x000ea8000c1e1d00 */
        /* <DEDUP_REMOVED lines=33> */
[----:B------:R-:W0:Y:S01]  /*1f60*/  S2R R172, SR_TID.X ;  /* 0x0000000000ac7919 */ /* 0x000e220000002100 */
[-C--:B--2---:R-:W-:Y:S02]  /*1f70*/  FMUL.FTZ R173, R96, R184.reuse ;  /* 0x000000b860ad7220 */ /* 0x084fe40000410000 */
[----:B------:R-:W-:Y:S01]  /*1f80*/  FMUL.FTZ R174, R97, R184 ;  /* 0x000000b861ae7220 */ /* 0x000fe20000410000 */
[----:B---3--:R-:W-:Y:S01]  /*1f90*/  @P0 MOV R92, R52 ;  /* 0x00000034005c0202 */ /* 0x008fe20000000f00 */
[----:B------:R-:W-:Y:S02]  /*1fa0*/  FMUL.FTZ R96, R106, R173 ;  /* 0x000000ad6a607220 */ /* 0x000fe40000410000 */
[-C--:B------:R-:W-:Y:S02]  /*1fb0*/  FMUL.FTZ R98, R98, R184.reuse ;  /* 0x000000b862627220 */ /* 0x080fe40000410000 */
[----:B------:R-:W-:Y:S01]  /*1fc0*/  FMUL.FTZ R99, R99, R184 ;  /* 0x000000b863637220 */ /* 0x000fe20000410000 */
[----:B------:R-:W-:Y:S01]  /*1fd0*/  @P0 MOV R93, R53 ;  /* 0x00000035005d0202 */ /* 0x000fe20000000f00 */
[----:B------:R-:W-:Y:S01]  /*1fe0*/  @P1 FADD.FTZ R96, R96, R92 ;  /* 0x0000005c60601221 */ /* 0x000fe20000010000 */
[----:B------:R-:W-:Y:S01]  /*1ff0*/  @P0 MOV R94, R54 ;  /* 0x00000036005e0202 */ /* 0x000fe20000000f00 */
[----:B------:R-:W-:Y:S01]  /*2000*/  FADD.FTZ R92, R88, R175 ;  /* 0x000000af585c7221 */ /* 0x000fe20000010000 */
[----:B------:R-:W-:Y:S01]  /*2010*/  @P0 MOV R95, R55 ;  /* 0x00000037005f0202 */ /* 0x000fe20000000f00 */
[----:B------:R-:W-:-:S02]  /*2020*/  FMUL.FTZ R97, R167, R174 ;  /* 0x000000aea7617220 */ /* 0x000fc40000410000 */
[----:B------:R-:W-:Y:S02]  /*2030*/  FMUL.FTZ R98, R107, R98 ;  /* 0x000000626b627220 */ /* 0x000fe40000410000 */
[----:B------:R-:W-:Y:S02]  /*2040*/  FMUL.FTZ R99, R168, R99 ;  /* 0x00000063a8637220 */ /* 0x000fe40000410000 */
[----:B------:R-:W-:Y:S02]  /*2050*/  @P1 FADD.FTZ R97, R97, R93 ;  /* 0x0000005d61611221 */ /* 0x000fe40000010000 */
[----:B------:R-:W-:Y:S02]  /*2060*/  FADD.FTZ R173, R89, R92 ;  /* 0x0000005c59ad7221 */ /* 0x000fe40000010000 */
[----:B------:R-:W-:Y:S02]  /*2070*/  @P1 FADD.FTZ R98, R98, R94 ;  /* 0x0000005e62621221 */ /* 0x000fe40000010000 */
[----:B------:R-:W-:-:S02]  /*2080*/  @P1 FADD.FTZ R99, R99, R95 ;  /* 0x0000005f63631221 */ /* 0x000fc40000010000 */
[----:B------:R-:W-:-:S04]  /*2090*/  IMAD.WIDE.U32 R92, R191, R182, c[0x0][0x188] ;  /* 0x00006200bf5c7625 */ /* 0x000fc800078e00b6 */
[----:B------:R-:W-:Y:S01]  /*20a0*/  FADD.FTZ R94, R90, R173 ;  /* 0x000000ad5a5e7221 */ /* 0x000fe20000010000 */
[----:B------:R1:W-:Y:S03]  /*20b0*/  STG.E.128 [R92.64], R96 ;  /* 0x000000605c007986 */ /* 0x0003e6000c101d04 */
        /* <DEDUP_REMOVED lines=12> */
.L_x_29069:
        /* <DEDUP_REMOVED lines=100> */
.L_x_29070:
        /* <DEDUP_REMOVED lines=17> */
[----:B0-----:R-:W0:Y:S02]  /*28d0*/  SHFL.DOWN PT, R182, R173, 0x2, 0x1f ;  /* 0x08401f00adb67f89 */ /* 0x001e2400000e0000 */
[----:B0-----:R-:W-:-:S05]  /*28e0*/  IADD3 R184, R182, R173, RZ ;  /* 0x000000adb6b87210 */ /* 0x001fca0007ffe0ff */
[----:B------:R-:W-:Y:S01]  /*28f0*/  I2F R182, R182 ;  /* 0x000000b600b67306 */ /* 0x000fe20000201400 */
[----:B------:R-:W0:Y:S07]  /*2900*/  SHFL.DOWN PT, R195, R184, 0x1, 0x1f ;  /* 0x08201f00b8c37f89 */ /* 0x000e2e00000e0000 */
        /* <DEDUP_REMOVED lines=16> */
[----:B0-----:R-:W-:Y:S01]  /*2a10*/  FADD.FTZ R92, R92, R95 ;  /* 0x0000005f5c5c7221 */ /* 0x001fe20000010000 */
[----:B------:R-:W-:-:S03]  /*2a20*/  SHF.R.U32.HI R95, RZ, 0x5, R188 ;  /* 0x00000005ff5f7819 */ /* 0x000fc600000116bc */
[----:B------:R-:W-:Y:S01]  /*2a30*/  FFMA.FTZ R92, R93, R94, R92 ;  /* 0x0000005e5d5c7223 */ /* 0x000fe2000001005c */
[----:B------:R-:W-:Y:S01]  /*2a40*/  LOP3.LUT R95, R95, 0x3, RZ, 0xc0, !PT ;  /* 0x000000035f5f7812 */ /* 0x000fe200078ec0ff */
[----:B-1----:R-:W-:-:S03]  /*2a50*/  FMUL.FTZ R93, R172, R195 ;  /* 0x000000c3ac5d7220 */ /* 0x002fc60000410000 */
[----:B------:R-:W-:Y:S01]  /*2a60*/  LOP3.LUT P0, RZ, R95, 0x1f, R188, 0xf8, !PT ;  /* 0x0000001f5fff7812 */ /* 0x000fe2000780f8bc */
[----:B------:R-:W-:Y:S02]  /*2a70*/  FADD.FTZ R172, R173, -R172 ;  /* 0x800000acadac7221 */ /* 0x000fe40000010000 */
[----:B------:R-:W-:Y:S02]  /*2a80*/  FFMA.FTZ R94, R186, R173, R93 ;  /* 0x000000adba5e7223 */ /* 0x000fe4000001005d */
        /* <DEDUP_REMOVED lines=11> */
[----:B------:R-:W0:Y:S03]  /*2b40*/  SHFL.IDX PT, R175, R94, RZ, 0x1f ;  /* 0x00001fff5eaf7589 */ /* 0x000e2600000e0000 */
        /* <DEDUP_REMOVED lines=9> */
[----:B------:R-:W-:Y:S01]  /*2be0*/  LOP3.LUT P1, RZ, R128, 0xff, RZ, 0xc0, !PT ;  /* 0x000000ff80ff7812 */ /* 0x000fe2000782c0ff */
[--C-:B------:R-:W-:Y:S02]  /*2bf0*/  FADD.FTZ R61, R61, -R95.reuse ;  /* 0x8000005f3d3d7221 */ /* 0x100fe40000010000 */
[--C-:B-1----:R-:W-:Y:S01]  /*2c00*/  FADD.FTZ R92, R88, -R95.reuse ;  /* 0x8000005f585c7221 */ /* 0x102fe20000010000 */
[----:B------:R-:W-:Y:S01]  /*2c10*/  HFMA2.MMA R88, -RZ, RZ, 0, 9.5367431640625e-07 ;  /* 0x00000010ff587435 */ /* 0x000fe200000001ff */
[--C-:B------:R-:W-:Y:S01]  /*2c20*/  FADD.FTZ R62, R62, -R95.reuse ;  /* 0x8000005f3e3e7221 */ /* 0x100fe20000010000 */
[----:B------:R-:W-:Y:S01]  /*2c30*/  SEL R128, RZ, 0x1, P1 ;  /* 0x00000001ff807807 */ /* 0x000fe20000800000 */
[----:B------:R-:W-:-:S02]  /*2c40*/  FADD.FTZ R63, R63, -R95 ;  /* 0x8000005f3f3f7221 */ /* 0x000fc40000010000 */
[----:B0-----:R-:W-:Y:S02]  /*2c50*/  FFMA.FTZ R56, R175, R56, c[0x0][0x228] ;  /* 0x00008a00af387623 */ /* 0x001fe40000010038 */
[----:B------:R-:W-:Y:S02]  /*2c60*/  FADD.FTZ R64, R64, -R95 ;  /* 0x8000005f40407221 */ /* 0x000fe40000010000 */
[----:B------:R-:W-:Y:S01]  /*2c70*/  FADD.FTZ R56, R56, R57 ;  /* 0x0000003938387221 */ /* 0x000fe20000010000 */
[----:B------:R-:W-:Y:S01]  /*2c80*/  @!P0 MOV R57, 0x4 ;  /* 0x0000000400398802 */ /* 0x000fe20000000f00 */
[--C-:B------:R-:W-:Y:S02]  /*2c90*/  FADD.FTZ R65, R65, -R95.reuse ;  /* 0x8000005f41417221 */ /* 0x100fe40000010000 */
[----:B------:R0:W1:Y:S01]  /*2ca0*/  MUFU.RSQ R197, R56 ;  /* 0x0000003800c57308 */ /* 0x0000620000001400 */
[--C-:B------:R-:W-:Y:S02]  /*2cb0*/  FADD.FTZ R66, R66, -R95.reuse ;  /* 0x8000005f42427221 */ /* 0x100fe40000010000 */
        /* <DEDUP_REMOVED lines=8> */
[----:B------:R-:W-:Y:S01]  /*2d40*/  IADD3 R176, P0, R176, c[0x0][0x208], RZ ;  /* 0x00008200b0b07a10 */ /* 0x000fe20007f1e0ff */
[C---:B------:R-:W-:Y:S02]  /*2d50*/  FMUL.FTZ R172, R197.reuse, R172 ;  /* 0x000000acc5ac7220 */ /* 0x040fe40000410000 */
[----:B------:R-:W-:Y:S01]  /*2d60*/  FMUL.FTZ R173, R197, R173 ;  /* 0x000000adc5ad7220 */ /* 0x000fe20000410000 */
[----:B------:R-:W-:Y:S01]  /*2d70*/  IADD3.X R177, R177, c[0x0][0x20c], RZ, P0, !PT ;  /* 0x00008300b1b17a10 */ /* 0x000fe200007fe4ff */
[C---:B------:R-:W-:Y:S01]  /*2d80*/  FMUL.FTZ R58, R197.reuse, R58 ;  /* 0x0000003ac53a7220 */ /* 0x040fe20000410000 */
[----:B------:R-:W-:Y:S01]  /*2d90*/  ISETP.GE.AND P0, PT, R170, c[0x0][0x164], PT ;  /* 0x00005900aa007a0c */ /* 0x000fe20003f06270 */
[----:B------:R-:W-:-:S02]  /*2da0*/  FMUL.FTZ R59, R197, R59 ;  /* 0x0000003bc53b7220 */ /* 0x000fc40000410000 */
[--C-:B------:R-:W-:Y:S02]  /*2db0*/  FADD.FTZ R70, R70, -R95.reuse ;  /* 0x8000005f46467221 */ /* 0x100fe40000010000 */
[----:B------:R-:W-:Y:S02]  /*2dc0*/  FADD.FTZ R71, R71, -R95 ;  /* 0x8000005f47477221 */ /* 0x000fe40000010000 */
[C---:B------:R-:W-:Y:S02]  /*2dd0*/  FMUL.FTZ R60, R197.reuse, R60 ;  /* 0x0000003cc53c7220 */ /* 0x040fe40000410000 */
[C---:B------:R-:W-:Y:S02]  /*2de0*/  FMUL.FTZ R61, R197.reuse, R61 ;  /* 0x0000003dc53d7220 */ /* 0x040fe40000410000 */
[C---:B------:R-:W-:Y:S02]  /*2df0*/  FMUL.FTZ R62, R197.reuse, R62 ;  /* 0x0000003ec53e7220 */ /* 0x040fe40000410000 */
[----:B------:R-:W-:-:S02]  /*2e00*/  FMUL.FTZ R63, R197, R63 ;  /* 0x0000003fc53f7220 */ /* 0x000fc40000410000 */
        /* <DEDUP_REMOVED lines=29> */
[----:B0-----:R-:W-:-:S02]  /*2fe0*/  FFMA.FTZ R57, R129, R173, R108 ;  /* 0x000000ad81397223 */ /* 0x001fc4000001006c */
[----:B------:R-:W-:Y:S02]  /*2ff0*/  FFMA.FTZ R56, R20, R172, R41 ;  /* 0x000000ac14387223 */ /* 0x000fe40000010029 */
[C---:B------:R-:W-:Y:S02]  /*3000*/  FMUL.FTZ R68, R197.reuse, R68 ;  /* 0x00000044c5447220 */ /* 0x040fe40000410000 */
[C---:B------:R-:W-:Y:S01]  /*3010*/  FMUL.FTZ R69, R197.reuse, R69 ;  /* 0x00000045c5457220 */ /* 0x040fe20000410000 */
[----:B------:R-:W-:Y:S01]  /*3020*/  STG.E.128 [R176.64], R56 ;  /* 0x00000038b0007986 */ /* 0x000fe2000c101d04 */
[C---:B------:R-:W-:Y:S02]  /*3030*/  FMUL.FTZ R70, R197.reuse, R70 ;  /* 0x00000046c5467220 */ /* 0x040fe40000410000 */
[----:B------:R-:W-:Y:S02]  /*3040*/  FMUL.FTZ R71, R197, R71 ;  /* 0x00000047c5477220 */ /* 0x000fe40000410000 */
[----:B------:R-:W-:-:S04]  /*3050*/  IMAD.WIDE.U32 R76, R179, R88, c[0x0][0x208] ;  /* 0x00008200b34c7625 */ /* 0x000fc800078e0058 */
[----:B------:R-:W-:Y:S02]  /*3060*/  FFMA.FTZ R63, R132, R63, R111 ;  /* 0x0000003f843f7223 */ /* 0x000fe4000001006f */
[----:B------:R-:W-:Y:S02]  /*3070*/  FFMA.FTZ R62, R17, R62, R36 ;  /* 0x0000003e113e7223 */ /* 0x000fe40000010024 */
[----:B------:R-:W-:Y:S02]  /*3080*/  FFMA.FTZ R61, R131, R61, R110 ;  /* 0x0000003d833d7223 */ /* 0x000fe4000001006e */
[----:B------:R-:W-:Y:S02]  /*3090*/  FFMA.FTZ R60, R18, R60, R39 ;  /* 0x0000003c123c7223 */ /* 0x000fe40000010027 */
[C---:B------:R-:W-:Y:S02]  /*30a0*/  FMUL.FTZ R72, R197.reuse, R72 ;  /* 0x00000048c5487220 */ /* 0x040fe40000410000 */
[C---:B------:R-:W-:Y:S01]  /*30b0*/  FMUL.FTZ R73, R197.reuse, R73 ;  /* 0x00000049c5497220 */ /* 0x040fe20000410000 */
[----:B------:R0:W-:Y:S01]  /*30c0*/  STG.E.128 [R76.64], R60 ;  /* 0x0000003c4c007986 */ /* 0x0001e2000c101d04 */
        /* <DEDUP_REMOVED lines=41> */
[----:B0-----:R-:W-:Y:S02]  /*3360*/  FFMA.FTZ R77, R139, R95, R118 ;  /* 0x0000005f8b4d7223 */ /* 0x001fe40000010076 */
        /* <DEDUP_REMOVED lines=24> */
[----:B------:R-:W-:-:S05]  /*34f0*/  FFMA.FTZ R68, R2, R193, R23 ;  /* 0x000000c102447223 */ /* 0x000fca0000010017 */
[----:B------:R3:W-:Y:S02]  /*3500*/  STG.E.128 [R88.64], R68 ;  /* 0x0000004458007986 */ /* 0x0007e4000c101d04 */
[----:B---3--:R-:W-:Y:S01]  /*3510*/  @P0 CALL.REL.NOINC `(.L_x_29067) ;  /* 0x0000001000000944 */ /* 0x008fe20003c00000 */
[----:B------:R-:W-:Y:S05]  /*3520*/  BRA `(.L_x_29068) ;  /* 0xffffd9d000007947 */ /* 0x000fea000383ffff */
.L_x_29067:
[----:B------:R-:W-:Y:S05]  /*3530*/  EXIT ;  /* 0x000000000000794d */ /* 0x000fea0003800000 */
.L_x_29065:
[----:B-1----:R-:W-:Y:S01]  /*3540*/  HFMA2.MMA R93, -RZ, RZ, 0, 1.847743988037109375e-06 ;  /* 0x0000001fff5d7435 */ /* 0x002fe200000001ff */
[----:B------:R-:W-:Y:S02]  /*3550*/  MOV R175, 0x1 ;  /* 0x0000000100af7802 */ /* 0x000fe40000000f00 */
[----:B------:R-:W-:Y:S02]  /*3560*/  MOV R174, 0xffffffff ;  /* 0xffffffff00ae7802 */ /* 0x000fe40000000f00 */
[----:B------:R-:W-:Y:S02]  /*3570*/  MOV R94, 0x3590 ;  /* 0x00003590005e7802 */ /* 0x000fe40000000f00 */
[----:B------:R-:W-:Y:S05]  /*3580*/  CALL.REL.NOINC `($__internal_133_$__cuda_sm70_shflsync_bfly_p) ;  /* 0x0000089000007944 */ /* 0x000fea0003c00000 */
[----:B-1----:R-:W-:Y:S01]  /*3590*/  MOV R92, R175 ;  /* 0x000000af005c7202 */ /* 0x002fe20000000f00 */
[----:B0-----:R-:W-:Y:S05]  /*35a0*/  BRA `(.L_x_29069) ;  /* 0xffffebd000007947 */ /* 0x001fea000383ffff */
.L_x_29066:
[----:B------:R-:W-:Y:S01]  /*35b0*/  HFMA2.MMA R175, -RZ, RZ, 0, 1.1920928955078125e-07 ;  /* 0x00000002ffaf7435 */ /* 0x000fe200000001ff */
[----:B------:R-:W-:Y:S02]  /*35c0*/  MOV R93, 0x1f ;  /* 0x0000001f005d7802 */ /* 0x000fe40000000f00 */
[----:B------:R-:W-:-:S02]  /*35d0*/  MOV R174, 0xffffffff ;  /* 0xffffffff00ae7802 */ /* 0x000fc40000000f00 */
[----:B------:R-:W-:Y:S02]  /*35e0*/  MOV R94, 0x3600 ;  /* 0x00003600005e7802 */ /* 0x000fe40000000f00 */
[----:B------:R-:W-:Y:S05]  /*35f0*/  CALL.REL.NOINC `($__internal_133_$__cuda_sm70_shflsync_bfly_p) ;  /* 0x0000082000007944 */ /* 0x000fea0003c00000 */
[----:B01----:R-:W-:Y:S01]  /*3600*/  FADD.FTZ R182, R182, R175 ;  /* 0x000000afb6b67221 */ /* 0x003fe20000010000 */
[----:B------:R-:W-:Y:S01]  /*3610*/  HFMA2.MMA R175, -RZ, RZ, 0, 2.384185791015625e-07 ;  /* 0x00000004ffaf7435 */ /* 0x000fe200000001ff */
[----:B------:R-:W-:Y:S02]  /*3620*/  MOV R93, 0x1f ;  /* 0x0000001f005d7802 */ /* 0x000fe40000000f00 */
[----:B------:R-:W-:Y:S02]  /*3630*/  MOV R174, 0xffffffff ;  /* 0xffffffff00ae7802 */ /* 0x000fe40000000f00 */
[----:B------:R-:W-:Y:S02]  /*3640*/  MOV R94, 0x3660 ;  /* 0x00003660005e7802 */ /* 0x000fe40000000f00 */
[----:B------:R-:W-:Y:S05]  /*3650*/  CALL.REL.NOINC `($__internal_133_$__cuda_sm70_shflsync_bfly_p) ;  /* 0x000007c000007944 */ /* 0x000fea0003c00000 */
[----:B01----:R-:W-:Y:S01]  /*3660*/  FADD.FTZ R182, R182, R175 ;  /* 0x000000afb6b67221 */ /* 0x003fe20000010000 */
[----:B------:R-:W-:Y:S01]  /*3670*/  HFMA2.MMA R175, -RZ, RZ, 0, 4.76837158203125e-07 ;  /* 0x00000008ffaf7435 */ /* 0x000fe200000001ff */
[----:B------:R-:W-:Y:S02]  /*3680*/  MOV R93, 0x1f ;  /* 0x0000001f005d7802 */ /* 0x000fe40000000f00 */
[----:B------:R-:W-:-:S02]  /*3690*/  MOV R174, 0xffffffff ;  /* 0xffffffff00ae7802 */ /* 0x000fc40000000f00 */
[----:B------:R-:W-:Y:S02]  /*36a0*/  MOV R94, 0x36c0 ;  /* 0x000036c0005e7802 */ /* 0x000fe40000000f00 */
[----:B------:R-:W-:Y:S05]  /*36b0*/  CALL.REL.NOINC `($__internal_133_$__cuda_sm70_shflsync_bfly_p) ;  /* 0x0000076000007944 */ /* 0x000fea0003c00000 */
[----:B01----:R-:W-:Y:S01]  /*36c0*/  FADD.FTZ R182, R182, R175 ;  /* 0x000000afb6b67221 */ /* 0x003fe20000010000 */
[----:B------:R-:W-:Y:S01]  /*36d0*/  HFMA2.MMA R175, -RZ, RZ, 0, 9.5367431640625e-07 ;  /* 0x00000010ffaf7435 */ /* 0x000fe200000001ff */
[----:B------:R-:W-:Y:S02]  /*36e0*/  MOV R93, 0x1f ;  /* 0x0000001f005d7802 */ /* 0x000fe40000000f00 */
[----:B------:R-:W-:Y:S02]  /*36f0*/  MOV R174, 0xffffffff ;  /* 0xffffffff00ae7802 */ /* 0x000fe40000000f00 */
[----:B------:R-:W-:Y:S02]  /*3700*/  MOV R94, 0x3720 ;  /* 0x00003720005e7802 */ /* 0x000fe40000000f00 */
[----:B------:R-:W-:Y:S05]  /*3710*/  CALL.REL.NOINC `($__internal_133_$__cuda_sm70_shflsync_bfly_p) ;  /* 0x0000070000007944 */ /* 0x000fea0003c00000 */
        /* <DEDUP_REMOVED lines=86> */
[----:B------:R-:W-:Y:S05]  /*3c80*/  CALL.REL.NOINC `($__internal_133_$__cuda_sm70_shflsync_bfly_p) ;  /* 0x0000019000007944 */ /* 0x000fea0003c00000 */
[----:B01----:R-:W-:Y:S01]  /*3c90*/  FADD.FTZ R182, R182, R175 ;  /* 0x000000afb6b67221 */ /* 0x003fe20000010000 */
[----:B------:R-:W-:Y:S01]  /*3ca0*/  HFMA2.MMA R175, -RZ, RZ, 0, 1.1920928955078125e-07 ;  /* 0x00000002ffaf7435 */ /* 0x000fe200000001ff */
[----:B------:R-:W-:Y:S02]  /*3cb0*/  MOV R93, 0x1f ;  /* 0x0000001f005d7802 */ /* 0x000fe40000000f00 */
[----:B------:R-:W-:Y:S02]  /*3cc0*/  MOV R174, 0xffffffff ;  /* 0xffffffff00ae7802 */ /* 0x000fe40000000f00 */
[----:B------:R-:W-:Y:S02]  /*3cd0*/  MOV R94, 0x3cf0 ;  /* 0x00003cf0005e7802 */ /* 0x000fe40000000f00 */
[----:B------:R-:W-:Y:S05]  /*3ce0*/  CALL.REL.NOINC `($__internal_133_$__cuda_sm70_shflsync_bfly_p) ;  /* 0x0000013000007944 */ /* 0x000fea0003c00000 */
[----:B01----:R-:W-:Y:S01]  /*3cf0*/  FADD.FTZ R182, R182, R175 ;  /* 0x000000afb6b67221 */ /* 0x003fe20000010000 */
[----:B------:R-:W-:Y:S01]  /*3d00*/  HFMA2.MMA R175, -RZ, RZ, 0, 2.384185791015625e-07 ;  /* 0x00000004ffaf7435 */ /* 0x000fe200000001ff */
[----:B------:R-:W-:-:S02]  /*3d10*/  MOV R93, 0x1f ;  /* 0x0000001f005d7802 */ /* 0x000fc40000000f00 */
[----:B------:R-:W-:Y:S02]  /*3d20*/  MOV R174, 0xffffffff ;  /* 0xffffffff00ae7802 */ /* 0x000fe40000000f00 */
[----:B------:R-:W-:Y:S02]  /*3d30*/  MOV R94, 0x3d50 ;  /* 0x00003d50005e7802 */ /* 0x000fe40000000f00 */
[----:B------:R-:W-:Y:S05]  /*3d40*/  CALL.REL.NOINC `($__internal_133_$__cuda_sm70_shflsync_bfly_p) ;  /* 0x000000d000007944 */ /* 0x000fea0003c00000 */
[----:B01----:R-:W-:Y:S01]  /*3d50*/  FADD.FTZ R182, R182, R175 ;  /* 0x000000afb6b67221 */ /* 0x003fe20000010000 */
[----:B------:R-:W-:Y:S01]  /*3d60*/  HFMA2.MMA R175, -RZ, RZ, 0, 4.76837158203125e-07 ;  /* 0x00000008ffaf7435 */ /* 0x000fe200000001ff */
[----:B------:R-:W-:Y:S02]  /*3d70*/  MOV R93, 0x1f ;  /* 0x0000001f005d7802 */ /* 0x000fe40000000f00 */
[----:B------:R-:W-:Y:S02]  /*3d80*/  MOV R174, 0xffffffff ;  /* 0xffffffff00ae7802 */ /* 0x000fe40000000f00 */
[----:B------:R-:W-:Y:S02]  /*3d90*/  MOV R94, 0x3db0 ;  /* 0x00003db0005e7802 */ /* 0x000fe40000000f00 */
[----:B------:R-:W-:Y:S05]  /*3da0*/  CALL.REL.NOINC `($__internal_133_$__cuda_sm70_shflsync_bfly_p) ;  /* 0x0000007000007944 */ /* 0x000fea0003c00000 */
[----:B01----:R-:W-:Y:S01]  /*3db0*/  FADD.FTZ R182, R182, R175 ;  /* 0x000000afb6b67221 */ /* 0x003fe20000010000 */
[----:B------:R-:W-:Y:S01]  /*3dc0*/  HFMA2.MMA R175, -RZ, RZ, 0, 9.5367431640625e-07 ;  /* 0x00000010ffaf7435 */ /* 0x000fe200000001ff */
[----:B------:R-:W-:-:S02]  /*3dd0*/  MOV R93, 0x1f ;  /* 0x0000001f005d7802 */ /* 0x000fc40000000f00 */
[----:B------:R-:W-:Y:S02]  /*3de0*/  MOV R174, 0xffffffff ;  /* 0xffffffff00ae7802 */ /* 0x000fe40000000f00 */
[----:B------:R-:W-:Y:S02]  /*3df0*/  MOV R94, 0x3e10 ;  /* 0x00003e10005e7802 */ /* 0x000fe40000000f00 */
[----:B------:R-:W-:Y:S05]  /*3e00*/  CALL.REL.NOINC `($__internal_133_$__cuda_sm70_shflsync_bfly_p) ;  /* 0x0000001000007944 */ /* 0x000fea0003c00000 */
[----:B01----:R-:W-:Y:S05]  /*3e10*/  BRA `(.L_x_29070) ;  /* 0xffffe9a000007947 */ /* 0x003fea000383ffff */
        .weak           $__internal_133_$__cuda_sm70_shflsync_bfly_p
        .type           $__internal_133_$__cuda_sm70_shflsync_bfly_p,@function
        .size           $__internal_133_$__cuda_sm70_shflsync_bfly_p,(.L_x_36173 - $__internal_133_$__cuda_sm70_shflsync_bfly_p)
$__internal_133_$__cuda_sm70_shflsync_bfly_p:
[----:B------:R-:W-:Y:S01]  /*3e20*/  HFMA2.MMA R95, -RZ, RZ, 0, 0 ;  /* 0x00000000ff5f7435 */ /* 0x000fe200000001ff */
[----:B------:R-:W-:Y:S04]  /*3e30*/  WARPSYNC R174 ;  /* 0x000000ae00007348 */ /* 0x000fe80003800000 */
[----:B------:R0:W1:Y:S01]  /*3e40*/  SHFL.BFLY PT, R175, R182, R175, R93 ;  /* 0x0c0000afb6af7389 */ /* 0x00006200000e005d */
[----:B------:R-:W-:Y:S05]  /*3e50*/  RET.REL.NODEC R94 `(_ZN10layer_norm13ln_fwd_kernelINS_13Kernel_traitsI6__halfffffjLj5120ELj1ELj1ELj4ELj16ENS_18Kernel_traits_baseILj5120ES2_ffffjLj128EEEEELb0ELb1ELb0ELb1EEEvNS_9FwdParamsE) ;  /* 0xffffc1a05e007950 */ /* 0x000fea0003c3ffff */
.L_x_29071:
        /* <DEDUP_REMOVED lines=10> */
.L_x_36173:


//--------------------- .text._ZN10layer_norm13ln_fwd_kernelINS_13Kernel_traitsI6__halfffffjLj5120ELj1ELj1ELj4ELj16ENS_18Kernel_traits_baseILj5120ES2_ffffjLj128EEEEELb0ELb1ELb1ELb0EEEvNS_9FwdParamsE --------------------------
	.section	.text._ZN10layer_norm13ln_fwd_kernelINS_13Kernel_traitsI6__halfffffjLj5120ELj1ELj1ELj4ELj16ENS_18Kernel_traits_baseILj5120ES2_ffffjLj128EEEEELb0ELb1ELb1ELb0EEEvNS_9FwdParamsE,"ax",@progbits
	.sectioninfo	@"SHI_REGISTERS=197"
	.align	128
        .global         _ZN10layer_norm13ln_fwd_kernelINS_13Kernel_traitsI6__halfffffjLj5120ELj1ELj1ELj4ELj16ENS_18Kernel_traits_baseILj5120ES2_ffffjLj128EEEEELb0ELb1ELb1ELb0EEEvNS_9FwdParamsE
        .type           _ZN10layer_norm13ln_fwd_kernelINS_13Kernel_traitsI6__halfffffjLj5120ELj1ELj1ELj4ELj16ENS_18Kernel_traits_baseILj5120ES2_ffffjLj128EEEEELb0ELb1ELb1ELb0EEEvNS_9FwdParamsE,@function
        .size           _ZN10layer_norm13ln_fwd_kernelINS_13Kernel_traitsI6__halfffffjLj5120ELj1ELj1ELj4ELj16ENS_18Kernel_traits_baseILj5120ES2_ffffjLj128EEEEELb0ELb1ELb1ELb0EEEvNS_9FwdParamsE,(.L_x_36174 - _ZN10layer_norm13ln_fwd_kernelINS_13Kernel_traitsI6__halfffffjLj5120ELj1ELj1ELj4ELj16ENS_18Kernel_traits_baseILj5120ES2_ffffjLj128EEEEELb0ELb1ELb1ELb0EEEvNS_9FwdParamsE)
        .other          _ZN10layer_norm13ln_fwd_kernelINS_13Kernel_traitsI6__halfffffjLj5120ELj1ELj1ELj4ELj16ENS_18Kernel_traits_baseILj5120ES2_ffffjLj128EEEEELb0ELb1ELb1ELb0EEEvNS_9FwdParamsE,@"STO_CUDA_ENTRY STV_DEFAULT"
_ZN10layer_norm13ln_fwd_kernelINS_13Kernel_traitsI6__halfffffjLj5120ELj1ELj1ELj4ELj16ENS_18Kernel_traits_baseILj5120ES2_ffffjLj128EEEEELb0ELb1ELb1ELb0EEEvNS_9FwdParamsE:
.text._ZN10layer_norm13ln_fwd_kernelINS_13Kernel_traitsI6__halfffffjLj5120ELj1ELj1ELj4ELj16ENS_18Kernel_traits_baseILj5120ES2_ffffjLj128EEEEELb0ELb1ELb1ELb0EEEvNS_9FwdParamsE:
[----:B------:R-:W-:Y:S02]  /*0000*/  MOV R1, c[0x0][0x28] ;  /* 0x00000a0000017a02 */ /* 0x000fe40000000f00 */
[----:B------:R-:W0:Y:S01]  /*0010*/  S2R R0, SR_TID.X ;  /* 0x0000000000007919 */ /* 0x000e220000002100 */
[----:B------:R-:W-:Y:S01]  /*0020*/  MOV R2, c[0x0][0x168] ;  /* 0x00005a0000027a02 */ /* 0x000fe20000000f00 */
[----:B------:R-:W-:Y:S01]  /*0030*/  ULDC.64 UR4, c[0x0][0x118] ;  /* 0x0000460000047ab9 */ /* 0x000fe20000000a00 */
[----:B------:R-:W-:Y:S01]  /*0040*/  LOP3.LUT R3, R3, 0xfffff7ff, RZ, 0xc0, !PT ;  /* 0xfffff7ff03037812 */ /* 0x000fe200078ec0ff */
[----:B------:R-:W-:Y:S01]  /*0050*/  BSSY B0, `(.L_x_29072) ;  /* 0x0000020000007945 */ /* 0x000fe20003800000 */
[----:B------:R-:W-:-:S04]  /*0060*/  SHF.R.S32.HI R2, RZ, 0x1f, R2 ;  /* 0x0000001fff027819 */ /* 0x000fc80000011402 */
[----:B------:R-:W-:Y:S02]  /*0070*/  LEA.HI R66, R2, c[0x0][0x168], RZ, 0x2 ;  /* 0x00005a0002427a11 */ /* 0x000fe400078f10ff */
[C---:B0-----:R-:W-:Y:S02]  /*0080*/  LOP3.LUT R5, R0.reuse, 0x7f, RZ, 0xc, !PT ;  /* 0x0000007f00057812 */ /* 0x041fe400078e0cff */
[----:B------:R-:W-:Y:S02]  /*0090*/  LOP3.LUT R67, R0, 0x7f, RZ, 0xc0, !PT ;  /* 0x0000007f00437812 */ /* 0x000fe400078ec0ff */
[----:B------:R-:W-:-:S04]  /*00a0*/  LEA.HI.SX32 R2, R66, R5, 0x1e ;  /* 0x0000000542027211 */ /* 0x000fc800078ff2ff */
[C---:B------:R-:W-:Y:S02]  /*00b0*/  ISETP.GE.U32.AND P6, PT, R2.reuse, 0x100, PT ;  /* 0x000001000200780c */ /* 0x040fe40003fc6070 */
[C---:B------:R-:W-:Y:S02]  /*00c0*/  ISETP.GE.U32.AND P5, PT, R2.reuse, 0x180, PT ;  /* 0x000001800200780c */ /* 0x040fe40003fa6070 */
[C---:B------:R-:W-:Y:S02]  /*00d0*/  ISETP.GE.U32.AND P4, PT, R2.reuse, 0x200, PT ;  /* 0x000002000200780c */ /* 0x040fe40003f86070 */
[C---:B------:R-:W-:Y:S02]  /*00e0*/  LOP3.LUT P0, RZ, R2.reuse, 0xffffff80, RZ, 0xc0, !PT ;  /* 0xffffff8002ff7812 */ /* 0x040fe4000780c0ff */
[----:B------:R-:W-:-:S05]  /*00f0*/  ISETP.GE.U32.AND P3, PT, R2, 0x280, PT ;  /* 0x000002800200780c */ /* 0x000fca0003f66070 */
        /* <DEDUP_REMOVED lines=21> */
.L_x_29073:
[----:B0-----:R-:W-:Y:S05]  /*0250*/  BSYNC B0 ;  /* 0x0000000000007941 */ /* 0x001fea0003800000 */
.L_x_29072:
        /* <DEDUP_REMOVED lines=15> */
.L_x_29075:
[----:B0-----:R-:W-:Y:S05]  /*0350*/  BSYNC B0 ;  /* 0x0000000000007941 */ /* 0x001fea0003800000 */
.L_x_29074:
[----:B------:R-:W-:Y:S01]  /*0360*/  BSSY B0, `(.L_x_29076) ;  /* 0x000000f000007945 */ /* 0x000fe20003800000 */
[----:B------:R-:W-:Y:S05]  /*0370*/  @!P5 BRA `(.L_x_29077) ;  /* 0x000000d00000d947 */ /* 0x000fea0003800000 */
[----:B------:R-:W-:Y:S01]  /*0380*/  ISETP.NE.U32.AND P1, PT, RZ, c[0x0][0x218], PT ;  /* 0x00008600ff007a0c */ /* 0x000fe20003f25070 */
[----:B------:R-:W-:-:S03]  /*0390*/  IMAD.MOV.U32 R14, RZ, RZ, 0x8 ;  /* 0x00000008ff0e7424 */ /* 0x000fc600078e00ff */
[----:B------:R-:W-:Y:S01]  /*03a0*/  ISETP.NE.AND.EX P1, PT, RZ, c[0x0][0x21c], PT, P1 ;  /* 0x00008700ff007a0c */ /* 0x000fe20003f25310 */
[----:B------:R-:W-:-:S05]  /*03b0*/  IMAD.WIDE.U32 R14, R67, R14, c[0x0][0x1b0] ;  /* 0x00006c00430e7625 */ /* 0x000fca00078e000e */
[----:B------:R0:W5:Y:S07]  /*03c0*/  LDG.E.64 R52, [R14.64] ;  /* 0x000000040e347981 */ /* 0x00016e000c1e1b00 */
        /* <DEDUP_REMOVED lines=8> */
.L_x_29077:
[----:B0-----:R-:W-:Y:S05]  /*0450*/  BSYNC B0 ;  /* 0x0000000000007941 */ /* 0x001fea0003800000 */
.L_x_29076:
        /* <DEDUP_REMOVED lines=15> */
.L_x_29079:
[----:B0-----:R-:W-:Y:S05]  /*0550*/  BSYNC B0 ;  /* 0x0000000000007941 */ /* 0x001fea0003800000 */
.L_x_29078:
        /* <DEDUP_REMOVED lines=15> */
.L_x_29081:
[----:B0-----:R-:W-:Y:S05]  /*0650*/  BSYNC B0 ;  /* 0x0000000000007941 */ /* 0x001fea0003800000 */
.L_x_29080:
[----:B------:R-:W-:Y:S01]  /*0660*/  ISETP.GE.U32.AND P1, PT, R2, 0x300, PT ;  /* 0x000003000200780c */ /* 0x000fe20003f26070 */
[----:B------:R-:W-:Y:S01]  /*0670*/  BSSY B0, `(.L_x_29082) ;  /* 0x0000011000007945 */ /* 0x000fe20003800000 */
[----:B------:R-:W-:-:S11]  /*0680*/  LOP3.LUT R3, R3, 0xffffff7f, RZ, 0xc0, !PT ;  /* 0xffffff7f03037812 */ /* 0x000fd600078ec0ff */
        /* <DEDUP_REMOVED lines=15> */
.L_x_29083:
[----:B0-----:R-:W-:Y:S05]  /*0780*/  BSYNC B0 ;  /* 0x0000000000007941 */ /* 0x001fea0003800000 */
.L_x_29082:
[----:B------:R-:W-:Y:S01]  /*0790*/  ISETP.GE.U32.AND P1, PT, R2, 0x380, PT ;  /* 0x000003800200780c */ /* 0x000fe20003f26070 */
[----:B------:R-:W-:Y:S01]  /*07a0*/  BSSY B0, `(.L_x_29084) ;  /* 0x0000011000007945 */ /* 0x000fe20003800000 */
[----:B------:R-:W-:-:S11]  /*07b0*/  LOP3.LUT R3, R3, 0xffffffbf, RZ, 0xc0, !PT ;  /* 0xffffffbf03037812 */ /* 0x000fd600078ec0ff */
[----:B------:R-:W-:Y:S01]  /*07c0*/  @P1 LOP3.LUT R3, R3, 0x40, RZ, 0xfc, !PT ;  /* 0x0000004003031812 */ /* 0x000fe200078efcff */
        /* <DEDUP_REMOVED lines=14> */
.L_x_29085:
[----:B0-----:R-:W-:Y:S05]  /*08b0*/  BSYNC B0 ;  /* 0x0000000000007941 */ /* 0x001fea0003800000 */
.L_x_29084:
[----:B------:R-:W-:Y:S01]  /*08c0*/  ISETP.GE.U32.AND P1, PT, R2, 0x400, PT ;  /* 0x000004000200780c */ /* 0x000fe20003f26070 */
[----:B------:R-:W-:Y:S01]  /*08d0*/  BSSY B0, `(.L_x_29086) ;  /* 0x0000011000007945 */ /* 0x000fe20003800000 */
[----:B------:R-:W-:-:S11]  /*08e0*/  LOP3.LUT R3, R3, 0xffffffdf, RZ, 0xc0, !PT ;  /* 0xffffffdf03037812 */ /* 0x000fd600078ec0ff */
[----:B------:R-:W-:Y:S01]  /*08f0*/  @P1 LOP3.LUT R3, R3, 0x20, RZ, 0xfc, !PT ;  /* 0x0000002003031812 */ /* 0x000fe200078efcff */
[----:B------:R-:W-:Y:S05]  /*0900*/  @!P1 BRA `(.L_x_29087) ;  /* 0x000000d000009947 */ /* 0x000fea0003800000 */
[----:B------:R-:W-:-:S04]  /*0910*/  ISETP.NE.U32.AND P1, PT, RZ, c[0x0][0x218], PT ;  /* 0x00008600ff007a0c */ /* 0x000fc80003f25070 */
[----:B------:R-:W-:Y:S01]  /*0920*/  ISETP.NE.AND.EX P1, PT, RZ, c[0x0][0x21c], PT, P1 ;  /* 0x00008700ff007a0c */ /* 0x000fe20003f25310 */
[----:B------:R-:W-:-:S12]  /*0930*/  IMAD.MOV.U32 R24, RZ, RZ, 0x8 ;  /* 0x00000008ff187424 */ /* 0x000fd800078e00ff */
        /* <DEDUP_REMOVED lines=10> */
.L_x_29087:
[----:B0-----:R-:W-:Y:S05]  /*09e0*/  BSYNC B0 ;  /* 0x0000000000007941 */ /* 0x001fea0003800000 */
.L_x_29086:
[----:B------:R-:W-:Y:S01]  /*09f0*/  ISETP.GE.U32.AND P1, PT, R2, 0x480, PT ;  /* 0x000004800200780c */ /* 0x000fe20003f26070 */
[----:B------:R-:W-:Y:S01]  /*0a00*/  BSSY B0, `(.L_x_29088) ;  /* 0x0000011000007945 */ /* 0x000fe20003800000 */
[----:B------:R-:W-:-:S11]  /*0a10*/  LOP3.LUT R3, R3, 0xffffffef, RZ, 0xc0, !PT ;  /* 0xffffffef03037812 */ /* 0x000fd600078ec0ff */
[----:B------:R-:W-:Y:S01]  /*0a20*/  @P1 LOP3.LUT R3, R3, 0x10, RZ, 0xfc, !PT ;  /* 0x0000001003031812 */ /* 0x000fe200078efcff */
        /* <DEDUP_REMOVED lines=14> */
.L_x_29089:
[----:B0-----:R-:W-:Y:S05]  /*0b10*/  BSYNC B0 ;  /* 0x0000000000007941 */ /* 0x001fea0003800000 */
.L_x_29088:
        /* <DEDUP_REMOVED lines=17> */
.L_x_29091:
[----:B0-----:R-:W-:Y:S05]  /*0c30*/  BSYNC B0 ;  /* 0x0000000000007941 */ /* 0x001fea0003800000 */
.L_x_29090:
[----:B------:R-:W0:Y:S02]  /*0c40*/  S2UR UR6, SR_CTAID.X ;  /* 0x00000000000679c3 */ /* 0x000e240000002500 */
[----:B0-----:R-:W-:-:S04]  /*0c50*/  LEA.HI R26, R0, UR6, RZ, 0x19 ;  /* 0x00000006001a7c11 */ /* 0x001fc8000f8fc8ff */
[----:B------:R-:W-:-:S13]  /*0c60*/  ISETP.GE.AND P1, PT, R26, c[0x0][0x164], PT ;  /* 0x000059001a007a0c */ /* 0x000fda0003f26270 */
[----:B------:R-:W-:Y:S05]  /*0c70*/  @P1 EXIT ;  /* 0x000000000000194d */ /* 0x000fea0003800000 */
[----:B------:R-:W-:Y:S01]  /*0c80*/  SHF.R.S32.HI R66, RZ, 0x2, R66 ;  /* 0x00000002ff427819 */ /* 0x000fe20000011442 */
[----:B-----5:R-:W-:Y:S01]  /*0c90*/  IMAD.MOV.U32 R71, RZ, RZ, R39 ;  /* 0x000000ffff477224 */ /* 0x020fe200078e0027 */
[----:B------:R-:W-:Y:S01]  /*0ca0*/  MOV R113, R28 ;  /* 0x0000001c00717202 */ /* 0x000fe20000000f00 */
[----:B------:R-:W-:Y:S01]  /*0cb0*/  IMAD.MOV.U32 R74, RZ, RZ, R44 ;  /* 0x000000ffff4a7224 */ /* 0x000fe200078e002c */
[----:B------:R-:W-:Y:S01]  /*0cc0*/  SHF.R.U64 R114, R28, 0x10, R29 ;  /* 0x000000101c727819 */ /* 0x000fe2000000121d */
[----:B------:R-:W-:Y:S01]  /*0cd0*/  IMAD.MOV.U32 R111, RZ, RZ, R49 ;  /* 0x000000ffff6f7224 */ /* 0x000fe200078e0031 */
[----:B------:R-:W-:Y:S01]  /*0ce0*/  LOP3.LUT R28, R0, 0x60, RZ, 0xc0, !PT ;  /* 0x00000060001c7812 */ /* 0x000fe200078ec0ff */
[----:B------:R-:W-:Y:S01]  /*0cf0*/  IMAD.MOV.U32 R121, RZ, RZ, R50 ;  /* 0x000000ffff797224 */ /* 0x000fe200078e0032 */
[----:B------:R-:W-:Y:S01]  /*0d00*/  LOP3.LUT R27, R66, 0x7f, RZ, 0xc0, !PT ;  /* 0x0000007f421b7812 */ /* 0x000fe200078ec0ff */
[----:B------:R-:W-:Y:S01]  /*0d10*/  IMAD.MOV.U32 R132, RZ, RZ, R55 ;  /* 0x000000ffff847224 */ /* 0x000fe200078e0037 */
[----:B------:R-:W-:Y:S01]  /*0d20*/  MOV R115, R29 ;  /* 0x0000001d00737202 */ /* 0x000fe20000000f00 */
[----:B------:R-:W-:Y:S01]  /*0d30*/  IMAD.MOV.U32 R141, RZ, RZ, R60 ;  /* 0x000000ffff8d7224 */ /* 0x000fe200078e003c */
[----:B------:R-:W-:Y:S01]  /*0d40*/  SHF.R.U32.HI R116, RZ, 0x10, R29 ;  /* 0x00000010ff747819 */ /* 0x000fe2000001161d */
[----:B------:R-:W-:Y:S01]  /*0d50*/  IMAD.MOV.U32 R149, RZ, RZ, R64 ;  /* 0x000000ffff957224 */ /* 0x000fe200078e0040 */
[----:B------:R-:W-:Y:S01]  /*0d60*/  SHF.L.U32 R29, R0, 0x5, RZ ;  /* 0x00000005001d7819 */ /* 0x000fe200000006ff */
[----:B------:R-:W-:Y:S01]  /*0d70*/  IMAD.MOV.U32 R158, RZ, RZ, R25 ;  /* 0x000000ffff9e7224 */ /* 0x000fe200078e0019 */
[----:B------:R-:W-:Y:S01]  /*0d80*/  IADD3 R28, R27, -R28, RZ ;  /* 0x8000001c1b1c7210 */ /* 0x000fe20007ffe0ff */
[----:B------:R-:W-:Y:S01]  /*0d90*/  HFMA2.MMA R179, -RZ, RZ, 0, 5.9604644775390625e-08 ;  /* 0x00000001ffb37435 */ /* 0x000fe200000001ff */
[----:B------:R-:W-:Y:S01]  /*0da0*/  MOV R117, R30 ;  /* 0x0000001e00757202 */ /* 0x000fe20000000f00 */
[----:B------:R-:W-:Y:S01]  /*0db0*/  HADD2.F32 R111, -RZ, R111.H0_H0 ;  /* 0x2000006fff6f7230 */ /* 0x000fe20000004100 */
[----:B------:R-:W-:Y:S01]  /*0dc0*/  SHF.R.U64 R118, R30, 0x10, R31 ;  /* 0x000000101e767819 */ /* 0x000fe2000000121f */
[----:B------:R-:W-:Y:S01]  /*0dd0*/  HADD2.F32 R113, -RZ, R113.H0_H0 ;  /* 0x20000071ff717230 */ /* 0x000fe20000004100 */
[----:B------:R-:W-:Y:S01]  /*0de0*/  LOP3.LUT R30, R29, 0x3e0, RZ, 0xc0, !PT ;  /* 0x000003e01d1e7812 */ /* 0x000fe200078ec0ff */
[----:B------:R-:W-:Y:S01]  /*0df0*/  HADD2.F32 R114, -RZ, R114.H0_H0 ;  /* 0x20000072ff727230 */ /* 0x000fe20000004100 */
[----:B------:R-:W-:Y:S01]  /*0e00*/  SHF.R.U32.HI R66, RZ, 0x2, R66 ;  /* 0x00000002ff427819 */ /* 0x000fe20000011642 */
[----:B------:R-:W-:Y:S01]  /*0e10*/  HADD2.F32 R115, -RZ, R115.H0_H0 ;  /* 0x20000073ff737230 */ /* 0x000fe20000004100 */
[----:B------:R-:W-:Y:S01]  /*0e20*/  IMNMX R28, RZ, R28, !PT ;  /* 0x0000001cff1c7217 */ /* 0x000fe20007800200 */
[----:B------:R-:W-:Y:S01]  /*0e30*/  HADD2.F32 R116, -RZ, R116.H0_H0 ;  /* 0x20000074ff747230 */ /* 0x000fe20000004100 */
[----:B------:R-:W-:Y:S01]  /*0e40*/  IADD3 R30, R27, -R30, RZ ;  /* 0x8000001e1b1e7210 */ /* 0x000fe20007ffe0ff */
[----:B------:R-:W-:Y:S01]  /*0e50*/  HADD2.F32 R117, -RZ, R117.H0_H0 ;  /* 0x20000075ff757230 */ /* 0x000fe20000004100 */
[----:B------:R-:W-:Y:S01]  /*0e60*/  LOP3.LUT R27, R66, 0x3fffffe0, RZ, 0xc0, !PT ;  /* 0x3fffffe0421b7812 */ /* 0x000fe200078ec0ff */
[----:B------:R-:W-:Y:S01]  /*0e70*/  HADD2.F32 R118, -RZ, R118.H0_H0 ;  /* 0x20000076ff767230 */ /* 0x000fe20000004100 */
[----:B------:R-:W-:Y:S01]  /*0e80*/  IMNMX R28, R28, 0x20, PT ;  /* 0x000000201c1c7817 */ /* 0x000fe20003800200 */
[----:B------:R-:W-:Y:S01]  /*0e90*/  HADD2.F32 R121, -RZ, R121.H0_H0 ;  /* 0x20000079ff797230 */ /* 0x000fe20000004100 */
[----:B------:R-:W-:Y:S01]  /*0ea0*/  MOV R125, R52 ;  /* 0x00000034007d7202 */ /* 0x000fe20000000f00 */
[----:B------:R-:W-:Y:S01]  /*0eb0*/  HADD2.F32 R132, -RZ, R132.H0_H0 ;  /* 0x20000084ff847230 */ /* 0x000fe20000004100 */
[----:B------:R-:W-:Y:S01]  /*0ec0*/  SHF.R.U64 R126, R52, 0x10, R53 ;  /* 0x00000010347e7819 */ /* 0x000fe20000001235 */
[----:B------:R-:W-:Y:S01]  /*0ed0*/  HADD2.F32 R141, -RZ, R141.H0_H0 ;  /* 0x2000008dff8d7230 */ /* 0x000fe20000004100 */
[----:B------:R-:W-:Y:S01]  /*0ee0*/  IADD3 R52, R28, R27, RZ ;  /* 0x0000001b1c347210 */ /* 0x000fe20007ffe0ff */
[----:B------:R-:W-:Y:S01]  /*0ef0*/  HADD2.F32 R125, -RZ, R125.H0_H0 ;  /* 0x2000007dff7d7230 */ /* 0x000fe20000004100 */
[----:B------:R-:W-:Y:S01]  /*0f00*/  IMNMX R30, RZ, R30, !PT ;  /* 0x0000001eff1e7217 */ /* 0x000fe20007800200 */
[----:B------:R-:W-:Y:S01]  /*0f10*/  HADD2.F32 R126, -RZ, R126.H0_H0 ;  /* 0x2000007eff7e7230 */ /* 0x000fe20000004100 */
[----:B------:R-:W-:Y:S01]  /*0f20*/  MOV R67, R32 ;  /* 0x0000002000437202 */ /* 0x000fe20000000f00 */
[----:B------:R-:W-:Y:S01]  /*0f30*/  IMAD.SHL.U32 R52, R52, 0x4, RZ ;  /* 0x0000000434347824 */ /* 0x000fe200078e00ff */
[--C-:B------:R-:W-:Y:S01]  /*0f40*/  SHF.R.U64 R86, R32, 0x10, R33.reuse ;  /* 0x0000001020567819 */ /* 0x100fe20000001221 */
[----:B------:R-:W-:Y:S01]  /*0f50*/  IMAD.MOV.U32 R32, RZ, RZ, R34 ;  /* 0x000000ffff207224 */ /* 0x000fe200078e0022 */
[----:B------:R-:W-:Y:S01]  /*0f60*/  MOV R68, R33 ;  /* 0x0000002100447202 */ /* 0x000fe20000000f00 */
[----:B------:R-:W-:Y:S01]  /*0f70*/  HADD2.F32 R149, -RZ, R149.H0_H0 ;  /* 0x20000095ff957230 */ /* 0x000fe20000004100 */
[----:B------:R-:W-:Y:S01]  /*0f80*/  SHF.R.U32.HI R83, RZ, 0x10, R33 ;  /* 0x00000010ff537819 */ /* 0x000fe20000011621 */
[----:B------:R-:W0:Y:S01]  /*0f90*/  I2F.U32 R52, R52 ;  /* 0x0000003400347306 */ /* 0x000e220000201000 */
[--C-:B------:R-:W-:Y:S01]  /*0fa0*/  SHF.R.U64 R85, R34, 0x10, R35.reuse ;  /* 0x0000001022557819 */ /* 0x100fe20000001223 */
[----:B------:R-:W-:Y:S01]  /*0fb0*/  HADD2.F32 R29, -RZ, R32.H0_H0 ;  /* 0x20000020ff1d7230 */ /* 0x000fe20000004100 */
[----:B------:R-:W-:Y:S01]  /*0fc0*/  MOV R69, R35 ;  /* 0x0000002300457202 */ /* 0x000fe20000000f00 */
[----:B------:R-:W-:Y:S01]  /*0fd0*/  HADD2.F32 R28, -RZ, R83.H0_H0 ;  /* 0x20000053ff1c7230 */ /* 0x000fe20000004100 */
[----:B------:R-:W-:Y:S01]  /*0fe0*/  SHF.R.U32.HI R34, RZ, 0x10, R35 ;  /* 0x00000010ff227819 */ /* 0x000fe20000011623 */
[----:B------:R-:W-:Y:S01]  /*0ff0*/  HADD2.F32 R158, -RZ, R158.H0_H0 ;  /* 0x2000009eff9e7230 */ /* 0x000fe20000004100 */
[----:B------:R-:W-:Y:S01]  /*1000*/  MOV R33, R36 ;  /* 0x0000002400217202 */ /* 0x000fe20000000f00 */
[----:B------:R-:W-:Y:S01]  /*1010*/  ULDC.U8 UR6, c[0x0][0x1f0] ;  /* 0x00007c0000067ab9 */ /* 0x000fe20000000000 */
[--C-:B------:R-:W-:Y:S01]  /*1020*/  SHF.R.U64 R84, R36, 0x10, R37.reuse ;  /* 0x0000001024547819 */ /* 0x100fe20000001225 */
[----:B------:R-:W-:Y:S01]  /*1030*/  HADD2.F32 R32, -RZ, R34.H0_H0 ;  /* 0x20000022ff207230 */ /* 0x000fe20000004100 */
[----:B------:R-:W-:Y:S01]  /*1040*/  IMNMX R30, R30, 0x20, PT ;  /* 0x000000201e1e7817 */ /* 0x000fe20003800200 */
[----:B------:R-:W-:Y:S01]  /*1050*/  HADD2.F32 R33, -RZ, R33.H0_H0 ;  /* 0x20000021ff217230 */ /* 0x000fe20000004100 */
[----:B------:R-:W-:Y:S01]  /*1060*/  MOV R35, R37 ;  /* 0x0000002500237202 */ /* 0x000fe20000000f00 */
[----:B------:R-:W-:Y:S01]  /*1070*/  HADD2.F32 R34, -RZ, R84.H0_H0 ;  /* 0x20000054ff227230 */ /* 0x000fe20000004100 */
[----:B------:R-:W-:Y:S01]  /*1080*/  SHF.R.U32.HI R36, RZ, 0x10, R37 ;  /* 0x00000010ff247819 */ /* 0x000fe20000011625 */
[----:B0-----:R0:W1:Y:S01]  /*1090*/  MUFU.RCP R172, R52 ;  /* 0x0000003400ac7308 */ /* 0x0010620000001000 */
[----:B------:R-:W-:Y:S01]  /*10a0*/  MOV R37, R38 ;  /* 0x0000002600257202 */ /* 0x000fe20000000f00 */
[----:B------:R-:W-:Y:S01]  /*10b0*/  HADD2.F32 R35, -RZ, R35.H0_H0 ;  /* 0x20000023ff237230 */ /* 0x000fe20000004100 */
[--C-:B------:R-:W-:Y:S01]  /*10c0*/  SHF.R.U64 R38, R38, 0x10, R39.reuse ;  /* 0x0000001026267819 */ /* 0x100fe20000001227 */
        /* <DEDUP_REMOVED lines=11> */
[----:B------:R-:W-:-:S02]  /*1180*/  MOV R72, R42 ;  /* 0x0000002a00487202 */ /* 0x000fc40000000f00 */
[--C-:B------:R-:W-:Y:S01]  /*1190*/  SHF.R.U64 R80, R42, 0x10, R43.reuse ;  /* 0x000000102a507819 */ /* 0x100fe2000000122b */
[----:B------:R-:W-:Y:S01]  /*11a0*/  HADD2.F32 R42, -RZ, R82.H0_H0 ;  /* 0x20000052ff2a7230 */ /* 0x000fe20000004100 */
[----:B------:R-:W-:Y:S02]  /*11b0*/  MOV R75, R43 ;  /* 0x0000002b004b7202 */ /* 0x000fe40000000f00 */
[----:B------:R-:W-:Y:S01]  /*11c0*/  SHF.R.U32.HI R77, RZ, 0x10, R43 ;  /* 0x00000010ff4d7819 */ /* 0x000fe2000001162b */
[----:B------:R-:W-:Y:S01]  /*11d0*/  HADD2.F32 R43, -RZ, R73.H0_H0 ;  /* 0x20000049ff2b7230 */ /* 0x000fe20000004100 */
[--C-:B------:R-:W-:Y:S01]  /*11e0*/  SHF.R.U64 R78, R44, 0x10, R45.reuse ;  /* 0x000000102c4e7819 */ /* 0x100fe2000000122d */
[----:B------:R-:W-:Y:S01]  /*11f0*/  HADD2.F32 R44, -RZ, R79.H0_H0 ;  /* 0x2000004fff2c7230 */ /* 0x000fe20000004100 */
[----:B------:R-:W-:Y:S02]  /*1200*/  MOV R76, R45 ;  /* 0x0000002d004c7202 */ /* 0x000fe40000000f00 */
[----:B------:R-:W-:Y:S01]  /*1210*/  SHF.R.U32.HI R104, RZ, 0x10, R45 ;  /* 0x00000010ff687819 */ /* 0x000fe2000001162d */
[----:B------:R-:W-:Y:S01]  /*1220*/  HADD2.F32 R45, -RZ, R72.H0_H0 ;  /* 0x20000048ff2d7230 */ /* 0x000fe20000004100 */
[----:B------:R-:W-:-:S02]  /*1230*/  MOV R105, R46 ;  /* 0x0000002e00697202 */ /* 0x000fc40000000f00 */
        /* <DEDUP_REMOVED lines=116> */
[----:B------:R-:W-:Y:S01]  /*1980*/  MOV R24, R26 ;  /* 0x0000001a00187202 */ /* 0x000fe20000000f00 */
        /* <DEDUP_REMOVED lines=32> */
[----:B01----:R-:W-:-:S02]  /*1b90*/  HADD2.F32 R180, -RZ, R180.H0_H0 ;  /* 0x200000b4ffb47230 */ /* 0x003fc40000004100 */
.L_x_29215:
[----:B------:R-:W-:-:S05]  /*1ba0*/  MOV R101, 0x4 ;  /* 0x0000000400657802 */ /* 0x000fca0000000f00 */
[----:B------:R-:W-:-:S06]  /*1bb0*/  IMAD.WIDE R102, R24, R101, c[0x0][0x1d0] ;  /* 0x0000740018667625 */ /* 0x000fcc00078e0265 */
[----:B------:R-:W2:Y:S01]  /*1bc0*/  LDG.E R102, [R102.64] ;  /* 0x0000000466667981 */ /* 0x000ea2000c1e1900 */
[----:B------:R-:W-:-:S05]  /*1bd0*/  IMAD.WIDE R100, R24, R101, c[0x0][0x1d8] ;  /* 0x0000760018647625 */ /* 0x000fca00078e0265 */
[----:B------:R0:W5:Y:S01]  /*1be0*/  LDG.E R182, [R100.64] ;  /* 0x0000000464b67981 */ /* 0x000162000c1e1900 */
[----:B------:R-:W-:Y:S01]  /*1bf0*/  IMAD R152, R24, c[0x0][0x168], RZ ;  /* 0x00005a0018987a24 */ /* 0x000fe200078e02ff */
[----:B------:R-:W-:Y:S01]  /*1c00*/  BSSY B0, `(.L_x_29092) ;  /* 0x0000040000007945 */ /* 0x000fe20003800000 */
        /* <DEDUP_REMOVED lines=10> */
[----:B------:R-:W-:Y:S02]  /*1cb0*/  @P1 LEA.HI.SX32 R152, R184, R183, 0x1e ;  /* 0x000000b7b8981211 */ /* 0x000fe400078ff2ff */
[----:B------:R-:W-:Y:S01]  /*1cc0*/  SHF.R.S32.HI R153, RZ, 0x1f, R24 ;  /* 0x0000001fff997819 */ /* 0x000fe20000011418 */
[----:B------:R-:W-:Y:S05]  /*1cd0*/  @!P0 BRA `(.L_x_29093) ;  /* 0x0000032000008947 */ /* 0x000fea0003800000 */
[----:B0-----:R-:W-:-:S04]  /*1ce0*/  ISETP.NE.U32.AND P2, PT, RZ, c[0x0][0x180], PT ;  /* 0x00006000ff007a0c */ /* 0x001fc80003f45070 */
        /* <DEDUP_REMOVED lines=23> */
[----:B------:R-:W-:-:S04]  /*1e60*/  FMUL.FTZ R56, R25, R56 ;  /* 0x0000003819387220 */ /* 0x000fc80000410000 */
[----:B------:R-:W-:Y:S02]  /*1e70*/  @P2 FADD.FTZ R56, R52, R56 ;  /* 0x0000003834382221 */ /* 0x000fe40000010000 */
.L_x_29095:
[----:B0-----:R-:W-:Y:S05]  /*1e80*/  BSYNC B1 ;  /* 0x0000000000017941 */ /* 0x001fea0003800000 */
.L_x_29094:
[----:B------:R-:W-:Y:S01]  /*1e90*/  BSSY B1, `(.L_x_29096) ;  /* 0x0000005000017945 */ /* 0x000fe20003800000 */
[----:B------:R-:W-:Y:S05]  /*1ea0*/  @!P3 BRA `(.L_x_29097) ;  /* 0x000000300000b947 */ /* 0x000fea0003800000 */
[----:B-----5:R-:W-:-:S04]  /*1eb0*/  FMUL.FTZ R57, R61, c[0x0][0x1ec] ;  /* 0x00007b003d397a20 */ /* 0x020fc80000410000 */
[----:B------:R-:W-:-:S04]  /*1ec0*/  FMUL.FTZ R57, R26, R57 ;  /* 0x000000391a397220 */ /* 0x000fc80000410000 */
[----:B------:R-:W-:Y:S02]  /*1ed0*/  @P2 FADD.FTZ R57, R53, R57 ;  /* 0x0000003935392221 */ /* 0x000fe40000010000 */
.L_x_29097:
[----:B------:R-:W-:Y:S05]  /*1ee0*/  BSYNC B1 ;  /* 0x0000000000017941 */ /* 0x000fea0003800000 */
.L_x_29096:
[----:B------:R-:W-:Y:S01]  /*1ef0*/  BSSY B1, `(.L_x_29098) ;  /* 0x0000005000017945 */ /* 0x000fe20003800000 */
[----:B------:R-:W-:Y:S05]  /*1f00*/  @!P3 BRA `(.L_x_29099) ;  /* 0x000000300000b947 */ /* 0x000fea0003800000 */
[----:B-----5:R-:W-:-:S04]  /*1f10*/  FMUL.FTZ R58, R62, c[0x0][0x1ec] ;  /* 0x00007b003e3a7a20 */ /* 0x020fc80000410000 */
[----:B------:R-:W-:-:S04]  /*1f20*/  FMUL.FTZ R58, R27, R58 ;  /* 0x0000003a1b3a7220 */ /* 0x000fc80000410000 */
[----:B------:R-:W-:Y:S02]  /*1f30*/  @P2 FADD.FTZ R58, R54, R58 ;  /* 0x0000003a363a2221 */ /* 0x000fe40000010000 */
.L_x_29099:
[----:B------:R-:W-:Y:S05]  /*1f40*/  BSYNC B1 ;  /* 0x0000000000017941 */ /* 0x000fea0003800000 */
.L_x_29098:
[----:B------:R-:W-:Y:S01]  /*1f50*/  BSSY B1, `(.L_x_29100) ;  /* 0x0000005000017945 */ /* 0x000fe20003800000 */
[----:B------:R-:W-:Y:S05]  /*1f60*/  @!P3 BRA `(.L_x_29101) ;  /* 0x000000300000b947 */ /* 0x000fea0003800000 */
[----:B-----5:R-:W-:-:S04]  /*1f70*/  FMUL.FTZ R59, R63, c[0x0][0x1ec] ;  /* 0x00007b003f3b7a20 */ /* 0x020fc80000410000 */
[----:B------:R-:W-:-:S04]  /*1f80*/  FMUL.FTZ R59, R28, R59 ;  /* 0x0000003b1c3b7220 */ /* 0x000fc80000410000 */
[----:B------:R-:W-:Y:S02]  /*1f90*/  @P2 FADD.FTZ R59, R55, R59 ;  /* 0x0000003b373b2221 */ /* 0x000fe40000010000 */
.L_x_29101:
[----:B------:R-:W-:Y:S05]  /*1fa0*/  BSYNC B1 ;  /* 0x0000000000017941 */ /* 0x000fea0003800000 */
.L_x_29100:
[----:B------:R-:W-:Y:S01]  /*1fb0*/  IMAD.MOV.U32 R100, RZ, RZ, 0x10 ;  /* 0x00000010ff647424 */ /* 0x000fe200078e00ff */
[----:B------:R-:W-:-:S03]  /*1fc0*/  IADD3 R152, R152, 0x80, RZ ;  /* 0x0000008098987810 */ /* 0x000fc60007ffe0ff */
[C---:B------:R-:W-:Y:S01]  /*1fd0*/  IMAD.WIDE.U32 R100, R103.reuse, R100, c[0x0][0x188] ;  /* 0x0000620067647625 */ /* 0x040fe200078e0064 */
[----:B------:R-:W-:-:S04]  /*1fe0*/  IADD3 R103, R103, 0x80, RZ ;  /* 0x0000008067677810 */ /* 0x000fc80007ffe0ff */
[----:B------:R0:W-:Y:S03]  /*1ff0*/  STG.E.128 [R100.64], R56 ;  /* 0x0000003864007986 */ /* 0x0001e6000c101d04 */
.L_x_29093:
[----:B0-----:R-:W-:Y:S05]  /*2000*/  BSYNC B0 ;  /* 0x0000000000007941 */ /* 0x001fea0003800000 */
.L_x_29092:
[----:B------:R-:W-:Y:S01]  /*2010*/  ISETP.GE.U32.AND P2, PT, R2, 0x100, PT ;  /* 0x000001000200780c */ /* 0x000fe20003f46070 */
[----:B------:R-:W-:-:S12]  /*2020*/  BSSY B0, `(.L_x_29102) ;  /* 0x0000034000007945 */ /* 0x000fd80003800000 */
[----:B------:R-:W-:Y:S05]  /*2030*/  @!P2 BRA `(.L_x_29103) ;  /* 0x000003200000a947 */ /* 0x000fea0003800000 */
[----:B------:R-:W-:-:S04]  /*2040*/  ISETP.NE.U32.AND P2, PT, RZ, c[0x0][0x180], PT ;  /* 0x00006000ff007a0c */ /* 0x000fc80003f45070 */
        /* <DEDUP_REMOVED lines=25> */
.L_x_29105:
[----:B0-----:R-:W-:Y:S05]  /*21e0*/  BSYNC B1 ;  /* 0x0000000000017941 */ /* 0x001fea0003800000 */
.L_x_29104:
[----:B------:R-:W-:Y:S01]  /*21f0*/  BSSY B1, `(.L_x_29106) ;  /* 0x0000005000017945 */ /* 0x000fe20003800000 */
[----:B------:R-:W-:Y:S05]  /*2200*/  @!P3 BRA `(.L_x_29107) ;  /* 0x000000300000b947 */ /* 0x000fea0003800000 */
[----:B-----5:R-:W-:-:S04]  /*2210*/  FMUL.FTZ R65, R61, c[0x0][0x1ec] ;  /* 0x00007b003d417a20 */ /* 0x020fc80000410000 */
[----:B------:R-:W-:-:S04]  /*2220*/  FMUL.FTZ R65, R30, R65 ;  /* 0x000000411e417220 */ /* 0x000fc80000410000 */
[----:B------:R-:W-:Y:S02]  /*2230*/  @P2 FADD.FTZ R65, R53, R65 ;  /* 0x0000004135412221 */ /* 0x000fe40000010000 */
.L_x_29107:
[----:B------:R-:W-:Y:S05]  /*2240*/  BSYNC B1 ;  /* 0x0000000000017941 */ /* 0x000fea0003800000 */
.L_x_29106:
[----:B------:R-:W-:Y:S01]  /*2250*/  BSSY B1, `(.L_x_29108) ;  /* 0x0000005000017945 */ /* 0x000fe20003800000 */
[----:B------:R-:W-:Y:S05]  /*2260*/  @!P3 BRA `(.L_x_29109) ;  /* 0x000000300000b947 */ /* 0x000fea0003800000 */
[----:B-----5:R-:W-:-:S04]  /*2270*/  FMUL.FTZ R66, R62, c[0x0][0x1ec] ;  /* 0x00007b003e427a20 */ /* 0x020fc80000410000 */
[----:B------:R-:W-:-:S04]  /*2280*/  FMUL.FTZ R66, R31, R66 ;  /* 0x000000421f427220 */ /* 0x000fc80000410000 */
[----:B------:R-:W-:Y:S02]  /*2290*/  @P2 FADD.FTZ R66, R54, R66 ;  /* 0x0000004236422221 */ /* 0x000fe40000010000 */
.L_x_29109:
[----:B------:R-:W-:Y:S05]  /*22a0*/  BSYNC B1 ;  /* 0x0000000000017941 */ /* 0x000fea0003800000 */
.L_x_29108:
[----:B------:R-:W-:Y:S01]  /*22b0*/  BSSY B1, `(.L_x_29110) ;  /* 0x0000005000017945 */ /* 0x000fe20003800000 */
[----:B------:R-:W-:Y:S05]  /*22c0*/  @!P3 BRA `(.L_x_29111) ;  /* 0x000000300000b947 */ /* 0x000fea0003800000 */
[----:B-----5:R-:W-:-:S04]  /*22d0*/  FMUL.FTZ R67, R63, c[0x0][0x1ec] ;  /* 0x00007b003f437a20 */ /* 0x020fc80000410000 */
[----:B------:R-:W-:-:S04]  /*22e0*/  FMUL.FTZ R67, R32, R67 ;  /* 0x0000004320437220 */ /* 0x000fc80000410000 */
[----:B------:R-:W-:Y:S02]  /*22f0*/  @P2 FADD.FTZ R67, R55, R67 ;  /* 0x0000004337432221 */ /* 0x000fe40000010000 */
.L_x_29111:
[----:B------:R-:W-:Y:S05]  /*2300*/  BSYNC B1 ;  /* 0x0000000000017941 */ /* 0x000fea0003800000 */
.L_x_29110:
[----:B------:R-:W-:Y:S01]  /*2310*/  HFMA2.MMA R100, -RZ, RZ, 0, 9.5367431640625e-07 ;  /* 0x00000010ff647435 */ /* 0x000fe200000001ff */
[----:B------:R-:W-:-:S09]  /*2320*/  IADD3 R152, R152, 0x80, RZ ;  /* 0x0000008098987810 */ /* 0x000fd20007ffe0ff */
[C---:B------:R-:W-:Y:S01]  /*2330*/  IMAD.WIDE.U32 R100, R103.reuse, R100, c[0x0][0x188] ;  /* 0x0000620067647625 */ /* 0x040fe200078e0064 */
[----:B------:R-:W-:-:S04]  /*2340*/  IADD3 R103, R103, 0x80, RZ ;  /* 0x0000008067677810 */ /* 0x000fc80007ffe0ff */
[----:B------:R0:W-:Y:S03]  /*2350*/  STG.E.128 [R100.64], R64 ;  /* 0x0000004064007986 */ /* 0x0001e6000c101d04 */
.L_x_29103:
[----:B------:R-:W-:Y:S05]  /*2360*/  BSYNC B0 ;  /* 0x0000000000007941 */ /* 0x000fea0003800000 */
.L_x_29102:
        /* <DEDUP_REMOVED lines=29> */
.L_x_29115:
[----:B0-----:R-:W-:Y:S05]  /*2540*/  BSYNC B1 ;  /* 0x0000000000017941 */ /* 0x001fea0003800000 */
.L_x_29114:
[----:B------:R-:W-:Y:S01]  /*2550*/  BSSY B1, `(.L_x_29116) ;  /* 0x0000005000017945 */ /* 0x000fe20003800000 */
[----:B------:R-:W-:Y:S05]  /*2560*/  @!P3 BRA `(.L_x_29117) ;  /* 0x000000300000b947 */ /* 0x000fea0003800000 */
[----:B-----5:R-:W-:-:S04]  /*2570*/  FMUL.FTZ R69, R61, c[0x0][0x1ec] ;  /* 0x00007b003d457a20 */ /* 0x020fc80000410000 */
[----:B------:R-:W-:-:S04]  /*2580*/  FMUL.FTZ R69, R34, R69 ;  /* 0x0000004522457220 */ /* 0x000fc80000410000 */
[----:B------:R-:W-:Y:S02]  /*2590*/  @P2 FADD.FTZ R69, R53, R69 ;  /* 0x0000004535452221 */ /* 0x000fe40000010000 */
.L_x_29117:
[----:B------:R-:W-:Y:S05]  /*25a0*/  BSYNC B1 ;  /* 0x0000000000017941 */ /* 0x000fea0003800000 */
.L_x_29116:
[----:B------:R-:W-:Y:S01]  /*25b0*/  BSSY B1, `(.L_x_29118) ;  /* 0x0000005000017945 */ /* 0x000fe20003800000 */
[----:B------:R-:W-:Y:S05]  /*25c0*/  @!P3 BRA `(.L_x_29119) ;  /* 0x000000300000b947 */ /* 0x000fea0003800000 */
[----:B-----5:R-:W-:-:S04]  /*25d0*/  FMUL.FTZ R70, R62, c[0x0][0x1ec] ;  /* 0x00007b003e467a20 */ /* 0x020fc80000410000 */
[----:B------:R-:W-:-:S04]  /*25e0*/  FMUL.FTZ R70, R35, R70 ;  /* 0x0000004623467220 */ /* 0x000fc80000410000 */
[----:B------:R-:W-:Y:S02]  /*25f0*/  @P2 FADD.FTZ R70, R54, R70 ;  /* 0x0000004636462221 */ /* 0x000fe40000010000 */
.L_x_29119:
[----:B------:R-:W-:Y:S05]  /*2600*/  BSYNC B1 ;  /* 0x0000000000017941 */ /* 0x000fea0003800000 */
.L_x_29118:
[----:B------:R-:W-:Y:S01]  /*2610*/  BSSY B1, `(.L_x_29120) ;  /* 0x0000005000017945 */ /* 0x000fe20003800000 */
[----:B------:R-:W-:Y:S05]  /*2620*/  @!P3 BRA `(.L_x_29121) ;  /* 0x000000300000b947 */ /* 0x000fea0003800000 */
[----:B-----5:R-:W-:-:S04]  /*2630*/  FMUL.FTZ R71, R63, c[0x0][0x1ec] ;  /* 0x00007b003f477a20 */ /* 0x020fc80000410000 */
[----:B------:R-:W-:-:S04]  /*2640*/  FMUL.FTZ R71, R36, R71 ;  /* 0x0000004724477220 */ /* 0x000fc80000410000 */
[----:B------:R-:W-:Y:S02]  /*2650*/  @P2 FADD.FTZ R71, R55, R71 ;  /* 0x0000004737472221 */ /* 0x000fe40000010000 */
.L_x_29121:
[----:B------:R-:W-:Y:S05]  /*2660*/  BSYNC B1 ;  /* 0x0000000000017941 */ /* 0x000fea0003800000 */
.L_x_29120:
[----:B------:R-:W-:Y:S01]  /*2670*/  IMAD.MOV.U32 R100, RZ, RZ, 0x10 ;  /* 0x00000010ff647424 */ /* 0x000fe200078e00ff */
[----:B------:R-:W-:-:S03]  /*2680*/  IADD3 R152, R152, 0x80, RZ ;  /* 0x0000008098987810 */ /* 0x000fc60007ffe0ff */
[C---:B------:R-:W-:Y:S01]  /*2690*/  IMAD.WIDE.U32 R100, R103.reuse, R100, c[0x0][0x188] ;  /* 0x0000620067647625 */ /* 0x040fe200078e0064 */
[----:B------:R-:W-:-:S04]  /*26a0*/  IADD3 R103, R103, 0x80, RZ ;  /* 0x0000008067677810 */ /* 0x000fc80007ffe0ff */
[----:B------:R0:W-:Y:S03]  /*26b0*/  STG.E.128 [R100.64], R68 ;  /* 0x0000004464007986 */ /* 0x0001e6000c101d04 */
.L_x_29113:
[----:B------:R-:W-:Y:S05]  /*26c0*/  BSYNC B0 ;  /* 0x0000000000007941 */ /* 0x000fea0003800000 */
.L_x_29112:
        /* <DEDUP_REMOVED lines=29> */
.L_x_29125:
[----:B0-----:R-:W-:Y:S05]  /*28a0*/  BSYNC B1 ;  /* 0x0000000000017941 */ /* 0x001fea0003800000 */
.L_x_29124:
[----:B------:R-:W-:Y:S01]  /*28b0*/  BSSY B1, `(.L_x_29126) ;  /* 0x0000005000017945 */ /* 0x000fe20003800000 */
[----:B------:R-:W-:Y:S05]  /*28c0*/  @!P3 BRA `(.L_x_29127) ;  /* 0x000000300000b947 */ /* 0x000fea0003800000 */
[----:B-----5:R-:W-:-:S04]  /*28d0*/  FMUL.FTZ R73, R61, c[0x0][0x1ec] ;  /* 0x00007b003d497a20 */ /* 0x020fc80000410000 */
[----:B------:R-:W-:-:S04]  /*28e0*/  FMUL.FTZ R73, R38, R73 ;  /* 0x0000004926497220 */ /* 0x000fc80000410000 */
[----:B------:R-:W-:Y:S02]  /*28f0*/  @P2 FADD.FTZ R73, R53, R73 ;  /* 0x0000004935492221 */ /* 0x000fe40000010000 */
.L_x_29127:
[----:B------:R-:W-:Y:S05]  /*2900*/  BSYNC B1 ;  /* 0x0000000000017941 */ /* 0x000fea0003800000 */
.L_x_29126:
[----:B------:R-:W-:Y:S01]  /*2910*/  BSSY B1, `(.L_x_29128) ;  /* 0x0000005000017945 */ /* 0x000fe20003800000 */
[----:B------:R-:W-:Y:S05]  /*2920*/  @!P3 BRA `(.L_x_29129) ;  /* 0x000000300000b947 */ /* 0x000fea0003800000 */
[----:B-----5:R-:W-:-:S04]  /*2930*/  FMUL.FTZ R74, R62, c[0x0][0x1ec] ;  /* 0x00007b003e4a7a20 */ /* 0x020fc80000410000 */
[----:B------:R-:W-:-:S04]  /*2940*/  FMUL.FTZ R74, R39, R74 ;  /* 0x0000004a274a7220 */ /* 0x000fc80000410000 */
[----:B------:R-:W-:Y:S02]  /*2950*/  @P2 FADD.FTZ R74, R54, R74 ;  /* 0x0000004a364a2221 */ /* 0x000fe40000010000 */
.L_x_29129:
[----:B------:R-:W-:Y:S05]  /*2960*/  BSYNC B1 ;  /* 0x0000000000017941 */ /* 0x000fea0003800000 */
.L_x_29128:
[----:B------:R-:W-:Y:S01]  /*2970*/  BSSY B1, `(.L_x_29130) ;  /* 0x0000005000017945 */ /* 0x000fe20003800000 */
[----:B------:R-:W-:Y:S05]  /*2980*/  @!P3 BRA `(.L_x_29131) ;  /* 0x000000300000b947 */ /* 0x000fea0003800000 */
[----:B-----5:R-:W-:-:S04]  /*2990*/  FMUL.FTZ R75, R63, c[0x0][0x1ec] ;  /* 0x00007b003f4b7a20 */ /* 0x020fc80000410000 */
[----:B------:R-:W-:-:S04]  /*29a0*/  FMUL.FTZ R75, R40, R75 ;  /* 0x0000004b284b7220 */ /* 0x000fc80000410000 */
[----:B------:R-:W-:Y:S02]  /*29b0*/  @P2 FADD.FTZ R75, R55, R75 ;  /* 0x0000004b374b2221 */ /* 0x000fe40000010000 */
.L_x_29131:
[----:B------:R-:W-:Y:S05]  /*29c0*/  BSYNC B1 ;  /* 0x0000000000017941 */ /* 0x000fea0003800000 */
.L_x_29130:
[----:B------:R-:W-:Y:S01]  /*29d0*/  HFMA2.MMA R100, -RZ, RZ, 0, 9.5367431640625e-07 ;  /* 0x00000010ff647435 */ /* 0x000fe200000001ff */
[----:B------:R-:W-:-:S09]  /*29e0*/  IADD3 R152, R152, 0x80, RZ ;  /* 0x0000008098987810 */ /* 0x000fd20007ffe0ff */
[C---:B------:R-:W-:Y:S01]  /*29f0*/  IMAD.WIDE.U32 R100, R103.reuse, R100, c[0x0][0x188] ;  /* 0x0000620067647625 */ /* 0x040fe200078e0064 */
[----:B------:R-:W-:-:S04]  /*2a00*/  IADD3 R103, R103, 0x80, RZ ;  /* 0x0000008067677810 */ /* 0x000fc80007ffe0ff */
[----:B------:R0:W-:Y:S03]  /*2a10*/  STG.E.128 [R100.64], R72 ;  /* 0x0000004864007986 */ /* 0x0001e6000c101d04 */
.L_x_29123:
[----:B------:R-:W-:Y:S05]  /*2a20*/  BSYNC B0 ;  /* 0x0000000000007941 */ /* 0x000fea0003800000 */
.L_x_29122:
        /* <DEDUP_REMOVED lines=29> */
.L_x_29135:
[----:B0-----:R-:W-:Y:S05]  /*2c00*/  BSYNC B1 ;  /* 0x0000000000017941 */ /* 0x001fea0003800000 */
.L_x_29134:
[----:B------:R-:W-:Y:S01]  /*2c10*/  BSSY B1, `(.L_x_29136) ;  /* 0x0000005000017945 */ /* 0x000fe20003800000 */
[----:B------:R-:W-:Y:S05]  /*2c20*/  @!P3 BRA `(.L_x_29137) ;  /* 0x000000300000b947 */ /* 0x000fea0003800000 */
[----:B-----5:R-:W-:-:S04]  /*2c30*/  FMUL.FTZ R77, R61, c[0x0][0x1ec] ;  /* 0x00007b003d4d7a20 */ /* 0x020fc80000410000 */
[----:B------:R-:W-:-:S04]  /*2c40*/  FMUL.FTZ R77, R42, R77 ;  /* 0x0000004d2a4d7220 */ /* 0x000fc80000410000 */
[----:B------:R-:W-:Y:S02]  /*2c50*/  @P2 FADD.FTZ R77, R53, R77 ;  /* 0x0000004d354d2221 */ /* 0x000fe40000010000 */
.L_x_29137:
[----:B------:R-:W-:Y:S05]  /*2c60*/  BSYNC B1 ;  /* 0x0000000000017941 */ /* 0x000fea0003800000 */
.L_x_29136:
[----:B------:R-:W-:Y:S01]  /*2c70*/  BSSY B1, `(.L_x_29138) ;  /* 0x0000005000017945 */ /* 0x000fe20003800000 */
[----:B------:R-:W-:Y:S05]  /*2c80*/  @!P3 BRA `(.L_x_29139) ;  /* 0x000000300000b947 */ /* 0x000fea0003800000 */
[----:B-----5:R-:W-:-:S04]  /*2c90*/  FMUL.FTZ R78, R62, c[0x0][0x1ec] ;  /* 0x00007b003e4e7a20 */ /* 0x020fc80000410000 */
[----:B------:R-:W-:-:S04]  /*2ca0*/  FMUL.FTZ R78, R43, R78 ;  /* 0x0000004e2b4e7220 */ /* 0x000fc80000410000 */
[----:B------:R-:W-:Y:S02]  /*2cb0*/  @P2 FADD.FTZ R78, R54, R78 ;  /* 0x0000004e364e2221 */ /* 0x000fe40000010000 */
.L_x_29139:
[----:B------:R-:W-:Y:S05]  /*2cc0*/  BSYNC B1 ;  /* 0x0000000000017941 */ /* 0x000fea0003800000 */
.L_x_29138:
[----:B------:R-:W-:Y:S01]  /*2cd0*/  BSSY B1, `(.L_x_29140) ;  /* 0x0000005000017945 */ /* 0x000fe20003800000 */
[----:B------:R-:W-:Y:S05]  /*2ce0*/  @!P3 BRA `(.L_x_29141) ;  /* 0x000000300000b947 */ /* 0x000fea0003800000 */
[----:B-----5:R-:W-:-:S04]  /*2cf0*/  FMUL.FTZ R79, R63, c[0x0][0x1ec] ;  /* 0x00007b003f4f7a20 */ /* 0x020fc80000410000 */
[----:B------:R-:W-:-:S04]  /*2d00*/  FMUL.FTZ R79, R44, R79 ;  /* 0x0000004f2c4f7220 */ /* 0x000fc80000410000 */
[----:B------:R-:W-:Y:S02]  /*2d10*/  @P2 FADD.FTZ R79, R55, R79 ;  /* 0x0000004f374f2221 */ /* 0x000fe40000010000 */
.L_x_29141:
[----:B------:R-:W-:Y:S05]  /*2d20*/  BSYNC B1 ;  /* 0x0000000000017941 */ /* 0x000fea0003800000 */
.L_x_29140:
[----:B------:R-:W-:Y:S01]  /*2d30*/  IMAD.MOV.U32 R100, RZ, RZ, 0x10 ;  /* 0x00000010ff647424 */ /* 0x000fe200078e00ff */
[----:B------:R-:W-:-:S03]  /*2d40*/  IADD3 R152, R152, 0x80, RZ ;  /* 0x0000008098987810 */ /* 0x000fc60007ffe0ff */
[C---:B------:R-:W-:Y:S01]  /*2d50*/  IMAD.WIDE.U32 R100, R103.reuse, R100, c[0x0][0x188] ;  /* 0x0000620067647625 */ /* 0x040fe200078e0064 */
[----:B------:R-:W-:-:S04]  /*2d60*/  IADD3 R103, R103, 0x80, RZ ;  /* 0x0000008067677810 */ /* 0x000fc80007ffe0ff */
[----:B------:R0:W-:Y:S03]  /*2d70*/  STG.E.128 [R100.64], R76 ;  /* 0x0000004c64007986 */ /* 0x0001e6000c101d04 */
.L_x_29133:
[----:B------:R-:W-:Y:S05]  /*2d80*/  BSYNC B0 ;  /* 0x0000000000007941 */ /* 0x000fea0003800000 */
.L_x_29132:
        /* <DEDUP_REMOVED lines=29> */
.L_x_29145:
[----:B0-----:R-:W-:Y:S05]  /*2f60*/  BSYNC B1 ;  /* 0x0000000000017941 */ /* 0x001fea0003800000 */
.L_x_29144:
[----:B------:R-:W-:Y:S01]  /*2f70*/  BSSY B1, `(.L_x_29146) ;  /* 0x0000005000017945 */ /* 0x000fe20003800000 */
[----:B------:R-:W-:Y:S05]  /*2f80*/  @!P3 BRA `(.L_x_29147) ;  /* 0x000000300000b947 */ /* 0x000fea0003800000 */
[----:B-----5:R-:W-:-:S04]  /*2f90*/  FMUL.FTZ R81, R61, c[0x0][0x1ec] ;  /* 0x00007b003d517a20 */ /* 0x020fc80000410000 */
[----:B------:R-:W-:-:S04]  /*2fa0*/  FMUL.FTZ R81, R46, R81 ;  /* 0x000000512e517220 */ /* 0x000fc80000410000 */
[----:B------:R-:W-:Y:S02]  /*2fb0*/  @P2 FADD.FTZ R81, R53, R81 ;  /* 0x0000005135512221 */ /* 0x000fe40000010000 */
.L_x_29147:
[----:B------:R-:W-:Y:S05]  /*2fc0*/  BSYNC B1 ;  /* 0x0000000000017941 */ /* 0x000fea0003800000 */
.L_x_29146:
[----:B------:R-:W-:Y:S01]  /*2fd0*/  BSSY B1, `(.L_x_29148) ;  /* 0x0000005000017945 */ /* 0x000fe20003800000 */
[----:B------:R-:W-:Y:S05]  /*2fe0*/  @!P3 BRA `(.L_x_29149) ;  /* 0x000000300000b947 */ /* 0x000fea0003800000 */
[----:B-----5:R-:W-:-:S04]  /*2ff0*/  FMUL.FTZ R82, R62, c[0x0][0x1ec] ;  /* 0x00007b003e527a20 */ /* 0x020fc80000410000 */
[----:B------:R-:W-:-:S04]  /*3000*/  FMUL.FTZ R82, R47, R82 ;  /* 0x000000522f527220 */ /* 0x000fc80000410000 */
[----:B------:R-:W-:Y:S02]  /*3010*/  @P2 FADD.FTZ R82, R54, R82 ;  /* 0x0000005236522221 */ /* 0x000fe40000010000 */
.L_x_29149:
[----:B------:R-:W-:Y:S05]  /*3020*/  BSYNC B1 ;  /* 0x0000000000017941 */ /* 0x000fea0003800000 */
.L_x_29148:
[----:B------:R-:W-:Y:S01]  /*3030*/  BSSY B1, `(.L_x_29150) ;  /* 0x0000005000017945 */ /* 0x000fe20003800000 */
[----:B------:R-:W-:Y:S05]  /*3040*/  @!P3 BRA `(.L_x_29151) ;  /* 0x000000300000b947 */ /* 0x000fea0003800000 */
[----:B-----5:R-:W-:-:S04]  /*3050*/  FMUL.FTZ R83, R63, c[0x0][0x1ec] ;  /* 0x00007b003f537a20 */ /* 0x020fc80000410000 */
[----:B------:R-:W-:-:S04]  /*3060*/  FMUL.FTZ R83, R48, R83 ;  /* 0x0000005330537220 */ /* 0x000fc80000410000 */
[----:B------:R-:W-:Y:S02]  /*3070*/  @P2 FADD.FTZ R83, R55, R83 ;  /* 0x0000005337532221 */ /* 0x000fe40000010000 */
.L_x_29151:
[----:B------:R-:W-:Y:S05]  /*3080*/  BSYNC B1 ;  /* 0x0000000000017941 */ /* 0x000fea0003800000 */
.L_x_29150:
[----:B------:R-:W-:Y:S01]  /*3090*/  HFMA2.MMA R100, -RZ, RZ, 0, 9.5367431640625e-07 ;  /* 0x00000010ff647435 */ /* 0x000fe200000001ff */
[----:B------:R-:W-:-:S09]  /*30a0*/  IADD3 R152, R152, 0x80, RZ ;  /* 0x0000008098987810 */ /* 0x000fd20007ffe0ff */
[C---:B------:R-:W-:Y:S01]  /*30b0*/  IMAD.WIDE.U32 R100, R103.reuse, R100, c[0x0][0x188] ;  /* 0x0000620067647625 */ /* 0x040fe200078e0064 */
[----:B------:R-:W-:-:S04]  /*30c0*/  IADD3 R103, R103, 0x80, RZ ;  /* 0x0000008067677810 */ /* 0x000fc80007ffe0ff */
[----:B------:R0:W-:Y:S03]  /*30d0*/  STG.E.128 [R100.64], R80 ;  /* 0x0000005064007986 */ /* 0x0001e6000c101d04 */
.L_x_29143:
[----:B------:R-:W-:Y:S05]  /*30e0*/  BSYNC B0 ;  /* 0x0000000000007941 */ /* 0x000fea0003800000 */
.L_x_29142:
        /* <DEDUP_REMOVED lines=29> */
.L_x_29155:
[----:B0-----:R-:W-:Y:S05]  /*32c0*/  BSYNC B1 ;  /* 0x0000000000017941 */ /* 0x001fea0003800000 */
.L_x_29154:
[----:B------:R-:W-:Y:S01]  /*32d0*/  BSSY B1, `(.L_x_29156) ;  /* 0x0000005000017945 */ /* 0x000fe20003800000 */
[----:B------:R-:W-:Y:S05]  /*32e0*/  @!P3 BRA `(.L_x_29157) ;  /* 0x000000300000b947 */ /* 0x000fea0003800000 */
[----:B-----5:R-:W-:-:S04]  /*32f0*/  FMUL.FTZ R85, R61, c[0x0][0x1ec] ;  /* 0x00007b003d557a20 */ /* 0x020fc80000410000 */
[----:B------:R-:W-:-:S04]  /*3300*/  FMUL.FTZ R85, R50, R85 ;  /* 0x0000005532557220 */ /* 0x000fc80000410000 */
[----:B------:R-:W-:Y:S02]  /*3310*/  @P2 FADD.FTZ R85, R53, R85 ;  /* 0x0000005535552221 */ /* 0x000fe40000010000 */
.L_x_29157:
[----:B------:R-:W-:Y:S05]  /*3320*/  BSYNC B1 ;  /* 0x0000000000017941 */ /* 0x000fea0003800000 */
.L_x_29156:
[----:B------:R-:W-:Y:S01]  /*3330*/  BSSY B1, `(.L_x_29158) ;  /* 0x0000005000017945 */ /* 0x000fe20003800000 */
[----:B------:R-:W-:Y:S05]  /*3340*/  @!P3 BRA `(.L_x_29159) ;  /* 0x000000300000b947 */ /* 0x000fea0003800000 */
[----:B-----5:R-:W-:-:S04]  /*3350*/  FMUL.FTZ R86, R62, c[0x0][0x1ec] ;  /* 0x00007b003e567a20 */ /* 0x020fc80000410000 */
[----:B------:R-:W-:-:S04]  /*3360*/  FMUL.FTZ R86, R51, R86 ;  /* 0x0000005633567220 */ /* 0x000fc80000410000 */
[----:B------:R-:W-:Y:S02]  /*3370*/  @P2 FADD.FTZ R86, R54, R86 ;  /* 0x0000005636562221 */ /* 0x000fe40000010000 */
.L_x_29159:
[----:B------:R-:W-:Y:S05]  /*3380*/  BSYNC B1 ;  /* 0x0000000000017941 */ /* 0x000fea0003800000 */
.L_x_29158:
[----:B------:R-:W-:Y:S01]  /*3390*/  BSSY B1, `(.L_x_29160) ;  /* 0x0000005000017945 */ /* 0x000fe20003800000 */
[----:B------:R-:W-:Y:S05]  /*33a0*/  @!P3 BRA `(.L_x_29161) ;  /* 0x000000300000b947 */ /* 0x000fea0003800000 */
[----:B-----5:R-:W-:-:S04]  /*33b0*/  FMUL.FTZ R87, R63, c[0x0][0x1ec] ;  /* 0x00007b003f577a20 */ /* 0x020fc80000410000 */
[----:B------:R-:W-:-:S04]  /*33c0*/  FMUL.FTZ R87, R104, R87 ;  /* 0x0000005768577220 */ /* 0x000fc80000410000 */
[----:B------:R-:W-:Y:S02]  /*33d0*/  @P2 FADD.FTZ R87, R55, R87 ;  /* 0x0000005737572221 */ /* 0x000fe40000010000 */
.L_x_29161:
[----:B------:R-:W-:Y:S05]  /*33e0*/  BSYNC B1 ;  /* 0x0000000000017941 */ /* 0x000fea0003800000 */
.L_x_29160:
[----:B------:R-:W-:Y:S01]  /*33f0*/  IMAD.MOV.U32 R100, RZ, RZ, 0x10 ;  /* 0x00000010ff647424 */ /* 0x000fe200078e00ff */
[----:B------:R-:W-:-:S03]  /*3400*/  IADD3 R152, R152, 0x80, RZ ;  /* 0x0000008098987810 */ /* 0x000fc60007ffe0ff */
[C---:B------:R-:W-:Y:S01]  /*3410*/  IMAD.WIDE.U32 R100, R103.reuse, R100, c[0x0][0x188] ;  /* 0x0000620067647625 */ /* 0x040fe200078e0064 */
[----:B------:R-:W-:-:S04]  /*3420*/  IADD3 R103, R103, 0x80, RZ ;  /* 0x0000008067677810 */ /* 0x000fc80007ffe0ff */
[----:B------:R0:W-:Y:S03]  /*3430*/  STG.E.128 [R100.64], R84 ;  /* 0x0000005464007986 */ /* 0x0001e6000c101d04 */
.L_x_29153:
[----:B------:R-:W-:Y:S05]  /*3440*/  BSYNC B0 ;  /* 0x0000000000007941 */ /* 0x000fea0003800000 */
.L_x_29152:
        /* <DEDUP_REMOVED lines=29> */
.L_x_29165:
[----:B0-----:R-:W-:Y:S05]  /*3620*/  BSYNC B1 ;  /* 0x0000000000017941 */ /* 0x001fea0003800000 */
.L_x_29164:
[----:B------:R-:W-:Y:S01]  /*3630*/  BSSY B1, `(.L_x_29166) ;  /* 0x0000005000017945 */ /* 0x000fe20003800000 */
[----:B------:R-:W-:Y:S05]  /*3640*/  @!P3 BRA `(.L_x_29167) ;  /* 0x000000300000b947 */ /* 0x000fea0003800000 */
[----:B-----5:R-:W-:-:S04]  /*3650*/  FMUL.FTZ R89, R61, c[0x0][0x1ec] ;  /* 0x00007b003d597a20 */ /* 0x020fc80000410000 */
[----:B------:R-:W-:-:S04]  /*3660*/  FMUL.FTZ R89, R106, R89 ;  /* 0x000000596a597220 */ /* 0x000fc80000410000 */
[----:B------:R-:W-:Y:S02]  /*3670*/  @P2 FADD.FTZ R89, R53, R89 ;  /* 0x0000005935592221 */ /* 0x000fe40000010000 */
.L_x_29167:
[----:B------:R-:W-:Y:S05]  /*3680*/  BSYNC B1 ;  /* 0x0000000000017941 */ /* 0x000fea0003800000 */
.L_x_29166:
[----:B------:R-:W-:Y:S01]  /*3690*/  BSSY B1, `(.L_x_29168) ;  /* 0x0000005000017945 */ /* 0x000fe20003800000 */
[----:B------:R-:W-:Y:S05]  /*36a0*/  @!P3 BRA `(.L_x_29169) ;  /* 0x000000300000b947 */ /* 0x000fea0003800000 */
[----:B-----5:R-:W-:-:S04]  /*36b0*/  FMUL.FTZ R90, R62, c[0x0][0x1ec] ;  /* 0x00007b003e5a7a20 */ /* 0x020fc80000410000 */
[----:B------:R-:W-:-:S04]  /*36c0*/  FMUL.FTZ R90, R107, R90 ;  /* 0x0000005a6b5a7220 */ /* 0x000fc80000410000 */
[----:B------:R-:W-:Y:S02]  /*36d0*/  @P2 FADD.FTZ R90, R54, R90 ;  /* 0x0000005a365a2221 */ /* 0x000fe40000010000 */
.L_x_29169:
[----:B------:R-:W-:Y:S05]  /*36e0*/  BSYNC B1 ;  /* 0x0000000000017941 */ /* 0x000fea0003800000 */
.L_x_29168:
[----:B------:R-:W-:Y:S01]  /*36f0*/  BSSY B1, `(.L_x_29170) ;  /* 0x0000005000017945 */ /* 0x000fe20003800000 */
[----:B------:R-:W-:Y:S05]  /*3700*/  @!P3 BRA `(.L_x_29171) ;  /* 0x000000300000b947 */ /* 0x000fea0003800000 */
[----:B-----5:R-:W-:-:S04]  /*3710*/  FMUL.FTZ R91, R63, c[0x0][0x1ec] ;  /* 0x00007b003f5b7a20 */ /* 0x020fc80000410000 */
[----:B------:R-:W-:-:S04]  /*3720*/  FMUL.FTZ R91, R108, R91 ;  /* 0x0000005b6c5b7220 */ /* 0x000fc80000410000 */
[----:B------:R-:W-:Y:S02]  /*3730*/  @P2 FADD.FTZ R91, R55, R91 ;  /* 0x0000005b375b2221 */ /* 0x000fe40000010000 */
.L_x_29171:
[----:B------:R-:W-:Y:S05]  /*3740*/  BSYNC B1 ;  /* 0x0000000000017941 */ /* 0x000fea0003800000 */
.L_x_29170:
[----:B------:R-:W-:Y:S01]  /*3750*/  HFMA2.MMA R100, -RZ, RZ, 0, 9.5367431640625e-07 ;  /* 0x00000010ff647435 */ /* 0x000fe200000001ff */
[----:B------:R-:W-:-:S09]  /*3760*/  IADD3 R152, R152, 0x80, RZ ;  /* 0x0000008098987810 */ /* 0x000fd20007ffe0ff */
[C---:B------:R-:W-:Y:S01]  /*3770*/  IMAD.WIDE.U32 R100, R103.reuse, R100, c[0x0][0x188] ;  /* 0x0000620067647625 */ /* 0x040fe200078e0064 */
[----:B------:R-:W-:-:S04]  /*3780*/  IADD3 R103, R103, 0x80, RZ ;  /* 0x0000008067677810 */ /* 0x000fc80007ffe0ff */
[----:B------:R0:W-:Y:S03]  /*3790*/  STG.E.128 [R100.64], R88 ;  /* 0x0000005864007986 */ /* 0x0001e6000c101d04 */
.L_x_29163:
[----:B------:R-:W-:Y:S05]  /*37a0*/  BSYNC B0 ;  /* 0x0000000000007941 */ /* 0x000fea0003800000 */
.L_x_29162:
        /* <DEDUP_REMOVED lines=29> */
.L_x_29175:
[----:B0-----:R-:W-:Y:S05]  /*3980*/  BSYNC B1 ;  /* 0x0000000000017941 */ /* 0x001fea0003800000 */
.L_x_29174:
[----:B------:R-:W-:Y:S01]  /*3990*/  BSSY B1, `(.L_x_29176) ;  /* 0x0000005000017945 */ /* 0x000fe20003800000 */
[----:B------:R-:W-:Y:S05]  /*39a0*/  @!P3 BRA `(.L_x_29177) ;  /* 0x000000300000b947 */ /* 0x000fea0003800000 */
[----:B-----5:R-:W-:-:S04]  /*39b0*/  FMUL.FTZ R93, R61, c[0x0][0x1ec] ;  /* 0x00007b003d5d7a20 */ /* 0x020fc80000410000 */
[----:B------:R-:W-:-:S04]  /*39c0*/  FMUL.FTZ R93, R110, R93 ;  /* 0x0000005d6e5d7220 */ /* 0x000fc80000410000 */
[----:B------:R-:W-:Y:S02]  /*39d0*/  @P2 FADD.FTZ R93, R53, R93 ;  /* 0x0000005d355d2221 */ /* 0x000fe40000010000 */
.L_x_29177:
[----:B------:R-:W-:Y:S05]  /*39e0*/  BSYNC B1 ;  /* 0x0000000000017941 */ /* 0x000fea0003800000 */
.L_x_29176:
[----:B------:R-:W-:Y:S01]  /*39f0*/  BSSY B1, `(.L_x_29178) ;  /* 0x0000005000017945 */ /* 0x000fe20003800000 */
[----:B------:R-:W-:Y:S05]  /*3a00*/  @!P3 BRA `(.L_x_29179) ;  /* 0x000000300000b947 */ /* 0x000fea0003800000 */
[----:B-----5:R-:W-:-:S04]  /*3a10*/  FMUL.FTZ R94, R62, c[0x0][0x1ec] ;  /* 0x00007b003e5e7a20 */ /* 0x020fc80000410000 */
[----:B------:R-:W-:-:S04]  /*3a20*/  FMUL.FTZ R94, R111, R94 ;  /* 0x0000005e6f5e7220 */ /* 0x000fc80000410000 */
[----:B------:R-:W-:Y:S02]  /*3a30*/  @P2 FADD.FTZ R94, R54, R94 ;  /* 0x0000005e365e2221 */ /* 0x000fe40000010000 */
.L_x_29179:
[----:B------:R-:W-:Y:S05]  /*3a40*/  BSYNC B1 ;  /* 0x0000000000017941 */ /* 0x000fea0003800000 */
.L_x_29178:
[----:B------:R-:W-:Y:S01]  /*3a50*/  BSSY B1, `(.L_x_29180) ;  /* 0x0000005000017945 */ /* 0x000fe20003800000 */
[----:B------:R-:W-:Y:S05]  /*3a60*/  @!P3 BRA `(.L_x_29181) ;  /* 0x000000300000b947 */ /* 0x000fea0003800000 */
[----:B-----5:R-:W-:-:S04]  /*3a70*/  FMUL.FTZ R95, R63, c[0x0][0x1ec] ;  /* 0x00007b003f5f7a20 */ /* 0x020fc80000410000 */
[----:B------:R-:W-:-:S04]  /*3a80*/  FMUL.FTZ R95, R112, R95 ;  /* 0x0000005f705f7220 */ /* 0x000fc80000410000 */
[----:B------:R-:W-:Y:S02]  /*3a90*/  @P2 FADD.FTZ R95, R55, R95 ;  /* 0x0000005f375f2221 */ /* 0x000fe40000010000 */
.L_x_29181:
[----:B------:R-:W-:Y:S05]  /*3aa0*/  BSYNC B1 ;  /* 0x0000000000017941 */ /* 0x000fea0003800000 */
.L_x_29180:
[----:B------:R-:W-:Y:S01]  /*3ab0*/  IMAD.MOV.U32 R100, RZ, RZ, 0x10 ;  /* 0x00000010ff647424 */ /* 0x000fe200078e00ff */
[----:B------:R-:W-:-:S03]  /*3ac0*/  IADD3 R152, R152, 0x80, RZ ;  /* 0x0000008098987810 */ /* 0x000fc60007ffe0ff */
[C---:B------:R-:W-:Y:S01]  /*3ad0*/  IMAD.WIDE.U32 R100, R103.reuse, R100, c[0x0][0x188] ;  /* 0x0000620067647625 */ /* 0x040fe200078e0064 */
[----:B------:R-:W-:-:S04]  /*3ae0*/  IADD3 R103, R103, 0x80, RZ ;  /* 0x0000008067677810 */ /* 0x000fc80007ffe0ff */
[----:B------:R0:W-:Y:S03]  /*3af0*/  STG.E.128 [R100.64], R92 ;  /* 0x0000005c64007986 */ /* 0x0001e6000c101d04 */
.L_x_29173:
[----:B------:R-:W-:Y:S05]  /*3b00*/  BSYNC B0 ;  /* 0x0000000000007941 */ /* 0x000fea0003800000 */
.L_x_29172:
        /* <DEDUP_REMOVED lines=27> */
[----:B------:R-:W-:-:S04]  /*3cc0*/  FMUL.FTZ R96, R113, R96 ;  /* 0x0000006071607220 */ /* 0x000fc80000410000 */
[----:B------:R-:W-:Y:S02]  /*3cd0*/  @P1 FADD.FTZ R96, R52, R96 ;  /* 0x0000006034601221 */ /* 0x000fe40000010000 */
.L_x_29185:
[----:B------:R-:W-:Y:S05]  /*3ce0*/  BSYNC B1 ;  /* 0x0000000000017941 */ /* 0x000fea0003800000 */
.L_x_29184:
[----:B------:R-:W-:Y:S01]  /*3cf0*/  BSSY B1, `(.L_x_29186) ;  /* 0x0000005000017945 */ /* 0x000fe20003800000 */
[----:B------:R-:W-:Y:S05]  /*3d00*/  @!P2 BRA `(.L_x_29187) ;  /* 0x000000300000a947 */ /* 0x000fea0003800000 */
[----:B-----5:R-:W-:-:S04]  /*3d10*/  FMUL.FTZ R97, R61, c[0x0][0x1ec] ;  /* 0x00007b003d617a20 */ /* 0x020fc80000410000 */
[----:B------:R-:W-:-:S04]  /*3d20*/  FMUL.FTZ R97, R114, R97 ;  /* 0x0000006172617220 */ /* 0x000fc80000410000 */
[----:B------:R-:W-:Y:S02]  /*3d30*/  @P1 FADD.FTZ R97, R53, R97 ;  /* 0x0000006135611221 */ /* 0x000fe40000010000 */
.L_x_29187:
[----:B------:R-:W-:Y:S05]  /*3d40*/  BSYNC B1 ;  /* 0x0000000000017941 */ /* 0x000fea0003800000 */
.L_x_29186:
[----:B------:R-:W-:Y:S01]  /*3d50*/  BSSY B1, `(.L_x_29188) ;  /* 0x0000005000017945 */ /* 0x000fe20003800000 */
[----:B------:R-:W-:Y:S05]  /*3d60*/  @!P2 BRA `(.L_x_29189) ;  /* 0x000000300000a947 */ /* 0x000fea0003800000 */
[----:B-----5:R-:W-:-:S04]  /*3d70*/  FMUL.FTZ R98, R62, c[0x0][0x1ec] ;  /* 0x00007b003e627a20 */ /* 0x020fc80000410000 */
[----:B------:R-:W-:-:S04]  /*3d80*/  FMUL.FTZ R98, R115, R98 ;  /* 0x0000006273627220 */ /* 0x000fc80000410000 */
[----:B------:R-:W-:Y:S02]  /*3d90*/  @P1 FADD.FTZ R98, R54, R98 ;  /* 0x0000006236621221 */ /* 0x000fe40000010000 */
.L_x_29189:
[----:B------:R-:W-:Y:S05]  /*3da0*/  BSYNC B1 ;  /* 0x0000000000017941 */ /* 0x000fea0003800000 */
.L_x_29188:
[----:B------:R-:W-:Y:S01]  /*3db0*/  BSSY B1, `(.L_x_29190) ;  /* 0x0000005000017945 */ /* 0x000fe20003800000 */
[----:B------:R-:W-:Y:S05]  /*3dc0*/  @!P2 BRA `(.L_x_29191) ;  /* 0x000000300000a947 */ /* 0x000fea0003800000 */
[----:B-----5:R-:W-:-:S04]  /*3dd0*/  FMUL.FTZ R99, R63, c[0x0][0x1ec] ;  /* 0x00007b003f637a20 */ /* 0x020fc80000410000 */
[----:B------:R-:W-:-:S04]  /*3de0*/  FMUL.FTZ R99, R116, R99 ;  /* 0x0000006374637220 */ /* 0x000fc80000410000 */
[----:B------:R-:W-:Y:S02]  /*3df0*/  @P1 FADD.FTZ R99, R55, R99 ;  /* 0x0000006337631221 */ /* 0x000fe40000010000 */
.L_x_29191:
[----:B------:R-:W-:Y:S05]  /*3e00*/  BSYNC B1 ;  /* 0x0000000000017941 */ /* 0x000fea0003800000 */
.L_x_29190:
[----:B------:R-:W-:-:S10]  /*3e10*/  HFMA2.MMA R100, -RZ, RZ, 0, 9.5367431640625e-07 ;  /* 0x00000010ff647435 */ /* 0x000fd400000001ff */
[----:B------:R-:W-:-:S05]  /*3e20*/  IMAD.WIDE.U32 R100, R103, R100, c[0x0][0x188] ;  /* 0x0000620067647625 */ /* 0x000fca00078e0064 */
[----:B------:R0:W-:Y:S02]  /*3e30*/  STG.E.128 [R100.64], R96 ;  /* 0x0000006064007986 */ /* 0x0001e4000c101d04 */
.L_x_29183:
[----:B------:R-:W-:Y:S05]  /*3e40*/  BSYNC B0 ;  /* 0x0000000000007941 */ /* 0x000fea0003800000 */
.L_x_29182:
[----:B0-----:R-:W-:Y:S01]  /*3e50*/  FADD.FTZ R100, RZ, R56 ;  /* 0x00000038ff647221 */ /* 0x001fe20000010000 */
[----:B------:R-:W-:Y:S02]  /*3e60*/  ISETP.GT.U32.AND P2, PT, R2, 0xff, PT ;  /* 0x000000ff0200780c */ /* 0x000fe40003f44070 */
[----:B------:R-:W-:Y:S01]  /*3e70*/  LOP3.LUT P1, RZ, R179, 0xff, RZ, 0xc0, !PT ;  /* 0x000000ffb3ff7812 */ /* 0x000fe2000782c0ff */
[----:B------:R-:W-:Y:S01]  /*3e80*/  FADD.FTZ R101, R57, R100 ;  /* 0x0000006439657221 */ /* 0x000fe20000010000 */
[----:B------:R-:W-:Y:S02]  /*3e90*/  SHF.R.U32.HI R152, RZ, 0x5, R0 ;  /* 0x00000005ff987819 */ /* 0x000fe40000011600 */
[----:B------:R-:W-:Y:S01]  /*3ea0*/  LOP3.LUT R3, R3, 0xfffffffb, RZ, 0xc0, !PT ;  /* 0xfffffffb03037812 */ /* 0x000fe200078ec0ff */
[----:B------:R-:W-:Y:S01]  /*3eb0*/  FADD.FTZ R100, R58, R101 ;  /* 0x000000653a647221 */ /* 0x000fe20000010000 */
[----:B------:R-:W-:Y:S02]  /*3ec0*/  LOP3.LUT R152, R152, 0x7fffffc, RZ, 0xc0, !PT ;  /* 0x07fffffc98987812 */ /* 0x000fe400078ec0ff */
[C---:B------:R-:W-:Y:S01]  /*3ed0*/  ISETP.GT.U32.AND P3, PT, R2.reuse, 0x37f, PT ;  /* 0x0000037f0200780c */ /* 0x040fe20003f64070 */
[----:B------:R-:W-:Y:S01]  /*3ee0*/  FADD.FTZ R100, R59, R100 ;  /* 0x000000643b647221 */ /* 0x000fe20000010000 */
[----:B------:R-:W-:-:S02]  /*3ef0*/  ISETP.GT.U32.AND P4, PT, R2, 0x3ff, PT ;  /* 0x000003ff0200780c */ /* 0x000fc40003f84070 */
[----:B------:R-:W-:Y:S02]  /*3f00*/  @P2 LOP3.LUT R3, R3, 0x4, RZ, 0xfc, !PT ;  /* 0x0000000403032812 */ /* 0x000fe400078efcff */
[----:B------:R-:W-:Y:S02]  /*3f10*/  FSEL R101, R100, RZ, P0 ;  /* 0x000000ff64657208 */ /* 0x000fe40000000000 */
[----:B------:R-:W-:Y:S02]  /*3f20*/  @!P1 IADD3 R152, R152, 0x4, RZ ;  /* 0x0000000498989810 */ /* 0x000fe40007ffe0ff */
[----:B------:R-:W-:Y:S01]  /*3f30*/  ISETP.GT.U32.AND P1, PT, R2, 0x17f, PT ;  /* 0x0000017f0200780c */ /* 0x000fe20003f24070 */
[----:B------:R-:W-:Y:S01]  /*3f40*/  FADD.FTZ R100, R64, R101 ;  /* 0x0000006540647221 */ /* 0x000fe20000010000 */
[----:B------:R-:W-:Y:S02]  /*3f50*/  LOP3.LUT R3, R3, 0xfffffffd, RZ, 0xc0, !PT ;  /* 0xfffffffd03037812 */ /* 0x000fe400078ec0ff */
[C---:B------:R-:W-:Y:S01]  /*3f60*/  ISETP.GT.U32.AND P5, PT, R2.reuse, 0x47f, PT ;  /* 0x0000047f0200780c */ /* 0x040fe20003fa4070 */
[----:B------:R-:W-:Y:S01]  /*3f70*/  FADD.FTZ R103, R65, R100 ;  /* 0x0000006441677221 */ /* 0x000fe20000010000 */
[----:B------:R-:W-:-:S03]  /*3f80*/  ISETP.GT.U32.AND P6, PT, R2, 0x4ff, PT ;  /* 0x000004ff0200780c */ /* 0x000fc60003fc4070 */
[----:B------:R-:W-:-:S04]  /*3f90*/  FADD.FTZ R100, R66, R103 ;  /* 0x0000006742647221 */ /* 0x000fc80000010000 */
[----:B------:R-:W-:Y:S01]  /*3fa0*/  @P2 FADD.FTZ R101, R67, R100 ;  /* 0x0000006443652221 */ /* 0x000fe20000010000 */
[----:B------:R-:W-:Y:S02]  /*3fb0*/  @P1 LOP3.LUT R3, R3, 0x2, RZ, 0xfc, !PT ;  /* 0x0000000203031812 */ /* 0x000fe400078efcff */
[----:B------:R-:W-:Y:S01]  /*3fc0*/  ISETP.GT.U32.AND P2, PT, R2, 0x2ff, PT ;  /* 0x000002ff0200780c */ /* 0x000fe20003f44070 */
[----:B------:R-:W-:Y:S01]  /*3fd0*/  FADD.FTZ R100, R68, R101 ;  /* 0x0000006544647221 */ /* 0x000fe20000010000 */
[----:B------:R-:W-:-:S03]  /*3fe0*/  LOP3.LUT R3, R3, 0xfffffffe, RZ, 0xc0, !PT ;  /* 0xfffffffe03037812 */ /* 0x000fc600078ec0ff */
[----:B------:R-:W-:-:S04]  /*3ff0*/  FADD.FTZ R103, R69, R100 ;  /* 0x0000006445677221 */ /* 0x000fc80000010000 */
[----:B------:R-:W-:-:S04]  /*4000*/  FADD.FTZ R100, R70, R103 ;  /* 0x0000006746647221 */ /* 0x000fc80000010000 */
[----:B------:R-:W-:Y:S01]  /*4010*/  @P1 FADD.FTZ R101, R71, R100 ;  /* 0x0000006447651221 */ /* 0x000fe20000010000 */
[----:B------:R-:W-:-:S03]  /*4020*/  ISETP.GT.U32.AND P1, PT, R2, 0x1ff, PT ;  /* 0x000001ff0200780c */ /* 0x000fc60003f24070 */
[----:B------:R-:W-:-:S04]  /*4030*/  FADD.FTZ R100, R72, R101 ;  /* 0x0000006548647221 */ /* 0x000fc80000010000 */
[----:B------:R-:W-:-:S04]  /*4040*/  FADD.FTZ R103, R73, R100 ;  /* 0x0000006449677221 */ /* 0x000fc80000010000 */
[----:B------:R-:W-:Y:S02]  /*4050*/  FADD.FTZ R100, R74, R103 ;  /* 0x000000674a647221 */ /* 0x000fe40000010000 */
[----:B------:R-:W-:Y:S02]  /*4060*/  @P1 LOP3.LUT R3, R3, 0x1, RZ, 0xfc, !PT ;  /* 0x0000000103031812 */ /* 0x000fe400078efcff */
        /* <DEDUP_REMOVED lines=28> */
.L_x_29216:
        /* <DEDUP_REMOVED lines=106> */
.L_x_29217:
        /* <DEDUP_REMOVED lines=12> */
[----:B------:R-:W-:Y:S01]  /*4990*/  IMAD.MOV.U32 R183, RZ, RZ, RZ ;  /* 0x000000ffffb77224 */ /* 0x000fe200078e00ff */
[----:B------:R-:W-:Y:S02]  /*49a0*/  @!P1 MOV R183, R181 ;  /* 0x000000b500b79202 */ /* 0x000fe40000000f00 */
[----:B------:R-:W-:Y:S02]  /*49b0*/  BSSY B0, `(.L_x_29194) ;  /* 0x0000100000007945 */ /* 0x000fe40003800000 */
[----:B------:R-:W-:Y:S01]  /*49c0*/  I2F R190, R183 ;  /* 0x000000b700be7306 */ /* 0x000fe20000201400 */
[----:B------:R-:W1:Y:S04]  /*49d0*/  SHFL.DOWN PT, R186, R183, 0x2, 0x1f ;  /* 0x08401f00b7ba7f89 */ /* 0x000e6800000e0000 */
[----:B------:R-:W2:Y:S01]  /*49e0*/  @!P1 LDS.64 R100, [R184.X8] ;  /* 0x00000000b8649984 */ /* 0x000ea20000008a00 */
[----:B------:R-:W-:-:S02]  /*49f0*/  LOP3.LUT P1, RZ, R103, 0x1f, R0, 0xf8, !PT ;  /* 0x0000001f67ff7812 */ /* 0x000fc4000782f800 */
[----:B-1----:R-:W-:Y:S02]  /*4a00*/  IADD3 R187, R186, R183, RZ ;  /* 0x000000b7babb7210 */ /* 0x002fe40007ffe0ff */
[----:B------:R-:W-:Y:S03]  /*4a10*/  I2F R186, R186 ;  /* 0x000000ba00ba7306 */ /* 0x000fe60000201400 */
[----:B------:R-:W-:Y:S06]  /*4a20*/  SHFL.DOWN PT, R194, R187, 0x1, 0x1f ;  /* 0x08201f00bbc27f89 */ /* 0x000fec00000e0000 */
[C---:B------:R-:W-:Y:S01]  /*4a30*/  @!P1 LEA R102, P2, R24.reuse, c[0x0][0x1a0], 0x2 ;  /* 0x0000680018669a11 */ /* 0x040fe200078410ff */
[----:B------:R-:W1:Y:S03]  /*4a40*/  I2F R188, R187 ;  /* 0x000000bb00bc7306 */ /* 0x000e660000201400 */
[----:B------:R-:W-:-:S02]  /*4a50*/  @!P1 LEA.HI.X R103, R24, c[0x0][0x1a4], R153, 0x2, P2 ;  /* 0x0000690018679a11 */ /* 0x000fc400010f1499 */
[----:B------:R-:W-:-:S04]  /*4a60*/  @!P1 LEA R152, P2, R24, c[0x0][0x1a8], 0x2 ;  /* 0x00006a0018989a11 */ /* 0x000fc800078410ff */
[----:B------:R-:W-:Y:S02]  /*4a70*/  @!P1 LEA.HI.X R153, R24, c[0x0][0x1ac], R153, 0x2, P2 ;  /* 0x00006b0018999a11 */ /* 0x000fe400010f1499 */
[----:B------:R-:W-:Y:S01]  /*4a80*/  ISETP.NE.AND P2, PT, RZ, UR6, PT ;  /* 0x00000006ff007c0c */ /* 0x000fe2000bf45270 */
[----:B-1----:R-:W1:Y:S01]  /*4a90*/  MUFU.RCP R189, R188 ;  /* 0x000000bc00bd7308 */ /* 0x002e620000001000 */
[----:B0-2---:R-:W0:Y:S04]  /*4aa0*/  SHFL.DOWN PT, R185, R100, 0x2, 0x1f ;  /* 0x08401f0064b97f89 */ /* 0x005e2800000e0000 */
[----:B------:R-:W2:Y:S01]  /*4ab0*/  SHFL.DOWN PT, R184, R101, 0x2, 0x1f ;  /* 0x08401f0065b87f89 */ /* 0x000ea200000e0000 */
[C---:B0-----:R-:W-:Y:S02]  /*4ac0*/  FMUL.FTZ R191, R185.reuse, R186 ;  /* 0x000000bab9bf7220 */ /* 0x041fe40000410000 */
[----:B------:R-:W-:-:S02]  /*4ad0*/  FADD.FTZ R185, -R185, R100 ;  /* 0x00000064b9b97221 */ /* 0x000fc40000010100 */
        /* <DEDUP_REMOVED lines=17> */
[----:B------:R-:W-:Y:S01]  /*4bf0*/  MOV R183, c[0x0][0x1e0] ;  /* 0x0000780000b77a02 */ /* 0x000fe20000000f00 */
[----:B------:R-:W-:-:S04]  /*4c00*/  FMUL.FTZ R187, R188, R187 ;  /* 0x000000bbbcbb7220 */ /* 0x000fc80000410000 */
[----:B------:R-:W-:Y:S02]  /*4c10*/  FMUL.FTZ R187, R187, R194 ;  /* 0x000000c2bbbb7220 */ /* 0x000fe40000410000 */
[----:B0-----:R-:W-:Y:S02]  /*4c20*/  FMUL.FTZ R186, R185, R100 ;  /* 0x00000064b9ba7220 */ /* 0x001fe40000410000 */
[----:B--2---:R-:W-:-:S03]  /*4c30*/  FADD.FTZ R100, R184, R101 ;  /* 0x00000065b8647221 */ /* 0x004fc60000010000 */
[----:B------:R-:W0:Y:S01]  /*4c40*/  SHFL.IDX PT, R189, R186, RZ, 0x1f ;  /* 0x00001fffbabd7589 */ /* 0x000e2200000e0000 */
[----:B------:R-:W-:-:S06]  /*4c50*/  FFMA.FTZ R100, R185, R187, R100 ;  /* 0x000000bbb9647223 */ /* 0x000fcc0000010064 */
        /* <DEDUP_REMOVED lines=19> */
[----:B------:R-:W-:Y:S01]  /*4d90*/  HFMA2.MMA R153, -RZ, RZ, 0, 9.5367431640625e-07 ;  /* 0x00000010ff997435 */ /* 0x000fe200000001ff */
[--C-:B------:R-:W-:Y:S02]  /*4da0*/  FADD.FTZ R102, R57, -R184.reuse ;  /* 0x800000b839667221 */ /* 0x100fe40000010000 */
        /* <DEDUP_REMOVED lines=14> */
.L_x_29197:
[----:B------:R-:W-:Y:S05]  /*4e90*/  BSYNC B1 ;  /* 0x0000000000017941 */ /* 0x000fea0003800000 */
.L_x_29196:
[----:B------:R-:W-:Y:S01]  /*4ea0*/  ISETP.GE.U32.AND P1, PT, R2, 0x100, PT ;  /* 0x000001000200780c */ /* 0x000fe20003f26070 */
[----:B------:R-:W-:-:S12]  /*4eb0*/  BSSY B1, `(.L_x_29198) ;  /* 0x0000012000017945 */ /* 0x000fd80003800000 */
[----:B------:R-:W-:Y:S05]  /*4ec0*/  @!P1 BRA `(.L_x_29199) ;  /* 0x0000010000009947 */ /* 0x000fea0003800000 */
[--C-:B0-----:R-:W-:Y:S02]  /*4ed0*/  FADD.FTZ R102, R65, -R184.reuse ;  /* 0x800000b841667221 */ /* 0x101fe40000010000 */
[--C-:B------:R-:W-:Y:S02]  /*4ee0*/  FADD.FTZ R100, R64, -R184.reuse ;  /* 0x800000b840647221 */ /* 0x100fe40000010000 */
[--C-:B------:R-:W-:Y:S02]  /*4ef0*/  FADD.FTZ R152, R66, -R184.reuse ;  /* 0x800000b842987221 */ /* 0x100fe40000010000 */
[----:B------:R-:W-:Y:S02]  /*4f00*/  FADD.FTZ R186, R67, -R184 ;  /* 0x800000b843ba7221 */ /* 0x000fe40000010000 */
[----:B------:R-:W-:Y:S02]  /*4f10*/  FMUL.FTZ R101, R183, R102 ;  /* 0x00000066b7657220 */ /* 0x000fe40000410000 */
[----:B------:R-:W-:-:S02]  /*4f20*/  IMAD.MOV.U32 R153, RZ, RZ, 0x10 ;  /* 0x00000010ff997424 */ /* 0x000fc400078e00ff */
        /* <DEDUP_REMOVED lines=10> */
.L_x_29199:
[----:B------:R-:W-:Y:S05]  /*4fd0*/  BSYNC B1 ;  /* 0x0000000000017941 */ /* 0x000fea0003800000 */
.L_x_29198:
        /* <DEDUP_REMOVED lines=19> */
.L_x_29201:
[----:B------:R-:W-:Y:S05]  /*5110*/  BSYNC B1 ;  /* 0x0000000000017941 */ /* 0x000fea0003800000 */
.L_x_29200:
[----:B------:R-:W-:Y:S01]  /*5120*/  ISETP.GE.U32.AND P1, PT, R2, 0x200, PT ;  /* 0x000002000200780c */ /* 0x000fe20003f26070 */
[----:B------:R-:W-:-:S12]  /*5130*/  BSSY B1, `(.L_x_29202) ;  /* 0x0000012000017945 */ /* 0x000fd80003800000 */
[----:B------:R-:W-:Y:S05]  /*5140*/  @!P1 BRA `(.L_x_29203) ;  /* 0x0000010000009947 */ /* 0x000fea0003800000 */
[----:B0-----:R-:W-:Y:S01]  /*5150*/  HFMA2.MMA R153, -RZ, RZ, 0, 9.5367431640625e-07 ;  /* 0x00000010ff997435 */ /* 0x001fe200000001ff */
[--C-:B------:R-:W-:Y:S02]  /*5160*/  FADD.FTZ R102, R73, -R184.reuse ;  /* 0x800000b849667221 */ /* 0x100fe40000010000 */
        /* <DEDUP_REMOVED lines=14> */
.L_x_29203:
[----:B------:R-:W-:Y:S05]  /*5250*/  BSYNC B1 ;  /* 0x0000000000017941 */ /* 0x000fea0003800000 */
.L_x_29202:
        /* <DEDUP_REMOVED lines=19> */
.L_x_29205:
[----:B------:R-:W-:Y:S05]  /*5390*/  BSYNC B1 ;  /* 0x0000000000017941 */ /* 0x000fea0003800000 */
.L_x_29204:
        /* <DEDUP_REMOVED lines=19> */
.L_x_29207:
[----:B------:R-:W-:Y:S05]  /*54d0*/  BSYNC B1 ;  /* 0x0000000000017941 */ /* 0x000fea0003800000 */
.L_x_29206:
        /* <DEDUP_REMOVED lines=19> */
.L_x_29209:
[----:B------:R-:W-:Y:S05]  /*5610*/  BSYNC B1 ;  /* 0x0000000000017941 */ /* 0x000fea0003800000 */
.L_x_29208:
        /* <DEDUP_REMOVED lines=19> */
.L_x_29211:
[----:B------:R-:W-:Y:S05]  /*5750*/  BSYNC B1 ;  /* 0x0000000000017941 */ /* 0x000fea0003800000 */
.L_x_29210:
        /* <DEDUP_REMOVED lines=19> */
.L_x_29213:
[----:B------:R-:W-:Y:S05]  /*5890*/  BSYNC B1 ;  /* 0x0000000000017941 */ /* 0x000fea0003800000 */
.L_x_29212:
[----:B------:R-:W-:-:S13]  /*58a0*/  ISETP.GE.U32.AND P1, PT, R2, 0x500, PT ;  /* 0x000005000200780c */ /* 0x000fda0003f26070 */
        /* <DEDUP_REMOVED lines=16> */
.L_x_29195:
[----:B0-----:R-:W-:Y:S05]  /*59b0*/  BSYNC B0 ;  /* 0x0000000000007941 */ /* 0x001fea0003800000 */
.L_x_29194:
[----:B------:R-:W-:Y:S02]  /*59c0*/  LOP3.LUT P1, RZ, R179, 0xff, RZ, 0xc0, !PT ;  /* 0x000000ffb3ff7812 */ /* 0x000fe4000782c0ff */
[----:B------:R-:W-:Y:S02]  /*59d0*/  IADD3 R24, R24, c[0x0][0x160], RZ ;  /* 0x0000580018187a10 */ /* 0x000fe40007ffe0ff */
[----:B------:R-:W-:Y:S02]  /*59e0*/  SEL R179, RZ, 0x1, P1 ;  /* 0x00000001ffb37807 */ /* 0x000fe40000800000 */
[----:B------:R-:W-:-:S13]  /*59f0*/  ISETP.GE.AND P1, PT, R24, c[0x0][0x164], PT ;  /* 0x0000590018007a0c */ /* 0x000fda0003f26270 */
[----:B------:R-:W-:Y:S01]  /*5a00*/  @P1 CALL.REL.NOINC `(.L_x_29214) ;  /* 0x0000001000001944 */ /* 0x000fe20003c00000 */
[----:B------:R-:W-:Y:S05]  /*5a10*/  BRA `(.L_x_29215) ;  /* 0xffffc18000007947 */ /* 0x000fea000383ffff */
.L_x_29214:
[----:B------:R-:W-:Y:S05]  /*5a20*/  EXIT ;  /* 0x000000000000794d */ /* 0x000fea0003800000 */
.L_x_29192:
[----:B------:R-:W-:Y:S01]  /*5a30*/  HFMA2.MMA R186, -RZ, RZ, 0, 5.9604644775390625e-08 ;  /* 0x00000001ffba7435 */ /* 0x000fe200000001ff */
[----:B------:R-:W-:Y:S02]  /*5a40*/  MOV R183, 0x1f ;  /* 0x0000001f00b77802 */ /* 0x000fe40000000f00 */
[----:B------:R-:W-:Y:S02]  /*5a50*/  MOV R184, 0xffffffff ;  /* 0xffffffff00b87802 */ /* 0x000fe40000000f00 */
[----:B------:R-:W-:Y:S02]  /*5a60*/  MOV R102, 0x5a80 ;  /* 0x00005a8000667802 */ /* 0x000fe40000000f00 */
[----:B-----5:R-:W-:Y:S05]  /*5a70*/  CALL.REL.NOINC `($__internal_134_$__cuda_sm70_shflsync_bfly_p) ;  /* 0x0000090000007944 */ /* 0x020fea0003c00000 */
[----:B-1----:R-:W-:Y:S01]  /*5a80*/  IMAD.MOV.U32 R100, RZ, RZ, R186 ;  /* 0x000000ffff647224 */ /* 0x002fe200078e00ba */
[----:B0-----:R-:W-:Y:S05]  /*5a90*/  BRA `(.L_x_29216) ;  /* 0xffffe79000007947 */ /* 0x001fea000383ffff */
.L_x_29193:
[----:B------:R-:W-:Y:S01]  /*5aa0*/  HFMA2.MMA R186, -RZ, RZ, 0, 1.1920928955078125e-07 ;  /* 0x00000002ffba7435 */ /* 0x000fe200000001ff */
[----:B------:R-:W-:Y:S02]  /*5ab0*/  MOV R183, 0x1f ;  /* 0x0000001f00b77802 */ /* 0x000fe40000000f00 */
[----:B------:R-:W-:Y:S02]  /*5ac0*/  MOV R184, 0xffffffff ;  /* 0xffffffff00b87802 */ /* 0x000fe40000000f00 */
[----:B------:R-:W-:-:S02]  /*5ad0*/  MOV R102, 0x5af0 ;  /* 0x00005af000667802 */ /* 0x000fc40000000f00 */
[----:B-----5:R-:W-:Y:S05]  /*5ae0*/  CALL.REL.NOINC `($__internal_134_$__cuda_sm70_shflsync_bfly_p) ;  /* 0x0000089000007944 */ /* 0x020fea0003c00000 */
[----:B01----:R-:W-:Y:S01]  /*5af0*/  FADD.FTZ R101, R101, R186 ;  /* 0x000000ba65657221 */ /* 0x003fe20000010000 */
[----:B------:R-:W-:Y:S01]  /*5b00*/  HFMA2.MMA R186, -RZ, RZ, 0, 2.384185791015625e-07 ;  /* 0x00000004ffba7435 */ /* 0x000fe200000001ff */
[----:B------:R-:W-:Y:S01]  /*5b10*/  MOV R183, 0x1f ;  /* 0x0000001f00b77802 */ /* 0x000fe20000000f00 */
[----:B------:R-:W-:Y:S01]  /*5b20*/  IMAD.MOV.U32 R184, RZ, RZ, -0x1 ;  /* 0xffffffffffb87424 */ /* 0x000fe200078e00ff */
[----:B------:R-:W-:-:S03]  /*5b30*/  MOV R102, 0x5b50 ;  /* 0x00005b5000667802 */ /* 0x000fc60000000f00 */
[----:B------:R-:W-:Y:S05]  /*5b40*/  CALL.REL.NOINC `($__internal_134_$__cuda_sm70_shflsync_bfly_p) ;  /* 0x0000083000007944 */ /* 0x000fea0003c00000 */
[----:B01----:R-:W-:Y:S01]  /*5b50*/  FADD.FTZ R101, R101, R186 ;  /* 0x000000ba65657221 */ /* 0x003fe20000010000 */
[----:B------:R-:W-:Y:S01]  /*5b60*/  HFMA2.MMA R186, -RZ, RZ, 0, 4.76837158203125e-07 ;  /* 0x00000008ffba7435 */ /* 0x000fe200000001ff */
[----:B------:R-:W-:-:S02]  /*5b70*/  MOV R183, 0x1f ;  /* 0x0000001f00b77802 */ /* 0x000fc40000000f00 */
[----:B------:R-:W-:Y:S02]  /*5b80*/  MOV R184, 0xffffffff ;  /* 0xffffffff00b87802 */ /* 0x000fe40000000f00 */
[----:B------:R-:W-:Y:S02]  /*5b90*/  MOV R102, 0x5bb0 ;  /* 0x00005bb000667802 */ /* 0x000fe40000000f00 */
[----:B------:R-:W-:Y:S05]  /*5ba0*/  CALL.REL.NOINC `($__internal_134_$__cuda_sm70_shflsync_bfly_p) ;  /* 0x000007d000007944 */ /* 0x000fea0003c00000 */
[----:B01----:R-:W-:Y:S01]  /*5bb0*/  FADD.FTZ R101, R101, R186 ;  /* 0x000000ba65657221 */ /* 0x003fe20000010000 */
[----:B------:R-:W-:Y:S01]  /*5bc0*/  HFMA2.MMA R186, -RZ, RZ, 0, 9.5367431640625e-07 ;  /* 0x00000010ffba7435 */ /* 0x000fe200000001ff */
[----:B------:R-:W-:Y:S01]  /*5bd0*/  MOV R183, 0x1f ;  /* 0x0000001f00b77802 */ /* 0x000fe20000000f00 */
[----:B------:R-:W-:Y:S01]  /*5be0*/  IMAD.MOV.U32 R184, RZ, RZ, -0x1 ;  /* 0xffffffffffb87424 */ /* 0x000fe200078e00ff */
[----:B------:R-:W-:-:S03]  /*5bf0*/  MOV R102, 0x5c10 ;  /* 0x00005c1000667802 */ /* 0x000fc60000000f00 */
[----:B------:R-:W-:Y:S05]  /*5c00*/  CALL.REL.NOINC `($__internal_134_$__cuda_sm70_shflsync_bfly_p) ;  /* 0x0000077000007944 */ /* 0x000fea0003c00000 */
        /* <DEDUP_REMOVED lines=92> */
[----:B------:R-:W-:Y:S05]  /*61d0*/  CALL.REL.NOINC `($__internal_134_$__cuda_sm70_shflsync_bfly_p) ;  /* 0x000001a000007944 */ /* 0x000fea0003c00000 */
[----:B01----:R-:W-:Y:S01]  /*61e0*/  FADD.FTZ R101, R101, R186 ;  /* 0x000000ba65657221 */ /* 0x003fe20000010000 */
[----:B------:R-:W-:Y:S01]  /*61f0*/  HFMA2.MMA R186, -RZ, RZ, 0, 1.1920928955078125e-07 ;  /* 0x00000002ffba7435 */ /* 0x000fe200000001ff */
[----:B------:R-:W-:Y:S01]  /*6200*/  MOV R183, 0x1f ;  /* 0x0000001f00b77802 */ /* 0x000fe20000000f00 */
[----:B------:R-:W-:Y:S01]  /*6210*/  IMAD.MOV.U32 R184, RZ, RZ, -0x1 ;  /* 0xffffffffffb87424 */ /* 0x000fe200078e00ff */
[----:B------:R-:W-:-:S03]  /*6220*/  MOV R102, 0x6240 ;  /* 0x0000624000667802 */ /* 0x000fc60000000f00 */
[----:B------:R-:W-:Y:S05]  /*6230*/  CALL.REL.NOINC `($__internal_134_$__cuda_sm70_shflsync_bfly_p) ;  /* 0x0000014000007944 */ /* 0x000fea0003c00000 */
[----:B01----:R-:W-:Y:S01]  /*6240*/  FADD.FTZ R101, R101, R186 ;  /* 0x000000ba65657221 */ /* 0x003fe20000010000 */
[----:B------:R-:W-:Y:S01]  /*6250*/  HFMA2.MMA R186, -RZ, RZ, 0, 2.384185791015625e-07 ;  /* 0x00000004ffba7435 */ /* 0x000fe200000001ff */
[----:B------:R-:W-:Y:S02]  /*6260*/  MOV R183, 0x1f ;  /* 0x0000001f00b77802 */ /* 0x000fe40000000f00 */
[----:B------:R-:W-:Y:S02]  /*6270*/  MOV R184, 0xffffffff ;  /* 0xffffffff00b87802 */ /* 0x000fe40000000f00 */
[----:B------:R-:W-:-:S02]  /*6280*/  MOV R102, 0x62a0 ;  /* 0x000062a000667802 */ /* 0x000fc40000000f00 */
[----:B------:R-:W-:Y:S05]  /*6290*/  CALL.REL.NOINC `($__internal_134_$__cuda_sm70_shflsync_bfly_p) ;  /* 0x000000e000007944 */ /* 0x000fea0003c00000 */
[----:B01----:R-:W-:Y:S01]  /*62a0*/  FADD.FTZ R101, R101, R186 ;  /* 0x000000ba65657221 */ /* 0x003fe20000010000 */
[----:B------:R-:W-:Y:S01]  /*62b0*/  HFMA2.MMA R186, -RZ, RZ, 0, 4.76837158203125e-07 ;  /* 0x00000008ffba7435 */ /* 0x000fe200000001ff */
[----:B------:R-:W-:Y:S01]  /*62c0*/  MOV R183, 0x1f ;  /* 0x0000001f00b77802 */ /* 0x000fe20000000f00 */
[----:B------:R-:W-:Y:S01]  /*62d0*/  IMAD.MOV.U32 R184, RZ, RZ, -0x1 ;  /* 0xffffffffffb87424 */ /* 0x000fe200078e00ff */
[----:B------:R-:W-:-:S03]  /*62e0*/  MOV R102, 0x6300 ;  /* 0x0000630000667802 */ /* 0x000fc60000000f00 */
[----:B------:R-:W-:Y:S05]  /*62f0*/  CALL.REL.NOINC `($__internal_134_$__cuda_sm70_shflsync_bfly_p) ;  /* 0x0000008000007944 */ /* 0x000fea0003c00000 */
[----:B-1----:R-:W-:Y:S01]  /*6300*/  FADD.FTZ R185, R101, R186 ;  /* 0x000000ba65b97221 */ /* 0x002fe20000010000 */
[----:B------:R-:W-:Y:S01]  /*6310*/  HFMA2.MMA R186, -RZ, RZ, 0, 9.5367431640625e-07 ;  /* 0x00000010ffba7435 */ /* 0x000fe200000001ff */
[----:B0-----:R-:W-:-:S02]  /*6320*/  MOV R183, 0x1f ;  /* 0x0000001f00b77802 */ /* 0x001fc40000000f00 */
[----:B------:R-:W-:Y:S02]  /*6330*/  MOV R184, 0xffffffff ;  /* 0xffffffff00b87802 */ /* 0x000fe40000000f00 */
[----:B------:R-:W-:Y:S02]  /*6340*/  MOV R101, R185 ;  /* 0x000000b900657202 */ /* 0x000fe40000000f00 */
[----:B------:R-:W-:Y:S02]  /*6350*/  MOV R102, 0x6370 ;  /* 0x0000637000667802 */ /* 0x000fe40000000f00 */
[----:B------:R-:W-:Y:S05]  /*6360*/  CALL.REL.NOINC `($__internal_134_$__cuda_sm70_shflsync_bfly_p) ;  /* 0x0000001000007944 */ /* 0x000fea0003c00000 */
[----:B01----:R-:W-:Y:S05]  /*6370*/  BRA `(.L_x_29217) ;  /* 0xffffe55000007947 */ /* 0x003fea000383ffff */
        .weak           $__internal_134_$__cuda_sm70_shflsync_bfly_p
        .type           $__internal_134_$__cuda_sm70_shflsync_bfly_p,@function
        .size           $__internal_134_$__cuda_sm70_shflsync_bfly_p,(.L_x_36174 - $__internal_134_$__cuda_sm70_shflsync_bfly_p)
$__internal_134_$__cuda_sm70_shflsync_bfly_p:
[----:B------:R-:W-:Y:S01]  /*6380*/  HFMA2.MMA R103, -RZ, RZ, 0, 0 ;  /* 0x00000000ff677435 */ /* 0x000fe200000001ff */
[----:B------:R-:W-:Y:S04]  /*6390*/  WARPSYNC R184 ;  /* 0x000000b800007348 */ /* 0x000fe80003800000 */
[----:B------:R0:W1:Y:S01]  /*63a0*/  SHFL.BFLY PT, R186, R101, R186, R183 ;  /* 0x0c0000ba65ba7389 */ /* 0x00006200000e00b7 */
[----:B------:R-:W-:Y:S05]  /*63b0*/  RET.REL.NODEC R102 `(_ZN10layer_norm13ln_fwd_kernelINS_13Kernel_traitsI6__halfffffjLj5120ELj1ELj1ELj4ELj16ENS_18Kernel_traits_baseILj5120ES2_ffffjLj128EEEEELb0ELb1ELb1ELb0EEEvNS_9FwdParamsE) ;  /* 0xffff9c4066007950 */ /* 0x000fea0003c3ffff */
.L_x_29218:
        /* <DEDUP_REMOVED lines=12> */
.L_x_36174:


//--------------------- .text._ZN10layer_norm13ln_fwd_kernelINS_13Kernel_traitsI6__halfffffjLj5120ELj1ELj1ELj4ELj16ENS_18Kernel_traits_baseILj5120ES2_ffffjLj128EEEEELb0ELb1ELb1ELb1EEEvNS_9FwdParamsE --------------------------
	.section	.text._ZN10layer_norm13ln_fwd_kernelINS_13Kernel_traitsI6__halfffffjLj5120ELj1ELj1ELj4ELj16ENS_18Kernel_traits_baseILj5120ES2_ffffjLj128EEEEELb0ELb1ELb1ELb1EEEvNS_9FwdParamsE,"ax",@progbits
	.sectioninfo	@"SHI_REGISTERS=219"
	.align	128
        .global         _ZN10layer_norm13ln_fwd_kernelINS_13Kernel_traitsI6__halfffffjLj5120ELj1ELj1ELj4ELj16ENS_18Kernel_traits_baseILj5120ES2_ffffjLj128EEEEELb0ELb1ELb1ELb1EEEvNS_9FwdParamsE
        .type           _ZN10layer_norm13ln_fwd_kernelINS_13Kernel_traitsI6__halfffffjLj5120ELj1ELj1ELj4ELj16ENS_18Kernel_traits_baseILj5120ES2_ffffjLj128EEEEELb0ELb1ELb1ELb1EEEvNS_9FwdParamsE,@function
        .size           _ZN10layer_norm13ln_fwd_kernelINS_13Kernel_traitsI6__halfffffjLj5120ELj1ELj1ELj4ELj16ENS_18Kernel_traits_baseILj5120ES2_ffffjLj128EEEEELb0ELb1ELb1ELb1EEEvNS_9FwdParamsE,(.L_x_36175 - _ZN10layer_norm13ln_fwd_kernelINS_13Kernel_traitsI6__halfffffjLj5120ELj1ELj1ELj4ELj16ENS_18Kernel_traits_baseILj5120ES2_ffffjLj128EEEEELb0ELb1ELb1ELb1EEEvNS_9FwdParamsE)
        .other          _ZN10layer_norm13ln_fwd_kernelINS_13Kernel_traitsI6__halfffffjLj5120ELj1ELj1ELj4ELj16ENS_18Kernel_traits_baseILj5120ES2_ffffjLj128EEEEELb0ELb1ELb1ELb1EEEvNS_9FwdParamsE,@"STO_CUDA_ENTRY STV_DEFAULT"
_ZN10layer_norm13ln_fwd_kernelINS_13Kernel_traitsI6__halfffffjLj5120ELj1ELj1ELj4ELj16ENS_18Kernel_traits_baseILj5120ES2_ffffjLj128EEEEELb0ELb1ELb1ELb1EEEvNS_9FwdParamsE:
.text._ZN10layer_norm13ln_fwd_kernelINS_13Kernel_traitsI6__halfffffjLj5120ELj1ELj1ELj4ELj16ENS_18Kernel_traits_baseILj5120ES2_ffffjLj128EEEEELb0ELb1ELb1ELb1EEEvNS_9FwdParamsE:
        /* <DEDUP_REMOVED lines=26> */
[----:B------:R0:W2:Y:S03]  /*01a0*/  LDG.E.64 R28, [R2.64] ;  /* 0x00000004021c7981 */ /* 0x0000a6000c1e1b00 */
[----:B------:R-:W-:Y:S01]  /*01b0*/  LEA R4, P1, R0, c[0x0][0x1c8], 0x3 ;  /* 0x0000720000047a11 */ /* 0x000fe200078218ff */
[----:B------:R0:W3:Y:S03]  /*01c0*/  LDG.E.64 R30, [R2.64+0x400] ;  /* 0x00040004021e7981 */ /* 0x0000e6000c1e1b00 */
[----:B------:R-:W-:Y:S01]  /*01d0*/  IADD3.X R5, RZ, c[0x0][0x1cc], RZ, P1, !PT ;  /* 0x00007300ff057a10 */ /* 0x000fe20000ffe4ff */
        /* <DEDUP_REMOVED lines=33> */
[----:B0-----:R-:W-:Y:S01]  /*03f0*/  HADD2.F32 R2, -RZ, R26.H0_H0 ;  /* 0x2000001aff027230 */ /* 0x001fe20000004100 */
[----:B------:R-:W-:Y:S01]  /*0400*/  SHF.R.U32.HI R114, RZ, 0x10, R25 ;  /* 0x00000010ff727819 */ /* 0x000fe20000011619 */
[----:B------:R-:W-:Y:S01]  /*0410*/  HADD2.F32 R3, -RZ, R27.H0_H0 ;  /* 0x2000001bff037230 */ /* 0x000fe20000004100 */
[--C-:B------:R-:W-:Y:S01]  /*0420*/  SHF.R.U64 R115, R22, 0x10, R23.reuse ;  /* 0x0000001016737819 */ /* 0x100fe20000001217 */
[----:B-1----:R-:W-:Y:S01]  /*0430*/  HADD2.F32 R4, -RZ, R24.H0_H0 ;  /* 0x20000018ff047230 */ /* 0x002fe20000004100 */
        /* <DEDUP_REMOVED lines=172> */
.L_x_29304:
        /* <DEDUP_REMOVED lines=44> */
[----:B------:R-:W-:-:S04]  /*11c0*/  FMUL.FTZ R60, R42, R69 ;  /* 0x000000452a3c7220 */ /* 0x000fc80000410000 */
[----:B------:R-:W-:Y:S02]  /*11d0*/  @P0 FADD.FTZ R60, R52, R60 ;  /* 0x0000003c343c0221 */ /* 0x000fe40000010000 */
.L_x_29220:
[----:B------:R-:W-:Y:S05]  /*11e0*/  BSYNC B0 ;  /* 0x0000000000007941 */ /* 0x000fea0003800000 */
.L_x_29219:
[----:B------:R-:W-:Y:S01]  /*11f0*/  BSSY B0, `(.L_x_29221) ;  /* 0x0000005000007945 */ /* 0x000fe20003800000 */
[----:B------:R-:W-:Y:S05]  /*1200*/  @!P6 BRA `(.L_x_29222) ;  /* 0x000000300000e947 */ /* 0x000fea0003800000 */
[----:B-----5:R-:W-:-:S04]  /*1210*/  FMUL.FTZ R61, R57, c[0x0][0x1ec] ;  /* 0x00007b00393d7a20 */ /* 0x020fc80000410000 */
[----:B------:R-:W-:-:S04]  /*1220*/  FMUL.FTZ R61, R156, R61 ;  /* 0x0000003d9c3d7220 */ /* 0x000fc80000410000 */
[----:B------:R-:W-:Y:S02]  /*1230*/  @P0 FADD.FTZ R61, R53, R61 ;  /* 0x0000003d353d0221 */ /* 0x000fe40000010000 */
.L_x_29222:
[----:B------:R-:W-:Y:S05]  /*1240*/  BSYNC B0 ;  /* 0x0000000000007941 */ /* 0x000fea0003800000 */
.L_x_29221:
[----:B------:R-:W-:Y:S01]  /*1250*/  BSSY B0, `(.L_x_29223) ;  /* 0x0000005000007945 */ /* 0x000fe20003800000 */
[----:B------:R-:W-:Y:S05]  /*1260*/  @!P6 BRA `(.L_x_29224) ;  /* 0x000000300000e947 */ /* 0x000fea0003800000 */
[----:B-----5:R-:W-:-:S04]  /*1270*/  FMUL.FTZ R62, R58, c[0x0][0x1ec] ;  /* 0x00007b003a3e7a20 */ /* 0x020fc80000410000 */
[----:B------:R-:W-:-:S04]  /*1280*/  FMUL.FTZ R62, R43, R62 ;  /* 0x0000003e2b3e7220 */ /* 0x000fc80000410000 */
[----:B------:R-:W-:Y:S02]  /*1290*/  @P0 FADD.FTZ R62, R54, R62 ;  /* 0x0000003e363e0221 */ /* 0x000fe40000010000 */
.L_x_29224:
[----:B------:R-:W-:Y:S05]  /*12a0*/  BSYNC B0 ;  /* 0x0000000000007941 */ /* 0x000fea0003800000 */
.L_x_29223:
[----:B------:R-:W-:Y:S01]  /*12b0*/  BSSY B0, `(.L_x_29225) ;  /* 0x0000005000007945 */ /* 0x000fe20003800000 */
[----:B------:R-:W-:Y:S05]  /*12c0*/  @!P6 BRA `(.L_x_29226) ;  /* 0x000000300000e947 */ /* 0x000fea0003800000 */
[----:B-----5:R-:W-:-:S04]  /*12d0*/  FMUL.FTZ R68, R59, c[0x0][0x1ec] ;  /* 0x00007b003b447a20 */ /* 0x020fc80000410000 */
[----:B------:R-:W-:-:S04]  /*12e0*/  FMUL.FTZ R63, R157, R68 ;  /* 0x000000449d3f7220 */ /* 0x000fc80000410000 */
[----:B------:R-:W-:Y:S02]  /*12f0*/  @P0 FADD.FTZ R63, R55, R63 ;  /* 0x0000003f373f0221 */ /* 0x000fe40000010000 */
.L_x_29226:
[----:B------:R-:W-:Y:S05]  /*1300*/  BSYNC B0 ;  /* 0x0000000000007941 */ /* 0x000fea0003800000 */
.L_x_29225:
        /* <DEDUP_REMOVED lines=23> */
[----:B------:R-:W-:-:S04]  /*1480*/  FMUL.FTZ R64, R44, R73 ;  /* 0x000000492c407220 */ /* 0x000fc80000410000 */
[----:B------:R-:W-:Y:S02]  /*1490*/  @P0 FADD.FTZ R64, R52, R64 ;  /* 0x0000004034400221 */ /* 0x000fe40000010000 */
.L_x_29228:
[----:B-1----:R-:W-:Y:S05]  /*14a0*/  BSYNC B0 ;  /* 0x0000000000007941 */ /* 0x002fea0003800000 */
.L_x_29227:
[----:B------:R-:W-:Y:S01]  /*14b0*/  BSSY B0, `(.L_x_29229) ;  /* 0x0000005000007945 */ /* 0x000fe20003800000 */
[----:B------:R-:W-:Y:S05]  /*14c0*/  @!P6 BRA `(.L_x_29230) ;  /* 0x000000300000e947 */ /* 0x000fea0003800000 */
[----:B-----5:R-:W-:-:S04]  /*14d0*/  FMUL.FTZ R65, R57, c[0x0][0x1ec] ;  /* 0x00007b0039417a20 */ /* 0x020fc80000410000 */
[----:B------:R-:W-:-:S04]  /*14e0*/  FMUL.FTZ R65, R158, R65 ;  /* 0x000000419e417220 */ /* 0x000fc80000410000 */
[----:B------:R-:W-:Y:S02]  /*14f0*/  @P0 FADD.FTZ R65, R53, R65 ;  /* 0x0000004135410221 */ /* 0x000fe40000010000 */
.L_x_29230:
[----:B------:R-:W-:Y:S05]  /*1500*/  BSYNC B0 ;  /* 0x0000000000007941 */ /* 0x000fea0003800000 */
.L_x_29229:
[----:B------:R-:W-:Y:S01]  /*1510*/  BSSY B0, `(.L_x_29231) ;  /* 0x0000005000007945 */ /* 0x000fe20003800000 */
[----:B------:R-:W-:Y:S05]  /*1520*/  @!P6 BRA `(.L_x_29232) ;  /* 0x000000300000e947 */ /* 0x000fea0003800000 */
[----:B-----5:R-:W-:-:S04]  /*1530*/  FMUL.FTZ R66, R58, c[0x0][0x1ec] ;  /* 0x00007b003a427a20 */ /* 0x020fc80000410000 */
[----:B------:R-:W-:-:S04]  /*1540*/  FMUL.FTZ R66, R45, R66 ;  /* 0x000000422d427220 */ /* 0x000fc80000410000 */
[----:B------:R-:W-:Y:S02]  /*1550*/  @P0 FADD.FTZ R66, R54, R66 ;  /* 0x0000004236420221 */ /* 0x000fe40000010000 */
.L_x_29232:
[----:B------:R-:W-:Y:S05]  /*1560*/  BSYNC B0 ;  /* 0x0000000000007941 */ /* 0x000fea0003800000 */
.L_x_29231:
[----:B------:R-:W-:Y:S01]  /*1570*/  BSSY B0, `(.L_x_29233) ;  /* 0x0000005000007945 */ /* 0x000fe20003800000 */
[----:B------:R-:W-:Y:S05]  /*1580*/  @!P6 BRA `(.L_x_29234) ;  /* 0x000000300000e947 */ /* 0x000fea0003800000 */
[----:B-----5:R-:W-:-:S04]  /*1590*/  FMUL.FTZ R72, R59, c[0x0][0x1ec] ;  /* 0x00007b003b487a20 */ /* 0x020fc80000410000 */
[----:B------:R-:W-:-:S04]  /*15a0*/  FMUL.FTZ R67, R159, R72 ;  /* 0x000000489f437220 */ /* 0x000fc80000410000 */
[----:B------:R-:W-:Y:S02]  /*15b0*/  @P0 FADD.FTZ R67, R55, R67 ;  /* 0x0000004337430221 */ /* 0x000fe40000010000 */
.L_x_29234:
[----:B------:R-:W-:Y:S05]  /*15c0*/  BSYNC B0 ;  /* 0x0000000000007941 */ /* 0x000fea0003800000 */
.L_x_29233:
        /* <DEDUP_REMOVED lines=25> */
.L_x_29236:
[----:B-1----:R-:W-:Y:S05]  /*1760*/  BSYNC B0 ;  /* 0x0000000000007941 */ /* 0x002fea0003800000 */
.L_x_29235:
[----:B------:R-:W-:Y:S01]  /*1770*/  BSSY B0, `(.L_x_29237) ;  /* 0x0000005000007945 */ /* 0x000fe20003800000 */
[----:B------:R-:W-:Y:S05]  /*1780*/  @!P6 BRA `(.L_x_29238) ;  /* 0x000000300000e947 */ /* 0x000fea0003800000 */
[----:B-----5:R-:W-:-:S04]  /*1790*/  FMUL.FTZ R69, R57, c[0x0][0x1ec] ;  /* 0x00007b0039457a20 */ /* 0x020fc80000410000 */
[----:B------:R-:W-:-:S04]  /*17a0*/  FMUL.FTZ R69, R160, R69 ;  /* 0x00000045a0457220 */ /* 0x000fc80000410000 */
[----:B------:R-:W-:Y:S02]  /*17b0*/  @P0 FADD.FTZ R69, R53, R69 ;  /* 0x0000004535450221 */ /* 0x000fe40000010000 */
.L_x_29238:
[----:B------:R-:W-:Y:S05]  /*17c0*/  BSYNC B0 ;  /* 0x0000000000007941 */ /* 0x000fea0003800000 */
.L_x_29237:
[----:B------:R-:W-:Y:S01]  /*17d0*/  BSSY B0, `(.L_x_29239) ;  /* 0x0000005000007945 */ /* 0x000fe20003800000 */
[----:B------:R-:W-:Y:S05]  /*17e0*/  @!P6 BRA `(.L_x_29240) ;  /* 0x000000300000e947 */ /* 0x000fea0003800000 */
[----:B-----5:R-:W-:-:S04]  /*17f0*/  FMUL.FTZ R70, R58, c[0x0][0x1ec] ;  /* 0x00007b003a467a20 */ /* 0x020fc80000410000 */
[----:B------:R-:W-:-:S04]  /*1800*/  FMUL.FTZ R70, R47, R70 ;  /* 0x000000462f467220 */ /* 0x000fc80000410000 */
[----:B------:R-:W-:Y:S02]  /*1810*/  @P0 FADD.FTZ R70, R54, R70 ;  /* 0x0000004636460221 */ /* 0x000fe40000010000 */
.L_x_29240:
[----:B------:R-:W-:Y:S05]  /*1820*/  BSYNC B0 ;  /* 0x0000000000007941 */ /* 0x000fea0003800000 */
.L_x_29239:
[----:B------:R-:W-:Y:S01]  /*1830*/  BSSY B0, `(.L_x_29241) ;  /* 0x0000005000007945 */ /* 0x000fe20003800000 */
[----:B------:R-:W-:Y:S05]  /*1840*/  @!P6 BRA `(.L_x_29242) ;  /* 0x000000300000e947 */ /* 0x000fea0003800000 */
[----:B-----5:R-:W-:-:S04]  /*1850*/  FMUL.FTZ R76, R59, c[0x0][0x1ec] ;  /* 0x00007b003b4c7a20 */ /* 0x020fc80000410000 */
[----:B------:R-:W-:-:S04]  /*1860*/  FMUL.FTZ R71, R161, R76 ;  /* 0x0000004ca1477220 */ /* 0x000fc80000410000 */
[----:B------:R-:W-:Y:S02]  /*1870*/  @P0 FADD.FTZ R71, R55, R71 ;  /* 0x0000004737470221 */ /* 0x000fe40000010000 */
.L_x_29242:
[----:B------:R-:W-:Y:S05]  /*1880*/  BSYNC B0 ;  /* 0x0000000000007941 */ /* 0x000fea0003800000 */
.L_x_29241:
        /* <DEDUP_REMOVED lines=25> */
.L_x_29244:
[----:B-1----:R-:W-:Y:S05]  /*1a20*/  BSYNC B0 ;  /* 0x0000000000007941 */ /* 0x002fea0003800000 */
.L_x_29243:
[----:B------:R-:W-:Y:S01]  /*1a30*/  BSSY B0, `(.L_x_29245) ;  /* 0x0000005000007945 */ /* 0x000fe20003800000 */
[----:B------:R-:W-:Y:S05]  /*1a40*/  @!P6 BRA `(.L_x_29246) ;  /* 0x000000300000e947 */ /* 0x000fea0003800000 */
[----:B-----5:R-:W-:-:S04]  /*1a50*/  FMUL.FTZ R73, R57, c[0x0][0x1ec] ;  /* 0x00007b0039497a20 */ /* 0x020fc80000410000 */
[----:B------:R-:W-:-:S04]  /*1a60*/  FMUL.FTZ R73, R162, R73 ;  /* 0x00000049a2497220 */ /* 0x000fc80000410000 */
[----:B------:R-:W-:Y:S02]  /*1a70*/  @P0 FADD.FTZ R73, R53, R73 ;  /* 0x0000004935490221 */ /* 0x000fe40000010000 */
.L_x_29246:
[----:B------:R-:W-:Y:S05]  /*1a80*/  BSYNC B0 ;  /* 0x0000000000007941 */ /* 0x000fea0003800000 */
.L_x_29245:
[----:B------:R-:W-:Y:S01]  /*1a90*/  BSSY B0, `(.L_x_29247) ;  /* 0x0000005000007945 */ /* 0x000fe20003800000 */
[----:B------:R-:W-:Y:S05]  /*1aa0*/  @!P6 BRA `(.L_x_29248) ;  /* 0x000000300000e947 */ /* 0x000fea0003800000 */
[----:B-----5:R-:W-:-:S04]  /*1ab0*/  FMUL.FTZ R74, R58, c[0x0][0x1ec] ;  /* 0x00007b003a4a7a20 */ /* 0x020fc80000410000 */
[----:B------:R-:W-:-:S04]  /*1ac0*/  FMUL.FTZ R74, R49, R74 ;  /* 0x0000004a314a7220 */ /* 0x000fc80000410000 */
[----:B------:R-:W-:Y:S02]  /*1ad0*/  @P0 FADD.FTZ R74, R54, R74 ;  /* 0x0000004a364a0221 */ /* 0x000fe40000010000 */
.L_x_29248:
[----:B------:R-:W-:Y:S05]  /*1ae0*/  BSYNC B0 ;  /* 0x0000000000007941 */ /* 0x000fea0003800000 */
.L_x_29247:
[----:B------:R-:W-:Y:S01]  /*1af0*/  BSSY B0, `(.L_x_29249) ;  /* 0x0000005000007945 */ /* 0x000fe20003800000 */
[----:B------:R-:W-:Y:S05]  /*1b00*/  @!P6 BRA `(.L_x_29250) ;  /* 0x000000300000e947 */ /* 0x000fea0003800000 */
[----:B-----5:R-:W-:-:S04]  /*1b10*/  FMUL.FTZ R80, R59, c[0x0][0x1ec] ;  /* 0x00007b003b507a20 */ /* 0x020fc80000410000 */
[----:B------:R-:W-:-:S04]  /*1b20*/  FMUL.FTZ R75, R163, R80 ;  /* 0x00000050a34b7220 */ /* 0x000fc80000410000 */
[----:B------:R-:W-:Y:S02]  /*1b30*/  @P0 FADD.FTZ R75, R55, R75 ;  /* 0x0000004b374b0221 */ /* 0x000fe40000010000 */
.L_x_29250:
[----:B------:R-:W-:Y:S05]  /*1b40*/  BSYNC B0 ;  /* 0x0000000000007941 */ /* 0x000fea0003800000 */
.L_x_29249:
        /* <DEDUP_REMOVED lines=25> */
.L_x_29252:
[----:B-1----:R-:W-:Y:S05]  /*1ce0*/  BSYNC B0 ;  /* 0x0000000000007941 */ /* 0x002fea0003800000 */
.L_x_29251:
[----:B------:R-:W-:Y:S01]  /*1cf0*/  BSSY B0, `(.L_x_29253) ;  /* 0x0000005000007945 */ /* 0x000fe20003800000 */
[----:B------:R-:W-:Y:S05]  /*1d00*/  @!P6 BRA `(.L_x_29254) ;  /* 0x000000300000e947 */ /* 0x000fea0003800000 */
[----:B-----5:R-:W-:-:S04]  /*1d10*/  FMUL.FTZ R77, R57, c[0x0][0x1ec] ;  /* 0x00007b00394d7a20 */ /* 0x020fc80000410000 */
[----:B------:R-:W-:-:S04]  /*1d20*/  FMUL.FTZ R77, R164, R77 ;  /* 0x0000004da44d7220 */ /* 0x000fc80000410000 */
[----:B------:R-:W-:Y:S02]  /*1d30*/  @P0 FADD.FTZ R77, R53, R77 ;  /* 0x0000004d354d0221 */ /* 0x000fe40000010000 */
.L_x_29254:
[----:B------:R-:W-:Y:S05]  /*1d40*/  BSYNC B0 ;  /* 0x0000000000007941 */ /* 0x000fea0003800000 */
.L_x_29253:
[----:B------:R-:W-:Y:S01]  /*1d50*/  BSSY B0, `(.L_x_29255) ;  /* 0x0000005000007945 */ /* 0x000fe20003800000 */
[----:B------:R-:W-:Y:S05]  /*1d60*/  @!P6 BRA `(.L_x_29256) ;  /* 0x000000300000e947 */ /* 0x000fea0003800000 */
[----:B-----5:R-:W-:-:S04]  /*1d70*/  FMUL.FTZ R78, R58, c[0x0][0x1ec] ;  /* 0x00007b003a4e7a20 */ /* 0x020fc80000410000 */
[----:B------:R-:W-:-:S04]  /*1d80*/  FMUL.FTZ R78, R51, R78 ;  /* 0x0000004e334e7220 */ /* 0x000fc80000410000 */
[----:B------:R-:W-:Y:S02]  /*1d90*/  @P0 FADD.FTZ R78, R54, R78 ;  /* 0x0000004e364e0221 */ /* 0x000fe40000010000 */
.L_x_29256:
[----:B------:R-:W-:Y:S05]  /*1da0*/  BSYNC B0 ;  /* 0x0000000000007941 */ /* 0x000fea0003800000 */
.L_x_29255:
[----:B------:R-:W-:Y:S01]  /*1db0*/  BSSY B0, `(.L_x_29257) ;  /* 0x0000005000007945 */ /* 0x000fe20003800000 */
[----:B------:R-:W-:Y:S05]  /*1dc0*/  @!P6 BRA `(.L_x_29258) ;  /* 0x000000300000e947 */ /* 0x000fea0003800000 */
[----:B-----5:R-:W-:-:S04]  /*1dd0*/  FMUL.FTZ R84, R59, c[0x0][0x1ec] ;  /* 0x00007b003b547a20 */ /* 0x020fc80000410000 */
[----:B------:R-:W-:-:S04]  /*1de0*/  FMUL.FTZ R79, R165, R84 ;  /* 0x00000054a54f7220 */ /* 0x000fc80000410000 */
[----:B------:R-:W-:Y:S02]  /*1df0*/  @P0 FADD.FTZ R79, R55, R79 ;  /* 0x0000004f374f0221 */ /* 0x000fe40000010000 */
.L_x_29258:
[----:B------:R-:W-:Y:S05]  /*1e00*/  BSYNC B0 ;  /* 0x0000000000007941 */ /* 0x000fea0003800000 */
.L_x_29257:
        /* <DEDUP_REMOVED lines=25> */
.L_x_29260:
[----:B-1----:R-:W-:Y:S05]  /*1fa0*/  BSYNC B0 ;  /* 0x0000000000007941 */ /* 0x002fea0003800000 */
.L_x_29259:
[----:B------:R-:W-:Y:S01]  /*1fb0*/  BSSY B0, `(.L_x_29261) ;  /* 0x0000005000007945 */ /* 0x000fe20003800000 */
[----:B------:R-:W-:Y:S05]  /*1fc0*/  @!P6 BRA `(.L_x_29262) ;  /* 0x000000300000e947 */ /* 0x000fea0003800000 */
[----:B-----5:R-:W-:-:S04]  /*1fd0*/  FMUL.FTZ R81, R57, c[0x0][0x1ec] ;  /* 0x00007b0039517a20 */ /* 0x020fc80000410000 */
[----:B------:R-:W-:-:S04]  /*1fe0*/  FMUL.FTZ R81, R166, R81 ;  /* 0x00000051a6517220 */ /* 0x000fc80000410000 */
[----:B------:R-:W-:Y:S02]  /*1ff0*/  @P0 FADD.FTZ R81, R53, R81 ;  /* 0x0000005135510221 */ /* 0x000fe40000010000 */
.L_x_29262:
[----:B------:R-:W-:Y:S05]  /*2000*/  BSYNC B0 ;  /* 0x0000000000007941 */ /* 0x000fea0003800000 */
.L_x_29261:
[----:B------:R-:W-:Y:S01]  /*2010*/  BSSY B0, `(.L_x_29263) ;  /* 0x0000005000007945 */ /* 0x000fe20003800000 */
[----:B------:R-:W-:Y:S05]  /*2020*/  @!P6 BRA `(.L_x_29264) ;  /* 0x000000300000e947 */ /* 0x000fea0003800000 */
[----:B-----5:R-:W-:-:S04]  /*2030*/  FMUL.FTZ R82, R58, c[0x0][0x1ec] ;  /* 0x00007b003a527a20 */ /* 0x020fc80000410000 */
[----:B------:R-:W-:-:S04]  /*2040*/  FMUL.FTZ R82, R101, R82 ;  /* 0x0000005265527220 */ /* 0x000fc80000410000 */
[----:B------:R-:W-:Y:S02]  /*2050*/  @P0 FADD.FTZ R82, R54, R82 ;  /* 0x0000005236520221 */ /* 0x000fe40000010000 */
.L_x_29264:
[----:B------:R-:W-:Y:S05]  /*2060*/  BSYNC B0 ;  /* 0x0000000000007941 */ /* 0x000fea0003800000 */
.L_x_29263:
[----:B------:R-:W-:Y:S01]  /*2070*/  BSSY B0, `(.L_x_29265) ;  /* 0x0000005000007945 */ /* 0x000fe20003800000 */
[----:B------:R-:W-:Y:S05]  /*2080*/  @!P6 BRA `(.L_x_29266) ;  /* 0x000000300000e947 */ /* 0x000fea0003800000 */
[----:B-----5:R-:W-:-:S04]  /*2090*/  FMUL.FTZ R88, R59, c[0x0][0x1ec] ;  /* 0x00007b003b587a20 */ /* 0x020fc80000410000 */
[----:B------:R-:W-:-:S04]  /*20a0*/  FMUL.FTZ R83, R167, R88 ;  /* 0x00000058a7537220 */ /* 0x000fc80000410000 */
[----:B------:R-:W-:Y:S02]  /*20b0*/  @P0 FADD.FTZ R83, R55, R83 ;  /* 0x0000005337530221 */ /* 0x000fe40000010000 */
.L_x_29266:
[----:B------:R-:W-:Y:S05]  /*20c0*/  BSYNC B0 ;  /* 0x0000000000007941 */ /* 0x000fea0003800000 */
.L_x_29265:
        /* <DEDUP_REMOVED lines=25> */
.L_x_29268:
[----:B-1----:R-:W-:Y:S05]  /*2260*/  BSYNC B0 ;  /* 0x0000000000007941 */ /* 0x002fea0003800000 */
.L_x_29267:
[----:B------:R-:W-:Y:S01]  /*2270*/  BSSY B0, `(.L_x_29269) ;  /* 0x0000005000007945 */ /* 0x000fe20003800000 */
[----:B------:R-:W-:Y:S05]  /*2280*/  @!P6 BRA `(.L_x_29270) ;  /* 0x000000300000e947 */ /* 0x000fea0003800000 */
[----:B-----5:R-:W-:-:S04]  /*2290*/  FMUL.FTZ R85, R57, c[0x0][0x1ec] ;  /* 0x00007b0039557a20 */ /* 0x020fc80000410000 */
[----:B------:R-:W-:-:S04]  /*22a0*/  FMUL.FTZ R85, R168, R85 ;  /* 0x00000055a8557220 */ /* 0x000fc80000410000 */
[----:B------:R-:W-:Y:S02]  /*22b0*/  @P0 FADD.FTZ R85, R53, R85 ;  /* 0x0000005535550221 */ /* 0x000fe40000010000 */
.L_x_29270:
[----:B------:R-:W-:Y:S05]  /*22c0*/  BSYNC B0 ;  /* 0x0000000000007941 */ /* 0x000fea0003800000 */
.L_x_29269:
[----:B------:R-:W-:Y:S01]  /*22d0*/  BSSY B0, `(.L_x_29271) ;  /* 0x0000005000007945 */ /* 0x000fe20003800000 */
[----:B------:R-:W-:Y:S05]  /*22e0*/  @!P6 BRA `(.L_x_29272) ;  /* 0x000000300000e947 */ /* 0x000fea0003800000 */
[----:B-----5:R-:W-:-:S04]  /*22f0*/  FMUL.FTZ R86, R58, c[0x0][0x1ec] ;  /* 0x00007b003a567a20 */ /* 0x020fc80000410000 */
[----:B------:R-:W-:-:S04]  /*2300*/  FMUL.FTZ R86, R103, R86 ;  /* 0x0000005667567220 */ /* 0x000fc80000410000 */
[----:B------:R-:W-:Y:S02]  /*2310*/  @P0 FADD.FTZ R86, R54, R86 ;  /* 0x0000005636560221 */ /* 0x000fe40000010000 */
.L_x_29272:
[----:B------:R-:W-:Y:S05]  /*2320*/  BSYNC B0 ;  /* 0x0000000000007941 */ /* 0x000fea0003800000 */
.L_x_29271:
[----:B------:R-:W-:Y:S01]  /*2330*/  BSSY B0, `(.L_x_29273) ;  /* 0x0000005000007945 */ /* 0x000fe20003800000 */
[----:B------:R-:W-:Y:S05]  /*2340*/  @!P6 BRA `(.L_x_29274) ;  /* 0x000000300000e947 */ /* 0x000fea0003800000 */
[----:B-----5:R-:W-:-:S04]  /*2350*/  FMUL.FTZ R92, R59, c[0x0][0x1ec] ;  /* 0x00007b003b5c7a20 */ /* 0x020fc80000410000 */
[----:B------:R-:W-:-:S04]  /*2360*/  FMUL.FTZ R87, R169, R92 ;  /* 0x0000005ca9577220 */ /* 0x000fc80000410000 */
[----:B------:R-:W-:Y:S02]  /*2370*/  @P0 FADD.FTZ R87, R55, R87 ;  /* 0x0000005737570221 */ /* 0x000fe40000010000 */
.L_x_29274:
[----:B------:R-:W-:Y:S05]  /*2380*/  BSYNC B0 ;  /* 0x0000000000007941 */ /* 0x000fea0003800000 */
.L_x_29273:
[----:B------:R-:W-:Y:S01]  /*2390*/  @P5 IADD3 R97, R151, 0x380, RZ ;  /* 0x0000038097615810 */ /* 0x000fe20007ffe0ff */
[----:B------:R0:W-:Y:S04]  /*23a0*/  STG.E.128 [R88.64], R84 ;  /* 0x0000005458007986 */ /* 0x0001e8000c101d04 */
[-C--:B------:R-:W-:Y:S01]  /*23b0*/  @P5 IMAD.WIDE.U32 R96, R97, R150.reuse, c[0x0][0x170] ;  /* 0x00005c0061605625 */ /* 0x080fe200078e0096 */
[----:B------:R-:W0:Y:S04]  /*23c0*/  @P0 LDG.E.128 R52, [R90.64] ;  /* 0x000000045a340981 */ /* 0x000e28000c1e1d00 */
        /* <DEDUP_REMOVED lines=13> */
[----:B0-----:R-:W-:Y:S02]  /*24a0*/  @!P6 FSEL R89, R53, RZ, P1 ;  /* 0x000000ff3559e208 */ /* 0x001fe40000800000 */
[----:B------:R-:W-:Y:S02]  /*24b0*/  @!P6 FSEL R90, R54, RZ, P2 ;  /* 0x000000ff365ae208 */ /* 0x000fe40001000000 */
[----:B------:R-:W-:Y:S02]  /*24c0*/  @!P6 FSEL R91, R55, RZ, P4 ;  /* 0x000000ff375be208 */ /* 0x000fe40002000000 */
[----:B------:R-:W-:Y:S01]  /*24d0*/  @!P6 FSEL R88, R52, RZ, P3 ;  /* 0x000000ff3458e208 */ /* 0x000fe20001800000 */
[----:B------:R-:W-:Y:S05]  /*24e0*/  @!P6 BRA `(.L_x_29276) ;  /* 0x000000300000e947 */ /* 0x000fea0003800000 */
[----:B-1---5:R-:W-:-:S04]  /*24f0*/  FMUL.FTZ R97, R56, c[0x0][0x1ec] ;  /* 0x00007b0038617a20 */ /* 0x022fc80000410000 */
[----:B------:R-:W-:-:S04]  /*2500*/  FMUL.FTZ R88, R104, R97 ;  /* 0x0000006168587220 */ /* 0x000fc80000410000 */
[----:B------:R-:W-:Y:S02]  /*2510*/  @P0 FADD.FTZ R88, R52, R88 ;  /* 0x0000005834580221 */ /* 0x000fe40000010000 */
.L_x_29276:
[----:B-1----:R-:W-:Y:S05]  /*2520*/  BSYNC B0 ;  /* 0x0000000000007941 */ /* 0x002fea0003800000 */
.L_x_29275:
[----:B------:R-:W-:Y:S01]  /*2530*/  BSSY B0, `(.L_x_29277) ;  /* 0x0000005000007945 */ /* 0x000fe20003800000 */
[----:B------:R-:W-:Y:S05]  /*2540*/  @!P6 BRA `(.L_x_29278) ;  /* 0x000000300000e947 */ /* 0x000fea0003800000 */
[----:B-----5:R-:W-:-:S04]  /*2550*/  FMUL.FTZ R89, R57, c[0x0][0x1ec] ;  /* 0x00007b0039597a20 */ /* 0x020fc80000410000 */
[----:B------:R-:W-:-:S04]  /*2560*/  FMUL.FTZ R89, R170, R89 ;  /* 0x00000059aa597220 */ /* 0x000fc80000410000 */
[----:B------:R-:W-:Y:S02]  /*2570*/  @P0 FADD.FTZ R89, R53, R89 ;  /* 0x0000005935590221 */ /* 0x000fe40000010000 */
.L_x_29278:
[----:B------:R-:W-:Y:S05]  /*2580*/  BSYNC B0 ;  /* 0x0000000000007941 */ /* 0x000fea0003800000 */
.L_x_29277:
[----:B------:R-:W-:Y:S01]  /*2590*/  BSSY B0, `(.L_x_29279) ;  /* 0x0000005000007945 */ /* 0x000fe20003800000 */
[----:B------:R-:W-:Y:S05]  /*25a0*/  @!P6 BRA `(.L_x_29280) ;  /* 0x000000300000e947 */ /* 0x000fea0003800000 */
[----:B-----5:R-:W-:-:S04]  /*25b0*/  FMUL.FTZ R90, R58, c[0x0][0x1ec] ;  /* 0x00007b003a5a7a20 */ /* 0x020fc80000410000 */
[----:B------:R-:W-:-:S04]  /*25c0*/  FMUL.FTZ R90, R105, R90 ;  /* 0x0000005a695a7220 */ /* 0x000fc80000410000 */
[----:B------:R-:W-:Y:S02]  /*25d0*/  @P0 FADD.FTZ R90, R54, R90 ;  /* 0x0000005a365a0221 */ /* 0x000fe40000010000 */
.L_x_29280:
[----:B------:R-:W-:Y:S05]  /*25e0*/  BSYNC B0 ;  /* 0x0000000000007941 */ /* 0x000fea0003800000 */
.L_x_29279:
[----:B------:R-:W-:Y:S01]  /*25f0*/  BSSY B0, `(.L_x_29281) ;  /* 0x0000005000007945 */ /* 0x000fe20003800000 */
[----:B------:R-:W-:Y:S05]  /*2600*/  @!P6 BRA `(.L_x_29282) ;  /* 0x000000300000e947 */ /* 0x000fea0003800000 */
[----:B-----5:R-:W-:-:S04]  /*2610*/  FMUL.FTZ R96, R59, c[0x0][0x1ec] ;  /* 0x00007b003b607a20 */ /* 0x020fc80000410000 */
[----:B------:R-:W-:-:S04]  /*2620*/  FMUL.FTZ R91, R171, R96 ;  /* 0x00000060ab5b7220 */ /* 0x000fc80000410000 */
[----:B------:R-:W-:Y:S02]  /*2630*/  @P0 FADD.FTZ R91, R55, R91 ;  /* 0x0000005b375b0221 */ /* 0x000fe40000010000 */
.L_x_29282:
[----:B------:R-:W-:Y:S05]  /*2640*/  BSYNC B0 ;  /* 0x0000000000007941 */ /* 0x000fea0003800000 */
.L_x_29281:
        /* <DEDUP_REMOVED lines=25> */
.L_x_29284:
[----:B-1----:R-:W-:Y:S05]  /*27e0*/  BSYNC B0 ;  /* 0x0000000000007941 */ /* 0x002fea0003800000 */
.L_x_29283:
[----:B------:R-:W-:Y:S01]  /*27f0*/  BSSY B0, `(.L_x_29285) ;  /* 0x0000005000007945 */ /* 0x000fe20003800000 */
[----:B------:R-:W-:Y:S05]  /*2800*/  @!P6 BRA `(.L_x_29286) ;  /* 0x000000300000e947 */ /* 0x000fea0003800000 */
[----:B-----5:R-:W-:-:S04]  /*2810*/  FMUL.FTZ R93, R57, c[0x0][0x1ec] ;  /* 0x00007b00395d7a20 */ /* 0x020fc80000410000 */
[----:B------:R-:W-:-:S04]  /*2820*/  FMUL.FTZ R93, R172, R93 ;  /* 0x0000005dac5d7220 */ /* 0x000fc80000410000 */
[----:B------:R-:W-:Y:S02]  /*2830*/  @P0 FADD.FTZ R93, R53, R93 ;  /* 0x0000005d355d0221 */ /* 0x000fe40000010000 */
.L_x_29286:
[----:B------:R-:W-:Y:S05]  /*2840*/  BSYNC B0 ;  /* 0x0000000000007941 */ /* 0x000fea0003800000 */
.L_x_29285:
[----:B------:R-:W-:Y:S01]  /*2850*/  BSSY B0, `(.L_x_29287) ;  /* 0x0000005000007945 */ /* 0x000fe20003800000 */
[----:B------:R-:W-:Y:S05]  /*2860*/  @!P6 BRA `(.L_x_29288) ;  /* 0x000000300000e947 */ /* 0x000fea0003800000 */
[----:B-----5:R-:W-:-:S04]  /*2870*/  FMUL.FTZ R94, R58, c[0x0][0x1ec] ;  /* 0x00007b003a5e7a20 */ /* 0x020fc80000410000 */
[----:B------:R-:W-:-:S04]  /*2880*/  FMUL.FTZ R94, R107, R94 ;  /* 0x0000005e6b5e7220 */ /* 0x000fc80000410000 */
[----:B------:R-:W-:Y:S02]  /*2890*/  @P0 FADD.FTZ R94, R54, R94 ;  /* 0x0000005e365e0221 */ /* 0x000fe40000010000 */
.L_x_29288:
[----:B------:R-:W-:Y:S05]  /*28a0*/  BSYNC B0 ;  /* 0x0000000000007941 */ /* 0x000fea0003800000 */
.L_x_29287:
[----:B------:R-:W-:Y:S01]  /*28b0*/  BSSY B0, `(.L_x_29289) ;  /* 0x0000005000007945 */ /* 0x000fe20003800000 */
[----:B------:R-:W-:Y:S05]  /*28c0*/  @!P6 BRA `(.L_x_29290) ;  /* 0x000000300000e947 */ /* 0x000fea0003800000 */
[----:B-----5:R-:W-:-:S04]  /*28d0*/  FMUL.FTZ R148, R59, c[0x0][0x1ec] ;  /* 0x00007b003b947a20 */ /* 0x020fc80000410000 */
[----:B------:R-:W-:-:S04]  /*28e0*/  FMUL.FTZ R95, R173, R148 ;  /* 0x00000094ad5f7220 */ /* 0x000fc80000410000 */
[----:B------:R-:W-:Y:S02]  /*28f0*/  @P0 FADD.FTZ R95, R55, R95 ;  /* 0x0000005f375f0221 */ /* 0x000fe40000010000 */
.L_x_29290:
[----:B------:R-:W-:Y:S05]  /*2900*/  BSYNC B0 ;  /* 0x0000000000007941 */ /* 0x000fea0003800000 */
.L_x_29289:
[----:B------:R-:W-:Y:S01]  /*2910*/  @P5 IADD3 R149, R151, 0x480, RZ ;  /* 0x0000048097955810 */ /* 0x000fe20007ffe0ff */
[----:B------:R0:W-:Y:S04]  /*2920*/  STG.E.128 [R96.64], R92 ;  /* 0x0000005c60007986 */ /* 0x0001e8000c101d04 */
[----:B------:R-:W-:Y:S01]  /*2930*/  @P5 IMAD.WIDE.U32 R148, R149, R150, c[0x0][0x170] ;  /* 0x00005c0095945625 */ /* 0x000fe200078e0096 */
[----:B------:R-:W0:Y:S04]  /*2940*/  @P0 LDG.E.128 R52, [R98.64] ;  /* 0x0000000462340981 */ /* 0x000e28000c1e1d00 */
        /* <DEDUP_REMOVED lines=18> */
.L_x_29292:
[----:B-1----:R-:W-:Y:S05]  /*2a70*/  BSYNC B0 ;  /* 0x0000000000007941 */ /* 0x002fea0003800000 */
.L_x_29291:
[----:B------:R-:W-:Y:S01]  /*2a80*/  BSSY B0, `(.L_x_29293) ;  /* 0x0000005000007945 */ /* 0x000fe20003800000 */
[----:B------:R-:W-:Y:S05]  /*2a90*/  @!P6 BRA `(.L_x_29294) ;  /* 0x000000300000e947 */ /* 0x000fea0003800000 */
[----:B-----5:R-:W-:-:S04]  /*2aa0*/  FMUL.FTZ R97, R57, c[0x0][0x1ec] ;  /* 0x00007b0039617a20 */ /* 0x020fc80000410000 */
[----:B------:R-:W-:-:S04]  /*2ab0*/  FMUL.FTZ R97, R174, R97 ;  /* 0x00000061ae617220 */ /* 0x000fc80000410000 */
[----:B------:R-:W-:Y:S02]  /*2ac0*/  @P0 FADD.FTZ R97, R53, R97 ;  /* 0x0000006135610221 */ /* 0x000fe40000010000 */
.L_x_29294:
[----:B------:R-:W-:Y:S05]  /*2ad0*/  BSYNC B0 ;  /* 0x0000000000007941 */ /* 0x000fea0003800000 */
.L_x_29293:
[----:B------:R-:W-:Y:S01]  /*2ae0*/  BSSY B0, `(.L_x_29295) ;  /* 0x0000005000007945 */ /* 0x000fe20003800000 */
[----:B------:R-:W-:Y:S05]  /*2af0*/  @!P6 BRA `(.L_x_29296) ;  /* 0x000000300000e947 */ /* 0x000fea0003800000 */
[----:B-----5:R-:W-:-:S04]  /*2b00*/  FMUL.FTZ R98, R58, c[0x0][0x1ec] ;  /* 0x00007b003a627a20 */ /* 0x020fc80000410000 */
[----:B------:R-:W-:-:S04]  /*2b10*/  FMUL.FTZ R98, R109, R98 ;  /* 0x000000626d627220 */ /* 0x000fc80000410000 */
[----:B------:R-:W-:Y:S02]  /*2b20*/  @P0 FADD.FTZ R98, R54, R98 ;  /* 0x0000006236620221 */ /* 0x000fe40000010000 */
.L_x_29296:
[----:B------:R-:W-:Y:S05]  /*2b30*/  BSYNC B0 ;  /* 0x0000000000007941 */ /* 0x000fea0003800000 */
.L_x_29295:
[----:B------:R-:W-:Y:S01]  /*2b40*/  BSSY B0, `(.L_x_29297) ;  /* 0x0000005000007945 */ /* 0x000fe20003800000 */
[----:B------:R-:W-:Y:S05]  /*2b50*/  @!P6 BRA `(.L_x_29298) ;  /* 0x000000300000e947 */ /* 0x000fea0003800000 */
[----:B-----5:R-:W-:-:S04]  /*2b60*/  FMUL.FTZ R148, R59, c[0x0][0x1ec] ;  /* 0x00007b003b947a20 */ /* 0x020fc80000410000 */
[----:B------:R-:W-:-:S04]  /*2b70*/  FMUL.FTZ R99, R175, R148 ;  /* 0x00000094af637220 */ /* 0x000fc80000410000 */
[----:B------:R-:W-:Y:S02]  /*2b80*/  @P0 FADD.FTZ R99, R55, R99 ;  /* 0x0000006337630221 */ /* 0x000fe40000010000 */
.L_x_29298:
[----:B------:R-:W-:Y:S05]  /*2b90*/  BSYNC B0 ;  /* 0x0000000000007941 */ /* 0x000fea0003800000 */
.L_x_29297:
[----:B------:R-:W-:Y:S01]  /*2ba0*/  FADD.FTZ R148, RZ, R60 ;  /* 0x0000003cff947221 */ /* 0x000fe20000010000 */
[----:B------:R-:W0:Y:S01]  /*2bb0*/  S2R R177, SR_TID.X ;  /* 0x0000000000b17919 */ /* 0x000e220000002100 */
[----:B------:R-:W-:Y:S02]  /*2bc0*/  LOP3.LUT P1, RZ, R131, 0xff, RZ, 0xc0, !PT ;  /* 0x000000ff83ff7812 */ /* 0x000fe4000782c0ff */
[----:B------:R-:W-:-:S04]  /*2bd0*/  FADD.FTZ R149, R148, R61 ;  /* 0x0000003d94957221 */ /* 0x000fc80000010000 */
[----:B------:R-:W-:-:S04]  /*2be0*/  FADD.FTZ R148, R149, R62 ;  /* 0x0000003e95947221 */ /* 0x000fc80000010000 */
[----:B------:R-:W-:-:S04]  /*2bf0*/  FADD.FTZ R149, R148, R63 ;  /* 0x0000003f94957221 */ /* 0x000fc80000010000 */
        /* <DEDUP_REMOVED lines=35> */
[----:B------:R-:W-:-:S03]  /*2e30*/  SHF.R.S32.HI R179, RZ, 0x1f, R110 ;  /* 0x0000001fffb37819 */ /* 0x000fc6000001146e */
        /* <DEDUP_REMOVED lines=9> */
.L_x_29305:
        /* <DEDUP_REMOVED lines=100> */
.L_x_29306:
[----:B------:R-:W2:Y:S01]  /*3510*/  S2R R188, SR_TID.X ;  /* 0x0000000000bc7919 */ /* 0x000ea20000002100 */
[----:B------:R-:W-:Y:S01]  /*3520*/  @!P0 SHF.R.U32.HI R151, RZ, 0x5, R177 ;  /* 0x00000005ff978819 */ /* 0x000fe200000116b1 */
[----:B-1----:R-:W-:Y:S01]  /*3530*/  FADD.FTZ R149, R181, R182 ;  /* 0x000000b6b5957221 */ /* 0x002fe20000010000 */
[----:B------:R-:W-:Y:S02]  /*3540*/  WARPSYNC 0xffffffff ;  /* 0xffffffff00007948 */ /* 0x000fe40003800000 */
[----:B------:R-:W-:-:S04]  /*3550*/  @!P0 LOP3.LUT R151, R151, 0x3, RZ, 0xc0, !PT ;  /* 0x0000000397978812 */ /* 0x000fc800078ec0ff */
[----:B------:R-:W-:-:S05]  /*3560*/  @!P0 IADD3 R151, R178, R151, RZ ;  /* 0x00000097b2978210 */ /* 0x000fca0007ffe0ff */
[----:B------:R1:W-:Y:S01]  /*3570*/  @!P0 STS.64 [R151.X8], R148 ;  /* 0x0000009497008388 */ /* 0x0003e20000008a00 */
[----:B--2---:R-:W-:-:S04]  /*3580*/  LOP3.LUT R177, R188, 0x1f, RZ, 0xc0, !PT ;  /* 0x0000001fbcb17812 */ /* 0x004fc800078ec0ff */
[----:B------:R-:W-:-:S11]  /*3590*/  ISETP.GT.U32.AND P0, PT, R177, 0x3, PT ;  /* 0x00000003b100780c */ /* 0x000fd60003f04070 */
[----:B-1----:R-:W-:Y:S01]  /*35a0*/  BAR.SYNC.DEFER_BLOCKING 0x0 ;  /* 0x0000000000007b1d */ /* 0x002fe20000010000 */
[----:B------:R-:W-:Y:S01]  /*35b0*/  CS2R R148, SRZ ;  /* 0x0000000000947805 */ /* 0x000fe2000001ff00 */
        /* <DEDUP_REMOVED lines=8> */
[----:B-1----:R-:W-:Y:S02]  /*3640*/  IADD3 R180, R151, R150, RZ ;  /* 0x0000009697b47210 */ /* 0x002fe40007ffe0ff */
        /* <DEDUP_REMOVED lines=11> */
[----:B------:R-:W-:Y:S02]  /*3700*/  FFMA.FTZ R186, R183, R148, R185 ;  /* 0x00000094b7ba7223 */ /* 0x000fe400000100b9 */
[----:B------:R-:W-:Y:S01]  /*3710*/  FMUL.FTZ R181, R181, R181 ;  /* 0x000000b5b5b57220 */ /* 0x000fe20000410000 */
[----:B--2---:R-:W0:Y:S01]  /*3720*/  MUFU.RCP R151, R150 ;  /* 0x0000009600977308 */ /* 0x004e220000001000 */
        /* <DEDUP_REMOVED lines=10> */
[C---:B------:R-:W-:Y:S02]  /*37d0*/  FFMA.FTZ R148, R182.reuse, R185, R148 ;  /* 0x000000b9b6947223 */ /* 0x040fe40000010094 */
[----:B------:R-:W-:Y:S02]  /*37e0*/  FMUL.FTZ R177, R182, R177 ;  /* 0x000000b1b6b17220 */ /* 0x000fe40000410000 */
[----:B0-----:R-:W-:-:S02]  /*37f0*/  FMUL.FTZ R180, R151, R148 ;  /* 0x0000009497b47220 */ /* 0x001fc40000410000 */
[----:B--2---:R-:W-:Y:S01]  /*3800*/  FADD.FTZ R148, R178, R149 ;  /* 0x00000095b2947221 */ /* 0x004fe20000010000 */
[----:B------:R-:W-:Y:S01]  /*3810*/  SHF.R.U32.HI R149, RZ, 0x5, R188 ;  /* 0x00000005ff957819 */ /* 0x000fe200000116bc */
[----:B------:R-:W-:Y:S01]  /*3820*/  FMUL.FTZ R177, R177, R187 ;  /* 0x000000bbb1b17220 */ /* 0x000fe20000410000 */
[----:B------:R-:W0:Y:S03]  /*3830*/  SHFL.IDX PT, R181, R180, RZ, 0x1f ;  /* 0x00001fffb4b57589 */ /* 0x000e2600000e0000 */
[----:B------:R-:W-:Y:S01]  /*3840*/  FFMA.FTZ R148, R151, R177, R148 ;  /* 0x000000b197947223 */ /* 0x000fe20000010094 */
[----:B------:R-:W-:Y:S02]  /*3850*/  LOP3.LUT R177, R149, 0x3, RZ, 0xc0, !PT ;  /* 0x0000000395b17812 */ /* 0x000fe400078ec0ff */
[----:B------:R-:W-:Y:S02]  /*3860*/  MOV R151, c[0x0][0x1e0] ;  /* 0x0000780000977a02 */ /* 0x000fe40000000f00 */
[----:B------:R-:W-:Y:S01]  /*3870*/  LOP3.LUT P0, RZ, R177, 0x1f, R188, 0xf8, !PT ;  /* 0x0000001fb1ff7812 */ /* 0x000fe2000780f8bc */
[----:B------:R-:W1:Y:S01]  /*3880*/  SHFL.IDX PT, R148, R148, RZ, 0x1f ;  /* 0x00001fff94947589 */ /* 0x000e6200000e0000 */
[----:B0-----:R-:W-:-:S05]  /*3890*/  FMUL.FTZ R149, R181, R181 ;  /* 0x000000b5b5957220 */ /* 0x001fca0000410000 */
[----:B------:R-:W-:Y:S01]  /*38a0*/  FSEL R150, R149, RZ, P1 ;  /* 0x000000ff95967208 */ /* 0x000fe20000800000 */
[----:B-1----:R-:W-:-:S05]  /*38b0*/  FFMA.FTZ R149, R148, R151, c[0x0][0x228] ;  /* 0x00008a0094957623 */ /* 0x002fca0000010097 */
[C---:B------:R-:W-:Y:S01]  /*38c0*/  @!P0 LEA R148, P2, R110.reuse, c[0x0][0x1a0], 0x2 ;  /* 0x000068006e948a11 */ /* 0x040fe200078410ff */
        /* <DEDUP_REMOVED lines=9> */
[----:B-1----:R-:W-:Y:S02]  /*3960*/  IADD3 R176, R176, -0x1, RZ ;  /* 0xffffffffb0b07810 */ /* 0x002fe40007ffe0ff */
[----:B------:R-:W-:-:S03]  /*3970*/  FSEL R148, R181, RZ, !P1 ;  /* 0x000000ffb5947208 */ /* 0x000fc60004800000 */
        /* <DEDUP_REMOVED lines=74> */
[C---:B------:R-:W-:Y:S01]  /*3e20*/  IADD3 R88, R96.reuse, 0x200, RZ ;  /* 0x0000020060587810 */ /* 0x040fe20007ffe0ff */
[C---:B------:R-:W-:Y:S02]  /*3e30*/  FMUL.FTZ R204, R177.reuse, R204 ;  /* 0x000000ccb1cc7220 */ /* 0x040fe40000410000 */
[C---:B------:R-:W-:Y:S01]  /*3e40*/  FMUL.FTZ R99, R177.reuse, R90 ;  /* 0x0000005ab1637220 */ /* 0x040fe20000410000 */
[----:B------:R-:W-:Y:S01]  /*3e50*/  IADD3 R90, R96, 0x180, RZ ;  /* 0x00000180605a7810 */ /* 0x000fe20007ffe0ff */
[----:B------:R-:W-:-:S02]  /*3e60*/  FMUL.FTZ R206, R177, R206 ;  /* 0x000000ceb1ce7220 */ /* 0x000fc40000410000 */
[C---:B------:R-:W-:Y:S01]  /*3e70*/  FMUL.FTZ R148, R177.reuse, R92 ;  /* 0x0000005cb1947220 */ /* 0x040fe20000410000 */
[C---:B------:R-:W-:Y:S01]  /*3e80*/  IADD3 R92, R96.reuse, 0x100, RZ ;  /* 0x00000100605c7810 */ /* 0x040fe20007ffe0ff */
[C---:B------:R-:W-:Y:S02]  /*3e90*/  FMUL.FTZ R208, R177.reuse, R208 ;  /* 0x000000d0b1d07220 */ /* 0x040fe40000410000 */
[C---:B------:R-:W-:Y:S01]  /*3ea0*/  FMUL.FTZ R149, R177.reuse, R94 ;  /* 0x0000005eb1957220 */ /* 0x040fe20000410000 */
[----:B------:R-:W-:Y:S01]  /*3eb0*/  IADD3 R94, R96, 0x80, RZ ;  /* 0x00000080605e7810 */ /* 0x000fe20007ffe0ff */
[C---:B------:R-:W-:Y:S02]  /*3ec0*/  FMUL.FTZ R210, R177.reuse, R210 ;  /* 0x000000d2b1d27220 */ /* 0x040fe40000410000 */
[C---:B------:R-:W-:Y:S02]  /*3ed0*/  FMUL.FTZ R212, R177.reuse, R212 ;  /* 0x000000d4b1d47220 */ /* 0x040fe40000410000 */
[----:B------:R-:W-:-:S02]  /*3ee0*/  FMUL.FTZ R214, R177, R214 ;  /* 0x000000d6b1d67220 */ /* 0x000fc40000410000 */
[----:B------:R-:W-:Y:S01]  /*3ef0*/  FMUL.FTZ R216, R177, R216 ;  /* 0x000000d8b1d87220 */ /* 0x000fe20000410000 */
[----:B------:R-:W-:Y:S01]  /*3f00*/  MOV R177, 0x10 ;  /* 0x0000001000b17802 */ /* 0x000fe20000000f00 */
[----:B------:R-:W-:Y:S02]  /*3f10*/  FFMA.FTZ R63, R133, R63, R112 ;  /* 0x0000003f853f7223 */ /* 0x000fe40000010070 */
        /* <DEDUP_REMOVED lines=32> */
[----:B------:R-:W-:Y:S01]  /*4120*/  FFMA.FTZ R80, R33, R80, R12 ;  /* 0x0000005021507223 */ /* 0x000fe2000001000c */
[C---:B0-----:R-:W-:Y:S01]  /*4130*/  IADD3 R72, R96.reuse, 0x280, RZ ;  /* 0x0000028060487810 */ /* 0x041fe20007ffe0ff */
[----:B------:R-:W-:Y:S01]  /*4140*/  FFMA.FTZ R87, R145, R87, R124 ;  /* 0x0000005791577223 */ /* 0x000fe2000001007c */
[----:B------:R-:W-:Y:S01]  /*4150*/  IADD3 R74, R96, 0x300, RZ ;  /* 0x00000300604a7810 */ /* 0x000fe20007ffe0ff */
[----:B------:R-:W-:-:S02]  /*4160*/  FFMA.FTZ R86, R34, R86, R15 ;  /* 0x0000005622567223 */ /* 0x000fc4000001000f */
[----:B------:R-:W-:-:S04]  /*4170*/  IMAD.WIDE.U32 R72, R72, R177, c[0x0][0x208] ;  /* 0x0000820048487625 */ /* 0x000fc800078e00b1 */
[----:B------:R-:W-:Y:S01]  /*4180*/  FFMA.FTZ R85, R144, R200, R123 ;  /* 0x000000c890557223 */ /* 0x000fe2000001007b */
[----:B------:R0:W-:Y:S01]  /*4190*/  STG.E.128 [R72.64], R80 ;  /* 0x0000005048007986 */ /* 0x0001e2000c101d04 */
[----:B------:R-:W-:Y:S01]  /*41a0*/  FFMA.FTZ R84, R35, R97, R14 ;  /* 0x0000006123547223 */ /* 0x000fe2000001000e */
[----:B-1----:R-:W-:Y:S01]  /*41b0*/  IADD3 R76, R96, 0x380, RZ ;  /* 0x00000380604c7810 */ /* 0x002fe20007ffe0ff */
[----:B------:R-:W-:Y:S01]  /*41c0*/  IMAD.WIDE.U32 R74, R74, R177, c[0x0][0x208] ;  /* 0x000082004a4a7625 */ /* 0x000fe200078e00b1 */
[C---:B------:R-:W-:Y:S02]  /*41d0*/  IADD3 R78, R96.reuse, 0x400, RZ ;  /* 0x00000400604e7810 */ /* 0x040fe40007ffe0ff */
[----:B------:R-:W-:Y:S01]  /*41e0*/  IADD3 R88, R96, 0x480, RZ ;  /* 0x0000048060587810 */ /* 0x000fe20007ffe0ff */
[----:B------:R-:W-:Y:S01]  /*41f0*/  FFMA.FTZ R63, R147, R206, R126 ;  /* 0x000000ce933f7223 */ /* 0x000fe2000001007e */
[----:B------:R0:W-:Y:S01]  /*4200*/  STG.E.128 [R74.64], R84 ;  /* 0x000000544a007986 */ /* 0x0001e2000c101d04 */
[----:B------:R-:W-:-:S02]  /*4210*/  FFMA.FTZ R62, R36, R99, R17 ;  /* 0x00000063243e7223 */ /* 0x000fc40000010011 */
        /* <DEDUP_REMOVED lines=16> */
.L_x_29302:
[----:B-1----:R-:W-:Y:S05]  /*4320*/  BSYNC B0 ;  /* 0x0000000000007941 */ /* 0x002fea0003800000 */
.L_x_29301:
[----:B------:R-:W-:Y:S02]  /*4330*/  IADD3 R110, R110, c[0x0][0x160], RZ ;  /* 0x000058006e6e7a10 */ /* 0x000fe40007ffe0ff */
[----:B------:R-:W-:Y:S02]  /*4340*/  LOP3.LUT P1, RZ, R131, 0xff, RZ, 0xc0, !PT ;  /* 0x000000ff83ff7812 */ /* 0x000fe4000782c0ff */
[----:B------:R-:W-:Y:S02]  /*4350*/  ISETP.GE.AND P0, PT, R110, c[0x0][0x164], PT ;  /* 0x000059006e007a0c */ /* 0x000fe40003f06270 */
[----:B------:R-:W-:-:S11]  /*4360*/  SEL R131, RZ, 0x1, P1 ;  /* 0x00000001ff837807 */ /* 0x000fd60000800000 */
[----:B0----5:R-:W-:Y:S01]  /*4370*/  @P0 CALL.REL.NOINC `(.L_x_29303) ;  /* 0x0000001000000944 */ /* 0x021fe20003c00000 */
[----:B------:R-:W-:Y:S05]  /*4380*/  BRA `(.L_x_29304) ;  /* 0xffffcb7000007947 */ /* 0x000fea000383ffff */
.L_x_29303:
[----:B------:R-:W-:Y:S05]  /*4390*/  EXIT ;  /* 0x000000000000794d */ /* 0x000fea0003800000 */
.L_x_29299:
[----:B0-----:R-:W-:Y:S01]  /*43a0*/  HFMA2.MMA R181, -RZ, RZ, 0, 5.9604644775390625e-08 ;  /* 0x00000001ffb57435 */ /* 0x001fe200000001ff */
[----:B------:R-:W-:Y:S02]  /*43b0*/  MOV R149, 0x1f ;  /* 0x0000001f00957802 */ /* 0x000fe40000000f00 */
[----:B------:R-:W-:Y:S02]  /*43c0*/  MOV R180, 0xffffffff ;  /* 0xffffffff00b47802 */ /* 0x000fe40000000f00 */
[----:B------:R-:W-:Y:S02]  /*43d0*/  MOV R150, 0x43f0 ;  /* 0x000043f000967802 */ /* 0x000fe40000000f00 */
[----:B-----5:R-:W-:Y:S05]  /*43e0*/  CALL.REL.NOINC `($__internal_135_$__cuda_sm70_shflsync_bfly_p) ;  /* 0x0000089000007944 */ /* 0x020fea0003c00000 */
[----:B-1----:R-:W-:Y:S01]  /*43f0*/  MOV R148, R181 ;  /* 0x000000b500947202 */ /* 0x002fe20000000f00 */
[----:B0-----:R-:W-:Y:S05]  /*4400*/  BRA `(.L_x_29305) ;  /* 0xffffeac000007947 */ /* 0x001fea000383ffff */
.L_x_29300:
[----:B------:R-:W-:Y:S01]  /*4410*/  HFMA2.MMA R181, -RZ, RZ, 0, 1.1920928955078125e-07 ;  /* 0x00000002ffb57435 */ /* 0x000fe200000001ff */
[----:B------:R-:W-:Y:S02]  /*4420*/  MOV R149, 0x1f ;  /* 0x0000001f00957802 */ /* 0x000fe40000000f00 */
[----:B------:R-:W-:Y:S02]  /*4430*/  MOV R180, 0xffffffff ;  /* 0xffffffff00b47802 */ /* 0x000fe40000000f00 */
[----:B------:R-:W-:-:S02]  /*4440*/  MOV R150, 0x4460 ;  /* 0x0000446000967802 */ /* 0x000fc40000000f00 */
[----:B-----5:R-:W-:Y:S05]  /*4450*/  CALL.REL.NOINC `($__internal_135_$__cuda_sm70_shflsync_bfly_p) ;  /* 0x0000082000007944 */ /* 0x020fea0003c00000 */
[----:B01----:R-:W-:Y:S01]  /*4460*/  FADD.FTZ R182, R182, R181 ;  /* 0x000000b5b6b67221 */ /* 0x003fe20000010000 */
[----:B------:R-:W-:Y:S01]  /*4470*/  HFMA2.MMA R181, -RZ, RZ, 0, 2.384185791015625e-07 ;  /* 0x00000004ffb57435 */ /* 0x000fe200000001ff */
[----:B------:R-:W-:-:S02]  /*4480*/  MOV R149, 0x1f ;  /* 0x0000001f00957802 */ /* 0x000fc40000000f00 */
[----:B------:R-:W-:Y:S02]  /*4490*/  MOV R180, 0xffffffff ;  /* 0xffffffff00b47802 */ /* 0x000fe40000000f00 */
[----:B------:R-:W-:Y:S02]  /*44a0*/  MOV R150, 0x44c0 ;  /* 0x000044c000967802 */ /* 0x000fe40000000f00 */
[----:B------:R-:W-:Y:S05]  /*44b0*/  CALL.REL.NOINC `($__internal_135_$__cuda_sm70_shflsync_bfly_p) ;  /* 0x000007c000007944 */ /* 0x000fea0003c00000 */
[----:B01----:R-:W-:Y:S01]  /*44c0*/  FADD.FTZ R182, R182, R181 ;  /* 0x000000b5b6b67221 */ /* 0x003fe20000010000 */
[----:B------:R-:W-:Y:S01]  /*44d0*/  HFMA2.MMA R181, -RZ, RZ, 0, 4.76837158203125e-07 ;  /* 0x00000008ffb57435 */ /* 0x000fe200000001ff */
[----:B------:R-:W-:Y:S02]  /*44e0*/  MOV R149, 0x1f ;  /* 0x0000001f00957802 */ /* 0x000fe40000000f00 */
[----:B------:R-:W-:Y:S02]  /*44f0*/  MOV R180, 0xffffffff ;  /* 0xffffffff00b47802 */ /* 0x000fe40000000f00 */
[----:B------:R-:W-:Y:S02]  /*4500*/  MOV R150, 0x4520 ;  /* 0x0000452000967802 */ /* 0x000fe40000000f00 */
[----:B------:R-:W-:Y:S05]  /*4510*/  CALL.REL.NOINC `($__internal_135_$__cuda_sm70_shflsync_bfly_p) ;  /* 0x0000076000007944 */ /* 0x000fea0003c00000 */
[----:B01----:R-:W-:Y:S01]  /*4520*/  FADD.FTZ R182, R182, R181 ;  /* 0x000000b5b6b67221 */ /* 0x003fe20000010000 */
[----:B------:R-:W-:Y:S01]  /*4530*/  HFMA2.MMA R181, -RZ, RZ, 0, 9.5367431640625e-07 ;  /* 0x00000010ffb57435 */ /* 0x000fe200000001ff */
[----:B------:R-:W-:-:S02]  /*4540*/  MOV R149, 0x1f ;  /* 0x0000001f00957802 */ /* 0x000fc40000000f00 */
[----:B------:R-:W-:Y:S02]  /*4550*/  MOV R180, 0xffffffff ;  /* 0xffffffff00b47802 */ /* 0x000fe40000000f00 */
[----:B------:R-:W-:Y:S02]  /*4560*/  MOV R150, 0x4580 ;  /* 0x0000458000967802 */ /* 0x000fe40000000f00 */
[----:B------:R-:W-:Y:S05]  /*4570*/  CALL.REL.NOINC `($__internal_135_$__cuda_sm70_shflsync_bfly_p) ;  /* 0x0000070000007944 */ /* 0x000fea0003c00000 */
        /* <DEDUP_REMOVED lines=86> */
[----:B------:R-:W-:Y:S05]  /*4ae0*/  CALL.REL.NOINC `($__internal_135_$__cuda_sm70_shflsync_bfly_p) ;  /* 0x0000019000007944 */ /* 0x000fea0003c00000 */
[----:B01----:R-:W-:Y:S01]  /*4af0*/  FADD.FTZ R182, R182, R181 ;  /* 0x000000b5b6b67221 */ /* 0x003fe20000010000 */
[----:B------:R-:W-:Y:S01]  /*4b00*/  HFMA2.MMA R181, -RZ, RZ, 0, 1.1920928955078125e-07 ;  /* 0x00000002ffb57435 */ /* 0x000fe200000001ff */
[----:B------:R-:W-:Y:S02]  /*4b10*/  MOV R149, 0x1f ;  /* 0x0000001f00957802 */ /* 0x000fe40000000f00 */
[----:B------:R-:W-:Y:S02]  /*4b20*/  MOV R180, 0xffffffff ;  /* 0xffffffff00b47802 */ /* 0x000fe40000000f00 */
[----:B------:R-:W-:Y:S02]  /*4b30*/  MOV R150, 0x4b50 ;  /* 0x00004b5000967802 */ /* 0x000fe40000000f00 */
[----:B------:R-:W-:Y:S05]  /*4b40*/  CALL.REL.NOINC `($__internal_135_$__cuda_sm70_shflsync_bfly_p) ;  /* 0x0000013000007944 */ /* 0x000fea0003c00000 */
        /* <DEDUP_REMOVED lines=18> */
[----:B01----:R-:W-:Y:S05]  /*4c70*/  BRA `(.L_x_29306) ;  /* 0xffffe89000007947 */ /* 0x003fea000383ffff */
        .weak           $__internal_135_$__cuda_sm70_shflsync_bfly_p
        .type           $__internal_135_$__cuda_sm70_shflsync_bfly_p,@function
        .size           $__internal_135_$__cuda_sm70_shflsync_bfly_p,(.L_x_36175 - $__internal_135_$__cuda_sm70_shflsync_bfly_p)
$__internal_135_$__cuda_sm70_shflsync_bfly_p:
[----:B------:R-:W-:Y:S01]  /*4c80*/  HFMA2.MMA R151, -RZ, RZ, 0, 0 ;  /* 0x00000000ff977435 */ /* 0x000fe200000001ff */
[----:B------:R-:W-:Y:S04]  /*4c90*/  WARPSYNC R180 ;  /* 0x000000b400007348 */ /* 0x000fe80003800000 */
[----:B------:R0:W1:Y:S01]  /*4ca0*/  SHFL.BFLY PT, R181, R182, R181, R149 ;  /* 0x0c0000b5b6b57389 */ /* 0x00006200000e0095 */
[----:B------:R-:W-:Y:S05]  /*4cb0*/  RET.REL.NODEC R150 `(_ZN10layer_norm13ln_fwd_kernelINS_13Kernel_traitsI6__halfffffjLj5120ELj1ELj1ELj4ELj16ENS_18Kernel_traits_baseILj5120ES2_ffffjLj128EEEEELb0ELb1ELb1ELb1EEEvNS_9FwdParamsE) ;  /* 0xffffb34096007950 */ /* 0x000fea0003c3ffff */
.L_x_29307:
        /* <DEDUP_REMOVED lines=12> */
.L_x_36175:


//--------------------- .text._ZN10layer_norm13ln_fwd_kernelINS_13Kernel_traitsI6__halfffffjLj5120ELj1ELj1ELj4ELj16ENS_18Kernel_traits_baseILj5120ES2_ffffjLj128EEEEELb1ELb0ELb0ELb0EEEvNS_9FwdParamsE --------------------------
	.section	.text._ZN10layer_norm13ln_fwd_kernelINS_13Kernel_traitsI6__halfffffjLj5120ELj1ELj1ELj4ELj16ENS_18Kernel_traits_baseILj5120ES2_ffffjLj128EEEEELb1ELb0ELb0ELb0EEEvNS_9FwdParamsE,"ax",@progbits
	.sectioninfo	@"SHI_REGISTERS=168"
	.align	128
        .global         _ZN10layer_norm13ln_fwd_kernelINS_13Kernel_traitsI6__halfffffjLj5120ELj1ELj1ELj4ELj16ENS_18Kernel_traits_baseILj5120ES2_ffffjLj128EEEEELb1ELb0ELb0ELb0EEEvNS_9FwdParamsE
        .type           _ZN10layer_norm13ln_fwd_kernelINS_13Kernel_traitsI6__halfffffjLj5120ELj1ELj1ELj4ELj16ENS_18Kernel_traits_baseILj5120ES2_ffffjLj128EEEEELb1ELb0ELb0ELb0EEEvNS_9FwdParamsE,@function
        .size           _ZN10layer_norm13ln_fwd_kernelINS_13Kernel_traitsI6__halfffffjLj5120ELj1ELj1ELj4ELj16ENS_18Kernel_traits_baseILj5120ES2_ffffjLj128EEEEELb1ELb0ELb0ELb0EEEvNS_9FwdParamsE,(.L_x_36176 - _ZN10layer_norm13ln_fwd_kernelINS_13Kernel_traitsI6__halfffffjLj5120ELj1ELj1ELj4ELj16ENS_18Kernel_traits_baseILj5120ES2_ffffjLj128EEEEELb1ELb0ELb0ELb0EEEvNS_9FwdParamsE)
        .other          _ZN10layer_norm13ln_fwd_kernelINS_13Kernel_traitsI6__halfffffjLj5120ELj1ELj1ELj4ELj16ENS_18Kernel_traits_baseILj5120ES2_ffffjLj128EEEEELb1ELb0ELb0ELb0EEEvNS_9FwdParamsE,@"STO_CUDA_ENTRY STV_DEFAULT"
_ZN10layer_norm13ln_fwd_kernelINS_13Kernel_traitsI6__halfffffjLj5120ELj1ELj1ELj4ELj16ENS_18Kernel_traits_baseILj5120ES2_ffffjLj128EEEEELb1ELb0ELb0ELb0EEEvNS_9FwdParamsE:
.text._ZN10layer_norm13ln_fwd_kernelINS_13Kernel_traitsI6__halfffffjLj5120ELj1ELj1ELj4ELj16ENS_18Kernel_traits_baseILj5120ES2_ffffjLj128EEEEELb1ELb0ELb0ELb0EEEvNS_9FwdParamsE:
        /* <DEDUP_REMOVED lines=9> */
[----:B------:R-:W2:Y:S01]  /*0090*/  @P0 LDG.E.64 R2, [R2.64] ;  /* 0x0000000602020981 */ /* 0x000ea2000c1e1b00 */
[----:B------:R-:W-:Y:S02]  /*00a0*/  @P0 IMAD.MOV.U32 R8, RZ, RZ, R14 ;  /* 0x000000ffff080224 */ /* 0x000fe400078e000e */
[----:B------:R-:W-:-:S05]  /*00b0*/  @P0 IMAD.MOV.U32 R9, RZ, RZ, R15 ;  /* 0x000000ffff090224 */ /* 0x000fca00078e000f */
[----:B------:R-:W3:Y:S01]  /*00c0*/  @P0 LDG.E.64 R4, [R8.64] ;  /* 0x0000000608040981 */ /* 0x000ee2000c1e1b00 */
[----:B------:R-:W-:Y:S03]  /*00d0*/  BSSY B0, `(.L_x_29308) ;  /* 0x000004b000007945 */ /* 0x000fe60003800000 */
[----:B------:R-:W0:Y:S04]  /*00e0*/  S2R R130, SR_TID.X ;  /* 0x0000000000827919 */ /* 0x000e280000002100 */
[----:B------:R-:W0:Y:S02]  /*00f0*/  S2R R143, SR_CTAID.X ;  /* 0x00000000008f7919 */ /* 0x000e240000002500 */
[----:B0-----:R-:W-:-:S04]  /*0100*/  IMAD R142, R143, c[0x0][0x0], R130 ;  /* 0x000000008f8e7a24 */ /* 0x001fc800078e0282 */
[----:B------:R-:W-:Y:S01]  /*0110*/  IMAD.WIDE.U32 R6, R142, -0x326172a9, RZ ;  /* 0xcd9e8d578e067825 */ /* 0x000fe200078e00ff */
[----:B--2---:R-:W0:Y:S08]  /*0120*/  @P0 R2UR UR4, R2 ;  /* 0x00000000020403c2 */ /* 0x004e3000000e0000 */
[----:B------:R1:W2:Y:S01]  /*0130*/  @P0 R2UR UR5, R3 ;  /* 0x00000000030503c2 */ /* 0x0002a200000e0000 */
[----:B---3--:R-:W-:-:S05]  /*0140*/  @P0 IADD3 R14, P1, R4, c[0x0][0x240], RZ ;  /* 0x00009000040e0a10 */ /* 0x008fca0007f3e0ff */
[----:B------:R-:W-:-:S05]  /*0150*/  @P0 IMAD.X R15, RZ, RZ, R5, P1 ;  /* 0x000000ffff0f0224 */ /* 0x000fca00008e0605 */
[--C-:B------:R-:W-:Y:S02]  /*0160*/  SHF.R.U64 R141, R14, 0x2, R15.reuse ;  /* 0x000000020e8d7819 */ /* 0x100fe4000000120f */
[----:B------:R-:W-:Y:S02]  /*0170*/  SHF.R.U32.HI R140, RZ, 0x2, R15 ;  /* 0x00000002ff8c7819 */ /* 0x000fe4000001160f */
[----:B------:R-:W-:Y:S01]  /*0180*/  LOP3.LUT R15, R130, 0x7f, RZ, 0xc0, !PT ;  /* 0x0000007f820f7812 */ /* 0x000fe200078ec0ff */
        /* <DEDUP_REMOVED lines=19> */
[----:B------:R-:W-:Y:S02]  /*02c0*/  UIADD3 UR17, UR4, 0x1715609d, URZ ;  /* 0x1715609d04117890 */ /* 0x000fe4000fffe03f */
[----:B------:R-:W-:Y:S01]  /*02d0*/  IMAD.WIDE.U32 R4, R4, -0x2daee0ad, RZ ;  /* 0xd2511f5304047825 */ /* 0x000fe200078e00ff */
[----:B------:R-:W-:Y:S01]  /*02e0*/  LOP3.LUT R3, R7, UR11, R8, 0x96, !PT ;  /* 0x0000000b07037c12 */ /* 0x000fe2000f8e9608 */
[----:B------:R-:W-:-:S02]  /*02f0*/  UIADD3 UR18, UR5, -0x56f99767, URZ ;  /* 0xa906689905127890 */ /* 0x000fc4000fffe03f */
[----:B------:R-:W-:Y:S01]  /*0300*/  UIADD3 UR19, UR4, -0x4ab325aa, URZ ;  /* 0xb54cda5604137890 */ /* 0x000fe2000fffe03f */
[----:B------:R-:W-:Y:S01]  /*0310*/  LOP3.LUT R8, R5, UR12, R2, 0x96, !PT ;  /* 0x0000000c05087c12 */ /* 0x000fe2000f8e9602 */
[----:B------:R-:W-:Y:S01]  /*0320*/  IMAD.WIDE.U32 R2, R3, -0x2daee0ad, RZ ;  /* 0xd2511f5303027825 */ /* 0x000fe200078e00ff */
        /* <DEDUP_REMOVED lines=8> */
[----:B------:R-:W-:-:S03]  /*03b0*/  LOP3.LUT R9, R15, 0x7f, RZ, 0x3c, !PT ;  /* 0x0000007f0f097812 */ /* 0x000fc600078e3cff */
[----:B------:R-:W-:Y:S01]  /*03c0*/  IMAD.WIDE.U32 R4, R4, -0x2daee0ad, RZ ;  /* 0xd2511f5304047825 */ /* 0x000fe200078e00ff */
[----:B------:R-:W-:Y:S02]  /*03d0*/  LEA.HI.SX32 R128, R0, R9, 0x1e ;  /* 0x0000000900807211 */ /* 0x000fe400078ff2ff */
[----:B------:R-:W-:Y:S02]  /*03e0*/  LOP3.LUT R3, R7, UR15, R8, 0x96, !PT ;  /* 0x0000000f07037c12 */ /* 0x000fe4000f8e9608 */
[C---:B------:R-:W-:Y:S02]  /*03f0*/  LOP3.LUT P0, RZ, R128.reuse, 0xffffff80, RZ, 0xc0, !PT ;  /* 0xffffff8080ff7812 */ /* 0x040fe4000780c0ff */
[----:B------:R-:W-:Y:S01]  /*0400*/  LOP3.LUT R8, R5, UR16, R2, 0x96, !PT ;  /* 0x0000001005087c12 */ /* 0x000fe2000f8e9602 */
[----:B------:R-:W-:Y:S01]  /*0410*/  IMAD.WIDE.U32 R2, R3, -0x2daee0ad, RZ ;  /* 0xd2511f5303027825 */ /* 0x000fe200078e00ff */
[C---:B------:R-:W-:Y:S02]  /*0420*/  ISETP.GE.U32.AND P6, PT, R128.reuse, 0x100, PT ;  /* 0x000001008000780c */ /* 0x040fe40003fc6070 */
[----:B------:R-:W-:Y:S01]  /*0430*/  ISETP.GE.U32.AND P5, PT, R128, 0x180, PT ;  /* 0x000001808000780c */ /* 0x000fe20003fa6070 */
[----:B------:R-:W-:Y:S01]  /*0440*/  IMAD.WIDE.U32 R8, R8, -0x326172a9, RZ ;  /* 0xcd9e8d5708087825 */ /* 0x000fe200078e00ff */
[----:B------:R-:W-:-:S02]  /*0450*/  ISETP.GE.U32.AND P4, PT, R128, 0x200, PT ;  /* 0x000002008000780c */ /* 0x000fc40003f86070 */
[----:B------:R-:W-:Y:S02]  /*0460*/  ISETP.GE.U32.AND P3, PT, R128, 0x280, PT ;  /* 0x000002808000780c */ /* 0x000fe40003f66070 */
[----:B------:R-:W-:Y:S02]  /*0470*/  P2R R152, PR, RZ, 0x40 ;  /* 0x00000040ff987803 */ /* 0x000fe40000000000 */
[----:B------:R-:W-:Y:S02]  /*0480*/  P2R R151, PR, RZ, 0x20 ;  /* 0x00000020ff977803 */ /* 0x000fe40000000000 */
[----:B------:R-:W-:Y:S02]  /*0490*/  P2R R150, PR, RZ, 0x10 ;  /* 0x00000010ff967803 */ /* 0x000fe40000000000 */
[----:B------:R-:W-:Y:S02]  /*04a0*/  P2R R149, PR, RZ, 0x8 ;  /* 0x00000008ff957803 */ /* 0x000fe40000000000 */
[----:B------:R-:W-:-:S02]  /*04b0*/  LOP3.LUT R7, R3, UR18, R4, 0x96, !PT ;  /* 0x0000001203077c12 */ /* 0x000fc4000f8e9604 */
[----:B------:R-:W-:Y:S01]  /*04c0*/  LOP3.LUT R10, R9, UR17, R6, 0x96, !PT ;  /* 0x00000011090a7c12 */ /* 0x000fe2000f8e9606 */
[----:B------:R-:W-:Y:S05]  /*04d0*/  @!P0 BRA `(.L_x_29309) ;  /* 0x000000a000008947 */ /* 0x000fea0003800000 */
[----:B------:R-:W-:Y:S01]  /*04e0*/  ISETP.NE.U32.AND P1, PT, RZ, c[0x0][0x218], PT ;  /* 0x00008600ff007a0c */ /* 0x000fe20003f25070 */
[----:B------:R-:W-:-:S03]  /*04f0*/  HFMA2.MMA R26, -RZ, RZ, 0, 4.76837158203125e-07 ;  /* 0x00000008ff1a7435 */ /* 0x000fc600000001ff */
[----:B------:R-:W-:-:S13]  /*0500*/  ISETP.NE.AND.EX P1, PT, RZ, c[0x0][0x21c], PT, P1 ;  /* 0x00008700ff007a0c */ /* 0x000fda0003f25310 */
[C---:B------:R-:W-:Y:S01]  /*0510*/  @P1 LEA R4, P2, R15.reuse, c[0x0][0x218], 0x3 ;  /* 0x000086000f041a11 */ /* 0x040fe200078418ff */
[----:B------:R-:W-:-:S03]  /*0520*/  IMAD.WIDE.U32 R26, R15, R26, c[0x0][0x1b0] ;  /* 0x00006c000f1a7625 */ /* 0x000fc600078e001a */
[----:B------:R-:W-:-:S03]  /*0530*/  @P1 LEA.HI.X R5, R15, c[0x0][0x21c], RZ, 0x3, P2 ;  /* 0x000087000f051a11 */ /* 0x000fc600010f1cff */
[----:B------:R-:W5:Y:S04]  /*0540*/  LDG.E.64 R26, [R26.64] ;  /* 0x000000061a1a7981 */ /* 0x000f68000c1e1b00 */
[----:B------:R0:W5:Y:S01]  /*0550*/  @P1 LDG.E.64 R126, [R4.64] ;  /* 0x00000006047e1981 */ /* 0x000162000c1e1b00 */
[----:B------:R-:W-:Y:S01]  /*0560*/  LOP3.LUT R15, R15, 0x80, RZ, 0xfc, !PT ;  /* 0x000000800f0f7812 */ /* 0x000fe200078efcff */
[----:B------:R-:W-:Y:S02]  /*0570*/  @!P1 CS2R R126, SRZ ;  /* 0x00000000007e9805 */ /* 0x000fe4000001ff00 */
.L_x_29309:
[----:B0-----:R-:W-:Y:S05]  /*0580*/  BSYNC B0 ;  /* 0x0000000000007941 */ /* 0x001fea0003800000 */
.L_x_29308:
[----:B------:R-:W-:Y:S01]  /*0590*/  BSSY B0, `(.L_x_29310) ;  /* 0x000000c000007945 */ /* 0x000fe20003800000 */
[----:B------:R-:W-:Y:S05]  /*05a0*/  @!P6 BRA `(.L_x_29311) ;  /* 0x000000a00000e947 */ /* 0x000fea0003800000 */
[----:B------:R-:W-:Y:S01]  /*05b0*/  ISETP.NE.U32.AND P1, PT, RZ, c[0x0][0x218], PT ;  /* 0x00008600ff007a0c */ /* 0x000fe20003f25070 */
[----:B------:R-:W-:-:S03]  /*05c0*/  IMAD.MOV.U32 R22, RZ, RZ, 0x8 ;  /* 0x00000008ff167424 */ /* 0x000fc600078e00ff */
[----:B------:R-:W-:Y:S01]  /*05d0*/  ISETP.NE.AND.EX P1, PT, RZ, c[0x0][0x21c], PT, P1 ;  /* 0x00008700ff007a0c */ /* 0x000fe20003f25310 */
[----:B------:R-:W-:-:S06]  /*05e0*/  IMAD.WIDE.U32 R22, R15, R22, c[0x0][0x1b0] ;  /* 0x00006c000f167625 */ /* 0x000fcc00078e0016 */
[----:B------:R-:W5:Y:S06]  /*05f0*/  LDG.E.64 R22, [R22.64] ;  /* 0x0000000616167981 */ /* 0x000f6c000c1e1b00 */
[----:B------:R-:W-:-:S04]  /*0600*/  @P1 LEA R4, P2, R15, c[0x0][0x218], 0x3 ;  /* 0x000086000f041a11 */ /* 0x000fc800078418ff */
[----:B------:R-:W-:-:S05]  /*0610*/  @P1 LEA.HI.X R5, R15, c[0x0][0x21c], RZ, 0x3, P2 ;  /* 0x000087000f051a11 */ /* 0x000fca00010f1cff */
[----:B------:R0:W5:Y:S01]  /*0620*/  @P1 LDG.E.64 R118, [R4.64] ;  /* 0x0000000604761981 */ /* 0x000162000c1e1b00 */
[----:B------:R-:W-:Y:S01]  /*0630*/  IADD3 R15, R15, 0x80, RZ ;  /* 0x000000800f0f7810 */ /* 0x000fe20007ffe0ff */
[----:B------:R-:W-:Y:S02]  /*0640*/  @!P1 CS2R R118, SRZ ;  /* 0x0000000000769805 */ /* 0x000fe4000001ff00 */
.L_x_29311:
[----:B0-----:R-:W-:Y:S05]  /*0650*/  BSYNC B0 ;  /* 0x0000000000007941 */ /* 0x001fea0003800000 */
.L_x_29310:
        /* <DEDUP_REMOVED lines=12> */
.L_x_29313:
[----:B0-----:R-:W-:Y:S05]  /*0720*/  BSYNC B0 ;  /* 0x0000000000007941 */ /* 0x001fea0003800000 */
.L_x_29312:
        /* <DEDUP_REMOVED lines=12> */
.L_x_29315:
[----:B0-----:R-:W-:Y:S05]  /*07f0*/  BSYNC B0 ;  /* 0x0000000000007941 */ /* 0x001fea0003800000 */
.L_x_29314:
        /* <DEDUP_REMOVED lines=12> */
.L_x_29317:
[----:B0-----:R-:W-:Y:S05]  /*08c0*/  BSYNC B0 ;  /* 0x0000000000007941 */ /* 0x001fea0003800000 */
.L_x_29316:
[----:B------:R-:W-:Y:S01]  /*08d0*/  ISETP.GE.U32.AND P1, PT, R128, 0x300, PT ;  /* 0x000003008000780c */ /* 0x000fe20003f26070 */
[----:B------:R-:W-:Y:S01]  /*08e0*/  IMAD.WIDE.U32 R6, R7, -0x326172a9, RZ ;  /* 0xcd9e8d5707067825 */ /* 0x000fe200078e00ff */
[----:B------:R-:W-:Y:S01]  /*08f0*/  UIADD3 UR24, UR5, -0x24c28bd8, URZ ;  /* 0xdb3d742805187890 */ /* 0x000fe2000fffe03f */
[----:B------:R-:W-:Y:S01]  /*0900*/  BSSY B0, `(.L_x_29318) ;  /* 0x0000010000007945 */ /* 0x000fe20003800000 */
[----:B------:R-:W-:Y:S01]  /*0910*/  P2R R148, PR, RZ, 0x2 ;  /* 0x00000002ff947803 */ /* 0x000fe20000000000 */
[----:B------:R-:W-:Y:S01]  /*0920*/  IMAD.WIDE.U32 R4, R10, -0x2daee0ad, RZ ;  /* 0xd2511f530a047825 */ /* 0x000fe200078e00ff */
[----:B------:R-:W-:-:S04]  /*0930*/  LOP3.LUT R32, R7, UR19, R8, 0x96, !PT ;  /* 0x0000001307207c12 */ /* 0x000fc8000f8e9608 */
[----:B------:R-:W-:-:S03]  /*0940*/  LOP3.LUT R136, R5, UR20, R2, 0x96, !PT ;  /* 0x0000001405887c12 */ /* 0x000fc6000f8e9602 */
[----:B------:R-:W-:Y:S05]  /*0950*/  @!P1 BRA `(.L_x_29319) ;  /* 0x000000a000009947 */ /* 0x000fea0003800000 */
[----:B------:R-:W-:Y:S02]  /*0960*/  ISETP.NE.U32.AND P1, PT, RZ, c[0x0][0x218], PT ;  /* 0x00008600ff007a0c */ /* 0x000fe40003f25070 */
[----:B------:R-:W-:Y:S02]  /*0970*/  MOV R24, 0x8 ;  /* 0x0000000800187802 */ /* 0x000fe40000000f00 */
[----:B------:R-:W-:-:S03]  /*0980*/  ISETP.NE.AND.EX P1, PT, RZ, c[0x0][0x21c], PT, P1 ;  /* 0x00008700ff007a0c */ /* 0x000fc60003f25310 */
[----:B------:R-:W-:-:S06]  /*0990*/  IMAD.WIDE.U32 R24, R15, R24, c[0x0][0x1b0] ;  /* 0x00006c000f187625 */ /* 0x000fcc00078e0018 */
[----:B------:R-:W5:Y:S04]  /*09a0*/  LDG.E.64 R24, [R24.64] ;  /* 0x0000000618187981 */ /* 0x000f68000c1e1b00 */
[----:B------:R-:W-:-:S04]  /*09b0*/  @P1 LEA R2, P2, R15, c[0x0][0x218], 0x3 ;  /* 0x000086000f021a11 */ /* 0x000fc800078418ff */
[----:B------:R-:W-:-:S05]  /*09c0*/  @P1 LEA.HI.X R3, R15, c[0x0][0x21c], RZ, 0x3, P2 ;  /* 0x000087000f031a11 */ /* 0x000fca00010f1cff */
[----:B------:R0:W5:Y:S01]  /*09d0*/  @P1 LDG.E.64 R8, [R2.64] ;  /* 0x0000000602081981 */ /* 0x000162000c1e1b00 */
[----:B------:R-:W-:Y:S01]  /*09e0*/  IADD3 R15, R15, 0x80, RZ ;  /* 0x000000800f0f7810 */ /* 0x000fe20007ffe0ff */
[----:B------:R-:W-:Y:S02]  /*09f0*/  @!P1 CS2R R8, SRZ ;  /* 0x0000000000089805 */ /* 0x000fe4000001ff00 */
.L_x_29319:
[----:B0-----:R-:W-:Y:S05]  /*0a00*/  BSYNC B0 ;  /* 0x0000000000007941 */ /* 0x001fea0003800000 */
.L_x_29318:
[----:B------:R-:W-:Y:S01]  /*0a10*/  ISETP.GE.U32.AND P1, PT, R128, 0x380, PT ;  /* 0x000003808000780c */ /* 0x000fe20003f26070 */
[----:B------:R-:W-:Y:S01]  /*0a20*/  IMAD.WIDE.U32 R32, R32, -0x2daee0ad, RZ ;  /* 0xd2511f5320207825 */ /* 0x000fe200078e00ff */
[----:B------:R-:W-:Y:S01]  /*0a30*/  UIADD3 UR25, UR4, -0x700cb87f, URZ ;  /* 0x8ff3478104197890 */ /* 0x000fe2000fffe03f */
[----:B------:R-:W-:Y:S01]  /*0a40*/  BSSY B0, `(.L_x_29320) ;  /* 0x0000012000007945 */ /* 0x000fe20003800000 */
[----:B------:R-:W-:Y:S01]  /*0a50*/  UIADD3 UR26, UR5, -0x695add53, URZ ;  /* 0x96a522ad051a7890 */ /* 0x000fe2000fffe03f */
[----:B------:R-:W-:Y:S01]  /*0a60*/  IMAD.WIDE.U32 R136, R136, -0x326172a9, RZ ;  /* 0xcd9e8d5788887825 */ /* 0x000fe200078e00ff */
[----:B------:R-:W-:Y:S02]  /*0a70*/  P2R R147, PR, RZ, 0x2 ;  /* 0x00000002ff937803 */ /* 0x000fe40000000000 */
[----:B------:R-:W-:-:S02]  /*0a80*/  LOP3.LUT R132, R33, UR22, R4, 0x96, !PT ;  /* 0x0000001621847c12 */ /* 0x000fc4000f8e9604 */
[----:B------:R-:W-:Y:S02]  /*0a90*/  LOP3.LUT R133, R137, UR21, R6, 0x96, !PT ;  /* 0x0000001589857c12 */ /* 0x000fe4000f8e9606 */
[----:B------:R-:W-:Y:S01]  /*0aa0*/  LEA.HI R143, R130, R143, RZ, 0x19 ;  /* 0x0000008f828f7211 */ /* 0x000fe200078fc8ff */
[----:B------:R-:W-:Y:S05]  /*0ab0*/  @!P1 BRA `(.L_x_29321) ;  /* 0x000000a000009947 */ /* 0x000fea0003800000 */
[----:B------:R-:W-:-:S04]  /*0ac0*/  ISETP.NE.U32.AND P1, PT, RZ, c[0x0][0x218], PT ;  /* 0x00008600ff007a0c */ /* 0x000fc80003f25070 */
[----:B------:R-:W-:Y:S01]  /*0ad0*/  ISETP.NE.AND.EX P1, PT, RZ, c[0x0][0x21c], PT, P1 ;  /* 0x00008700ff007a0c */ /* 0x000fe20003f25310 */
[----:B------:R-:W-:-:S04]  /*0ae0*/  IMAD.MOV.U32 R4, RZ, RZ, 0x8 ;  /* 0x00000008ff047424 */ /* 0x000fc800078e00ff */
[----:B------:R-:W-:-:S05]  /*0af0*/  IMAD.WIDE.U32 R4, R15, R4, c[0x0][0x1b0] ;  /* 0x00006c000f047625 */ /* 0x000fca00078e0004 */
[----:B------:R0:W5:Y:S03]  /*0b00*/  LDG.E.64 R48, [R4.64] ;  /* 0x0000000604307981 */ /* 0x000166000c1e1b00 */
[----:B------:R-:W-:-:S04]  /*0b10*/  @P1 LEA R2, P2, R15, c[0x0][0x218], 0x3 ;  /* 0x000086000f021a11 */ /* 0x000fc800078418ff */
[----:B------:R-:W-:-:S05]  /*0b20*/  @P1 LEA.HI.X R3, R15, c[0x0][0x21c], RZ, 0x3, P2 ;  /* 0x000087000f031a11 */ /* 0x000fca00010f1cff */
[----:B------:R0:W5:Y:S01]  /*0b30*/  @P1 LDG.E.64 R6, [R2.64] ;  /* 0x0000000602061981 */ /* 0x000162000c1e1b00 */
[----:B------:R-:W-:Y:S01]  /*0b40*/  IADD3 R15, R15, 0x80, RZ ;  /* 0x000000800f0f7810 */ /* 0x000fe20007ffe0ff */
[----:B------:R-:W-:Y:S02]  /*0b50*/  @!P1 CS2R R6, SRZ ;  /* 0x0000000000069805 */ /* 0x000fe4000001ff00 */
.L_x_29321:
[----:B0-----:R-:W-:Y:S05]  /*0b60*/  BSYNC B0 ;  /* 0x0000000000007941 */ /* 0x001fea0003800000 */
.L_x_29320:
[----:B------:R-:W-:Y:S01]  /*0b70*/  ISETP.GE.U32.AND P1, PT, R128, 0x400, PT ;  /* 0x000004008000780c */ /* 0x000fe20003f26070 */
[----:B------:R-:W-:Y:S03]  /*0b80*/  BSSY B0, `(.L_x_29322) ;  /* 0x000000d000007945 */ /* 0x000fe60003800000 */
[----:B------:R-:W-:-:S09]  /*0b90*/  P2R R146, PR, RZ, 0x2 ;  /* 0x00000002ff927803 */ /* 0x000fd20000000000 */
[----:B------:R-:W-:Y:S05]  /*0ba0*/  @!P1 BRA `(.L_x_29323) ;  /* 0x000000a000009947 */ /* 0x000fea0003800000 */
[----:B------:R-:W-:-:S04]  /*0bb0*/  ISETP.NE.U32.AND P1, PT, RZ, c[0x0][0x218], PT ;  /* 0x00008600ff007a0c */ /* 0x000fc80003f25070 */
[----:B------:R-:W-:Y:S01]  /*0bc0*/  ISETP.NE.AND.EX P1, PT, RZ, c[0x0][0x21c], PT, P1 ;  /* 0x00008700ff007a0c */ /* 0x000fe20003f25310 */
[----:B------:R-:W-:-:S04]  /*0bd0*/  IMAD.MOV.U32 R30, RZ, RZ, 0x8 ;  /* 0x00000008ff1e7424 */ /* 0x000fc800078e00ff */
[----:B------:R-:W-:-:S06]  /*0be0*/  IMAD.WIDE.U32 R30, R15, R30, c[0x0][0x1b0] ;  /* 0x00006c000f1e7625 */ /* 0x000fcc00078e001e */
[----:B------:R-:W5:Y:S02]  /*0bf0*/  LDG.E.64 R30, [R30.64] ;  /* 0x000000061e1e7981 */ /* 0x000f64000c1e1b00 */
[----:B------:R-:W-:-:S04]  /*0c00*/  @P1 LEA R2, P2, R15, c[0x0][0x218], 0x3 ;  /* 0x000086000f021a11 */ /* 0x000fc800078418ff */
[----:B------:R-:W-:-:S05]  /*0c10*/  @P1 LEA.HI.X R3, R15, c[0x0][0x21c], RZ, 0x3, P2 ;  /* 0x000087000f031a11 */ /* 0x000fca00010f1cff */
[----:B------:R0:W5:Y:S01]  /*0c20*/  @P1 LDG.E.64 R4, [R2.64] ;  /* 0x0000000602041981 */ /* 0x000162000c1e1b00 */
[----:B------:R-:W-:Y:S01]  /*0c30*/  IADD3 R15, R15, 0x80, RZ ;  /* 0x000000800f0f7810 */ /* 0x000fe20007ffe0ff */
[----:B------:R-:W-:Y:S02]  /*0c40*/  @!P1 CS2R R4, SRZ ;  /* 0x0000000000049805 */ /* 0x000fe4000001ff00 */
.L_x_29323:
[----:B0-----:R-:W-:Y:S05]  /*0c50*/  BSYNC B0 ;  /* 0x0000000000007941 */ /* 0x001fea0003800000 */
.L_x_29322:
[----:B------:R-:W-:Y:S01]  /*0c60*/  ISETP.GE.U32.AND P1, PT, R128, 0x480, PT ;  /* 0x000004808000780c */ /* 0x000fe20003f26070 */
[----:B------:R-:W-:Y:S01]  /*0c70*/  BSSY B0, `(.L_x_29324) ;  /* 0x000000e000007945 */ /* 0x000fe20003800000 */
[----:B------:R-:W-:Y:S02]  /*0c80*/  IMAD.HI.U32 R39, R132, -0x326172a9, RZ ;  /* 0xcd9e8d5784277827 */ /* 0x000fe400078e00ff */
        /* <DEDUP_REMOVED lines=12> */
.L_x_29325:
[----:B0-----:R-:W-:Y:S05]  /*0d50*/  BSYNC B0 ;  /* 0x0000000000007941 */ /* 0x001fea0003800000 */
.L_x_29324:
        /* <DEDUP_REMOVED lines=13> */
[----:B------:R-:W-:-:S03]  /*0e30*/  @!P1 CS2R R12, SRZ ;  /* 0x00000000000c9805 */ /* 0x000fc6000001ff00 */
.L_x_29327:
[----:B0-----:R-:W-:Y:S05]  /*0e40*/  BSYNC B0 ;  /* 0x0000000000007941 */ /* 0x001fea0003800000 */
.L_x_29326:
[----:B------:R-:W-:Y:S02]  /*0e50*/  ISETP.GE.AND P1, PT, R143, c[0x0][0x164], PT ;  /* 0x000059008f007a0c */ /* 0x000fe40003f26270 */
[----:B------:R-:W-:Y:S02]  /*0e60*/  LOP3.LUT R136, R39, UR23, R136, 0x96, !PT ;  /* 0x0000001727887c12 */ /* 0x000fe4000f8e9688 */
[----:B------:R-:W-:-:S09]  /*0e70*/  LOP3.LUT R138, R37, UR24, R32, 0x96, !PT ;  /* 0x00000018258a7c12 */ /* 0x000fd2000f8e9620 */
[----:B------:R-:W-:Y:S05]  /*0e80*/  @P1 EXIT ;  /* 0x000000000000194d */ /* 0x000fea0003800000 */
[----:B------:R-:W-:Y:S01]  /*0e90*/  SHF.R.S32.HI R0, RZ, 0x2, R0 ;  /* 0x00000002ff007819 */ /* 0x000fe20000011400 */
[----:B-----5:R-:W-:Y:S01]  /*0ea0*/  IMAD.MOV.U32 R117, RZ, RZ, R23 ;  /* 0x000000ffff757224 */ /* 0x020fe200078e0017 */
[----:B------:R-:W-:Y:S01]  /*0eb0*/  MOV R46, R26 ;  /* 0x0000001a002e7202 */ /* 0x000fe20000000f00 */
[----:B------:R-:W-:Y:S01]  /*0ec0*/  IMAD.MOV.U32 R42, RZ, RZ, R20 ;  /* 0x000000ffff2a7224 */ /* 0x000fe200078e0014 */
[----:B------:R-:W-:Y:S01]  /*0ed0*/  SHF.R.U64 R43, R26, 0x10, R27 ;  /* 0x000000101a2b7819 */ /* 0x000fe2000000121b */
[----:B------:R-:W-:Y:S01]  /*0ee0*/  IMAD.MOV.U32 R26, RZ, RZ, R28 ;  /* 0x000000ffff1a7224 */ /* 0x000fe200078e001c */
[----:B------:R-:W-:Y:S01]  /*0ef0*/  SHF.R.U64 R41, R22, 0x10, R23 ;  /* 0x0000001016297819 */ /* 0x000fe20000001217 */
[----:B------:R-:W-:Y:S01]  /*0f00*/  IMAD.MOV.U32 R125, RZ, RZ, R27 ;  /* 0x000000ffff7d7224 */ /* 0x000fe200078e001b */
[----:B------:R-:W-:Y:S01]  /*0f10*/  SHF.R.U32.HI R115, RZ, 0x10, R23 ;  /* 0x00000010ff737819 */ /* 0x000fe20000011617 */
[----:B------:R-:W-:Y:S01]  /*0f20*/  IMAD.MOV.U32 R15, RZ, RZ, R25 ;  /* 0x000000ffff0f7224 */ /* 0x000fe200078e0019 */
[----:B------:R-:W-:Y:S01]  /*0f30*/  SHF.R.U64 R39, R20, 0x10, R21 ;  /* 0x0000001014277819 */ /* 0x000fe20000001215 */
[----:B------:R-:W-:Y:S01]  /*0f40*/  IMAD.MOV.U32 R40, RZ, RZ, R18 ;  /* 0x000000ffff287224 */ /* 0x000fe200078e0012 */
[----:B------:R-:W-:Y:S01]  /*0f50*/  MOV R109, R21 ;  /* 0x00000015006d7202 */ /* 0x000fe20000000f00 */
[----:B------:R-:W-:Y:S01]  /*0f60*/  IMAD.MOV.U32 R93, RZ, RZ, R17 ;  /* 0x000000ffff5d7224 */ /* 0x000fe200078e0011 */
[----:B------:R-:W-:Y:S01]  /*0f70*/  SHF.R.U32.HI R107, RZ, 0x10, R21 ;  /* 0x00000010ff6b7819 */ /* 0x000fe20000011615 */
[----:B------:R-:W-:Y:S01]  /*0f80*/  IMAD.MOV.U32 R101, RZ, RZ, R19 ;  /* 0x000000ffff657224 */ /* 0x000fe200078e0013 */
[----:B------:R-:W-:Y:S01]  /*0f90*/  MOV R36, R24 ;  /* 0x0000001800247202 */ /* 0x000fe20000000f00 */
[----:B------:R-:W-:Y:S01]  /*0fa0*/  IMAD.MOV.U32 R44, RZ, RZ, R22 ;  /* 0x000000ffff2c7224 */ /* 0x000fe200078e0016 */
[----:B------:R-:W-:Y:S01]  /*0fb0*/  SHF.R.U64 R32, R24, 0x10, R25 ;  /* 0x0000001018207819 */ /* 0x000fe20000001219 */
[----:B------:R-:W-:Y:S01]  /*0fc0*/  IMAD.MOV.U32 R22, RZ, RZ, R30 ;  /* 0x000000ffff167224 */ /* 0x000fe200078e001e */
[--C-:B------:R-:W-:Y:S01]  /*0fd0*/  SHF.R.U64 R20, R30, 0x10, R31.reuse ;  /* 0x000000101e147819 */ /* 0x100fe2000000121f */
[----:B------:R-:W-:Y:S01]  /*0fe0*/  IMAD R133, R133, -0x2daee0ad, RZ ;  /* 0xd2511f5385857824 */ /* 0x000fe200078e02ff */
[----:B------:R-:W-:Y:S01]  /*0ff0*/  MOV R21, R31 ;  /* 0x0000001f00157202 */ /* 0x000fe20000000f00 */
[----:B------:R-:W-:Y:S01]  /*1000*/  IMAD.MOV.U32 R38, RZ, RZ, R16 ;  /* 0x000000ffff267224 */ /* 0x000fe200078e0010 */
[----:B------:R-:W-:Y:S01]  /*1010*/  SHF.R.U32.HI R23, RZ, 0x10, R31 ;  /* 0x00000010ff177819 */ /* 0x000fe2000001161f */
[----:B------:R-:W-:Y:S01]  /*1020*/  IMAD.MOV.U32 R31, RZ, RZ, R10 ;  /* 0x000000ffff1f7224 */ /* 0x000fe200078e000a */
[----:B------:R-:W-:Y:S01]  /*1030*/  SHF.R.U64 R24, R28, 0x10, R29 ;  /* 0x000000101c187819 */ /* 0x000fe2000000121d */
[----:B------:R-:W-:Y:S01]  /*1040*/  IMAD R132, R132, -0x326172a9, RZ ;  /* 0xcd9e8d5784847824 */ /* 0x000fe200078e02ff */
[----:B------:R-:W-:Y:S01]  /*1050*/  SHF.R.U64 R28, R10, 0x10, R11 ;  /* 0x000000100a1c7819 */ /* 0x000fe2000000120b */
[----:B------:R-:W-:Y:S01]  /*1060*/  HFMA2.MMA R131, -RZ, RZ, 0, 5.9604644775390625e-08 ;  /* 0x00000001ff837435 */ /* 0x000fe200000001ff */
[----:B------:R-:W-:Y:S01]  /*1070*/  LOP3.LUT R45, R130, 0x60, RZ, 0xc0, !PT ;  /* 0x00000060822d7812 */ /* 0x000fe200078ec0ff */
[----:B------:R-:W-:Y:S01]  /*1080*/  HADD2.F32 R122, -RZ, R127.H0_H0 ;  /* 0x2000007fff7a7230 */ /* 0x000fe20000004100 */
[----:B------:R-:W-:Y:S01]  /*1090*/  LOP3.LUT R10, R0, 0x7f, RZ, 0xc0, !PT ;  /* 0x0000007f000a7812 */ /* 0x000fe200078ec0ff */
[----:B------:R-:W-:Y:S01]  /*10a0*/  HADD2.F32 R114, -RZ, R119.H0_H0 ;  /* 0x20000077ff727230 */ /* 0x000fe20000004100 */
[----:B------:R-:W-:Y:S01]  /*10b0*/  SHF.R.U32.HI R0, RZ, 0x2, R0 ;  /* 0x00000002ff007819 */ /* 0x000fe20000011600 */
[----:B------:R-:W-:Y:S01]  /*10c0*/  HADD2.F32 R106, -RZ, R111.H0_H0 ;  /* 0x2000006fff6a7230 */ /* 0x000fe20000004100 */
[----:B------:R-:W-:Y:S01]  /*10d0*/  SHF.R.U32.HI R123, RZ, 0x10, R27 ;  /* 0x00000010ff7b7819 */ /* 0x000fe2000001161b */
[----:B------:R-:W-:Y:S01]  /*10e0*/  IMAD.IADD R45, R10, 0x1, -R45 ;  /* 0x000000010a2d7824 */ /* 0x000fe200078e0a2d */
[----:B------:R-:W-:Y:S01]  /*10f0*/  LOP3.LUT R0, R0, 0x3fffffe0, RZ, 0xc0, !PT ;  /* 0x3fffffe000007812 */ /* 0x000fe200078ec0ff */
[----:B------:R-:W-:Y:S01]  /*1100*/  HADD2.F32 R98, -RZ, R103.H0_H0 ;  /* 0x20000067ff627230 */ /* 0x000fe20000004100 */
[----:B------:R-:W-:Y:S01]  /*1110*/  SHF.R.U32.HI R33, RZ, 0x10, R25 ;  /* 0x00000010ff217819 */ /* 0x000fe20000011619 */
[--C-:B------:R-:W-:Y:S01]  /*1120*/  IMAD.MOV.U32 R25, RZ, RZ, R29.reuse ;  /* 0x000000ffff197224 */ /* 0x100fe200078e001d */
[----:B------:R-:W-:Y:S01]  /*1130*/  IMNMX R45, RZ, R45, !PT ;  /* 0x0000002dff2d7217 */ /* 0x000fe20007800200 */
[----:B------:R-:W-:Y:S01]  /*1140*/  HADD2.F32 R90, -RZ, R95.H0_H0 ;  /* 0x2000005fff5a7230 */ /* 0x000fe20000004100 */
[----:B------:R-:W-:Y:S01]  /*1150*/  SHF.R.U32.HI R27, RZ, 0x10, R29 ;  /* 0x00000010ff1b7819 */ /* 0x000fe2000001161d */
[----:B------:R-:W-:Y:S01]  /*1160*/  IMAD.SHL.U32 R29, R130, 0x20, RZ ;  /* 0x00000020821d7824 */ /* 0x000fe200078e00ff */
[----:B------:R-:W-:Y:S01]  /*1170*/  IMNMX R45, R45, 0x20, PT ;  /* 0x000000202d2d7817 */ /* 0x000fe20003800200 */
[----:B------:R-:W-:Y:S01]  /*1180*/  IMAD.MOV.U32 R134, RZ, RZ, RZ ;  /* 0x000000ffff867224 */ /* 0x000fe200078e00ff */
[----:B------:R-:W-:Y:S01]  /*1190*/  SHF.R.U64 R37, R18, 0x10, R19 ;  /* 0x0000001012257819 */ /* 0x000fe20000001213 */
[----:B------:R-:W-:Y:S01]  /*11a0*/  IMAD.MOV.U32 R18, RZ, RZ, R48 ;  /* 0x000000ffff127224 */ /* 0x000fe200078e0030 */
[----:B------:R-:W-:Y:S01]  /*11b0*/  LOP3.LUT R47, R29, 0x3e0, RZ, 0xc0, !PT ;  /* 0x000003e01d2f7812 */ /* 0x000fe200078ec0ff */
[----:B------:R-:W-:Y:S01]  /*11c0*/  IMAD.IADD R45, R45, 0x1, R0 ;  /* 0x000000012d2d7824 */ /* 0x000fe200078e0200 */
[--C-:B------:R-:W-:Y:S01]  /*11d0*/  SHF.R.U64 R35, R16, 0x10, R17.reuse ;  /* 0x0000001010237819 */ /* 0x100fe20000001211 */
[----:B------:R-:W-:Y:S01]  /*11e0*/  HADD2.F32 R129, -RZ, R46.H0_H0 ;  /* 0x2000002eff817230 */ /* 0x000fe20000004100 */
[----:B------:R-:W-:Y:S01]  /*11f0*/  SHF.R.U32.HI R88, RZ, 0x10, R17 ;  /* 0x00000010ff587819 */ /* 0x000fe20000011611 */
[----:B------:R-:W-:Y:S01]  /*1200*/  IMAD.SHL.U32 R45, R45, 0x4, RZ ;  /* 0x000000042d2d7824 */ /* 0x000fe200078e00ff */
[----:B------:R-:W-:Y:S01]  /*1210*/  SHF.R.U32.HI R99, RZ, 0x10, R19 ;  /* 0x00000010ff637819 */ /* 0x000fe20000011613 */
[----:B------:R-:W-:Y:S01]  /*1220*/  IMAD.IADD R47, R10, 0x1, -R47 ;  /* 0x000000010a2f7824 */ /* 0x000fe200078e0a2f */
[--C-:B------:R-:W-:Y:S01]  /*1230*/  SHF.R.U32.HI R19, RZ, 0x10, R49.reuse ;  /* 0x00000010ff137819 */ /* 0x100fe20000011631 */
[----:B------:R-:W-:Y:S01]  /*1240*/  IMAD.MOV.U32 R17, RZ, RZ, R49 ;  /* 0x000000ffff117224 */ /* 0x000fe200078e0031 */
[----:B------:R-:W-:Y:S01]  /*1250*/  LOP3.LUT R135, R14, 0x3, RZ, 0xc0, !PT ;  /* 0x000000030e877812 */ /* 0x000fe200078ec0ff */
[----:B------:R-:W0:Y:S01]  /*1260*/  I2F.U32 R45, R45 ;  /* 0x0000002d002d7306 */ /* 0x000e220000201000 */
[----:B------:R-:W-:Y:S01]  /*1270*/  IMNMX R47, RZ, R47, !PT ;  /* 0x0000002fff2f7217 */ /* 0x000fe20007800200 */
[----:B------:R-:W-:Y:S01]  /*1280*/  IMAD.HI.U32 R10, R136, -0x2daee0ad, RZ ;  /* 0xd2511f53880a7827 */ /* 0x000fe200078e00ff */
[----:B------:R-:W-:Y:S01]  /*1290*/  HADD2.F32 R14, -RZ, R15.H0_H0 ;  /* 0x2000000fff0e7230 */ /* 0x000fe20000004100 */
[----:B------:R-:W-:Y:S01]  /*12a0*/  MOV R29, R11 ;  /* 0x0000000b001d7202 */ /* 0x000fe20000000f00 */
[----:B------:R-:W-:Y:S01]  /*12b0*/  HADD2.F32 R15, -RZ, R18.H0_H0 ;  /* 0x20000012ff0f7230 */ /* 0x000fe20000004100 */
[----:B------:R-:W-:Y:S01]  /*12c0*/  IMNMX R47, R47, 0x20, PT ;  /* 0x000000202f2f7817 */ /* 0x000fe20003800200 */
[----:B------:R-:W-:Y:S01]  /*12d0*/  HADD2.F32 R18, -RZ, R17.H0_H0 ;  /* 0x20000011ff127230 */ /* 0x000fe20000004100 */
[----:B------:R-:W-:Y:S01]  /*12e0*/  SHF.R.U32.HI R30, RZ, 0x10, R11 ;  /* 0x00000010ff1e7819 */ /* 0x000fe2000001160b */
[----:B------:R-:W-:Y:S01]  /*12f0*/  HADD2.F32 R17, -RZ, R19.H0_H0 ;  /* 0x20000013ff117230 */ /* 0x000fe20000004100 */
[----:B------:R-:W-:Y:S01]  /*1300*/  IMAD.HI.U32 R11, R138, -0x326172a9, RZ ;  /* 0xcd9e8d578a0b7827 */ /* 0x000fe200078e00ff */
[----:B------:R-:W-:Y:S01]  /*1310*/  HADD2.F32 R19, -RZ, R22.H0_H0 ;  /* 0x20000016ff137230 */ /* 0x000fe20000004100 */
[----:B------:R-:W-:Y:S01]  /*1320*/  LOP3.LUT R133, R10, UR26, R133, 0x96, !PT ;  /* 0x0000001a0a857c12 */ /* 0x000fe2000f8e9685 */
[----:B------:R-:W-:Y:S01]  /*1330*/  HADD2.F32 R22, -RZ, R21.H0_H0 ;  /* 0x20000015ff167230 */ /* 0x000fe20000004100 */
[----:B------:R-:W-:Y:S01]  /*1340*/  SHF.R.U64 R16, R48, 0x10, R49 ;  /* 0x0000001030107819 */ /* 0x000fe20000001231 */
[----:B------:R-:W-:Y:S01]  /*1350*/  HADD2.F32 R10, -RZ, R8.H0_H0 ;  /* 0x20000008ff0a7230 */ /* 0x000fe20000004100 */
[----:B0-----:R0:W1:Y:S01]  /*1360*/  MUFU.RCP R139, R45 ;  /* 0x0000002d008b7308 */ /* 0x0010620000001000 */
[--C-:B------:R-:W-:Y:S01]  /*1370*/  SHF.R.U64 R124, R126, 0x10, R127.reuse ;  /* 0x000000107e7c7819 */ /* 0x100fe2000000127f */
[----:B------:R-:W-:Y:S01]  /*1380*/  HADD2.F32 R21, -RZ, R23.H0_H0 ;  /* 0x20000017ff157230 */ /* 0x000fe20000004100 */
[----:B------:R-:W-:Y:S01]  /*1390*/  SHF.R.U32.HI R120, RZ, 0x10, R127 ;  /* 0x00000010ff787819 */ /* 0x000fe2000001167f */
[----:B------:R-:W-:Y:S01]  /*13a0*/  IMAD.IADD R137, R0, 0x1, R47 ;  /* 0x0000000100897824 */ /* 0x000fe200078e022f */
        /* <DEDUP_REMOVED lines=36> */
[----:B------:R-:W-:Y:S01]  /*15f0*/  LOP3.LUT R132, R11, UR25, R132, 0x96, !PT ;  /* 0x000000190b847c12 */ /* 0x000fe2000f8e9684 */
[----:B------:R-:W-:Y:S01]  /*1600*/  IMAD R138, R138, -0x326172a9, RZ ;  /* 0xcd9e8d578a8a7824 */ /* 0x000fe200078e02ff */
[----:B------:R-:W-:Y:S01]  /*1610*/  HADD2.F32 R127, -RZ, R43.H0_H0 ;  /* 0x2000002bff7f7230 */ /* 0x000fe20000004100 */
[----:B------:R-:W-:Y:S01]  /*1620*/  IMAD R136, R136, -0x2daee0ad, RZ ;  /* 0xd2511f5388887824 */ /* 0x000fe200078e02ff */
[----:B------:R-:W-:Y:S01]  /*1630*/  HADD2.F32 R125, -RZ, R125.H0_H0 ;  /* 0x2000007dff7d7230 */ /* 0x000fe20000004100 */
[----:B------:R-:W-:Y:S01]  /*1640*/  IMAD.SHL.U32 R137, R137, 0x4, RZ ;  /* 0x0000000489897824 */ /* 0x000fe200078e00ff */
        /* <DEDUP_REMOVED lines=46> */
[----:B01----:R-:W-:Y:S02]  /*1930*/  HADD2.F32 R91, -RZ, R91.H0_H0 ;  /* 0x2000005bff5b7230 */ /* 0x003fe40000004100 */
.L_x_29651:
[----:B------:R-:W-:Y:S02]  /*1940*/  ISETP.NE.U32.AND P1, PT, RZ, c[0x0][0x1c0], PT ;  /* 0x00007000ff007a0c */ /* 0x000fe40003f25070 */
[----:B------:R-:W-:Y:S02]  /*1950*/  MOV R76, 0x3f800000 ;  /* 0x3f800000004c7802 */ /* 0x000fe40000000f00 */
[----:B------:R-:W-:-:S13]  /*1960*/  ISETP.NE.AND.EX P1, PT, RZ, c[0x0][0x1c4], PT, P1 ;  /* 0x00007100ff007a0c */ /* 0x000fda0003f25310 */
[----:B------:R-:W-:-:S04]  /*1970*/  @P1 IMAD.MOV.U32 R78, RZ, RZ, 0x4 ;  /* 0x00000004ff4e1424 */ /* 0x000fc800078e00ff */
[----:B------:R-:W-:-:S05]  /*1980*/  @P1 IMAD.WIDE R78, R143, R78, c[0x0][0x1c0] ;  /* 0x000070008f4e1625 */ /* 0x000fca00078e024e */
[----:B------:R0:W5:Y:S01]  /*1990*/  @P1 LDG.E R76, [R78.64] ;  /* 0x000000064e4c1981 */ /* 0x000162000c1e1900 */
[----:B------:R-:W-:Y:S01]  /*19a0*/  IMAD R77, R143, c[0x0][0x168], RZ ;  /* 0x00005a008f4d7a24 */ /* 0x000fe200078e02ff */
[----:B------:R-:W-:Y:S01]  /*19b0*/  LOP3.LUT R153, R130, 0x7f, RZ, 0xc0, !PT ;  /* 0x0000007f82997812 */ /* 0x000fe200078ec0ff */
[----:B------:R-:W-:Y:S03]  /*19c0*/  BSSY B0, `(.L_x_29328) ;  /* 0x000016a000007945 */ /* 0x000fe60003800000 */
[----:B------:R-:W-:-:S04]  /*19d0*/  SHF.R.S32.HI R154, RZ, 0x1f, R77 ;  /* 0x0000001fff9a7819 */ /* 0x000fc8000001144d */
[----:B------:R-:W-:-:S04]  /*19e0*/  LEA.HI R154, R154, R77, RZ, 0x2 ;  /* 0x0000004d9a9a7211 */ /* 0x000fc800078f10ff */
[----:B------:R-:W-:-:S05]  /*19f0*/  LEA.HI.SX32 R153, R154, R153, 0x1e ;  /* 0x000000999a997211 */ /* 0x000fca00078ff2ff */
[----:B------:R-:W-:Y:S01]  /*1a00*/  IMAD.MOV.U32 R77, RZ, RZ, R153 ;  /* 0x000000ffff4d7224 */ /* 0x000fe200078e0099 */
[----:B------:R-:W-:Y:S05]  /*1a10*/  @!P0 BRA `(.L_x_29329) ;  /* 0x0000164000008947 */ /* 0x000fea0003800000 */
[----:B0-----:R-:W-:Y:S01]  /*1a20*/  IMAD.MOV.U32 R36, RZ, RZ, 0x10 ;  /* 0x00000010ff247424 */ /* 0x001fe200078e00ff */
[----:B------:R-:W-:-:S03]  /*1a30*/  ISETP.NE.U32.AND P1, PT, RZ, c[0x0][0x180], PT ;  /* 0x00006000ff007a0c */ /* 0x000fc60003f25070 */
[----:B------:R-:W-:Y:S01]  /*1a40*/  IMAD.WIDE.U32 R36, R153, R36, c[0x0][0x170] ;  /* 0x00005c0099247625 */ /* 0x000fe200078e0024 */
[----:B------:R-:W-:-:S05]  /*1a50*/  ISETP.NE.AND.EX P1, PT, RZ, c[0x0][0x184], PT, P1 ;  /* 0x00006100ff007a0c */ /* 0x000fca0003f25310 */
[----:B------:R-:W5:Y:S08]  /*1a60*/  LDG.E.128 R36, [R36.64] ;  /* 0x0000000624247981 */ /* 0x000f70000c1e1d00 */
        /* <DEDUP_REMOVED lines=15> */
.L_x_29331:
[----:B0-----:R-:W-:Y:S02]  /*1b60*/  IMAD.MOV.U32 R158, RZ, RZ, R138 ;  /* 0x000000ffff9e7224 */ /* 0x001fe400078e008a */
.L_x_29332:
[----:B------:R-:W-:Y:S05]  /*1b70*/  BSYNC B1 ;  /* 0x0000000000017941 */ /* 0x000fea0003800000 */
.L_x_29330:
        /* <DEDUP_REMOVED lines=16> */
.L_x_29336:
[----:B------:R-:W-:Y:S05]  /*1c80*/  BSYNC B2 ;  /* 0x0000000000027941 */ /* 0x000fea0003800000 */
.L_x_29335:
        /* <DEDUP_REMOVED lines=44> */
.L_x_29334:
[----:B------:R-:W-:Y:S05]  /*1f50*/  BSYNC B1 ;  /* 0x0000000000017941 */ /* 0x000fea0003800000 */
.L_x_29333:
[----:B------:R-:W0:Y:S01]  /*1f60*/  I2F.U32 R78, R158 ;  /* 0x0000009e004e7306 */ /* 0x000e220000201000 */
[----:B------:R-:W-:Y:S01]  /*1f70*/  IMAD.MOV.U32 R77, RZ, RZ, 0x2f800000 ;  /* 0x2f800000ff4d7424 */ /* 0x000fe200078e00ff */
[----:B------:R-:W-:Y:S01]  /*1f80*/  ISETP.NE.U32.AND P1, PT, RZ, c[0x0][0x180], PT ;  /* 0x00006000ff007a0c */ /* 0x000fe20003f25070 */
[----:B-----5:R-:W-:Y:S01]  /*1f90*/  FMUL.FTZ R36, R36, R76 ;  /* 0x0000004c24247220 */ /* 0x020fe20000410000 */
[----:B------:R-:W-:Y:S01]  /*1fa0*/  ISETP.NE.AND P3, PT, R154, 0x1, PT ;  /* 0x000000019a00780c */ /* 0x000fe20003f65270 */
[----:B------:R-:W-:Y:S01]  /*1fb0*/  BSSY B1, `(.L_x_29337) ;  /* 0x0000012000017945 */ /* 0x000fe20003800000 */
[----:B------:R-:W-:Y:S01]  /*1fc0*/  ISETP.NE.AND.EX P1, PT, RZ, c[0x0][0x184], PT, P1 ;  /* 0x00006100ff007a0c */ /* 0x000fe20003f25310 */
[----:B------:R-:W-:-:S02]  /*1fd0*/  FMUL.FTZ R36, R36, c[0x0][0x1e8] ;  /* 0x00007a0024247a20 */ /* 0x000fc40000410000 */
        /* <DEDUP_REMOVED lines=14> */
.L_x_29338:
[----:B------:R-:W-:Y:S02]  /*20c0*/  IMAD.MOV.U32 R135, RZ, RZ, R138 ;  /* 0x000000ffff877224 */ /* 0x000fe400078e008a */
.L_x_29339:
[----:B------:R-:W-:Y:S05]  /*20d0*/  BSYNC B1 ;  /* 0x0000000000017941 */ /* 0x000fea0003800000 */
.L_x_29337:
        /* <DEDUP_REMOVED lines=16> */
.L_x_29343:
[----:B------:R-:W-:Y:S05]  /*21e0*/  BSYNC B2 ;  /* 0x0000000000027941 */ /* 0x000fea0003800000 */
.L_x_29342:
        /* <DEDUP_REMOVED lines=44> */
.L_x_29341:
[----:B------:R-:W-:Y:S05]  /*24b0*/  BSYNC B1 ;  /* 0x0000000000017941 */ /* 0x000fea0003800000 */
.L_x_29340:
[----:B------:R-:W0:Y:S01]  /*24c0*/  I2F.U32 R154, R135 ;  /* 0x00000087009a7306 */ /* 0x000e220000201000 */
[C---:B------:R-:W-:Y:S01]  /*24d0*/  ISETP.NE.AND P4, PT, R78.reuse, 0x1, PT ;  /* 0x000000014e00780c */ /* 0x040fe20003f85270 */
[----:B------:R-:W-:Y:S01]  /*24e0*/  FMUL.FTZ R37, R37, R76 ;  /* 0x0000004c25257220 */ /* 0x000fe20000410000 */
[----:B------:R-:W-:Y:S01]  /*24f0*/  BSSY B1, `(.L_x_29344) ;  /* 0x0000011000017945 */ /* 0x000fe20003800000 */
[----:B------:R-:W-:Y:S02]  /*2500*/  IADD3 R79, R78, 0x1, RZ ;  /* 0x000000014e4f7810 */ /* 0x000fe40007ffe0ff */
[----:B------:R-:W-:-:S02]  /*2510*/  FMUL.FTZ R37, R37, c[0x0][0x1e8] ;  /* 0x00007a0025257a20 */ /* 0x000fc40000410000 */
        /* <DEDUP_REMOVED lines=13> */
.L_x_29345:
[----:B------:R-:W-:Y:S02]  /*25f0*/  IMAD.MOV.U32 R158, RZ, RZ, R138 ;  /* 0x000000ffff9e7224 */ /* 0x000fe400078e008a */
.L_x_29346:
[----:B------:R-:W-:Y:S05]  /*2600*/  BSYNC B1 ;  /* 0x0000000000017941 */ /* 0x000fea0003800000 */
.L_x_29344:
        /* <DEDUP_REMOVED lines=16> */
.L_x_29350:
[----:B------:R-:W-:Y:S05]  /*2710*/  BSYNC B2 ;  /* 0x0000000000027941 */ /* 0x000fea0003800000 */
.L_x_29349:
        /* <DEDUP_REMOVED lines=44> */
.L_x_29348:
[----:B------:R-:W-:Y:S05]  /*29e0*/  BSYNC B1 ;  /* 0x0000000000017941 */ /* 0x000fea0003800000 */
.L_x_29347:
        /* <DEDUP_REMOVED lines=19> */
.L_x_29352:
[----:B------:R-:W-:Y:S02]  /*2b20*/  IMAD.MOV.U32 R158, RZ, RZ, R138 ;  /* 0x000000ffff9e7224 */ /* 0x000fe400078e008a */
.L_x_29353:
[----:B------:R-:W-:Y:S05]  /*2b30*/  BSYNC B1 ;  /* 0x0000000000017941 */ /* 0x000fea0003800000 */
.L_x_29351:
        /* <DEDUP_REMOVED lines=16> */
.L_x_29357:
[----:B------:R-:W-:Y:S05]  /*2c40*/  BSYNC B2 ;  /* 0x0000000000027941 */ /* 0x000fea0003800000 */
.L_x_29356:
        /* <DEDUP_REMOVED lines=44> */
.L_x_29355:
[----:B------:R-:W-:Y:S05]  /*2f10*/  BSYNC B1 ;  /* 0x0000000000017941 */ /* 0x000fea0003800000 */
.L_x_29354:
[----:B------:R-:W0:Y:S01]  /*2f20*/  I2F.U32 R154, R158 ;  /* 0x0000009e009a7306 */ /* 0x000e220000201000 */
[----:B------:R-:W-:Y:S01]  /*2f30*/  SEL R156, RZ, 0x1, P2 ;  /* 0x00000001ff9c7807 */ /* 0x000fe20001000000 */
[----:B------:R-:W-:Y:S01]  /*2f40*/  FMUL.FTZ R39, R39, R76 ;  /* 0x0000004c27277220 */ /* 0x000fe20000410000 */
[----:B------:R-:W-:Y:S02]  /*2f50*/  LEA R78, P2, R153, c[0x0][0x188], 0x4 ;  /* 0x00006200994e7a11 */ /* 0x000fe400078420ff */
[----:B------:R-:W-:Y:S01]  /*2f60*/  SEL R160, RZ, 0x10000, P4 ;  /* 0x00010000ffa07807 */ /* 0x000fe20002000000 */
[----:B------:R-:W-:Y:S01]  /*2f70*/  FMUL.FTZ R39, R39, c[0x0][0x1e8] ;  /* 0x00007a0027277a20 */ /* 0x000fe20000410000 */
[----:B------:R-:W-:Y:S02]  /*2f80*/  LEA.HI.X R79, R153, c[0x0][0x18c], RZ, 0x4, P2 ;  /* 0x00006300994f7a11 */ /* 0x000fe400010f24ff */
[----:B------:R-:W-:Y:S01]  /*2f90*/  SEL R157, RZ, 0x100, P3 ;  /* 0x00000100ff9d7807 */ /* 0x000fe20001800000 */
[----:B0-----:R-:W-:-:S05]  /*2fa0*/  FFMA.FTZ R154, R154, R77, 1.1641532182693481445e-10 ;  /* 0x2f0000009a9a7423 */ /* 0x001fca000001004d */
[----:B------:R-:W-:-:S04]  /*2fb0*/  FSETP.GTU.FTZ.AND P2, PT, R154, c[0x0][0x1e4], PT ;  /* 0x000079009a007a0b */ /* 0x000fc80003f5c000 */
[----:B------:R-:W-:Y:S02]  /*2fc0*/  SEL R77, RZ, 0x1000000, P2 ;  /* 0x01000000ff4d7807 */ /* 0x000fe40001000000 */
[----:B------:R-:W-:Y:S02]  /*2fd0*/  FSEL R39, R39, RZ, !P2 ;  /* 0x000000ff27277208 */ /* 0x000fe40005000000 */
[----:B------:R-:W-:Y:S02]  /*2fe0*/  IADD3 R77, R157, R77, R160 ;  /* 0x0000004d9d4d7210 */ /* 0x000fe40007ffe0a0 */
[----:B------:R-:W-:Y:S01]  /*2ff0*/  LEA R154, P2, R153, c[0x0][0x190], 0x2 ;  /* 0x00006400999a7a11 */ /* 0x000fe200078410ff */
[----:B------:R-:W-:Y:S02]  /*3000*/  @P1 FADD.FTZ R39, R35, R39 ;  /* 0x0000002723271221 */ /* 0x000fe40000010000 */
[----:B------:R-:W-:Y:S01]  /*3010*/  IMAD.IADD R157, R77, 0x1, R156 ;  /* 0x000000014d9d7824 */ /* 0x000fe200078e029c */
[----:B------:R-:W-:-:S02]  /*3020*/  LEA.HI.X R155, R153, c[0x0][0x194], RZ, 0x2, P2 ;  /* 0x00006500999b7a11 */ /* 0x000fc400010f14ff */
[----:B------:R0:W-:Y:S01]  /*3030*/  STG.E.128 [R78.64], R36 ;  /* 0x000000244e007986 */ /* 0x0001e2000c101d06 */
[----:B------:R-:W-:-:S03]  /*3040*/  IADD3 R77, R153, 0x80, RZ ;  /* 0x00000080994d7810 */ /* 0x000fc60007ffe0ff */
[----:B------:R0:W-:Y:S04]  /*3050*/  STG.E [R154.64], R157 ;  /* 0x0000009d9a007986 */ /* 0x0001e8000c101906 */
.L_x_29329:
[----:B0-----:R-:W-:Y:S05]  /*3060*/  BSYNC B0 ;  /* 0x0000000000007941 */ /* 0x001fea0003800000 */
.L_x_29328:
[----:B------:R-:W-:Y:S01]  /*3070*/  ISETP.NE.AND P1, PT, R152, RZ, PT ;  /* 0x000000ff9800720c */ /* 0x000fe20003f25270 */
        /* <DEDUP_REMOVED lines=22> */
.L_x_29361:
[----:B0-----:R-:W-:Y:S02]  /*31e0*/  IMAD.MOV.U32 R159, RZ, RZ, R138 ;  /* 0x000000ffff9f7224 */ /* 0x001fe400078e008a */
.L_x_29362:
[----:B------:R-:W-:Y:S05]  /*31f0*/  BSYNC B1 ;  /* 0x0000000000017941 */ /* 0x000fea0003800000 */
.L_x_29360:
        /* <DEDUP_REMOVED lines=16> */
.L_x_29366:
[----:B------:R-:W-:Y:S05]  /*3300*/  BSYNC B2 ;  /* 0x0000000000027941 */ /* 0x000fea0003800000 */
.L_x_29365:
        /* <DEDUP_REMOVED lines=44> */
.L_x_29364:
[----:B------:R-:W-:Y:S05]  /*35d0*/  BSYNC B1 ;  /* 0x0000000000017941 */ /* 0x000fea0003800000 */
.L_x_29363:
[----:B------:R-:W0:Y:S01]  /*35e0*/  I2F.U32 R79, R159 ;  /* 0x0000009f004f7306 */ /* 0x000e220000201000 */
[----:B------:R-:W-:Y:S01]  /*35f0*/  IMAD.MOV.U32 R158, RZ, RZ, 0x2f800000 ;  /* 0x2f800000ff9e7424 */ /* 0x000fe200078e00ff */
[----:B------:R-:W-:Y:S01]  /*3600*/  ISETP.NE.U32.AND P1, PT, RZ, c[0x0][0x180], PT ;  /* 0x00006000ff007a0c */ /* 0x000fe20003f25070 */
[----:B-----5:R-:W-:Y:S01]  /*3610*/  FMUL.FTZ R40, R40, R76 ;  /* 0x0000004c28287220 */ /* 0x020fe20000410000 */
[----:B------:R-:W-:Y:S01]  /*3620*/  ISETP.NE.AND P3, PT, R154, 0x1, PT ;  /* 0x000000019a00780c */ /* 0x000fe20003f65270 */
[----:B------:R-:W-:Y:S01]  /*3630*/  BSSY B1, `(.L_x_29367) ;  /* 0x0000012000017945 */ /* 0x000fe20003800000 */
[----:B------:R-:W-:Y:S01]  /*3640*/  ISETP.NE.AND.EX P1, PT, RZ, c[0x0][0x184], PT, P1 ;  /* 0x00006100ff007a0c */ /* 0x000fe20003f25310 */
[----:B------:R-:W-:Y:S01]  /*3650*/  FMUL.FTZ R40, R40, c[0x0][0x1e8] ;  /* 0x00007a0028287a20 */ /* 0x000fe20000410000 */
[----:B------:R-:W-:Y:S01]  /*3660*/  IADD3 R78, R154, 0x1, RZ ;  /* 0x000000019a4e7810 */ /* 0x000fe20007ffe0ff */
        /* <DEDUP_REMOVED lines=13> */
.L_x_29368:
[----:B------:R-:W-:Y:S02]  /*3740*/  MOV R135, R138 ;  /* 0x0000008a00877202 */ /* 0x000fe40000000f00 */
.L_x_29369:
[----:B------:R-:W-:Y:S05]  /*3750*/  BSYNC B1 ;  /* 0x0000000000017941 */ /* 0x000fea0003800000 */
.L_x_29367:
        /* <DEDUP_REMOVED lines=16> */
.L_x_29373:
[----:B------:R-:W-:Y:S05]  /*3860*/  BSYNC B2 ;  /* 0x0000000000027941 */ /* 0x000fea0003800000 */
.L_x_29372:
        /* <DEDUP_REMOVED lines=44> */
.L_x_29371:
[----:B------:R-:W-:Y:S05]  /*3b30*/  BSYNC B1 ;  /* 0x0000000000017941 */ /* 0x000fea0003800000 */
.L_x_29370:
[----:B------:R-:W0:Y:S01]  /*3b40*/  I2F.U32 R79, R135 ;  /* 0x00000087004f7306 */ /* 0x000e220000201000 */
[----:B------:R-:W-:Y:S01]  /*3b50*/  ISETP.NE.AND P4, PT, R78, 0x1, PT ;  /* 0x000000014e00780c */ /* 0x000fe20003f85270 */
[----:B------:R-:W-:Y:S01]  /*3b60*/  FMUL.FTZ R41, R41, R76 ;  /* 0x0000004c29297220 */ /* 0x000fe20000410000 */
[----:B------:R-:W-:Y:S03]  /*3b70*/  BSSY B1, `(.L_x_29374) ;  /* 0x0000011000017945 */ /* 0x000fe60003800000 */
        /* <DEDUP_REMOVED lines=15> */
.L_x_29375:
[----:B------:R-:W-:Y:S02]  /*3c70*/  MOV R159, R138 ;  /* 0x0000008a009f7202 */ /* 0x000fe40000000f00 */
.L_x_29376:
[----:B------:R-:W-:Y:S05]  /*3c80*/  BSYNC B1 ;  /* 0x0000000000017941 */ /* 0x000fea0003800000 */
.L_x_29374:
        /* <DEDUP_REMOVED lines=16> */
.L_x_29380:
[----:B------:R-:W-:Y:S05]  /*3d90*/  BSYNC B2 ;  /* 0x0000000000027941 */ /* 0x000fea0003800000 */
.L_x_29379:
        /* <DEDUP_REMOVED lines=44> */
.L_x_29378:
[----:B------:R-:W-:Y:S05]  /*4060*/  BSYNC B1 ;  /* 0x0000000000017941 */ /* 0x000fea0003800000 */
.L_x_29377:
        /* <DEDUP_REMOVED lines=19> */
.L_x_29382:
[----:B------:R-:W-:Y:S02]  /*41a0*/  MOV R159, R138 ;  /* 0x0000008a009f7202 */ /* 0x000fe40000000f00 */
.L_x_29383:
[----:B------:R-:W-:Y:S05]  /*41b0*/  BSYNC B1 ;  /* 0x0000000000017941 */ /* 0x000fea0003800000 */
.L_x_29381:
        /* <DEDUP_REMOVED lines=16> */
.L_x_29387:
[----:B------:R-:W-:Y:S05]  /*42c0*/  BSYNC B2 ;  /* 0x0000000000027941 */ /* 0x000fea0003800000 */
.L_x_29386:
        /* <DEDUP_REMOVED lines=44> */
.L_x_29385:
[----:B------:R-:W-:Y:S05]  /*4590*/  BSYNC B1 ;  /* 0x0000000000017941 */ /* 0x000fea0003800000 */
.L_x_29384:
[----:B------:R-:W0:Y:S01]  /*45a0*/  I2F.U32 R155, R159 ;  /* 0x0000009f009b7306 */ /* 0x000e220000201000 */
[----:B------:R-:W-:Y:S01]  /*45b0*/  SEL R157, RZ, 0x1, P2 ;  /* 0x00000001ff9d7807 */ /* 0x000fe20001000000 */
[----:B------:R-:W-:Y:S01]  /*45c0*/  FMUL.FTZ R43, R43, R76 ;  /* 0x0000004c2b2b7220 */ /* 0x000fe20000410000 */
[----:B------:R-:W-:Y:S02]  /*45d0*/  LEA R78, P2, R77, c[0x0][0x188], 0x4 ;  /* 0x000062004d4e7a11 */ /* 0x000fe400078420ff */
[----:B------:R-:W-:Y:S01]  /*45e0*/  SEL R156, RZ, 0x10000, P4 ;  /* 0x00010000ff9c7807 */ /* 0x000fe20002000000 */
[----:B------:R-:W-:Y:S01]  /*45f0*/  FMUL.FTZ R43, R43, c[0x0][0x1e8] ;  /* 0x00007a002b2b7a20 */ /* 0x000fe20000410000 */
[----:B------:R-:W-:-:S02]  /*4600*/  LEA.HI.X R79, R77, c[0x0][0x18c], RZ, 0x4, P2 ;  /* 0x000063004d4f7a11 */ /* 0x000fc400010f24ff */
[----:B------:R-:W-:Y:S01]  /*4610*/  SEL R161, RZ, 0x100, P3 ;  /* 0x00000100ffa17807 */ /* 0x000fe20001800000 */
[----:B0-----:R-:W-:-:S05]  /*4620*/  FFMA.FTZ R155, R155, R158, 1.1641532182693481445e-10 ;  /* 0x2f0000009b9b7423 */ /* 0x001fca000001009e */
[----:B------:R-:W-:-:S04]  /*4630*/  FSETP.GTU.FTZ.AND P2, PT, R155, c[0x0][0x1e4], PT ;  /* 0x000079009b007a0b */ /* 0x000fc80003f5c000 */
[----:B------:R-:W-:Y:S02]  /*4640*/  FSEL R43, R43, RZ, !P2 ;  /* 0x000000ff2b2b7208 */ /* 0x000fe40005000000 */
[----:B------:R-:W-:-:S03]  /*4650*/  SEL R158, RZ, 0x1000000, P2 ;  /* 0x01000000ff9e7807 */ /* 0x000fc60001000000 */
[----:B------:R-:W-:Y:S01]  /*4660*/  @P1 FADD.FTZ R43, R35, R43 ;  /* 0x0000002b232b1221 */ /* 0x000fe20000010000 */
[----:B------:R-:W-:Y:S02]  /*4670*/  IADD3 R156, R161, R158, R156 ;  /* 0x0000009ea19c7210 */ /* 0x000fe40007ffe09c */
[C---:B------:R-:W-:Y:S02]  /*4680*/  LEA R154, P1, R77.reuse, c[0x0][0x190], 0x2 ;  /* 0x000064004d9a7a11 */ /* 0x040fe400078210ff */
[----:B------:R0:W-:Y:S01]  /*4690*/  STG.E.128 [R78.64], R40 ;  /* 0x000000284e007986 */ /* 0x0001e2000c101d06 */
[----:B------:R-:W-:Y:S01]  /*46a0*/  IMAD.IADD R157, R156, 0x1, R157 ;  /* 0x000000019c9d7824 */ /* 0x000fe200078e029d */
[C---:B------:R-:W-:Y:S02]  /*46b0*/  LEA.HI.X R155, R77.reuse, c[0x0][0x194], RZ, 0x2, P1 ;  /* 0x000065004d9b7a11 */ /* 0x040fe400008f14ff */
[----:B------:R-:W-:-:S03]  /*46c0*/  IADD3 R77, R77, 0x80, RZ ;  /* 0x000000804d4d7810 */ /* 0x000fc60007ffe0ff */
[----:B------:R0:W-:Y:S04]  /*46d0*/  STG.E [R154.64], R157 ;  /* 0x0000009d9a007986 */ /* 0x0001e8000c101906 */
.L_x_29359:
[----:B------:R-:W-:Y:S05]  /*46e0*/  BSYNC B0 ;  /* 0x0000000000007941 */ /* 0x000fea0003800000 */
.L_x_29358:
[----:B------:R-:W-:Y:S01]  /*46f0*/  ISETP.NE.AND P1, PT, R151, RZ, PT ;  /* 0x000000ff9700720c */ /* 0x000fe20003f25270 */
[----:B------:R-:W-:-:S12]  /*4700*/  BSSY B0, `(.L_x_29388) ;  /* 0x0000166000007945 */ /* 0x000fd80003800000 */
[----:B------:R-:W-:Y:S05]  /*4710*/  @!P1 BRA `(.L_x_29389) ;  /* 0x0000164000009947 */ /* 0x000fea0003800000 */
[----:B------:R-:W-:Y:S01]  /*4720*/  IMAD.MOV.U32 R44, RZ, RZ, 0x10 ;  /* 0x00000010ff2c7424 */ /* 0x000fe200078e00ff */
[----:B------:R-:W-:-:S03]  /*4730*/  ISETP.NE.U32.AND P1, PT, RZ, c[0x0][0x180], PT ;  /* 0x00006000ff007a0c */ /* 0x000fc60003f25070 */
[----:B------:R-:W-:Y:S01]  /*4740*/  IMAD.WIDE.U32 R44, R77, R44, c[0x0][0x170] ;  /* 0x00005c004d2c7625 */ /* 0x000fe200078e002c */
[----:B------:R-:W-:-:S05]  /*4750*/  ISETP.NE.AND.EX P1, PT, RZ, c[0x0][0x184], PT, P1 ;  /* 0x00006100ff007a0c */ /* 0x000fca0003f25310 */
[----:B------:R-:W5:Y:S08]  /*4760*/  LDG.E.128 R44, [R44.64] ;  /* 0x000000062c2c7981 */ /* 0x000f70000c1e1d00 */
[----:B0-----:R-:W-:-:S04]  /*4770*/  @P1 LEA R78, P2, R77, c[0x0][0x180], 0x4 ;  /* 0x000060004d4e1a11 */ /* 0x001fc800078420ff */
        /* <DEDUP_REMOVED lines=14> */
.L_x_29391:
[----:B0-----:R-:W-:Y:S02]  /*4860*/  IMAD.MOV.U32 R159, RZ, RZ, R138 ;  /* 0x000000ffff9f7224 */ /* 0x001fe400078e008a */
.L_x_29392:
[----:B------:R-:W-:Y:S05]  /*4870*/  BSYNC B1 ;  /* 0x0000000000017941 */ /* 0x000fea0003800000 */
.L_x_29390:
        /* <DEDUP_REMOVED lines=16> */
.L_x_29396:
[----:B------:R-:W-:Y:S05]  /*4980*/  BSYNC B2 ;  /* 0x0000000000027941 */ /* 0x000fea0003800000 */
.L_x_29395:
        /* <DEDUP_REMOVED lines=44> */
.L_x_29394:
[----:B------:R-:W-:Y:S05]  /*4c50*/  BSYNC B1 ;  /* 0x0000000000017941 */ /* 0x000fea0003800000 */
.L_x_29393:
        /* <DEDUP_REMOVED lines=22> */
.L_x_29398:
[----:B------:R-:W-:Y:S02]  /*4dc0*/  IMAD.MOV.U32 R135, RZ, RZ, R138 ;  /* 0x000000ffff877224 */ /* 0x000fe400078e008a */
.L_x_29399:
[----:B------:R-:W-:Y:S05]  /*4dd0*/  BSYNC B1 ;  /* 0x0000000000017941 */ /* 0x000fea0003800000 */
.L_x_29397:
        /* <DEDUP_REMOVED lines=16> */
.L_x_29403:
[----:B------:R-:W-:Y:S05]  /*4ee0*/  BSYNC B2 ;  /* 0x0000000000027941 */ /* 0x000fea0003800000 */
.L_x_29402:
        /* <DEDUP_REMOVED lines=44> */
.L_x_29401:
[----:B------:R-:W-:Y:S05]  /*51b0*/  BSYNC B1 ;  /* 0x0000000000017941 */ /* 0x000fea0003800000 */
.L_x_29400:
[----:B------:R-:W0:Y:S01]  /*51c0*/  I2F.U32 R79, R135 ;  /* 0x00000087004f7306 */ /* 0x000e220000201000 */
[----:B------:R-:W-:Y:S01]  /*51d0*/  ISETP.NE.AND P4, PT, R78, 0x1, PT ;  /* 0x000000014e00780c */ /* 0x000fe20003f85270 */
[----:B------:R-:W-:Y:S01]  /*51e0*/  FMUL.FTZ R45, R45, R76 ;  /* 0x0000004c2d2d7220 */ /* 0x000fe20000410000 */
[----:B------:R-:W-:Y:S03]  /*51f0*/  BSSY B1, `(.L_x_29404) ;  /* 0x0000011000017945 */ /* 0x000fe60003800000 */
[----:B------:R-:W-:-:S02]  /*5200*/  FMUL.FTZ R45, R45, c[0x0][0x1e8] ;  /* 0x00007a002d2d7a20 */ /* 0x000fc40000410000 */
        /* <DEDUP_REMOVED lines=14> */
.L_x_29405:
[----:B------:R-:W-:Y:S02]  /*52f0*/  IMAD.MOV.U32 R159, RZ, RZ, R138 ;  /* 0x000000ffff9f7224 */ /* 0x000fe400078e008a */
.L_x_29406:
[----:B------:R-:W-:Y:S05]  /*5300*/  BSYNC B1 ;  /* 0x0000000000017941 */ /* 0x000fea0003800000 */
.L_x_29404:
        /* <DEDUP_REMOVED lines=16> */
.L_x_29410:
[----:B------:R-:W-:Y:S05]  /*5410*/  BSYNC B2 ;  /* 0x0000000000027941 */ /* 0x000fea0003800000 */
.L_x_29409:
        /* <DEDUP_REMOVED lines=44> */
.L_x_29408:
[----:B------:R-:W-:Y:S05]  /*56e0*/  BSYNC B1 ;  /* 0x0000000000017941 */ /* 0x000fea0003800000 */
.L_x_29407:
        /* <DEDUP_REMOVED lines=19> */
.L_x_29412:
[----:B------:R-:W-:Y:S02]  /*5820*/  IMAD.MOV.U32 R159, RZ, RZ, R138 ;  /* 0x000000ffff9f7224 */ /* 0x000fe400078e008a */
.L_x_29413:
[----:B------:R-:W-:Y:S05]  /*5830*/  BSYNC B1 ;  /* 0x0000000000017941 */ /* 0x000fea0003800000 */
.L_x_29411:
        /* <DEDUP_REMOVED lines=16> */
.L_x_29417:
[----:B------:R-:W-:Y:S05]  /*5940*/  BSYNC B2 ;  /* 0x0000000000027941 */ /* 0x000fea0003800000 */
.L_x_29416:
        /* <DEDUP_REMOVED lines=44> */
.L_x_29415:
[----:B------:R-:W-:Y:S05]  /*5c10*/  BSYNC B1 ;  /* 0x0000000000017941 */ /* 0x000fea0003800000 */
.L_x_29414:
        /* <DEDUP_REMOVED lines=10> */
[----:B------:R-:W-:Y:S02]  /*5cc0*/  FSEL R47, R47, RZ, !P2 ;  /* 0x000000ff2f2f7208 */ /* 0x000fe40005000000 */
[----:B------:R-:W-:-:S03]  /*5cd0*/  SEL R158, RZ, 0x1000000, P2 ;  /* 0x01000000ff9e7807 */ /* 0x000fc60001000000 */
[----:B------:R-:W-:Y:S01]  /*5ce0*/  @P1 FADD.FTZ R47, R35, R47 ;  /* 0x0000002f232f1221 */ /* 0x000fe20000010000 */
[----:B------:R-:W-:Y:S02]  /*5cf0*/  LEA R154, P1, R77, c[0x0][0x190], 0x2 ;  /* 0x000064004d9a7a11 */ /* 0x000fe400078210ff */
[----:B------:R-:W-:Y:S02]  /*5d00*/  IADD3 R156, R161, R158, R156 ;  /* 0x0000009ea19c7210 */ /* 0x000fe40007ffe09c */
[C---:B------:R-:W-:Y:S01]  /*5d10*/  LEA.HI.X R155, R77.reuse, c[0x0][0x194], RZ, 0x2, P1 ;  /* 0x000065004d9b7a11 */ /* 0x040fe200008f14ff */
[----:B------:R0:W-:Y:S01]  /*5d20*/  STG.E.128 [R78.64], R44 ;  /* 0x0000002c4e007986 */ /* 0x0001e2000c101d06 */
[----:B------:R-:W-:Y:S02]  /*5d30*/  IADD3 R157, R156, R157, RZ ;  /* 0x0000009d9c9d7210 */ /* 0x000fe40007ffe0ff */
[----:B------:R-:W-:-:S03]  /*5d40*/  IADD3 R77, R77, 0x80, RZ ;  /* 0x000000804d4d7810 */ /* 0x000fc60007ffe0ff */
[----:B------:R0:W-:Y:S04]  /*5d50*/  STG.E [R154.64], R157 ;  /* 0x0000009d9a007986 */ /* 0x0001e8000c101906 */
.L_x_29389:
[----:B------:R-:W-:Y:S05]  /*5d60*/  BSYNC B0 ;  /* 0x0000000000007941 */ /* 0x000fea0003800000 */
.L_x_29388:
        /* <DEDUP_REMOVED lines=23> */
.L_x_29421:
[----:B0-----:R-:W-:Y:S02]  /*5ee0*/  MOV R159, R138 ;  /* 0x0000008a009f7202 */ /* 0x001fe40000000f00 */
.L_x_29422:
[----:B------:R-:W-:Y:S05]  /*5ef0*/  BSYNC B1 ;  /* 0x0000000000017941 */ /* 0x000fea0003800000 */
.L_x_29420:
        /* <DEDUP_REMOVED lines=16> */
.L_x_29426:
[----:B------:R-:W-:Y:S05]  /*6000*/  BSYNC B2 ;  /* 0x0000000000027941 */ /* 0x000fea0003800000 */
.L_x_29425:
        /* <DEDUP_REMOVED lines=44> */
.L_x_29424:
[----:B------:R-:W-:Y:S05]  /*62d0*/  BSYNC B1 ;  /* 0x0000000000017941 */ /* 0x000fea0003800000 */
.L_x_29423:
        /* <DEDUP_REMOVED lines=22> */
.L_x_29428:
[----:B------:R-:W-:Y:S02]  /*6440*/  IMAD.MOV.U32 R135, RZ, RZ, R138 ;  /* 0x000000ffff877224 */ /* 0x000fe400078e008a */
.L_x_29429:
[----:B------:R-:W-:Y:S05]  /*6450*/  BSYNC B1 ;  /* 0x0000000000017941 */ /* 0x000fea0003800000 */
.L_x_29427:
        /* <DEDUP_REMOVED lines=16> */
.L_x_29433:
[----:B------:R-:W-:Y:S05]  /*6560*/  BSYNC B2 ;  /* 0x0000000000027941 */ /* 0x000fea0003800000 */
.L_x_29432:
        /* <DEDUP_REMOVED lines=44> */
.L_x_29431:
[----:B------:R-:W-:Y:S05]  /*6830*/  BSYNC B1 ;  /* 0x0000000000017941 */ /* 0x000fea0003800000 */
.L_x_29430:
        /* <DEDUP_REMOVED lines=19> */
.L_x_29435:
[----:B------:R-:W-:Y:S02]  /*6970*/  IMAD.MOV.U32 R159, RZ, RZ, R138 ;  /* 0x000000ffff9f7224 */ /* 0x000fe400078e008a */
.L_x_29436:
[----:B------:R-:W-:Y:S05]  /*6980*/  BSYNC B1 ;  /* 0x0000000000017941 */ /* 0x000fea0003800000 */
.L_x_29434:
        /* <DEDUP_REMOVED lines=16> */
.L_x_29440:
[----:B------:R-:W-:Y:S05]  /*6a90*/  BSYNC B2 ;  /* 0x0000000000027941 */ /* 0x000fea0003800000 */
.L_x_29439:
        /* <DEDUP_REMOVED lines=44> */
.L_x_29438:
[----:B------:R-:W-:Y:S05]  /*6d60*/  BSYNC B1 ;  /* 0x0000000000017941 */ /* 0x000fea0003800000 */
.L_x_29437:
        /* <DEDUP_REMOVED lines=19> */
.L_x_29442:
[----:B------:R-:W-:Y:S02]  /*6ea0*/  IMAD.MOV.U32 R159, RZ, RZ, R138 ;  /* 0x000000ffff9f7224 */ /* 0x000fe400078e008a */
.L_x_29443:
[----:B------:R-:W-:Y:S05]  /*6eb0*/  BSYNC B1 ;  /* 0x0000000000017941 */ /* 0x000fea0003800000 */
.L_x_29441:
        /* <DEDUP_REMOVED lines=16> */
.L_x_29447:
[----:B------:R-:W-:Y:S05]  /*6fc0*/  BSYNC B2 ;  /* 0x0000000000027941 */ /* 0x000fea0003800000 */
.L_x_29446:
        /* <DEDUP_REMOVED lines=44> */
.L_x_29445:
[----:B------:R-:W-:Y:S05]  /*7290*/  BSYNC B1 ;  /* 0x0000000000017941 */ /* 0x000fea0003800000 */
.L_x_29444:
        /* <DEDUP_REMOVED lines=20> */
.L_x_29419:
[----:B------:R-:W-:Y:S05]  /*73e0*/  BSYNC B0 ;  /* 0x0000000000007941 */ /* 0x000fea0003800000 */
.L_x_29418:
        /* <DEDUP_REMOVED lines=23> */
.L_x_29451:
[----:B0-----:R-:W-:Y:S02]  /*7560*/  IMAD.MOV.U32 R159, RZ, RZ, R138 ;  /* 0x000000ffff9f7224 */ /* 0x001fe400078e008a */
.L_x_29452:
[----:B------:R-:W-:Y:S05]  /*7570*/  BSYNC B1 ;  /* 0x0000000000017941 */ /* 0x000fea0003800000 */
.L_x_29450:
        /* <DEDUP_REMOVED lines=16> */
.L_x_29456:
[----:B------:R-:W-:Y:S05]  /*7680*/  BSYNC B2 ;  /* 0x0000000000027941 */ /* 0x000fea0003800000 */
.L_x_29455:
        /* <DEDUP_REMOVED lines=44> */
.L_x_29454:
[----:B------:R-:W-:Y:S05]  /*7950*/  BSYNC B1 ;  /* 0x0000000000017941 */ /* 0x000fea0003800000 */
.L_x_29453:
[----:B------:R-:W0:Y:S01]  /*7960*/  I2F.U32 R79, R159 ;  /* 0x0000009f004f7306 */ /* 0x000e220000201000 */
[----:B------:R-:W-:Y:S01]  /*7970*/  HFMA2.MMA R158, -RZ, RZ, 0.1171875, 0 ;  /* 0x2f800000ff9e7435 */ /* 0x000fe200000001ff */
[----:B------:R-:W-:Y:S01]  /*7980*/  ISETP.NE.U32.AND P1, PT, RZ, c[0x0][0x180], PT ;  /* 0x00006000ff007a0c */ /* 0x000fe20003f25070 */
[----:B-----5:R-:W-:Y:S01]  /*7990*/  FMUL.FTZ R52, R52, R76 ;  /* 0x0000004c34347220 */ /* 0x020fe20000410000 */
[----:B------:R-:W-:Y:S01]  /*79a0*/  ISETP.NE.AND P3, PT, R154, 0x1, PT ;  /* 0x000000019a00780c */ /* 0x000fe20003f65270 */
[----:B------:R-:W-:Y:S01]  /*79b0*/  BSSY B1, `(.L_x_29457) ;  /* 0x0000012000017945 */ /* 0x000fe20003800000 */
[----:B------:R-:W-:Y:S01]  /*79c0*/  ISETP.NE.AND.EX P1, PT, RZ, c[0x0][0x184], PT, P1 ;  /* 0x00006100ff007a0c */ /* 0x000fe20003f25310 */
[----:B------:R-:W-:Y:S01]  /*79d0*/  FMUL.FTZ R52, R52, c[0x0][0x1e8] ;  /* 0x00007a0034347a20 */ /* 0x000fe20000410000 */
[----:B------:R-:W-:-:S03]  /*79e0*/  IADD3 R78, R154, 0x1, RZ ;  /* 0x000000019a4e7810 */ /* 0x000fc60007ffe0ff */
        /* <DEDUP_REMOVED lines=13> */
.L_x_29458:
[----:B------:R-:W-:Y:S02]  /*7ac0*/  IMAD.MOV.U32 R135, RZ, RZ, R138 ;  /* 0x000000ffff877224 */ /* 0x000fe400078e008a */
.L_x_29459:
[----:B------:R-:W-:Y:S05]  /*7ad0*/  BSYNC B1 ;  /* 0x0000000000017941 */ /* 0x000fea0003800000 */
.L_x_29457:
        /* <DEDUP_REMOVED lines=16> */
.L_x_29463:
[----:B------:R-:W-:Y:S05]  /*7be0*/  BSYNC B2 ;  /* 0x0000000000027941 */ /* 0x000fea0003800000 */
.L_x_29462:
        /* <DEDUP_REMOVED lines=44> */
.L_x_29461:
[----:B------:R-:W-:Y:S05]  /*7eb0*/  BSYNC B1 ;  /* 0x0000000000017941 */ /* 0x000fea0003800000 */
.L_x_29460:
        /* <DEDUP_REMOVED lines=19> */
.L_x_29465:
[----:B------:R-:W-:Y:S02]  /*7ff0*/  IMAD.MOV.U32 R159, RZ, RZ, R138 ;  /* 0x000000ffff9f7224 */ /* 0x000fe400078e008a */
.L_x_29466:
[----:B------:R-:W-:Y:S05]  /*8000*/  BSYNC B1 ;  /* 0x0000000000017941 */ /* 0x000fea0003800000 */
.L_x_29464:
        /* <DEDUP_REMOVED lines=16> */
.L_x_29470:
[----:B------:R-:W-:Y:S05]  /*8110*/  BSYNC B2 ;  /* 0x0000000000027941 */ /* 0x000fea0003800000 */
.L_x_29469:
        /* <DEDUP_REMOVED lines=44> */
.L_x_29468:
[----:B------:R-:W-:Y:S05]  /*83e0*/  BSYNC B1 ;  /* 0x0000000000017941 */ /* 0x000fea0003800000 */
.L_x_29467:
        /* <DEDUP_REMOVED lines=19> */
.L_x_29472:
[----:B------:R-:W-:Y:S02]  /*8520*/  IMAD.MOV.U32 R159, RZ, RZ, R138 ;  /* 0x000000ffff9f7224 */ /* 0x000fe400078e008a */
.L_x_29473:
[----:B------:R-:W-:Y:S05]  /*8530*/  BSYNC B1 ;  /* 0x0000000000017941 */ /* 0x000fea0003800000 */
.L_x_29471:
        /* <DEDUP_REMOVED lines=16> */
.L_x_29477:
[----:B------:R-:W-:Y:S05]  /*8640*/  BSYNC B2 ;  /* 0x0000000000027941 */ /* 0x000fea0003800000 */
.L_x_29476:
        /* <DEDUP_REMOVED lines=9> */
[----:B------:R-:W-:Y:S02]  /*86e0*/  LOP3.LUT R132, R157, UR10, R135, 0x96, !PT ;  /* 0x0000000a9d847c12 */ /* 0x000fe4000f8e9687 */
[----:B------:R-:W-:Y:S02]  /*86f0*/  MOV R135, RZ ;  /* 0x000000ff00877202 */ /* 0x000fe40000000f00 */
        /* <DEDUP_REMOVED lines=33> */
.L_x_29475:
[----:B------:R-:W-:Y:S05]  /*8910*/  BSYNC B1 ;  /* 0x0000000000017941 */ /* 0x000fea0003800000 */
.L_x_29474:
        /* <DEDUP_REMOVED lines=20> */
.L_x_29449:
[----:B------:R-:W-:Y:S05]  /*8a60*/  BSYNC B0 ;  /* 0x0000000000007941 */ /* 0x000fea0003800000 */
.L_x_29448:
        /* <DEDUP_REMOVED lines=23> */
.L_x_29481:
[----:B0-----:R-:W-:Y:S02]  /*8be0*/  IMAD.MOV.U32 R159, RZ, RZ, R138 ;  /* 0x000000ffff9f7224 */ /* 0x001fe400078e008a */
.L_x_29482:
[----:B------:R-:W-:Y:S05]  /*8bf0*/  BSYNC B1 ;  /* 0x0000000000017941 */ /* 0x000fea0003800000 */
.L_x_29480:
        /* <DEDUP_REMOVED lines=16> */
.L_x_29486:
[----:B------:R-:W-:Y:S05]  /*8d00*/  BSYNC B2 ;  /* 0x0000000000027941 */ /* 0x000fea0003800000 */
.L_x_29485:
        /* <DEDUP_REMOVED lines=44> */
.L_x_29484:
[----:B------:R-:W-:Y:S05]  /*8fd0*/  BSYNC B1 ;  /* 0x0000000000017941 */ /* 0x000fea0003800000 */
.L_x_29483:
        /* <DEDUP_REMOVED lines=22> */
.L_x_29488:
[----:B------:R-:W-:Y:S02]  /*9140*/  IMAD.MOV.U32 R135, RZ, RZ, R138 ;  /* 0x000000ffff877224 */ /* 0x000fe400078e008a */
.L_x_29489:
[----:B------:R-:W-:Y:S05]  /*9150*/  BSYNC B1 ;  /* 0x0000000000017941 */ /* 0x000fea0003800000 */
.L_x_29487:
        /* <DEDUP_REMOVED lines=16> */
.L_x_29493:
[----:B------:R-:W-:Y:S05]  /*9260*/  BSYNC B2 ;  /* 0x0000000000027941 */ /* 0x000fea0003800000 */
.L_x_29492:
        /* <DEDUP_REMOVED lines=44> */
.L_x_29491:
[----:B------:R-:W-:Y:S05]  /*9530*/  BSYNC B1 ;  /* 0x0000000000017941 */ /* 0x000fea0003800000 */
.L_x_29490:
        /* <DEDUP_REMOVED lines=19> */
.L_x_29495:
[----:B------:R-:W-:Y:S02]  /*9670*/  IMAD.MOV.U32 R159, RZ, RZ, R138 ;  /* 0x000000ffff9f7224 */ /* 0x000fe400078e008a */
.L_x_29496:
[----:B------:R-:W-:Y:S05]  /*9680*/  BSYNC B1 ;  /* 0x0000000000017941 */ /* 0x000fea0003800000 */
.L_x_29494:
        /* <DEDUP_REMOVED lines=16> */
.L_x_29500:
[----:B------:R-:W-:Y:S05]  /*9790*/  BSYNC B2 ;  /* 0x0000000000027941 */ /* 0x000fea0003800000 */
.L_x_29499:
        /* <DEDUP_REMOVED lines=44> */
.L_x_29498:
[----:B------:R-:W-:Y:S05]  /*9a60*/  BSYNC B1 ;  /* 0x0000000000017941 */ /* 0x000fea0003800000 */
.L_x_29497:
        /* <DEDUP_REMOVED lines=19> */
.L_x_29502:
[----:B------:R-:W-:Y:S02]  /*9ba0*/  IMAD.MOV.U32 R159, RZ, RZ, R138 ;  /* 0x000000ffff9f7224 */ /* 0x000fe400078e008a */
.L_x_29503:
[----:B------:R-:W-:Y:S05]  /*9bb0*/  BSYNC B1 ;  /* 0x0000000000017941 */ /* 0x000fea0003800000 */
.L_x_29501:
        /* <DEDUP_REMOVED lines=16> */
.L_x_29507:
[----:B------:R-:W-:Y:S05]  /*9cc0*/  BSYNC B2 ;  /* 0x0000000000027941 */ /* 0x000fea0003800000 */
.L_x_29506:
        /* <DEDUP_REMOVED lines=44> */
.L_x_29505:
[----:B------:R-:W-:Y:S05]  /*9f90*/  BSYNC B1 ;  /* 0x0000000000017941 */ /* 0x000fea0003800000 */
.L_x_29504:
        /* <DEDUP_REMOVED lines=20> */
.L_x_29479:
[----:B------:R-:W-:Y:S05]  /*a0e0*/  BSYNC B0 ;  /* 0x0000000000007941 */ /* 0x000fea0003800000 */
.L_x_29478:
        /* <DEDUP_REMOVED lines=23> */
.L_x_29511:
[----:B0-----:R-:W-:Y:S02]  /*a260*/  IMAD.MOV.U32 R159, RZ, RZ, R138 ;  /* 0x000000ffff9f7224 */ /* 0x001fe400078e008a */
.L_x_29512:
[----:B------:R-:W-:Y:S05]  /*a270*/  BSYNC B1 ;  /* 0x0000000000017941 */ /* 0x000fea0003800000 */
.L_x_29510:
        /* <DEDUP_REMOVED lines=16> */
.L_x_29516:
[----:B------:R-:W-:Y:S05]  /*a380*/  BSYNC B2 ;  /* 0x0000000000027941 */ /* 0x000fea0003800000 */
.L_x_29515:
        /* <DEDUP_REMOVED lines=44> */
.L_x_29514:
[----:B------:R-:W-:Y:S05]  /*a650*/  BSYNC B1 ;  /* 0x0000000000017941 */ /* 0x000fea0003800000 */
.L_x_29513:
        /* <DEDUP_REMOVED lines=22> */
.L_x_29518:
[----:B------:R-:W-:Y:S02]  /*a7c0*/  IMAD.MOV.U32 R135, RZ, RZ, R138 ;  /* 0x000000ffff877224 */ /* 0x000fe400078e008a */
.L_x_29519:
[----:B------:R-:W-:Y:S05]  /*a7d0*/  BSYNC B1 ;  /* 0x0000000000017941 */ /* 0x000fea0003800000 */
.L_x_29517:
        /* <DEDUP_REMOVED lines=16> */
.L_x_29523:
[----:B------:R-:W-:Y:S05]  /*a8e0*/  BSYNC B2 ;  /* 0x0000000000027941 */ /* 0x000fea0003800000 */
.L_x_29522:
        /* <DEDUP_REMOVED lines=44> */
.L_x_29521:
[----:B------:R-:W-:Y:S05]  /*abb0*/  BSYNC B1 ;  /* 0x0000000000017941 */ /* 0x000fea0003800000 */
.L_x_29520:
        /* <DEDUP_REMOVED lines=19> */
.L_x_29525:
[----:B------:R-:W-:Y:S02]  /*acf0*/  MOV R159, R138 ;  /* 0x0000008a009f7202 */ /* 0x000fe40000000f00 */
.L_x_29526:
[----:B------:R-:W-:Y:S05]  /*ad00*/  BSYNC B1 ;  /* 0x0000000000017941 */ /* 0x000fea0003800000 */
.L_x_29524:
        /* <DEDUP_REMOVED lines=16> */
.L_x_29530:
[----:B------:R-:W-:Y:S05]  /*ae10*/  BSYNC B2 ;  /* 0x0000000000027941 */ /* 0x000fea0003800000 */
.L_x_29529:
        /* <DEDUP_REMOVED lines=44> */
.L_x_29528:
[----:B------:R-:W-:Y:S05]  /*b0e0*/  BSYNC B1 ;  /* 0x0000000000017941 */ /* 0x000fea0003800000 */
.L_x_29527:
        /* <DEDUP_REMOVED lines=19> */
.L_x_29532:
[----:B------:R-:W-:Y:S02]  /*b220*/  IMAD.MOV.U32 R159, RZ, RZ, R138 ;  /* 0x000000ffff9f7224 */ /* 0x000fe400078e008a */
.L_x_29533:
[----:B------:R-:W-:Y:S05]  /*b230*/  BSYNC B1 ;  /* 0x0000000000017941 */ /* 0x000fea0003800000 */
.L_x_29531:
        /* <DEDUP_REMOVED lines=16> */
.L_x_29537:
[----:B------:R-:W-:Y:S05]  /*b340*/  BSYNC B2 ;  /* 0x0000000000027941 */ /* 0x000fea0003800000 */
.L_x_29536:
        /* <DEDUP_REMOVED lines=44> */
.L_x_29535:
[----:B------:R-:W-:Y:S05]  /*b610*/  BSYNC B1 ;  /* 0x0000000000017941 */ /* 0x000fea0003800000 */
.L_x_29534:
        /* <DEDUP_REMOVED lines=20> */
.L_x_29509:
[----:B------:R-:W-:Y:S05]  /*b760*/  BSYNC B0 ;  /* 0x0000000000007941 */ /* 0x000fea0003800000 */
.L_x_29508:
        /* <DEDUP_REMOVED lines=23> */
.L_x_29541:
[----:B0-----:R-:W-:Y:S02]  /*b8e0*/  IMAD.MOV.U32 R159, RZ, RZ, R138 ;  /* 0x000000ffff9f7224 */ /* 0x001fe400078e008a */
.L_x_29542:
[----:B------:R-:W-:Y:S05]  /*b8f0*/  BSYNC B1 ;  /* 0x0000000000017941 */ /* 0x000fea0003800000 */
.L_x_29540:
        /* <DEDUP_REMOVED lines=16> */
.L_x_29546:
[----:B------:R-:W-:Y:S05]  /*ba00*/  BSYNC B2 ;  /* 0x0000000000027941 */ /* 0x000fea0003800000 */
.L_x_29545:
        /* <DEDUP_REMOVED lines=44> */
.L_x_29544:
[----:B------:R-:W-:Y:S05]  /*bcd0*/  BSYNC B1 ;  /* 0x0000000000017941 */ /* 0x000fea0003800000 */
.L_x_29543:
        /* <DEDUP_REMOVED lines=22> */
.L_x_29548:
[----:B------:R-:W-:Y:S02]  /*be40*/  IMAD.MOV.U32 R135, RZ, RZ, R138 ;  /* 0x000000ffff877224 */ /* 0x000fe400078e008a */
.L_x_29549:
[----:B------:R-:W-:Y:S05]  /*be50*/  BSYNC B1 ;  /* 0x0000000000017941 */ /* 0x000fea0003800000 */
.L_x_29547:
        /* <DEDUP_REMOVED lines=16> */
.L_x_29553:
[----:B------:R-:W-:Y:S05]  /*bf60*/  BSYNC B2 ;  /* 0x0000000000027941 */ /* 0x000fea0003800000 */
.L_x_29552:
        /* <DEDUP_REMOVED lines=44> */
.L_x_29551:
[----:B------:R-:W-:Y:S05]  /*c230*/  BSYNC B1 ;  /* 0x0000000000017941 */ /* 0x000fea0003800000 */
.L_x_29550:
        /* <DEDUP_REMOVED lines=19> */
.L_x_29555:
[----:B------:R-:W-:Y:S02]  /*c370*/  IMAD.MOV.U32 R159, RZ, RZ, R138 ;  /* 0x000000ffff9f7224 */ /* 0x000fe400078e008a */
.L_x_29556:
[----:B------:R-:W-:Y:S05]  /*c380*/  BSYNC B1 ;  /* 0x0000000000017941 */ /* 0x000fea0003800000 */
.L_x_29554:
        /* <DEDUP_REMOVED lines=16> */
.L_x_29560:
[----:B------:R-:W-:Y:S05]  /*c490*/  BSYNC B2 ;  /* 0x0000000000027941 */ /* 0x000fea0003800000 */
.L_x_29559:
        /* <DEDUP_REMOVED lines=44> */
.L_x_29558:
[----:B------:R-:W-:Y:S05]  /*c760*/  BSYNC B1 ;  /* 0x0000000000017941 */ /* 0x000fea0003800000 */
.L_x_29557:
        /* <DEDUP_REMOVED lines=19> */
.L_x_29562:
[----:B------:R-:W-:Y:S02]  /*c8a0*/  IMAD.MOV.U32 R159, RZ, RZ, R138 ;  /* 0x000000ffff9f7224 */ /* 0x000fe400078e008a */
.L_x_29563:
[----:B------:R-:W-:Y:S05]  /*c8b0*/  BSYNC B1 ;  /* 0x0000000000017941 */ /* 0x000fea0003800000 */
.L_x_29561:
        /* <DEDUP_REMOVED lines=16> */
.L_x_29567:
[----:B------:R-:W-:Y:S05]  /*c9c0*/  BSYNC B2 ;  /* 0x0000000000027941 */ /* 0x000fea0003800000 */
.L_x_29566:
        /* <DEDUP_REMOVED lines=44> */
.L_x_29565:
[----:B------:R-:W-:Y:S05]  /*cc90*/  BSYNC B1 ;  /* 0x0000000000017941 */ /* 0x000fea0003800000 */
.L_x_29564:
        /* <DEDUP_REMOVED lines=20> */
.L_x_29539:
[----:B------:R-:W-:Y:S05]  /*cde0*/  BSYNC B0 ;  /* 0x0000000000007941 */ /* 0x000fea0003800000 */
.L_x_29538:
        /* <DEDUP_REMOVED lines=23> */
.L_x_29571:
[----:B0-----:R-:W-:Y:S02]  /*cf60*/  IMAD.MOV.U32 R159, RZ, RZ, R138 ;  /* 0x000000ffff9f7224 */ /* 0x001fe400078e008a */
.L_x_29572:
[----:B------:R-:W-:Y:S05]  /*cf70*/  BSYNC B1 ;  /* 0x0000000000017941 */ /* 0x000fea0003800000 */
.L_x_29570:
        /* <DEDUP_REMOVED lines=16> */
.L_x_29576:
[----:B------:R-:W-:Y:S05]  /*d080*/  BSYNC B2 ;  /* 0x0000000000027941 */ /* 0x000fea0003800000 */
.L_x_29575:
        /* <DEDUP_REMOVED lines=44> */
.L_x_29574:
[----:B------:R-:W-:Y:S05]  /*d350*/  BSYNC B1 ;  /* 0x0000000000017941 */ /* 0x000fea0003800000 */
.L_x_29573:
        /* <DEDUP_REMOVED lines=22> */
.L_x_29578:
[----:B------:R-:W-:Y:S02]  /*d4c0*/  MOV R135, R138 ;  /* 0x0000008a00877202 */ /* 0x000fe40000000f00 */
.L_x_29579:
[----:B------:R-:W-:Y:S05]  /*d4d0*/  BSYNC B1 ;  /* 0x0000000000017941 */ /* 0x000fea0003800000 */
.L_x_29577:
        /* <DEDUP_REMOVED lines=16> */
.L_x_29583:
[----:B------:R-:W-:Y:S05]  /*d5e0*/  BSYNC B2 ;  /* 0x0000000000027941 */ /* 0x000fea0003800000 */
.L_x_29582:
        /* <DEDUP_REMOVED lines=44> */
.L_x_29581:
[----:B------:R-:W-:Y:S05]  /*d8b0*/  BSYNC B1 ;  /* 0x0000000000017941 */ /* 0x000fea0003800000 */
.L_x_29580:
        /* <DEDUP_REMOVED lines=19> */
.L_x_29585:
[----:B------:R-:W-:Y:S02]  /*d9f0*/  IMAD.MOV.U32 R159, RZ, RZ, R138 ;  /* 0x000000ffff9f7224 */ /* 0x000fe400078e008a */
.L_x_29586:
[----:B------:R-:W-:Y:S05]  /*da00*/  BSYNC B1 ;  /* 0x0000000000017941 */ /* 0x000fea0003800000 */
.L_x_29584:
        /* <DEDUP_REMOVED lines=16> */
.L_x_29590:
[----:B------:R-:W-:Y:S05]  /*db10*/  BSYNC B2 ;  /* 0x0000000000027941 */ /* 0x000fea0003800000 */
.L_x_29589:
        /* <DEDUP_REMOVED lines=44> */
.L_x_29588:
[----:B------:R-:W-:Y:S05]  /*dde0*/  BSYNC B1 ;  /* 0x0000000000017941 */ /* 0x000fea0003800000 */
.L_x_29587:
        /* <DEDUP_REMOVED lines=19> */
.L_x_29592:
[----:B------:R-:W-:Y:S02]  /*df20*/  MOV R159, R138 ;  /* 0x0000008a009f7202 */ /* 0x000fe40000000f00 */
.L_x_29593:
[----:B------:R-:W-:Y:S05]  /*df30*/  BSYNC B1 ;  /* 0x0000000000017941 */ /* 0x000fea0003800000 */
.L_x_29591:
        /* <DEDUP_REMOVED lines=16> */
.L_x_29597:
[----:B------:R-:W-:Y:S05]  /*e040*/  BSYNC B2 ;  /* 0x0000000000027941 */ /* 0x000fea0003800000 */
.L_x_29596:
        /* <DEDUP_REMOVED lines=44> */
.L_x_29595:
[----:B------:R-:W-:Y:S05]  /*e310*/  BSYNC B1 ;  /* 0x0000000000017941 */ /* 0x000fea0003800000 */
.L_x_29594:
        /* <DEDUP_REMOVED lines=20> */
.L_x_29569:
[----:B------:R-:W-:Y:S05]  /*e460*/  BSYNC B0 ;  /* 0x0000000000007941 */ /* 0x000fea0003800000 */
.L_x_29568:
        /* <DEDUP_REMOVED lines=23> */
.L_x_29601:
[----:B0-----:R-:W-:Y:S02]  /*e5e0*/  MOV R159, R138 ;  /* 0x0000008a009f7202 */ /* 0x001fe40000000f00 */
.L_x_29602:
[----:B------:R-:W-:Y:S05]  /*e5f0*/  BSYNC B1 ;  /* 0x0000000000017941 */ /* 0x000fea0003800000 */
.L_x_29600:
        /* <DEDUP_REMOVED lines=16> */
.L_x_29606:
[----:B------:R-:W-:Y:S05]  /*e700*/  BSYNC B2 ;  /* 0x0000000000027941 */ /* 0x000fea0003800000 */
.L_x_29605:
        /* <DEDUP_REMOVED lines=44> */
.L_x_29604:
[----:B------:R-:W-:Y:S05]  /*e9d0*/  BSYNC B1 ;  /* 0x0000000000017941 */ /* 0x000fea0003800000 */
.L_x_29603:
        /* <DEDUP_REMOVED lines=22> */
.L_x_29608:
[----:B------:R-:W-:Y:S02]  /*eb40*/  IMAD.MOV.U32 R135, RZ, RZ, R138 ;  /* 0x000000ffff877224 */ /* 0x000fe400078e008a */
.L_x_29609:
[----:B------:R-:W-:Y:S05]  /*eb50*/  BSYNC B1 ;  /* 0x0000000000017941 */ /* 0x000fea0003800000 */
.L_x_29607:
        /* <DEDUP_REMOVED lines=16> */
.L_x_29613:
[----:B------:R-:W-:Y:S05]  /*ec60*/  BSYNC B2 ;  /* 0x0000000000027941 */ /* 0x000fea0003800000 */
.L_x_29612:
        /* <DEDUP_REMOVED lines=44> */
.L_x_29611:
[----:B------:R-:W-:Y:S05]  /*ef30*/  BSYNC B1 ;  /* 0x0000000000017941 */ /* 0x000fea0003800000 */
.L_x_29610:
        /* <DEDUP_REMOVED lines=19> */
.L_x_29615:
[----:B------:R-:W-:Y:S02]  /*f070*/  IMAD.MOV.U32 R159, RZ, RZ, R138 ;  /* 0x000000ffff9f7224 */ /* 0x000fe400078e008a */
.L_x_29616:
[----:B------:R-:W-:Y:S05]  /*f080*/  BSYNC B1 ;  /* 0x0000000000017941 */ /* 0x000fea0003800000 */
.L_x_29614:
        /* <DEDUP_REMOVED lines=16> */
.L_x_29620:
[----:B------:R-:W-:Y:S05]  /*f190*/  BSYNC B2 ;  /* 0x0000000000027941 */ /* 0x000fea0003800000 */
.L_x_29619:
        /* <DEDUP_REMOVED lines=44> */
.L_x_29618:
[----:B------:R-:W-:Y:S05]  /*f460*/  BSYNC B1 ;  /* 0x0000000000017941 */ /* 0x000fea0003800000 */
.L_x_29617:
        /* <DEDUP_REMOVED lines=19> */
.L_x_29622:
[----:B------:R-:W-:Y:S02]  /*f5a0*/  IMAD.MOV.U32 R159, RZ, RZ, R138 ;  /* 0x000000ffff9f7224 */ /* 0x000fe400078e008a */
.L_x_29623:
[----:B------:R-:W-:Y:S05]  /*f5b0*/  BSYNC B1 ;  /* 0x0000000000017941 */ /* 0x000fea0003800000 */
.L_x_29621:
        /* <DEDUP_REMOVED lines=16> */
.L_x_29627:
[----:B------:R-:W-:Y:S05]  /*f6c0*/  BSYNC B2 ;  /* 0x0000000000027941 */ /* 0x000fea0003800000 */
.L_x_29626:
        /* <DEDUP_REMOVED lines=44> */
.L_x_29625:
[----:B------:R-:W-:Y:S05]  /*f990*/  BSYNC B1 ;  /* 0x0000000000017941 */ /* 0x000fea0003800000 */
.L_x_29624:
        /* <DEDUP_REMOVED lines=17> */
[----:B------:R0:W-:Y:S04]  /*fab0*/  STG.E.128 [R78.64], R72 ;  /* 0x000000484e007986 */ /* 0x0001e8000c101d06 */
[----:B------:R0:W-:Y:S03]  /*fac0*/  STG.E [R76.64], R155 ;  /* 0x0000009b4c007986 */ /* 0x0001e6000c101906 */
.L_x_29599:
[----:B------:R-:W-:Y:S05]  /*fad0*/  BSYNC B0 ;  /* 0x0000000000007941 */ /* 0x000fea0003800000 */
.L_x_29598:
[----:B0----5:R-:W-:Y:S01]  /*fae0*/  FADD.FTZ R76, RZ, R36 ;  /* 0x00000024ff4c7221 */ /* 0x021fe20000010000 */
[----:B------:R-:W-:Y:S02]  /*faf0*/  ISETP.GT.U32.AND P2, PT, R128, 0xff, PT ;  /* 0x000000ff8000780c */ /* 0x000fe40003f44070 */
[----:B------:R-:W-:Y:S01]  /*fb00*/  LOP3.LUT P1, RZ, R131, 0xff, RZ, 0xc0, !PT ;  /* 0x000000ff83ff7812 */ /* 0x000fe2000782c0ff */
[----:B------:R-:W-:Y:S01]  /*fb10*/  FADD.FTZ R77, R37, R76 ;  /* 0x0000004c254d7221 */ /* 0x000fe20000010000 */
[----:B------:R-:W-:Y:S02]  /*fb20*/  SHF.R.U32.HI R154, RZ, 0x5, R130 ;  /* 0x00000005ff9a7819 */ /* 0x000fe40000011682 */
[----:B------:R-:W-:Y:S01]  /*fb30*/  P2R R158, PR, RZ, 0x4 ;  /* 0x00000004ff9e7803 */ /* 0x000fe20000000000 */
[----:B------:R-:W-:Y:S01]  /*fb40*/  FADD.FTZ R76, R38, R77 ;  /* 0x0000004d264c7221 */ /* 0x000fe20000010000 */
[----:B------:R-:W-:-:S02]  /*fb50*/  LOP3.LUT R154, R154, 0x7fffffc, RZ, 0xc0, !PT ;  /* 0x07fffffc9a9a7812 */ /* 0x000fc400078ec0ff */
[C---:B------:R-:W-:Y:S01]  /*fb60*/  ISETP.GT.U32.AND P3, PT, R128.reuse, 0x37f, PT ;  /* 0x0000037f8000780c */ /* 0x040fe20003f64070 */
[----:B------:R-:W-:Y:S01]  /*fb70*/  FADD.FTZ R76, R39, R76 ;  /* 0x0000004c274c7221 */ /* 0x000fe20000010000 */
[C---:B------:R-:W-:Y:S02]  /*fb80*/  ISETP.GT.U32.AND P4, PT, R128.reuse, 0x3ff, PT ;  /* 0x000003ff8000780c */ /* 0x040fe40003f84070 */
[----:B------:R-:W-:Y:S02]  /*fb90*/  ISETP.GT.U32.AND P5, PT, R128, 0x47f, PT ;  /* 0x0000047f8000780c */ /* 0x000fe40003fa4070 */
[----:B------:R-:W-:Y:S02]  /*fba0*/  FSEL R77, R76, RZ, P0 ;  /* 0x000000ff4c4d7208 */ /* 0x000fe40000000000 */
[----:B------:R-:W-:Y:S02]  /*fbb0*/  @!P1 IADD3 R154, R154, 0x4, RZ ;  /* 0x000000049a9a9810 */ /* 0x000fe40007ffe0ff */
[----:B------:R-:W-:Y:S01]  /*fbc0*/  ISETP.GT.U32.AND P1, PT, R128, 0x17f, PT ;  /* 0x0000017f8000780c */ /* 0x000fe20003f24070 */
[----:B------:R-:W-:Y:S01]  /*fbd0*/  FADD.FTZ R76, R40, R77 ;  /* 0x0000004d284c7221 */ /* 0x000fe20000010000 */
[----:B------:R-:W-:-:S02]  /*fbe0*/  ISETP.GT.U32.AND P6, PT, R128, 0x4ff, PT ;  /* 0x000004ff8000780c */ /* 0x000fc40003fc4070 */
        /* <DEDUP_REMOVED lines=10> */
[----:B------:R-:W-:-:S04]  /*fc90*/  FADD.FTZ R76, R48, R77 ;  /* 0x0000004d304c7221 */ /* 0x000fc80000010000 */
[----:B------:R-:W-:Y:S01]  /*fca0*/  FADD.FTZ R79, R49, R76 ;  /* 0x0000004c314f7221 */ /* 0x000fe20000010000 */
[----:B------:R-:W-:-:S03]  /*fcb0*/  P2R R76, PR, RZ, 0x2 ;  /* 0x00000002ff4c7803 */ /* 0x000fc60000000000 */
        /* <DEDUP_REMOVED lines=29> */
.L_x_29652:
[----:B01----:R-:W-:Y:S01]  /*fe90*/  FADD.FTZ R77, R77, R156 ;  /* 0x0000009c4d4d7221 */ /* 0x003fe20000010000 */
[----:B------:R-:W-:Y:S05]  /*fea0*/  BRA.DIV ~URZ, `(.L_x_29629) ;  /* 0x000018027f007947 */ /* 0x000fea000b800000 */
[----:B------:R-:W-:Y:S02]  /*feb0*/  P2R R156, PR, RZ, 0x10 ;  /* 0x00000010ff9c7803 */ /* 0x000fe40000000000 */
[----:B------:R-:W-:Y:S02]  /*fec0*/  ISETP.NE.AND P4, PT, R158, RZ, PT ;  /* 0x000000ff9e00720c */ /* 0x000fe40003f85270 */
[----:B------:R-:W-:Y:S02]  /*fed0*/  P2R R158, PR, RZ, 0x40 ;  /* 0x00000040ff9e7803 */ /* 0x000fe40000000000 */
[----:B------:R-:W-:Y:S02]  /*fee0*/  ISETP.NE.AND P6, PT, R76, RZ, PT ;  /* 0x000000ff4c00720c */ /* 0x000fe40003fc5270 */
[----:B------:R-:W0:Y:S01]  /*fef0*/  SHFL.BFLY PT, R76, R77, 0x2, 0x1f ;  /* 0x0c401f004d4c7f89 */ /* 0x000e2200000e0000 */
[----:B------:R-:W-:-:S02]  /*ff00*/  P2R R157, PR, RZ, 0x20 ;  /* 0x00000020ff9d7803 */ /* 0x000fc40000000000 */
[----:B------:R-:W-:Y:S01]  /*ff10*/  ISETP.NE.AND P5, PT, R159, RZ, PT ;  /* 0x000000ff9f00720c */ /* 0x000fe20003fa5270 */
        /* <DEDUP_REMOVED lines=101> */
.L_x_29653:
        /* <DEDUP_REMOVED lines=8> */
[----:B------:R-:W-:-:S12]  /*105f0*/  ISETP.GT.U32.AND P1, PT, R155, 0x3, PT ;  /* 0x000000039b00780c */ /* 0x000fd80003f24070 */
[----:B------:R-:W-:Y:S01]  /*10600*/  BAR.SYNC.DEFER_BLOCKING 0x0 ;  /* 0x0000000000007b1d */ /* 0x000fe20000010000 */
[----:B------:R-:W-:Y:S01]  /*10610*/  @!P1 IADD3 R157, R154, R155, RZ ;  /* 0x0000009b9a9d9210 */ /* 0x000fe20007ffe0ff */
[----:B------:R-:W-:Y:S01]  /*10620*/  IMAD.MOV.U32 R154, RZ, RZ, RZ ;  /* 0x000000ffff9a7224 */ /* 0x000fe200078e00ff */
[----:B-1----:R-:W-:Y:S01]  /*10630*/  CS2R R76, SRZ ;  /* 0x00000000004c7805 */ /* 0x002fe2000001ff00 */
[----:B------:R-:W-:Y:S02]  /*10640*/  @!P1 IMAD.MOV.U32 R154, RZ, RZ, R137 ;  /* 0x000000ffff9a9224 */ /* 0x000fe400078e0089 */
[----:B------:R-:W-:Y:S02]  /*10650*/  BSSY B0, `(.L_x_29630) ;  /* 0x0000045000007945 */ /* 0x000fe40003800000 */
[----:B------:R-:W-:Y:S01]  /*10660*/  I2F R159, R154 ;  /* 0x0000009a009f7306 */ /* 0x000fe20000201400 */
[----:B------:R-:W1:Y:S04]  /*10670*/  SHFL.DOWN PT, R156, R154, 0x2, 0x1f ;  /* 0x08401f009a9c7f89 */ /* 0x000e6800000e0000 */
[----:B------:R-:W-:Y:S01]  /*10680*/  @!P1 LDS.64 R76, [R157.X8] ;  /* 0x000000009d4c9984 */ /* 0x000fe20000008a00 */
[----:B------:R-:W-:Y:S01]  /*10690*/  ISETP.NE.AND P1, PT, RZ, UR8, PT ;  /* 0x00000008ff007c0c */ /* 0x000fe2000bf25270 */
[----:B-1----:R-:W-:-:S02]  /*106a0*/  IMAD.IADD R162, R156, 0x1, R154 ;  /* 0x000000019ca27824 */ /* 0x002fc400078e029a */
[----:B------:R-:W-:Y:S03]  /*106b0*/  I2F R156, R156 ;  /* 0x0000009c009c7306 */ /* 0x000fe60000201400 */
[----:B------:R-:W1:Y:S05]  /*106c0*/  SHFL.DOWN PT, R165, R162, 0x1, 0x1f ;  /* 0x08201f00a2a57f89 */ /* 0x000e6a00000e0000 */
[----:B------:R-:W2:Y:S08]  /*106d0*/  I2F R78, R162 ;  /* 0x000000a2004e7306 */ /* 0x000eb00000201400 */
[----:B0-2---:R-:W-:Y:S01]  /*106e0*/  MUFU.RCP R158, R78 ;  /* 0x0000004e009e7308 */ /* 0x005fe20000001000 */
[----:B-1----:R-:W-:Y:S01]  /*106f0*/  IADD3 R164, R162, R165, RZ ;  /* 0x000000a5a2a47210 */ /* 0x002fe20007ffe0ff */
[----:B------:R-:W0:Y:S06]  /*10700*/  SHFL.DOWN PT, R155, R76, 0x2, 0x1f ;  /* 0x08401f004c9b7f89 */ /* 0x000e2c00000e0000 */
[----:B------:R1:W2:Y:S08]  /*10710*/  I2F R163, R164 ;  /* 0x000000a400a37306 */ /* 0x0002b00000201400 */
[----:B------:R-:W3:Y:S01]  /*10720*/  I2F R165, R165 ;  /* 0x000000a500a57306 */ /* 0x000ee20000201400 */
[----:B-1----:R-:W1:Y:S07]  /*10730*/  SHFL.DOWN PT, R164, R77, 0x2, 0x1f ;  /* 0x08401f004da47f89 */ /* 0x002e6e00000e0000 */
[----:B--2---:R-:W2:Y:S01]  /*10740*/  MUFU.RCP R163, R163 ;  /* 0x000000a300a37308 */ /* 0x004ea20000001000 */
[----:B0-----:R-:W-:-:S04]  /*10750*/  FMUL.FTZ R157, R155, R156 ;  /* 0x0000009c9b9d7220 */ /* 0x001fc80000410000 */
[----:B------:R-:W-:Y:S02]  /*10760*/  FFMA.FTZ R157, R159, R76, R157 ;  /* 0x0000004c9f9d7223 */ /* 0x000fe4000001009d */
[----:B------:R-:W-:Y:S02]  /*10770*/  FADD.FTZ R76, -R155, R76 ;  /* 0x0000004c9b4c7221 */ /* 0x000fe40000010100 */
[----:B------:R-:W-:Y:S02]  /*10780*/  FMUL.FTZ R161, R158, R157 ;  /* 0x0000009d9ea17220 */ /* 0x000fe40000410000 */
[----:B------:R-:W-:Y:S02]  /*10790*/  FMUL.FTZ R76, R76, R76 ;  /* 0x0000004c4c4c7220 */ /* 0x000fe40000410000 */
[----:B-1----:R-:W-:Y:S01]  /*107a0*/  FADD.FTZ R155, R164, R77 ;  /* 0x0000004da49b7221 */ /* 0x002fe20000010000 */
[----:B------:R-:W3:Y:S01]  /*107b0*/  SHFL.DOWN PT, R160, R161, 0x1, 0x1f ;  /* 0x08201f00a1a07f89 */ /* 0x000ee200000e0000 */
[----:B------:R-:W-:-:S02]  /*107c0*/  FMUL.FTZ R159, R76, R159 ;  /* 0x0000009f4c9f7220 */ /* 0x000fc40000410000 */
[----:B------:R-:W-:Y:S02]  /*107d0*/  IMAD.MOV.U32 R77, RZ, RZ, c[0x0][0x1e0] ;  /* 0x00007800ff4d7624 */ /* 0x000fe400078e00ff */
[----:B------:R-:W-:-:S04]  /*107e0*/  FMUL.FTZ R159, R159, R156 ;  /* 0x0000009c9f9f7220 */ /* 0x000fc80000410000 */
[----:B------:R-:W-:-:S05]  /*107f0*/  FFMA.FTZ R155, R158, R159, R155 ;  /* 0x0000009f9e9b7223 */ /* 0x000fca000001009b */
[----:B------:R-:W0:Y:S01]  /*10800*/  SHFL.DOWN PT, R76, R155, 0x1, 0x1f ;  /* 0x08201f009b4c7f89 */ /* 0x000e2200000e0000 */
[----:B---3--:R-:W-:Y:S02]  /*10810*/  FMUL.FTZ R154, R160, R165 ;  /* 0x000000a5a09a7220 */ /* 0x008fe40000410000 */
[----:B------:R-:W-:Y:S02]  /*10820*/  FADD.FTZ R160, R161, -R160 ;  /* 0x800000a0a1a07221 */ /* 0x000fe40000010000 */
[----:B------:R-:W-:Y:S02]  /*10830*/  FFMA.FTZ R154, R78, R161, R154 ;  /* 0x000000a14e9a7223 */ /* 0x000fe4000001009a */
[----:B------:R-:W-:Y:S02]  /*10840*/  FMUL.FTZ R159, R160, R160 ;  /* 0x000000a0a09f7220 */ /* 0x000fe40000410000 */
[----:B--2---:R-:W-:Y:S02]  /*10850*/  FMUL.FTZ R157, R163, R154 ;  /* 0x0000009aa39d7220 */ /* 0x004fe40000410000 */
[----:B------:R-:W-:-:S02]  /*10860*/  FMUL.FTZ R78, R78, R159 ;  /* 0x0000009f4e4e7220 */ /* 0x000fc40000410000 */
[----:B0-----:R-:W-:Y:S02]  /*10870*/  FADD.FTZ R76, R155, R76 ;  /* 0x0000004c9b4c7221 */ /* 0x001fe40000010000 */
[----:B------:R-:W0:Y:S01]  /*10880*/  SHFL.IDX PT, R157, R157, RZ, 0x1f ;  /* 0x00001fff9d9d7589 */ /* 0x000e2200000e0000 */
[----:B------:R-:W-:-:S04]  /*10890*/  FMUL.FTZ R78, R78, R165 ;  /* 0x000000a54e4e7220 */ /* 0x000fc80000410000 */
[----:B------:R-:W-:-:S05]  /*108a0*/  FFMA.FTZ R163, R163, R78, R76 ;  /* 0x0000004ea3a37223 */ /* 0x000fca000001004c */
        /* <DEDUP_REMOVED lines=8> */
[----:B------:R-:W-:Y:S02]  /*10930*/  @!P1 IMAD.MOV.U32 R78, RZ, RZ, 0x4 ;  /* 0x00000004ff4e9424 */ /* 0x000fe400078e00ff */
[----:B------:R-:W-:Y:S02]  /*10940*/  @!P1 IMAD.MOV.U32 R76, RZ, RZ, 0x4 ;  /* 0x00000004ff4c9424 */ /* 0x000fe400078e00ff */
[----:B------:R-:W-:-:S04]  /*10950*/  @!P1 IMAD.WIDE R78, R143, R78, c[0x0][0x1a0] ;  /* 0x000068008f4e9625 */ /* 0x000fc800078e024e */
[----:B------:R-:W-:Y:S01]  /*10960*/  @!P1 IMAD.WIDE R76, R143, R76, c[0x0][0x1a8] ;  /* 0x00006a008f4c9625 */ /* 0x000fe200078e024c */
[----:B------:R1:W-:Y:S04]  /*10970*/  @!P1 STG.E [R78.64], R157 ;  /* 0x0000009d4e009986 */ /* 0x0003e8000c101906 */
[----:B0-----:R1:W-:Y:S01]  /*10980*/  @!P1 STG.E [R76.64], R155 ;  /* 0x0000009b4c009986 */ /* 0x0013e2000c101906 */
[----:B------:R-:W-:Y:S05]  /*10990*/  @!P0 BRA `(.L_x_29631) ;  /* 0x0000010000008947 */ /* 0x000fea0003800000 */
[----:B------:R-:W-:Y:S01]  /*109a0*/  HFMA2.MMA R160, -RZ, RZ, 0, 9.5367431640625e-07 ;  /* 0x00000010ffa07435 */ /* 0x000fe200000001ff */
[--C-:B-1----:R-:W-:Y:S02]  /*109b0*/  FADD.FTZ R78, R37, -R154.reuse ;  /* 0x8000009a254e7221 */ /* 0x102fe40000010000 */
[--C-:B------:R-:W-:Y:S02]  /*109c0*/  FADD.FTZ R76, R36, -R154.reuse ;  /* 0x8000009a244c7221 */ /* 0x100fe40000010000 */
[----:B------:R-:W-:-:S02]  /*109d0*/  FADD.FTZ R156, R38, -R154 ;  /* 0x8000009a269c7221 */ /* 0x000fc40000010000 */
[----:B------:R-:W-:Y:S02]  /*109e0*/  FADD.FTZ R158, R39, -R154 ;  /* 0x8000009a279e7221 */ /* 0x000fe40000010000 */
[C---:B------:R-:W-:Y:S02]  /*109f0*/  FMUL.FTZ R77, R155.reuse, R78 ;  /* 0x0000004e9b4d7220 */ /* 0x040fe40000410000 */
        /* <DEDUP_REMOVED lines=10> */
.L_x_29631:
[----:B------:R-:W-:Y:S05]  /*10aa0*/  BSYNC B0 ;  /* 0x0000000000007941 */ /* 0x000fea0003800000 */
.L_x_29630:
[----:B------:R-:W-:Y:S01]  /*10ab0*/  ISETP.NE.AND P1, PT, R152, RZ, PT ;  /* 0x000000ff9800720c */ /* 0x000fe20003f25270 */
[----:B------:R-:W-:-:S12]  /*10ac0*/  BSSY B0, `(.L_x_29632) ;  /* 0x0000012000007945 */ /* 0x000fd80003800000 */
[----:B------:R-:W-:Y:S05]  /*10ad0*/  @!P1 BRA `(.L_x_29633) ;  /* 0x0000010000009947 */ /* 0x000fea0003800000 */
[--C-:B01----:R-:W-:Y:S02]  /*10ae0*/  FADD.FTZ R78, R41, -R154.reuse ;  /* 0x8000009a294e7221 */ /* 0x103fe40000010000 */
        /* <DEDUP_REMOVED lines=15> */
.L_x_29633:
[----:B------:R-:W-:Y:S05]  /*10be0*/  BSYNC B0 ;  /* 0x0000000000007941 */ /* 0x000fea0003800000 */
.L_x_29632:
        /* <DEDUP_REMOVED lines=19> */
.L_x_29635:
[----:B------:R-:W-:Y:S05]  /*10d20*/  BSYNC B0 ;  /* 0x0000000000007941 */ /* 0x000fea0003800000 */
.L_x_29634:
        /* <DEDUP_REMOVED lines=19> */
.L_x_29637:
[----:B------:R-:W-:Y:S05]  /*10e60*/  BSYNC B0 ;  /* 0x0000000000007941 */ /* 0x000fea0003800000 */
.L_x_29636:
[----:B------:R-:W-:Y:S01]  /*10e70*/  ISETP.NE.AND P1, PT, R149, RZ, PT ;  /* 0x000000ff9500720c */ /* 0x000fe20003f25270 */
        /* <DEDUP_REMOVED lines=18> */
.L_x_29639:
[----:B------:R-:W-:Y:S05]  /*10fa0*/  BSYNC B0 ;  /* 0x0000000000007941 */ /* 0x000fea0003800000 */
.L_x_29638:
        /* <DEDUP_REMOVED lines=19> */
.L_x_29641:
[----:B------:R-:W-:Y:S05]  /*110e0*/  BSYNC B0 ;  /* 0x0000000000007941 */ /* 0x000fea0003800000 */
.L_x_29640:
        /* <DEDUP_REMOVED lines=19> */
.L_x_29643:
[----:B------:R-:W-:Y:S05]  /*11220*/  BSYNC B0 ;  /* 0x0000000000007941 */ /* 0x000fea0003800000 */
.L_x_29642:
        /* <DEDUP_REMOVED lines=19> */
.L_x_29645:
[----:B------:R-:W-:Y:S05]  /*11360*/  BSYNC B0 ;  /* 0x0000000000007941 */ /* 0x000fea0003800000 */
.L_x_29644:
[----:B------:R-:W-:Y:S01]  /*11370*/  ISETP.NE.AND P1, PT, R145, RZ, PT ;  /* 0x000000ff9100720c */ /* 0x000fe20003f25270 */
        /* <DEDUP_REMOVED lines=18> */
.L_x_29647:
[----:B------:R-:W-:Y:S05]  /*114a0*/  BSYNC B0 ;  /* 0x0000000000007941 */ /* 0x000fea0003800000 */
.L_x_29646:
        /* <DEDUP_REMOVED lines=18> */
.L_x_29649:
[----:B------:R-:W-:Y:S05]  /*115d0*/  BSYNC B0 ;  /* 0x0000000000007941 */ /* 0x000fea0003800000 */
.L_x_29648:
[----:B------:R-:W-:Y:S02]  /*115e0*/  LOP3.LUT P1, RZ, R131, 0xff, RZ, 0xc0, !PT ;  /* 0x000000ff83ff7812 */ /* 0x000fe4000782c0ff */
[----:B------:R-:W-:Y:S02]  /*115f0*/  IADD3 R143, R143, c[0x0][0x160], RZ ;  /* 0x000058008f8f7a10 */ /* 0x000fe40007ffe0ff */
[----:B------:R-:W-:Y:S02]  /*11600*/  SEL R131, RZ, 0x1, P1 ;  /* 0x00000001ff837807 */ /* 0x000fe40000800000 */
[----:B------:R-:W-:-:S13]  /*11610*/  ISETP.GE.AND P1, PT, R143, c[0x0][0x164], PT ;  /* 0x000059008f007a0c */ /* 0x000fda0003f26270 */
[----:B01----:R-:W-:Y:S01]  /*11620*/  @P1 CALL.REL.NOINC `(.L_x_29650) ;  /* 0x0000001000001944 */ /* 0x003fe20003c00000 */
[----:B------:R-:W-:Y:S05]  /*11630*/  BRA `(.L_x_29651) ;  /* 0xffff030000007947 */ /* 0x000fea000383ffff */
.L_x_29650:
[----:B------:R-:W-:Y:S05]  /*11640*/  EXIT ;  /* 0x000000000000794d */ /* 0x000fea0003800000 */
.L_x_29628:
[----:B------:R-:W-:Y:S01]  /*11650*/  IMAD.MOV.U32 R157, RZ, RZ, 0x1 ;  /* 0x00000001ff9d7424 */ /* 0x000fe200078e00ff */
[----:B------:R-:W-:Y:S01]  /*11660*/  MOV R156, 0xffffffff ;  /* 0xffffffff009c7802 */ /* 0x000fe20000000f00 */
[----:B------:R-:W-:Y:S01]  /*11670*/  IMAD.MOV.U32 R155, RZ, RZ, 0x1f ;  /* 0x0000001fff9b7424 */ /* 0x000fe200078e00ff */
[----:B------:R-:W-:Y:S02]  /*11680*/  MOV R78, 0x116a0 ;  /* 0x000116a0004e7802 */ /* 0x000fe40000000f00 */
[----:B------:R-:W-:Y:S05]  /*11690*/  CALL.REL.NOINC `($__internal_136_$__cuda_sm70_shflsync_bfly_p) ;  /* 0x0000094000007944 */ /* 0x000fea0003c00000 */
[----:B01----:R-:W-:Y:S05]  /*116a0*/  BRA `(.L_x_29652) ;  /* 0xffffe7e000007947 */ /* 0x003fea000383ffff */
.L_x_29629:
[----:B------:R-:W-:Y:S01]  /*116b0*/  IMAD.MOV.U32 R157, RZ, RZ, 0x2 ;  /* 0x00000002ff9d7424 */ /* 0x000fe200078e00ff */
[----:B------:R-:W-:Y:S01]  /*116c0*/  MOV R78, 0x11700 ;  /* 0x00011700004e7802 */ /* 0x000fe20000000f00 */
[----:B------:R-:W-:Y:S02]  /*116d0*/  IMAD.MOV.U32 R155, RZ, RZ, 0x1f ;  /* 0x0000001fff9b7424 */ /* 0x000fe400078e00ff */
[----:B------:R-:W-:Y:S02]  /*116e0*/  IMAD.MOV.U32 R156, RZ, RZ, -0x1 ;  /* 0xffffffffff9c7424 */ /* 0x000fe400078e00ff */
[----:B------:R-:W-:Y:S05]  /*116f0*/  CALL.REL.NOINC `($__internal_136_$__cuda_sm70_shflsync_bfly_p) ;  /* 0x000008e000007944 */ /* 0x000fea0003c00000 */
[----:B0-----:R-:W-:Y:S01]  /*11700*/  HFMA2.MMA R157, -RZ, RZ, 0, 2.384185791015625e-07 ;  /* 0x00000004ff9d7435 */ /* 0x001fe200000001ff */
[----:B-1----:R-:W-:Y:S01]  /*11710*/  FADD.FTZ R77, R77, R156 ;  /* 0x0000009c4d4d7221 */ /* 0x002fe20000010000 */
[----:B------:R-:W-:Y:S01]  /*11720*/  MOV R78, 0x11760 ;  /* 0x00011760004e7802 */ /* 0x000fe20000000f00 */
[----:B------:R-:W-:-:S02]  /*11730*/  IMAD.MOV.U32 R155, RZ, RZ, 0x1f ;  /* 0x0000001fff9b7424 */ /* 0x000fc400078e00ff */
[----:B------:R-:W-:Y:S02]  /*11740*/  IMAD.MOV.U32 R156, RZ, RZ, -0x1 ;  /* 0xffffffffff9c7424 */ /* 0x000fe400078e00ff */
[----:B------:R-:W-:Y:S05]  /*11750*/  CALL.REL.NOINC `($__internal_136_$__cuda_sm70_shflsync_bfly_p) ;  /* 0x0000088000007944 */ /* 0x000fea0003c00000 */
[----:B01----:R-:W-:Y:S01]  /*11760*/  FADD.FTZ R77, R77, R156 ;  /* 0x0000009c4d4d7221 */ /* 0x003fe20000010000 */
[----:B------:R-:W-:Y:S01]  /*11770*/  MOV R155, 0x1f ;  /* 0x0000001f009b7802 */ /* 0x000fe20000000f00 */
[----:B------:R-:W-:Y:S01]  /*11780*/  IMAD.MOV.U32 R157, RZ, RZ, 0x8 ;  /* 0x00000008ff9d7424 */ /* 0x000fe200078e00ff */
[----:B------:R-:W-:Y:S01]  /*11790*/  MOV R78, 0x117c0 ;  /* 0x000117c0004e7802 */ /* 0x000fe20000000f00 */
[----:B------:R-:W-:Y:S02]  /*117a0*/  IMAD.MOV.U32 R156, RZ, RZ, -0x1 ;  /* 0xffffffffff9c7424 */ /* 0x000fe400078e00ff */
[----:B------:R-:W-:Y:S05]  /*117b0*/  CALL.REL.NOINC `($__internal_136_$__cuda_sm70_shflsync_bfly_p) ;  /* 0x0000082000007944 */ /* 0x000fea0003c00000 */
[----:B01----:R-:W-:Y:S01]  /*117c0*/  FADD.FTZ R77, R77, R156 ;  /* 0x0000009c4d4d7221 */ /* 0x003fe20000010000 */
[----:B------:R-:W-:Y:S01]  /*117d0*/  MOV R156, 0xffffffff ;  /* 0xffffffff009c7802 */ /* 0x000fe20000000f00 */
[----:B------:R-:W-:Y:S01]  /*117e0*/  IMAD.MOV.U32 R157, RZ, RZ, 0x10 ;  /* 0x00000010ff9d7424 */ /* 0x000fe200078e00ff */
[----:B------:R-:W-:Y:S01]  /*117f0*/  MOV R78, 0x11820 ;  /* 0x00011820004e7802 */ /* 0x000fe20000000f00 */
[----:B------:R-:W-:Y:S02]  /*11800*/  IMAD.MOV.U32 R155, RZ, RZ, 0x1f ;  /* 0x0000001fff9b7424 */ /* 0x000fe400078e00ff */
[----:B------:R-:W-:Y:S05]  /*11810*/  CALL.REL.NOINC `($__internal_136_$__cuda_sm70_shflsync_bfly_p) ;  /* 0x000007c000007944 */ /* 0x000fea0003c00000 */
[----:B0-----:R-:W-:Y:S02]  /*11820*/  P2R R157, PR, RZ, 0x40 ;  /* 0x00000040ff9d7803 */ /* 0x001fe40000000000 */
[----:B------:R-:W-:Y:S01]  /*11830*/  ISETP.NE.AND P6, PT, R76, RZ, PT ;  /* 0x000000ff4c00720c */ /* 0x000fe20003fc5270 */
[----:B-1----:R-:W-:Y:S01]  /*11840*/  FADD.FTZ R76, R77, R156 ;  /* 0x0000009c4d4c7221 */ /* 0x002fe20000010000 */
[----:B------:R-:W-:-:S02]  /*11850*/  P2R R79, PR, RZ, 0x10 ;  /* 0x00000010ff4f7803 */ /* 0x000fc40000000000 */
[----:B------:R-:W-:Y:S01]  /*11860*/  P2R R155, PR, RZ, 0x20 ;  /* 0x00000020ff9b7803 */ /* 0x000fe20000000000 */
[----:B------:R-:W-:Y:S01]  /*11870*/  FMUL.FTZ R76, R139, R76 ;  /* 0x0000004c8b4c7220 */ /* 0x000fe20000410000 */
[----:B------:R-:W-:Y:S02]  /*11880*/  ISETP.NE.AND P4, PT, R158, RZ, PT ;  /* 0x000000ff9e00720c */ /* 0x000fe40003f85270 */
[----:B------:R-:W-:Y:S01]  /*11890*/  ISETP.NE.AND P5, PT, R159, RZ, PT ;  /* 0x000000ff9f00720c */ /* 0x000fe20003fa5270 */
        /* <DEDUP_REMOVED lines=12> */
[----:B------:R-:W-:-:S04]  /*11960*/  IMAD.MOV.U32 R156, RZ, RZ, -0x1 ;  /* 0xffffffffff9c7424 */ /* 0x000fc800078e00ff */
[----:B------:R-:W-:-:S04]  /*11970*/  FFMA.FTZ R78, R78, R78, R77 ;  /* 0x0000004e4e4e7223 */ /* 0x000fc8000001004d */
[----:B------:R-:W-:Y:S02]  /*11980*/  FFMA.FTZ R78, R159, R159, R78 ;  /* 0x0000009f9f4e7223 */ /* 0x000fe4000001004e */
[----:B------:R-:W-:Y:S02]  /*11990*/  FADD.FTZ R159, R43, -R76 ;  /* 0x8000004c2b9f7221 */ /* 0x000fe40000010000 */
[----:B------:R-:W-:-:S04]  /*119a0*/  FFMA.FTZ R78, R161, R161, R78 ;  /* 0x000000a1a14e7223 */ /* 0x000fc8000001004e */
[----:B------:R-:W-:Y:S01]  /*119b0*/  @P4 FFMA.FTZ R77, R159, R159, R78 ;  /* 0x0000009f9f4d4223 */ /* 0x000fe2000001004e */
[----:B------:R-:W-:Y:S01]  /*119c0*/  ISETP.NE.AND P4, PT, R79, RZ, PT ;  /* 0x000000ff4f00720c */ /* 0x000fe20003f85270 */
[--C-:B------:R-:W-:Y:S02]  /*119d0*/  FADD.FTZ R78, R44, -R76.reuse ;  /* 0x8000004c2c4e7221 */ /* 0x100fe40000010000 */
[--C-:B------:R-:W-:Y:S02]  /*119e0*/  FADD.FTZ R79, R45, -R76.reuse ;  /* 0x8000004c2d4f7221 */ /* 0x100fe40000010000 */
[----:B------:R-:W-:Y:S02]  /*119f0*/  FFMA.FTZ R78, R78, R78, R77 ;  /* 0x0000004e4e4e7223 */ /* 0x000fe4000001004d */
[----:B------:R-:W-:Y:S02]  /*11a00*/  FADD.FTZ R159, R46, -R76 ;  /* 0x8000004c2e9f7221 */ /* 0x000fe40000010000 */
[----:B------:R-:W-:-:S02]  /*11a10*/  FFMA.FTZ R78, R79, R79, R78 ;  /* 0x0000004f4f4e7223 */ /* 0x000fc4000001004e */
        /* <DEDUP_REMOVED lines=10> */
[----:B------:R-:W-:Y:S02]  /*11ac0*/  FFMA.FTZ R78, R155, R155, R78 ;  /* 0x0000009b9b4e7223 */ /* 0x000fe4000001004e */
[----:B------:R-:W-:Y:S02]  /*11ad0*/  FADD.FTZ R155, R54, -R76 ;  /* 0x8000004c369b7221 */ /* 0x000fe40000010000 */
[----:B------:R-:W-:Y:S01]  /*11ae0*/  @P6 FFMA.FTZ R77, R79, R79, R78 ;  /* 0x0000004f4f4d6223 */ /* 0x000fe2000001004e */
[----:B------:R-:W-:Y:S01]  /*11af0*/  ISETP.NE.AND P6, PT, R157, RZ, PT ;  /* 0x000000ff9d00720c */ /* 0x000fe20003fc5270 */
[--C-:B------:R-:W-:Y:S02]  /*11b00*/  FADD.FTZ R78, R52, -R76.reuse ;  /* 0x8000004c344e7221 */ /* 0x100fe40000010000 */
[----:B------:R-:W-:-:S02]  /*11b10*/  FADD.FTZ R79, R53, -R76 ;  /* 0x8000004c354f7221 */ /* 0x000fc40000010000 */
[----:B------:R-:W-:Y:S02]  /*11b20*/  FFMA.FTZ R78, R78, R78, R77 ;  /* 0x0000004e4e4e7223 */ /* 0x000fe4000001004d */
[----:B------:R-:W-:Y:S02]  /*11b30*/  IMAD.MOV.U32 R157, RZ, RZ, 0x1 ;  /* 0x00000001ff9d7424 */ /* 0x000fe400078e00ff */
        /* <DEDUP_REMOVED lines=43> */
[----:B------:R-:W-:Y:S02]  /*11df0*/  IMAD.MOV.U32 R155, RZ, RZ, 0x1f ;  /* 0x0000001fff9b7424 */ /* 0x000fe400078e00ff */
[----:B------:R-:W-:Y:S01]  /*11e00*/  @P6 FFMA.FTZ R77, R79, R79, R78 ;  /* 0x0000004f4f4d6223 */ /* 0x000fe2000001004e */
[----:B------:R-:W-:Y:S02]  /*11e10*/  MOV R78, 0x11e30 ;  /* 0x00011e30004e7802 */ /* 0x000fe40000000f00 */
[----:B------:R-:W-:Y:S05]  /*11e20*/  CALL.REL.NOINC `($__internal_136_$__cuda_sm70_shflsync_bfly_p) ;  /* 0x000001b000007944 */ /* 0x000fea0003c00000 */
[----:B0-----:R-:W-:Y:S01]  /*11e30*/  HFMA2.MMA R157, -RZ, RZ, 0, 1.1920928955078125e-07 ;  /* 0x00000002ff9d7435 */ /* 0x001fe200000001ff */
        /* <DEDUP_REMOVED lines=17> */
[----:B-1----:R-:W-:Y:S01]  /*11f50*/  FADD.FTZ R158, R77, R156 ;  /* 0x0000009c4d9e7221 */ /* 0x002fe20000010000 */
[----:B------:R-:W-:Y:S01]  /*11f60*/  MOV R78, 0x11fc0 ;  /* 0x00011fc0004e7802 */ /* 0x000fe20000000f00 */
[----:B0-----:R-:W-:-:S02]  /*11f70*/  IMAD.MOV.U32 R157, RZ, RZ, 0x10 ;  /* 0x00000010ff9d7424 */ /* 0x001fc400078e00ff */
[----:B------:R-:W-:Y:S01]  /*11f80*/  IMAD.MOV.U32 R155, RZ, RZ, 0x1f ;  /* 0x0000001fff9b7424 */ /* 0x000fe200078e00ff */
[----:B------:R-:W-:Y:S01]  /*11f90*/  MOV R77, R158 ;  /* 0x0000009e004d7202 */ /* 0x000fe20000000f00 */
[----:B------:R-:W-:Y:S02]  /*11fa0*/  IMAD.MOV.U32 R156, RZ, RZ, -0x1 ;  /* 0xffffffffff9c7424 */ /* 0x000fe400078e00ff */
[----:B------:R-:W-:Y:S05]  /*11fb0*/  CALL.REL.NOINC `($__internal_136_$__cuda_sm70_shflsync_bfly_p) ;  /* 0x0000002000007944 */ /* 0x000fea0003c00000 */
[----:B01----:R-:W-:Y:S01]  /*11fc0*/  IMAD.MOV.U32 R155, RZ, RZ, R156 ;  /* 0x000000ffff9b7224 */ /* 0x003fe200078e009c */
[----:B------:R-:W-:Y:S05]  /*11fd0*/  BRA `(.L_x_29653) ;  /* 0xffffe59000007947 */ /* 0x000fea000383ffff */
        .weak           $__internal_136_$__cuda_sm70_shflsync_bfly_p
        .type           $__internal_136_$__cuda_sm70_shflsync_bfly_p,@function
        .size           $__internal_136_$__cuda_sm70_shflsync_bfly_p,(.L_x_36176 - $__internal_136_$__cuda_sm70_shflsync_bfly_p)
$__internal_136_$__cuda_sm70_shflsync_bfly_p:
[----:B------:R-:W-:Y:S01]  /*11fe0*/  IMAD.MOV.U32 R79, RZ, RZ, 0x0 ;  /* 0x00000000ff4f7424 */ /* 0x000fe200078e00ff */
[----:B------:R-:W-:Y:S04]  /*11ff0*/  WARPSYNC R156 ;  /* 0x0000009c00007348 */ /* 0x000fe80003800000 */
[----:B------:R0:W1:Y:S01]  /*12000*/  SHFL.BFLY PT, R156, R77, R157, R155 ;  /* 0x0c00009d4d9c7389 */ /* 0x00006200000e009b */
[----:B------:R-:W-:Y:S05]  /*12010*/  RET.REL.NODEC R78 `(_ZN10layer_norm13ln_fwd_kernelINS_13Kernel_traitsI6__halfffffjLj5120ELj1ELj1ELj4ELj16ENS_18Kernel_traits_baseILj5120ES2_ffffjLj128EEEEELb1ELb0ELb0ELb0EEEvNS_9FwdParamsE) ;  /* 0xfffedfe04e007950 */ /* 0x000fea0003c3ffff */
.L_x_29654:
        /* <DEDUP_REMOVED lines=14> */
.L_x_36176:


//--------------------- .text._ZN10layer_norm13ln_fwd_kernelINS_13Kernel_traitsI6__halfffffjLj5120ELj1ELj1ELj4ELj16ENS_18Kernel_traits_baseILj5120ES2_ffffjLj128EEEEELb1ELb0ELb0ELb1EEEvNS_9FwdParamsE --------------------------
	.section	.text._ZN10layer_norm13ln_fwd_kernelINS_13Kernel_traitsI6__halfffffjLj5120ELj1ELj1ELj4ELj16ENS_18Kernel_traits_baseILj5120ES2_ffffjLj128EEEEELb1ELb0ELb0ELb1EEEvNS_9FwdParamsE,"ax",@progbits
	.sectioninfo	@"SHI_REGISTERS=168"
	.align	128
        .global         _ZN10layer_norm13ln_fwd_kernelINS_13Kernel_traitsI6__halfffffjLj5120ELj1ELj1ELj4ELj16ENS_18Kernel_traits_baseILj5120ES2_ffffjLj128EEEEELb1ELb0ELb0ELb1EEEvNS_9FwdParamsE
        .type           _ZN10layer_norm13ln_fwd_kernelINS_13Kernel_traitsI6__halfffffjLj5120ELj1ELj1ELj4ELj16ENS_18Kernel_traits_baseILj5120ES2_ffffjLj128EEEEELb1ELb0ELb0ELb1EEEvNS_9FwdParamsE,@function
        .size           _ZN10layer_norm13ln_fwd_kernelINS_13Kernel_traitsI6__halfffffjLj5120ELj1ELj1ELj4ELj16ENS_18Kernel_traits_baseILj5120ES2_ffffjLj128EEEEELb1ELb0ELb0ELb1EEEvNS_9FwdParamsE,(.L_x_36177 - _ZN10layer_norm13ln_fwd_kernelINS_13Kernel_traitsI6__halfffffjLj5120ELj1ELj1ELj4ELj16ENS_18Kernel_traits_baseILj5120ES2_ffffjLj128EEEEELb1ELb0ELb0ELb1EEEvNS_9FwdParamsE)
        .other          _ZN10layer_norm13ln_fwd_kernelINS_13Kernel_traitsI6__halfffffjLj5120ELj1ELj1ELj4ELj16ENS_18Kernel_traits_baseILj5120ES2_ffffjLj128EEEEELb1ELb0ELb0ELb1EEEvNS_9FwdParamsE,@"STO_CUDA_ENTRY STV_DEFAULT"
_ZN10layer_norm13ln_fwd_kernelINS_13Kernel_traitsI6__halfffffjLj5120ELj1ELj1ELj4ELj16ENS_18Kernel_traits_baseILj5120ES2_ffffjLj128EEEEELb1ELb0ELb0ELb1EEEvNS_9FwdParamsE:
.text._ZN10layer_norm13ln_fwd_kernelINS_13Kernel_traitsI6__halfffffjLj5120ELj1ELj1ELj4ELj16ENS_18Kernel_traits_baseILj5120ES2_ffffjLj128EEEEELb1ELb0ELb0ELb1EEEvNS_9FwdParamsE:
[----:B------:R-:W-:Y:S02]  /*0000*/  IMAD.MOV.U32 R1, RZ, RZ, c[0x0][0x28] ;  /* 0x00000a00ff017624 */ /* 0x000fe400078e00ff */
[----:B------:R-:W-:Y:S02]  /*0010*/  ULDC.U8 UR4, c[0x0][0x244] ;  /* 0x0000910000047ab9 */ /* 0x000fe40000000000 */
[----:B------:R-:W-:Y:S01]  /*0020*/  ISETP.NE.AND P0, PT, RZ, UR4, PT ;  /* 0x00000004ff007c0c */ /* 0x000fe2000bf05270 */
[----:B------:R-:W-:Y:S02]  /*0030*/  ULDC.64 UR4, c[0x0][0x230] ;  /* 0x00008c0000047ab9 */ /* 0x000fe40000000a00 */
[----:B------:R-:W-:Y:S01]  /*0040*/  IMAD.U32 R2, RZ, RZ, UR4 ;  /* 0x00000004ff027e24 */ /* 0x000fe2000f8e00ff */
[----:B------:R-:W-:Y:S01]  /*0050*/  MOV R3, UR5 ;  /* 0x0000000500037c02 */ /* 0x000fe20008000f00 */
[----:B------:R-:W-:Y:S01]  /*0060*/  ULDC.64 UR6, c[0x0][0x118] ;  /* 0x0000460000067ab9 */ /* 0x000fe20000000a00 */
[----:B------:R-:W-:Y:S02]  /*0070*/  IMAD.MOV.U32 R140, RZ, RZ, c[0x0][0x238] ;  /* 0x00008e00ff8c7624 */ /* 0x000fe400078e00ff */
[----:B------:R-:W-:-:S05]  /*0080*/  IMAD.MOV.U32 R141, RZ, RZ, c[0x0][0x23c] ;  /* 0x00008f00ff8d7624 */ /* 0x000fca00078e00ff */
        /* <DEDUP_REMOVED lines=13> */
[--C-:B------:R-:W-:Y:S02]  /*0160*/  SHF.R.U32.HI R136, RZ, 0x2, R141.reuse ;  /* 0x00000002ff887819 */ /* 0x100fe4000001168d */
[----:B------:R-:W-:Y:S02]  /*0170*/  SHF.R.U64 R137, R140, 0x2, R141 ;  /* 0x000000028c897819 */ /* 0x000fe4000000128d */
[----:B------:R-:W-:Y:S02]  /*0180*/  ISETP.NE.AND.EX P0, PT, RZ, c[0x0][0x21c], PT, P0 ;  /* 0x00008700ff007a0c */ /* 0x000fe40003f05300 */
[----:B0-----:R-:W-:Y:S01]  /*0190*/  LOP3.LUT R0, R7, UR4, R136, 0x96, !PT ;  /* 0x0000000407007c12 */ /* 0x001fe2000f8e9688 */
[----:B------:R-:W-:Y:S01]  /*01a0*/  IMAD.WIDE.U32 R4, R137, -0x2daee0ad, RZ ;  /* 0xd2511f5389047825 */ /* 0x000fe200078e00ff */
[----:B------:R-:W-:Y:S02]  /*01b0*/  UIADD3 UR9, UR4, -0x61c88647, URZ ;  /* 0x9e3779b904097890 */ /* 0x000fe4000fffe03f */
[----:B------:R-:W-:Y:S01]  /*01c0*/  UIADD3 UR11, UR4, 0x3c6ef372, URZ ;  /* 0x3c6ef372040b7890 */ /* 0x000fe2000fffe03f */
[----:B-1----:R-:W-:Y:S01]  /*01d0*/  IMAD.WIDE.U32 R2, R0, -0x2daee0ad, RZ ;  /* 0xd2511f5300027825 */ /* 0x002fe200078e00ff */
[----:B------:R-:W-:Y:S01]  /*01e0*/  SHF.L.U32 R0, R21, 0x3, RZ ;  /* 0x0000000315007819 */ /* 0x000fe200000006ff */
[----:B------:R-:W-:Y:S01]  /*01f0*/  UIADD3 UR13, UR4, -0x255992d5, URZ ;  /* 0xdaa66d2b040d7890 */ /* 0x000fe2000fffe03f */
[----:B--2---:R-:W-:Y:S01]  /*0200*/  LOP3.LUT R8, R5, UR5, RZ, 0x3c, !PT ;  /* 0x0000000505087c12 */ /* 0x004fe2000f8e3cff */
[----:B------:R-:W-:Y:S01]  /*0210*/  UIADD3 UR10, UR5, -0x4498517b, URZ ;  /* 0xbb67ae85050a7890 */ /* 0x000fe2000fffe03f */
[----:B------:R-:W-:Y:S01]  /*0220*/  LOP3.LUT R0, R0, 0x3f8, RZ, 0xc0, !PT ;  /* 0x000003f800007812 */ /* 0x000fe200078ec0ff */
[----:B------:R-:W-:-:S02]  /*0230*/  UIADD3 UR12, UR5, 0x76cf5d0a, URZ ;  /* 0x76cf5d0a050c7890 */ /* 0x000fc4000fffe03f */
[----:B------:R-:W-:Y:S01]  /*0240*/  IMAD.WIDE.U32 R8, R8, -0x326172a9, RZ ;  /* 0xcd9e8d5708087825 */ /* 0x000fe200078e00ff */
        /* <DEDUP_REMOVED lines=8> */
[----:B------:R0:W5:Y:S02]  /*02d0*/  @P0 LDG.E.64 R18, [R4.64] ;  /* 0x0000000604120981 */ /* 0x000164000c1e1b00 */
[----:B------:R-:W-:Y:S01]  /*02e0*/  LOP3.LUT R8, R7, UR12, R2, 0x96, !PT ;  /* 0x0000000c07087c12 */ /* 0x000fe2000f8e9602 */
[----:B------:R-:W-:Y:S01]  /*02f0*/  IMAD.WIDE.U32 R2, R3, -0x2daee0ad, RZ ;  /* 0xd2511f5303027825 */ /* 0x000fe200078e00ff */
[----:B------:R0:W5:Y:S03]  /*0300*/  @P0 LDG.E.64 R16, [R4.64+0x400] ;  /* 0x0004000604100981 */ /* 0x000166000c1e1b00 */
[----:B------:R-:W-:Y:S01]  /*0310*/  IMAD.WIDE.U32 R8, R8, -0x326172a9, RZ ;  /* 0xcd9e8d5708087825 */ /* 0x000fe200078e00ff */
[----:B------:R0:W5:Y:S01]  /*0320*/  @P0 LDG.E.64 R40, [R4.64+0x800] ;  /* 0x0008000604280981 */ /* 0x000162000c1e1b00 */
[----:B------:R-:W-:-:S03]  /*0330*/  LOP3.LUT R11, R3, UR14, R6, 0x96, !PT ;  /* 0x0000000e030b7c12 */ /* 0x000fc6000f8e9606 */
[----:B------:R0:W5:Y:S04]  /*0340*/  @P0 LDG.E.64 R38, [R4.64+0xc00] ;  /* 0x000c000604260981 */ /* 0x000168000c1e1b00 */
[----:B------:R0:W5:Y:S04]  /*0350*/  @P0 LDG.E.64 R58, [R4.64+0x1000] ;  /* 0x00100006043a0981 */ /* 0x000168000c1e1b00 */
[----:B------:R0:W5:Y:S04]  /*0360*/  @P0 LDG.E.64 R56, [R4.64+0x1400] ;  /* 0x0014000604380981 */ /* 0x000168000c1e1b00 */
[----:B------:R0:W5:Y:S04]  /*0370*/  @P0 LDG.E.64 R54, [R4.64+0x1800] ;  /* 0x0018000604360981 */ /* 0x000168000c1e1b00 */
[----:B------:R0:W5:Y:S04]  /*0380*/  @P0 LDG.E.64 R52, [R4.64+0x1c00] ;  /* 0x001c000604340981 */ /* 0x000168000c1e1b00 */
[----:B------:R0:W5:Y:S04]  /*0390*/  @P0 LDG.E.64 R50, [R4.64+0x2000] ;  /* 0x0020000604320981 */ /* 0x000168000c1e1b00 */
[----:B------:R0:W5:Y:S01]  /*03a0*/  @P0 LDG.E.64 R48, [R4.64+0x2400] ;  /* 0x0024000604300981 */ /* 0x000162000c1e1b00 */
[----:B------:R-:W-:Y:S01]  /*03b0*/  LOP3.LUT R6, R9, UR13, R10, 0x96, !PT ;  /* 0x0000000d09067c12 */ /* 0x000fe2000f8e960a */
[----:B------:R-:W-:Y:S01]  /*03c0*/  UIADD3 UR15, UR4, 0x78dde6e4, URZ ;  /* 0x78dde6e4040f7890 */ /* 0x000fe2000fffe03f */
[----:B------:R-:W-:Y:S01]  /*03d0*/  IMAD.WIDE.U32 R10, R11, -0x326172a9, RZ ;  /* 0xcd9e8d570b0a7825 */ /* 0x000fe200078e00ff */
[----:B------:R-:W-:-:S03]  /*03e0*/  UIADD3 UR16, UR5, -0x126145ec, URZ ;  /* 0xed9eba1405107890 */ /* 0x000fc6000fffe03f */
        /* <DEDUP_REMOVED lines=32> */
[----:B0-----:R0:W2:Y:S04]  /*05f0*/  LDG.E.64 R62, [R2.64] ;  /* 0x00000006023e7981 */ /* 0x0010a8000c1e1b00 */
[----:B------:R0:W3:Y:S04]  /*0600*/  LDG.E.64 R36, [R2.64+0x400] ;  /* 0x0004000602247981 */ /* 0x0000e8000c1e1b00 */
        /* <DEDUP_REMOVED lines=20> */
[----:B------:R-:W-:Y:S01]  /*0750*/  SHF.R.U64 R45, R16, 0x10, R17 ;  /* 0x00000010102d7819 */ /* 0x000fe20000001211 */
[----:B------:R-:W-:Y:S01]  /*0760*/  HADD2.F32 R18, -RZ, R16.H0_H0 ;  /* 0x20000010ff127230 */ /* 0x000fe20000004100 */
[----:B------:R-:W-:Y:S01]  /*0770*/  UIADD3 UR25, UR4, -0x700cb87f, URZ ;  /* 0x8ff3478104197890 */ /* 0x000fe2000fffe03f */
[--C-:B------:R-:W-:Y:S01]  /*0780*/  SHF.R.U64 R43, R40, 0x10, R41.reuse ;  /* 0x00000010282b7819 */ /* 0x100fe20000001229 */
[----:B------:R-:W-:Y:S01]  /*0790*/  UIADD3 UR26, UR5, -0x695add53, URZ ;  /* 0x96a522ad051a7890 */ /* 0x000fe2000fffe03f */
[----:B------:R-:W-:Y:S01]  /*07a0*/  HADD2.F32 R16, -RZ, R40.H0_H0 ;  /* 0x20000028ff107230 */ /* 0x000fe20000004100 */
[----:B------:R-:W-:Y:S01]  /*07b0*/  SHF.R.U32.HI R42, RZ, 0x10, R41 ;  /* 0x00000010ff2a7819 */ /* 0x000fe20000011629 */
[----:B------:R-:W-:Y:S01]  /*07c0*/  HADD2.F32 R15, -RZ, R41.H0_H0 ;  /* 0x20000029ff0f7230 */ /* 0x000fe20000004100 */
[----:B------:R-:W-:Y:S01]  /*07d0*/  IMAD R88, R6, -0x326172a9, RZ ;  /* 0xcd9e8d5706587824 */ /* 0x000fe200078e02ff */
[--C-:B------:R-:W-:Y:S01]  /*07e0*/  SHF.R.U64 R41, R38, 0x10, R39.reuse ;  /* 0x0000001026297819 */ /* 0x100fe20000001227 */
[----:B------:R-:W-:Y:S01]  /*07f0*/  IMAD.HI.U32 R5, R92, -0x326172a9, RZ ;  /* 0xcd9e8d575c057827 */ /* 0x000fe200078e00ff */
[----:B------:R-:W-:Y:S01]  /*0800*/  HADD2.F32 R14, -RZ, R38.H0_H0 ;  /* 0x20000026ff0e7230 */ /* 0x000fe20000004100 */
[----:B------:R-:W-:Y:S01]  /*0810*/  SHF.R.U32.HI R40, RZ, 0x10, R39 ;  /* 0x00000010ff287819 */ /* 0x000fe20000011627 */
[----:B------:R-:W-:Y:S01]  /*0820*/  HADD2.F32 R13, -RZ, R39.H0_H0 ;  /* 0x20000027ff0d7230 */ /* 0x000fe20000004100 */
[----:B------:R-:W-:Y:S01]  /*0830*/  IMAD R89, R10, -0x2daee0ad, RZ ;  /* 0xd2511f530a597824 */ /* 0x000fe200078e02ff */
[----:B------:R-:W-:Y:S01]  /*0840*/  SHF.R.U32.HI R46, RZ, 0x10, R19 ;  /* 0x00000010ff2e7819 */ /* 0x000fe20000011613 */
[----:B------:R-:W-:Y:S01]  /*0850*/  IMAD.HI.U32 R0, R60, -0x2daee0ad, RZ ;  /* 0xd2511f533c007827 */ /* 0x000fe200078e00ff */
[----:B------:R-:W-:Y:S01]  /*0860*/  SHF.R.U32.HI R44, RZ, 0x10, R17 ;  /* 0x00000010ff2c7819 */ /* 0x000fe20000011611 */
[----:B------:R-:W-:Y:S01]  /*0870*/  HFMA2.MMA R87, -RZ, RZ, 0, 5.9604644775390625e-08 ;  /* 0x00000001ff577435 */ /* 0x000fe200000001ff */
        /* <DEDUP_REMOVED lines=24> */
[----:B------:R-:W-:Y:S01]  /*0a00*/  LOP3.LUT R88, R5, UR25, R88, 0x96, !PT ;  /* 0x0000001905587c12 */ /* 0x000fe2000f8e9658 */
[----:B------:R-:W-:Y:S01]  /*0a10*/  HADD2.F32 R5, -RZ, R53.H0_H0 ;  /* 0x20000035ff057230 */ /* 0x000fe20000004100 */
[----:B------:R-:W-:Y:S01]  /*0a20*/  LOP3.LUT R89, R0, UR26, R89, 0x96, !PT ;  /* 0x0000001a00597c12 */ /* 0x000fe2000f8e9659 */
[----:B------:R-:W-:Y:S01]  /*0a30*/  HADD2.F32 R0, -RZ, R49.H0_H0 ;  /* 0x20000031ff007230 */ /* 0x000fe20000004100 */
[----:B------:R-:W-:Y:S01]  /*0a40*/  LOP3.LUT R140, R140, 0x3, RZ, 0xc0, !PT ;  /* 0x000000038c8c7812 */ /* 0x000fe200078ec0ff */
[----:B------:R-:W-:Y:S01]  /*0a50*/  IMAD R92, R92, -0x326172a9, RZ ;  /* 0xcd9e8d575c5c7824 */ /* 0x000fe200078e02ff */
[----:B------:R-:W-:Y:S01]  /*0a60*/  HADD2.F32 R76, -RZ, R76.H0_H0 ;  /* 0x2000004cff4c7230 */ /* 0x000fe20000004100 */
[----:B------:R-:W-:Y:S01]  /*0a70*/  IMAD.MOV.U32 R86, RZ, RZ, RZ ;  /* 0x000000ffff567224 */ /* 0x000fe200078e00ff */
        /* <DEDUP_REMOVED lines=50> */
[----:B------:R-:W-:Y:S01]  /*0da0*/  IMAD R90, R60, -0x2daee0ad, RZ ;  /* 0xd2511f533c5a7824 */ /* 0x000fe200078e02ff */
        /* <DEDUP_REMOVED lines=30> */
.L_x_29938:
[----:B------:R-:W-:Y:S01]  /*0f90*/  IMAD R32, R139, c[0x0][0x168], RZ ;  /* 0x00005a008b207a24 */ /* 0x000fe200078e02ff */
[----:B------:R-:W-:Y:S01]  /*0fa0*/  ISETP.NE.U32.AND P0, PT, RZ, c[0x0][0x180], PT ;  /* 0x00006000ff007a0c */ /* 0x000fe20003f05070 */
[----:B------:R-:W-:Y:S01]  /*0fb0*/  IMAD.MOV.U32 R106, RZ, RZ, 0x3f800000 ;  /* 0x3f800000ff6a7424 */ /* 0x000fe200078e00ff */
[----:B------:R-:W-:-:S02]  /*0fc0*/  MOV R104, 0x10 ;  /* 0x0000001000687802 */ /* 0x000fc40000000f00 */
[----:B------:R-:W-:Y:S02]  /*0fd0*/  ISETP.NE.AND.EX P0, PT, RZ, c[0x0][0x184], PT, P0 ;  /* 0x00006100ff007a0c */ /* 0x000fe40003f05300 */
[----:B------:R-:W-:Y:S02]  /*0fe0*/  SHF.R.S32.HI R33, RZ, 0x1f, R32 ;  /* 0x0000001fff217819 */ /* 0x000fe40000011420 */
[----:B------:R-:W-:Y:S02]  /*0ff0*/  ISETP.NE.U32.AND P1, PT, RZ, c[0x0][0x1c0], PT ;  /* 0x00007000ff007a0c */ /* 0x000fe40003f25070 */
[----:B------:R-:W-:Y:S02]  /*1000*/  LEA.HI R33, R33, R32, RZ, 0x2 ;  /* 0x0000002021217211 */ /* 0x000fe400078f10ff */
[----:B------:R-:W-:Y:S02]  /*1010*/  LOP3.LUT R32, R21, 0x7f, RZ, 0xc0, !PT ;  /* 0x0000007f15207812 */ /* 0x000fe400078ec0ff */
[----:B------:R-:W-:-:S02]  /*1020*/  ISETP.NE.AND.EX P1, PT, RZ, c[0x0][0x1c4], PT, P1 ;  /* 0x00007100ff007a0c */ /* 0x000fc40003f25310 */
[----:B------:R-:W-:-:S04]  /*1030*/  LEA.HI.SX32 R73, R33, R32, 0x1e ;  /* 0x0000002021497211 */ /* 0x000fc800078ff2ff */
[C---:B------:R-:W-:Y:S01]  /*1040*/  @P0 LEA R36, P2, R73.reuse, c[0x0][0x180], 0x4 ;  /* 0x0000600049240a11 */ /* 0x040fe200078420ff */
[----:B------:R-:W-:-:S03]  /*1050*/  IMAD.WIDE.U32 R32, R73, R104, c[0x0][0x170] ;  /* 0x00005c0049207625 */ /* 0x000fc600078e0068 */
[----:B------:R-:W-:-:S03]  /*1060*/  @P0 LEA.HI.X R37, R73, c[0x0][0x184], RZ, 0x4, P2 ;  /* 0x0000610049250a11 */ /* 0x000fc600010f24ff */
[----:B------:R-:W5:Y:S01]  /*1070*/  LDG.E.128 R32, [R32.64] ;  /* 0x0000000620207981 */ /* 0x000f62000c1e1d00 */
[----:B------:R-:W-:-:S03]  /*1080*/  @P1 IMAD.MOV.U32 R38, RZ, RZ, 0x4 ;  /* 0x00000004ff261424 */ /* 0x000fc600078e00ff */
[----:B------:R0:W5:Y:S01]  /*1090*/  @P0 LDG.E.128 R68, [R36.64] ;  /* 0x0000000624440981 */ /* 0x000162000c1e1d00 */
[----:B------:R-:W-:-:S05]  /*10a0*/  @P1 IMAD.WIDE R38, R139, R38, c[0x0][0x1c0] ;  /* 0x000070008b261625 */ /* 0x000fca00078e0226 */
[----:B------:R0:W5:Y:S01]  /*10b0*/  @P1 LDG.E R106, [R38.64] ;  /* 0x00000006266a1981 */ /* 0x000162000c1e1900 */
        /* <DEDUP_REMOVED lines=12> */
.L_x_29656:
[----:B0-----:R-:W-:Y:S02]  /*1180*/  IMAD.MOV.U32 R44, RZ, RZ, R92 ;  /* 0x000000ffff2c7224 */ /* 0x001fe400078e005c */
.L_x_29657:
[----:B------:R-:W-:Y:S05]  /*1190*/  BSYNC B0 ;  /* 0x0000000000007941 */ /* 0x000fea0003800000 */
.L_x_29655:
        /* <DEDUP_REMOVED lines=16> */
.L_x_29661:
[----:B------:R-:W-:Y:S05]  /*12a0*/  BSYNC B1 ;  /* 0x0000000000017941 */ /* 0x000fea0003800000 */
.L_x_29660:
        /* <DEDUP_REMOVED lines=44> */
.L_x_29659:
[----:B------:R-:W-:Y:S05]  /*1570*/  BSYNC B0 ;  /* 0x0000000000007941 */ /* 0x000fea0003800000 */
.L_x_29658:
[----:B------:R-:W0:Y:S01]  /*1580*/  I2F.U32 R36, R44 ;  /* 0x0000002c00247306 */ /* 0x000e220000201000 */
[----:B------:R-:W-:Y:S01]  /*1590*/  HFMA2.MMA R105, -RZ, RZ, 0.1171875, 0 ;  /* 0x2f800000ff697435 */ /* 0x000fe200000001ff */
[----:B------:R-:W-:Y:S01]  /*15a0*/  ISETP.NE.U32.AND P1, PT, RZ, c[0x0][0x180], PT ;  /* 0x00006000ff007a0c */ /* 0x000fe20003f25070 */
[----:B-----5:R-:W-:Y:S01]  /*15b0*/  FMUL.FTZ R32, R32, R106 ;  /* 0x0000006a20207220 */ /* 0x020fe20000410000 */
[----:B------:R-:W-:Y:S01]  /*15c0*/  ISETP.NE.AND P3, PT, R40, 0x1, PT ;  /* 0x000000012800780c */ /* 0x000fe20003f65270 */
[----:B------:R-:W-:Y:S01]  /*15d0*/  BSSY B0, `(.L_x_29662) ;  /* 0x0000012000007945 */ /* 0x000fe20003800000 */
[----:B------:R-:W-:Y:S01]  /*15e0*/  ISETP.NE.AND.EX P1, PT, RZ, c[0x0][0x184], PT, P1 ;  /* 0x00006100ff007a0c */ /* 0x000fe20003f25310 */
[----:B------:R-:W-:-:S04]  /*15f0*/  FMUL.FTZ R32, R32, c[0x0][0x1e8] ;  /* 0x00007a0020207a20 */ /* 0x000fc80000410000 */
        /* <DEDUP_REMOVED lines=14> */
.L_x_29663:
[----:B------:R-:W-:Y:S02]  /*16e0*/  IMAD.MOV.U32 R44, RZ, RZ, R92 ;  /* 0x000000ffff2c7224 */ /* 0x000fe400078e005c */
.L_x_29664:
[----:B------:R-:W-:Y:S05]  /*16f0*/  BSYNC B0 ;  /* 0x0000000000007941 */ /* 0x000fea0003800000 */
.L_x_29662:
        /* <DEDUP_REMOVED lines=16> */
.L_x_29668:
[----:B------:R-:W-:Y:S05]  /*1800*/  BSYNC B1 ;  /* 0x0000000000017941 */ /* 0x000fea0003800000 */
.L_x_29667:
        /* <DEDUP_REMOVED lines=44> */
.L_x_29666:
[----:B------:R-:W-:Y:S05]  /*1ad0*/  BSYNC B0 ;  /* 0x0000000000007941 */ /* 0x000fea0003800000 */
.L_x_29665:
[----:B------:R-:W0:Y:S01]  /*1ae0*/  I2F.U32 R36, R44 ;  /* 0x0000002c00247306 */ /* 0x000e220000201000 */
[----:B------:R-:W-:Y:S01]  /*1af0*/  ISETP.NE.AND P4, PT, R32, 0x1, PT ;  /* 0x000000012000780c */ /* 0x000fe20003f85270 */
[----:B------:R-:W-:Y:S01]  /*1b00*/  FMUL.FTZ R33, R33, R106 ;  /* 0x0000006a21217220 */ /* 0x000fe20000410000 */
[----:B------:R-:W-:Y:S03]  /*1b10*/  BSSY B0, `(.L_x_29669) ;  /* 0x0000011000007945 */ /* 0x000fe60003800000 */
        /* <DEDUP_REMOVED lines=15> */
.L_x_29670:
[----:B------:R-:W-:Y:S02]  /*1c10*/  IMAD.MOV.U32 R42, RZ, RZ, R92 ;  /* 0x000000ffff2a7224 */ /* 0x000fe400078e005c */
.L_x_29671:
[----:B------:R-:W-:Y:S05]  /*1c20*/  BSYNC B0 ;  /* 0x0000000000007941 */ /* 0x000fea0003800000 */
.L_x_29669:
        /* <DEDUP_REMOVED lines=16> */
.L_x_29675:
[----:B------:R-:W-:Y:S05]  /*1d30*/  BSYNC B1 ;  /* 0x0000000000017941 */ /* 0x000fea0003800000 */
.L_x_29674:
        /* <DEDUP_REMOVED lines=44> */
.L_x_29673:
[----:B------:R-:W-:Y:S05]  /*2000*/  BSYNC B0 ;  /* 0x0000000000007941 */ /* 0x000fea0003800000 */
.L_x_29672:
[----:B------:R-:W0:Y:S01]  /*2010*/  I2F.U32 R32, R42 ;  /* 0x0000002a00207306 */ /* 0x000e220000201000 */
[C---:B------:R-:W-:Y:S01]  /*2020*/  ISETP.NE.AND P5, PT, R33.reuse, 0x1, PT ;  /* 0x000000012100780c */ /* 0x040fe20003fa5270 */
[----:B------:R-:W-:Y:S01]  /*2030*/  FMUL.FTZ R34, R34, R106 ;  /* 0x0000006a22227220 */ /* 0x000fe20000410000 */
[----:B------:R-:W-:Y:S01]  /*2040*/  BSSY B0, `(.L_x_29676) ;  /* 0x0000011000007945 */ /* 0x000fe20003800000 */
[----:B------:R-:W-:-:S02]  /*2050*/  IADD3 R43, R33, 0x1, RZ ;  /* 0x00000001212b7810 */ /* 0x000fc40007ffe0ff */
        /* <DEDUP_REMOVED lines=14> */
.L_x_29677:
[----:B------:R-:W-:Y:S02]  /*2140*/  MOV R34, R92 ;  /* 0x0000005c00227202 */ /* 0x000fe40000000f00 */
.L_x_29678:
[----:B------:R-:W-:Y:S05]  /*2150*/  BSYNC B0 ;  /* 0x0000000000007941 */ /* 0x000fea0003800000 */
.L_x_29676:
        /* <DEDUP_REMOVED lines=16> */
.L_x_29682:
[----:B------:R-:W-:Y:S05]  /*2260*/  BSYNC B1 ;  /* 0x0000000000017941 */ /* 0x000fea0003800000 */
.L_x_29681:
        /* <DEDUP_REMOVED lines=44> */
.L_x_29680:
[----:B------:R-:W-:Y:S05]  /*2530*/  BSYNC B0 ;  /* 0x0000000000007941 */ /* 0x000fea0003800000 */
.L_x_29679:
[----:B------:R-:W0:Y:S01]  /*2540*/  I2F.U32 R32, R34 ;  /* 0x0000002200207306 */ /* 0x000e220000201000 */
[----:B------:R-:W-:Y:S01]  /*2550*/  FMUL.FTZ R35, R35, R106 ;  /* 0x0000006a23237220 */ /* 0x000fe20000410000 */
[----:B------:R-:W-:Y:S02]  /*2560*/  SEL R33, RZ, 0x10000, P4 ;  /* 0x00010000ff217807 */ /* 0x000fe40002000000 */
[----:B------:R-:W-:Y:S01]  /*2570*/  SEL R36, RZ, 0x100, P3 ;  /* 0x00000100ff247807 */ /* 0x000fe20001800000 */
[----:B------:R-:W-:Y:S01]  /*2580*/  FMUL.FTZ R35, R35, c[0x0][0x1e8] ;  /* 0x00007a0023237a20 */ /* 0x000fe20000410000 */
[C---:B------:R-:W-:Y:S02]  /*2590*/  LEA R38, P3, R73.reuse, c[0x0][0x188], 0x4 ;  /* 0x0000620049267a11 */ /* 0x040fe400078620ff */
[----:B------:R-:W-:-:S02]  /*25a0*/  IADD3 R142, R73, 0x80, RZ ;  /* 0x00000080498e7810 */ /* 0x000fc40007ffe0ff */
[----:B------:R-:W-:-:S03]  /*25b0*/  LEA.HI.X R39, R73, c[0x0][0x18c], RZ, 0x4, P3 ;  /* 0x0000630049277a11 */ /* 0x000fc600018f24ff */
[----:B------:R-:W-:-:S04]  /*25c0*/  @P0 IMAD.WIDE.U32 R40, R142, R104, c[0x0][0x180] ;  /* 0x000060008e280625 */ /* 0x000fc800078e0068 */
[----:B0-----:R-:W-:-:S05]  /*25d0*/  FFMA.FTZ R32, R32, R105, 1.1641532182693481445e-10 ;  /* 0x2f00000020207423 */ /* 0x001fca0000010069 */
[----:B------:R-:W-:-:S04]  /*25e0*/  FSETP.GTU.FTZ.AND P5, PT, R32, c[0x0][0x1e4], PT ;  /* 0x0000790020007a0b */ /* 0x000fc80003fbc000 */
[----:B------:R-:W-:Y:S02]  /*25f0*/  SEL R32, RZ, 0x1000000, P5 ;  /* 0x01000000ff207807 */ /* 0x000fe40002800000 */
[----:B------:R-:W-:Y:S02]  /*2600*/  FSEL R67, R35, RZ, !P5 ;  /* 0x000000ff23437208 */ /* 0x000fe40006800000 */
[----:B------:R-:W-:Y:S02]  /*2610*/  IADD3 R32, R36, R32, R33 ;  /* 0x0000002024207210 */ /* 0x000fe40007ffe021 */
[----:B------:R-:W-:Y:S01]  /*2620*/  SEL R33, RZ, 0x1, P2 ;  /* 0x00000001ff217807 */ /* 0x000fe20001000000 */
[----:B------:R-:W-:Y:S01]  /*2630*/  @P1 FADD.FTZ R67, R71, R67 ;  /* 0x0000004347431221 */ /* 0x000fe20000010000 */
[----:B------:R-:W-:-:S03]  /*2640*/  LEA R36, P2, R73, c[0x0][0x190], 0x2 ;  /* 0x0000640049247a11 */ /* 0x000fc600078410ff */
[----:B------:R-:W-:Y:S01]  /*2650*/  IMAD.IADD R45, R32, 0x1, R33 ;  /* 0x00000001202d7824 */ /* 0x000fe200078e0221 */
[----:B------:R-:W-:Y:S01]  /*2660*/  LEA.HI.X R37, R73, c[0x0][0x194], RZ, 0x2, P2 ;  /* 0x0000650049257a11 */ /* 0x000fe200010f14ff */
[----:B------:R-:W-:Y:S01]  /*2670*/  IMAD.WIDE.U32 R32, R142, R104, c[0x0][0x170] ;  /* 0x00005c008e207625 */ /* 0x000fe200078e0068 */
[----:B------:R0:W-:Y:S04]  /*2680*/  STG.E.128 [R38.64], R64 ;  /* 0x0000004026007986 */ /* 0x0001e8000c101d06 */
[----:B------:R0:W-:Y:S04]  /*2690*/  STG.E [R36.64], R45 ;  /* 0x0000002d24007986 */ /* 0x0001e8000c101906 */
        /* <DEDUP_REMOVED lines=14> */
.L_x_29684:
[----:B0-----:R-:W-:Y:S02]  /*2780*/  IMAD.MOV.U32 R44, RZ, RZ, R92 ;  /* 0x000000ffff2c7224 */ /* 0x001fe400078e005c */
.L_x_29685:
[----:B------:R-:W-:Y:S05]  /*2790*/  BSYNC B0 ;  /* 0x0000000000007941 */ /* 0x000fea0003800000 */
.L_x_29683:
        /* <DEDUP_REMOVED lines=16> */
.L_x_29689:
[----:B------:R-:W-:Y:S05]  /*28a0*/  BSYNC B1 ;  /* 0x0000000000017941 */ /* 0x000fea0003800000 */
.L_x_29688:
        /* <DEDUP_REMOVED lines=44> */
.L_x_29687:
[----:B------:R-:W-:Y:S05]  /*2b70*/  BSYNC B0 ;  /* 0x0000000000007941 */ /* 0x000fea0003800000 */
.L_x_29686:
[----:B------:R-:W0:Y:S01]  /*2b80*/  I2F.U32 R36, R44 ;  /* 0x0000002c00247306 */ /* 0x000e220000201000 */
[----:B------:R-:W-:Y:S01]  /*2b90*/  ISETP.NE.AND P3, PT, R42, 0x1, PT ;  /* 0x000000012a00780c */ /* 0x000fe20003f65270 */
[----:B-----5:R-:W-:Y:S01]  /*2ba0*/  FMUL.FTZ R32, R32, R106 ;  /* 0x0000006a20207220 */ /* 0x020fe20000410000 */
        /* <DEDUP_REMOVED lines=16> */
.L_x_29691:
[----:B------:R-:W-:Y:S02]  /*2cb0*/  MOV R32, R92 ;  /* 0x0000005c00207202 */ /* 0x000fe40000000f00 */
.L_x_29692:
[----:B------:R-:W-:Y:S05]  /*2cc0*/  BSYNC B0 ;  /* 0x0000000000007941 */ /* 0x000fea0003800000 */
.L_x_29690:
        /* <DEDUP_REMOVED lines=16> */
.L_x_29696:
[----:B------:R-:W-:Y:S05]  /*2dd0*/  BSYNC B1 ;  /* 0x0000000000017941 */ /* 0x000fea0003800000 */
.L_x_29695:
        /* <DEDUP_REMOVED lines=44> */
.L_x_29694:
[----:B------:R-:W-:Y:S05]  /*30a0*/  BSYNC B0 ;  /* 0x0000000000007941 */ /* 0x000fea0003800000 */
.L_x_29693:
[----:B------:R-:W0:Y:S01]  /*30b0*/  I2F.U32 R32, R32 ;  /* 0x0000002000207306 */ /* 0x000e220000201000 */
[----:B------:R-:W-:Y:S01]  /*30c0*/  FMUL.FTZ R37, R33, R106 ;  /* 0x0000006a21257220 */ /* 0x000fe20000410000 */
[----:B------:R-:W-:Y:S01]  /*30d0*/  ISETP.NE.AND P4, PT, R36, 0x1, PT ;  /* 0x000000012400780c */ /* 0x000fe20003f85270 */
[----:B------:R-:W-:Y:S02]  /*30e0*/  BSSY B0, `(.L_x_29697) ;  /* 0x0000011000007945 */ /* 0x000fe40003800000 */
        /* <DEDUP_REMOVED lines=15> */
.L_x_29698:
[----:B------:R-:W-:Y:S02]  /*31e0*/  IMAD.MOV.U32 R42, RZ, RZ, R92 ;  /* 0x000000ffff2a7224 */ /* 0x000fe400078e005c */
.L_x_29699:
[----:B------:R-:W-:Y:S05]  /*31f0*/  BSYNC B0 ;  /* 0x0000000000007941 */ /* 0x000fea0003800000 */
.L_x_29697:
        /* <DEDUP_REMOVED lines=16> */
.L_x_29703:
[----:B------:R-:W-:Y:S05]  /*3300*/  BSYNC B1 ;  /* 0x0000000000017941 */ /* 0x000fea0003800000 */
.L_x_29702:
        /* <DEDUP_REMOVED lines=44> */
.L_x_29701:
[----:B------:R-:W-:Y:S05]  /*35d0*/  BSYNC B0 ;  /* 0x0000000000007941 */ /* 0x000fea0003800000 */
.L_x_29700:
[----:B------:R-:W0:Y:S01]  /*35e0*/  I2F.U32 R32, R42 ;  /* 0x0000002a00207306 */ /* 0x000e220000201000 */
[C---:B------:R-:W-:Y:S01]  /*35f0*/  ISETP.NE.AND P5, PT, R33.reuse, 0x1, PT ;  /* 0x000000012100780c */ /* 0x040fe20003fa5270 */
[----:B------:R-:W-:Y:S01]  /*3600*/  FMUL.FTZ R34, R34, R106 ;  /* 0x0000006a22227220 */ /* 0x000fe20000410000 */
[----:B------:R-:W-:Y:S01]  /*3610*/  BSSY B0, `(.L_x_29704) ;  /* 0x0000011000007945 */ /* 0x000fe20003800000 */
[----:B------:R-:W-:Y:S02]  /*3620*/  IADD3 R43, R33, 0x1, RZ ;  /* 0x00000001212b7810 */ /* 0x000fe40007ffe0ff */
        /* <DEDUP_REMOVED lines=14> */
.L_x_29705:
[----:B------:R-:W-:Y:S02]  /*3710*/  IMAD.MOV.U32 R34, RZ, RZ, R92 ;  /* 0x000000ffff227224 */ /* 0x000fe400078e005c */
.L_x_29706:
[----:B------:R-:W-:Y:S05]  /*3720*/  BSYNC B0 ;  /* 0x0000000000007941 */ /* 0x000fea0003800000 */
.L_x_29704:
        /* <DEDUP_REMOVED lines=16> */
.L_x_29710:
[----:B------:R-:W-:Y:S05]  /*3830*/  BSYNC B1 ;  /* 0x0000000000017941 */ /* 0x000fea0003800000 */
.L_x_29709:
        /* <DEDUP_REMOVED lines=44> */
.L_x_29708:
[----:B------:R-:W-:Y:S05]  /*3b00*/  BSYNC B0 ;  /* 0x0000000000007941 */ /* 0x000fea0003800000 */
.L_x_29707:
[----:B------:R-:W0:Y:S01]  /*3b10*/  I2F.U32 R32, R34 ;  /* 0x0000002200207306 */ /* 0x000e220000201000 */
[----:B------:R-:W-:Y:S01]  /*3b20*/  FMUL.FTZ R35, R35, R106 ;  /* 0x0000006a23237220 */ /* 0x000fe20000410000 */
[----:B------:R-:W-:Y:S01]  /*3b30*/  SEL R33, RZ, 0x10000, P4 ;  /* 0x00010000ff217807 */ /* 0x000fe20002000000 */
[----:B------:R-:W-:Y:S01]  /*3b40*/  HFMA2.MMA R146, -RZ, RZ, 0, 2.384185791015625e-07 ;  /* 0x00000004ff927435 */ /* 0x000fe200000001ff */
[----:B------:R-:W-:Y:S01]  /*3b50*/  SEL R36, RZ, 0x100, P3 ;  /* 0x00000100ff247807 */ /* 0x000fe20001800000 */
[----:B------:R-:W-:Y:S01]  /*3b60*/  FMUL.FTZ R35, R35, c[0x0][0x1e8] ;  /* 0x00007a0023237a20 */ /* 0x000fe20000410000 */
[----:B------:R-:W-:Y:S01]  /*3b70*/  SEL R37, RZ, 0x1, P2 ;  /* 0x00000001ff257807 */ /* 0x000fe20001000000 */
[----:B------:R-:W-:Y:S01]  /*3b80*/  IMAD.WIDE.U32 R40, R142, R104, c[0x0][0x188] ;  /* 0x000062008e287625 */ /* 0x000fe200078e0068 */
[----:B------:R-:W-:-:S05]  /*3b90*/  IADD3 R144, R73, 0x100, RZ ;  /* 0x0000010049907810 */ /* 0x000fca0007ffe0ff */
[----:B------:R-:W-:-:S04]  /*3ba0*/  IMAD.WIDE.U32 R38, R142, R146, c[0x0][0x190] ;  /* 0x000064008e267625 */ /* 0x000fc800078e0092 */
[----:B0-----:R-:W-:-:S05]  /*3bb0*/  FFMA.FTZ R32, R32, R105, 1.1641532182693481445e-10 ;  /* 0x2f00000020207423 */ /* 0x001fca0000010069 */
[----:B------:R-:W-:-:S04]  /*3bc0*/  FSETP.GTU.FTZ.AND P5, PT, R32, c[0x0][0x1e4], PT ;  /* 0x0000790020007a0b */ /* 0x000fc80003fbc000 */
[----:B------:R-:W-:Y:S02]  /*3bd0*/  SEL R32, RZ, 0x1000000, P5 ;  /* 0x01000000ff207807 */ /* 0x000fe40002800000 */
[----:B------:R-:W-:Y:S02]  /*3be0*/  FSEL R63, R35, RZ, !P5 ;  /* 0x000000ff233f7208 */ /* 0x000fe40006800000 */
[----:B------:R-:W-:-:S03]  /*3bf0*/  IADD3 R32, R36, R32, R33 ;  /* 0x0000002024207210 */ /* 0x000fc60007ffe021 */
[----:B------:R-:W-:Y:S02]  /*3c00*/  @P1 FADD.FTZ R63, R71, R63 ;  /* 0x0000003f473f1221 */ /* 0x000fe40000010000 */
[----:B------:R-:W-:Y:S02]  /*3c10*/  IMAD.IADD R45, R32, 0x1, R37 ;  /* 0x00000001202d7824 */ /* 0x000fe400078e0225 */
[CC--:B------:R-:W-:Y:S01]  /*3c20*/  IMAD.WIDE.U32 R32, R144.reuse, R104.reuse, c[0x0][0x170] ;  /* 0x00005c0090207625 */ /* 0x0c0fe200078e0068 */
[----:B------:R0:W-:Y:S03]  /*3c30*/  STG.E.128 [R40.64], R60 ;  /* 0x0000003c28007986 */ /* 0x0001e6000c101d06 */
[----:B------:R-:W-:Y:S01]  /*3c40*/  @P0 IMAD.WIDE.U32 R36, R144, R104, c[0x0][0x180] ;  /* 0x0000600090240625 */ /* 0x000fe200078e0068 */
        /* <DEDUP_REMOVED lines=15> */
.L_x_29712:
[----:B0-----:R-:W-:Y:S02]  /*3d40*/  IMAD.MOV.U32 R44, RZ, RZ, R92 ;  /* 0x000000ffff2c7224 */ /* 0x001fe400078e005c */
.L_x_29713:
[----:B------:R-:W-:Y:S05]  /*3d50*/  BSYNC B0 ;  /* 0x0000000000007941 */ /* 0x000fea0003800000 */
.L_x_29711:
        /* <DEDUP_REMOVED lines=16> */
.L_x_29717:
[----:B------:R-:W-:Y:S05]  /*3e60*/  BSYNC B1 ;  /* 0x0000000000017941 */ /* 0x000fea0003800000 */
.L_x_29716:
        /* <DEDUP_REMOVED lines=44> */
.L_x_29715:
[----:B------:R-:W-:Y:S05]  /*4130*/  BSYNC B0 ;  /* 0x0000000000007941 */ /* 0x000fea0003800000 */
.L_x_29714:
        /* <DEDUP_REMOVED lines=19> */
.L_x_29719:
[----:B------:R-:W-:Y:S02]  /*4270*/  MOV R32, R92 ;  /* 0x0000005c00207202 */ /* 0x000fe40000000f00 */
.L_x_29720:
[----:B------:R-:W-:Y:S05]  /*4280*/  BSYNC B0 ;  /* 0x0000000000007941 */ /* 0x000fea0003800000 */
.L_x_29718:
        /* <DEDUP_REMOVED lines=16> */
.L_x_29724:
[----:B------:R-:W-:Y:S05]  /*4390*/  BSYNC B1 ;  /* 0x0000000000017941 */ /* 0x000fea0003800000 */
.L_x_29723:
        /* <DEDUP_REMOVED lines=44> */
.L_x_29722:
[----:B------:R-:W-:Y:S05]  /*4660*/  BSYNC B0 ;  /* 0x0000000000007941 */ /* 0x000fea0003800000 */
.L_x_29721:
        /* <DEDUP_REMOVED lines=19> */
.L_x_29726:
[----:B------:R-:W-:Y:S02]  /*47a0*/  IMAD.MOV.U32 R42, RZ, RZ, R92 ;  /* 0x000000ffff2a7224 */ /* 0x000fe400078e005c */
.L_x_29727:
[----:B------:R-:W-:Y:S05]  /*47b0*/  BSYNC B0 ;  /* 0x0000000000007941 */ /* 0x000fea0003800000 */
.L_x_29725:
        /* <DEDUP_REMOVED lines=16> */
.L_x_29731:
[----:B------:R-:W-:Y:S05]  /*48c0*/  BSYNC B1 ;  /* 0x0000000000017941 */ /* 0x000fea0003800000 */
.L_x_29730:
        /* <DEDUP_REMOVED lines=44> */
.L_x_29729:
[----:B------:R-:W-:Y:S05]  /*4b90*/  BSYNC B0 ;  /* 0x0000000000007941 */ /* 0x000fea0003800000 */
.L_x_29728:
        /* <DEDUP_REMOVED lines=19> */
.L_x_29733:
[----:B------:R-:W-:Y:S02]  /*4cd0*/  IMAD.MOV.U32 R34, RZ, RZ, R92 ;  /* 0x000000ffff227224 */ /* 0x000fe400078e005c */
.L_x_29734:
[----:B------:R-:W-:Y:S05]  /*4ce0*/  BSYNC B0 ;  /* 0x0000000000007941 */ /* 0x000fea0003800000 */
.L_x_29732:
        /* <DEDUP_REMOVED lines=16> */
.L_x_29738:
[----:B------:R-:W-:Y:S05]  /*4df0*/  BSYNC B1 ;  /* 0x0000000000017941 */ /* 0x000fea0003800000 */
.L_x_29737:
        /* <DEDUP_REMOVED lines=44> */
.L_x_29736:
[----:B------:R-:W-:Y:S05]  /*50c0*/  BSYNC B0 ;  /* 0x0000000000007941 */ /* 0x000fea0003800000 */
.L_x_29735:
[----:B------:R-:W0:Y:S01]  /*50d0*/  I2F.U32 R32, R34 ;  /* 0x0000002200207306 */ /* 0x000e220000201000 */
[----:B------:R-:W-:Y:S01]  /*50e0*/  FMUL.FTZ R35, R35, R106 ;  /* 0x0000006a23237220 */ /* 0x000fe20000410000 */
[----:B------:R-:W-:Y:S01]  /*50f0*/  SEL R33, RZ, 0x10000, P4 ;  /* 0x00010000ff217807 */ /* 0x000fe20002000000 */
[C---:B------:R-:W-:Y:S01]  /*5100*/  IMAD.WIDE.U32 R40, R144.reuse, R104, c[0x0][0x188] ;  /* 0x0000620090287625 */ /* 0x040fe200078e0068 */
[----:B------:R-:W-:Y:S02]  /*5110*/  SEL R36, RZ, 0x100, P3 ;  /* 0x00000100ff247807 */ /* 0x000fe40001800000 */
[----:B------:R-:W-:Y:S01]  /*5120*/  SEL R37, RZ, 0x1, P2 ;  /* 0x00000001ff257807 */ /* 0x000fe20001000000 */
[----:B------:R-:W-:Y:S01]  /*5130*/  FMUL.FTZ R35, R35, c[0x0][0x1e8] ;  /* 0x00007a0023237a20 */ /* 0x000fe20000410000 */
[----:B------:R-:W-:Y:S01]  /*5140*/  IADD3 R147, R73, 0x180, RZ ;  /* 0x0000018049937810 */ /* 0x000fe20007ffe0ff */
[----:B------:R-:W-:-:S04]  /*5150*/  IMAD.WIDE.U32 R38, R144, R146, c[0x0][0x190] ;  /* 0x0000640090267625 */ /* 0x000fc800078e0092 */
[----:B0-----:R-:W-:-:S05]  /*5160*/  FFMA.FTZ R32, R32, R105, 1.1641532182693481445e-10 ;  /* 0x2f00000020207423 */ /* 0x001fca0000010069 */
[----:B------:R-:W-:-:S04]  /*5170*/  FSETP.GTU.FTZ.AND P5, PT, R32, c[0x0][0x1e4], PT ;  /* 0x0000790020007a0b */ /* 0x000fc80003fbc000 */
[----:B------:R-:W-:Y:S02]  /*5180*/  SEL R32, RZ, 0x1000000, P5 ;  /* 0x01000000ff207807 */ /* 0x000fe40002800000 */
[----:B------:R-:W-:Y:S02]  /*5190*/  FSEL R59, R35, RZ, !P5 ;  /* 0x000000ff233b7208 */ /* 0x000fe40006800000 */
[----:B------:R-:W-:-:S03]  /*51a0*/  IADD3 R32, R36, R32, R33 ;  /* 0x0000002024207210 */ /* 0x000fc60007ffe021 */
[----:B------:R-:W-:Y:S01]  /*51b0*/  @P1 FADD.FTZ R59, R71, R59 ;  /* 0x0000003b473b1221 */ /* 0x000fe20000010000 */
[----:B------:R-:W-:Y:S01]  /*51c0*/  IADD3 R45, R32, R37, RZ ;  /* 0x00000025202d7210 */ /* 0x000fe20007ffe0ff */
[----:B------:R-:W-:-:S03]  /*51d0*/  IMAD.WIDE.U32 R32, R147, R104, c[0x0][0x170] ;  /* 0x00005c0093207625 */ /* 0x000fc600078e0068 */
[----:B------:R0:W-:Y:S01]  /*51e0*/  STG.E.128 [R40.64], R56 ;  /* 0x0000003828007986 */ /* 0x0001e2000c101d06 */
[----:B------:R-:W-:-:S03]  /*51f0*/  @P0 IMAD.WIDE.U32 R36, R147, R104, c[0x0][0x180] ;  /* 0x0000600093240625 */ /* 0x000fc600078e0068 */
        /* <DEDUP_REMOVED lines=15> */
.L_x_29740:
[----:B0-----:R-:W-:Y:S02]  /*52f0*/  IMAD.MOV.U32 R44, RZ, RZ, R92 ;  /* 0x000000ffff2c7224 */ /* 0x001fe400078e005c */
.L_x_29741:
[----:B------:R-:W-:Y:S05]  /*5300*/  BSYNC B0 ;  /* 0x0000000000007941 */ /* 0x000fea0003800000 */
.L_x_29739:
        /* <DEDUP_REMOVED lines=16> */
.L_x_29745:
[----:B------:R-:W-:Y:S05]  /*5410*/  BSYNC B1 ;  /* 0x0000000000017941 */ /* 0x000fea0003800000 */
.L_x_29744:
        /* <DEDUP_REMOVED lines=44> */
.L_x_29743:
[----:B------:R-:W-:Y:S05]  /*56e0*/  BSYNC B0 ;  /* 0x0000000000007941 */ /* 0x000fea0003800000 */
.L_x_29742:
[----:B------:R-:W0:Y:S01]  /*56f0*/  I2F.U32 R36, R44 ;  /* 0x0000002c00247306 */ /* 0x000e220000201000 */
[----:B------:R-:W-:Y:S01]  /*5700*/  ISETP.NE.AND P3, PT, R42, 0x1, PT ;  /* 0x000000012a00780c */ /* 0x000fe20003f65270 */
[----:B-----5:R-:W-:Y:S01]  /*5710*/  FMUL.FTZ R32, R32, R106 ;  /* 0x0000006a20207220 */ /* 0x020fe20000410000 */
        /* <DEDUP_REMOVED lines=16> */
.L_x_29747:
[----:B------:R-:W-:Y:S02]  /*5820*/  IMAD.MOV.U32 R32, RZ, RZ, R92 ;  /* 0x000000ffff207224 */ /* 0x000fe400078e005c */
.L_x_29748:
[----:B------:R-:W-:Y:S05]  /*5830*/  BSYNC B0 ;  /* 0x0000000000007941 */ /* 0x000fea0003800000 */
.L_x_29746:
        /* <DEDUP_REMOVED lines=16> */
.L_x_29752:
[----:B------:R-:W-:Y:S05]  /*5940*/  BSYNC B1 ;  /* 0x0000000000017941 */ /* 0x000fea0003800000 */
.L_x_29751:
        /* <DEDUP_REMOVED lines=44> */
.L_x_29750:
[----:B------:R-:W-:Y:S05]  /*5c10*/  BSYNC B0 ;  /* 0x0000000000007941 */ /* 0x000fea0003800000 */
.L_x_29749:
[----:B------:R-:W0:Y:S01]  /*5c20*/  I2F.U32 R32, R32 ;  /* 0x0000002000207306 */ /* 0x000e220000201000 */
[----:B------:R-:W-:Y:S01]  /*5c30*/  FMUL.FTZ R37, R33, R106 ;  /* 0x0000006a21257220 */ /* 0x000fe20000410000 */
[----:B------:R-:W-:Y:S01]  /*5c40*/  ISETP.NE.AND P4, PT, R36, 0x1, PT ;  /* 0x000000012400780c */ /* 0x000fe20003f85270 */
[----:B------:R-:W-:Y:S02]  /*5c50*/  BSSY B0, `(.L_x_29753) ;  /* 0x0000011000007945 */ /* 0x000fe40003800000 */
        /* <DEDUP_REMOVED lines=15> */
.L_x_29754:
[----:B------:R-:W-:Y:S02]  /*5d50*/  MOV R42, R92 ;  /* 0x0000005c002a7202 */ /* 0x000fe40000000f00 */
.L_x_29755:
[----:B------:R-:W-:Y:S05]  /*5d60*/  BSYNC B0 ;  /* 0x0000000000007941 */ /* 0x000fea0003800000 */
.L_x_29753:
        /* <DEDUP_REMOVED lines=16> */
.L_x_29759:
[----:B------:R-:W-:Y:S05]  /*5e70*/  BSYNC B1 ;  /* 0x0000000000017941 */ /* 0x000fea0003800000 */
.L_x_29758:
        /* <DEDUP_REMOVED lines=44> */
.L_x_29757:
[----:B------:R-:W-:Y:S05]  /*6140*/  BSYNC B0 ;  /* 0x0000000000007941 */ /* 0x000fea0003800000 */
.L_x_29756:
        /* <DEDUP_REMOVED lines=19> */
.L_x_29761:
[----:B------:R-:W-:Y:S02]  /*6280*/  IMAD.MOV.U32 R34, RZ, RZ, R92 ;  /* 0x000000ffff227224 */ /* 0x000fe400078e005c */
.L_x_29762:
[----:B------:R-:W-:Y:S05]  /*6290*/  BSYNC B0 ;  /* 0x0000000000007941 */ /* 0x000fea0003800000 */
.L_x_29760:
        /* <DEDUP_REMOVED lines=16> */
.L_x_29766:
[----:B------:R-:W-:Y:S05]  /*63a0*/  BSYNC B1 ;  /* 0x0000000000017941 */ /* 0x000fea0003800000 */
.L_x_29765:
        /* <DEDUP_REMOVED lines=44> */
.L_x_29764:
[----:B------:R-:W-:Y:S05]  /*6670*/  BSYNC B0 ;  /* 0x0000000000007941 */ /* 0x000fea0003800000 */
.L_x_29763:
[----:B------:R-:W0:Y:S01]  /*6680*/  I2F.U32 R32, R34 ;  /* 0x0000002200207306 */ /* 0x000e220000201000 */
[----:B------:R-:W-:Y:S01]  /*6690*/  FMUL.FTZ R35, R35, R106 ;  /* 0x0000006a23237220 */ /* 0x000fe20000410000 */
[----:B------:R-:W-:Y:S01]  /*66a0*/  SEL R33, RZ, 0x10000, P4 ;  /* 0x00010000ff217807 */ /* 0x000fe20002000000 */
[----:B------:R-:W-:Y:S01]  /*66b0*/  IMAD.WIDE.U32 R40, R147, R104, c[0x0][0x188] ;  /* 0x0000620093287625 */ /* 0x000fe200078e0068 */
        /* <DEDUP_REMOVED lines=30> */
.L_x_29768:
[----:B0-----:R-:W-:Y:S02]  /*68a0*/  MOV R44, R92 ;  /* 0x0000005c002c7202 */ /* 0x001fe40000000f00 */
.L_x_29769:
[----:B------:R-:W-:Y:S05]  /*68b0*/  BSYNC B0 ;  /* 0x0000000000007941 */ /* 0x000fea0003800000 */
.L_x_29767:
        /* <DEDUP_REMOVED lines=16> */
.L_x_29773:
[----:B------:R-:W-:Y:S05]  /*69c0*/  BSYNC B1 ;  /* 0x0000000000017941 */ /* 0x000fea0003800000 */
.L_x_29772:
        /* <DEDUP_REMOVED lines=44> */
.L_x_29771:
[----:B------:R-:W-:Y:S05]  /*6c90*/  BSYNC B0 ;  /* 0x0000000000007941 */ /* 0x000fea0003800000 */
.L_x_29770:
        /* <DEDUP_REMOVED lines=19> */
.L_x_29775:
[----:B------:R-:W-:Y:S02]  /*6dd0*/  MOV R32, R92 ;  /* 0x0000005c00207202 */ /* 0x000fe40000000f00 */
.L_x_29776:
[----:B------:R-:W-:Y:S05]  /*6de0*/  BSYNC B0 ;  /* 0x0000000000007941 */ /* 0x000fea0003800000 */
.L_x_29774:
        /* <DEDUP_REMOVED lines=16> */
.L_x_29780:
[----:B------:R-:W-:Y:S05]  /*6ef0*/  BSYNC B1 ;  /* 0x0000000000017941 */ /* 0x000fea0003800000 */
.L_x_29779:
        /* <DEDUP_REMOVED lines=44> */
.L_x_29778:
[----:B------:R-:W-:Y:S05]  /*71c0*/  BSYNC B0 ;  /* 0x0000000000007941 */ /* 0x000fea0003800000 */
.L_x_29777:
        /* <DEDUP_REMOVED lines=19> */
.L_x_29782:
[----:B------:R-:W-:Y:S02]  /*7300*/  MOV R42, R92 ;  /* 0x0000005c002a7202 */ /* 0x000fe40000000f00 */
.L_x_29783:
[----:B------:R-:W-:Y:S05]  /*7310*/  BSYNC B0 ;  /* 0x0000000000007941 */ /* 0x000fea0003800000 */
.L_x_29781:
        /* <DEDUP_REMOVED lines=16> */
.L_x_29787:
[----:B------:R-:W-:Y:S05]  /*7420*/  BSYNC B1 ;  /* 0x0000000000017941 */ /* 0x000fea0003800000 */
.L_x_29786:
        /* <DEDUP_REMOVED lines=44> */
.L_x_29785:
[----:B------:R-:W-:Y:S05]  /*76f0*/  BSYNC B0 ;  /* 0x0000000000007941 */ /* 0x000fea0003800000 */
.L_x_29784:
        /* <DEDUP_REMOVED lines=19> */
.L_x_29789:
[----:B------:R-:W-:Y:S02]  /*7830*/  MOV R34, R92 ;  /* 0x0000005c00227202 */ /* 0x000fe40000000f00 */
.L_x_29790:
[----:B------:R-:W-:Y:S05]  /*7840*/  BSYNC B0 ;  /* 0x0000000000007941 */ /* 0x000fea0003800000 */
.L_x_29788:
        /* <DEDUP_REMOVED lines=16> */
.L_x_29794:
[----:B------:R-:W-:Y:S05]  /*7950*/  BSYNC B1 ;  /* 0x0000000000017941 */ /* 0x000fea0003800000 */
.L_x_29793:
        /* <DEDUP_REMOVED lines=44> */
.L_x_29792:
[----:B------:R-:W-:Y:S05]  /*7c20*/  BSYNC B0 ;  /* 0x0000000000007941 */ /* 0x000fea0003800000 */
.L_x_29791:
        /* <DEDUP_REMOVED lines=34> */
.L_x_29796:
[----:B0-----:R-:W-:Y:S02]  /*7e50*/  IMAD.MOV.U32 R45, RZ, RZ, R92 ;  /* 0x000000ffff2d7224 */ /* 0x001fe400078e005c */
.L_x_29797:
[----:B------:R-:W-:Y:S05]  /*7e60*/  BSYNC B0 ;  /* 0x0000000000007941 */ /* 0x000fea0003800000 */
.L_x_29795:
        /* <DEDUP_REMOVED lines=16> */
.L_x_29801:
[----:B------:R-:W-:Y:S05]  /*7f70*/  BSYNC B1 ;  /* 0x0000000000017941 */ /* 0x000fea0003800000 */
.L_x_29800:
        /* <DEDUP_REMOVED lines=44> */
.L_x_29799:
[----:B------:R-:W-:Y:S05]  /*8240*/  BSYNC B0 ;  /* 0x0000000000007941 */ /* 0x000fea0003800000 */
.L_x_29798:
        /* <DEDUP_REMOVED lines=19> */
.L_x_29803:
[----:B------:R-:W-:Y:S02]  /*8380*/  IMAD.MOV.U32 R32, RZ, RZ, R92 ;  /* 0x000000ffff207224 */ /* 0x000fe400078e005c */
.L_x_29804:
[----:B------:R-:W-:Y:S05]  /*8390*/  BSYNC B0 ;  /* 0x0000000000007941 */ /* 0x000fea0003800000 */
.L_x_29802:
        /* <DEDUP_REMOVED lines=16> */
.L_x_29808:
[----:B------:R-:W-:Y:S05]  /*84a0*/  BSYNC B1 ;  /* 0x0000000000017941 */ /* 0x000fea0003800000 */
.L_x_29807:
        /* <DEDUP_REMOVED lines=44> */
.L_x_29806:
[----:B------:R-:W-:Y:S05]  /*8770*/  BSYNC B0 ;  /* 0x0000000000007941 */ /* 0x000fea0003800000 */
.L_x_29805:
        /* <DEDUP_REMOVED lines=19> */
.L_x_29810:
[----:B------:R-:W-:Y:S02]  /*88b0*/  IMAD.MOV.U32 R42, RZ, RZ, R92 ;  /* 0x000000ffff2a7224 */ /* 0x000fe400078e005c */
.L_x_29811:
[----:B------:R-:W-:Y:S05]  /*88c0*/  BSYNC B0 ;  /* 0x0000000000007941 */ /* 0x000fea0003800000 */
.L_x_29809:
        /* <DEDUP_REMOVED lines=16> */
.L_x_29815:
[----:B------:R-:W-:Y:S05]  /*89d0*/  BSYNC B1 ;  /* 0x0000000000017941 */ /* 0x000fea0003800000 */
.L_x_29814:
        /* <DEDUP_REMOVED lines=44> */
.L_x_29813:
[----:B------:R-:W-:Y:S05]  /*8ca0*/  BSYNC B0 ;  /* 0x0000000000007941 */ /* 0x000fea0003800000 */
.L_x_29812:
        /* <DEDUP_REMOVED lines=19> */
.L_x_29817:
[----:B------:R-:W-:Y:S02]  /*8de0*/  IMAD.MOV.U32 R34, RZ, RZ, R92 ;  /* 0x000000ffff227224 */ /* 0x000fe400078e005c */
.L_x_29818:
[----:B------:R-:W-:Y:S05]  /*8df0*/  BSYNC B0 ;  /* 0x0000000000007941 */ /* 0x000fea0003800000 */
.L_x_29816:
        /* <DEDUP_REMOVED lines=16> */
.L_x_29822:
[----:B------:R-:W-:Y:S05]  /*8f00*/  BSYNC B1 ;  /* 0x0000000000017941 */ /* 0x000fea0003800000 */
.L_x_29821:
        /* <DEDUP_REMOVED lines=44> */
.L_x_29820:
[----:B------:R-:W-:Y:S05]  /*91d0*/  BSYNC B0 ;  /* 0x0000000000007941 */ /* 0x000fea0003800000 */
.L_x_29819:
        /* <DEDUP_REMOVED lines=34> */
.L_x_29824:
[----:B0-----:R-:W-:Y:S02]  /*9400*/  MOV R72, R92 ;  /* 0x0000005c00487202 */ /* 0x001fe40000000f00 */
.L_x_29825:
[----:B------:R-:W-:Y:S05]  /*9410*/  BSYNC B0 ;  /* 0x0000000000007941 */ /* 0x000fea0003800000 */
.L_x_29823:
        /* <DEDUP_REMOVED lines=16> */
.L_x_29829:
[----:B------:R-:W-:Y:S05]  /*9520*/  BSYNC B1 ;  /* 0x0000000000017941 */ /* 0x000fea0003800000 */
.L_x_29828:
        /* <DEDUP_REMOVED lines=44> */
.L_x_29827:
[----:B------:R-:W-:Y:S05]  /*97f0*/  BSYNC B0 ;  /* 0x0000000000007941 */ /* 0x000fea0003800000 */
.L_x_29826:
        /* <DEDUP_REMOVED lines=19> */
.L_x_29831:
[----:B------:R-:W-:Y:S02]  /*9930*/  MOV R32, R92 ;  /* 0x0000005c00207202 */ /* 0x000fe40000000f00 */
.L_x_29832:
[----:B------:R-:W-:Y:S05]  /*9940*/  BSYNC B0 ;  /* 0x0000000000007941 */ /* 0x000fea0003800000 */
.L_x_29830:
        /* <DEDUP_REMOVED lines=16> */
.L_x_29836:
[----:B------:R-:W-:Y:S05]  /*9a50*/  BSYNC B1 ;  /* 0x0000000000017941 */ /* 0x000fea0003800000 */
.L_x_29835:
        /* <DEDUP_REMOVED lines=44> */
.L_x_29834:
[----:B------:R-:W-:Y:S05]  /*9d20*/  BSYNC B0 ;  /* 0x0000000000007941 */ /* 0x000fea0003800000 */
.L_x_29833:
        /* <DEDUP_REMOVED lines=19> */
.L_x_29838:
[----:B------:R-:W-:Y:S02]  /*9e60*/  MOV R72, R92 ;  /* 0x0000005c00487202 */ /* 0x000fe40000000f00 */
.L_x_29839:
[----:B------:R-:W-:Y:S05]  /*9e70*/  BSYNC B0 ;  /* 0x0000000000007941 */ /* 0x000fea0003800000 */
.L_x_29837:
        /* <DEDUP_REMOVED lines=16> */
.L_x_29843:
[----:B------:R-:W-:Y:S05]  /*9f80*/  BSYNC B1 ;  /* 0x0000000000017941 */ /* 0x000fea0003800000 */
.L_x_29842:
        /* <DEDUP_REMOVED lines=44> */
.L_x_29841:
[----:B------:R-:W-:Y:S05]  /*a250*/  BSYNC B0 ;  /* 0x0000000000007941 */ /* 0x000fea0003800000 */
.L_x_29840:
        /* <DEDUP_REMOVED lines=19> */
.L_x_29845:
[----:B------:R-:W-:Y:S02]  /*a390*/  MOV R34, R92 ;  /* 0x0000005c00227202 */ /* 0x000fe40000000f00 */
.L_x_29846:
[----:B------:R-:W-:Y:S05]  /*a3a0*/  BSYNC B0 ;  /* 0x0000000000007941 */ /* 0x000fea0003800000 */
.L_x_29844:
        /* <DEDUP_REMOVED lines=16> */
.L_x_29850:
[----:B------:R-:W-:Y:S05]  /*a4b0*/  BSYNC B1 ;  /* 0x0000000000017941 */ /* 0x000fea0003800000 */
.L_x_29849:
        /* <DEDUP_REMOVED lines=44> */
.L_x_29848:
[----:B------:R-:W-:Y:S05]  /*a780*/  BSYNC B0 ;  /* 0x0000000000007941 */ /* 0x000fea0003800000 */
.L_x_29847:
        /* <DEDUP_REMOVED lines=34> */
.L_x_29852:
[----:B0-----:R-:W-:Y:S02]  /*a9b0*/  IMAD.MOV.U32 R72, RZ, RZ, R92 ;  /* 0x000000ffff487224 */ /* 0x001fe400078e005c */
.L_x_29853:
[----:B------:R-:W-:Y:S05]  /*a9c0*/  BSYNC B0 ;  /* 0x0000000000007941 */ /* 0x000fea0003800000 */
.L_x_29851:
        /* <DEDUP_REMOVED lines=16> */
.L_x_29857:
[----:B------:R-:W-:Y:S05]  /*aad0*/  BSYNC B1 ;  /* 0x0000000000017941 */ /* 0x000fea0003800000 */
.L_x_29856:
        /* <DEDUP_REMOVED lines=44> */
.L_x_29855:
[----:B------:R-:W-:Y:S05]  /*ada0*/  BSYNC B0 ;  /* 0x0000000000007941 */ /* 0x000fea0003800000 */
.L_x_29854:
[----:B------:R-:W0:Y:S01]  /*adb0*/  I2F.U32 R36, R72 ;  /* 0x0000004800247306 */ /* 0x000e220000201000 */
[----:B------:R-:W-:Y:S01]  /*adc0*/  ISETP.NE.AND P3, PT, R140, 0x1, PT ;  /* 0x000000018c00780c */ /* 0x000fe20003f65270 */
[----:B-----5:R-:W-:Y:S01]  /*add0*/  FMUL.FTZ R32, R32, R106 ;  /* 0x0000006a20207220 */ /* 0x020fe20000410000 */
        /* <DEDUP_REMOVED lines=16> */
.L_x_29859:
[----:B------:R-:W-:Y:S02]  /*aee0*/  IMAD.MOV.U32 R32, RZ, RZ, R92 ;  /* 0x000000ffff207224 */ /* 0x000fe400078e005c */
.L_x_29860:
[----:B------:R-:W-:Y:S05]  /*aef0*/  BSYNC B0 ;  /* 0x0000000000007941 */ /* 0x000fea0003800000 */
.L_x_29858:
        /* <DEDUP_REMOVED lines=16> */
.L_x_29864:
[----:B------:R-:W-:Y:S05]  /*b000*/  BSYNC B1 ;  /* 0x0000000000017941 */ /* 0x000fea0003800000 */
.L_x_29863:
        /* <DEDUP_REMOVED lines=44> */
.L_x_29862:
[----:B------:R-:W-:Y:S05]  /*b2d0*/  BSYNC B0 ;  /* 0x0000000000007941 */ /* 0x000fea0003800000 */
.L_x_29861:
        /* <DEDUP_REMOVED lines=19> */
.L_x_29866:
[----:B------:R-:W-:Y:S02]  /*b410*/  IMAD.MOV.U32 R72, RZ, RZ, R92 ;  /* 0x000000ffff487224 */ /* 0x000fe400078e005c */
.L_x_29867:
[----:B------:R-:W-:Y:S05]  /*b420*/  BSYNC B0 ;  /* 0x0000000000007941 */ /* 0x000fea0003800000 */
.L_x_29865:
        /* <DEDUP_REMOVED lines=16> */
.L_x_29871:
[----:B------:R-:W-:Y:S05]  /*b530*/  BSYNC B1 ;  /* 0x0000000000017941 */ /* 0x000fea0003800000 */
.L_x_29870:
        /* <DEDUP_REMOVED lines=44> */
.L_x_29869:
[----:B------:R-:W-:Y:S05]  /*b800*/  BSYNC B0 ;  /* 0x0000000000007941 */ /* 0x000fea0003800000 */
.L_x_29868:
        /* <DEDUP_REMOVED lines=19> */
.L_x_29873:
[----:B------:R-:W-:Y:S02]  /*b940*/  IMAD.MOV.U32 R34, RZ, RZ, R92 ;  /* 0x000000ffff227224 */ /* 0x000fe400078e005c */
.L_x_29874:
[----:B------:R-:W-:Y:S05]  /*b950*/  BSYNC B0 ;  /* 0x0000000000007941 */ /* 0x000fea0003800000 */
.L_x_29872:
        /* <DEDUP_REMOVED lines=16> */
.L_x_29878:
[----:B------:R-:W-:Y:S05]  /*ba60*/  BSYNC B1 ;  /* 0x0000000000017941 */ /* 0x000fea0003800000 */
.L_x_29877:
        /* <DEDUP_REMOVED lines=44> */
.L_x_29876:
[----:B------:R-:W-:Y:S05]  /*bd30*/  BSYNC B0 ;  /* 0x0000000000007941 */ /* 0x000fea0003800000 */
.L_x_29875:
        /* <DEDUP_REMOVED lines=11> */
[----:B------:R-:W-:-:S04]  /*bdf0*/  SEL R32, RZ, 0x1000000, P5 ;  /* 0x01000000ff207807 */ /* 0x000fc80002800000 */
[----:B------:R-:W-:Y:S02]  /*be00*/  IADD3 R32, R39, R32, R33 ;  /* 0x0000002027207210 */ /* 0x000fe40007ffe021 */
[----:B------:R-:W-:Y:S02]  /*be10*/  FSEL R39, R35, RZ, !P5 ;  /* 0x000000ff23277208 */ /* 0x000fe40006800000 */
[----:B------:R-:W-:Y:S01]  /*be20*/  IADD3 R157, R32, R75, RZ ;  /* 0x0000004b209d7210 */ /* 0x000fe20007ffe0ff */
[----:B------:R-:W-:-:S04]  /*be30*/  IMAD.WIDE.U32 R32, R149, R104, c[0x0][0x170] ;  /* 0x00005c0095207625 */ /* 0x000fc800078e0068 */
[----:B------:R-:W-:Y:S02]  /*be40*/  @P1 FADD.FTZ R39, R71, R39 ;  /* 0x0000002747271221 */ /* 0x000fe40000010000 */
[----:B------:R-:W-:-:S03]  /*be50*/  @P0 IMAD.WIDE.U32 R74, R149, R104, c[0x0][0x180] ;  /* 0x00006000954a0625 */ /* 0x000fc600078e0068 */
        /* <DEDUP_REMOVED lines=16> */
.L_x_29880:
[----:B0-----:R-:W-:Y:S02]  /*bf60*/  MOV R72, R92 ;  /* 0x0000005c00487202 */ /* 0x001fe40000000f00 */
.L_x_29881:
[----:B------:R-:W-:Y:S05]  /*bf70*/  BSYNC B0 ;  /* 0x0000000000007941 */ /* 0x000fea0003800000 */
.L_x_29879:
        /* <DEDUP_REMOVED lines=16> */
.L_x_29885:
[----:B------:R-:W-:Y:S05]  /*c080*/  BSYNC B1 ;  /* 0x0000000000017941 */ /* 0x000fea0003800000 */
.L_x_29884:
        /* <DEDUP_REMOVED lines=44> */
.L_x_29883:
[----:B------:R-:W-:Y:S05]  /*c350*/  BSYNC B0 ;  /* 0x0000000000007941 */ /* 0x000fea0003800000 */
.L_x_29882:
[----:B------:R-:W0:Y:S01]  /*c360*/  I2F.U32 R72, R72 ;  /* 0x0000004800487306 */ /* 0x000e220000201000 */
[----:B-----5:R-:W-:Y:S01]  /*c370*/  FMUL.FTZ R74, R32, R106 ;  /* 0x0000006a204a7220 */ /* 0x020fe20000410000 */
[----:B------:R-:W-:Y:S01]  /*c380*/  ISETP.NE.AND P3, PT, R140, 0x1, PT ;  /* 0x000000018c00780c */ /* 0x000fe20003f65270 */
[----:B------:R-:W-:Y:S02]  /*c390*/  BSSY B0, `(.L_x_29886) ;  /* 0x0000011000007945 */ /* 0x000fe40003800000 */
[----:B------:R-:W-:-:S02]  /*c3a0*/  FMUL.FTZ R74, R74, c[0x0][0x1e8] ;  /* 0x00007a004a4a7a20 */ /* 0x000fc40000410000 */
        /* <DEDUP_REMOVED lines=14> */
.L_x_29887:
[----:B------:R-:W-:Y:S02]  /*c490*/  MOV R72, R92 ;  /* 0x0000005c00487202 */ /* 0x000fe40000000f00 */
.L_x_29888:
[----:B------:R-:W-:Y:S05]  /*c4a0*/  BSYNC B0 ;  /* 0x0000000000007941 */ /* 0x000fea0003800000 */
.L_x_29886:
        /* <DEDUP_REMOVED lines=16> */
.L_x_29892:
[----:B------:R-:W-:Y:S05]  /*c5b0*/  BSYNC B1 ;  /* 0x0000000000017941 */ /* 0x000fea0003800000 */
.L_x_29891:
        /* <DEDUP_REMOVED lines=44> */
.L_x_29890:
[----:B------:R-:W-:Y:S05]  /*c880*/  BSYNC B0 ;  /* 0x0000000000007941 */ /* 0x000fea0003800000 */
.L_x_29889:
[----:B------:R-:W0:Y:S01]  /*c890*/  I2F.U32 R72, R72 ;  /* 0x0000004800487306 */ /* 0x000e220000201000 */
[----:B------:R-:W-:Y:S01]  /*c8a0*/  FMUL.FTZ R75, R33, R106 ;  /* 0x0000006a214b7220 */ /* 0x000fe20000410000 */
        /* <DEDUP_REMOVED lines=17> */
.L_x_29894:
[----:B------:R-:W-:Y:S02]  /*c9c0*/  MOV R72, R92 ;  /* 0x0000005c00487202 */ /* 0x000fe40000000f00 */
.L_x_29895:
[----:B------:R-:W-:Y:S05]  /*c9d0*/  BSYNC B0 ;  /* 0x0000000000007941 */ /* 0x000fea0003800000 */
.L_x_29893:
        /* <DEDUP_REMOVED lines=16> */
.L_x_29899:
[----:B------:R-:W-:Y:S05]  /*cae0*/  BSYNC B1 ;  /* 0x0000000000017941 */ /* 0x000fea0003800000 */
.L_x_29898:
        /* <DEDUP_REMOVED lines=44> */
.L_x_29897:
[----:B------:R-:W-:Y:S05]  /*cdb0*/  BSYNC B0 ;  /* 0x0000000000007941 */ /* 0x000fea0003800000 */
.L_x_29896:
[----:B------:R-:W0:Y:S01]  /*cdc0*/  I2F.U32 R72, R72 ;  /* 0x0000004800487306 */ /* 0x000e220000201000 */
[----:B------:R-:W-:Y:S01]  /*cdd0*/  FMUL.FTZ R74, R34, R106 ;  /* 0x0000006a224a7220 */ /* 0x000fe20000410000 */
[C---:B------:R-:W-:Y:S01]  /*cde0*/  ISETP.NE.AND P5, PT, R75.reuse, 0x1, PT ;  /* 0x000000014b00780c */ /* 0x040fe20003fa5270 */
[----:B------:R-:W-:Y:S01]  /*cdf0*/  BSSY B0, `(.L_x_29900) ;  /* 0x0000011000007945 */ /* 0x000fe20003800000 */
[----:B------:R-:W-:Y:S01]  /*ce00*/  IADD3 R140, R75, 0x1, RZ ;  /* 0x000000014b8c7810 */ /* 0x000fe20007ffe0ff */
        /* <DEDUP_REMOVED lines=14> */
.L_x_29901:
[----:B------:R-:W-:Y:S02]  /*cef0*/  MOV R72, R92 ;  /* 0x0000005c00487202 */ /* 0x000fe40000000f00 */
.L_x_29902:
[----:B------:R-:W-:Y:S05]  /*cf00*/  BSYNC B0 ;  /* 0x0000000000007941 */ /* 0x000fea0003800000 */
.L_x_29900:
        /* <DEDUP_REMOVED lines=16> */
.L_x_29906:
[----:B------:R-:W-:Y:S05]  /*d010*/  BSYNC B1 ;  /* 0x0000000000017941 */ /* 0x000fea0003800000 */
.L_x_29905:
        /* <DEDUP_REMOVED lines=44> */
.L_x_29904:
[----:B------:R-:W-:Y:S05]  /*d2e0*/  BSYNC B0 ;  /* 0x0000000000007941 */ /* 0x000fea0003800000 */
.L_x_29903:
[----:B------:R-:W0:Y:S01]  /*d2f0*/  I2F.U32 R72, R72 ;  /* 0x0000004800487306 */ /* 0x000e220000201000 */
[----:B------:R-:W-:Y:S01]  /*d300*/  FMUL.FTZ R35, R35, R106 ;  /* 0x0000006a23237220 */ /* 0x000fe20000410000 */
[----:B------:R-:W-:Y:S01]  /*d310*/  SEL R75, RZ, 0x10000, P4 ;  /* 0x00010000ff4b7807 */ /* 0x000fe20002000000 */
[----:B------:R-:W-:Y:S01]  /*d320*/  IMAD.WIDE.U32 R156, R149, R104, c[0x0][0x188] ;  /* 0x00006200959c7625 */ /* 0x000fe200078e0068 */
[----:B------:R-:W-:Y:S02]  /*d330*/  SEL R107, RZ, 0x100, P3 ;  /* 0x00000100ff6b7807 */ /* 0x000fe40001800000 */
[----:B------:R-:W-:Y:S01]  /*d340*/  SEL R153, RZ, 0x1, P2 ;  /* 0x00000001ff997807 */ /* 0x000fe20001000000 */
[----:B------:R-:W-:-:S02]  /*d350*/  FMUL.FTZ R35, R35, c[0x0][0x1e8] ;  /* 0x00007a0023237a20 */ /* 0x000fc40000410000 */
[----:B------:R-:W-:-:S04]  /*d360*/  IMAD.WIDE.U32 R154, R149, R146, c[0x0][0x190] ;  /* 0x00006400959a7625 */ /* 0x000fc800078e0092 */
[----:B0-----:R-:W-:-:S05]  /*d370*/  FFMA.FTZ R74, R72, R105, 1.1641532182693481445e-10 ;  /* 0x2f000000484a7423 */ /* 0x001fca0000010069 */
[----:B------:R-:W-:-:S04]  /*d380*/  FSETP.GTU.FTZ.AND P5, PT, R74, c[0x0][0x1e4], PT ;  /* 0x000079004a007a0b */ /* 0x000fc80003fbc000 */
[----:B------:R-:W-:Y:S02]  /*d390*/  SEL R74, RZ, 0x1000000, P5 ;  /* 0x01000000ff4a7807 */ /* 0x000fe40002800000 */
[----:B------:R-:W-:Y:S02]  /*d3a0*/  FSEL R35, R35, RZ, !P5 ;  /* 0x000000ff23237208 */ /* 0x000fe40006800000 */
[----:B------:R-:W-:-:S03]  /*d3b0*/  IADD3 R74, R107, R74, R75 ;  /* 0x0000004a6b4a7210 */ /* 0x000fc60007ffe04b */
[----:B------:R-:W-:Y:S02]  /*d3c0*/  @P1 FADD.FTZ R35, R71, R35 ;  /* 0x0000002347231221 */ /* 0x000fe40000010000 */
[----:B------:R-:W-:Y:S01]  /*d3d0*/  IMAD.IADD R107, R74, 0x1, R153 ;  /* 0x000000014a6b7824 */ /* 0x000fe200078e0299 */
[----:B------:R-:W-:Y:S02]  /*d3e0*/  IADD3 R153, R73, 0x480, RZ ;  /* 0x0000048049997810 */ /* 0x000fe40007ffe0ff */
[----:B------:R0:W-:Y:S03]  /*d3f0*/  STG.E.128 [R156.64], R32 ;  /* 0x000000209c007986 */ /* 0x0001e6000c101d06 */
[CC--:B------:R-:W-:Y:S01]  /*d400*/  IMAD.WIDE.U32 R72, R153.reuse, R104.reuse, c[0x0][0x170] ;  /* 0x00005c0099487625 */ /* 0x0c0fe200078e0068 */
[----:B------:R0:W-:Y:S03]  /*d410*/  STG.E [R154.64], R107 ;  /* 0x0000006b9a007986 */ /* 0x0001e6000c101906 */
[----:B------:R-:W-:-:S02]  /*d420*/  @P0 IMAD.WIDE.U32 R158, R153, R104, c[0x0][0x180] ;  /* 0x00006000999e0625 */ /* 0x000fc400078e0068 */
[----:B------:R-:W5:Y:S04]  /*d430*/  LDG.E.128 R72, [R72.64] ;  /* 0x0000000648487981 */ /* 0x000f68000c1e1d00 */
        /* <DEDUP_REMOVED lines=13> */
.L_x_29908:
[----:B0-----:R-:W-:Y:S02]  /*d510*/  IMAD.MOV.U32 R107, RZ, RZ, R92 ;  /* 0x000000ffff6b7224 */ /* 0x001fe400078e005c */
.L_x_29909:
[----:B------:R-:W-:Y:S05]  /*d520*/  BSYNC B0 ;  /* 0x0000000000007941 */ /* 0x000fea0003800000 */
.L_x_29907:
        /* <DEDUP_REMOVED lines=16> */
.L_x_29913:
[----:B------:R-:W-:Y:S05]  /*d630*/  BSYNC B1 ;  /* 0x0000000000017941 */ /* 0x000fea0003800000 */
.L_x_29912:
        /* <DEDUP_REMOVED lines=44> */
.L_x_29911:
[----:B------:R-:W-:Y:S05]  /*d900*/  BSYNC B0 ;  /* 0x0000000000007941 */ /* 0x000fea0003800000 */
.L_x_29910:
        /* <DEDUP_REMOVED lines=19> */
.L_x_29915:
[----:B------:R-:W-:Y:S02]  /*da40*/  IMAD.MOV.U32 R107, RZ, RZ, R92 ;  /* 0x000000ffff6b7224 */ /* 0x000fe400078e005c */
.L_x_29916:
[----:B------:R-:W-:Y:S05]  /*da50*/  BSYNC B0 ;  /* 0x0000000000007941 */ /* 0x000fea0003800000 */
.L_x_29914:
        /* <DEDUP_REMOVED lines=16> */
.L_x_29920:
[----:B------:R-:W-:Y:S05]  /*db60*/  BSYNC B1 ;  /* 0x0000000000017941 */ /* 0x000fea0003800000 */
.L_x_29919:
        /* <DEDUP_REMOVED lines=44> */
.L_x_29918:
[----:B------:R-:W-:Y:S05]  /*de30*/  BSYNC B0 ;  /* 0x0000000000007941 */ /* 0x000fea0003800000 */
.L_x_29917:
        /* <DEDUP_REMOVED lines=19> */
.L_x_29922:
[----:B------:R-:W-:Y:S02]  /*df70*/  IMAD.MOV.U32 R107, RZ, RZ, R92 ;  /* 0x000000ffff6b7224 */ /* 0x000fe400078e005c */
.L_x_29923:
[----:B------:R-:W-:Y:S05]  /*df80*/  BSYNC B0 ;  /* 0x0000000000007941 */ /* 0x000fea0003800000 */
.L_x_29921:
        /* <DEDUP_REMOVED lines=16> */
.L_x_29927:
[----:B------:R-:W-:Y:S05]  /*e090*/  BSYNC B1 ;  /* 0x0000000000017941 */ /* 0x000fea0003800000 */
.L_x_29926:
        /* <DEDUP_REMOVED lines=44> */
.L_x_29925:
[----:B------:R-:W-:Y:S05]  /*e360*/  BSYNC B0 ;  /* 0x0000000000007941 */ /* 0x000fea0003800000 */
.L_x_29924:
        /* <DEDUP_REMOVED lines=19> */
.L_x_29929:
[----:B------:R-:W-:Y:S02]  /*e4a0*/  IMAD.MOV.U32 R107, RZ, RZ, R92 ;  /* 0x000000ffff6b7224 */ /* 0x000fe400078e005c */
.L_x_29930:
[----:B------:R-:W-:Y:S05]  /*e4b0*/  BSYNC B0 ;  /* 0x0000000000007941 */ /* 0x000fea0003800000 */
.L_x_29928:
        /* <DEDUP_REMOVED lines=16> */
.L_x_29934:
[----:B------:R-:W-:Y:S05]  /*e5c0*/  BSYNC B1 ;  /* 0x0000000000017941 */ /* 0x000fea0003800000 */
.L_x_29933:
        /* <DEDUP_REMOVED lines=44> */
.L_x_29932:
[----:B------:R-:W-:Y:S05]  /*e890*/  BSYNC B0 ;  /* 0x0000000000007941 */ /* 0x000fea0003800000 */
.L_x_29931:
[----:B------:R-:W-:Y:S02]  /*e8a0*/  FADD.FTZ R148, RZ, R64 ;  /* 0x00000040ff947221 */ /* 0x000fe40000010000 */
[----:B------:R-:W-:Y:S02]  /*e8b0*/  FMUL.FTZ R75, R75, R106 ;  /* 0x0000006a4b4b7220 */ /* 0x000fe40000410000 */
        /* <DEDUP_REMOVED lines=30> */
[----:B------:R-:W-:Y:S01]  /*eaa0*/  FSEL R75, R75, RZ, !P4 ;  /* 0x000000ff4b4b7208 */ /* 0x000fe20006000000 */
[----:B------:R-:W-:-:S04]  /*eab0*/  FADD.FTZ R106, R42, R105 ;  /* 0x000000692a6a7221 */ /* 0x000fc80000010000 */
[----:B------:R-:W-:Y:S02]  /*eac0*/  FADD.FTZ R105, R43, R106 ;  /* 0x0000006a2b697221 */ /* 0x000fe40000010000 */
[----:B------:R-:W-:Y:S01]  /*ead0*/  @P1 FADD.FTZ R75, R71, R75 ;  /* 0x0000004b474b1221 */ /* 0x000fe20000010000 */
[----:B------:R-:W-:Y:S01]  /*eae0*/  LOP3.LUT P1, RZ, R87, 0xff, RZ, 0xc0, !PT ;  /* 0x000000ff57ff7812 */ /* 0x000fe2000782c0ff */
[----:B------:R-:W-:Y:S02]  /*eaf0*/  FADD.FTZ R106, R36, R105 ;  /* 0x00000069246a7221 */ /* 0x000fe40000010000 */
[----:B------:R-:W-:-:S04]  /*eb00*/  IMAD.WIDE.U32 R104, R153, R104, c[0x0][0x188] ;  /* 0x0000620099687625 */ /* 0x000fc800078e0068 */
[----:B------:R-:W-:Y:S01]  /*eb10*/  FADD.FTZ R107, R37, R106 ;  /* 0x0000006a256b7221 */ /* 0x000fe20000010000 */
[----:B------:R-:W-:Y:S01]  /*eb20*/  SEL R106, RZ, 0x1000000, P4 ;  /* 0x01000000ff6a7807 */ /* 0x000fe20002000000 */
[----:B------:R0:W-:Y:S02]  /*eb30*/  STG.E.128 [R104.64], R72 ;  /* 0x0000004868007986 */ /* 0x0001e4000c101d06 */
[----:B------:R-:W-:Y:S01]  /*eb40*/  FADD.FTZ R150, R38, R107 ;  /* 0x0000006b26967221 */ /* 0x000fe20000010000 */
[----:B------:R-:W-:-:S03]  /*eb50*/  SEL R107, RZ, 0x10000, P3 ;  /* 0x00010000ff6b7807 */ /* 0x000fc60001800000 */
[----:B------:R-:W-:Y:S01]  /*eb60*/  FADD.FTZ R155, R39, R150 ;  /* 0x00000096279b7221 */ /* 0x000fe20000010000 */
[----:B------:R-:W-:Y:S02]  /*eb70*/  IADD3 R106, R148, R106, R107 ;  /* 0x0000006a946a7210 */ /* 0x000fe40007ffe06b */
[----:B------:R-:W-:Y:S01]  /*eb80*/  SEL R107, RZ, 0x1, P0 ;  /* 0x00000001ff6b7807 */ /* 0x000fe20000000000 */
[----:B------:R-:W-:Y:S01]  /*eb90*/  FADD.FTZ R148, R32, R155 ;  /* 0x0000009b20947221 */ /* 0x000fe20000010000 */
[----:B------:R-:W-:Y:S02]  /*eba0*/  LOP3.LUT P0, RZ, R21, 0x1f, RZ, 0xc0, !PT ;  /* 0x0000001f15ff7812 */ /* 0x000fe4000780c0ff */
[----:B------:R-:W-:Y:S01]  /*ebb0*/  IADD3 R107, R106, R107, RZ ;  /* 0x0000006b6a6b7210 */ /* 0x000fe20007ffe0ff */
[----:B------:R-:W-:Y:S02]  /*ebc0*/  FADD.FTZ R155, R33, R148 ;  /* 0x00000094219b7221 */ /* 0x000fe40000010000 */
[----:B0-----:R-:W-:Y:S01]  /*ebd0*/  IMAD.WIDE.U32 R104, R153, R146, c[0x0][0x190] ;  /* 0x0000640099687625 */ /* 0x001fe200078e0092 */
[----:B------:R-:W-:-:S03]  /*ebe0*/  SHF.R.U32.HI R146, RZ, 0x5, R21 ;  /* 0x00000005ff927819 */ /* 0x000fc60000011615 */
[----:B------:R-:W-:Y:S01]  /*ebf0*/  FADD.FTZ R106, R34, R155 ;  /* 0x0000009b226a7221 */ /* 0x000fe20000010000 */
[----:B------:R0:W-:Y:S01]  /*ec00*/  STG.E [R104.64], R107 ;  /* 0x0000006b68007986 */ /* 0x0001e2000c101906 */
        /* <DEDUP_REMOVED lines=9> */
.L_x_29939:
        /* <DEDUP_REMOVED lines=100> */
.L_x_29940:
[----:B------:R-:W-:Y:S01]  /*f2e0*/  SHF.R.U32.HI R148, RZ, 0x5, R21 ;  /* 0x00000005ff947819 */ /* 0x000fe20000011615 */
[----:B-1----:R-:W-:Y:S01]  /*f2f0*/  FADD.FTZ R105, R155, R150 ;  /* 0x000000969b697221 */ /* 0x002fe20000010000 */
[----:B------:R-:W-:Y:S01]  /*f300*/  WARPSYNC 0xffffffff ;  /* 0xffffffff00007948 */ /* 0x000fe20003800000 */
[----:B------:R-:W-:Y:S01]  /*f310*/  LOP3.LUT R157, R21, 0x1f, RZ, 0xc0, !PT ;  /* 0x0000001f159d7812 */ /* 0x000fe200078ec0ff */
[----:B------:R-:W-:Y:S01]  /*f320*/  CS2R R106, SRZ ;  /* 0x00000000006a7805 */ /* 0x000fe2000001ff00 */
[----:B------:R-:W-:Y:S01]  /*f330*/  LOP3.LUT R148, R148, 0x3, RZ, 0xc0, !PT ;  /* 0x0000000394947812 */ /* 0x000fe200078ec0ff */
[----:B------:R-:W-:Y:S01]  /*f340*/  IMAD.MOV.U32 R152, RZ, RZ, RZ ;  /* 0x000000ffff987224 */ /* 0x000fe200078e00ff */
[----:B------:R-:W-:-:S03]  /*f350*/  ISETP.GT.U32.AND P1, PT, R157, 0x3, PT ;  /* 0x000000039d00780c */ /* 0x000fc60003f24070 */
[----:B0-----:R-:W-:-:S05]  /*f360*/  @!P0 IMAD.IADD R150, R146, 0x1, R148 ;  /* 0x0000000192968824 */ /* 0x001fca00078e0294 */
[----:B------:R-:W-:Y:S04]  /*f370*/  @!P0 STS.64 [R150.X8], R104 ;  /* 0x0000006896008388 */ /* 0x000fe80000008a00 */
[----:B------:R-:W-:Y:S01]  /*f380*/  BAR.SYNC.DEFER_BLOCKING 0x0 ;  /* 0x0000000000007b1d */ /* 0x000fe20000010000 */
[----:B------:R-:W-:Y:S02]  /*f390*/  @!P1 IADD3 R157, R146, R157, RZ ;  /* 0x0000009d929d9210 */ /* 0x000fe40007ffe0ff */
[----:B------:R-:W-:Y:S02]  /*f3a0*/  @!P1 MOV R152, 0x500 ;  /* 0x0000050000989802 */ /* 0x000fe40000000f00 */
[----:B------:R-:W-:Y:S02]  /*f3b0*/  LOP3.LUT P0, RZ, R148, 0x1f, R21, 0xf8, !PT ;  /* 0x0000001f94ff7812 */ /* 0x000fe4000780f815 */
[----:B------:R-:W-:Y:S01]  /*f3c0*/  I2F R161, R152 ;  /* 0x0000009800a17306 */ /* 0x000fe20000201400 */
[----:B------:R-:W0:Y:S04]  /*f3d0*/  SHFL.DOWN PT, R155, R152, 0x2, 0x1f ;  /* 0x08401f00989b7f89 */ /* 0x000e2800000e0000 */
[----:B------:R-:W1:Y:S01]  /*f3e0*/  @!P1 LDS.64 R106, [R157.X8] ;  /* 0x000000009d6a9984 */ /* 0x000e620000008a00 */
[----:B------:R-:W-:Y:S01]  /*f3f0*/  ISETP.NE.AND P1, PT, RZ, UR8, PT ;  /* 0x00000008ff007c0c */ /* 0x000fe2000bf25270 */
[----:B0-----:R-:W-:-:S02]  /*f400*/  IMAD.IADD R105, R155, 0x1, R152 ;  /* 0x000000019b697824 */ /* 0x001fc400078e0298 */
[----:B------:R-:W-:Y:S03]  /*f410*/  I2F R155, R155 ;  /* 0x0000009b009b7306 */ /* 0x000fe60000201400 */
[----:B------:R-:W-:Y:S05]  /*f420*/  SHFL.DOWN PT, R146, R105, 0x1, 0x1f ;  /* 0x08201f0069927f89 */ /* 0x000fea00000e0000 */
        /* <DEDUP_REMOVED lines=8> */
[----:B--2---:R-:W-:Y:S01]  /*f4b0*/  FADD.FTZ R157, R150, R107 ;  /* 0x0000006b969d7221 */ /* 0x004fe20000010000 */
[----:B------:R-:W-:Y:S01]  /*f4c0*/  IADD3 R107, R105, R146, RZ ;  /* 0x00000092696b7210 */ /* 0x000fe20007ffe0ff */
[----:B0-----:R-:W-:Y:S01]  /*f4d0*/  FMUL.FTZ R159, R154, R159 ;  /* 0x0000009f9a9f7220 */ /* 0x001fe20000410000 */
[----:B------:R-:W-:Y:S01]  /*f4e0*/  I2F R146, R146 ;  /* 0x0000009200927306 */ /* 0x000fe20000201400 */
[----:B------:R-:W-:-:S03]  /*f4f0*/  FMUL.FTZ R156, R156, R161 ;  /* 0x000000a19c9c7220 */ /* 0x000fc60000410000 */
[----:B------:R-:W0:Y:S01]  /*f500*/  SHFL.DOWN PT, R106, R159, 0x1, 0x1f ;  /* 0x08201f009f6a7f89 */ /* 0x000e2200000e0000 */
[----:B------:R-:W-:-:S03]  /*f510*/  FMUL.FTZ R156, R156, R155 ;  /* 0x0000009b9c9c7220 */ /* 0x000fc60000410000 */
[----:B------:R-:W1:Y:S01]  /*f520*/  I2F R107, R107 ;  /* 0x0000006b006b7306 */ /* 0x000e620000201400 */
[----:B------:R-:W-:Y:S02]  /*f530*/  FFMA.FTZ R156, R154, R156, R157 ;  /* 0x0000009c9a9c7223 */ /* 0x000fe4000001009d */
[----:B------:R-:W-:-:S03]  /*f540*/  @!P0 IMAD.MOV.U32 R154, RZ, RZ, 0x4 ;  /* 0x00000004ff9a8424 */ /* 0x000fc600078e00ff */
[----:B------:R-:W2:Y:S02]  /*f550*/  SHFL.DOWN PT, R105, R156, 0x1, 0x1f ;  /* 0x08201f009c697f89 */ /* 0x000ea400000e0000 */
[----:B-1----:R-:W1:Y:S01]  /*f560*/  MUFU.RCP R150, R107 ;  /* 0x0000006b00967308 */ /* 0x002e620000001000 */
[----:B0-----:R-:W-:Y:S02]  /*f570*/  FADD.FTZ R152, R159, -R106 ;  /* 0x8000006a9f987221 */ /* 0x001fe40000010000 */
[----:B------:R-:W-:Y:S02]  /*f580*/  FMUL.FTZ R106, R106, R146 ;  /* 0x000000926a6a7220 */ /* 0x000fe40000410000 */
[----:B------:R-:W-:Y:S02]  /*f590*/  FMUL.FTZ R155, R152, R152 ;  /* 0x00000098989b7220 */ /* 0x000fe40000410000 */
[C---:B------:R-:W-:Y:S02]  /*f5a0*/  FFMA.FTZ R157, R104.reuse, R159, R106 ;  /* 0x0000009f689d7223 */ /* 0x040fe4000001006a */
[----:B------:R-:W-:-:S02]  /*f5b0*/  FMUL.FTZ R155, R104, R155 ;  /* 0x0000009b689b7220 */ /* 0x000fc40000410000 */
[----:B--2---:R-:W-:Y:S01]  /*f5c0*/  FADD.FTZ R105, R156, R105 ;  /* 0x000000699c697221 */ /* 0x004fe20000010000 */
[----:B------:R-:W-:Y:S01]  /*f5d0*/  @!P0 MOV R156, 0x4 ;  /* 0x00000004009c8802 */ /* 0x000fe20000000f00 */
[C---:B-1----:R-:W-:Y:S02]  /*f5e0*/  FMUL.FTZ R157, R150.reuse, R157 ;  /* 0x0000009d969d7220 */ /* 0x042fe40000410000 */
[----:B------:R-:W-:Y:S02]  /*f5f0*/  FMUL.FTZ R155, R155, R146 ;  /* 0x000000929b9b7220 */ /* 0x000fe40000410000 */
[----:B------:R-:W-:Y:S01]  /*f600*/  IMAD.MOV.U32 R106, RZ, RZ, c[0x0][0x1e0] ;  /* 0x00007800ff6a7624 */ /* 0x000fe200078e00ff */
[----:B------:R0:W1:Y:S01]  /*f610*/  SHFL.IDX PT, R159, R157, RZ, 0x1f ;  /* 0x00001fff9d9f7589 */ /* 0x00006200000e0000 */
[----:B------:R-:W-:Y:S02]  /*f620*/  FFMA.FTZ R105, R150, R155, R105 ;  /* 0x0000009b96697223 */ /* 0x000fe40000010069 */
[----:B------:R-:W-:-:S04]  /*f630*/  @!P0 IMAD.WIDE R154, R139, R154, c[0x0][0x1a8] ;  /* 0x00006a008b9a8625 */ /* 0x000fc800078e029a */
[----:B------:R-:W2:Y:S01]  /*f640*/  SHFL.IDX PT, R105, R105, RZ, 0x1f ;  /* 0x00001fff69697589 */ /* 0x000ea200000e0000 */
[----:B0-----:R-:W-:-:S04]  /*f650*/  @!P0 IMAD.WIDE R156, R139, R156, c[0x0][0x1a0] ;  /* 0x000068008b9c8625 */ /* 0x001fc800078e029c */
[----:B-1----:R-:W-:Y:S01]  /*f660*/  FMUL.FTZ R104, R159, R159 ;  /* 0x0000009f9f687220 */ /* 0x002fe20000410000 */
[----:B------:R-:W-:Y:S04]  /*f670*/  @!P0 STG.E [R156.64], R159 ;  /* 0x0000009f9c008986 */ /* 0x000fe8000c101906 */
[----:B------:R-:W-:Y:S01]  /*f680*/  FSEL R107, R104, RZ, P1 ;  /* 0x000000ff686b7208 */ /* 0x000fe20000800000 */
[----:B--2---:R-:W-:Y:S02]  /*f690*/  FFMA.FTZ R104, R105, R106, c[0x0][0x228] ;  /* 0x00008a0069687623 */ /* 0x004fe4000001006a */
[C---:B------:R-:W-:Y:S01]  /*f6a0*/  IMAD R105, R139.reuse, c[0x0][0x168], RZ ;  /* 0x00005a008b697a24 */ /* 0x040fe200078e02ff */
[----:B------:R-:W-:Y:S01]  /*f6b0*/  IADD3 R139, R139, c[0x0][0x160], RZ ;  /* 0x000058008b8b7a10 */ /* 0x000fe20007ffe0ff */
[----:B------:R-:W-:Y:S01]  /*f6c0*/  FADD.FTZ R104, R104, R107 ;  /* 0x0000006b68687221 */ /* 0x000fe20000010000 */
[----:B------:R-:W-:-:S02]  /*f6d0*/  LOP3.LUT R107, R21, 0x7f, RZ, 0xc0, !PT ;  /* 0x0000007f156b7812 */ /* 0x000fc400078ec0ff */
[----:B------:R-:W-:-:S03]  /*f6e0*/  SHF.R.S32.HI R106, RZ, 0x1f, R105 ;  /* 0x0000001fff6a7819 */ /* 0x000fc60000011469 */
[----:B------:R-:W0:Y:S01]  /*f6f0*/  MUFU.RSQ R104, R104 ;  /* 0x0000006800687308 */ /* 0x000e220000001400 */
[----:B------:R-:W-:Y:S02]  /*f700*/  LEA.HI R106, R106, R105, RZ, 0x2 ;  /* 0x000000696a6a7211 */ /* 0x000fe400078f10ff */
[----:B------:R-:W-:Y:S02]  /*f710*/  FSEL R105, R159, RZ, !P1 ;  /* 0x000000ff9f697208 */ /* 0x000fe40004800000 */
[----:B------:R-:W-:Y:S02]  /*f720*/  LEA.HI.SX32 R106, R106, R107, 0x1e ;  /* 0x0000006b6a6a7211 */ /* 0x000fe400078ff2ff */
[----:B------:R-:W-:Y:S01]  /*f730*/  LOP3.LUT P1, RZ, R87, 0xff, RZ, 0xc0, !PT ;  /* 0x000000ff57ff7812 */ /* 0x000fe2000782c0ff */
[--C-:B------:R-:W-:Y:S02]  /*f740*/  FADD.FTZ R163, R64, -R105.reuse ;  /* 0x8000006940a37221 */ /* 0x100fe40000010000 */
[--C-:B------:R-:W-:Y:S01]  /*f750*/  FADD.FTZ R64, R65, -R105.reuse ;  /* 0x8000006941407221 */ /* 0x100fe20000010000 */
[----:B------:R-:W-:Y:S01]  /*f760*/  SEL R87, RZ, 0x1, P1 ;  /* 0x00000001ff577807 */ /* 0x000fe20000800000 */
[----:B------:R-:W-:-:S02]  /*f770*/  FADD.FTZ R150, R33, -R105 ;  /* 0x8000006921967221 */ /* 0x000fc40000010000 */
[--C-:B------:R-:W-:Y:S02]  /*f780*/  FADD.FTZ R66, R66, -R105.reuse ;  /* 0x8000006942427221 */ /* 0x100fe40000010000 */
[--C-:B------:R-:W-:Y:S01]  /*f790*/  FADD.FTZ R146, R67, -R105.reuse ;  /* 0x8000006943927221 */ /* 0x100fe20000010000 */
[----:B0-----:R0:W-:Y:S01]  /*f7a0*/  @!P0 STG.E [R154.64], R104 ;  /* 0x000000689a008986 */ /* 0x0011e2000c101906 */
[----:B------:R-:W-:Y:S01]  /*f7b0*/  FMUL.FTZ R33, R104, R64 ;  /* 0x0000004068217220 */ /* 0x000fe20000410000 */
[----:B------:R-:W-:Y:S01]  /*f7c0*/  HFMA2.MMA R64, -RZ, RZ, 0, 9.5367431640625e-07 ;  /* 0x00000010ff407435 */ /* 0x000fe200000001ff */
[--C-:B------:R-:W-:Y:S01]  /*f7d0*/  FADD.FTZ R161, R52, -R105.reuse ;  /* 0x8000006934a17221 */ /* 0x100fe20000010000 */
[----:B------:R-:W-:Y:S01]  /*f7e0*/  LEA R52, P0, R106, c[0x0][0x208], 0x4 ;  /* 0x000082006a347a11 */ /* 0x000fe200078020ff */
[--C-:B------:R-:W-:Y:S02]  /*f7f0*/  FADD.FTZ R148, R32, -R105.reuse ;  /* 0x8000006920947221 */ /* 0x100fe40000010000 */
[----:B------:R-:W-:-:S02]  /*f800*/  FADD.FTZ R152, R34, -R105 ;  /* 0x8000006922987221 */ /* 0x000fc40000010000 */
[C---:B------:R-:W-:Y:S02]  /*f810*/  FMUL.FTZ R34, R104.reuse, R66 ;  /* 0x0000004268227220 */ /* 0x040fe40000410000 */
[C---:B------:R-:W-:Y:S02]  /*f820*/  FMUL.FTZ R32, R104.reuse, R163 ;  /* 0x000000a368207220 */ /* 0x040fe40000410000 */
[--C-:B0-----:R-:W-:Y:S02]  /*f830*/  FADD.FTZ R154, R35, -R105.reuse ;  /* 0x80000069239a7221 */ /* 0x101fe40000010000 */
[----:B------:R-:W-:Y:S02]  /*f840*/  FMUL.FTZ R35, R104, R146 ;  /* 0x0000009268237220 */ /* 0x000fe40000410000 */
[--C-:B------:R-:W-:Y:S01]  /*f850*/  FADD.FTZ R165, R53, -R105.reuse ;  /* 0x8000006935a57221 */ /* 0x100fe20000010000 */
[----:B------:R-:W-:Y:S01]  /*f860*/  LEA.HI.X R53, R106, c[0x0][0x20c], RZ, 0x4, P0 ;  /* 0x000083006a357a11 */ /* 0x000fe200000f24ff */
[--C-:B------:R-:W-:Y:S01]  /*f870*/  FADD.FTZ R65, R60, -R105.reuse ;  /* 0x800000693c417221 */ /* 0x100fe20000010000 */
[----:B------:R-:W-:Y:S01]  /*f880*/  ISETP.GE.AND P0, PT, R139, c[0x0][0x164], PT ;  /* 0x000059008b007a0c */ /* 0x000fe20003f06270 */
[----:B------:R-:W-:-:S02]  /*f890*/  FADD.FTZ R61, R61, -R105 ;  /* 0x800000693d3d7221 */ /* 0x000fc40000010000 */
[--C-:B------:R-:W-:Y:S02]  /*f8a0*/  FADD.FTZ R67, R62, -R105.reuse ;  /* 0x800000693e437221 */ /* 0x100fe40000010000 */
[----:B------:R-:W-:Y:S02]  /*f8b0*/  FADD.FTZ R63, R63, -R105 ;  /* 0x800000693f3f7221 */ /* 0x000fe40000010000 */
[----:B------:R-:W-:Y:S02]  /*f8c0*/  FFMA.FTZ R35, R132, R35, R23 ;  /* 0x0000002384237223 */ /* 0x000fe40000010017 */
[----:B------:R-:W-:Y:S02]  /*f8d0*/  FFMA.FTZ R34, R134, R34, R19 ;  /* 0x0000002286227223 */ /* 0x000fe40000010013 */
[----:B------:R-:W-:Y:S02]  /*f8e0*/  FFMA.FTZ R33, R133, R33, R22 ;  /* 0x0000002185217223 */ /* 0x000fe40000010016 */
[----:B------:R-:W-:-:S02]  /*f8f0*/  FFMA.FTZ R32, R135, R32, R20 ;  /* 0x0000002087207223 */ /* 0x000fc40000010014 */
[--C-:B------:R-:W-:Y:S02]  /*f900*/  FADD.FTZ R107, R56, -R105.reuse ;  /* 0x80000069386b7221 */ /* 0x100fe40000010000 */
[--C-:B------:R-:W-:Y:S01]  /*f910*/  FADD.FTZ R155, R57, -R105.reuse ;  /* 0x80000069399b7221 */ /* 0x100fe20000010000 */
[----:B------:R0:W-:Y:S01]  /*f920*/  STG.E.128 [R52.64], R32 ;  /* 0x0000002034007986 */ /* 0x0001e2000c101d06 */
        /* <DEDUP_REMOVED lines=24> */
[----:B------:R-:W-:-:S04]  /*fab0*/  IMAD.WIDE.U32 R56, R147, R64, c[0x0][0x208] ;  /* 0x0000820093387625 */ /* 0x000fc800078e0040 */
        /* <DEDUP_REMOVED lines=10> */
[C---:B0-----:R-:W-:Y:S02]  /*fb60*/  FMUL.FTZ R35, R104.reuse, R60 ;  /* 0x0000003c68237220 */ /* 0x041fe40000410000 */
[----:B------:R-:W-:-:S02]  /*fb70*/  FMUL.FTZ R146, R104, R62 ;  /* 0x0000003e68927220 */ /* 0x000fc40000410000 */
        /* <DEDUP_REMOVED lines=9> */
[----:B------:R-:W-:-:S04]  /*fc10*/  IMAD.WIDE.U32 R54, R144, R64, c[0x0][0x208] ;  /* 0x0000820090367625 */ /* 0x000fc800078e0040 */
        /* <DEDUP_REMOVED lines=8> */
[C---:B------:R-:W-:Y:S02]  /*fca0*/  FMUL.FTZ R32, R104.reuse, R44 ;  /* 0x0000002c68207220 */ /* 0x040fe40000410000 */
[C---:B------:R-:W-:Y:S01]  /*fcb0*/  FMUL.FTZ R33, R104.reuse, R45 ;  /* 0x0000002d68217220 */ /* 0x040fe20000410000 */
[----:B------:R0:W-:Y:S01]  /*fcc0*/  STG.E.128 [R52.64], R36 ;  /* 0x0000002434007986 */ /* 0x0001e2000c101d06 */
[C---:B------:R-:W-:Y:S02]  /*fcd0*/  FMUL.FTZ R34, R104.reuse, R46 ;  /* 0x0000002e68227220 */ /* 0x040fe40000410000 */
[----:B------:R-:W-:-:S02]  /*fce0*/  FMUL.FTZ R144, R104, R47 ;  /* 0x0000002f68907220 */ /* 0x000fc40000410000 */
        /* <DEDUP_REMOVED lines=23> */
[----:B------:R-:W-:Y:S02]  /*fe60*/  FMUL.FTZ R75, R104, R75 ;  /* 0x0000004b684b7220 */ /* 0x000fe40000410000 */
[----:B------:R-:W-:-:S04]  /*fe70*/  IMAD.WIDE.U32 R104, R141, R64, c[0x0][0x208] ;  /* 0x000082008d687625 */ /* 0x000fc800078e0040 */
[----:B------:R-:W-:Y:S02]  /*fe80*/  FFMA.FTZ R35, R112, R144, R77 ;  /* 0x0000009070237223 */ /* 0x000fe4000001004d */
        /* <DEDUP_REMOVED lines=26> */
[----:B------:R-:W-:-:S05]  /*10030*/  FFMA.FTZ R48, R95, R72, R2 ;  /* 0x000000485f307223 */ /* 0x000fca0000010002 */
[----:B------:R4:W-:Y:S02]  /*10040*/  STG.E.128 [R64.64], R48 ;  /* 0x0000003040007986 */ /* 0x0009e4000c101d06 */
[----:B----4-:R-:W-:Y:S01]  /*10050*/  @P0 CALL.REL.NOINC `(.L_x_29937) ;  /* 0x0000001000000944 */ /* 0x010fe20003c00000 */
[----:B------:R-:W-:Y:S05]  /*10060*/  BRA `(.L_x_29938) ;  /* 0xffff0f2000007947 */ /* 0x000fea000383ffff */
.L_x_29937:
[----:B------:R-:W-:Y:S05]  /*10070*/  EXIT ;  /* 0x000000000000794d */ /* 0x000fea0003800000 */
.L_x_29935:
[----:B0-----:R-:W-:Y:S01]  /*10080*/  IMAD.MOV.U32 R155, RZ, RZ, 0x1 ;  /* 0x00000001ff9b7424 */ /* 0x001fe200078e00ff */
[----:B------:R-:W-:Y:S01]  /*10090*/  MOV R105, 0x1f ;  /* 0x0000001f00697802 */ /* 0x000fe20000000f00 */
[----:B------:R-:W-:Y:S01]  /*100a0*/  IMAD.MOV.U32 R148, RZ, RZ, -0x1 ;  /* 0xffffffffff947424 */ /* 0x000fe200078e00ff */
[----:B------:R-:W-:Y:S02]  /*100b0*/  MOV R106, 0x100d0 ;  /* 0x000100d0006a7802 */ /* 0x000fe40000000f00 */
[----:B------:R-:W-:Y:S05]  /*100c0*/  CALL.REL.NOINC `($__internal_137_$__cuda_sm70_shflsync_bfly_p) ;  /* 0x0000089000007944 */ /* 0x000fea0003c00000 */
[----:B-1----:R-:W-:Y:S01]  /*100d0*/  MOV R104, R155 ;  /* 0x0000009b00687202 */ /* 0x002fe20000000f00 */
[----:B0-----:R-:W-:Y:S05]  /*100e0*/  BRA `(.L_x_29939) ;  /* 0xffffebb000007947 */ /* 0x001fea000383ffff */
.L_x_29936:
[----:B------:R-:W-:Y:S01]  /*100f0*/  HFMA2.MMA R105, -RZ, RZ, 0, 1.847743988037109375e-06 ;  /* 0x0000001fff697435 */ /* 0x000fe200000001ff */
[----:B------:R-:W-:Y:S01]  /*10100*/  IMAD.MOV.U32 R155, RZ, RZ, 0x2 ;  /* 0x00000002ff9b7424 */ /* 0x000fe200078e00ff */
[----:B------:R-:W-:Y:S01]  /*10110*/  MOV R106, 0x10140 ;  /* 0x00010140006a7802 */ /* 0x000fe20000000f00 */
[----:B------:R-:W-:-:S03]  /*10120*/  IMAD.MOV.U32 R148, RZ, RZ, -0x1 ;  /* 0xffffffffff947424 */ /* 0x000fc600078e00ff */
[----:B------:R-:W-:Y:S05]  /*10130*/  CALL.REL.NOINC `($__internal_137_$__cuda_sm70_shflsync_bfly_p) ;  /* 0x0000082000007944 */ /* 0x000fea0003c00000 */
[----:B01----:R-:W-:Y:S01]  /*10140*/  FADD.FTZ R150, R150, R155 ;  /* 0x0000009b96967221 */ /* 0x003fe20000010000 */
[----:B------:R-:W-:Y:S01]  /*10150*/  MOV R155, 0x4 ;  /* 0x00000004009b7802 */ /* 0x000fe20000000f00 */
[----:B------:R-:W-:Y:S01]  /*10160*/  IMAD.MOV.U32 R105, RZ, RZ, 0x1f ;  /* 0x0000001fff697424 */ /* 0x000fe200078e00ff */
[----:B------:R-:W-:-:S02]  /*10170*/  MOV R148, 0xffffffff ;  /* 0xffffffff00947802 */ /* 0x000fc40000000f00 */
[----:B------:R-:W-:Y:S02]  /*10180*/  MOV R106, 0x101a0 ;  /* 0x000101a0006a7802 */ /* 0x000fe40000000f00 */
[----:B------:R-:W-:Y:S05]  /*10190*/  CALL.REL.NOINC `($__internal_137_$__cuda_sm70_shflsync_bfly_p) ;  /* 0x000007c000007944 */ /* 0x000fea0003c00000 */
[----:B0-----:R-:W-:Y:S01]  /*101a0*/  HFMA2.MMA R105, -RZ, RZ, 0, 1.847743988037109375e-06 ;  /* 0x0000001fff697435 */ /* 0x001fe200000001ff */
[----:B-1----:R-:W-:Y:S01]  /*101b0*/  FADD.FTZ R150, R150, R155 ;  /* 0x0000009b96967221 */ /* 0x002fe20000010000 */
[----:B------:R-:W-:Y:S01]  /*101c0*/  MOV R106, 0x10200 ;  /* 0x00010200006a7802 */ /* 0x000fe20000000f00 */
[----:B------:R-:W-:Y:S02]  /*101d0*/  IMAD.MOV.U32 R155, RZ, RZ, 0x8 ;  /* 0x00000008ff9b7424 */ /* 0x000fe400078e00ff */
[----:B------:R-:W-:Y:S02]  /*101e0*/  IMAD.MOV.U32 R148, RZ, RZ, -0x1 ;  /* 0xffffffffff947424 */ /* 0x000fe400078e00ff */
[----:B------:R-:W-:Y:S05]  /*101f0*/  CALL.REL.NOINC `($__internal_137_$__cuda_sm70_shflsync_bfly_p) ;  /* 0x0000076000007944 */ /* 0x000fea0003c00000 */
[----:B01----:R-:W-:Y:S01]  /*10200*/  FADD.FTZ R150, R150, R155 ;  /* 0x0000009b96967221 */ /* 0x003fe20000010000 */
[----:B------:R-:W-:Y:S01]  /*10210*/  MOV R155, 0x10 ;  /* 0x00000010009b7802 */ /* 0x000fe20000000f00 */
[----:B------:R-:W-:Y:S01]  /*10220*/  IMAD.MOV.U32 R105, RZ, RZ, 0x1f ;  /* 0x0000001fff697424 */ /* 0x000fe200078e00ff */
[----:B------:R-:W-:Y:S02]  /*10230*/  MOV R148, 0xffffffff ;  /* 0xffffffff00947802 */ /* 0x000fe40000000f00 */
[----:B------:R-:W-:-:S02]  /*10240*/  MOV R106, 0x10260 ;  /* 0x00010260006a7802 */ /* 0x000fc40000000f00 */
[----:B------:R-:W-:Y:S05]  /*10250*/  CALL.REL.NOINC `($__internal_137_$__cuda_sm70_shflsync_bfly_p) ;  /* 0x0000070000007944 */ /* 0x000fea0003c00000 */
[----:B-1----:R-:W-:Y:S02]  /*10260*/  FADD.FTZ R104, R150, R155 ;  /* 0x0000009b96687221 */ /* 0x002fe40000010000 */
[----:B------:R-:W-:-:S02]  /*10270*/  IMAD.MOV.U32 R155, RZ, RZ, 0x1 ;  /* 0x00000001ff9b7424 */ /* 0x000fc400078e00ff */
[----:B------:R-:W-:Y:S02]  /*10280*/  FMUL.FTZ R104, R104, 0.00078125001164153218269 ;  /* 0x3a4ccccd68687820 */ /* 0x000fe40000410000 */
[----:B0-----:R-:W-:Y:S02]  /*10290*/  IMAD.MOV.U32 R148, RZ, RZ, -0x1 ;  /* 0xffffffffff947424 */ /* 0x001fe400078e00ff */
        /* <DEDUP_REMOVED lines=80> */
[----:B------:R-:W-:Y:S01]  /*107a0*/  HFMA2.MMA R105, -RZ, RZ, 0, 1.847743988037109375e-06 ;  /* 0x0000001fff697435 */ /* 0x000fe200000001ff */
[----:B------:R-:W-:-:S05]  /*107b0*/  MOV R106, 0x107d0 ;  /* 0x000107d0006a7802 */ /* 0x000fca0000000f00 */
[----:B------:R-:W-:Y:S05]  /*107c0*/  CALL.REL.NOINC `($__internal_137_$__cuda_sm70_shflsync_bfly_p) ;  /* 0x0000019000007944 */ /* 0x000fea0003c00000 */
[----:B01----:R-:W-:Y:S01]  /*107d0*/  FADD.FTZ R150, R150, R155 ;  /* 0x0000009b96967221 */ /* 0x003fe20000010000 */
[----:B------:R-:W-:Y:S01]  /*107e0*/  MOV R155, 0x2 ;  /* 0x00000002009b7802 */ /* 0x000fe20000000f00 */
[----:B------:R-:W-:Y:S01]  /*107f0*/  IMAD.MOV.U32 R105, RZ, RZ, 0x1f ;  /* 0x0000001fff697424 */ /* 0x000fe200078e00ff */
[----:B------:R-:W-:Y:S02]  /*10800*/  MOV R148, 0xffffffff ;  /* 0xffffffff00947802 */ /* 0x000fe40000000f00 */
[----:B------:R-:W-:Y:S02]  /*10810*/  MOV R106, 0x10830 ;  /* 0x00010830006a7802 */ /* 0x000fe40000000f00 */
[----:B------:R-:W-:Y:S05]  /*10820*/  CALL.REL.NOINC `($__internal_137_$__cuda_sm70_shflsync_bfly_p) ;  /* 0x0000013000007944 */ /* 0x000fea0003c00000 */
[----:B0-----:R-:W-:Y:S01]  /*10830*/  HFMA2.MMA R105, -RZ, RZ, 0, 1.847743988037109375e-06 ;  /* 0x0000001fff697435 */ /* 0x001fe200000001ff */
[----:B-1----:R-:W-:Y:S01]  /*10840*/  FADD.FTZ R150, R150, R155 ;  /* 0x0000009b96967221 */ /* 0x002fe20000010000 */
[----:B------:R-:W-:Y:S01]  /*10850*/  MOV R106, 0x10890 ;  /* 0x00010890006a7802 */ /* 0x000fe20000000f00 */
[----:B------:R-:W-:-:S02]  /*10860*/  IMAD.MOV.U32 R155, RZ, RZ, 0x4 ;  /* 0x00000004ff9b7424 */ /* 0x000fc400078e00ff */
[----:B------:R-:W-:Y:S02]  /*10870*/  IMAD.MOV.U32 R148, RZ, RZ, -0x1 ;  /* 0xffffffffff947424 */ /* 0x000fe400078e00ff */
        /* <DEDUP_REMOVED lines=10> */
[----:B------:R-:W-:Y:S02]  /*10920*/  IMAD.MOV.U32 R155, RZ, RZ, 0x10 ;  /* 0x00000010ff9b7424 */ /* 0x000fe400078e00ff */
[----:B------:R-:W-:-:S02]  /*10930*/  IMAD.MOV.U32 R148, RZ, RZ, -0x1 ;  /* 0xffffffffff947424 */ /* 0x000fc400078e00ff */
[----:B------:R-:W-:Y:S05]  /*10940*/  CALL.REL.NOINC `($__internal_137_$__cuda_sm70_shflsync_bfly_p) ;  /* 0x0000001000007944 */ /* 0x000fea0003c00000 */
[----:B01----:R-:W-:Y:S05]  /*10950*/  BRA `(.L_x_29940) ;  /* 0xffffe98000007947 */ /* 0x003fea000383ffff */
        .weak           $__internal_137_$__cuda_sm70_shflsync_bfly_p
        .type           $__internal_137_$__cuda_sm70_shflsync_bfly_p,@function
        .size           $__internal_137_$__cuda_sm70_shflsync_bfly_p,(.L_x_36177 - $__internal_137_$__cuda_sm70_shflsync_bfly_p)
$__internal_137_$__cuda_sm70_shflsync_bfly_p:
[----:B------:R-:W-:Y:S01]  /*10960*/  MOV R107, 0x0 ;  /* 0x00000000006b7802 */ /* 0x000fe20000000f00 */
[----:B------:R-:W-:Y:S04]  /*10970*/  WARPSYNC R148 ;  /* 0x0000009400007348 */ /* 0x000fe80003800000 */
[----:B------:R0:W1:Y:S01]  /*10980*/  SHFL.BFLY PT, R155, R150, R155, R105 ;  /* 0x0c00009b969b7389 */ /* 0x00006200000e0069 */
[----:B------:R-:W-:Y:S05]  /*10990*/  RET.REL.NODEC R106 `(_ZN10layer_norm13ln_fwd_kernelINS_13Kernel_traitsI6__halfffffjLj5120ELj1ELj1ELj4ELj16ENS_18Kernel_traits_baseILj5120ES2_ffffjLj128EEEEELb1ELb0ELb0ELb1EEEvNS_9FwdParamsE) ;  /* 0xfffef6606a007950 */ /* 0x000fea0003c3ffff */
.L_x_29941:
        /* <DEDUP_REMOVED lines=14> */
.L_x_36177:


//--------------------- .text._ZN10layer_norm13ln_fwd_kernelINS_13Kernel_traitsI6__halfffffjLj5120ELj1ELj1ELj4ELj16ENS_18Kernel_traits_baseILj5120ES2_ffffjLj128EEEEELb1ELb0ELb1ELb0EEEvNS_9FwdParamsE --------------------------
	.section	.text._ZN10layer_norm13ln_fwd_kernelINS_13Kernel_traitsI6__halfffffjLj5120ELj1ELj1ELj4ELj16ENS_18Kernel_traits_baseILj5120ES2_ffffjLj128EEEEELb1ELb0ELb1ELb0EEEvNS_9FwdParamsE,"ax",@progbits
	.sectioninfo	@"SHI_REGISTERS=174"
	.align	128
        .global         _ZN10layer_norm13ln_fwd_kernelINS_13Kernel_traitsI6__halfffffjLj5120ELj1ELj1ELj4ELj16ENS_18Kernel_traits_baseILj5120ES2_ffffjLj128EEEEELb1ELb0ELb1ELb0EEEvNS_9FwdParamsE
        .type           _ZN10layer_norm13ln_fwd_kernelINS_13Kernel_traitsI6__halfffffjLj5120ELj1ELj1ELj4ELj16ENS_18Kernel_traits_baseILj5120ES2_ffffjLj128EEEEELb1ELb0ELb1ELb0EEEvNS_9FwdParamsE,@function
        .size           _ZN10layer_norm13ln_fwd_kernelINS_13Kernel_traitsI6__halfffffjLj5120ELj1ELj1ELj4ELj16ENS_18Kernel_traits_baseILj5120ES2_ffffjLj128EEEEELb1ELb0ELb1ELb0EEEvNS_9FwdParamsE,(.L_x_36178 - _ZN10layer_norm13ln_fwd_kernelINS_13Kernel_traitsI6__halfffffjLj5120ELj1ELj1ELj4ELj16ENS_18Kernel_traits_baseILj5120ES2_ffffjLj128EEEEELb1ELb0ELb1ELb0EEEvNS_9FwdParamsE)
        .other          _ZN10layer_norm13ln_fwd_kernelINS_13Kernel_traitsI6__halfffffjLj5120ELj1ELj1ELj4ELj16ENS_18Kernel_traits_baseILj5120ES2_ffffjLj128EEEEELb1ELb0ELb1ELb0EEEvNS_9FwdParamsE,@"STO_CUDA_ENTRY STV_DEFAULT"
_ZN10layer_norm13ln_fwd_kernelINS_13Kernel_traitsI6__halfffffjLj5120ELj1ELj1ELj4ELj16ENS_18Kernel_traits_baseILj5120ES2_ffffjLj128EEEEELb1ELb0ELb1ELb0EEEvNS_9FwdParamsE:
.text._ZN10layer_norm13ln_fwd_kernelINS_13Kernel_traitsI6__halfffffjLj5120ELj1ELj1ELj4ELj16ENS_18Kernel_traits_baseILj5120ES2_ffffjLj128EEEEELb1ELb0ELb1ELb0EEEvNS_9FwdParamsE:
        /* <DEDUP_REMOVED lines=19> */
[----:B0-----:R-:W-:-:S04]  /*0130*/  IMAD R2, R27, c[0x0][0x0], R0 ;  /* 0x000000001b027a24 */ /* 0x001fc800078e0200 */
[----:B------:R-:W-:Y:S02]  /*0140*/  @P0 IMAD.X R31, RZ, RZ, R3, P1 ;  /* 0x000000ffff1f0224 */ /* 0x000fe400008e0603 */
[----:B------:R-:W-:-:S03]  /*0150*/  IMAD.WIDE.U32 R10, R2, -0x326172a9, RZ ;  /* 0xcd9e8d57020a7825 */ /* 0x000fc600078e00ff */
[--C-:B------:R-:W-:Y:S02]  /*0160*/  SHF.R.U64 R3, R30, 0x2, R31.reuse ;  /* 0x000000021e037819 */ /* 0x100fe4000000121f */
[----:B------:R-:W-:Y:S02]  /*0170*/  SHF.R.U32.HI R4, RZ, 0x2, R31 ;  /* 0x00000002ff047819 */ /* 0x000fe4000001161f */
[----:B------:R-:W-:Y:S01]  /*0180*/  LOP3.LUT R31, R0, 0x7f, RZ, 0xc0, !PT ;  /* 0x0000007f001f7812 */ /* 0x000fe200078ec0ff */
        /* <DEDUP_REMOVED lines=19> */
[----:B------:R-:W-:Y:S01]  /*02c0*/  UIADD3 UR17, UR4, 0x1715609d, URZ ;  /* 0x1715609d04117890 */ /* 0x000fe2000fffe03f */
[----:B------:R-:W-:Y:S01]  /*02d0*/  LOP3.LUT R5, R31, 0x7f, RZ, 0x3c, !PT ;  /* 0x0000007f1f057812 */ /* 0x000fe200078e3cff */
[----:B------:R-:W-:Y:S01]  /*02e0*/  IMAD.WIDE.U32 R8, R8, -0x2daee0ad, RZ ;  /* 0xd2511f5308087825 */ /* 0x000fe200078e00ff */
[----:B------:R-:W-:Y:S01]  /*02f0*/  LOP3.LUT R7, R11, UR11, R12, 0x96, !PT ;  /* 0x0000000b0b077c12 */ /* 0x000fe2000f8e960c */
[----:B------:R-:W-:Y:S01]  /*0300*/  UIADD3 UR18, UR5, -0x56f99767, URZ ;  /* 0xa906689905127890 */ /* 0x000fe2000fffe03f */
        /* <DEDUP_REMOVED lines=18> */
[----:B------:R-:W-:-:S02]  /*0430*/  LOP3.LUT R20, R11, UR15, R12, 0x96, !PT ;  /* 0x0000000f0b147c12 */ /* 0x000fc4000f8e960c */
[----:B------:R-:W-:Y:S02]  /*0440*/  P2R R154, PR, RZ, 0x40 ;  /* 0x00000040ff9a7803 */ /* 0x000fe40000000000 */
[----:B------:R-:W-:Y:S01]  /*0450*/  LOP3.LUT R22, R9, UR16, R6, 0x96, !PT ;  /* 0x0000001009167c12 */ /* 0x000fe2000f8e9606 */
[----:B------:R-:W-:Y:S01]  /*0460*/  IMAD.WIDE.U32 R20, R20, -0x2daee0ad, RZ ;  /* 0xd2511f5314147825 */ /* 0x000fe200078e00ff */
[----:B------:R-:W-:Y:S02]  /*0470*/  P2R R155, PR, RZ, 0x20 ;  /* 0x00000020ff9b7803 */ /* 0x000fe40000000000 */
[----:B------:R-:W-:Y:S01]  /*0480*/  P2R R156, PR, RZ, 0x10 ;  /* 0x00000010ff9c7803 */ /* 0x000fe20000000000 */
[----:B------:R-:W-:Y:S01]  /*0490*/  IMAD.WIDE.U32 R22, R22, -0x326172a9, RZ ;  /* 0xcd9e8d5716167825 */ /* 0x000fe200078e00ff */
[----:B------:R-:W-:Y:S02]  /*04a0*/  P2R R157, PR, RZ, 0x8 ;  /* 0x00000008ff9d7803 */ /* 0x000fe40000000000 */
[----:B------:R-:W-:-:S02]  /*04b0*/  LOP3.LUT R25, R21, UR18, R8, 0x96, !PT ;  /* 0x0000001215197c12 */ /* 0x000fc4000f8e9608 */
[----:B------:R-:W-:Y:S01]  /*04c0*/  LOP3.LUT R24, R23, UR17, R10, 0x96, !PT ;  /* 0x0000001117187c12 */ /* 0x000fe2000f8e960a */
        /* <DEDUP_REMOVED lines=11> */
.L_x_29943:
[----:B0-----:R-:W-:Y:S05]  /*0580*/  BSYNC B0 ;  /* 0x0000000000007941 */ /* 0x001fea0003800000 */
.L_x_29942:
        /* <DEDUP_REMOVED lines=8> */
[----:B------:R-:W-:-:S05]  /*0610*/  @P1 LEA.HI.X R7, R31, c[0x0][0x21c], RZ, 0x3, P2 ;  /* 0x000087001f071a11 */ /* 0x000fca00010f1cff */
[----:B------:R0:W5:Y:S01]  /*0620*/  @P1 LDG.E.64 R12, [R6.64] ;  /* 0x00000006060c1981 */ /* 0x000162000c1e1b00 */
[----:B------:R-:W-:Y:S01]  /*0630*/  IADD3 R31, R31, 0x80, RZ ;  /* 0x000000801f1f7810 */ /* 0x000fe20007ffe0ff */
[----:B------:R-:W-:Y:S02]  /*0640*/  @!P1 CS2R R12, SRZ ;  /* 0x00000000000c9805 */ /* 0x000fe4000001ff00 */
.L_x_29945:
[----:B0-----:R-:W-:Y:S05]  /*0650*/  BSYNC B0 ;  /* 0x0000000000007941 */ /* 0x001fea0003800000 */
.L_x_29944:
        /* <DEDUP_REMOVED lines=12> */
.L_x_29947:
[----:B0-----:R-:W-:Y:S05]  /*0720*/  BSYNC B0 ;  /* 0x0000000000007941 */ /* 0x001fea0003800000 */
.L_x_29946:
        /* <DEDUP_REMOVED lines=12> */
.L_x_29949:
[----:B0-----:R-:W-:Y:S05]  /*07f0*/  BSYNC B0 ;  /* 0x0000000000007941 */ /* 0x001fea0003800000 */
.L_x_29948:
        /* <DEDUP_REMOVED lines=12> */
.L_x_29951:
[----:B0-----:R-:W-:Y:S05]  /*08c0*/  BSYNC B0 ;  /* 0x0000000000007941 */ /* 0x001fea0003800000 */
.L_x_29950:
        /* <DEDUP_REMOVED lines=19> */
.L_x_29953:
[----:B0-----:R-:W-:Y:S05]  /*0a00*/  BSYNC B0 ;  /* 0x0000000000007941 */ /* 0x001fea0003800000 */
.L_x_29952:
[----:B------:R-:W-:Y:S01]  /*0a10*/  ISETP.GE.U32.AND P1, PT, R5, 0x380, PT ;  /* 0x000003800500780c */ /* 0x000fe20003f26070 */
[----:B------:R-:W-:Y:S01]  /*0a20*/  IMAD.WIDE.U32 R32, R32, -0x2daee0ad, RZ ;  /* 0xd2511f5320207825 */ /* 0x000fe200078e00ff */
[----:B------:R-:W-:Y:S01]  /*0a30*/  UIADD3 UR25, UR4, -0x700cb87f, URZ ;  /* 0x8ff3478104197890 */ /* 0x000fe2000fffe03f */
[----:B------:R-:W-:Y:S01]  /*0a40*/  BSSY B0, `(.L_x_29954) ;  /* 0x0000012000007945 */ /* 0x000fe20003800000 */
[----:B------:R-:W-:Y:S01]  /*0a50*/  UIADD3 UR26, UR5, -0x695add53, URZ ;  /* 0x96a522ad051a7890 */ /* 0x000fe2000fffe03f */
[----:B------:R-:W-:Y:S01]  /*0a60*/  IMAD.WIDE.U32 R34, R34, -0x326172a9, RZ ;  /* 0xcd9e8d5722227825 */ /* 0x000fe200078e00ff */
[----:B------:R-:W-:Y:S02]  /*0a70*/  LOP3.LUT R71, R33, UR22, R6, 0x96, !PT ;  /* 0x0000001621477c12 */ /* 0x000fe4000f8e9606 */
[----:B------:R-:W-:-:S02]  /*0a80*/  P2R R159, PR, RZ, 0x2 ;  /* 0x00000002ff9f7803 */ /* 0x000fc40000000000 */
        /* <DEDUP_REMOVED lines=13> */
.L_x_29955:
[----:B0-----:R-:W-:Y:S05]  /*0b60*/  BSYNC B0 ;  /* 0x0000000000007941 */ /* 0x001fea0003800000 */
.L_x_29954:
[----:B------:R-:W-:Y:S01]  /*0b70*/  ISETP.GE.U32.AND P1, PT, R5, 0x400, PT ;  /* 0x000004000500780c */ /* 0x000fe20003f26070 */
[----:B------:R-:W-:Y:S03]  /*0b80*/  BSSY B0, `(.L_x_29956) ;  /* 0x000000d000007945 */ /* 0x000fe60003800000 */
[----:B------:R-:W-:-:S09]  /*0b90*/  P2R R160, PR, RZ, 0x2 ;  /* 0x00000002ffa07803 */ /* 0x000fd20000000000 */
        /* <DEDUP_REMOVED lines=11> */
.L_x_29957:
[----:B0-----:R-:W-:Y:S05]  /*0c50*/  BSYNC B0 ;  /* 0x0000000000007941 */ /* 0x001fea0003800000 */
.L_x_29956:
        /* <DEDUP_REMOVED lines=15> */
.L_x_29959:
[----:B0-----:R-:W-:Y:S05]  /*0d50*/  BSYNC B0 ;  /* 0x0000000000007941 */ /* 0x001fea0003800000 */
.L_x_29958:
        /* <DEDUP_REMOVED lines=14> */
.L_x_29961:
[----:B0-----:R-:W-:Y:S05]  /*0e40*/  BSYNC B0 ;  /* 0x0000000000007941 */ /* 0x001fea0003800000 */
.L_x_29960:
[----:B------:R-:W-:Y:S02]  /*0e50*/  ISETP.GE.AND P1, PT, R6, c[0x0][0x164], PT ;  /* 0x0000590006007a0c */ /* 0x000fe40003f26270 */
[----:B------:R-:W-:Y:S02]  /*0e60*/  LOP3.LUT R72, R57, UR23, R34, 0x96, !PT ;  /* 0x0000001739487c12 */ /* 0x000fe4000f8e9622 */
[----:B------:R-:W-:-:S09]  /*0e70*/  LOP3.LUT R73, R7, UR24, R32, 0x96, !PT ;  /* 0x0000001807497c12 */ /* 0x000fd2000f8e9620 */
[----:B------:R-:W-:Y:S05]  /*0e80*/  @P1 EXIT ;  /* 0x000000000000194d */ /* 0x000fea0003800000 */
[----:B------:R-:W-:Y:S01]  /*0e90*/  SHF.R.S32.HI R56, RZ, 0x2, R56 ;  /* 0x00000002ff387819 */ /* 0x000fe20000011438 */
[C---:B------:R-:W-:Y:S01]  /*0ea0*/  IMAD.SHL.U32 R31, R0.reuse, 0x20, RZ ;  /* 0x00000020001f7824 */ /* 0x040fe200078e00ff */
[----:B------:R-:W-:Y:S01]  /*0eb0*/  LOP3.LUT R32, R0, 0x60, RZ, 0xc0, !PT ;  /* 0x0000006000207812 */ /* 0x000fe200078ec0ff */
[----:B-----5:R-:W-:Y:S01]  /*0ec0*/  IMAD.MOV.U32 R122, RZ, RZ, R8 ;  /* 0x000000ffff7a7224 */ /* 0x020fe200078e0008 */
[----:B------:R-:W-:Y:S01]  /*0ed0*/  LOP3.LUT R7, R56, 0x7f, RZ, 0xc0, !PT ;  /* 0x0000007f38077812 */ /* 0x000fe200078ec0ff */
[----:B------:R-:W-:Y:S01]  /*0ee0*/  IMAD.MOV.U32 R114, RZ, RZ, R52 ;  /* 0x000000ffff727224 */ /* 0x000fe200078e0034 */
[----:B------:R-:W-:Y:S01]  /*0ef0*/  SHF.R.U32.HI R56, RZ, 0x2, R56 ;  /* 0x00000002ff387819 */ /* 0x000fe20000011638 */
[----:B------:R-:W-:Y:S01]  /*0f00*/  IMAD.MOV.U32 R35, RZ, RZ, R39 ;  /* 0x000000ffff237224 */ /* 0x000fe200078e0027 */
[--C-:B------:R-:W-:Y:S01]  /*0f10*/  SHF.R.U64 R121, R8, 0x10, R9.reuse ;  /* 0x0000001008797819 */ /* 0x100fe20000001209 */
[----:B------:R-:W-:Y:S01]  /*0f20*/  IMAD.IADD R32, R7, 0x1, -R32 ;  /* 0x0000000107207824 */ /* 0x000fe200078e0a20 */
[----:B------:R-:W-:Y:S01]  /*0f30*/  MOV R123, R9 ;  /* 0x00000009007b7202 */ /* 0x000fe20000000f00 */
[----:B------:R-:W-:Y:S01]  /*0f40*/  IMAD.HI.U32 R36, R72, -0x2daee0ad, RZ ;  /* 0xd2511f5348247827 */ /* 0x000fe200078e00ff */
[----:B------:R-:W-:Y:S01]  /*0f50*/  SHF.R.U32.HI R124, RZ, 0x10, R9 ;  /* 0x00000010ff7c7819 */ /* 0x000fe20000011609 */
[----:B------:R-:W-:Y:S01]  /*0f60*/  HFMA2.MMA R146, -RZ, RZ, 0, 5.9604644775390625e-08 ;  /* 0x00000001ff927435 */ /* 0x000fe200000001ff */
[----:B------:R-:W-:Y:S01]  /*0f70*/  IMNMX R32, RZ, R32, !PT ;  /* 0x00000020ff207217 */ /* 0x000fe20007800200 */
[----:B------:R-:W-:Y:S01]  /*0f80*/  IMAD.MOV.U32 R58, RZ, RZ, R44 ;  /* 0x000000ffff3a7224 */ /* 0x000fe200078e002c */
[----:B------:R-:W-:Y:S01]  /*0f90*/  LOP3.LUT R9, R56, 0x3fffffe0, RZ, 0xc0, !PT ;  /* 0x3fffffe038097812 */ /* 0x000fe200078ec0ff */
[----:B------:R-:W-:Y:S01]  /*0fa0*/  IMAD.MOV.U32 R59, RZ, RZ, R45 ;  /* 0x000000ffff3b7224 */ /* 0x000fe200078e002d */
[----:B------:R-:W-:Y:S01]  /*0fb0*/  IMNMX R32, R32, 0x20, PT ;  /* 0x0000002020207817 */ /* 0x000fe20003800200 */
[----:B------:R-:W-:Y:S01]  /*0fc0*/  IMAD.MOV.U32 R60, RZ, RZ, R46 ;  /* 0x000000ffff3c7224 */ /* 0x000fe200078e002e */
[----:B------:R-:W-:Y:S01]  /*0fd0*/  LOP3.LUT R8, R31, 0x3e0, RZ, 0xc0, !PT ;  /* 0x000003e01f087812 */ /* 0x000fe200078ec0ff */
[----:B------:R-:W-:Y:S01]  /*0fe0*/  IMAD R31, R70, -0x2daee0ad, RZ ;  /* 0xd2511f53461f7824 */ /* 0x000fe200078e02ff */
[----:B------:R-:W-:Y:S01]  /*0ff0*/  SHF.R.U64 R113, R52, 0x10, R53 ;  /* 0x0000001034717819 */ /* 0x000fe20000001235 */
[----:B------:R-:W-:Y:S01]  /*1000*/  IMAD.IADD R52, R32, 0x1, R9 ;  /* 0x0000000120347824 */ /* 0x000fe200078e0209 */
[--C-:B------:R-:W-:Y:S01]  /*1010*/  SHF.R.U64 R126, R10, 0x10, R11.reuse ;  /* 0x000000100a7e7819 */ /* 0x100fe2000000120b */
[----:B------:R-:W-:Y:S01]  /*1020*/  IMAD.IADD R8, R7, 0x1, -R8 ;  /* 0x0000000107087824 */ /* 0x000fe200078e0a08 */
[----:B------:R-:W-:Y:S01]  /*1030*/  SHF.R.U32.HI R125, RZ, 0x10, R11 ;  /* 0x00000010ff7d7819 */ /* 0x000fe2000001160b */
[----:B------:R-:W-:Y:S01]  /*1040*/  IMAD.SHL.U32 R52, R52, 0x4, RZ ;  /* 0x0000000434347824 */ /* 0x000fe200078e00ff */
[----:B------:R-:W-:Y:S01]  /*1050*/  SHF.R.U64 R128, R12, 0x10, R13 ;  /* 0x000000100c807819 */ /* 0x000fe2000000120d */
[----:B------:R-:W-:Y:S01]  /*1060*/  IMAD R7, R71, -0x326172a9, RZ ;  /* 0xcd9e8d5747077824 */ /* 0x000fe200078e02ff */
[----:B------:R-:W-:Y:S01]  /*1070*/  IMNMX R8, RZ, R8, !PT ;  /* 0x00000008ff087217 */ /* 0x000fe20007800200 */
[----:B------:R-:W-:Y:S01]  /*1080*/  IMAD.MOV.U32 R61, RZ, RZ, R47 ;  /* 0x000000ffff3d7224 */ /* 0x000fe200078e002f */
[----:B------:R-:W-:Y:S01]  /*1090*/  SHF.R.U32.HI R127, RZ, 0x10, R13 ;  /* 0x00000010ff7f7819 */ /* 0x000fe2000001160d */
[----:B------:R-:W0:Y:S01]  /*10a0*/  I2F.U32 R52, R52 ;  /* 0x0000003400347306 */ /* 0x000e220000201000 */
[----:B------:R-:W-:Y:S01]  /*10b0*/  IMNMX R34, R8, 0x20, PT ;  /* 0x0000002008227817 */ /* 0x000fe20003800200 */
[----:B------:R-:W-:Y:S01]  /*10c0*/  IMAD.MOV.U32 R107, RZ, RZ, R49 ;  /* 0x000000ffff6b7224 */ /* 0x000fe200078e0031 */
[--C-:B------:R-:W-:Y:S01]  /*10d0*/  SHF.R.U64 R130, R14, 0x10, R15.reuse ;  /* 0x000000100e827819 */ /* 0x100fe2000000120f */
[----:B------:R-:W-:Y:S01]  /*10e0*/  IMAD.MOV.U32 R110, RZ, RZ, R50 ;  /* 0x000000ffff6e7224 */ /* 0x000fe200078e0032 */
[----:B------:R-:W-:Y:S01]  /*10f0*/  SHF.R.U32.HI R129, RZ, 0x10, R15 ;  /* 0x00000010ff817819 */ /* 0x000fe2000001160f */
[----:B------:R-:W-:Y:S01]  /*1100*/  IMAD.IADD R147, R9, 0x1, R34 ;  /* 0x0000000109937824 */ /* 0x000fe200078e0222 */
        /* <DEDUP_REMOVED lines=9> */
[----:B0-----:R0:W1:Y:S01]  /*11a0*/  MUFU.RCP R137, R52 ;  /* 0x0000003400897308 */ /* 0x0010620000001000 */
[----:B------:R-:W-:Y:S01]  /*11b0*/  HADD2.F32 R14, -RZ, R15.H0_H0 ;  /* 0x2000000fff0e7230 */ /* 0x000fe20000004100 */
[--C-:B------:R-:W-:Y:S01]  /*11c0*/  SHF.R.U64 R136, R20, 0x10, R21.reuse ;  /* 0x0000001014887819 */ /* 0x100fe20000001215 */
        /* <DEDUP_REMOVED lines=9> */
[----:B------:R-:W-:Y:S01]  /*1260*/  SHF.R.U32.HI R68, RZ, 0x10, R39 ;  /* 0x00000010ff447819 */ /* 0x000fe20000011627 */
[----:B------:R-:W-:Y:S01]  /*1270*/  HADD2.F32 R20, -RZ, R21.H0_H0 ;  /* 0x20000015ff147230 */ /* 0x000fe20000004100 */
[----:B------:R-:W-:Y:S01]  /*1280*/  SHF.R.U32.HI R139, RZ, 0x10, R23 ;  /* 0x00000010ff8b7819 */ /* 0x000fe20000011617 */
[----:B------:R-:W-:Y:S01]  /*1290*/  HADD2.F32 R21, -RZ, R22.H0_H0 ;  /* 0x20000016ff157230 */ /* 0x000fe20000004100 */
[----:B------:R-:W-:Y:S01]  /*12a0*/  IMAD.MOV.U32 R38, RZ, RZ, R40 ;  /* 0x000000ffff267224 */ /* 0x000fe200078e0028 */
[----:B------:R-:W-:Y:S01]  /*12b0*/  HADD2.F32 R22, -RZ, R23.H0_H0 ;  /* 0x20000017ff167230 */ /* 0x000fe20000004100 */
[--C-:B------:R-:W-:Y:S01]  /*12c0*/  SHF.R.U64 R37, R40, 0x10, R41.reuse ;  /* 0x0000001028257819 */ /* 0x100fe20000001229 */
[--C-:B------:R-:W-:Y:S01]  /*12d0*/  IMAD.MOV.U32 R39, RZ, RZ, R41.reuse ;  /* 0x000000ffff277224 */ /* 0x100fe200078e0029 */
[----:B------:R-:W-:Y:S01]  /*12e0*/  SHF.R.U32.HI R67, RZ, 0x10, R41 ;  /* 0x00000010ff437819 */ /* 0x000fe20000011629 */
[----:B------:R-:W-:Y:S01]  /*12f0*/  HADD2.F32 R23, -RZ, R24.H0_H0 ;  /* 0x20000018ff177230 */ /* 0x000fe20000004100 */
[--C-:B------:R-:W-:Y:S01]  /*1300*/  SHF.R.U64 R140, R24, 0x10, R25.reuse ;  /* 0x00000010188c7819 */ /* 0x100fe20000001219 */
[----:B------:R-:W-:Y:S01]  /*1310*/  IMAD.MOV.U32 R41, RZ, RZ, R42 ;  /* 0x000000ffff297224 */ /* 0x000fe200078e002a */
[----:B------:R-:W-:Y:S01]  /*1320*/  SHF.R.U32.HI R141, RZ, 0x10, R25 ;  /* 0x00000010ff8d7819 */ /* 0x000fe20000011619 */
[C---:B------:R-:W-:Y:S01]  /*1330*/  IMAD.HI.U32 R40, R73.reuse, -0x326172a9, RZ ;  /* 0xcd9e8d5749287827 */ /* 0x040fe200078e00ff */
[----:B------:R-:W-:Y:S01]  /*1340*/  HADD2.F32 R24, -RZ, R25.H0_H0 ;  /* 0x20000019ff187230 */ /* 0x000fe20000004100 */
[----:B------:R-:W-:Y:S01]  /*1350*/  SHF.R.U64 R66, R42, 0x10, R43 ;  /* 0x000000102a427819 */ /* 0x000fe2000000122b */
[----:B------:R-:W-:Y:S01]  /*1360*/  HADD2.F32 R25, -RZ, R26.H0_H0 ;  /* 0x2000001aff197230 */ /* 0x000fe20000004100 */
[----:B------:R-:W-:Y:S01]  /*1370*/  MOV R57, R43 ;  /* 0x0000002b00397202 */ /* 0x000fe20000000f00 */
[----:B------:R-:W-:Y:S01]  /*1380*/  IMAD.MOV.U32 R111, RZ, RZ, R51 ;  /* 0x000000ffff6f7224 */ /* 0x000fe200078e0033 */
[----:B------:R-:W-:Y:S01]  /*1390*/  SHF.R.U32.HI R65, RZ, 0x10, R43 ;  /* 0x00000010ff417819 */ /* 0x000fe2000001162b */
[----:B------:R-:W-:Y:S01]  /*13a0*/  IMAD.MOV.U32 R118, RZ, RZ, R54 ;  /* 0x000000ffff767224 */ /* 0x000fe200078e0036 */
[----:B------:R-:W-:Y:S01]  /*13b0*/  SHF.R.U64 R64, R44, 0x10, R45 ;  /* 0x000000102c407819 */ /* 0x000fe2000000122d */
[----:B------:R-:W-:Y:S01]  /*13c0*/  IMAD.MOV.U32 R119, RZ, RZ, R55 ;  /* 0x000000ffff777224 */ /* 0x000fe200078e0037 */
[----:B------:R-:W-:Y:S01]  /*13d0*/  SHF.R.U32.HI R63, RZ, 0x10, R45 ;  /* 0x00000010ff3f7819 */ /* 0x000fe2000001162d */
[----:B------:R-:W-:Y:S01]  /*13e0*/  HADD2.F32 R34, -RZ, R33.H0_H0 ;  /* 0x20000021ff227230 */ /* 0x000fe20000004100 */
[--C-:B------:R-:W-:Y:S01]  /*13f0*/  SHF.R.U64 R62, R46, 0x10, R47.reuse ;  /* 0x000000102e3e7819 */ /* 0x100fe2000000122f */
[----:B------:R-:W-:Y:S01]  /*1400*/  HADD2.F32 R42, -RZ, R41.H0_H0 ;  /* 0x20000029ff2a7230 */ /* 0x000fe20000004100 */
[----:B------:R-:W-:Y:S01]  /*1410*/  SHF.R.U32.HI R104, RZ, 0x10, R47 ;  /* 0x00000010ff687819 */ /* 0x000fe2000001162f */
[----:B------:R-:W-:Y:S01]  /*1420*/  IMAD R32, R72, -0x2daee0ad, RZ ;  /* 0xd2511f5348207824 */ /* 0x000fe200078e02ff */
        /* <DEDUP_REMOVED lines=27> */
[----:B------:R-:W-:Y:S01]  /*15e0*/  HADD2.F32 R40, -RZ, R67.H0_H0 ;  /* 0x20000043ff287230 */ /* 0x000fe20000004100 */
[----:B------:R-:W-:Y:S01]  /*15f0*/  LOP3.LUT R8, R36, UR26, R31, 0x96, !PT ;  /* 0x0000001a24087c12 */ /* 0x000fe2000f8e961f */
[----:B------:R-:W-:Y:S01]  /*1600*/  IMAD.MOV.U32 R31, RZ, RZ, RZ ;  /* 0x000000ffff1f7224 */ /* 0x000fe200078e00ff */
[----:B------:R-:W-:Y:S01]  /*1610*/  LOP3.LUT R29, R30, 0x3, RZ, 0xc0, !PT ;  /* 0x000000031e1d7812 */ /* 0x000fe200078ec0ff */
        /* <DEDUP_REMOVED lines=50> */
.L_x_30383:
[----:B------:R-:W-:-:S04]  /*1940*/  IMAD.MOV.U32 R165, RZ, RZ, 0x4 ;  /* 0x00000004ffa57424 */ /* 0x000fc800078e00ff */
[----:B------:R-:W-:-:S06]  /*1950*/  IMAD.WIDE R166, R6, R165, c[0x0][0x1d0] ;  /* 0x0000740006a67625 */ /* 0x000fcc00078e02a5 */
[----:B------:R-:W2:Y:S01]  /*1960*/  LDG.E R166, [R166.64] ;  /* 0x00000006a6a67981 */ /* 0x000ea2000c1e1900 */
[----:B------:R-:W-:-:S05]  /*1970*/  IMAD.WIDE R100, R6, R165, c[0x0][0x1d8] ;  /* 0x0000760006647625 */ /* 0x000fca00078e02a5 */
[----:B------:R0:W5:Y:S01]  /*1980*/  LDG.E R163, [R100.64] ;  /* 0x0000000664a37981 */ /* 0x000162000c1e1900 */
[----:B------:R-:W-:Y:S01]  /*1990*/  IMAD R102, R6, c[0x0][0x168], RZ ;  /* 0x00005a0006667a24 */ /* 0x000fe200078e02ff */
[----:B------:R-:W-:Y:S01]  /*19a0*/  LOP3.LUT R164, R0, 0x7f, RZ, 0xc0, !PT ;  /* 0x0000007f00a47812 */ /* 0x000fe200078ec0ff */
        /* <DEDUP_REMOVED lines=10> */
[----:B------:R-:W-:-:S02]  /*1a50*/  LEA.HI.SX32 R164, R103, R164, 0x1e ;  /* 0x000000a467a47211 */ /* 0x000fc400078ff2ff */
[----:B------:R-:W-:Y:S01]  /*1a60*/  SHF.R.S32.HI R153, RZ, 0x1f, R6 ;  /* 0x0000001fff997819 */ /* 0x000fe20000011406 */
        /* <DEDUP_REMOVED lines=9> */
[----:B------:R-:W-:Y:S01]  /*1b00*/  ISETP.GT.AND P3, PT, R166, RZ, PT ;  /* 0x000000ffa600720c */ /* 0x000fe20003f64270 */
[----:B------:R-:W-:-:S12]  /*1b10*/  BSSY B1, `(.L_x_29964) ;  /* 0x000005b000017945 */ /* 0x000fd80003800000 */
        /* <DEDUP_REMOVED lines=17> */
.L_x_29967:
[----:B------:R-:W-:Y:S02]  /*1c30*/  IMAD.MOV.U32 R103, RZ, RZ, R30 ;  /* 0x000000ffff677224 */ /* 0x000fe400078e001e */
.L_x_29968:
[----:B------:R-:W-:Y:S05]  /*1c40*/  BSYNC B2 ;  /* 0x0000000000027941 */ /* 0x000fea0003800000 */
.L_x_29966:
        /* <DEDUP_REMOVED lines=16> */
.L_x_29972:
[----:B------:R-:W-:Y:S05]  /*1d50*/  BSYNC B3 ;  /* 0x0000000000037941 */ /* 0x000fea0003800000 */
.L_x_29971:
        /* <DEDUP_REMOVED lines=44> */
.L_x_29970:
[----:B------:R-:W-:Y:S05]  /*2020*/  BSYNC B2 ;  /* 0x0000000000027941 */ /* 0x000fea0003800000 */
.L_x_29969:
[----:B------:R-:W0:Y:S01]  /*2030*/  I2F.U32 R29, R103 ;  /* 0x00000067001d7306 */ /* 0x000e220000201000 */
[----:B------:R-:W-:-:S04]  /*2040*/  IMAD.MOV.U32 R56, RZ, RZ, 0x2f800000 ;  /* 0x2f800000ff387424 */ /* 0x000fc800078e00ff */
[----:B0-----:R-:W-:Y:S02]  /*2050*/  FFMA.FTZ R29, R29, R56, 1.1641532182693481445e-10 ;  /* 0x2f0000001d1d7423 */ /* 0x001fe40000010038 */
[----:B-----5:R-:W-:-:S03]  /*2060*/  FMUL.FTZ R56, R60, c[0x0][0x1ec] ;  /* 0x00007b003c387a20 */ /* 0x020fc60000410000 */
[----:B------:R-:W-:Y:S01]  /*2070*/  FSETP.GTU.FTZ.AND P4, PT, R29, c[0x0][0x1e4], PT ;  /* 0x000079001d007a0b */ /* 0x000fe20003f9c000 */
[----:B------:R-:W-:-:S03]  /*2080*/  FMUL.FTZ R56, R56, c[0x0][0x1e8] ;  /* 0x00007a0038387a20 */ /* 0x000fc60000410000 */
[----:B------:R-:W-:Y:S02]  /*2090*/  SEL R148, RZ, 0x1, P4 ;  /* 0x00000001ff947807 */ /* 0x000fe40002000000 */
[----:B------:R-:W-:-:S05]  /*20a0*/  FSEL R56, R56, RZ, !P4 ;  /* 0x000000ff38387208 */ /* 0x000fca0006000000 */
[----:B------:R-:W-:Y:S02]  /*20b0*/  @P2 FADD.FTZ R56, R52, R56 ;  /* 0x0000003834382221 */ /* 0x000fe40000010000 */
.L_x_29965:
[----:B0-----:R-:W-:Y:S05]  /*20c0*/  BSYNC B1 ;  /* 0x0000000000017941 */ /* 0x001fea0003800000 */
.L_x_29964:
        /* <DEDUP_REMOVED lines=18> */
.L_x_29976:
[----:B------:R-:W-:Y:S02]  /*21f0*/  IMAD.MOV.U32 R167, RZ, RZ, R30 ;  /* 0x000000ffffa77224 */ /* 0x000fe400078e001e */
.L_x_29977:
[----:B------:R-:W-:Y:S05]  /*2200*/  BSYNC B2 ;  /* 0x0000000000027941 */ /* 0x000fea0003800000 */
.L_x_29975:
        /* <DEDUP_REMOVED lines=16> */
.L_x_29981:
[----:B------:R-:W-:Y:S05]  /*2310*/  BSYNC B3 ;  /* 0x0000000000037941 */ /* 0x000fea0003800000 */
.L_x_29980:
        /* <DEDUP_REMOVED lines=44> */
.L_x_29979:
[----:B------:R-:W-:Y:S05]  /*25e0*/  BSYNC B2 ;  /* 0x0000000000027941 */ /* 0x000fea0003800000 */
.L_x_29978:
        /* <DEDUP_REMOVED lines=9> */
.L_x_29974:
[----:B------:R-:W-:Y:S05]  /*2680*/  BSYNC B1 ;  /* 0x0000000000017941 */ /* 0x000fea0003800000 */
.L_x_29973:
        /* <DEDUP_REMOVED lines=18> */
.L_x_29985:
[----:B------:R-:W-:Y:S02]  /*27b0*/  IMAD.MOV.U32 R167, RZ, RZ, R30 ;  /* 0x000000ffffa77224 */ /* 0x000fe400078e001e */
.L_x_29986:
[----:B------:R-:W-:Y:S05]  /*27c0*/  BSYNC B2 ;  /* 0x0000000000027941 */ /* 0x000fea0003800000 */
.L_x_29984:
        /* <DEDUP_REMOVED lines=16> */
.L_x_29990:
[----:B------:R-:W-:Y:S05]  /*28d0*/  BSYNC B3 ;  /* 0x0000000000037941 */ /* 0x000fea0003800000 */
.L_x_29989:
        /* <DEDUP_REMOVED lines=44> */
.L_x_29988:
[----:B------:R-:W-:Y:S05]  /*2ba0*/  BSYNC B2 ;  /* 0x0000000000027941 */ /* 0x000fea0003800000 */
.L_x_29987:
        /* <DEDUP_REMOVED lines=9> */
.L_x_29983:
[----:B------:R-:W-:Y:S05]  /*2c40*/  BSYNC B1 ;  /* 0x0000000000017941 */ /* 0x000fea0003800000 */
.L_x_29982:
        /* <DEDUP_REMOVED lines=18> */
.L_x_29994:
[----:B------:R-:W-:Y:S02]  /*2d70*/  IMAD.MOV.U32 R167, RZ, RZ, R30 ;  /* 0x000000ffffa77224 */ /* 0x000fe400078e001e */
.L_x_29995:
[----:B------:R-:W-:Y:S05]  /*2d80*/  BSYNC B2 ;  /* 0x0000000000027941 */ /* 0x000fea0003800000 */
.L_x_29993:
        /* <DEDUP_REMOVED lines=16> */
.L_x_29999:
[----:B------:R-:W-:Y:S05]  /*2e90*/  BSYNC B3 ;  /* 0x0000000000037941 */ /* 0x000fea0003800000 */
.L_x_29998:
        /* <DEDUP_REMOVED lines=44> */
.L_x_29997:
[----:B------:R-:W-:Y:S05]  /*3160*/  BSYNC B2 ;  /* 0x0000000000027941 */ /* 0x000fea0003800000 */
.L_x_29996:
[----:B------:R-:W0:Y:S01]  /*3170*/  I2F.U32 R59, R167 ;  /* 0x000000a7003b7306 */ /* 0x000e220000201000 */
[----:B------:R-:W-:-:S10]  /*3180*/  HFMA2.MMA R100, -RZ, RZ, 0.1171875, 0 ;  /* 0x2f800000ff647435 */ /* 0x000fd400000001ff */
[----:B0-----:R-:W-:Y:S02]  /*3190*/  FFMA.FTZ R59, R59, R100, 1.1641532182693481445e-10 ;  /* 0x2f0000003b3b7423 */ /* 0x001fe40000010064 */
[----:B-----5:R-:W-:-:S03]  /*31a0*/  FMUL.FTZ R100, R63, c[0x0][0x1ec] ;  /* 0x00007b003f647a20 */ /* 0x020fc60000410000 */
[----:B------:R-:W-:Y:S01]  /*31b0*/  FSETP.GTU.FTZ.AND P3, PT, R59, c[0x0][0x1e4], PT ;  /* 0x000079003b007a0b */ /* 0x000fe20003f7c000 */
[----:B------:R-:W-:-:S03]  /*31c0*/  FMUL.FTZ R100, R100, c[0x0][0x1e8] ;  /* 0x00007a0064647a20 */ /* 0x000fc60000410000 */
[----:B------:R-:W-:Y:S02]  /*31d0*/  SEL R151, RZ, 0x1, P3 ;  /* 0x00000001ff977807 */ /* 0x000fe40001800000 */
[----:B------:R-:W-:-:S05]  /*31e0*/  FSEL R59, R100, RZ, !P3 ;  /* 0x000000ff643b7208 */ /* 0x000fca0005800000 */
[----:B------:R-:W-:Y:S02]  /*31f0*/  @P2 FADD.FTZ R59, R55, R59 ;  /* 0x0000003b373b2221 */ /* 0x000fe40000010000 */
.L_x_29992:
[----:B------:R-:W-:Y:S05]  /*3200*/  BSYNC B1 ;  /* 0x0000000000017941 */ /* 0x000fea0003800000 */
.L_x_29991:
[----:B------:R-:W-:Y:S01]  /*3210*/  IMAD.MOV.U32 R101, RZ, RZ, 0x10 ;  /* 0x00000010ff657424 */ /* 0x000fe200078e00ff */
[----:B------:R-:W-:Y:S03]  /*3220*/  BSSY B1, `(.L_x_30000) ;  /* 0x000000e000017945 */ /* 0x000fe60003800000 */
[----:B------:R-:W-:-:S05]  /*3230*/  IMAD.WIDE.U32 R100, R164, R101, c[0x0][0x188] ;  /* 0x00006200a4647625 */ /* 0x000fca00078e0065 */
[----:B------:R0:W-:Y:S01]  /*3240*/  STG.E.128 [R100.64], R56 ;  /* 0x0000003864007986 */ /* 0x0001e2000c101d06 */
[----:B------:R-:W-:Y:S05]  /*3250*/  @!P1 BRA `(.L_x_30001) ;  /* 0x000000a000009947 */ /* 0x000fea0003800000 */
[----:B0-----:R-:W-:-:S05]  /*3260*/  IMAD.U32 R100, R150, 0x10000, RZ ;  /* 0x0001000096647824 */ /* 0x001fca00078e00ff */
[----:B------:R-:W-:Y:S02]  /*3270*/  LOP3.LUT R101, R100, 0xff0000, RZ, 0xc0, !PT ;  /* 0x00ff000064657812 */ /* 0x000fe400078ec0ff */
[----:B------:R-:W-:-:S05]  /*3280*/  LOP3.LUT R100, R151, 0xffff, RZ, 0xc0, !PT ;  /* 0x0000ffff97647812 */ /* 0x000fca00078ec0ff */
[----:B------:R-:W-:Y:S01]  /*3290*/  IMAD R100, R100, 0x1000000, R101 ;  /* 0x0100000064647824 */ /* 0x000fe200078e0265 */
[----:B------:R-:W-:-:S05]  /*32a0*/  LOP3.LUT R101, R149, 0xff, RZ, 0xc0, !PT ;  /* 0x000000ff95657812 */ /* 0x000fca00078ec0ff */
[----:B------:R-:W-:Y:S01]  /*32b0*/  IMAD R100, R101, 0x100, R100 ;  /* 0x0000010065647824 */ /* 0x000fe200078e0264 */
[----:B------:R-:W-:-:S04]  /*32c0*/  LOP3.LUT R101, R148, 0xff, RZ, 0xc0, !PT ;  /* 0x000000ff94657812 */ /* 0x000fc800078ec0ff */
[----:B------:R-:W-:Y:S01]  /*32d0*/  IADD3 R103, R100, R101, RZ ;  /* 0x0000006564677210 */ /* 0x000fe20007ffe0ff */
[----:B------:R-:W-:-:S05]  /*32e0*/  IMAD.WIDE.U32 R100, R152, R165, c[0x0][0x190] ;  /* 0x0000640098647625 */ /* 0x000fca00078e00a5 */
[----:B------:R0:W-:Y:S02]  /*32f0*/  STG.E [R100.64], R103 ;  /* 0x0000006764007986 */ /* 0x0001e4000c101906 */
.L_x_30001:
[----:B------:R-:W-:Y:S05]  /*3300*/  BSYNC B1 ;  /* 0x0000000000017941 */ /* 0x000fea0003800000 */
.L_x_30000:
[----:B------:R-:W-:Y:S02]  /*3310*/  IADD3 R164, R164, 0x80, RZ ;  /* 0x00000080a4a47810 */ /* 0x000fe40007ffe0ff */
[----:B------:R-:W-:Y:S02]  /*3320*/  IADD3 R152, R152, 0x80, RZ ;  /* 0x0000008098987810 */ /* 0x000fe40007ffe0ff */
.L_x_29963:
[----:B0-----:R-:W-:Y:S05]  /*3330*/  BSYNC B0 ;  /* 0x0000000000007941 */ /* 0x001fea0003800000 */
.L_x_29962:
[----:B------:R-:W-:Y:S01]  /*3340*/  ISETP.NE.AND P2, PT, R154, RZ, PT ;  /* 0x000000ff9a00720c */ /* 0x000fe20003f45270 */
[----:B------:R-:W-:-:S12]  /*3350*/  BSSY B0, `(.L_x_30002) ;  /* 0x000018d000007945 */ /* 0x000fd80003800000 */
[----:B------:R-:W-:Y:S05]  /*3360*/  @!P2 BRA `(.L_x_30003) ;  /* 0x000018b00000a947 */ /* 0x000fea0003800000 */
[----:B------:R-:W-:-:S04]  /*3370*/  ISETP.NE.U32.AND P2, PT, RZ, c[0x0][0x180], PT ;  /* 0x00006000ff007a0c */ /* 0x000fc80003f45070 */
[----:B------:R-:W-:Y:S01]  /*3380*/  ISETP.NE.AND.EX P2, PT, RZ, c[0x0][0x184], PT, P2 ;  /* 0x00006100ff007a0c */ /* 0x000fe20003f45320 */
[----:B------:R-:W-:-:S04]  /*3390*/  @P1 IMAD.MOV.U32 R67, RZ, RZ, 0x10 ;  /* 0x00000010ff431424 */ /* 0x000fc800078e00ff */
[----:B------:R-:W-:-:S05]  /*33a0*/  @P1 IMAD.WIDE.U32 R66, R152, R67, c[0x0][0x170] ;  /* 0x00005c0098421625 */ /* 0x000fca00078e0043 */
[----:B-----5:R0:W5:Y:S03]  /*33b0*/  @P1 LDG.E.128 R60, [R66.64] ;  /* 0x00000006423c1981 */ /* 0x020166000c1e1d00 */
        /* <DEDUP_REMOVED lines=22> */
.L_x_30007:
[----:B------:R-:W-:Y:S02]  /*3520*/  IMAD.MOV.U32 R103, RZ, RZ, R30 ;  /* 0x000000ffff677224 */ /* 0x000fe400078e001e */
.L_x_30008:
[----:B------:R-:W-:Y:S05]  /*3530*/  BSYNC B2 ;  /* 0x0000000000027941 */ /* 0x000fea0003800000 */
.L_x_30006:
        /* <DEDUP_REMOVED lines=16> */
.L_x_30012:
[----:B------:R-:W-:Y:S05]  /*3640*/  BSYNC B3 ;  /* 0x0000000000037941 */ /* 0x000fea0003800000 */
.L_x_30011:
        /* <DEDUP_REMOVED lines=44> */
.L_x_30010:
[----:B------:R-:W-:Y:S05]  /*3910*/  BSYNC B2 ;  /* 0x0000000000027941 */ /* 0x000fea0003800000 */
.L_x_30009:
        /* <DEDUP_REMOVED lines=9> */
.L_x_30005:
[----:B0-----:R-:W-:Y:S05]  /*39b0*/  BSYNC B1 ;  /* 0x0000000000017941 */ /* 0x001fea0003800000 */
.L_x_30004:
        /* <DEDUP_REMOVED lines=18> */
.L_x_30016:
[----:B------:R-:W-:Y:S02]  /*3ae0*/  IMAD.MOV.U32 R167, RZ, RZ, R30 ;  /* 0x000000ffffa77224 */ /* 0x000fe400078e001e */
.L_x_30017:
[----:B------:R-:W-:Y:S05]  /*3af0*/  BSYNC B2 ;  /* 0x0000000000027941 */ /* 0x000fea0003800000 */
.L_x_30015:
        /* <DEDUP_REMOVED lines=16> */
.L_x_30021:
[----:B------:R-:W-:Y:S05]  /*3c00*/  BSYNC B3 ;  /* 0x0000000000037941 */ /* 0x000fea0003800000 */
.L_x_30020:
        /* <DEDUP_REMOVED lines=44> */
.L_x_30019:
[----:B------:R-:W-:Y:S05]  /*3ed0*/  BSYNC B2 ;  /* 0x0000000000027941 */ /* 0x000fea0003800000 */
.L_x_30018:
        /* <DEDUP_REMOVED lines=9> */
.L_x_30014:
[----:B------:R-:W-:Y:S05]  /*3f70*/  BSYNC B1 ;  /* 0x0000000000017941 */ /* 0x000fea0003800000 */
.L_x_30013:
        /* <DEDUP_REMOVED lines=18> */
.L_x_30025:
[----:B------:R-:W-:Y:S02]  /*40a0*/  IMAD.MOV.U32 R167, RZ, RZ, R30 ;  /* 0x000000ffffa77224 */ /* 0x000fe400078e001e */
.L_x_30026:
[----:B------:R-:W-:Y:S05]  /*40b0*/  BSYNC B2 ;  /* 0x0000000000027941 */ /* 0x000fea0003800000 */
.L_x_30024:
        /* <DEDUP_REMOVED lines=16> */
.L_x_30030:
[----:B------:R-:W-:Y:S05]  /*41c0*/  BSYNC B3 ;  /* 0x0000000000037941 */ /* 0x000fea0003800000 */
.L_x_30029:
        /* <DEDUP_REMOVED lines=44> */
.L_x_30028:
[----:B------:R-:W-:Y:S05]  /*4490*/  BSYNC B2 ;  /* 0x0000000000027941 */ /* 0x000fea0003800000 */
.L_x_30027:
        /* <DEDUP_REMOVED lines=9> */
.L_x_30023:
[----:B------:R-:W-:Y:S05]  /*4530*/  BSYNC B1 ;  /* 0x0000000000017941 */ /* 0x000fea0003800000 */
.L_x_30022:
        /* <DEDUP_REMOVED lines=18> */
.L_x_30034:
[----:B------:R-:W-:Y:S02]  /*4660*/  IMAD.MOV.U32 R167, RZ, RZ, R30 ;  /* 0x000000ffffa77224 */ /* 0x000fe400078e001e */
.L_x_30035:
[----:B------:R-:W-:Y:S05]  /*4670*/  BSYNC B2 ;  /* 0x0000000000027941 */ /* 0x000fea0003800000 */
.L_x_30033:
        /* <DEDUP_REMOVED lines=16> */
.L_x_30039:
[----:B------:R-:W-:Y:S05]  /*4780*/  BSYNC B3 ;  /* 0x0000000000037941 */ /* 0x000fea0003800000 */
.L_x_30038:
        /* <DEDUP_REMOVED lines=44> */
.L_x_30037:
[----:B------:R-:W-:Y:S05]  /*4a50*/  BSYNC B2 ;  /* 0x0000000000027941 */ /* 0x000fea0003800000 */
.L_x_30036:
        /* <DEDUP_REMOVED lines=9> */
.L_x_30032:
[----:B------:R-:W-:Y:S05]  /*4af0*/  BSYNC B1 ;  /* 0x0000000000017941 */ /* 0x000fea0003800000 */
.L_x_30031:
        /* <DEDUP_REMOVED lines=15> */
.L_x_30041:
[----:B------:R-:W-:Y:S05]  /*4bf0*/  BSYNC B1 ;  /* 0x0000000000017941 */ /* 0x000fea0003800000 */
.L_x_30040:
[----:B------:R-:W-:Y:S02]  /*4c00*/  IADD3 R164, R164, 0x80, RZ ;  /* 0x00000080a4a47810 */ /* 0x000fe40007ffe0ff */
[----:B------:R-:W-:Y:S02]  /*4c10*/  IADD3 R152, R152, 0x80, RZ ;  /* 0x0000008098987810 */ /* 0x000fe40007ffe0ff */
.L_x_30003:
[----:B------:R-:W-:Y:S05]  /*4c20*/  BSYNC B0 ;  /* 0x0000000000007941 */ /* 0x000fea0003800000 */
.L_x_30002:
        /* <DEDUP_REMOVED lines=8> */
[----:B0-----:R-:W-:-:S04]  /*4cb0*/  @P2 IMAD.MOV.U32 R101, RZ, RZ, 0x10 ;  /* 0x00000010ff652424 */ /* 0x001fc800078e00ff */
        /* <DEDUP_REMOVED lines=21> */
.L_x_30047:
[----:B------:R-:W-:Y:S02]  /*4e10*/  IMAD.MOV.U32 R103, RZ, RZ, R30 ;  /* 0x000000ffff677224 */ /* 0x000fe400078e001e */
.L_x_30048:
[----:B------:R-:W-:Y:S05]  /*4e20*/  BSYNC B2 ;  /* 0x0000000000027941 */ /* 0x000fea0003800000 */
.L_x_30046:
        /* <DEDUP_REMOVED lines=16> */
.L_x_30052:
[----:B------:R-:W-:Y:S05]  /*4f30*/  BSYNC B3 ;  /* 0x0000000000037941 */ /* 0x000fea0003800000 */
.L_x_30051:
        /* <DEDUP_REMOVED lines=44> */
.L_x_30050:
[----:B------:R-:W-:Y:S05]  /*5200*/  BSYNC B2 ;  /* 0x0000000000027941 */ /* 0x000fea0003800000 */
.L_x_30049:
        /* <DEDUP_REMOVED lines=9> */
.L_x_30045:
[----:B-1----:R-:W-:Y:S05]  /*52a0*/  BSYNC B1 ;  /* 0x0000000000017941 */ /* 0x002fea0003800000 */
.L_x_30044:
        /* <DEDUP_REMOVED lines=18> */
.L_x_30056:
[----:B------:R-:W-:Y:S02]  /*53d0*/  IMAD.MOV.U32 R167, RZ, RZ, R30 ;  /* 0x000000ffffa77224 */ /* 0x000fe400078e001e */
.L_x_30057:
[----:B------:R-:W-:Y:S05]  /*53e0*/  BSYNC B2 ;  /* 0x0000000000027941 */ /* 0x000fea0003800000 */
.L_x_30055:
        /* <DEDUP_REMOVED lines=16> */
.L_x_30061:
[----:B------:R-:W-:Y:S05]  /*54f0*/  BSYNC B3 ;  /* 0x0000000000037941 */ /* 0x000fea0003800000 */
.L_x_30060:
        /* <DEDUP_REMOVED lines=44> */
.L_x_30059:
[----:B------:R-:W-:Y:S05]  /*57c0*/  BSYNC B2 ;  /* 0x0000000000027941 */ /* 0x000fea0003800000 */
.L_x_30058:
        /* <DEDUP_REMOVED lines=9> */
.L_x_30054:
[----:B------:R-:W-:Y:S05]  /*5860*/  BSYNC B1 ;  /* 0x0000000000017941 */ /* 0x000fea0003800000 */
.L_x_30053:
        /* <DEDUP_REMOVED lines=18> */
.L_x_30065:
[----:B------:R-:W-:Y:S02]  /*5990*/  IMAD.MOV.U32 R167, RZ, RZ, R30 ;  /* 0x000000ffffa77224 */ /* 0x000fe400078e001e */
.L_x_30066:
[----:B------:R-:W-:Y:S05]  /*59a0*/  BSYNC B2 ;  /* 0x0000000000027941 */ /* 0x000fea0003800000 */
.L_x_30064:
        /* <DEDUP_REMOVED lines=16> */
.L_x_30070:
[----:B------:R-:W-:Y:S05]  /*5ab0*/  BSYNC B3 ;  /* 0x0000000000037941 */ /* 0x000fea0003800000 */
.L_x_30069:
        /* <DEDUP_REMOVED lines=44> */
.L_x_30068:
[----:B------:R-:W-:Y:S05]  /*5d80*/  BSYNC B2 ;  /* 0x0000000000027941 */ /* 0x000fea0003800000 */
.L_x_30067:
        /* <DEDUP_REMOVED lines=9> */
.L_x_30063:
[----:B------:R-:W-:Y:S05]  /*5e20*/  BSYNC B1 ;  /* 0x0000000000017941 */ /* 0x000fea0003800000 */
.L_x_30062:
        /* <DEDUP_REMOVED lines=18> */
.L_x_30074:
[----:B------:R-:W-:Y:S02]  /*5f50*/  IMAD.MOV.U32 R167, RZ, RZ, R30 ;  /* 0x000000ffffa77224 */ /* 0x000fe400078e001e */
.L_x_30075:
[----:B------:R-:W-:Y:S05]  /*5f60*/  BSYNC B2 ;  /* 0x0000000000027941 */ /* 0x000fea0003800000 */
.L_x_30073:
        /* <DEDUP_REMOVED lines=16> */
.L_x_30079:
[----:B------:R-:W-:Y:S05]  /*6070*/  BSYNC B3 ;  /* 0x0000000000037941 */ /* 0x000fea0003800000 */
.L_x_30078:
        /* <DEDUP_REMOVED lines=44> */
.L_x_30077:
[----:B------:R-:W-:Y:S05]  /*6340*/  BSYNC B2 ;  /* 0x0000000000027941 */ /* 0x000fea0003800000 */
.L_x_30076:
        /* <DEDUP_REMOVED lines=9> */
.L_x_30072:
[----:B------:R-:W-:Y:S05]  /*63e0*/  BSYNC B1 ;  /* 0x0000000000017941 */ /* 0x000fea0003800000 */
.L_x_30071:
        /* <DEDUP_REMOVED lines=15> */
.L_x_30081:
[----:B------:R-:W-:Y:S05]  /*64e0*/  BSYNC B1 ;  /* 0x0000000000017941 */ /* 0x000fea0003800000 */
.L_x_30080:
[----:B------:R-:W-:Y:S02]  /*64f0*/  IADD3 R164, R164, 0x80, RZ ;  /* 0x00000080a4a47810 */ /* 0x000fe40007ffe0ff */
[----:B------:R-:W-:Y:S02]  /*6500*/  IADD3 R152, R152, 0x80, RZ ;  /* 0x0000008098987810 */ /* 0x000fe40007ffe0ff */
.L_x_30043:
[----:B------:R-:W-:Y:S05]  /*6510*/  BSYNC B0 ;  /* 0x0000000000007941 */ /* 0x000fea0003800000 */
.L_x_30042:
        /* <DEDUP_REMOVED lines=30> */
.L_x_30087:
[----:B------:R-:W-:Y:S02]  /*6700*/  IMAD.MOV.U32 R103, RZ, RZ, R30 ;  /* 0x000000ffff677224 */ /* 0x000fe400078e001e */
.L_x_30088:
[----:B------:R-:W-:Y:S05]  /*6710*/  BSYNC B2 ;  /* 0x0000000000027941 */ /* 0x000fea0003800000 */
.L_x_30086:
        /* <DEDUP_REMOVED lines=16> */
.L_x_30092:
[----:B------:R-:W-:Y:S05]  /*6820*/  BSYNC B3 ;  /* 0x0000000000037941 */ /* 0x000fea0003800000 */
.L_x_30091:
        /* <DEDUP_REMOVED lines=44> */
.L_x_30090:
[----:B------:R-:W-:Y:S05]  /*6af0*/  BSYNC B2 ;  /* 0x0000000000027941 */ /* 0x000fea0003800000 */
.L_x_30089:
        /* <DEDUP_REMOVED lines=9> */
.L_x_30085:
[----:B-1----:R-:W-:Y:S05]  /*6b90*/  BSYNC B1 ;  /* 0x0000000000017941 */ /* 0x002fea0003800000 */
.L_x_30084:
        /* <DEDUP_REMOVED lines=18> */
.L_x_30096:
[----:B------:R-:W-:Y:S02]  /*6cc0*/  IMAD.MOV.U32 R167, RZ, RZ, R30 ;  /* 0x000000ffffa77224 */ /* 0x000fe400078e001e */
.L_x_30097:
[----:B------:R-:W-:Y:S05]  /*6cd0*/  BSYNC B2 ;  /* 0x0000000000027941 */ /* 0x000fea0003800000 */
.L_x_30095:
        /* <DEDUP_REMOVED lines=16> */
.L_x_30101:
[----:B------:R-:W-:Y:S05]  /*6de0*/  BSYNC B3 ;  /* 0x0000000000037941 */ /* 0x000fea0003800000 */
.L_x_30100:
        /* <DEDUP_REMOVED lines=44> */
.L_x_30099:
[----:B------:R-:W-:Y:S05]  /*70b0*/  BSYNC B2 ;  /* 0x0000000000027941 */ /* 0x000fea0003800000 */
.L_x_30098:
        /* <DEDUP_REMOVED lines=9> */
.L_x_30094:
[----:B------:R-:W-:Y:S05]  /*7150*/  BSYNC B1 ;  /* 0x0000000000017941 */ /* 0x000fea0003800000 */
.L_x_30093:
        /* <DEDUP_REMOVED lines=18> */
.L_x_30105:
[----:B------:R-:W-:Y:S02]  /*7280*/  IMAD.MOV.U32 R167, RZ, RZ, R30 ;  /* 0x000000ffffa77224 */ /* 0x000fe400078e001e */
.L_x_30106:
[----:B------:R-:W-:Y:S05]  /*7290*/  BSYNC B2 ;  /* 0x0000000000027941 */ /* 0x000fea0003800000 */
.L_x_30104:
        /* <DEDUP_REMOVED lines=16> */
.L_x_30110:
[----:B------:R-:W-:Y:S05]  /*73a0*/  BSYNC B3 ;  /* 0x0000000000037941 */ /* 0x000fea0003800000 */
.L_x_30109:
        /* <DEDUP_REMOVED lines=44> */
.L_x_30108:
[----:B------:R-:W-:Y:S05]  /*7670*/  BSYNC B2 ;  /* 0x0000000000027941 */ /* 0x000fea0003800000 */
.L_x_30107:
        /* <DEDUP_REMOVED lines=9> */
.L_x_30103:
[----:B------:R-:W-:Y:S05]  /*7710*/  BSYNC B1 ;  /* 0x0000000000017941 */ /* 0x000fea0003800000 */
.L_x_30102:
        /* <DEDUP_REMOVED lines=18> */
.L_x_30114:
[----:B------:R-:W-:Y:S02]  /*7840*/  IMAD.MOV.U32 R167, RZ, RZ, R30 ;  /* 0x000000ffffa77224 */ /* 0x000fe400078e001e */
.L_x_30115:
[----:B------:R-:W-:Y:S05]  /*7850*/  BSYNC B2 ;  /* 0x0000000000027941 */ /* 0x000fea0003800000 */
.L_x_30113:
        /* <DEDUP_REMOVED lines=16> */
.L_x_30119:
[----:B------:R-:W-:Y:S05]  /*7960*/  BSYNC B3 ;  /* 0x0000000000037941 */ /* 0x000fea0003800000 */
.L_x_30118:
        /* <DEDUP_REMOVED lines=44> */
.L_x_30117:
[----:B------:R-:W-:Y:S05]  /*7c30*/  BSYNC B2 ;  /* 0x0000000000027941 */ /* 0x000fea0003800000 */
.L_x_30116:
        /* <DEDUP_REMOVED lines=9> */
.L_x_30112:
[----:B------:R-:W-:Y:S05]  /*7cd0*/  BSYNC B1 ;  /* 0x0000000000017941 */ /* 0x000fea0003800000 */
.L_x_30111:
        /* <DEDUP_REMOVED lines=15> */
.L_x_30121:
[----:B------:R-:W-:Y:S05]  /*7dd0*/  BSYNC B1 ;  /* 0x0000000000017941 */ /* 0x000fea0003800000 */
.L_x_30120:
[----:B------:R-:W-:Y:S02]  /*7de0*/  IADD3 R164, R164, 0x80, RZ ;  /* 0x00000080a4a47810 */ /* 0x000fe40007ffe0ff */
[----:B------:R-:W-:Y:S02]  /*7df0*/  IADD3 R152, R152, 0x80, RZ ;  /* 0x0000008098987810 */ /* 0x000fe40007ffe0ff */
.L_x_30083:
[----:B------:R-:W-:Y:S05]  /*7e00*/  BSYNC B0 ;  /* 0x0000000000007941 */ /* 0x000fea0003800000 */
.L_x_30082:
        /* <DEDUP_REMOVED lines=30> */
.L_x_30127:
[----:B------:R-:W-:Y:S02]  /*7ff0*/  IMAD.MOV.U32 R103, RZ, RZ, R30 ;  /* 0x000000ffff677224 */ /* 0x000fe400078e001e */
.L_x_30128:
[----:B------:R-:W-:Y:S05]  /*8000*/  BSYNC B2 ;  /* 0x0000000000027941 */ /* 0x000fea0003800000 */
.L_x_30126:
        /* <DEDUP_REMOVED lines=16> */
.L_x_30132:
[----:B------:R-:W-:Y:S05]  /*8110*/  BSYNC B3 ;  /* 0x0000000000037941 */ /* 0x000fea0003800000 */
.L_x_30131:
        /* <DEDUP_REMOVED lines=44> */
.L_x_30130:
[----:B------:R-:W-:Y:S05]  /*83e0*/  BSYNC B2 ;  /* 0x0000000000027941 */ /* 0x000fea0003800000 */
.L_x_30129:
        /* <DEDUP_REMOVED lines=9> */
.L_x_30125:
[----:B-1----:R-:W-:Y:S05]  /*8480*/  BSYNC B1 ;  /* 0x0000000000017941 */ /* 0x002fea0003800000 */
.L_x_30124:
        /* <DEDUP_REMOVED lines=18> */
.L_x_30136:
[----:B------:R-:W-:Y:S02]  /*85b0*/  IMAD.MOV.U32 R167, RZ, RZ, R30 ;  /* 0x000000ffffa77224 */ /* 0x000fe400078e001e */
.L_x_30137:
[----:B------:R-:W-:Y:S05]  /*85c0*/  BSYNC B2 ;  /* 0x0000000000027941 */ /* 0x000fea0003800000 */
.L_x_30135:
        /* <DEDUP_REMOVED lines=16> */
.L_x_30141:
[----:B------:R-:W-:Y:S05]  /*86d0*/  BSYNC B3 ;  /* 0x0000000000037941 */ /* 0x000fea0003800000 */
.L_x_30140:
        /* <DEDUP_REMOVED lines=44> */
.L_x_30139:
[----:B------:R-:W-:Y:S05]  /*89a0*/  BSYNC B2 ;  /* 0x0000000000027941 */ /* 0x000fea0003800000 */
.L_x_30138:
        /* <DEDUP_REMOVED lines=9> */
.L_x_30134:
[----:B------:R-:W-:Y:S05]  /*8a40*/  BSYNC B1 ;  /* 0x0000000000017941 */ /* 0x000fea0003800000 */
.L_x_30133:
        /* <DEDUP_REMOVED lines=18> */
.L_x_30145:
[----:B------:R-:W-:Y:S02]  /*8b70*/  IMAD.MOV.U32 R167, RZ, RZ, R30 ;  /* 0x000000ffffa77224 */ /* 0x000fe400078e001e */
.L_x_30146:
[----:B------:R-:W-:Y:S05]  /*8b80*/  BSYNC B2 ;  /* 0x0000000000027941 */ /* 0x000fea0003800000 */
.L_x_30144:
        /* <DEDUP_REMOVED lines=16> */
.L_x_30150:
[----:B------:R-:W-:Y:S05]  /*8c90*/  BSYNC B3 ;  /* 0x0000000000037941 */ /* 0x000fea0003800000 */
.L_x_30149:
        /* <DEDUP_REMOVED lines=44> */
.L_x_30148:
[----:B------:R-:W-:Y:S05]  /*8f60*/  BSYNC B2 ;  /* 0x0000000000027941 */ /* 0x000fea0003800000 */
.L_x_30147:
        /* <DEDUP_REMOVED lines=9> */
.L_x_30143:
[----:B------:R-:W-:Y:S05]  /*9000*/  BSYNC B1 ;  /* 0x0000000000017941 */ /* 0x000fea0003800000 */
.L_x_30142:
        /* <DEDUP_REMOVED lines=18> */
.L_x_30154:
[----:B------:R-:W-:Y:S02]  /*9130*/  IMAD.MOV.U32 R167, RZ, RZ, R30 ;  /* 0x000000ffffa77224 */ /* 0x000fe400078e001e */
.L_x_30155:
[----:B------:R-:W-:Y:S05]  /*9140*/  BSYNC B2 ;  /* 0x0000000000027941 */ /* 0x000fea0003800000 */
.L_x_30153:
        /* <DEDUP_REMOVED lines=16> */
.L_x_30159:
[----:B------:R-:W-:Y:S05]  /*9250*/  BSYNC B3 ;  /* 0x0000000000037941 */ /* 0x000fea0003800000 */
.L_x_30158:
        /* <DEDUP_REMOVED lines=44> */
.L_x_30157:
[----:B------:R-:W-:Y:S05]  /*9520*/  BSYNC B2 ;  /* 0x0000000000027941 */ /* 0x000fea0003800000 */
.L_x_30156:
        /* <DEDUP_REMOVED lines=9> */
.L_x_30152:
[----:B------:R-:W-:Y:S05]  /*95c0*/  BSYNC B1 ;  /* 0x0000000000017941 */ /* 0x000fea0003800000 */
.L_x_30151:
        /* <DEDUP_REMOVED lines=15> */
.L_x_30161:
[----:B------:R-:W-:Y:S05]  /*96c0*/  BSYNC B1 ;  /* 0x0000000000017941 */ /* 0x000fea0003800000 */
.L_x_30160:
[----:B------:R-:W-:Y:S02]  /*96d0*/  IADD3 R164, R164, 0x80, RZ ;  /* 0x00000080a4a47810 */ /* 0x000fe40007ffe0ff */
[----:B------:R-:W-:Y:S02]  /*96e0*/  IADD3 R152, R152, 0x80, RZ ;  /* 0x0000008098987810 */ /* 0x000fe40007ffe0ff */
.L_x_30123:
[----:B------:R-:W-:Y:S05]  /*96f0*/  BSYNC B0 ;  /* 0x0000000000007941 */ /* 0x000fea0003800000 */
.L_x_30122:
        /* <DEDUP_REMOVED lines=30> */
.L_x_30167:
[----:B------:R-:W-:Y:S02]  /*98e0*/  IMAD.MOV.U32 R103, RZ, RZ, R30 ;  /* 0x000000ffff677224 */ /* 0x000fe400078e001e */
.L_x_30168:
[----:B------:R-:W-:Y:S05]  /*98f0*/  BSYNC B2 ;  /* 0x0000000000027941 */ /* 0x000fea0003800000 */
.L_x_30166:
        /* <DEDUP_REMOVED lines=16> */
.L_x_30172:
[----:B------:R-:W-:Y:S05]  /*9a00*/  BSYNC B3 ;  /* 0x0000000000037941 */ /* 0x000fea0003800000 */
.L_x_30171:
        /* <DEDUP_REMOVED lines=44> */
.L_x_30170:
[----:B------:R-:W-:Y:S05]  /*9cd0*/  BSYNC B2 ;  /* 0x0000000000027941 */ /* 0x000fea0003800000 */
.L_x_30169:
        /* <DEDUP_REMOVED lines=9> */
.L_x_30165:
[----:B-1----:R-:W-:Y:S05]  /*9d70*/  BSYNC B1 ;  /* 0x0000000000017941 */ /* 0x002fea0003800000 */
.L_x_30164:
        /* <DEDUP_REMOVED lines=18> */
.L_x_30176:
[----:B------:R-:W-:Y:S02]  /*9ea0*/  IMAD.MOV.U32 R167, RZ, RZ, R30 ;  /* 0x000000ffffa77224 */ /* 0x000fe400078e001e */
.L_x_30177:
[----:B------:R-:W-:Y:S05]  /*9eb0*/  BSYNC B2 ;  /* 0x0000000000027941 */ /* 0x000fea0003800000 */
.L_x_30175:
        /* <DEDUP_REMOVED lines=16> */
.L_x_30181:
[----:B------:R-:W-:Y:S05]  /*9fc0*/  BSYNC B3 ;  /* 0x0000000000037941 */ /* 0x000fea0003800000 */
.L_x_30180:
        /* <DEDUP_REMOVED lines=44> */
.L_x_30179:
[----:B------:R-:W-:Y:S05]  /*a290*/  BSYNC B2 ;  /* 0x0000000000027941 */ /* 0x000fea0003800000 */
.L_x_30178:
        /* <DEDUP_REMOVED lines=9> */
.L_x_30174:
[----:B------:R-:W-:Y:S05]  /*a330*/  BSYNC B1 ;  /* 0x0000000000017941 */ /* 0x000fea0003800000 */
.L_x_30173:
        /* <DEDUP_REMOVED lines=18> */
.L_x_30185:
[----:B------:R-:W-:Y:S02]  /*a460*/  IMAD.MOV.U32 R167, RZ, RZ, R30 ;  /* 0x000000ffffa77224 */ /* 0x000fe400078e001e */
.L_x_30186:
[----:B------:R-:W-:Y:S05]  /*a470*/  BSYNC B2 ;  /* 0x0000000000027941 */ /* 0x000fea0003800000 */
.L_x_30184:
        /* <DEDUP_REMOVED lines=16> */
.L_x_30190:
[----:B------:R-:W-:Y:S05]  /*a580*/  BSYNC B3 ;  /* 0x0000000000037941 */ /* 0x000fea0003800000 */
.L_x_30189:
        /* <DEDUP_REMOVED lines=44> */
.L_x_30188:
[----:B------:R-:W-:Y:S05]  /*a850*/  BSYNC B2 ;  /* 0x0000000000027941 */ /* 0x000fea0003800000 */
.L_x_30187:
        /* <DEDUP_REMOVED lines=9> */
.L_x_30183:
[----:B------:R-:W-:Y:S05]  /*a8f0*/  BSYNC B1 ;  /* 0x0000000000017941 */ /* 0x000fea0003800000 */
.L_x_30182:
        /* <DEDUP_REMOVED lines=18> */
.L_x_30194:
[----:B------:R-:W-:Y:S02]  /*aa20*/  IMAD.MOV.U32 R167, RZ, RZ, R30 ;  /* 0x000000ffffa77224 */ /* 0x000fe400078e001e */
.L_x_30195:
[----:B------:R-:W-:Y:S05]  /*aa30*/  BSYNC B2 ;  /* 0x0000000000027941 */ /* 0x000fea0003800000 */
.L_x_30193:
        /* <DEDUP_REMOVED lines=16> */
.L_x_30199:
[----:B------:R-:W-:Y:S05]  /*ab40*/  BSYNC B3 ;  /* 0x0000000000037941 */ /* 0x000fea0003800000 */
.L_x_30198:
        /* <DEDUP_REMOVED lines=44> */
.L_x_30197:
[----:B------:R-:W-:Y:S05]  /*ae10*/  BSYNC B2 ;  /* 0x0000000000027941 */ /* 0x000fea0003800000 */
.L_x_30196:
        /* <DEDUP_REMOVED lines=9> */
.L_x_30192:
[----:B------:R-:W-:Y:S05]  /*aeb0*/  BSYNC B1 ;  /* 0x0000000000017941 */ /* 0x000fea0003800000 */
.L_x_30191:
        /* <DEDUP_REMOVED lines=15> */
.L_x_30201:
[----:B------:R-:W-:Y:S05]  /*afb0*/  BSYNC B1 ;  /* 0x0000000000017941 */ /* 0x000fea0003800000 */
.L_x_30200:
[----:B------:R-:W-:Y:S02]  /*afc0*/  IADD3 R164, R164, 0x80, RZ ;  /* 0x00000080a4a47810 */ /* 0x000fe40007ffe0ff */
[----:B------:R-:W-:Y:S02]  /*afd0*/  IADD3 R152, R152, 0x80, RZ ;  /* 0x0000008098987810 */ /* 0x000fe40007ffe0ff */
.L_x_30163:
[----:B------:R-:W-:Y:S05]  /*afe0*/  BSYNC B0 ;  /* 0x0000000000007941 */ /* 0x000fea0003800000 */
.L_x_30162:
        /* <DEDUP_REMOVED lines=30> */
.L_x_30207:
[----:B------:R-:W-:Y:S02]  /*b1d0*/  IMAD.MOV.U32 R103, RZ, RZ, R30 ;  /* 0x000000ffff677224 */ /* 0x000fe400078e001e */
.L_x_30208:
[----:B------:R-:W-:Y:S05]  /*b1e0*/  BSYNC B2 ;  /* 0x0000000000027941 */ /* 0x000fea0003800000 */
.L_x_30206:
        /* <DEDUP_REMOVED lines=16> */
.L_x_30212:
[----:B------:R-:W-:Y:S05]  /*b2f0*/  BSYNC B3 ;  /* 0x0000000000037941 */ /* 0x000fea0003800000 */
.L_x_30211:
        /* <DEDUP_REMOVED lines=44> */
.L_x_30210:
[----:B------:R-:W-:Y:S05]  /*b5c0*/  BSYNC B2 ;  /* 0x0000000000027941 */ /* 0x000fea0003800000 */
.L_x_30209:
        /* <DEDUP_REMOVED lines=9> */
.L_x_30205:
[----:B-1----:R-:W-:Y:S05]  /*b660*/  BSYNC B1 ;  /* 0x0000000000017941 */ /* 0x002fea0003800000 */
.L_x_30204:
        /* <DEDUP_REMOVED lines=18> */
.L_x_30216:
[----:B------:R-:W-:Y:S02]  /*b790*/  IMAD.MOV.U32 R167, RZ, RZ, R30 ;  /* 0x000000ffffa77224 */ /* 0x000fe400078e001e */
.L_x_30217:
[----:B------:R-:W-:Y:S05]  /*b7a0*/  BSYNC B2 ;  /* 0x0000000000027941 */ /* 0x000fea0003800000 */
.L_x_30215:
        /* <DEDUP_REMOVED lines=16> */
.L_x_30221:
[----:B------:R-:W-:Y:S05]  /*b8b0*/  BSYNC B3 ;  /* 0x0000000000037941 */ /* 0x000fea0003800000 */
.L_x_30220:
        /* <DEDUP_REMOVED lines=44> */
.L_x_30219:
[----:B------:R-:W-:Y:S05]  /*bb80*/  BSYNC B2 ;  /* 0x0000000000027941 */ /* 0x000fea0003800000 */
.L_x_30218:
        /* <DEDUP_REMOVED lines=9> */
.L_x_30214:
[----:B------:R-:W-:Y:S05]  /*bc20*/  BSYNC B1 ;  /* 0x0000000000017941 */ /* 0x000fea0003800000 */
.L_x_30213:
        /* <DEDUP_REMOVED lines=18> */
.L_x_30225:
[----:B------:R-:W-:Y:S02]  /*bd50*/  IMAD.MOV.U32 R167, RZ, RZ, R30 ;  /* 0x000000ffffa77224 */ /* 0x000fe400078e001e */
.L_x_30226:
[----:B------:R-:W-:Y:S05]  /*bd60*/  BSYNC B2 ;  /* 0x0000000000027941 */ /* 0x000fea0003800000 */
.L_x_30224:
        /* <DEDUP_REMOVED lines=16> */
.L_x_30230:
[----:B------:R-:W-:Y:S05]  /*be70*/  BSYNC B3 ;  /* 0x0000000000037941 */ /* 0x000fea0003800000 */
.L_x_30229:
        /* <DEDUP_REMOVED lines=44> */
.L_x_30228:
[----:B------:R-:W-:Y:S05]  /*c140*/  BSYNC B2 ;  /* 0x0000000000027941 */ /* 0x000fea0003800000 */
.L_x_30227:
        /* <DEDUP_REMOVED lines=9> */
.L_x_30223:
[----:B------:R-:W-:Y:S05]  /*c1e0*/  BSYNC B1 ;  /* 0x0000000000017941 */ /* 0x000fea0003800000 */
.L_x_30222:
        /* <DEDUP_REMOVED lines=18> */
.L_x_30234:
[----:B------:R-:W-:Y:S02]  /*c310*/  IMAD.MOV.U32 R167, RZ, RZ, R30 ;  /* 0x000000ffffa77224 */ /* 0x000fe400078e001e */
.L_x_30235:
[----:B------:R-:W-:Y:S05]  /*c320*/  BSYNC B2 ;  /* 0x0000000000027941 */ /* 0x000fea0003800000 */
.L_x_30233:
        /* <DEDUP_REMOVED lines=16> */
.L_x_30239:
[----:B------:R-:W-:Y:S05]  /*c430*/  BSYNC B3 ;  /* 0x0000000000037941 */ /* 0x000fea0003800000 */
.L_x_30238:
        /* <DEDUP_REMOVED lines=44> */
.L_x_30237:
[----:B------:R-:W-:Y:S05]  /*c700*/  BSYNC B2 ;  /* 0x0000000000027941 */ /* 0x000fea0003800000 */
.L_x_30236:
        /* <DEDUP_REMOVED lines=9> */
.L_x_30232:
[----:B------:R-:W-:Y:S05]  /*c7a0*/  BSYNC B1 ;  /* 0x0000000000017941 */ /* 0x000fea0003800000 */
.L_x_30231:
        /* <DEDUP_REMOVED lines=15> */
.L_x_30241:
[----:B------:R-:W-:Y:S05]  /*c8a0*/  BSYNC B1 ;  /* 0x0000000000017941 */ /* 0x000fea0003800000 */
.L_x_30240:
[----:B------:R-:W-:Y:S02]  /*c8b0*/  IADD3 R164, R164, 0x80, RZ ;  /* 0x00000080a4a47810 */ /* 0x000fe40007ffe0ff */
[----:B------:R-:W-:Y:S02]  /*c8c0*/  IADD3 R152, R152, 0x80, RZ ;  /* 0x0000008098987810 */ /* 0x000fe40007ffe0ff */
.L_x_30203:
[----:B------:R-:W-:Y:S05]  /*c8d0*/  BSYNC B0 ;  /* 0x0000000000007941 */ /* 0x000fea0003800000 */
.L_x_30202:
        /* <DEDUP_REMOVED lines=30> */
.L_x_30247:
[----:B------:R-:W-:Y:S02]  /*cac0*/  IMAD.MOV.U32 R103, RZ, RZ, R30 ;  /* 0x000000ffff677224 */ /* 0x000fe400078e001e */
.L_x_30248:
[----:B------:R-:W-:Y:S05]  /*cad0*/  BSYNC B2 ;  /* 0x0000000000027941 */ /* 0x000fea0003800000 */
.L_x_30246:
        /* <DEDUP_REMOVED lines=16> */
.L_x_30252:
[----:B------:R-:W-:Y:S05]  /*cbe0*/  BSYNC B3 ;  /* 0x0000000000037941 */ /* 0x000fea0003800000 */
.L_x_30251:
        /* <DEDUP_REMOVED lines=44> */
.L_x_30250:
[----:B------:R-:W-:Y:S05]  /*ceb0*/  BSYNC B2 ;  /* 0x0000000000027941 */ /* 0x000fea0003800000 */
.L_x_30249:
        /* <DEDUP_REMOVED lines=9> */
.L_x_30245:
[----:B-1----:R-:W-:Y:S05]  /*cf50*/  BSYNC B1 ;  /* 0x0000000000017941 */ /* 0x002fea0003800000 */
.L_x_30244:
        /* <DEDUP_REMOVED lines=18> */
.L_x_30256:
[----:B------:R-:W-:Y:S02]  /*d080*/  IMAD.MOV.U32 R167, RZ, RZ, R30 ;  /* 0x000000ffffa77224 */ /* 0x000fe400078e001e */
.L_x_30257:
[----:B------:R-:W-:Y:S05]  /*d090*/  BSYNC B2 ;  /* 0x0000000000027941 */ /* 0x000fea0003800000 */
.L_x_30255:
        /* <DEDUP_REMOVED lines=16> */
.L_x_30261:
[----:B------:R-:W-:Y:S05]  /*d1a0*/  BSYNC B3 ;  /* 0x0000000000037941 */ /* 0x000fea0003800000 */
.L_x_30260:
        /* <DEDUP_REMOVED lines=44> */
.L_x_30259:
[----:B------:R-:W-:Y:S05]  /*d470*/  BSYNC B2 ;  /* 0x0000000000027941 */ /* 0x000fea0003800000 */
.L_x_30258:
        /* <DEDUP_REMOVED lines=9> */
.L_x_30254:
[----:B------:R-:W-:Y:S05]  /*d510*/  BSYNC B1 ;  /* 0x0000000000017941 */ /* 0x000fea0003800000 */
.L_x_30253:
        /* <DEDUP_REMOVED lines=18> */
.L_x_30265:
[----:B------:R-:W-:Y:S02]  /*d640*/  IMAD.MOV.U32 R167, RZ, RZ, R30 ;  /* 0x000000ffffa77224 */ /* 0x000fe400078e001e */
.L_x_30266:
[----:B------:R-:W-:Y:S05]  /*d650*/  BSYNC B2 ;  /* 0x0000000000027941 */ /* 0x000fea0003800000 */
.L_x_30264:
        /* <DEDUP_REMOVED lines=16> */
.L_x_30270:
[----:B------:R-:W-:Y:S05]  /*d760*/  BSYNC B3 ;  /* 0x0000000000037941 */ /* 0x000fea0003800000 */
.L_x_30269:
        /* <DEDUP_REMOVED lines=44> */
.L_x_30268:
[----:B------:R-:W-:Y:S05]  /*da30*/  BSYNC B2 ;  /* 0x0000000000027941 */ /* 0x000fea0003800000 */
.L_x_30267:
        /* <DEDUP_REMOVED lines=9> */
.L_x_30263:
[----:B------:R-:W-:Y:S05]  /*dad0*/  BSYNC B1 ;  /* 0x0000000000017941 */ /* 0x000fea0003800000 */
.L_x_30262:
        /* <DEDUP_REMOVED lines=18> */
.L_x_30274:
[----:B------:R-:W-:Y:S02]  /*dc00*/  IMAD.MOV.U32 R167, RZ, RZ, R30 ;  /* 0x000000ffffa77224 */ /* 0x000fe400078e001e */
.L_x_30275:
[----:B------:R-:W-:Y:S05]  /*dc10*/  BSYNC B2 ;  /* 0x0000000000027941 */ /* 0x000fea0003800000 */
.L_x_30273:
        /* <DEDUP_REMOVED lines=16> */
.L_x_30279:
[----:B------:R-:W-:Y:S05]  /*dd20*/  BSYNC B3 ;  /* 0x0000000000037941 */ /* 0x000fea0003800000 */
.L_x_30278:
        /* <DEDUP_REMOVED lines=44> */
.L_x_30277:
[----:B------:R-:W-:Y:S05]  /*dff0*/  BSYNC B2 ;  /* 0x0000000000027941 */ /* 0x000fea0003800000 */
.L_x_30276:
        /* <DEDUP_REMOVED lines=9> */
.L_x_30272:
[----:B------:R-:W-:Y:S05]  /*e090*/  BSYNC B1 ;  /* 0x0000000000017941 */ /* 0x000fea0003800000 */
.L_x_30271:
        /* <DEDUP_REMOVED lines=9> */
[----:B------:R-:W-:-:S04]  /*e130*/  LOP3.LUT R101, R149, 0xff, RZ, 0xc0, !PT ;  /* 0x000000ff95657812 */ /* 0x000fc800078ec0ff */
[----:B------:R-:W-:Y:S02]  /*e140*/  LEA R100, R101, R100, 0x8 ;  /* 0x0000006465647211 */ /* 0x000fe400078e40ff */
[----:B------:R-:W-:-:S05]  /*e150*/  LOP3.LUT R101, R148, 0xff, RZ, 0xc0, !PT ;  /* 0x000000ff94657812 */ /* 0x000fca00078ec0ff */
[----:B------:R-:W-:Y:S02]  /*e160*/  IMAD.IADD R103, R100, 0x1, R101 ;  /* 0x0000000164677824 */ /* 0x000fe400078e0265 */
[----:B------:R-:W-:-:S05]  /*e170*/  IMAD.WIDE.U32 R100, R152, R165, c[0x0][0x190] ;  /* 0x0000640098647625 */ /* 0x000fca00078e00a5 */
[----:B------:R0:W-:Y:S02]  /*e180*/  STG.E [R100.64], R103 ;  /* 0x0000006764007986 */ /* 0x0001e4000c101906 */
.L_x_30281:
[----:B------:R-:W-:Y:S05]  /*e190*/  BSYNC B1 ;  /* 0x0000000000017941 */ /* 0x000fea0003800000 */
.L_x_30280:
[----:B------:R-:W-:Y:S02]  /*e1a0*/  IADD3 R164, R164, 0x80, RZ ;  /* 0x00000080a4a47810 */ /* 0x000fe40007ffe0ff */
[----:B------:R-:W-:Y:S02]  /*e1b0*/  IADD3 R152, R152, 0x80, RZ ;  /* 0x0000008098987810 */ /* 0x000fe40007ffe0ff */
.L_x_30243:
[----:B------:R-:W-:Y:S05]  /*e1c0*/  BSYNC B0 ;  /* 0x0000000000007941 */ /* 0x000fea0003800000 */
.L_x_30242:
        /* <DEDUP_REMOVED lines=30> */
.L_x_30287:
[----:B------:R-:W-:Y:S02]  /*e3b0*/  MOV R103, R30 ;  /* 0x0000001e00677202 */ /* 0x000fe40000000f00 */
.L_x_30288:
[----:B------:R-:W-:Y:S05]  /*e3c0*/  BSYNC B2 ;  /* 0x0000000000027941 */ /* 0x000fea0003800000 */
.L_x_30286:
        /* <DEDUP_REMOVED lines=16> */
.L_x_30292:
[----:B------:R-:W-:Y:S05]  /*e4d0*/  BSYNC B3 ;  /* 0x0000000000037941 */ /* 0x000fea0003800000 */
.L_x_30291:
        /* <DEDUP_REMOVED lines=44> */
.L_x_30290:
[----:B------:R-:W-:Y:S05]  /*e7a0*/  BSYNC B2 ;  /* 0x0000000000027941 */ /* 0x000fea0003800000 */
.L_x_30289:
        /* <DEDUP_REMOVED lines=9> */
.L_x_30285:
[----:B-1----:R-:W-:Y:S05]  /*e840*/  BSYNC B1 ;  /* 0x0000000000017941 */ /* 0x002fea0003800000 */
.L_x_30284:
        /* <DEDUP_REMOVED lines=18> */
.L_x_30296:
[----:B------:R-:W-:Y:S02]  /*e970*/  MOV R167, R30 ;  /* 0x0000001e00a77202 */ /* 0x000fe40000000f00 */
.L_x_30297:
[----:B------:R-:W-:Y:S05]  /*e980*/  BSYNC B2 ;  /* 0x0000000000027941 */ /* 0x000fea0003800000 */
.L_x_30295:
        /* <DEDUP_REMOVED lines=16> */
.L_x_30301:
[----:B------:R-:W-:Y:S05]  /*ea90*/  BSYNC B3 ;  /* 0x0000000000037941 */ /* 0x000fea0003800000 */
.L_x_30300:
        /* <DEDUP_REMOVED lines=44> */
.L_x_30299:
[----:B------:R-:W-:Y:S05]  /*ed60*/  BSYNC B2 ;  /* 0x0000000000027941 */ /* 0x000fea0003800000 */
.L_x_30298:
        /* <DEDUP_REMOVED lines=9> */
.L_x_30294:
[----:B------:R-:W-:Y:S05]  /*ee00*/  BSYNC B1 ;  /* 0x0000000000017941 */ /* 0x000fea0003800000 */
.L_x_30293:
        /* <DEDUP_REMOVED lines=18> */
.L_x_30305:
[----:B------:R-:W-:Y:S02]  /*ef30*/  MOV R167, R30 ;  /* 0x0000001e00a77202 */ /* 0x000fe40000000f00 */
.L_x_30306:
[----:B------:R-:W-:Y:S05]  /*ef40*/  BSYNC B2 ;  /* 0x0000000000027941 */ /* 0x000fea0003800000 */
.L_x_30304:
        /* <DEDUP_REMOVED lines=16> */
.L_x_30310:
[----:B------:R-:W-:Y:S05]  /*f050*/  BSYNC B3 ;  /* 0x0000000000037941 */ /* 0x000fea0003800000 */
.L_x_30309:
        /* <DEDUP_REMOVED lines=44> */
.L_x_30308:
[----:B------:R-:W-:Y:S05]  /*f320*/  BSYNC B2 ;  /* 0x0000000000027941 */ /* 0x000fea0003800000 */
.L_x_30307:
        /* <DEDUP_REMOVED lines=9> */
.L_x_30303:
[----:B------:R-:W-:Y:S05]  /*f3c0*/  BSYNC B1 ;  /* 0x0000000000017941 */ /* 0x000fea0003800000 */
.L_x_30302:
        /* <DEDUP_REMOVED lines=18> */
.L_x_30314:
[----:B------:R-:W-:Y:S02]  /*f4f0*/  MOV R167, R30 ;  /* 0x0000001e00a77202 */ /* 0x000fe40000000f00 */
.L_x_30315:
[----:B------:R-:W-:Y:S05]  /*f500*/  BSYNC B2 ;  /* 0x0000000000027941 */ /* 0x000fea0003800000 */
.L_x_30313:
        /* <DEDUP_REMOVED lines=16> */
.L_x_30319:
[----:B------:R-:W-:Y:S05]  /*f610*/  BSYNC B3 ;  /* 0x0000000000037941 */ /* 0x000fea0003800000 */
.L_x_30318:
        /* <DEDUP_REMOVED lines=44> */
.L_x_30317:
[----:B------:R-:W-:Y:S05]  /*f8e0*/  BSYNC B2 ;  /* 0x0000000000027941 */ /* 0x000fea0003800000 */
.L_x_30316:
        /* <DEDUP_REMOVED lines=9> */
.L_x_30312:
[----:B------:R-:W-:Y:S05]  /*f980*/  BSYNC B1 ;  /* 0x0000000000017941 */ /* 0x000fea0003800000 */
.L_x_30311:
[----:B------:R-:W-:Y:S01]  /*f990*/  HFMA2.MMA R101, -RZ, RZ, 0, 9.5367431640625e-07 ;  /* 0x00000010ff657435 */ /* 0x000fe200000001ff */
[----:B------:R-:W-:Y:S09]  /*f9a0*/  BSSY B1, `(.L_x_30320) ;  /* 0x000000e000017945 */ /* 0x000ff20003800000 */
        /* <DEDUP_REMOVED lines=13> */
.L_x_30321:
[----:B------:R-:W-:Y:S05]  /*fa80*/  BSYNC B1 ;  /* 0x0000000000017941 */ /* 0x000fea0003800000 */
.L_x_30320:
[----:B------:R-:W-:Y:S02]  /*fa90*/  IADD3 R164, R164, 0x80, RZ ;  /* 0x00000080a4a47810 */ /* 0x000fe40007ffe0ff */
[----:B------:R-:W-:Y:S02]  /*faa0*/  IADD3 R152, R152, 0x80, RZ ;  /* 0x0000008098987810 */ /* 0x000fe40007ffe0ff */
.L_x_30283:
[----:B------:R-:W-:Y:S05]  /*fab0*/  BSYNC B0 ;  /* 0x0000000000007941 */ /* 0x000fea0003800000 */
.L_x_30282:
        /* <DEDUP_REMOVED lines=30> */
.L_x_30327:
[----:B------:R-:W-:Y:S02]  /*fca0*/  IMAD.MOV.U32 R166, RZ, RZ, R30 ;  /* 0x000000ffffa67224 */ /* 0x000fe400078e001e */
.L_x_30328:
[----:B------:R-:W-:Y:S05]  /*fcb0*/  BSYNC B2 ;  /* 0x0000000000027941 */ /* 0x000fea0003800000 */
.L_x_30326:
        /* <DEDUP_REMOVED lines=16> */
.L_x_30332:
[----:B------:R-:W-:Y:S05]  /*fdc0*/  BSYNC B3 ;  /* 0x0000000000037941 */ /* 0x000fea0003800000 */
.L_x_30331:
        /* <DEDUP_REMOVED lines=44> */
.L_x_30330:
[----:B------:R-:W-:Y:S05]  /*10090*/  BSYNC B2 ;  /* 0x0000000000027941 */ /* 0x000fea0003800000 */
.L_x_30329:
        /* <DEDUP_REMOVED lines=9> */
.L_x_30325:
[----:B-1----:R-:W-:Y:S05]  /*10130*/  BSYNC B1 ;  /* 0x0000000000017941 */ /* 0x002fea0003800000 */
.L_x_30324:
        /* <DEDUP_REMOVED lines=18> */
.L_x_30336:
[----:B------:R-:W-:Y:S02]  /*10260*/  IMAD.MOV.U32 R166, RZ, RZ, R30 ;  /* 0x000000ffffa67224 */ /* 0x000fe400078e001e */
.L_x_30337:
[----:B------:R-:W-:Y:S05]  /*10270*/  BSYNC B2 ;  /* 0x0000000000027941 */ /* 0x000fea0003800000 */
.L_x_30335:
        /* <DEDUP_REMOVED lines=16> */
.L_x_30341:
[----:B------:R-:W-:Y:S05]  /*10380*/  BSYNC B3 ;  /* 0x0000000000037941 */ /* 0x000fea0003800000 */
.L_x_30340:
        /* <DEDUP_REMOVED lines=44> */
.L_x_30339:
[----:B------:R-:W-:Y:S05]  /*10650*/  BSYNC B2 ;  /* 0x0000000000027941 */ /* 0x000fea0003800000 */
.L_x_30338:
        /* <DEDUP_REMOVED lines=9> */
.L_x_30334:
[----:B------:R-:W-:Y:S05]  /*106f0*/  BSYNC B1 ;  /* 0x0000000000017941 */ /* 0x000fea0003800000 */
.L_x_30333:
        /* <DEDUP_REMOVED lines=18> */
.L_x_30345:
[----:B------:R-:W-:Y:S02]  /*10820*/  IMAD.MOV.U32 R166, RZ, RZ, R30 ;  /* 0x000000ffffa67224 */ /* 0x000fe400078e001e */
.L_x_30346:
[----:B------:R-:W-:Y:S05]  /*10830*/  BSYNC B2 ;  /* 0x0000000000027941 */ /* 0x000fea0003800000 */
.L_x_30344:
        /* <DEDUP_REMOVED lines=16> */
.L_x_30350:
[----:B------:R-:W-:Y:S05]  /*10940*/  BSYNC B3 ;  /* 0x0000000000037941 */ /* 0x000fea0003800000 */
.L_x_30349:
        /* <DEDUP_REMOVED lines=44> */
.L_x_30348:
[----:B------:R-:W-:Y:S05]  /*10c10*/  BSYNC B2 ;  /* 0x0000000000027941 */ /* 0x000fea0003800000 */
.L_x_30347:
        /* <DEDUP_REMOVED lines=9> */
.L_x_30343:
[----:B------:R-:W-:Y:S05]  /*10cb0*/  BSYNC B1 ;  /* 0x0000000000017941 */ /* 0x000fea0003800000 */
.L_x_30342:
        /* <DEDUP_REMOVED lines=18> */
.L_x_30354:
[----:B------:R-:W-:Y:S02]  /*10de0*/  IMAD.MOV.U32 R168, RZ, RZ, R30 ;  /* 0x000000ffffa87224 */ /* 0x000fe400078e001e */
.L_x_30355:
[----:B------:R-:W-:Y:S05]  /*10df0*/  BSYNC B2 ;  /* 0x0000000000027941 */ /* 0x000fea0003800000 */
.L_x_30353:
        /* <DEDUP_REMOVED lines=16> */
.L_x_30359:
[----:B------:R-:W-:Y:S05]  /*10f00*/  BSYNC B3 ;  /* 0x0000000000037941 */ /* 0x000fea0003800000 */
.L_x_30358:
        /* <DEDUP_REMOVED lines=44> */
.L_x_30357:
[----:B------:R-:W-:Y:S05]  /*111d0*/  BSYNC B2 ;  /* 0x0000000000027941 */ /* 0x000fea0003800000 */
.L_x_30356:
        /* <DEDUP_REMOVED lines=9> */
.L_x_30352:
[----:B------:R-:W-:Y:S05]  /*11270*/  BSYNC B1 ;  /* 0x0000000000017941 */ /* 0x000fea0003800000 */
.L_x_30351:
[----:B------:R-:W-:-:S04]  /*11280*/  IMAD.MOV.U32 R101, RZ, RZ, 0x10 ;  /* 0x00000010ff657424 */ /* 0x000fc800078e00ff */
[----:B------:R-:W-:-:S05]  /*11290*/  IMAD.WIDE.U32 R100, R164, R101, c[0x0][0x188] ;  /* 0x00006200a4647625 */ /* 0x000fca00078e0065 */
[----:B------:R0:W-:Y:S01]  /*112a0*/  STG.E.128 [R100.64], R96 ;  /* 0x0000006064007986 */ /* 0x0001e2000c101d06 */
[----:B------:R-:W-:Y:S05]  /*112b0*/  @!P1 BRA `(.L_x_30323) ;  /* 0x000000a000009947 */ /* 0x000fea0003800000 */
[----:B0-----:R-:W-:-:S04]  /*112c0*/  SHF.L.U32 R100, R150, 0x10, RZ ;  /* 0x0000001096647819 */ /* 0x001fc800000006ff */
[----:B------:R-:W-:Y:S02]  /*112d0*/  LOP3.LUT R101, R100, 0xff0000, RZ, 0xc0, !PT ;  /* 0x00ff000064657812 */ /* 0x000fe400078ec0ff */
[----:B------:R-:W-:-:S05]  /*112e0*/  LOP3.LUT R100, R151, 0xffff, RZ, 0xc0, !PT ;  /* 0x0000ffff97647812 */ /* 0x000fca00078ec0ff */
[----:B------:R-:W-:Y:S01]  /*112f0*/  IMAD R100, R100, 0x1000000, R101 ;  /* 0x0100000064647824 */ /* 0x000fe200078e0265 */
[----:B------:R-:W-:-:S05]  /*11300*/  LOP3.LUT R101, R149, 0xff, RZ, 0xc0, !PT ;  /* 0x000000ff95657812 */ /* 0x000fca00078ec0ff */
[----:B------:R-:W-:Y:S01]  /*11310*/  IMAD R100, R101, 0x100, R100 ;  /* 0x0000010065647824 */ /* 0x000fe200078e0264 */
[----:B------:R-:W-:-:S05]  /*11320*/  LOP3.LUT R101, R148, 0xff, RZ, 0xc0, !PT ;  /* 0x000000ff94657812 */ /* 0x000fca00078ec0ff */
[----:B------:R-:W-:Y:S02]  /*11330*/  IMAD.IADD R103, R100, 0x1, R101 ;  /* 0x0000000164677824 */ /* 0x000fe400078e0265 */
[----:B------:R-:W-:-:S05]  /*11340*/  IMAD.WIDE.U32 R100, R152, R165, c[0x0][0x190] ;  /* 0x0000640098647625 */ /* 0x000fca00078e00a5 */
[----:B------:R0:W-:Y:S02]  /*11350*/  STG.E [R100.64], R103 ;  /* 0x0000006764007986 */ /* 0x0001e4000c101906 */
.L_x_30323:
[----:B------:R-:W-:Y:S05]  /*11360*/  BSYNC B0 ;  /* 0x0000000000007941 */ /* 0x000fea0003800000 */
.L_x_30322:
[----:B0-----:R-:W-:Y:S01]  /*11370*/  FADD.FTZ R100, RZ, R56 ;  /* 0x00000038ff647221 */ /* 0x001fe20000010000 */
[----:B------:R-:W-:Y:S02]  /*11380*/  ISETP.GT.U32.AND P2, PT, R5, 0xff, PT ;  /* 0x000000ff0500780c */ /* 0x000fe40003f44070 */
[----:B------:R-:W-:Y:S01]  /*11390*/  LOP3.LUT P1, RZ, R146, 0xff, RZ, 0xc0, !PT ;  /* 0x000000ff92ff7812 */ /* 0x000fe2000782c0ff */
[----:B------:R-:W-:Y:S01]  /*113a0*/  FADD.FTZ R101, R57, R100 ;  /* 0x0000006439657221 */ /* 0x000fe20000010000 */
[----:B------:R-:W-:Y:S02]  /*113b0*/  SHF.R.U32.HI R152, RZ, 0x5, R0 ;  /* 0x00000005ff987819 */ /* 0x000fe40000011600 */
[----:B------:R-:W-:Y:S01]  /*113c0*/  P2R R164, PR, RZ, 0x4 ;  /* 0x00000004ffa47803 */ /* 0x000fe20000000000 */
[----:B------:R-:W-:Y:S01]  /*113d0*/  FADD.FTZ R100, R58, R101 ;  /* 0x000000653a647221 */ /* 0x000fe20000010000 */
[----:B------:R-:W-:Y:S02]  /*113e0*/  LOP3.LUT R152, R152, 0x7fffffc, RZ, 0xc0, !PT ;  /* 0x07fffffc98987812 */ /* 0x000fe400078ec0ff */
[----:B------:R-:W-:Y:S01]  /*113f0*/  ISETP.GT.U32.AND P3, PT, R5, 0x37f, PT ;  /* 0x0000037f0500780c */ /* 0x000fe20003f64070 */
[----:B------:R-:W-:Y:S01]  /*11400*/  FADD.FTZ R100, R59, R100 ;  /* 0x000000643b647221 */ /* 0x000fe20000010000 */
[----:B------:R-:W-:-:S02]  /*11410*/  ISETP.GT.U32.AND P4, PT, R5, 0x3ff, PT ;  /* 0x000003ff0500780c */ /* 0x000fc40003f84070 */
[C---:B------:R-:W-:Y:S02]  /*11420*/  ISETP.GT.U32.AND P5, PT, R5.reuse, 0x47f, PT ;  /* 0x0000047f0500780c */ /* 0x040fe40003fa4070 */
[----:B------:R-:W-:Y:S02]  /*11430*/  FSEL R101, R100, RZ, P0 ;  /* 0x000000ff64657208 */ /* 0x000fe40000000000 */
[----:B------:R-:W-:Y:S02]  /*11440*/  @!P1 IADD3 R152, R152, 0x4, RZ ;  /* 0x0000000498989810 */ /* 0x000fe40007ffe0ff */
[C---:B------:R-:W-:Y:S01]  /*11450*/  ISETP.GT.U32.AND P1, PT, R5.reuse, 0x17f, PT ;  /* 0x0000017f0500780c */ /* 0x040fe20003f24070 */
[----:B------:R-:W-:Y:S01]  /*11460*/  FADD.FTZ R100, R64, R101 ;  /* 0x0000006540647221 */ /* 0x000fe20000010000 */
[----:B------:R-:W-:Y:S02]  /*11470*/  ISETP.GT.U32.AND P6, PT, R5, 0x4ff, PT ;  /* 0x000004ff0500780c */ /* 0x000fe40003fc4070 */
        /* <DEDUP_REMOVED lines=42> */
.L_x_30384:
[----:B01----:R-:W-:Y:S01]  /*11720*/  FADD.FTZ R101, R101, R100 ;  /* 0x0000006465657221 */ /* 0x003fe20000010000 */
[----:B------:R-:W-:Y:S05]  /*11730*/  BRA.DIV ~URZ, `(.L_x_30361) ;  /* 0x000018927f007947 */ /* 0x000fea000b800000 */
[----:B------:R-:W0:Y:S01]  /*11740*/  SHFL.BFLY PT, R100, R101, 0x2, 0x1f ;  /* 0x0c401f0065647f89 */ /* 0x000e2200000e0000 */
[----:B------:R-:W-:Y:S02]  /*11750*/  P2R R166, PR, RZ, 0x10 ;  /* 0x00000010ffa67803 */ /* 0x000fe40000000000 */
[----:B------:R-:W-:Y:S02]  /*11760*/  ISETP.NE.AND P4, PT, R164, RZ, PT ;  /* 0x000000ffa400720c */ /* 0x000fe40003f85270 */
[----:B------:R-:W-:Y:S02]  /*11770*/  P2R R167, PR, RZ, 0x20 ;  /* 0x00000020ffa77803 */ /* 0x000fe40000000000 */
[----:B------:R-:W-:Y:S02]  /*11780*/  ISETP.NE.AND P5, PT, R169, RZ, PT ;  /* 0x000000ffa900720c */ /* 0x000fe40003fa5270 */
        /* <DEDUP_REMOVED lines=26> */
[----:B------:R-:W-:Y:S01]  /*11930*/  @P4 FFMA.FTZ R164, R102, R102, R101 ;  /* 0x0000006666a44223 */ /* 0x000fe20000010065 */
[----:B------:R-:W-:Y:S01]  /*11940*/  ISETP.NE.AND P4, PT, R166, RZ, PT ;  /* 0x000000ffa600720c */ /* 0x000fe20003f85270 */
[--C-:B------:R-:W-:Y:S02]  /*11950*/  FADD.FTZ R101, R68, -R100.reuse ;  /* 0x8000006444657221 */ /* 0x100fe40000010000 */
[----:B------:R-:W-:Y:S02]  /*11960*/  FADD.FTZ R102, R69, -R100 ;  /* 0x8000006445667221 */ /* 0x000fe40000010000 */
        /* <DEDUP_REMOVED lines=73> */
.L_x_30385:
        /* <DEDUP_REMOVED lines=11> */
[----:B------:R-:W-:Y:S02]  /*11eb0*/  @!P1 IMAD.IADD R165, R152, 0x1, R165 ;  /* 0x0000000198a59824 */ /* 0x000fe400078e02a5 */
[----:B------:R-:W-:Y:S02]  /*11ec0*/  IMAD.MOV.U32 R164, RZ, RZ, RZ ;  /* 0x000000ffffa47224 */ /* 0x000fe400078e00ff */
[----:B------:R-:W-:Y:S01]  /*11ed0*/  @!P1 IMAD.MOV.U32 R164, RZ, RZ, R147 ;  /* 0x000000ffffa49224 */ /* 0x000fe200078e0093 */
[----:B------:R-:W-:Y:S03]  /*11ee0*/  BSSY B0, `(.L_x_30362) ;  /* 0x0000100000007945 */ /* 0x000fe60003800000 */
[----:B------:R-:W-:Y:S01]  /*11ef0*/  I2F R171, R164 ;  /* 0x000000a400ab7306 */ /* 0x000fe20000201400 */
[----:B------:R-:W1:Y:S04]  /*11f00*/  SHFL.DOWN PT, R167, R164, 0x2, 0x1f ;  /* 0x08401f00a4a77f89 */ /* 0x000e6800000e0000 */
[----:B------:R2:W3:Y:S01]  /*11f10*/  @!P1 LDS.64 R100, [R165.X8] ;  /* 0x00000000a5649984 */ /* 0x0004e20000008a00 */
[----:B------:R-:W-:-:S02]  /*11f20*/  LOP3.LUT P1, RZ, R103, 0x1f, R0, 0xf8, !PT ;  /* 0x0000001f67ff7812 */ /* 0x000fc4000782f800 */
[----:B-1----:R-:W1:Y:S01]  /*11f30*/  I2F R170, R167 ;  /* 0x000000a700aa7306 */ /* 0x002e620000201400 */
[----:B--2---:R-:W-:-:S10]  /*11f40*/  IADD3 R165, R167, R164, RZ ;  /* 0x000000a4a7a57210 */ /* 0x004fd40007ffe0ff */
[----:B------:R-:W-:-:S04]  /*11f50*/  @!P1 LEA R102, P2, R6, c[0x0][0x1a0], 0x2 ;  /* 0x0000680006669a11 */ /* 0x000fc800078410ff */
[C---:B------:R-:W-:Y:S01]  /*11f60*/  @!P1 LEA.HI.X R103, R6.reuse, c[0x0][0x1a4], R153, 0x2, P2 ;  /* 0x0000690006679a11 */ /* 0x040fe200010f1499 */
[----:B------:R-:W2:Y:S01]  /*11f70*/  I2F R168, R165 ;  /* 0x000000a500a87306 */ /* 0x000ea20000201400 */
[----:B------:R-:W-:-:S04]  /*11f80*/  @!P1 LEA R152, P2, R6, c[0x0][0x1a8], 0x2 ;  /* 0x00006a0006989a11 */ /* 0x000fc800078410ff */
[----:B------:R-:W-:Y:S02]  /*11f90*/  @!P1 LEA.HI.X R153, R6, c[0x0][0x1ac], R153, 0x2, P2 ;  /* 0x00006b0006999a11 */ /* 0x000fe400010f1499 */
[----:B------:R-:W-:Y:S01]  /*11fa0*/  ISETP.NE.AND P2, PT, RZ, UR8, PT ;  /* 0x00000008ff007c0c */ /* 0x000fe2000bf45270 */
[----:B---3--:R-:W3:Y:S02]  /*11fb0*/  SHFL.DOWN PT, R169, R100, 0x2, 0x1f ;  /* 0x08401f0064a97f89 */ /* 0x008ee400000e0000 */
[C---:B0--3--:R-:W-:Y:S02]  /*11fc0*/  FADD.FTZ R166, -R169.reuse, R100 ;  /* 0x00000064a9a67221 */ /* 0x049fe40000010100 */
[----:B-1----:R-:W-:Y:S02]  /*11fd0*/  FMUL.FTZ R169, R169, R170 ;  /* 0x000000aaa9a97220 */ /* 0x002fe40000410000 */
[----:B------:R-:W-:Y:S02]  /*11fe0*/  FMUL.FTZ R166, R166, R166 ;  /* 0x000000a6a6a67220 */ /* 0x000fe40000410000 */
[----:B------:R-:W-:-:S02]  /*11ff0*/  FFMA.FTZ R169, R171, R100, R169 ;  /* 0x00000064aba97223 */ /* 0x000fc400000100a9 */
[----:B------:R-:W-:Y:S01]  /*12000*/  FMUL.FTZ R171, R166, R171 ;  /* 0x000000aba6ab7220 */ /* 0x000fe20000410000 */
[----:B--2---:R-:W0:Y:S01]  /*12010*/  MUFU.RCP R100, R168 ;  /* 0x000000a800647308 */ /* 0x004e220000001000 */
[----:B------:R-:W1:Y:S02]  /*12020*/  SHFL.DOWN PT, R166, R101, 0x2, 0x1f ;  /* 0x08401f0065a67f89 */ /* 0x000e6400000e0000 */
[----:B------:R-:W-:Y:S02]  /*12030*/  FMUL.FTZ R171, R171, R170 ;  /* 0x000000aaabab7220 */ /* 0x000fe40000410000 */
[----:B------:R-:W2:Y:S01]  /*12040*/  SHFL.DOWN PT, R170, R165, 0x1, 0x1f ;  /* 0x08201f00a5aa7f89 */ /* 0x000ea200000e0000 */
[----:B0-----:R-:W-:Y:S02]  /*12050*/  FMUL.FTZ R169, R100, R169 ;  /* 0x000000a964a97220 */ /* 0x001fe40000410000 */
[----:B-1----:R-:W-:Y:S02]  /*12060*/  FADD.FTZ R167, R166, R101 ;  /* 0x00000065a6a77221 */ /* 0x002fe40000010000 */
[----:B--2---:R-:W-:-:S02]  /*12070*/  IMAD.IADD R166, R165, 0x1, R170 ;  /* 0x00000001a5a67824 */ /* 0x004fc400078e02aa */
[----:B------:R-:W-:Y:S01]  /*12080*/  FFMA.FTZ R167, R100, R171, R167 ;  /* 0x000000ab64a77223 */ /* 0x000fe200000100a7 */
[----:B------:R-:W-:Y:S01]  /*12090*/  I2F R170, R170 ;  /* 0x000000aa00aa7306 */ /* 0x000fe20000201400 */
[----:B------:R-:W0:Y:S04]  /*120a0*/  SHFL.DOWN PT, R100, R169, 0x1, 0x1f ;  /* 0x08201f00a9647f89 */ /* 0x000e2800000e0000 */
[----:B------:R-:W1:Y:S03]  /*120b0*/  SHFL.DOWN PT, R164, R167, 0x1, 0x1f ;  /* 0x08201f00a7a47f89 */ /* 0x000e6600000e0000 */
[----:B------:R-:W2:Y:S08]  /*120c0*/  I2F R166, R166 ;  /* 0x000000a600a67306 */ /* 0x000eb00000201400 */
[----:B--2---:R-:W2:Y:S01]  /*120d0*/  MUFU.RCP R101, R166 ;  /* 0x000000a600657308 */ /* 0x004ea20000001000 */
[----:B0-----:R-:W-:-:S02]  /*120e0*/  FADD.FTZ R165, R169, -R100 ;  /* 0x80000064a9a57221 */ /* 0x001fc40000010000 */
[-C--:B------:R-:W-:Y:S02]  /*120f0*/  FMUL.FTZ R100, R100, R170.reuse ;  /* 0x000000aa64647220 */ /* 0x080fe40000410000 */
[----:B------:R-:W-:Y:S02]  /*12100*/  FMUL.FTZ R165, R165, R165 ;  /* 0x000000a5a5a57220 */ /* 0x000fe40000410000 */
[C---:B------:R-:W-:Y:S02]  /*12110*/  FFMA.FTZ R100, R168.reuse, R169, R100 ;  /* 0x000000a9a8647223 */ /* 0x040fe40000010064 */
[----:B------:R-:W-:Y:S02]  /*12120*/  FMUL.FTZ R165, R168, R165 ;  /* 0x000000a5a8a57220 */ /* 0x000fe40000410000 */
[----:B-1----:R-:W-:Y:S02]  /*12130*/  FADD.FTZ R164, R167, R164 ;  /* 0x000000a4a7a47221 */ /* 0x002fe40000010000 */
[----:B------:R-:W-:-:S02]  /*12140*/  FMUL.FTZ R165, R165, R170 ;  /* 0x000000aaa5a57220 */ /* 0x000fc40000410000 */
[C---:B--2---:R-:W-:Y:S02]  /*12150*/  FMUL.FTZ R100, R101.reuse, R100 ;  /* 0x0000006465647220 */ /* 0x044fe40000410000 */
[----:B------:R-:W-:Y:S02]  /*12160*/  FFMA.FTZ R164, R101, R165, R164 ;  /* 0x000000a565a47223 */ /* 0x000fe400000100a4 */
[----:B------:R-:W-:Y:S01]  /*12170*/  IMAD.MOV.U32 R101, RZ, RZ, c[0x0][0x1e0] ;  /* 0x00007800ff657624 */ /* 0x000fe200078e00ff */
[----:B------:R-:W0:Y:S04]  /*12180*/  SHFL.IDX PT, R167, R100, RZ, 0x1f ;  /* 0x00001fff64a77589 */ /* 0x000e2800000e0000 */
[----:B------:R-:W1:Y:S01]  /*12190*/  SHFL.IDX PT, R164, R164, RZ, 0x1f ;  /* 0x00001fffa4a47589 */ /* 0x000e6200000e0000 */
[----:B0-----:R-:W-:-:S03]  /*121a0*/  FMUL.FTZ R165, R167, R167 ;  /* 0x000000a7a7a57220 */ /* 0x001fc60000410000 */
[----:B------:R0:W-:Y:S01]  /*121b0*/  @!P1 STG.E [R102.64], R167 ;  /* 0x000000a766009986 */ /* 0x0001e2000c101906 */
[----:B-1----:R-:W-:Y:S01]  /*121c0*/  FFMA.FTZ R101, R164, R101, c[0x0][0x228] ;  /* 0x00008a00a4657623 */ /* 0x002fe20000010065 */
        /* <DEDUP_REMOVED lines=23> */
[----:B------:R-:W-:Y:S02]  /*12340*/  IMAD.MOV.U32 R152, RZ, RZ, 0x10 ;  /* 0x00000010ff987424 */ /* 0x000fe400078e00ff */
[----:B------:R-:W-:Y:S02]  /*12350*/  FFMA.FTZ R100, R34, R100, R9 ;  /* 0x0000006422647223 */ /* 0x000fe40000010009 */
[----:B------:R-:W-:Y:S02]  /*12360*/  FFMA.FTZ R101, R33, R101, R126 ;  /* 0x0000006521657223 */ /* 0x000fe4000001007e */
[----:B------:R-:W-:-:S02]  /*12370*/  FFMA.FTZ R102, R35, R102, R10 ;  /* 0x0000006623667223 */ /* 0x000fc4000001000a */
[----:B------:R-:W-:Y:S02]  /*12380*/  FFMA.FTZ R103, R36, R103, R125 ;  /* 0x0000006724677223 */ /* 0x000fe4000001007d */
[C---:B------:R-:W-:Y:S01]  /*12390*/  IMAD.WIDE.U32 R152, R163.reuse, R152, c[0x0][0x208] ;  /* 0x00008200a3987625 */ /* 0x040fe200078e0098 */
[----:B------:R-:W-:-:S04]  /*123a0*/  IADD3 R163, R163, 0x80, RZ ;  /* 0x00000080a3a37810 */ /* 0x000fc80007ffe0ff */
[----:B------:R0:W-:Y:S03]  /*123b0*/  STG.E.128 [R152.64], R100 ;  /* 0x0000006498007986 */ /* 0x0001e6000c101d06 */
.L_x_30365:
[----:B------:R-:W-:Y:S05]  /*123c0*/  BSYNC B1 ;  /* 0x0000000000017941 */ /* 0x000fea0003800000 */
.L_x_30364:
[----:B------:R-:W-:Y:S01]  /*123d0*/  ISETP.NE.AND P1, PT, R154, RZ, PT ;  /* 0x000000ff9a00720c */ /* 0x000fe20003f25270 */
[----:B------:R-:W-:-:S12]  /*123e0*/  BSSY B1, `(.L_x_30366) ;  /* 0x0000012000017945 */ /* 0x000fd80003800000 */
[----:B------:R-:W-:Y:S05]  /*123f0*/  @!P1 BRA `(.L_x_30367) ;  /* 0x0000010000009947 */ /* 0x000fea0003800000 */
[--C-:B0-----:R-:W-:Y:S02]  /*12400*/  FADD.FTZ R102, R65, -R164.reuse ;  /* 0x800000a441667221 */ /* 0x101fe40000010000 */
[--C-:B------:R-:W-:Y:S02]  /*12410*/  FADD.FTZ R152, R66, -R164.reuse ;  /* 0x800000a442987221 */ /* 0x100fe40000010000 */
[C---:B------:R-:W-:Y:S02]  /*12420*/  FMUL.FTZ R101, R165.reuse, R102 ;  /* 0x00000066a5657220 */ /* 0x040fe40000410000 */
[----:B------:R-:W-:Y:S01]  /*12430*/  FMUL.FTZ R102, R165, R152 ;  /* 0x00000098a5667220 */ /* 0x000fe20000410000 */
[----:B------:R-:W-:Y:S01]  /*12440*/  HFMA2.MMA R152, -RZ, RZ, 0, 9.5367431640625e-07 ;  /* 0x00000010ff987435 */ /* 0x000fe200000001ff */
[--C-:B------:R-:W-:Y:S02]  /*12450*/  FADD.FTZ R100, R64, -R164.reuse ;  /* 0x800000a440647221 */ /* 0x100fe40000010000 */
[----:B------:R-:W-:-:S02]  /*12460*/  FADD.FTZ R166, R67, -R164 ;  /* 0x800000a443a67221 */ /* 0x000fc40000010000 */
[C---:B------:R-:W-:Y:S02]  /*12470*/  FMUL.FTZ R100, R165.reuse, R100 ;  /* 0x00000064a5647220 */ /* 0x040fe40000410000 */
[----:B------:R-:W-:Y:S02]  /*12480*/  FMUL.FTZ R103, R165, R166 ;  /* 0x000000a6a5677220 */ /* 0x000fe40000410000 */
[----:B------:R-:W-:Y:S02]  /*12490*/  FFMA.FTZ R100, R38, R100, R11 ;  /* 0x0000006426647223 */ /* 0x000fe4000001000b */
[----:B------:R-:W-:Y:S02]  /*124a0*/  FFMA.FTZ R101, R37, R101, R128 ;  /* 0x0000006525657223 */ /* 0x000fe40000010080 */
[----:B------:R-:W-:Y:S02]  /*124b0*/  FFMA.FTZ R102, R39, R102, R12 ;  /* 0x0000006627667223 */ /* 0x000fe4000001000c */
[----:B------:R-:W-:-:S02]  /*124c0*/  FFMA.FTZ R103, R40, R103, R127 ;  /* 0x0000006728677223 */ /* 0x000fc4000001007f */
[C---:B------:R-:W-:Y:S01]  /*124d0*/  IMAD.WIDE.U32 R152, R163.reuse, R152, c[0x0][0x208] ;  /* 0x00008200a3987625 */ /* 0x040fe200078e0098 */
[----:B------:R-:W-:-:S04]  /*124e0*/  IADD3 R163, R163, 0x80, RZ ;  /* 0x00000080a3a37810 */ /* 0x000fc80007ffe0ff */
[----:B------:R0:W-:Y:S03]  /*124f0*/  STG.E.128 [R152.64], R100 ;  /* 0x0000006498007986 */ /* 0x0001e6000c101d06 */
.L_x_30367:
[----:B------:R-:W-:Y:S05]  /*12500*/  BSYNC B1 ;  /* 0x0000000000017941 */ /* 0x000fea0003800000 */
.L_x_30366:
[----:B------:R-:W-:Y:S01]  /*12510*/  ISETP.NE.AND P1, PT, R155, RZ, PT ;  /* 0x000000ff9b00720c */ /* 0x000fe20003f25270 */
        /* <DEDUP_REMOVED lines=18> */
.L_x_30369:
[----:B------:R-:W-:Y:S05]  /*12640*/  BSYNC B1 ;  /* 0x0000000000017941 */ /* 0x000fea0003800000 */
.L_x_30368:
        /* <DEDUP_REMOVED lines=19> */
.L_x_30371:
[----:B------:R-:W-:Y:S05]  /*12780*/  BSYNC B1 ;  /* 0x0000000000017941 */ /* 0x000fea0003800000 */
.L_x_30370:
        /* <DEDUP_REMOVED lines=19> */
.L_x_30373:
[----:B------:R-:W-:Y:S05]  /*128c0*/  BSYNC B1 ;  /* 0x0000000000017941 */ /* 0x000fea0003800000 */
.L_x_30372:
        /* <DEDUP_REMOVED lines=8> */
[C---:B------:R-:W-:Y:S01]  /*12950*/  FMUL.FTZ R102, R165.reuse, R152 ;  /* 0x00000098a5667220 */ /* 0x040fe20000410000 */
[----:B------:R-:W-:Y:S01]  /*12960*/  MOV R152, 0x10 ;  /* 0x0000001000987802 */ /* 0x000fe20000000f00 */
[----:B------:R-:W-:-:S02]  /*12970*/  FMUL.FTZ R100, R165, R100 ;  /* 0x00000064a5647220 */ /* 0x000fc40000410000 */
[----:B------:R-:W-:Y:S02]  /*12980*/  FMUL.FTZ R103, R165, R166 ;  /* 0x000000a6a5677220 */ /* 0x000fe40000410000 */
[----:B------:R-:W-:Y:S02]  /*12990*/  FFMA.FTZ R100, R106, R100, R19 ;  /* 0x000000646a647223 */ /* 0x000fe40000010013 */
[----:B------:R-:W-:Y:S02]  /*129a0*/  FFMA.FTZ R101, R105, R101, R136 ;  /* 0x0000006569657223 */ /* 0x000fe40000010088 */
[----:B------:R-:W-:Y:S02]  /*129b0*/  FFMA.FTZ R102, R107, R102, R20 ;  /* 0x000000666b667223 */ /* 0x000fe40000010014 */
[----:B------:R-:W-:Y:S02]  /*129c0*/  FFMA.FTZ R103, R108, R103, R135 ;  /* 0x000000676c677223 */ /* 0x000fe40000010087 */
[C---:B------:R-:W-:Y:S01]  /*129d0*/  IMAD.WIDE.U32 R152, R163.reuse, R152, c[0x0][0x208] ;  /* 0x00008200a3987625 */ /* 0x040fe200078e0098 */
[----:B------:R-:W-:-:S04]  /*129e0*/  IADD3 R163, R163, 0x80, RZ ;  /* 0x00000080a3a37810 */ /* 0x000fc80007ffe0ff */
[----:B------:R0:W-:Y:S03]  /*129f0*/  STG.E.128 [R152.64], R100 ;  /* 0x0000006498007986 */ /* 0x0001e6000c101d06 */
.L_x_30375:
[----:B------:R-:W-:Y:S05]  /*12a00*/  BSYNC B1 ;  /* 0x0000000000017941 */ /* 0x000fea0003800000 */
.L_x_30374:
        /* <DEDUP_REMOVED lines=19> */
.L_x_30377:
[----:B------:R-:W-:Y:S05]  /*12b40*/  BSYNC B1 ;  /* 0x0000000000017941 */ /* 0x000fea0003800000 */
.L_x_30376:
        /* <DEDUP_REMOVED lines=19> */
.L_x_30379:
[----:B------:R-:W-:Y:S05]  /*12c80*/  BSYNC B1 ;  /* 0x0000000000017941 */ /* 0x000fea0003800000 */
.L_x_30378:
        /* <DEDUP_REMOVED lines=19> */
.L_x_30381:
[----:B------:R-:W-:Y:S05]  /*12dc0*/  BSYNC B1 ;  /* 0x0000000000017941 */ /* 0x000fea0003800000 */
.L_x_30380:
[----:B------:R-:W-:-:S13]  /*12dd0*/  ISETP.NE.AND P1, PT, R162, RZ, PT ;  /* 0x000000ffa200720c */ /* 0x000fda0003f25270 */
        /* <DEDUP_REMOVED lines=11> */
[----:B------:R-:W-:-:S04]  /*12e90*/  IMAD.WIDE.U32 R152, R163, R152, c[0x0][0x208] ;  /* 0x00008200a3987625 */ /* 0x000fc800078e0098 */
[----:B------:R-:W-:Y:S02]  /*12ea0*/  FFMA.FTZ R101, R121, R101, R144 ;  /* 0x0000006579657223 */ /* 0x000fe40000010090 */
[----:B------:R-:W-:Y:S02]  /*12eb0*/  FFMA.FTZ R103, R124, R103, R145 ;  /* 0x000000677c677223 */ /* 0x000fe40000010091 */
[----:B------:R-:W-:-:S05]  /*12ec0*/  FFMA.FTZ R102, R123, R102, R28 ;  /* 0x000000667b667223 */ /* 0x000fca000001001c */
[----:B------:R0:W-:Y:S02]  /*12ed0*/  STG.E.128 [R152.64], R100 ;  /* 0x0000006498007986 */ /* 0x0001e4000c101d06 */
.L_x_30363:
[----:B0-----:R-:W-:Y:S05]  /*12ee0*/  BSYNC B0 ;  /* 0x0000000000007941 */ /* 0x001fea0003800000 */
.L_x_30362:
[----:B------:R-:W-:Y:S02]  /*12ef0*/  LOP3.LUT P1, RZ, R146, 0xff, RZ, 0xc0, !PT ;  /* 0x000000ff92ff7812 */ /* 0x000fe4000782c0ff */
[----:B------:R-:W-:Y:S02]  /*12f00*/  IADD3 R6, R6, c[0x0][0x160], RZ ;  /* 0x0000580006067a10 */ /* 0x000fe40007ffe0ff */
[----:B------:R-:W-:Y:S02]  /*12f10*/  SEL R146, RZ, 0x1, P1 ;  /* 0x00000001ff927807 */ /* 0x000fe40000800000 */
[----:B------:R-:W-:-:S13]  /*12f20*/  ISETP.GE.AND P1, PT, R6, c[0x0][0x164], PT ;  /* 0x0000590006007a0c */ /* 0x000fda0003f26270 */
[----:B------:R-:W-:Y:S01]  /*12f30*/  @P1 CALL.REL.NOINC `(.L_x_30382) ;  /* 0x0000001000001944 */ /* 0x000fe20003c00000 */
[----:B------:R-:W-:Y:S05]  /*12f40*/  BRA `(.L_x_30383) ;  /* 0xfffee9f000007947 */ /* 0x000fea000383ffff */
.L_x_30382:
[----:B------:R-:W-:Y:S05]  /*12f50*/  EXIT ;  /* 0x000000000000794d */ /* 0x000fea0003800000 */
.L_x_30360:
[----:B------:R-:W-:Y:S01]  /*12f60*/  IMAD.MOV.U32 R168, RZ, RZ, 0x1 ;  /* 0x00000001ffa87424 */ /* 0x000fe200078e00ff */
[----:B------:R-:W-:Y:S01]  /*12f70*/  MOV R102, 0x12fb0 ;  /* 0x00012fb000667802 */ /* 0x000fe20000000f00 */
[----:B------:R-:W-:Y:S02]  /*12f80*/  IMAD.MOV.U32 R165, RZ, RZ, 0x1f ;  /* 0x0000001fffa57424 */ /* 0x000fe400078e00ff */
[----:B------:R-:W-:Y:S02]  /*12f90*/  IMAD.MOV.U32 R170, RZ, RZ, -0x1 ;  /* 0xffffffffffaa7424 */ /* 0x000fe400078e00ff */
[----:B-----5:R-:W-:Y:S05]  /*12fa0*/  CALL.REL.NOINC `($__internal_138_$__cuda_sm70_shflsync_bfly_p) ;  /* 0x0000095000007944 */ /* 0x020fea0003c00000 */
[----:B-1----:R-:W-:Y:S01]  /*12fb0*/  MOV R100, R165 ;  /* 0x000000a500647202 */ /* 0x002fe20000000f00 */
[----:B0-----:R-:W-:Y:S05]  /*12fc0*/  BRA `(.L_x_30384) ;  /* 0xffffe75000007947 */ /* 0x001fea000383ffff */
.L_x_30361:
[----:B------:R-:W-:Y:S01]  /*12fd0*/  IMAD.MOV.U32 R168, RZ, RZ, 0x2 ;  /* 0x00000002ffa87424 */ /* 0x000fe200078e00ff */
[----:B------:R-:W-:Y:S01]  /*12fe0*/  MOV R102, 0x13020 ;  /* 0x0001302000667802 */ /* 0x000fe20000000f00 */
[----:B------:R-:W-:Y:S02]  /*12ff0*/  IMAD.MOV.U32 R165, RZ, RZ, 0x1f ;  /* 0x0000001fffa57424 */ /* 0x000fe400078e00ff */
[----:B------:R-:W-:Y:S02]  /*13000*/  IMAD.MOV.U32 R170, RZ, RZ, -0x1 ;  /* 0xffffffffffaa7424 */ /* 0x000fe400078e00ff */
[----:B-----5:R-:W-:Y:S05]  /*13010*/  CALL.REL.NOINC `($__internal_138_$__cuda_sm70_shflsync_bfly_p) ;  /* 0x000008e000007944 */ /* 0x020fea0003c00000 */
[----:B0-----:R-:W-:Y:S01]  /*13020*/  HFMA2.MMA R168, -RZ, RZ, 0, 2.384185791015625e-07 ;  /* 0x00000004ffa87435 */ /* 0x001fe200000001ff */
[----:B-1----:R-:W-:Y:S01]  /*13030*/  FADD.FTZ R101, R101, R165 ;  /* 0x000000a565657221 */ /* 0x002fe20000010000 */
[----:B------:R-:W-:Y:S01]  /*13040*/  MOV R102, 0x13080 ;  /* 0x0001308000667802 */ /* 0x000fe20000000f00 */
[----:B------:R-:W-:-:S02]  /*13050*/  IMAD.MOV.U32 R165, RZ, RZ, 0x1f ;  /* 0x0000001fffa57424 */ /* 0x000fc400078e00ff */
[----:B------:R-:W-:Y:S02]  /*13060*/  IMAD.MOV.U32 R170, RZ, RZ, -0x1 ;  /* 0xffffffffffaa7424 */ /* 0x000fe400078e00ff */
[----:B------:R-:W-:Y:S05]  /*13070*/  CALL.REL.NOINC `($__internal_138_$__cuda_sm70_shflsync_bfly_p) ;  /* 0x0000088000007944 */ /* 0x000fea0003c00000 */
[----:B01----:R-:W-:Y:S01]  /*13080*/  FADD.FTZ R101, R101, R165 ;  /* 0x000000a565657221 */ /* 0x003fe20000010000 */
[----:B------:R-:W-:Y:S01]  /*13090*/  MOV R165, 0x1f ;  /* 0x0000001f00a57802 */ /* 0x000fe20000000f00 */
[----:B------:R-:W-:Y:S01]  /*130a0*/  IMAD.MOV.U32 R168, RZ, RZ, 0x8 ;  /* 0x00000008ffa87424 */ /* 0x000fe200078e00ff */
[----:B------:R-:W-:Y:S01]  /*130b0*/  MOV R102, 0x130e0 ;  /* 0x000130e000667802 */ /* 0x000fe20000000f00 */
[----:B------:R-:W-:Y:S02]  /*130c0*/  IMAD.MOV.U32 R170, RZ, RZ, -0x1 ;  /* 0xffffffffffaa7424 */ /* 0x000fe400078e00ff */
[----:B------:R-:W-:Y:S05]  /*130d0*/  CALL.REL.NOINC `($__internal_138_$__cuda_sm70_shflsync_bfly_p) ;  /* 0x0000082000007944 */ /* 0x000fea0003c00000 */
[----:B01----:R-:W-:Y:S01]  /*130e0*/  FADD.FTZ R101, R101, R165 ;  /* 0x000000a565657221 */ /* 0x003fe20000010000 */
[----:B------:R-:W-:Y:S01]  /*130f0*/  MOV R170, 0xffffffff ;  /* 0xffffffff00aa7802 */ /* 0x000fe20000000f00 */
[----:B------:R-:W-:Y:S01]  /*13100*/  IMAD.MOV.U32 R168, RZ, RZ, 0x10 ;  /* 0x00000010ffa87424 */ /* 0x000fe200078e00ff */
[----:B------:R-:W-:Y:S01]  /*13110*/  MOV R102, 0x13140 ;  /* 0x0001314000667802 */ /* 0x000fe20000000f00 */
[----:B------:R-:W-:Y:S02]  /*13120*/  IMAD.MOV.U32 R165, RZ, RZ, 0x1f ;  /* 0x0000001fffa57424 */ /* 0x000fe400078e00ff */
[----:B------:R-:W-:Y:S05]  /*13130*/  CALL.REL.NOINC `($__internal_138_$__cuda_sm70_shflsync_bfly_p) ;  /* 0x000007c000007944 */ /* 0x000fea0003c00000 */
[----:B-1----:R-:W-:Y:S01]  /*13140*/  FADD.FTZ R100, R101, R165 ;  /* 0x000000a565647221 */ /* 0x002fe20000010000 */
[----:B------:R-:W-:Y:S01]  /*13150*/  P2R R103, PR, RZ, 0x10 ;  /* 0x00000010ff677803 */ /* 0x000fe20000000000 */
[----:B0-----:R-:W-:Y:S01]  /*13160*/  IMAD.MOV.U32 R168, RZ, RZ, 0x1 ;  /* 0x00000001ffa87424 */ /* 0x001fe200078e00ff */
[----:B------:R-:W-:Y:S01]  /*13170*/  ISETP.NE.AND P4, PT, R164, RZ, PT ;  /* 0x000000ffa400720c */ /* 0x000fe20003f85270 */
[----:B------:R-:W-:Y:S01]  /*13180*/  FMUL.FTZ R100, R137, R100 ;  /* 0x0000006489647220 */ /* 0x000fe20000410000 */
[----:B------:R-:W-:Y:S01]  /*13190*/  P2R R166, PR, RZ, 0x20 ;  /* 0x00000020ffa67803 */ /* 0x000fe20000000000 */
[----:B------:R-:W-:Y:S01]  /*131a0*/  IMAD.MOV.U32 R165, RZ, RZ, 0x1f ;  /* 0x0000001fffa57424 */ /* 0x000fe200078e00ff */
[----:B------:R-:W-:Y:S01]  /*131b0*/  ISETP.NE.AND P5, PT, R169, RZ, PT ;  /* 0x000000ffa900720c */ /* 0x000fe20003fa5270 */
[--C-:B------:R-:W-:Y:S01]  /*131c0*/  FADD.FTZ R101, R56, -R100.reuse ;  /* 0x8000006438657221 */ /* 0x100fe20000010000 */
[----:B------:R-:W-:Y:S01]  /*131d0*/  P2R R167, PR, RZ, 0x40 ;  /* 0x00000040ffa77803 */ /* 0x000fe20000000000 */
[----:B------:R-:W-:Y:S01]  /*131e0*/  FADD.FTZ R102, R57, -R100 ;  /* 0x8000006439667221 */ /* 0x000fe20000010000 */
[----:B------:R-:W-:Y:S01]  /*131f0*/  ISETP.NE.AND P6, PT, R171, RZ, PT ;  /* 0x000000ffab00720c */ /* 0x000fe20003fc5270 */
[----:B------:R-:W-:-:S02]  /*13200*/  FFMA.FTZ R101, R101, R101, RZ ;  /* 0x0000006565657223 */ /* 0x000fc400000100ff */
[----:B------:R-:W-:Y:S02]  /*13210*/  IMAD.MOV.U32 R170, RZ, RZ, -0x1 ;  /* 0xffffffffffaa7424 */ /* 0x000fe400078e00ff */
        /* <DEDUP_REMOVED lines=81> */
[----:B------:R-:W-:-:S04]  /*13730*/  MOV R102, 0x13760 ;  /* 0x0001376000667802 */ /* 0x000fc80000000f00 */
[----:B------:R-:W-:Y:S02]  /*13740*/  MOV R101, R164 ;  /* 0x000000a400657202 */ /* 0x000fe40000000f00 */
[----:B------:R-:W-:Y:S05]  /*13750*/  CALL.REL.NOINC `($__internal_138_$__cuda_sm70_shflsync_bfly_p) ;  /* 0x000001a000007944 */ /* 0x000fea0003c00000 */
[----:B01----:R-:W-:Y:S01]  /*13760*/  FADD.FTZ R101, R164, R165 ;  /* 0x000000a5a4657221 */ /* 0x003fe20000010000 */
[----:B------:R-:W-:Y:S01]  /*13770*/  MOV R102, 0x137c0 ;  /* 0x000137c000667802 */ /* 0x000fe20000000f00 */
[----:B------:R-:W-:Y:S02]  /*13780*/  IMAD.MOV.U32 R168, RZ, RZ, 0x2 ;  /* 0x00000002ffa87424 */ /* 0x000fe400078e00ff */
[----:B------:R-:W-:Y:S02]  /*13790*/  IMAD.MOV.U32 R165, RZ, RZ, 0x1f ;  /* 0x0000001fffa57424 */ /* 0x000fe400078e00ff */
[----:B------:R-:W-:Y:S02]  /*137a0*/  IMAD.MOV.U32 R170, RZ, RZ, -0x1 ;  /* 0xffffffffffaa7424 */ /* 0x000fe400078e00ff */
[----:B------:R-:W-:Y:S05]  /*137b0*/  CALL.REL.NOINC `($__internal_138_$__cuda_sm70_shflsync_bfly_p) ;  /* 0x0000014000007944 */ /* 0x000fea0003c00000 */
[----:B0-----:R-:W-:Y:S01]  /*137c0*/  HFMA2.MMA R168, -RZ, RZ, 0, 2.384185791015625e-07 ;  /* 0x00000004ffa87435 */ /* 0x001fe200000001ff */
[----:B-1----:R-:W-:Y:S01]  /*137d0*/  FADD.FTZ R101, R101, R165 ;  /* 0x000000a565657221 */ /* 0x002fe20000010000 */
[----:B------:R-:W-:Y:S01]  /*137e0*/  MOV R102, 0x13820 ;  /* 0x0001382000667802 */ /* 0x000fe20000000f00 */
[----:B------:R-:W-:Y:S02]  /*137f0*/  IMAD.MOV.U32 R165, RZ, RZ, 0x1f ;  /* 0x0000001fffa57424 */ /* 0x000fe400078e00ff */
[----:B------:R-:W-:-:S02]  /*13800*/  IMAD.MOV.U32 R170, RZ, RZ, -0x1 ;  /* 0xffffffffffaa7424 */ /* 0x000fc400078e00ff */
[----:B------:R-:W-:Y:S05]  /*13810*/  CALL.REL.NOINC `($__internal_138_$__cuda_sm70_shflsync_bfly_p) ;  /* 0x000000e000007944 */ /* 0x000fea0003c00000 */
[----:B01----:R-:W-:Y:S01]  /*13820*/  FADD.FTZ R101, R101, R165 ;  /* 0x000000a565657221 */ /* 0x003fe20000010000 */
[----:B------:R-:W-:Y:S01]  /*13830*/  MOV R165, 0x1f ;  /* 0x0000001f00a57802 */ /* 0x000fe20000000f00 */
[----:B------:R-:W-:Y:S01]  /*13840*/  IMAD.MOV.U32 R168, RZ, RZ, 0x8 ;  /* 0x00000008ffa87424 */ /* 0x000fe200078e00ff */
[----:B------:R-:W-:Y:S01]  /*13850*/  MOV R102, 0x13880 ;  /* 0x0001388000667802 */ /* 0x000fe20000000f00 */
[----:B------:R-:W-:-:S02]  /*13860*/  IMAD.MOV.U32 R170, RZ, RZ, -0x1 ;  /* 0xffffffffffaa7424 */ /* 0x000fc400078e00ff */
[----:B------:R-:W-:Y:S05]  /*13870*/  CALL.REL.NOINC `($__internal_138_$__cuda_sm70_shflsync_bfly_p) ;  /* 0x0000008000007944 */ /* 0x000fea0003c00000 */
[----:B-1----:R-:W-:Y:S01]  /*13880*/  FADD.FTZ R166, R101, R165 ;  /* 0x000000a565a67221 */ /* 0x002fe20000010000 */
[----:B0-----:R-:W-:Y:S01]  /*13890*/  MOV R170, 0xffffffff ;  /* 0xffffffff00aa7802 */ /* 0x001fe20000000f00 */
[----:B------:R-:W-:Y:S01]  /*138a0*/  IMAD.MOV.U32 R168, RZ, RZ, 0x10 ;  /* 0x00000010ffa87424 */ /* 0x000fe200078e00ff */
[----:B------:R-:W-:Y:S01]  /*138b0*/  MOV R102, 0x138f0 ;  /* 0x000138f000667802 */ /* 0x000fe20000000f00 */
[----:B------:R-:W-:-:S02]  /*138c0*/  IMAD.MOV.U32 R165, RZ, RZ, 0x1f ;  /* 0x0000001fffa57424 */ /* 0x000fc400078e00ff */
[----:B------:R-:W-:Y:S02]  /*138d0*/  IMAD.MOV.U32 R101, RZ, RZ, R166 ;  /* 0x000000ffff657224 */ /* 0x000fe400078e00a6 */
[----:B------:R-:W-:Y:S05]  /*138e0*/  CALL.REL.NOINC `($__internal_138_$__cuda_sm70_shflsync_bfly_p) ;  /* 0x0000001000007944 */ /* 0x000fea0003c00000 */
[----:B01----:R-:W-:Y:S05]  /*138f0*/  BRA `(.L_x_30385) ;  /* 0xffffe50000007947 */ /* 0x003fea000383ffff */
        .weak           $__internal_138_$__cuda_sm70_shflsync_bfly_p
        .type           $__internal_138_$__cuda_sm70_shflsync_bfly_p,@function
        .size           $__internal_138_$__cuda_sm70_shflsync_bfly_p,(.L_x_36178 - $__internal_138_$__cuda_sm70_shflsync_bfly_p)
$__internal_138_$__cuda_sm70_shflsync_bfly_p:
[----:B------:R-:W-:Y:S01]  /*13900*/  IMAD.MOV.U32 R103, RZ, RZ, 0x0 ;  /* 0x00000000ff677424 */ /* 0x000fe200078e00ff */
[----:B------:R-:W-:Y:S04]  /*13910*/  WARPSYNC R170 ;  /* 0x000000aa00007348 */ /* 0x000fe80003800000 */
[----:B------:R0:W1:Y:S01]  /*13920*/  SHFL.BFLY PT, R165, R101, R168, R165 ;  /* 0x0c0000a865a57389 */ /* 0x00006200000e00a5 */
[----:B------:R-:W-:Y:S05]  /*13930*/  RET.REL.NODEC R102 `(_ZN10layer_norm13ln_fwd_kernelINS_13Kernel_traitsI6__halfffffjLj5120ELj1ELj1ELj4ELj16ENS_18Kernel_traits_baseILj5120ES2_ffffjLj128EEEEELb1ELb0ELb1ELb0EEEvNS_9FwdParamsE) ;  /* 0xfffec6c066007950 */ /* 0x000fea0003c3ffff */
.L_x_30386:
        /* <DEDUP_REMOVED lines=12> */
.L_x_36178:


//--------------------- .text._ZN10layer_norm13ln_fwd_kernelINS_13Kernel_traitsI6__halfffffjLj5120ELj1ELj1ELj4ELj16ENS_18Kernel_traits_baseILj5120ES2_ffffjLj128EEEEELb1ELb0ELb1ELb1EEEvNS_9FwdParamsE --------------------------
	.section	.text._ZN10layer_norm13ln_fwd_kernelINS_13Kernel_traitsI6__halfffffjLj5120ELj1ELj1ELj4ELj16ENS_18Kernel_traits_baseILj5120ES2_ffffjLj128EEEEELb1ELb0ELb1ELb1EEEvNS_9FwdParamsE,"ax",@progbits
	.sectioninfo	@"SHI_REGISTERS=167"
	.align	128
        .global         _ZN10layer_norm13ln_fwd_kernelINS_13Kernel_traitsI6__halfffffjLj5120ELj1ELj1ELj4ELj16ENS_18Kernel_traits_baseILj5120ES2_ffffjLj128EEEEELb1ELb0ELb1ELb1EEEvNS_9FwdParamsE
        .type           _ZN10layer_norm13ln_fwd_kernelINS_13Kernel_traitsI6__halfffffjLj5120ELj1ELj1ELj4ELj16ENS_18Kernel_traits_baseILj5120ES2_ffffjLj128EEEEELb1ELb0ELb1ELb1EEEvNS_9FwdParamsE,@function
        .size           _ZN10layer_norm13ln_fwd_kernelINS_13Kernel_traitsI6__halfffffjLj5120ELj1ELj1ELj4ELj16ENS_18Kernel_traits_baseILj5120ES2_ffffjLj128EEEEELb1ELb0ELb1ELb1EEEvNS_9FwdParamsE,(.L_x_36179 - _ZN10layer_norm13ln_fwd_kernelINS_13Kernel_traitsI6__halfffffjLj5120ELj1ELj1ELj4ELj16ENS_18Kernel_traits_baseILj5120ES2_ffffjLj128EEEEELb1ELb0ELb1ELb1EEEvNS_9FwdParamsE)
        .other          _ZN10layer_norm13ln_fwd_kernelINS_13Kernel_traitsI6__halfffffjLj5120ELj1ELj1ELj4ELj16ENS_18Kernel_traits_baseILj5120ES2_ffffjLj128EEEEELb1ELb0ELb1ELb1EEEvNS_9FwdParamsE,@"STO_CUDA_ENTRY STV_DEFAULT"
_ZN10layer_norm13ln_fwd_kernelINS_13Kernel_traitsI6__halfffffjLj5120ELj1ELj1ELj4ELj16ENS_18Kernel_traits_baseILj5120ES2_ffffjLj128EEEEELb1ELb0ELb1ELb1EEEvNS_9FwdParamsE:
.text._ZN10layer_norm13ln_fwd_kernelINS_13Kernel_traitsI6__halfffffjLj5120ELj1ELj1ELj4ELj16ENS_18Kernel_traits_baseILj5120ES2_ffffjLj128EEEEELb1ELb0ELb1ELb1EEEvNS_9FwdParamsE:
        /* <DEDUP_REMOVED lines=12> */
[----:B------:R-:W3:Y:S04]  /*00c0*/  @P0 LDG.E.64 R4, [R8.64] ;  /* 0x0000000608040981 */ /* 0x000ee8000c1e1b00 */
[----:B------:R-:W0:Y:S04]  /*00d0*/  S2R R23, SR_TID.X ;  /* 0x0000000000177919 */ /* 0x000e280000002100 */
[----:B------:R-:W0:Y:S02]  /*00e0*/  S2R R146, SR_CTAID.X ;  /* 0x0000000000927919 */ /* 0x000e240000002500 */
[----:B0-----:R-:W-:-:S04]  /*00f0*/  IMAD R145, R146, c[0x0][0x0], R23 ;  /* 0x0000000092917a24 */ /* 0x001fc800078e0217 */
[----:B------:R-:W-:Y:S01]  /*0100*/  IMAD.WIDE.U32 R6, R145, -0x326172a9, RZ ;  /* 0xcd9e8d5791067825 */ /* 0x000fe200078e00ff */
[----:B--2---:R-:W0:Y:S08]  /*0110*/  @P0 R2UR UR4, R2 ;  /* 0x00000000020403c2 */ /* 0x004e3000000e0000 */
[----:B------:R1:W2:Y:S01]  /*0120*/  @P0 R2UR UR5, R3 ;  /* 0x00000000030503c2 */ /* 0x0002a200000e0000 */
[----:B---3--:R-:W-:-:S04]  /*0130*/  @P0 IADD3 R80, P1, R4, c[0x0][0x240], RZ ;  /* 0x0000900004500a10 */ /* 0x008fc80007f3e0ff */
[----:B------:R-:W-:Y:S02]  /*0140*/  @P0 IADD3.X R81, RZ, R5, RZ, P1, !PT ;  /* 0x00000005ff510210 */ /* 0x000fe40000ffe4ff */
[----:B------:R-:W-:Y:S02]  /*0150*/  ISETP.NE.U32.AND P0, PT, RZ, c[0x0][0x218], PT ;  /* 0x00008600ff007a0c */ /* 0x000fe40003f05070 */
[--C-:B------:R-:W-:Y:S02]  /*0160*/  SHF.R.U32.HI R142, RZ, 0x2, R81.reuse ;  /* 0x00000002ff8e7819 */ /* 0x100fe40000011651 */
[----:B------:R-:W-:Y:S02]  /*0170*/  SHF.R.U64 R144, R80, 0x2, R81 ;  /* 0x0000000250907819 */ /* 0x000fe40000001251 */
[----:B------:R-:W-:Y:S02]  /*0180*/  ISETP.NE.AND.EX P0, PT, RZ, c[0x0][0x21c], PT, P0 ;  /* 0x00008700ff007a0c */ /* 0x000fe40003f05300 */
[----:B0-----:R-:W-:Y:S01]  /*0190*/  LOP3.LUT R0, R7, UR4, R142, 0x96, !PT ;  /* 0x0000000407007c12 */ /* 0x001fe2000f8e968e */
[----:B------:R-:W-:Y:S01]  /*01a0*/  IMAD.WIDE.U32 R4, R144, -0x2daee0ad, RZ ;  /* 0xd2511f5390047825 */ /* 0x000fe200078e00ff */
[----:B------:R-:W-:-:S02]  /*01b0*/  UIADD3 UR9, UR4, -0x61c88647, URZ ;  /* 0x9e3779b904097890 */ /* 0x000fc4000fffe03f */
[----:B------:R-:W-:Y:S01]  /*01c0*/  UIADD3 UR11, UR4, 0x3c6ef372, URZ ;  /* 0x3c6ef372040b7890 */ /* 0x000fe2000fffe03f */
[----:B-1----:R-:W-:Y:S01]  /*01d0*/  IMAD.WIDE.U32 R2, R0, -0x2daee0ad, RZ ;  /* 0xd2511f5300027825 */ /* 0x002fe200078e00ff */
[----:B------:R-:W-:Y:S02]  /*01e0*/  UIADD3 UR13, UR4, -0x255992d5, URZ ;  /* 0xdaa66d2b040d7890 */ /* 0x000fe4000fffe03f */
[----:B--2---:R-:W-:Y:S01]  /*01f0*/  UIADD3 UR10, UR5, -0x4498517b, URZ ;  /* 0xbb67ae85050a7890 */ /* 0x004fe2000fffe03f */
[----:B------:R-:W-:Y:S01]  /*0200*/  IMAD.SHL.U32 R0, R23, 0x8, RZ ;  /* 0x0000000817007824 */ /* 0x000fe200078e00ff */
[----:B------:R-:W-:Y:S01]  /*0210*/  LOP3.LUT R8, R5, UR5, RZ, 0x3c, !PT ;  /* 0x0000000505087c12 */ /* 0x000fe2000f8e3cff */
[----:B------:R-:W-:Y:S02]  /*0220*/  UIADD3 UR12, UR5, 0x76cf5d0a, URZ ;  /* 0x76cf5d0a050c7890 */ /* 0x000fe4000fffe03f */
[----:B------:R-:W-:Y:S01]  /*0230*/  UIADD3 UR14, UR5, 0x32370b8f, URZ ;  /* 0x32370b8f050e7890 */ /* 0x000fe2000fffe03f */
[----:B------:R-:W-:Y:S01]  /*0240*/  LOP3.LUT R0, R0, 0x3f8, RZ, 0xc0, !PT ;  /* 0x000003f800007812 */ /* 0x000fe200078ec0ff */
[----:B------:R-:W-:Y:S01]  /*0250*/  IMAD.WIDE.U32 R8, R8, -0x326172a9, RZ ;  /* 0xcd9e8d5708087825 */ /* 0x000fe200078e00ff */
[----:B------:R-:W-:-:S02]  /*0260*/  LOP3.LUT R10, R3, UR10, R4, 0x96, !PT ;  /* 0x0000000a030a7c12 */ /* 0x000fc4000f8e9604 */
        /* <DEDUP_REMOVED lines=76> */
[----:B------:R-:W-:Y:S01]  /*0730*/  UIADD3 UR25, UR4, -0x700cb87f, URZ ;  /* 0x8ff3478104197890 */ /* 0x000fe2000fffe03f */
[----:B------:R-:W-:Y:S01]  /*0740*/  IMAD R22, R6, -0x326172a9, RZ ;  /* 0xcd9e8d5706167824 */ /* 0x000fe200078e02ff */
[----:B------:R-:W-:Y:S01]  /*0750*/  UIADD3 UR26, UR5, -0x695add53, URZ ;  /* 0x96a522ad051a7890 */ /* 0x000fe2000fffe03f */
[----:B------:R-:W-:Y:S01]  /*0760*/  IMAD.HI.U32 R5, R54, -0x326172a9, RZ ;  /* 0xcd9e8d5736057827 */ /* 0x000fe200078e00ff */
[--C-:B------:R-:W-:Y:S01]  /*0770*/  SHF.R.U64 R86, R18, 0x10, R19.reuse ;  /* 0x0000001012567819 */ /* 0x100fe20000001213 */
[----:B------:R-:W-:Y:S01]  /*0780*/  HADD2.F32 R20, -RZ, R18.H0_H0 ;  /* 0x20000012ff147230 */ /* 0x000fe20000004100 */
[----:B------:R-:W-:Y:S01]  /*0790*/  SHF.R.U32.HI R87, RZ, 0x10, R19 ;  /* 0x00000010ff577819 */ /* 0x000fe20000011613 */
[----:B------:R-:W-:Y:S01]  /*07a0*/  IMAD R21, R10, -0x2daee0ad, RZ ;  /* 0xd2511f530a157824 */ /* 0x000fe200078e02ff */
[--C-:B------:R-:W-:Y:S01]  /*07b0*/  SHF.R.U64 R88, R16, 0x10, R17.reuse ;  /* 0x0000001010587819 */ /* 0x100fe20000001211 */
[----:B------:R-:W-:Y:S01]  /*07c0*/  IMAD.HI.U32 R0, R84, -0x2daee0ad, RZ ;  /* 0xd2511f5354007827 */ /* 0x000fe200078e00ff */
        /* <DEDUP_REMOVED lines=33> */
[----:B0-----:R-:W-:Y:S01]  /*09e0*/  HADD2.F32 R3, -RZ, R43.H0_H0 ;  /* 0x2000002bff037230 */ /* 0x001fe20000004100 */
[----:B------:R-:W-:Y:S01]  /*09f0*/  LOP3.LUT R22, R5, UR25, R22, 0x96, !PT ;  /* 0x0000001905167c12 */ /* 0x000fe2000f8e9616 */
[----:B------:R-:W-:Y:S01]  /*0a00*/  HADD2.F32 R5, -RZ, R45.H0_H0 ;  /* 0x2000002dff057230 */ /* 0x000fe20000004100 */
[----:B------:R-:W-:Y:S01]  /*0a10*/  LOP3.LUT R21, R0, UR26, R21, 0x96, !PT ;  /* 0x0000001a00157c12 */ /* 0x000fe2000f8e9615 */
[----:B------:R-:W-:Y:S01]  /*0a20*/  HADD2.F32 R2, -RZ, R40.H0_H0 ;  /* 0x20000028ff027230 */ /* 0x000fe20000004100 */
[----:B------:R-:W-:Y:S01]  /*0a30*/  LOP3.LUT R80, R80, 0x3, RZ, 0xc0, !PT ;  /* 0x0000000350507812 */ /* 0x000fe200078ec0ff */
[----:B------:R-:W-:Y:S01]  /*0a40*/  HADD2.F32 R0, -RZ, R41.H0_H0 ;  /* 0x20000029ff007230 */ /* 0x000fe20000004100 */
        /* <DEDUP_REMOVED lines=84> */
.L_x_30772:
[----:B------:R-:W-:-:S04]  /*0f90*/  IMAD.MOV.U32 R147, RZ, RZ, 0x4 ;  /* 0x00000004ff937424 */ /* 0x000fc800078e00ff */
[----:B------:R-:W-:-:S05]  /*0fa0*/  IMAD.WIDE R40, R146, R147, c[0x0][0x1d0] ;  /* 0x0000740092287625 */ /* 0x000fca00078e0293 */
[----:B------:R0:W2:Y:S01]  /*0fb0*/  LDG.E R46, [R40.64] ;  /* 0x00000006282e7981 */ /* 0x0000a2000c1e1900 */
[----:B------:R-:W-:Y:S01]  /*0fc0*/  ISETP.NE.U32.AND P0, PT, RZ, c[0x0][0x180], PT ;  /* 0x00006000ff007a0c */ /* 0x000fe20003f05070 */
[----:B------:R-:W-:Y:S01]  /*0fd0*/  IMAD R42, R146, c[0x0][0x168], RZ ;  /* 0x00005a00922a7a24 */ /* 0x000fe200078e02ff */
[----:B------:R-:W-:Y:S02]  /*0fe0*/  MOV R154, RZ ;  /* 0x000000ff009a7202 */ /* 0x000fe40000000f00 */
[----:B------:R-:W-:Y:S02]  /*0ff0*/  ISETP.NE.AND.EX P0, PT, RZ, c[0x0][0x184], PT, P0 ;  /* 0x00006100ff007a0c */ /* 0x000fe40003f05300 */
[----:B------:R-:W-:-:S04]  /*1000*/  SHF.R.S32.HI R43, RZ, 0x1f, R42 ;  /* 0x0000001fff2b7819 */ /* 0x000fc8000001142a */
[----:B------:R-:W-:Y:S02]  /*1010*/  LEA.HI R43, R43, R42, RZ, 0x2 ;  /* 0x0000002a2b2b7211 */ /* 0x000fe400078f10ff */
[----:B------:R-:W-:-:S04]  /*1020*/  LOP3.LUT R42, R23, 0x7f, RZ, 0xc0, !PT ;  /* 0x0000007f172a7812 */ /* 0x000fc800078ec0ff */
[----:B------:R-:W-:Y:S01]  /*1030*/  LEA.HI.SX32 R153, R43, R42, 0x1e ;  /* 0x0000002a2b997211 */ /* 0x000fe200078ff2ff */
[----:B0-----:R-:W-:Y:S01]  /*1040*/  @P0 IMAD.MOV.U32 R40, RZ, RZ, 0x10 ;  /* 0x00000010ff280424 */ /* 0x001fe200078e00ff */
[----:B--2---:R-:W-:-:S13]  /*1050*/  ISETP.GE.AND P2, PT, R46, 0x1, PT ;  /* 0x000000012e00780c */ /* 0x004fda0003f46270 */
[----:B------:R-:W-:Y:S01]  /*1060*/  @P2 IADD3 R44, R46, -0x1, RZ ;  /* 0xffffffff2e2c2810 */ /* 0x000fe20007ffe0ff */
[----:B------:R-:W-:-:S04]  /*1070*/  @P2 IMAD.MOV.U32 R47, RZ, RZ, 0x10 ;  /* 0x00000010ff2f2424 */ /* 0x000fc800078e00ff */
[----:B------:R-:W-:-:S05]  /*1080*/  @P2 IMAD R44, R44, c[0x0][0x168], RZ ;  /* 0x00005a002c2c2a24 */ /* 0x000fca00078e02ff */
[----:B------:R-:W-:-:S04]  /*1090*/  @P2 SHF.R.S32.HI R45, RZ, 0x1f, R44 ;  /* 0x0000001fff2d2819 */ /* 0x000fc8000001142c */
[----:B------:R-:W-:Y:S01]  /*10a0*/  @P2 LEA.HI R41, R45, R44, RZ, 0x2 ;  /* 0x0000002c2d292211 */ /* 0x000fe200078f10ff */
[----:B------:R-:W-:-:S03]  /*10b0*/  @P0 IMAD.WIDE.U32 R44, R153, R40, c[0x0][0x180] ;  /* 0x00006000992c0625 */ /* 0x000fc600078e0028 */
[----:B------:R-:W-:Y:S01]  /*10c0*/  @P2 LEA.HI.SX32 R154, R41, R42, 0x1e ;  /* 0x0000002a299a2211 */ /* 0x000fe200078ff2ff */
[----:B------:R-:W-:Y:S01]  /*10d0*/  IMAD.WIDE R42, R146, R147, c[0x0][0x1d8] ;  /* 0x00007600922a7625 */ /* 0x000fe200078e0293 */
[----:B------:R-:W2:Y:S03]  /*10e0*/  @P0 LDG.E.128 R32, [R44.64] ;  /* 0x000000062c200981 */ /* 0x000ea6000c1e1d00 */
[----:B------:R-:W-:Y:S01]  /*10f0*/  @P2 IMAD.WIDE.U32 R40, R154, R47, c[0x0][0x170] ;  /* 0x00005c009a282625 */ /* 0x000fe200078e002f */
[----:B------:R0:W5:Y:S04]  /*1100*/  LDG.E R150, [R42.64] ;  /* 0x000000062a967981 */ /* 0x000168000c1e1900 */
        /* <DEDUP_REMOVED lines=21> */
.L_x_30390:
[----:B------:R-:W-:Y:S02]  /*1260*/  IMAD.MOV.U32 R48, RZ, RZ, R82 ;  /* 0x000000ffff307224 */ /* 0x000fe400078e0052 */
.L_x_30391:
[----:B------:R-:W-:Y:S05]  /*1270*/  BSYNC B1 ;  /* 0x0000000000017941 */ /* 0x000fea0003800000 */
.L_x_30389:
        /* <DEDUP_REMOVED lines=16> */
.L_x_30395:
[----:B------:R-:W-:Y:S05]  /*1380*/  BSYNC B2 ;  /* 0x0000000000027941 */ /* 0x000fea0003800000 */
.L_x_30394:
        /* <DEDUP_REMOVED lines=44> */
.L_x_30393:
[----:B------:R-:W-:Y:S05]  /*1650*/  BSYNC B1 ;  /* 0x0000000000017941 */ /* 0x000fea0003800000 */
.L_x_30392:
[----:B------:R-:W0:Y:S01]  /*1660*/  I2F.U32 R40, R48 ;  /* 0x0000003000287306 */ /* 0x000e220000201000 */
[----:B------:R-:W-:Y:S02]  /*1670*/  IMAD.MOV.U32 R43, RZ, RZ, 0x2f800000 ;  /* 0x2f800000ff2b7424 */ /* 0x000fe400078e00ff */
[----:B-----5:R-:W-:-:S04]  /*1680*/  FMUL.FTZ R41, R36, c[0x0][0x1ec] ;  /* 0x00007b0024297a20 */ /* 0x020fc80000410000 */
[----:B------:R-:W-:Y:S02]  /*1690*/  FMUL.FTZ R41, R41, c[0x0][0x1e8] ;  /* 0x00007a0029297a20 */ /* 0x000fe40000410000 */
[----:B0-----:R-:W-:-:S05]  /*16a0*/  FFMA.FTZ R40, R40, R43, 1.1641532182693481445e-10 ;  /* 0x2f00000028287423 */ /* 0x001fca000001002b */
[----:B------:R-:W-:-:S04]  /*16b0*/  FSETP.GTU.FTZ.AND P1, PT, R40, c[0x0][0x1e4], PT ;  /* 0x0000790028007a0b */ /* 0x000fc80003f3c000 */
[----:B------:R-:W-:Y:S02]  /*16c0*/  FSEL R76, R41, RZ, !P1 ;  /* 0x000000ff294c7208 */ /* 0x000fe40004800000 */
[----:B------:R-:W-:-:S03]  /*16d0*/  SEL R119, RZ, 0x1, P1 ;  /* 0x00000001ff777807 */ /* 0x000fc60000800000 */
[----:B------:R-:W-:Y:S02]  /*16e0*/  @P0 FADD.FTZ R76, R32, R76 ;  /* 0x0000004c204c0221 */ /* 0x000fe40000010000 */
.L_x_30388:
[----:B0-----:R-:W-:Y:S05]  /*16f0*/  BSYNC B0 ;  /* 0x0000000000007941 */ /* 0x001fea0003800000 */
.L_x_30387:
        /* <DEDUP_REMOVED lines=18> */
.L_x_30399:
[----:B------:R-:W-:Y:S02]  /*1820*/  IMAD.MOV.U32 R48, RZ, RZ, R82 ;  /* 0x000000ffff307224 */ /* 0x000fe400078e0052 */
.L_x_30400:
[----:B------:R-:W-:Y:S05]  /*1830*/  BSYNC B1 ;  /* 0x0000000000017941 */ /* 0x000fea0003800000 */
.L_x_30398:
        /* <DEDUP_REMOVED lines=16> */
.L_x_30404:
[----:B------:R-:W-:Y:S05]  /*1940*/  BSYNC B2 ;  /* 0x0000000000027941 */ /* 0x000fea0003800000 */
.L_x_30403:
        /* <DEDUP_REMOVED lines=44> */
.L_x_30402:
[----:B------:R-:W-:Y:S05]  /*1c10*/  BSYNC B1 ;  /* 0x0000000000017941 */ /* 0x000fea0003800000 */
.L_x_30401:
        /* <DEDUP_REMOVED lines=9> */
.L_x_30397:
[----:B------:R-:W-:Y:S05]  /*1cb0*/  BSYNC B0 ;  /* 0x0000000000007941 */ /* 0x000fea0003800000 */
.L_x_30396:
        /* <DEDUP_REMOVED lines=18> */
.L_x_30408:
[----:B------:R-:W-:Y:S02]  /*1de0*/  IMAD.MOV.U32 R48, RZ, RZ, R82 ;  /* 0x000000ffff307224 */ /* 0x000fe400078e0052 */
.L_x_30409:
[----:B------:R-:W-:Y:S05]  /*1df0*/  BSYNC B1 ;  /* 0x0000000000017941 */ /* 0x000fea0003800000 */
.L_x_30407:
        /* <DEDUP_REMOVED lines=16> */
.L_x_30413:
[----:B------:R-:W-:Y:S05]  /*1f00*/  BSYNC B2 ;  /* 0x0000000000027941 */ /* 0x000fea0003800000 */
.L_x_30412:
        /* <DEDUP_REMOVED lines=44> */
.L_x_30411:
[----:B------:R-:W-:Y:S05]  /*21d0*/  BSYNC B1 ;  /* 0x0000000000017941 */ /* 0x000fea0003800000 */
.L_x_30410:
        /* <DEDUP_REMOVED lines=9> */
.L_x_30406:
[----:B------:R-:W-:Y:S05]  /*2270*/  BSYNC B0 ;  /* 0x0000000000007941 */ /* 0x000fea0003800000 */
.L_x_30405:
        /* <DEDUP_REMOVED lines=18> */
.L_x_30417:
[----:B------:R-:W-:Y:S02]  /*23a0*/  IMAD.MOV.U32 R48, RZ, RZ, R82 ;  /* 0x000000ffff307224 */ /* 0x000fe400078e0052 */
.L_x_30418:
[----:B------:R-:W-:Y:S05]  /*23b0*/  BSYNC B1 ;  /* 0x0000000000017941 */ /* 0x000fea0003800000 */
.L_x_30416:
        /* <DEDUP_REMOVED lines=16> */
.L_x_30422:
[----:B------:R-:W-:Y:S05]  /*24c0*/  BSYNC B2 ;  /* 0x0000000000027941 */ /* 0x000fea0003800000 */
.L_x_30421:
        /* <DEDUP_REMOVED lines=44> */
.L_x_30420:
[----:B------:R-:W-:Y:S05]  /*2790*/  BSYNC B1 ;  /* 0x0000000000017941 */ /* 0x000fea0003800000 */
.L_x_30419:
        /* <DEDUP_REMOVED lines=9> */
.L_x_30415:
[----:B------:R-:W-:Y:S05]  /*2830*/  BSYNC B0 ;  /* 0x0000000000007941 */ /* 0x000fea0003800000 */
.L_x_30414:
[----:B------:R-:W-:Y:S01]  /*2840*/  IMAD.MOV.U32 R152, RZ, RZ, 0x10 ;  /* 0x00000010ff987424 */ /* 0x000fe200078e00ff */
[C---:B------:R-:W-:Y:S01]  /*2850*/  IADD3 R49, R153.reuse, 0x80, RZ ;  /* 0x0000008099317810 */ /* 0x040fe20007ffe0ff */
[----:B------:R-:W-:Y:S01]  /*2860*/  BSSY B0, `(.L_x_30423) ;  /* 0x0000010000007945 */ /* 0x000fe20003800000 */
[----:B------:R-:W-:Y:S01]  /*2870*/  IADD3 R48, R154, 0x80, RZ ;  /* 0x000000809a307810 */ /* 0x000fe20007ffe0ff */
[----:B------:R-:W-:-:S04]  /*2880*/  IMAD.WIDE.U32 R42, R153, R152, c[0x0][0x188] ;  /* 0x00006200992a7625 */ /* 0x000fc800078e0098 */
[----:B------:R-:W-:Y:S01]  /*2890*/  @P0 IMAD.WIDE.U32 R40, R49, R152, c[0x0][0x180] ;  /* 0x0000600031280625 */ /* 0x000fe200078e0098 */
[----:B------:R0:W-:Y:S01]  /*28a0*/  STG.E.128 [R42.64], R76 ;  /* 0x0000004c2a007986 */ /* 0x0001e2000c101d06 */
[----:B------:R-:W-:Y:S05]  /*28b0*/  @!P2 BRA `(.L_x_30424) ;  /* 0x000000a00000a947 */ /* 0x000fea0003800000 */
[----:B0-----:R-:W-:Y:S01]  /*28c0*/  IMAD.U32 R43, R122, 0x10000, RZ ;  /* 0x000100007a2b7824 */ /* 0x001fe200078e00ff */
[----:B------:R-:W-:Y:S02]  /*28d0*/  LOP3.LUT R42, R123, 0xffff, RZ, 0xc0, !PT ;  /* 0x0000ffff7b2a7812 */ /* 0x000fe400078ec0ff */
[----:B------:R-:W-:Y:S02]  /*28e0*/  LOP3.LUT R45, R121, 0xff, RZ, 0xc0, !PT ;  /* 0x000000ff792d7812 */ /* 0x000fe400078ec0ff */
[----:B------:R-:W-:Y:S02]  /*28f0*/  LOP3.LUT R43, R43, 0xff0000, RZ, 0xc0, !PT ;  /* 0x00ff00002b2b7812 */ /* 0x000fe400078ec0ff */
[----:B------:R-:W-:Y:S02]  /*2900*/  LOP3.LUT R46, R119, 0xff, RZ, 0xc0, !PT ;  /* 0x000000ff772e7812 */ /* 0x000fe400078ec0ff */
[----:B------:R-:W-:-:S05]  /*2910*/  LEA R42, R42, R43, 0x18 ;  /* 0x0000002b2a2a7211 */ /* 0x000fca00078ec0ff */
[----:B------:R-:W-:Y:S02]  /*2920*/  IMAD R45, R45, 0x100, R42 ;  /* 0x000001002d2d7824 */ /* 0x000fe400078e022a */
[----:B------:R-:W-:-:S04]  /*2930*/  IMAD.WIDE.U32 R42, R154, R147, c[0x0][0x190] ;  /* 0x000064009a2a7625 */ /* 0x000fc800078e0093 */
[----:B------:R-:W-:-:S05]  /*2940*/  IMAD.IADD R45, R45, 0x1, R46 ;  /* 0x000000012d2d7824 */ /* 0x000fca00078e022e */
[----:B------:R0:W-:Y:S02]  /*2950*/  STG.E [R42.64], R45 ;  /* 0x0000002d2a007986 */ /* 0x0001e4000c101906 */
.L_x_30424:
[----:B------:R-:W-:Y:S05]  /*2960*/  BSYNC B0 ;  /* 0x0000000000007941 */ /* 0x000fea0003800000 */
.L_x_30423:
[----:B0-----:R-:W-:Y:S01]  /*2970*/  @P2 IMAD.WIDE.U32 R42, R48, R152, c[0x0][0x170] ;  /* 0x00005c00302a2625 */ /* 0x001fe200078e0098 */
[----:B------:R-:W2:Y:S04]  /*2980*/  @P0 LDG.E.128 R32, [R40.64] ;  /* 0x0000000628200981 */ /* 0x000ea8000c1e1d00 */
[----:B-----5:R0:W5:Y:S01]  /*2990*/  @P2 LDG.E.128 R36, [R42.64] ;  /* 0x000000062a242981 */ /* 0x020162000c1e1d00 */
[----:B------:R-:W-:Y:S01]  /*29a0*/  @!P3 ISETP.NE.U32.AND P1, PT, RZ, c[0x0][0x180], PT ;  /* 0x00006000ff00ba0c */ /* 0x000fe20003f25070 */
[----:B------:R-:W-:Y:S01]  /*29b0*/  BSSY B0, `(.L_x_30425) ;  /* 0x000005a000007945 */ /* 0x000fe20003800000 */
[----:B------:R-:W-:Y:S02]  /*29c0*/  @!P3 IMAD.MOV.U32 R45, RZ, RZ, R44 ;  /* 0x000000ffff2db224 */ /* 0x000fe400078e002c */
        /* <DEDUP_REMOVED lines=15> */
.L_x_30428:
[----:B------:R-:W-:Y:S02]  /*2ac0*/  IMAD.MOV.U32 R50, RZ, RZ, R82 ;  /* 0x000000ffff327224 */ /* 0x000fe400078e0052 */
.L_x_30429:
[----:B------:R-:W-:Y:S05]  /*2ad0*/  BSYNC B1 ;  /* 0x0000000000017941 */ /* 0x000fea0003800000 */
.L_x_30427:
        /* <DEDUP_REMOVED lines=16> */
.L_x_30433:
[----:B------:R-:W-:Y:S05]  /*2be0*/  BSYNC B2 ;  /* 0x0000000000027941 */ /* 0x000fea0003800000 */
.L_x_30432:
        /* <DEDUP_REMOVED lines=44> */
.L_x_30431:
[----:B------:R-:W-:Y:S05]  /*2eb0*/  BSYNC B1 ;  /* 0x0000000000017941 */ /* 0x000fea0003800000 */
.L_x_30430:
        /* <DEDUP_REMOVED lines=9> */
.L_x_30426:
[----:B0-----:R-:W-:Y:S05]  /*2f50*/  BSYNC B0 ;  /* 0x0000000000007941 */ /* 0x001fea0003800000 */
.L_x_30425:
        /* <DEDUP_REMOVED lines=18> */
.L_x_30437:
[----:B------:R-:W-:Y:S02]  /*3080*/  IMAD.MOV.U32 R50, RZ, RZ, R82 ;  /* 0x000000ffff327224 */ /* 0x000fe400078e0052 */
.L_x_30438:
[----:B------:R-:W-:Y:S05]  /*3090*/  BSYNC B1 ;  /* 0x0000000000017941 */ /* 0x000fea0003800000 */
.L_x_30436:
        /* <DEDUP_REMOVED lines=16> */
.L_x_30442:
[----:B------:R-:W-:Y:S05]  /*31a0*/  BSYNC B2 ;  /* 0x0000000000027941 */ /* 0x000fea0003800000 */
.L_x_30441:
        /* <DEDUP_REMOVED lines=44> */
.L_x_30440:
[----:B------:R-:W-:Y:S05]  /*3470*/  BSYNC B1 ;  /* 0x0000000000017941 */ /* 0x000fea0003800000 */
.L_x_30439:
        /* <DEDUP_REMOVED lines=9> */
.L_x_30435:
[----:B------:R-:W-:Y:S05]  /*3510*/  BSYNC B0 ;  /* 0x0000000000007941 */ /* 0x000fea0003800000 */
.L_x_30434:
        /* <DEDUP_REMOVED lines=18> */
.L_x_30446:
[----:B------:R-:W-:Y:S02]  /*3640*/  IMAD.MOV.U32 R50, RZ, RZ, R82 ;  /* 0x000000ffff327224 */ /* 0x000fe400078e0052 */
.L_x_30447:
[----:B------:R-:W-:Y:S05]  /*3650*/  BSYNC B1 ;  /* 0x0000000000017941 */ /* 0x000fea0003800000 */
.L_x_30445:
        /* <DEDUP_REMOVED lines=16> */
.L_x_30451:
[----:B------:R-:W-:Y:S05]  /*3760*/  BSYNC B2 ;  /* 0x0000000000027941 */ /* 0x000fea0003800000 */
.L_x_30450:
        /* <DEDUP_REMOVED lines=44> */
.L_x_30449:
[----:B------:R-:W-:Y:S05]  /*3a30*/  BSYNC B1 ;  /* 0x0000000000017941 */ /* 0x000fea0003800000 */
.L_x_30448:
        /* <DEDUP_REMOVED lines=9> */
.L_x_30444:
[----:B------:R-:W-:Y:S05]  /*3ad0*/  BSYNC B0 ;  /* 0x0000000000007941 */ /* 0x000fea0003800000 */
.L_x_30443:
        /* <DEDUP_REMOVED lines=18> */
.L_x_30455:
[----:B------:R-:W-:Y:S02]  /*3c00*/  IMAD.MOV.U32 R50, RZ, RZ, R82 ;  /* 0x000000ffff327224 */ /* 0x000fe400078e0052 */
.L_x_30456:
[----:B------:R-:W-:Y:S05]  /*3c10*/  BSYNC B1 ;  /* 0x0000000000017941 */ /* 0x000fea0003800000 */
.L_x_30454:
        /* <DEDUP_REMOVED lines=16> */
.L_x_30460:
[----:B------:R-:W-:Y:S05]  /*3d20*/  BSYNC B2 ;  /* 0x0000000000027941 */ /* 0x000fea0003800000 */
.L_x_30459:
        /* <DEDUP_REMOVED lines=44> */
.L_x_30458:
[----:B------:R-:W-:Y:S05]  /*3ff0*/  BSYNC B1 ;  /* 0x0000000000017941 */ /* 0x000fea0003800000 */
.L_x_30457:
        /* <DEDUP_REMOVED lines=9> */
.L_x_30453:
[----:B------:R-:W-:Y:S05]  /*4090*/  BSYNC B0 ;  /* 0x0000000000007941 */ /* 0x000fea0003800000 */
.L_x_30452:
[-C--:B------:R-:W-:Y:S01]  /*40a0*/  IMAD.WIDE.U32 R42, R49, R152.reuse, c[0x0][0x188] ;  /* 0x00006200312a7625 */ /* 0x080fe200078e0098 */
[----:B------:R-:W-:Y:S01]  /*40b0*/  IADD3 R51, R153, 0x100, RZ ;  /* 0x0000010099337810 */ /* 0x000fe20007ffe0ff */
[----:B------:R-:W-:Y:S01]  /*40c0*/  BSSY B0, `(.L_x_30461) ;  /* 0x000000f000007945 */ /* 0x000fe20003800000 */
[----:B------:R-:W-:Y:S02]  /*40d0*/  IADD3 R50, R154, 0x100, RZ ;  /* 0x000001009a327810 */ /* 0x000fe40007ffe0ff */
[----:B------:R0:W-:Y:S01]  /*40e0*/  STG.E.128 [R42.64], R72 ;  /* 0x000000482a007986 */ /* 0x0001e2000c101d06 */
[----:B------:R-:W-:Y:S01]  /*40f0*/  @P0 IMAD.WIDE.U32 R40, R51, R152, c[0x0][0x180] ;  /* 0x0000600033280625 */ /* 0x000fe200078e0098 */
[----:B------:R-:W-:Y:S05]  /*4100*/  @!P2 BRA `(.L_x_30462) ;  /* 0x000000a00000a947 */ /* 0x000fea0003800000 */
[----:B0-----:R-:W-:Y:S01]  /*4110*/  IMAD.U32 R43, R122, 0x10000, RZ ;  /* 0x000100007a2b7824 */ /* 0x001fe200078e00ff */
[----:B------:R-:W-:Y:S02]  /*4120*/  LOP3.LUT R42, R123, 0xffff, RZ, 0xc0, !PT ;  /* 0x0000ffff7b2a7812 */ /* 0x000fe400078ec0ff */
[----:B------:R-:W-:-:S02]  /*4130*/  LOP3.LUT R45, R121, 0xff, RZ, 0xc0, !PT ;  /* 0x000000ff792d7812 */ /* 0x000fc400078ec0ff */
[----:B------:R-:W-:Y:S02]  /*4140*/  LOP3.LUT R43, R43, 0xff0000, RZ, 0xc0, !PT ;  /* 0x00ff00002b2b7812 */ /* 0x000fe400078ec0ff */
[----:B------:R-:W-:Y:S02]  /*4150*/  LOP3.LUT R46, R119, 0xff, RZ, 0xc0, !PT ;  /* 0x000000ff772e7812 */ /* 0x000fe400078ec0ff */
[----:B------:R-:W-:-:S05]  /*4160*/  LEA R42, R42, R43, 0x18 ;  /* 0x0000002b2a2a7211 */ /* 0x000fca00078ec0ff */
[----:B------:R-:W-:Y:S02]  /*4170*/  IMAD R45, R45, 0x100, R42 ;  /* 0x000001002d2d7824 */ /* 0x000fe400078e022a */
[----:B------:R-:W-:-:S04]  /*4180*/  IMAD.WIDE.U32 R42, R48, R147, c[0x0][0x190] ;  /* 0x00006400302a7625 */ /* 0x000fc800078e0093 */
[----:B------:R-:W-:-:S05]  /*4190*/  IMAD.IADD R45, R45, 0x1, R46 ;  /* 0x000000012d2d7824 */ /* 0x000fca00078e022e */
[----:B------:R0:W-:Y:S02]  /*41a0*/  STG.E [R42.64], R45 ;  /* 0x0000002d2a007986 */ /* 0x0001e4000c101906 */
.L_x_30462:
[----:B------:R-:W-:Y:S05]  /*41b0*/  BSYNC B0 ;  /* 0x0000000000007941 */ /* 0x000fea0003800000 */
.L_x_30461:
        /* <DEDUP_REMOVED lines=21> */
.L_x_30466:
[----:B------:R-:W-:Y:S02]  /*4310*/  IMAD.MOV.U32 R48, RZ, RZ, R82 ;  /* 0x000000ffff307224 */ /* 0x000fe400078e0052 */
.L_x_30467:
[----:B------:R-:W-:Y:S05]  /*4320*/  BSYNC B1 ;  /* 0x0000000000017941 */ /* 0x000fea0003800000 */
.L_x_30465:
        /* <DEDUP_REMOVED lines=16> */
.L_x_30471:
[----:B------:R-:W-:Y:S05]  /*4430*/  BSYNC B2 ;  /* 0x0000000000027941 */ /* 0x000fea0003800000 */
.L_x_30470:
        /* <DEDUP_REMOVED lines=44> */
.L_x_30469:
[----:B------:R-:W-:Y:S05]  /*4700*/  BSYNC B1 ;  /* 0x0000000000017941 */ /* 0x000fea0003800000 */
.L_x_30468:
        /* <DEDUP_REMOVED lines=9> */
.L_x_30464:
[----:B0-----:R-:W-:Y:S05]  /*47a0*/  BSYNC B0 ;  /* 0x0000000000007941 */ /* 0x001fea0003800000 */
.L_x_30463:
        /* <DEDUP_REMOVED lines=18> */
.L_x_30475:
[----:B------:R-:W-:Y:S02]  /*48d0*/  IMAD.MOV.U32 R48, RZ, RZ, R82 ;  /* 0x000000ffff307224 */ /* 0x000fe400078e0052 */
.L_x_30476:
[----:B------:R-:W-:Y:S05]  /*48e0*/  BSYNC B1 ;  /* 0x0000000000017941 */ /* 0x000fea0003800000 */
.L_x_30474:
        /* <DEDUP_REMOVED lines=16> */
.L_x_30480:
[----:B------:R-:W-:Y:S05]  /*49f0*/  BSYNC B2 ;  /* 0x0000000000027941 */ /* 0x000fea0003800000 */
.L_x_30479:
        /* <DEDUP_REMOVED lines=44> */
.L_x_30478:
[----:B------:R-:W-:Y:S05]  /*4cc0*/  BSYNC B1 ;  /* 0x0000000000017941 */ /* 0x000fea0003800000 */
.L_x_30477:
        /* <DEDUP_REMOVED lines=9> */
.L_x_30473:
[----:B------:R-:W-:Y:S05]  /*4d60*/  BSYNC B0 ;  /* 0x0000000000007941 */ /* 0x000fea0003800000 */
.L_x_30472:
        /* <DEDUP_REMOVED lines=18> */
.L_x_30484:
[----:B------:R-:W-:Y:S02]  /*4e90*/  IMAD.MOV.U32 R48, RZ, RZ, R82 ;  /* 0x000000ffff307224 */ /* 0x000fe400078e0052 */
.L_x_30485:
[----:B------:R-:W-:Y:S05]  /*4ea0*/  BSYNC B1 ;  /* 0x0000000000017941 */ /* 0x000fea0003800000 */
.L_x_30483:
        /* <DEDUP_REMOVED lines=16> */
.L_x_30489:
[----:B------:R-:W-:Y:S05]  /*4fb0*/  BSYNC B2 ;  /* 0x0000000000027941 */ /* 0x000fea0003800000 */
.L_x_30488:
        /* <DEDUP_REMOVED lines=44> */
.L_x_30487:
[----:B------:R-:W-:Y:S05]  /*5280*/  BSYNC B1 ;  /* 0x0000000000017941 */ /* 0x000fea0003800000 */
.L_x_30486:
        /* <DEDUP_REMOVED lines=9> */
.L_x_30482:
[----:B------:R-:W-:Y:S05]  /*5320*/  BSYNC B0 ;  /* 0x0000000000007941 */ /* 0x000fea0003800000 */
.L_x_30481:
        /* <DEDUP_REMOVED lines=18> */
.L_x_30493:
[----:B------:R-:W-:Y:S02]  /*5450*/  IMAD.MOV.U32 R48, RZ, RZ, R82 ;  /* 0x000000ffff307224 */ /* 0x000fe400078e0052 */
.L_x_30494:
[----:B------:R-:W-:Y:S05]  /*5460*/  BSYNC B1 ;  /* 0x0000000000017941 */ /* 0x000fea0003800000 */
.L_x_30492:
        /* <DEDUP_REMOVED lines=16> */
.L_x_30498:
[----:B------:R-:W-:Y:S05]  /*5570*/  BSYNC B2 ;  /* 0x0000000000027941 */ /* 0x000fea0003800000 */
.L_x_30497:
        /* <DEDUP_REMOVED lines=44> */
.L_x_30496:
[----:B------:R-:W-:Y:S05]  /*5840*/  BSYNC B1 ;  /* 0x0000000000017941 */ /* 0x000fea0003800000 */
.L_x_30495:
        /* <DEDUP_REMOVED lines=9> */
.L_x_30491:
[----:B------:R-:W-:Y:S05]  /*58e0*/  BSYNC B0 ;  /* 0x0000000000007941 */ /* 0x000fea0003800000 */
.L_x_30490:
        /* <DEDUP_REMOVED lines=17> */
.L_x_30500:
[----:B------:R-:W-:Y:S05]  /*5a00*/  BSYNC B0 ;  /* 0x0000000000007941 */ /* 0x000fea0003800000 */
.L_x_30499:
        /* <DEDUP_REMOVED lines=21> */
.L_x_30504:
[----:B------:R-:W-:Y:S02]  /*5b60*/  IMAD.MOV.U32 R50, RZ, RZ, R82 ;  /* 0x000000ffff327224 */ /* 0x000fe400078e0052 */
.L_x_30505:
[----:B------:R-:W-:Y:S05]  /*5b70*/  BSYNC B1 ;  /* 0x0000000000017941 */ /* 0x000fea0003800000 */
.L_x_30503:
        /* <DEDUP_REMOVED lines=16> */
.L_x_30509:
[----:B------:R-:W-:Y:S05]  /*5c80*/  BSYNC B2 ;  /* 0x0000000000027941 */ /* 0x000fea0003800000 */
.L_x_30508:
        /* <DEDUP_REMOVED lines=44> */
.L_x_30507:
[----:B------:R-:W-:Y:S05]  /*5f50*/  BSYNC B1 ;  /* 0x0000000000017941 */ /* 0x000fea0003800000 */
.L_x_30506:
        /* <DEDUP_REMOVED lines=9> */
.L_x_30502:
[----:B0-----:R-:W-:Y:S05]  /*5ff0*/  BSYNC B0 ;  /* 0x0000000000007941 */ /* 0x001fea0003800000 */
.L_x_30501:
        /* <DEDUP_REMOVED lines=18> */
.L_x_30513:
[----:B------:R-:W-:Y:S02]  /*6120*/  IMAD.MOV.U32 R50, RZ, RZ, R82 ;  /* 0x000000ffff327224 */ /* 0x000fe400078e0052 */
.L_x_30514:
[----:B------:R-:W-:Y:S05]  /*6130*/  BSYNC B1 ;  /* 0x0000000000017941 */ /* 0x000fea0003800000 */
.L_x_30512:
        /* <DEDUP_REMOVED lines=16> */
.L_x_30518:
[----:B------:R-:W-:Y:S05]  /*6240*/  BSYNC B2 ;  /* 0x0000000000027941 */ /* 0x000fea0003800000 */
.L_x_30517:
        /* <DEDUP_REMOVED lines=44> */
.L_x_30516:
[----:B------:R-:W-:Y:S05]  /*6510*/  BSYNC B1 ;  /* 0x0000000000017941 */ /* 0x000fea0003800000 */
.L_x_30515:
        /* <DEDUP_REMOVED lines=9> */
.L_x_30511:
[----:B------:R-:W-:Y:S05]  /*65b0*/  BSYNC B0 ;  /* 0x0000000000007941 */ /* 0x000fea0003800000 */
.L_x_30510:
        /* <DEDUP_REMOVED lines=18> */
.L_x_30522:
[----:B------:R-:W-:Y:S02]  /*66e0*/  IMAD.MOV.U32 R50, RZ, RZ, R82 ;  /* 0x000000ffff327224 */ /* 0x000fe400078e0052 */
.L_x_30523:
[----:B------:R-:W-:Y:S05]  /*66f0*/  BSYNC B1 ;  /* 0x0000000000017941 */ /* 0x000fea0003800000 */
.L_x_30521:
        /* <DEDUP_REMOVED lines=16> */
.L_x_30527:
[----:B------:R-:W-:Y:S05]  /*6800*/  BSYNC B2 ;  /* 0x0000000000027941 */ /* 0x000fea0003800000 */
.L_x_30526:
        /* <DEDUP_REMOVED lines=44> */
.L_x_30525:
[----:B------:R-:W-:Y:S05]  /*6ad0*/  BSYNC B1 ;  /* 0x0000000000017941 */ /* 0x000fea0003800000 */
.L_x_30524:
        /* <DEDUP_REMOVED lines=9> */
.L_x_30520:
[----:B------:R-:W-:Y:S05]  /*6b70*/  BSYNC B0 ;  /* 0x0000000000007941 */ /* 0x000fea0003800000 */
.L_x_30519:
        /* <DEDUP_REMOVED lines=18> */
.L_x_30531:
[----:B------:R-:W-:Y:S02]  /*6ca0*/  IMAD.MOV.U32 R50, RZ, RZ, R82 ;  /* 0x000000ffff327224 */ /* 0x000fe400078e0052 */
.L_x_30532:
[----:B------:R-:W-:Y:S05]  /*6cb0*/  BSYNC B1 ;  /* 0x0000000000017941 */ /* 0x000fea0003800000 */
.L_x_30530:
        /* <DEDUP_REMOVED lines=16> */
.L_x_30536:
[----:B------:R-:W-:Y:S05]  /*6dc0*/  BSYNC B2 ;  /* 0x0000000000027941 */ /* 0x000fea0003800000 */
.L_x_30535:
        /* <DEDUP_REMOVED lines=44> */
.L_x_30534:
[----:B------:R-:W-:Y:S05]  /*7090*/  BSYNC B1 ;  /* 0x0000000000017941 */ /* 0x000fea0003800000 */
.L_x_30533:
        /* <DEDUP_REMOVED lines=9> */
.L_x_30529:
[----:B------:R-:W-:Y:S05]  /*7130*/  BSYNC B0 ;  /* 0x0000000000007941 */ /* 0x000fea0003800000 */
.L_x_30528:
[-C--:B------:R-:W-:Y:S01]  /*7140*/  IMAD.WIDE.U32 R42, R49, R152.reuse, c[0x0][0x188] ;  /* 0x00006200312a7625 */ /* 0x080fe200078e0098 */
[----:B------:R-:W-:Y:S01]  /*7150*/  IADD3 R51, R153, 0x200, RZ ;  /* 0x0000020099337810 */ /* 0x000fe20007ffe0ff */
[----:B------:R-:W-:Y:S01]  /*7160*/  BSSY B0, `(.L_x_30537) ;  /* 0x000000f000007945 */ /* 0x000fe20003800000 */
[----:B------:R-:W-:Y:S02]  /*7170*/  IADD3 R50, R154, 0x200, RZ ;  /* 0x000002009a327810 */ /* 0x000fe40007ffe0ff */
[----:B------:R0:W-:Y:S01]  /*7180*/  STG.E.128 [R42.64], R56 ;  /* 0x000000382a007986 */ /* 0x0001e2000c101d06 */
[----:B------:R-:W-:Y:S01]  /*7190*/  @P0 IMAD.WIDE.U32 R40, R51, R152, c[0x0][0x180] ;  /* 0x0000600033280625 */ /* 0x000fe200078e0098 */
[----:B------:R-:W-:Y:S05]  /*71a0*/  @!P2 BRA `(.L_x_30538) ;  /* 0x000000a00000a947 */ /* 0x000fea0003800000 */
[----:B0-----:R-:W-:Y:S02]  /*71b0*/  SHF.L.U32 R43, R122, 0x10, RZ ;  /* 0x000000107a2b7819 */ /* 0x001fe400000006ff */
[----:B------:R-:W-:Y:S02]  /*71c0*/  LOP3.LUT R42, R123, 0xffff, RZ, 0xc0, !PT ;  /* 0x0000ffff7b2a7812 */ /* 0x000fe400078ec0ff */
[----:B------:R-:W-:-:S02]  /*71d0*/  LOP3.LUT R43, R43, 0xff0000, RZ, 0xc0, !PT ;  /* 0x00ff00002b2b7812 */ /* 0x000fc400078ec0ff */
[----:B------:R-:W-:Y:S02]  /*71e0*/  LOP3.LUT R45, R121, 0xff, RZ, 0xc0, !PT ;  /* 0x000000ff792d7812 */ /* 0x000fe400078ec0ff */
[----:B------:R-:W-:Y:S01]  /*71f0*/  LOP3.LUT R46, R119, 0xff, RZ, 0xc0, !PT ;  /* 0x000000ff772e7812 */ /* 0x000fe200078ec0ff */
[----:B------:R-:W-:-:S04]  /*7200*/  IMAD R42, R42, 0x1000000, R43 ;  /* 0x010000002a2a7824 */ /* 0x000fc800078e022b */
[----:B------:R-:W-:Y:S02]  /*7210*/  IMAD R45, R45, 0x100, R42 ;  /* 0x000001002d2d7824 */ /* 0x000fe400078e022a */
[----:B------:R-:W-:-:S03]  /*7220*/  IMAD.WIDE.U32 R42, R48, R147, c[0x0][0x190] ;  /* 0x00006400302a7625 */ /* 0x000fc600078e0093 */
[----:B------:R-:W-:-:S05]  /*7230*/  IADD3 R45, R45, R46, RZ ;  /* 0x0000002e2d2d7210 */ /* 0x000fca0007ffe0ff */
[----:B------:R0:W-:Y:S02]  /*7240*/  STG.E [R42.64], R45 ;  /* 0x0000002d2a007986 */ /* 0x0001e4000c101906 */
.L_x_30538:
[----:B------:R-:W-:Y:S05]  /*7250*/  BSYNC B0 ;  /* 0x0000000000007941 */ /* 0x000fea0003800000 */
.L_x_30537:
        /* <DEDUP_REMOVED lines=21> */
.L_x_30542:
[----:B------:R-:W-:Y:S02]  /*73b0*/  IMAD.MOV.U32 R48, RZ, RZ, R82 ;  /* 0x000000ffff307224 */ /* 0x000fe400078e0052 */
.L_x_30543:
[----:B------:R-:W-:Y:S05]  /*73c0*/  BSYNC B1 ;  /* 0x0000000000017941 */ /* 0x000fea0003800000 */
.L_x_30541:
        /* <DEDUP_REMOVED lines=16> */
.L_x_30547:
[----:B------:R-:W-:Y:S05]  /*74d0*/  BSYNC B2 ;  /* 0x0000000000027941 */ /* 0x000fea0003800000 */
.L_x_30546:
        /* <DEDUP_REMOVED lines=44> */
.L_x_30545:
[----:B------:R-:W-:Y:S05]  /*77a0*/  BSYNC B1 ;  /* 0x0000000000017941 */ /* 0x000fea0003800000 */
.L_x_30544:
[----:B------:R-:W0:Y:S01]  /*77b0*/  I2F.U32 R40, R48 ;  /* 0x0000003000287306 */ /* 0x000e220000201000 */
[----:B------:R-:W-:Y:S01]  /*77c0*/  HFMA2.MMA R41, -RZ, RZ, 0.1171875, 0 ;  /* 0x2f800000ff297435 */ /* 0x000fe200000001ff */
[----:B-----5:R-:W-:-:S04]  /*77d0*/  FMUL.FTZ R42, R36, c[0x0][0x1ec] ;  /* 0x00007b00242a7a20 */ /* 0x020fc80000410000 */
[----:B------:R-:W-:-:S05]  /*77e0*/  FMUL.FTZ R42, R42, c[0x0][0x1e8] ;  /* 0x00007a002a2a7a20 */ /* 0x000fca0000410000 */
[----:B0-----:R-:W-:-:S05]  /*77f0*/  FFMA.FTZ R40, R40, R41, 1.1641532182693481445e-10 ;  /* 0x2f00000028287423 */ /* 0x001fca0000010029 */
[----:B------:R-:W-:-:S04]  /*7800*/  FSETP.GTU.FTZ.AND P1, PT, R40, c[0x0][0x1e4], PT ;  /* 0x0000790028007a0b */ /* 0x000fc80003f3c000 */
[----:B------:R-:W-:Y:S02]  /*7810*/  FSEL R64, R42, RZ, !P1 ;  /* 0x000000ff2a407208 */ /* 0x000fe40004800000 */
[----:B------:R-:W-:-:S03]  /*7820*/  SEL R119, RZ, 0x1, P1 ;  /* 0x00000001ff777807 */ /* 0x000fc60000800000 */
[----:B------:R-:W-:Y:S02]  /*7830*/  @P0 FADD.FTZ R64, R32, R64 ;  /* 0x0000004020400221 */ /* 0x000fe40000010000 */
.L_x_30540:
[----:B0-----:R-:W-:Y:S05]  /*7840*/  BSYNC B0 ;  /* 0x0000000000007941 */ /* 0x001fea0003800000 */
.L_x_30539:
        /* <DEDUP_REMOVED lines=18> */
.L_x_30551:
[----:B------:R-:W-:Y:S02]  /*7970*/  IMAD.MOV.U32 R48, RZ, RZ, R82 ;  /* 0x000000ffff307224 */ /* 0x000fe400078e0052 */
.L_x_30552:
[----:B------:R-:W-:Y:S05]  /*7980*/  BSYNC B1 ;  /* 0x0000000000017941 */ /* 0x000fea0003800000 */
.L_x_30550:
        /* <DEDUP_REMOVED lines=16> */
.L_x_30556:
[----:B------:R-:W-:Y:S05]  /*7a90*/  BSYNC B2 ;  /* 0x0000000000027941 */ /* 0x000fea0003800000 */
.L_x_30555:
        /* <DEDUP_REMOVED lines=44> */
.L_x_30554:
[----:B------:R-:W-:Y:S05]  /*7d60*/  BSYNC B1 ;  /* 0x0000000000017941 */ /* 0x000fea0003800000 */
.L_x_30553:
        /* <DEDUP_REMOVED lines=9> */
.L_x_30549:
[----:B------:R-:W-:Y:S05]  /*7e00*/  BSYNC B0 ;  /* 0x0000000000007941 */ /* 0x000fea0003800000 */
.L_x_30548:
        /* <DEDUP_REMOVED lines=18> */
.L_x_30560:
[----:B------:R-:W-:Y:S02]  /*7f30*/  IMAD.MOV.U32 R48, RZ, RZ, R82 ;  /* 0x000000ffff307224 */ /* 0x000fe400078e0052 */
.L_x_30561:
[----:B------:R-:W-:Y:S05]  /*7f40*/  BSYNC B1 ;  /* 0x0000000000017941 */ /* 0x000fea0003800000 */
.L_x_30559:
        /* <DEDUP_REMOVED lines=16> */
.L_x_30565:
[----:B------:R-:W-:Y:S05]  /*8050*/  BSYNC B2 ;  /* 0x0000000000027941 */ /* 0x000fea0003800000 */
.L_x_30564:
        /* <DEDUP_REMOVED lines=44> */
.L_x_30563:
[----:B------:R-:W-:Y:S05]  /*8320*/  BSYNC B1 ;  /* 0x0000000000017941 */ /* 0x000fea0003800000 */
.L_x_30562:
        /* <DEDUP_REMOVED lines=9> */
.L_x_30558:
[----:B------:R-:W-:Y:S05]  /*83c0*/  BSYNC B0 ;  /* 0x0000000000007941 */ /* 0x000fea0003800000 */
.L_x_30557:
        /* <DEDUP_REMOVED lines=18> */
.L_x_30569:
[----:B------:R-:W-:Y:S02]  /*84f0*/  IMAD.MOV.U32 R48, RZ, RZ, R82 ;  /* 0x000000ffff307224 */ /* 0x000fe400078e0052 */
.L_x_30570:
[----:B------:R-:W-:Y:S05]  /*8500*/  BSYNC B1 ;  /* 0x0000000000017941 */ /* 0x000fea0003800000 */
.L_x_30568:
        /* <DEDUP_REMOVED lines=16> */
.L_x_30574:
[----:B------:R-:W-:Y:S05]  /*8610*/  BSYNC B2 ;  /* 0x0000000000027941 */ /* 0x000fea0003800000 */
.L_x_30573:
        /* <DEDUP_REMOVED lines=44> */
.L_x_30572:
[----:B------:R-:W-:Y:S05]  /*88e0*/  BSYNC B1 ;  /* 0x0000000000017941 */ /* 0x000fea0003800000 */
.L_x_30571:
        /* <DEDUP_REMOVED lines=9> */
.L_x_30567:
[----:B------:R-:W-:Y:S05]  /*8980*/  BSYNC B0 ;  /* 0x0000000000007941 */ /* 0x000fea0003800000 */
.L_x_30566:
        /* <DEDUP_REMOVED lines=11> */
[----:B------:R-:W-:-:S03]  /*8a40*/  LOP3.LUT R46, R119, 0xff, RZ, 0xc0, !PT ;  /* 0x000000ff772e7812 */ /* 0x000fc600078ec0ff */
[----:B------:R-:W-:-:S05]  /*8a50*/  IMAD R42, R42, 0x1000000, R43 ;  /* 0x010000002a2a7824 */ /* 0x000fca00078e022b */
[----:B------:R-:W-:Y:S01]  /*8a60*/  LEA R45, R45, R42, 0x8 ;  /* 0x0000002a2d2d7211 */ /* 0x000fe200078e40ff */
[----:B------:R-:W-:-:S04]  /*8a70*/  IMAD.WIDE.U32 R42, R50, R147, c[0x0][0x190] ;  /* 0x00006400322a7625 */ /* 0x000fc800078e0093 */
[----:B------:R-:W-:-:S05]  /*8a80*/  IMAD.IADD R45, R45, 0x1, R46 ;  /* 0x000000012d2d7824 */ /* 0x000fca00078e022e */
[----:B------:R0:W-:Y:S02]  /*8a90*/  STG.E [R42.64], R45 ;  /* 0x0000002d2a007986 */ /* 0x0001e4000c101906 */
.L_x_30576:
[----:B------:R-:W-:Y:S05]  /*8aa0*/  BSYNC B0 ;  /* 0x0000000000007941 */ /* 0x000fea0003800000 */
.L_x_30575:
        /* <DEDUP_REMOVED lines=21> */
.L_x_30580:
[----:B------:R-:W-:Y:S02]  /*8c00*/  MOV R50, R82 ;  /* 0x0000005200327202 */ /* 0x000fe40000000f00 */
.L_x_30581:
[----:B------:R-:W-:Y:S05]  /*8c10*/  BSYNC B1 ;  /* 0x0000000000017941 */ /* 0x000fea0003800000 */
.L_x_30579:
        /* <DEDUP_REMOVED lines=16> */
.L_x_30585:
[----:B------:R-:W-:Y:S05]  /*8d20*/  BSYNC B2 ;  /* 0x0000000000027941 */ /* 0x000fea0003800000 */
.L_x_30584:
        /* <DEDUP_REMOVED lines=44> */
.L_x_30583:
[----:B------:R-:W-:Y:S05]  /*8ff0*/  BSYNC B1 ;  /* 0x0000000000017941 */ /* 0x000fea0003800000 */
.L_x_30582:
        /* <DEDUP_REMOVED lines=9> */
.L_x_30578:
[----:B0-----:R-:W-:Y:S05]  /*9090*/  BSYNC B0 ;  /* 0x0000000000007941 */ /* 0x001fea0003800000 */
.L_x_30577:
        /* <DEDUP_REMOVED lines=18> */
.L_x_30589:
[----:B------:R-:W-:Y:S02]  /*91c0*/  MOV R50, R82 ;  /* 0x0000005200327202 */ /* 0x000fe40000000f00 */
.L_x_30590:
[----:B------:R-:W-:Y:S05]  /*91d0*/  BSYNC B1 ;  /* 0x0000000000017941 */ /* 0x000fea0003800000 */
.L_x_30588:
        /* <DEDUP_REMOVED lines=16> */
.L_x_30594:
[----:B------:R-:W-:Y:S05]  /*92e0*/  BSYNC B2 ;  /* 0x0000000000027941 */ /* 0x000fea0003800000 */
.L_x_30593:
        /* <DEDUP_REMOVED lines=44> */
.L_x_30592:
[----:B------:R-:W-:Y:S05]  /*95b0*/  BSYNC B1 ;  /* 0x0000000000017941 */ /* 0x000fea0003800000 */
.L_x_30591:
        /* <DEDUP_REMOVED lines=9> */
.L_x_30587:
[----:B------:R-:W-:Y:S05]  /*9650*/  BSYNC B0 ;  /* 0x0000000000007941 */ /* 0x000fea0003800000 */
.L_x_30586:
        /* <DEDUP_REMOVED lines=18> */
.L_x_30598:
[----:B------:R-:W-:Y:S02]  /*9780*/  MOV R50, R82 ;  /* 0x0000005200327202 */ /* 0x000fe40000000f00 */
.L_x_30599:
[----:B------:R-:W-:Y:S05]  /*9790*/  BSYNC B1 ;  /* 0x0000000000017941 */ /* 0x000fea0003800000 */
.L_x_30597:
        /* <DEDUP_REMOVED lines=16> */
.L_x_30603:
[----:B------:R-:W-:Y:S05]  /*98a0*/  BSYNC B2 ;  /* 0x0000000000027941 */ /* 0x000fea0003800000 */
.L_x_30602:
        /* <DEDUP_REMOVED lines=44> */
.L_x_30601:
[----:B------:R-:W-:Y:S05]  /*9b70*/  BSYNC B1 ;  /* 0x0000000000017941 */ /* 0x000fea0003800000 */
.L_x_30600:
        /* <DEDUP_REMOVED lines=9> */
.L_x_30596:
[----:B------:R-:W-:Y:S05]  /*9c10*/  BSYNC B0 ;  /* 0x0000000000007941 */ /* 0x000fea0003800000 */
.L_x_30595:
        /* <DEDUP_REMOVED lines=18> */
.L_x_30607:
[----:B------:R-:W-:Y:S02]  /*9d40*/  MOV R50, R82 ;  /* 0x0000005200327202 */ /* 0x000fe40000000f00 */
.L_x_30608:
[----:B------:R-:W-:Y:S05]  /*9d50*/  BSYNC B1 ;  /* 0x0000000000017941 */ /* 0x000fea0003800000 */
.L_x_30606:
        /* <DEDUP_REMOVED lines=16> */
.L_x_30612:
[----:B------:R-:W-:Y:S05]  /*9e60*/  BSYNC B2 ;  /* 0x0000000000027941 */ /* 0x000fea0003800000 */
.L_x_30611:
        /* <DEDUP_REMOVED lines=44> */
.L_x_30610:
[----:B------:R-:W-:Y:S05]  /*a130*/  BSYNC B1 ;  /* 0x0000000000017941 */ /* 0x000fea0003800000 */
.L_x_30609:
        /* <DEDUP_REMOVED lines=9> */
.L_x_30605:
[----:B------:R-:W-:Y:S05]  /*a1d0*/  BSYNC B0 ;  /* 0x0000000000007941 */ /* 0x000fea0003800000 */
.L_x_30604:
        /* <DEDUP_REMOVED lines=17> */
.L_x_30614:
[----:B------:R-:W-:Y:S05]  /*a2f0*/  BSYNC B0 ;  /* 0x0000000000007941 */ /* 0x000fea0003800000 */
.L_x_30613:
[----:B0-----:R-:W-:Y:S01]  /*a300*/  @P2 IMAD.WIDE.U32 R42, R52, R152, c[0x0][0x170] ;  /* 0x00005c00342a2625 */ /* 0x001fe200078e0098 */
[----:B------:R-:W2:Y:S04]  /*a310*/  @P0 LDG.E.128 R32, [R40.64] ;  /* 0x0000000628200981 */ /* 0x000ea8000c1e1d00 */
[----:B-----5:R0:W5:Y:S01]  /*a320*/  @P2 LDG.E.128 R36, [R42.64] ;  /* 0x000000062a242981 */ /* 0x020162000c1e1d00 */
[----:B------:R-:W-:Y:S01]  /*a330*/  @!P3 ISETP.NE.U32.AND P1, PT, RZ, c[0x0][0x180], PT ;  /* 0x00006000ff00ba0c */ /* 0x000fe20003f25070 */
[----:B------:R-:W-:Y:S01]  /*a340*/  BSSY B0, `(.L_x_30615) ;  /* 0x000005a000007945 */ /* 0x000fe20003800000 */
[----:B------:R-:W-:Y:S02]  /*a350*/  @!P3 MOV R46, R45 ;  /* 0x0000002d002eb202 */ /* 0x000fe40000000f00 */
        /* <DEDUP_REMOVED lines=15> */
.L_x_30618:
[----:B------:R-:W-:Y:S02]  /*a450*/  IMAD.MOV.U32 R48, RZ, RZ, R82 ;  /* 0x000000ffff307224 */ /* 0x000fe400078e0052 */
.L_x_30619:
[----:B------:R-:W-:Y:S05]  /*a460*/  BSYNC B1 ;  /* 0x0000000000017941 */ /* 0x000fea0003800000 */
.L_x_30617:
        /* <DEDUP_REMOVED lines=16> */
.L_x_30623:
[----:B------:R-:W-:Y:S05]  /*a570*/  BSYNC B2 ;  /* 0x0000000000027941 */ /* 0x000fea0003800000 */
.L_x_30622:
        /* <DEDUP_REMOVED lines=44> */
.L_x_30621:
[----:B------:R-:W-:Y:S05]  /*a840*/  BSYNC B1 ;  /* 0x0000000000017941 */ /* 0x000fea0003800000 */
.L_x_30620:
        /* <DEDUP_REMOVED lines=9> */
.L_x_30616:
[----:B0-----:R-:W-:Y:S05]  /*a8e0*/  BSYNC B0 ;  /* 0x0000000000007941 */ /* 0x001fea0003800000 */
.L_x_30615:
        /* <DEDUP_REMOVED lines=18> */
.L_x_30627:
[----:B------:R-:W-:Y:S02]  /*aa10*/  IMAD.MOV.U32 R50, RZ, RZ, R82 ;  /* 0x000000ffff327224 */ /* 0x000fe400078e0052 */
.L_x_30628:
[----:B------:R-:W-:Y:S05]  /*aa20*/  BSYNC B1 ;  /* 0x0000000000017941 */ /* 0x000fea0003800000 */
.L_x_30626:
        /* <DEDUP_REMOVED lines=16> */
.L_x_30632:
[----:B------:R-:W-:Y:S05]  /*ab30*/  BSYNC B2 ;  /* 0x0000000000027941 */ /* 0x000fea0003800000 */
.L_x_30631:
        /* <DEDUP_REMOVED lines=44> */
.L_x_30630:
[----:B------:R-:W-:Y:S05]  /*ae00*/  BSYNC B1 ;  /* 0x0000000000017941 */ /* 0x000fea0003800000 */
.L_x_30629:
        /* <DEDUP_REMOVED lines=9> */
.L_x_30625:
[----:B------:R-:W-:Y:S05]  /*aea0*/  BSYNC B0 ;  /* 0x0000000000007941 */ /* 0x000fea0003800000 */
.L_x_30624:
        /* <DEDUP_REMOVED lines=18> */
.L_x_30636:
[----:B------:R-:W-:Y:S02]  /*afd0*/  IMAD.MOV.U32 R50, RZ, RZ, R82 ;  /* 0x000000ffff327224 */ /* 0x000fe400078e0052 */
.L_x_30637:
[----:B------:R-:W-:Y:S05]  /*afe0*/  BSYNC B1 ;  /* 0x0000000000017941 */ /* 0x000fea0003800000 */
.L_x_30635:
        /* <DEDUP_REMOVED lines=16> */
.L_x_30641:
[----:B------:R-:W-:Y:S05]  /*b0f0*/  BSYNC B2 ;  /* 0x0000000000027941 */ /* 0x000fea0003800000 */
.L_x_30640:
        /* <DEDUP_REMOVED lines=44> */
.L_x_30639:
[----:B------:R-:W-:Y:S05]  /*b3c0*/  BSYNC B1 ;  /* 0x0000000000017941 */ /* 0x000fea0003800000 */
.L_x_30638:
        /* <DEDUP_REMOVED lines=9> */
.L_x_30634:
[----:B------:R-:W-:Y:S05]  /*b460*/  BSYNC B0 ;  /* 0x0000000000007941 */ /* 0x000fea0003800000 */
.L_x_30633:
        /* <DEDUP_REMOVED lines=18> */
.L_x_30645:
[----:B------:R-:W-:Y:S02]  /*b590*/  IMAD.MOV.U32 R54, RZ, RZ, R82 ;  /* 0x000000ffff367224 */ /* 0x000fe400078e0052 */
.L_x_30646:
[----:B------:R-:W-:Y:S05]  /*b5a0*/  BSYNC B1 ;  /* 0x0000000000017941 */ /* 0x000fea0003800000 */
.L_x_30644:
        /* <DEDUP_REMOVED lines=16> */
.L_x_30650:
[----:B------:R-:W-:Y:S05]  /*b6b0*/  BSYNC B2 ;  /* 0x0000000000027941 */ /* 0x000fea0003800000 */
.L_x_30649:
        /* <DEDUP_REMOVED lines=44> */
.L_x_30648:
[----:B------:R-:W-:Y:S05]  /*b980*/  BSYNC B1 ;  /* 0x0000000000017941 */ /* 0x000fea0003800000 */
.L_x_30647:
        /* <DEDUP_REMOVED lines=9> */
.L_x_30643:
[----:B------:R-:W-:Y:S05]  /*ba20*/  BSYNC B0 ;  /* 0x0000000000007941 */ /* 0x000fea0003800000 */
.L_x_30642:
        /* <DEDUP_REMOVED lines=17> */
.L_x_30652:
[----:B------:R-:W-:Y:S05]  /*bb40*/  BSYNC B0 ;  /* 0x0000000000007941 */ /* 0x000fea0003800000 */
.L_x_30651:
        /* <DEDUP_REMOVED lines=21> */
.L_x_30656:
[----:B------:R-:W-:Y:S02]  /*bca0*/  IMAD.MOV.U32 R53, RZ, RZ, R82 ;  /* 0x000000ffff357224 */ /* 0x000fe400078e0052 */
.L_x_30657:
[----:B------:R-:W-:Y:S05]  /*bcb0*/  BSYNC B1 ;  /* 0x0000000000017941 */ /* 0x000fea0003800000 */
.L_x_30655:
        /* <DEDUP_REMOVED lines=16> */
.L_x_30661:
[----:B------:R-:W-:Y:S05]  /*bdc0*/  BSYNC B2 ;  /* 0x0000000000027941 */ /* 0x000fea0003800000 */
.L_x_30660:
        /* <DEDUP_REMOVED lines=44> */
.L_x_30659:
[----:B------:R-:W-:Y:S05]  /*c090*/  BSYNC B1 ;  /* 0x0000000000017941 */ /* 0x000fea0003800000 */
.L_x_30658:
        /* <DEDUP_REMOVED lines=9> */
.L_x_30654:
[----:B0-----:R-:W-:Y:S05]  /*c130*/  BSYNC B0 ;  /* 0x0000000000007941 */ /* 0x001fea0003800000 */
.L_x_30653:
        /* <DEDUP_REMOVED lines=18> */
.L_x_30665:
[----:B------:R-:W-:Y:S02]  /*c260*/  IMAD.MOV.U32 R54, RZ, RZ, R82 ;  /* 0x000000ffff367224 */ /* 0x000fe400078e0052 */
.L_x_30666:
[----:B------:R-:W-:Y:S05]  /*c270*/  BSYNC B1 ;  /* 0x0000000000017941 */ /* 0x000fea0003800000 */
.L_x_30664:
        /* <DEDUP_REMOVED lines=16> */
.L_x_30670:
[----:B------:R-:W-:Y:S05]  /*c380*/  BSYNC B2 ;  /* 0x0000000000027941 */ /* 0x000fea0003800000 */
.L_x_30669:
        /* <DEDUP_REMOVED lines=44> */
.L_x_30668:
[----:B------:R-:W-:Y:S05]  /*c650*/  BSYNC B1 ;  /* 0x0000000000017941 */ /* 0x000fea0003800000 */
.L_x_30667:
        /* <DEDUP_REMOVED lines=9> */
.L_x_30663:
[----:B------:R-:W-:Y:S05]  /*c6f0*/  BSYNC B0 ;  /* 0x0000000000007941 */ /* 0x000fea0003800000 */
.L_x_30662:
        /* <DEDUP_REMOVED lines=18> */
.L_x_30674:
[----:B------:R-:W-:Y:S02]  /*c820*/  IMAD.MOV.U32 R55, RZ, RZ, R82 ;  /* 0x000000ffff377224 */ /* 0x000fe400078e0052 */
.L_x_30675:
[----:B------:R-:W-:Y:S05]  /*c830*/  BSYNC B1 ;  /* 0x0000000000017941 */ /* 0x000fea0003800000 */
.L_x_30673:
        /* <DEDUP_REMOVED lines=16> */
.L_x_30679:
[----:B------:R-:W-:Y:S05]  /*c940*/  BSYNC B2 ;  /* 0x0000000000027941 */ /* 0x000fea0003800000 */
.L_x_30678:
        /* <DEDUP_REMOVED lines=44> */
.L_x_30677:
[----:B------:R-:W-:Y:S05]  /*cc10*/  BSYNC B1 ;  /* 0x0000000000017941 */ /* 0x000fea0003800000 */
.L_x_30676:
        /* <DEDUP_REMOVED lines=9> */
.L_x_30672:
[----:B------:R-:W-:Y:S05]  /*ccb0*/  BSYNC B0 ;  /* 0x0000000000007941 */ /* 0x000fea0003800000 */
.L_x_30671:
        /* <DEDUP_REMOVED lines=18> */
.L_x_30683:
[----:B------:R-:W-:Y:S02]  /*cde0*/  IMAD.MOV.U32 R80, RZ, RZ, R82 ;  /* 0x000000ffff507224 */ /* 0x000fe400078e0052 */
.L_x_30684:
[----:B------:R-:W-:Y:S05]  /*cdf0*/  BSYNC B1 ;  /* 0x0000000000017941 */ /* 0x000fea0003800000 */
.L_x_30682:
        /* <DEDUP_REMOVED lines=16> */
.L_x_30688:
[----:B------:R-:W-:Y:S05]  /*cf00*/  BSYNC B2 ;  /* 0x0000000000027941 */ /* 0x000fea0003800000 */
.L_x_30687:
        /* <DEDUP_REMOVED lines=44> */
.L_x_30686:
[----:B------:R-:W-:Y:S05]  /*d1d0*/  BSYNC B1 ;  /* 0x0000000000017941 */ /* 0x000fea0003800000 */
.L_x_30685:
        /* <DEDUP_REMOVED lines=9> */
.L_x_30681:
[----:B------:R-:W-:Y:S05]  /*d270*/  BSYNC B0 ;  /* 0x0000000000007941 */ /* 0x000fea0003800000 */
.L_x_30680:
        /* <DEDUP_REMOVED lines=8> */
[----:B------:R-:W-:-:S04]  /*d300*/  LOP3.LUT R42, R123, 0xffff, RZ, 0xc0, !PT ;  /* 0x0000ffff7b2a7812 */ /* 0x000fc800078ec0ff */
        /* <DEDUP_REMOVED lines=8> */
.L_x_30690:
[----:B------:R-:W-:Y:S05]  /*d390*/  BSYNC B0 ;  /* 0x0000000000007941 */ /* 0x000fea0003800000 */
.L_x_30689:
        /* <DEDUP_REMOVED lines=21> */
.L_x_30694:
[----:B------:R-:W-:Y:S02]  /*d4f0*/  MOV R106, R82 ;  /* 0x00000052006a7202 */ /* 0x000fe40000000f00 */
.L_x_30695:
[----:B------:R-:W-:Y:S05]  /*d500*/  BSYNC B1 ;  /* 0x0000000000017941 */ /* 0x000fea0003800000 */
.L_x_30693:
        /* <DEDUP_REMOVED lines=16> */
.L_x_30699:
[----:B------:R-:W-:Y:S05]  /*d610*/  BSYNC B2 ;  /* 0x0000000000027941 */ /* 0x000fea0003800000 */
.L_x_30698:
        /* <DEDUP_REMOVED lines=44> */
.L_x_30697:
[----:B------:R-:W-:Y:S05]  /*d8e0*/  BSYNC B1 ;  /* 0x0000000000017941 */ /* 0x000fea0003800000 */
.L_x_30696:
        /* <DEDUP_REMOVED lines=9> */
.L_x_30692:
[----:B0-----:R-:W-:Y:S05]  /*d980*/  BSYNC B0 ;  /* 0x0000000000007941 */ /* 0x001fea0003800000 */
.L_x_30691:
        /* <DEDUP_REMOVED lines=18> */
.L_x_30703:
[----:B------:R-:W-:Y:S02]  /*dab0*/  MOV R148, R82 ;  /* 0x0000005200947202 */ /* 0x000fe40000000f00 */
.L_x_30704:
[----:B------:R-:W-:Y:S05]  /*dac0*/  BSYNC B1 ;  /* 0x0000000000017941 */ /* 0x000fea0003800000 */
.L_x_30702:
        /* <DEDUP_REMOVED lines=16> */
.L_x_30708:
[----:B------:R-:W-:Y:S05]  /*dbd0*/  BSYNC B2 ;  /* 0x0000000000027941 */ /* 0x000fea0003800000 */
.L_x_30707:
        /* <DEDUP_REMOVED lines=44> */
.L_x_30706:
[----:B------:R-:W-:Y:S05]  /*dea0*/  BSYNC B1 ;  /* 0x0000000000017941 */ /* 0x000fea0003800000 */
.L_x_30705:
        /* <DEDUP_REMOVED lines=9> */
.L_x_30701:
[----:B------:R-:W-:Y:S05]  /*df40*/  BSYNC B0 ;  /* 0x0000000000007941 */ /* 0x000fea0003800000 */
.L_x_30700:
        /* <DEDUP_REMOVED lines=18> */
.L_x_30712:
[----:B------:R-:W-:Y:S02]  /*e070*/  MOV R148, R82 ;  /* 0x0000005200947202 */ /* 0x000fe40000000f00 */
.L_x_30713:
[----:B------:R-:W-:Y:S05]  /*e080*/  BSYNC B1 ;  /* 0x0000000000017941 */ /* 0x000fea0003800000 */
.L_x_30711:
        /* <DEDUP_REMOVED lines=16> */
.L_x_30717:
[----:B------:R-:W-:Y:S05]  /*e190*/  BSYNC B2 ;  /* 0x0000000000027941 */ /* 0x000fea0003800000 */
.L_x_30716:
        /* <DEDUP_REMOVED lines=44> */
.L_x_30715:
[----:B------:R-:W-:Y:S05]  /*e460*/  BSYNC B1 ;  /* 0x0000000000017941 */ /* 0x000fea0003800000 */
.L_x_30714:
        /* <DEDUP_REMOVED lines=9> */
.L_x_30710:
[----:B------:R-:W-:Y:S05]  /*e500*/  BSYNC B0 ;  /* 0x0000000000007941 */ /* 0x000fea0003800000 */
.L_x_30709:
        /* <DEDUP_REMOVED lines=18> */
.L_x_30721:
[----:B------:R-:W-:Y:S02]  /*e630*/  MOV R156, R82 ;  /* 0x00000052009c7202 */ /* 0x000fe40000000f00 */
.L_x_30722:
[----:B------:R-:W-:Y:S05]  /*e640*/  BSYNC B1 ;  /* 0x0000000000017941 */ /* 0x000fea0003800000 */
.L_x_30720:
        /* <DEDUP_REMOVED lines=16> */
.L_x_30726:
[----:B------:R-:W-:Y:S05]  /*e750*/  BSYNC B2 ;  /* 0x0000000000027941 */ /* 0x000fea0003800000 */
.L_x_30725:
        /* <DEDUP_REMOVED lines=44> */
.L_x_30724:
[----:B------:R-:W-:Y:S05]  /*ea20*/  BSYNC B1 ;  /* 0x0000000000017941 */ /* 0x000fea0003800000 */
.L_x_30723:
        /* <DEDUP_REMOVED lines=9> */
.L_x_30719:
[----:B------:R-:W-:Y:S05]  /*eac0*/  BSYNC B0 ;  /* 0x0000000000007941 */ /* 0x000fea0003800000 */
.L_x_30718:
[-C--:B------:R-:W-:Y:S01]  /*ead0*/  IMAD.WIDE.U32 R40, R155, R152.reuse, c[0x0][0x188] ;  /* 0x000062009b287625 */ /* 0x080fe200078e0098 */
[----:B------:R-:W-:Y:S01]  /*eae0*/  IADD3 R153, R153, 0x480, RZ ;  /* 0x0000048099997810 */ /* 0x000fe20007ffe0ff */
[----:B------:R-:W-:Y:S01]  /*eaf0*/  BSSY B0, `(.L_x_30727) ;  /* 0x000000f000007945 */ /* 0x000fe20003800000 */
[----:B------:R-:W-:Y:S02]  /*eb00*/  IADD3 R156, R154, 0x480, RZ ;  /* 0x000004809a9c7810 */ /* 0x000fe40007ffe0ff */
[----:B------:R0:W-:Y:S01]  /*eb10*/  STG.E.128 [R40.64], R48 ;  /* 0x0000003028007986 */ /* 0x0001e2000c101d06 */
[----:B------:R-:W-:Y:S01]  /*eb20*/  @P0 IMAD.WIDE.U32 R42, R153, R152, c[0x0][0x180] ;  /* 0x00006000992a0625 */ /* 0x000fe200078e0098 */
[----:B------:R-:W-:Y:S05]  /*eb30*/  @!P2 BRA `(.L_x_30728) ;  /* 0x000000a00000a947 */ /* 0x000fea0003800000 */
[----:B0-----:R-:W-:-:S05]  /*eb40*/  IMAD.U32 R40, R122, 0x10000, RZ ;  /* 0x000100007a287824 */ /* 0x001fca00078e00ff */
[----:B------:R-:W-:Y:S02]  /*eb50*/  LOP3.LUT R41, R40, 0xff0000, RZ, 0xc0, !PT ;  /* 0x00ff000028297812 */ /* 0x000fe400078ec0ff */
[----:B------:R-:W-:-:S04]  /*eb60*/  LOP3.LUT R40, R123, 0xffff, RZ, 0xc0, !PT ;  /* 0x0000ffff7b287812 */ /* 0x000fc800078ec0ff */
[----:B------:R-:W-:Y:S02]  /*eb70*/  LEA R40, R40, R41, 0x18 ;  /* 0x0000002928287211 */ /* 0x000fe400078ec0ff */
[----:B------:R-:W-:-:S05]  /*eb80*/  LOP3.LUT R41, R121, 0xff, RZ, 0xc0, !PT ;  /* 0x000000ff79297812 */ /* 0x000fca00078ec0ff */
[----:B------:R-:W-:Y:S01]  /*eb90*/  IMAD R40, R41, 0x100, R40 ;  /* 0x0000010029287824 */ /* 0x000fe200078e0228 */
[----:B------:R-:W-:-:S05]  /*eba0*/  LOP3.LUT R41, R119, 0xff, RZ, 0xc0, !PT ;  /* 0x000000ff77297812 */ /* 0x000fca00078ec0ff */
[----:B------:R-:W-:Y:S02]  /*ebb0*/  IMAD.IADD R107, R40, 0x1, R41 ;  /* 0x00000001286b7824 */ /* 0x000fe400078e0229 */
[----:B------:R-:W-:-:S05]  /*ebc0*/  IMAD.WIDE.U32 R40, R80, R147, c[0x0][0x190] ;  /* 0x0000640050287625 */ /* 0x000fca00078e0093 */
[----:B------:R0:W-:Y:S02]  /*ebd0*/  STG.E [R40.64], R107 ;  /* 0x0000006b28007986 */ /* 0x0001e4000c101906 */
.L_x_30728:
[----:B------:R-:W-:Y:S05]  /*ebe0*/  BSYNC B0 ;  /* 0x0000000000007941 */ /* 0x000fea0003800000 */
.L_x_30727:
        /* <DEDUP_REMOVED lines=21> */
.L_x_30732:
[----:B------:R-:W-:Y:S02]  /*ed40*/  IMAD.MOV.U32 R80, RZ, RZ, R82 ;  /* 0x000000ffff507224 */ /* 0x000fe400078e0052 */
.L_x_30733:
[----:B------:R-:W-:Y:S05]  /*ed50*/  BSYNC B1 ;  /* 0x0000000000017941 */ /* 0x000fea0003800000 */
.L_x_30731:
        /* <DEDUP_REMOVED lines=16> */
.L_x_30737:
[----:B------:R-:W-:Y:S05]  /*ee60*/  BSYNC B2 ;  /* 0x0000000000027941 */ /* 0x000fea0003800000 */
.L_x_30736:
        /* <DEDUP_REMOVED lines=44> */
.L_x_30735:
[----:B------:R-:W-:Y:S05]  /*f130*/  BSYNC B1 ;  /* 0x0000000000017941 */ /* 0x000fea0003800000 */
.L_x_30734:
        /* <DEDUP_REMOVED lines=9> */
.L_x_30730:
[----:B0-----:R-:W-:Y:S05]  /*f1d0*/  BSYNC B0 ;  /* 0x0000000000007941 */ /* 0x001fea0003800000 */
.L_x_30729:
        /* <DEDUP_REMOVED lines=18> */
.L_x_30741:
[----:B------:R-:W-:Y:S02]  /*f300*/  IMAD.MOV.U32 R80, RZ, RZ, R82 ;  /* 0x000000ffff507224 */ /* 0x000fe400078e0052 */
.L_x_30742:
[----:B------:R-:W-:Y:S05]  /*f310*/  BSYNC B1 ;  /* 0x0000000000017941 */ /* 0x000fea0003800000 */
.L_x_30740:
        /* <DEDUP_REMOVED lines=16> */
.L_x_30746:
[----:B------:R-:W-:Y:S05]  /*f420*/  BSYNC B2 ;  /* 0x0000000000027941 */ /* 0x000fea0003800000 */
.L_x_30745:
        /* <DEDUP_REMOVED lines=44> */
.L_x_30744:
[----:B------:R-:W-:Y:S05]  /*f6f0*/  BSYNC B1 ;  /* 0x0000000000017941 */ /* 0x000fea0003800000 */
.L_x_30743:
        /* <DEDUP_REMOVED lines=9> */
.L_x_30739:
[----:B------:R-:W-:Y:S05]  /*f790*/  BSYNC B0 ;  /* 0x0000000000007941 */ /* 0x000fea0003800000 */
.L_x_30738:
        /* <DEDUP_REMOVED lines=18> */
.L_x_30750:
[----:B------:R-:W-:Y:S02]  /*f8c0*/  IMAD.MOV.U32 R80, RZ, RZ, R82 ;  /* 0x000000ffff507224 */ /* 0x000fe400078e0052 */
.L_x_30751:
[----:B------:R-:W-:Y:S05]  /*f8d0*/  BSYNC B1 ;  /* 0x0000000000017941 */ /* 0x000fea0003800000 */
.L_x_30749:
        /* <DEDUP_REMOVED lines=16> */
.L_x_30755:
[----:B------:R-:W-:Y:S05]  /*f9e0*/  BSYNC B2 ;  /* 0x0000000000027941 */ /* 0x000fea0003800000 */
.L_x_30754:
        /* <DEDUP_REMOVED lines=44> */
.L_x_30753:
[----:B------:R-:W-:Y:S05]  /*fcb0*/  BSYNC B1 ;  /* 0x0000000000017941 */ /* 0x000fea0003800000 */
.L_x_30752:
        /* <DEDUP_REMOVED lines=9> */
.L_x_30748:
[----:B------:R-:W-:Y:S05]  /*fd50*/  BSYNC B0 ;  /* 0x0000000000007941 */ /* 0x000fea0003800000 */
.L_x_30747:
        /* <DEDUP_REMOVED lines=18> */
.L_x_30759:
[----:B------:R-:W-:Y:S02]  /*fe80*/  IMAD.MOV.U32 R157, RZ, RZ, R82 ;  /* 0x000000ffff9d7224 */ /* 0x000fe400078e0052 */
.L_x_30760:
[----:B------:R-:W-:Y:S05]  /*fe90*/  BSYNC B1 ;  /* 0x0000000000017941 */ /* 0x000fea0003800000 */
.L_x_30758:
        /* <DEDUP_REMOVED lines=16> */
.L_x_30764:
[----:B------:R-:W-:Y:S05]  /*ffa0*/  BSYNC B2 ;  /* 0x0000000000027941 */ /* 0x000fea0003800000 */
.L_x_30763:
        /* <DEDUP_REMOVED lines=44> */
.L_x_30762:
[----:B------:R-:W-:Y:S05]  /*10270*/  BSYNC B1 ;  /* 0x0000000000017941 */ /* 0x000fea0003800000 */
.L_x_30761:
        /* <DEDUP_REMOVED lines=9> */
.L_x_30757:
[----:B------:R-:W-:Y:S05]  /*10310*/  BSYNC B0 ;  /* 0x0000000000007941 */ /* 0x000fea0003800000 */
.L_x_30756:
[----:B------:R-:W-:Y:S01]  /*10320*/  FADD.FTZ R106, RZ, R76 ;  /* 0x0000004cff6a7221 */ /* 0x000fe20000010000 */
[----:B------:R-:W-:Y:S01]  /*10330*/  BSSY B0, `(.L_x_30765) ;  /* 0x0000038000007945 */ /* 0x000fe20003800000 */
[----:B------:R-:W-:Y:S01]  /*10340*/  IMAD.WIDE.U32 R152, R153, R152, c[0x0][0x188] ;  /* 0x0000620099987625 */ /* 0x000fe200078e0098 */
[----:B------:R-:W-:Y:S02]  /*10350*/  LOP3.LUT P0, RZ, R23, 0x1f, RZ, 0xc0, !PT ;  /* 0x0000001f17ff7812 */ /* 0x000fe4000780c0ff */
[----:B------:R-:W-:Y:S01]  /*10360*/  LOP3.LUT P1, RZ, R108, 0xff, RZ, 0xc0, !PT ;  /* 0x000000ff6cff7812 */ /* 0x000fe2000782c0ff */
[----:B------:R-:W-:Y:S01]  /*10370*/  FADD.FTZ R107, R106, R77 ;  /* 0x0000004d6a6b7221 */ /* 0x000fe20000010000 */
[----:B------:R0:W-:Y:S03]  /*10380*/  STG.E.128 [R152.64], R40 ;  /* 0x0000002898007986 */ /* 0x0001e6000c101d06 */
[----:B------:R-:W-:-:S04]  /*10390*/  FADD.FTZ R106, R107, R78 ;  /* 0x0000004e6b6a7221 */ /* 0x000fc80000010000 */
[----:B------:R-:W-:-:S04]  /*103a0*/  FADD.FTZ R107, R106, R79 ;  /* 0x0000004f6a6b7221 */ /* 0x000fc80000010000 */
[----:B------:R-:W-:-:S04]  /*103b0*/  FADD.FTZ R106, R107, R72 ;  /* 0x000000486b6a7221 */ /* 0x000fc80000010000 */
[----:B------:R-:W-:Y:S01]  /*103c0*/  FADD.FTZ R107, R106, R73 ;  /* 0x000000496a6b7221 */ /* 0x000fe20000010000 */
[----:B0-----:R-:W-:-:S03]  /*103d0*/  SHF.R.U32.HI R152, RZ, 0x5, R23 ;  /* 0x00000005ff987819 */ /* 0x001fc60000011617 */
        /* <DEDUP_REMOVED lines=35> */
[----:B------:R-:W-:Y:S01]  /*10610*/  SHF.L.U32 R107, R122, 0x10, RZ ;  /* 0x000000107a6b7819 */ /* 0x000fe200000006ff */
[----:B------:R-:W-:-:S03]  /*10620*/  IMAD.WIDE.U32 R156, R156, R147, c[0x0][0x190] ;  /* 0x000064009c9c7625 */ /* 0x000fc600078e0093 */
[----:B------:R-:W-:Y:S02]  /*10630*/  LOP3.LUT R148, R107, 0xff0000, RZ, 0xc0, !PT ;  /* 0x00ff00006b947812 */ /* 0x000fe400078ec0ff */
[----:B------:R-:W-:-:S05]  /*10640*/  LOP3.LUT R107, R123, 0xffff, RZ, 0xc0, !PT ;  /* 0x0000ffff7b6b7812 */ /* 0x000fca00078ec0ff */
[----:B------:R-:W-:Y:S01]  /*10650*/  IMAD R107, R107, 0x1000000, R148 ;  /* 0x010000006b6b7824 */ /* 0x000fe200078e0294 */
[----:B------:R-:W-:-:S05]  /*10660*/  LOP3.LUT R148, R121, 0xff, RZ, 0xc0, !PT ;  /* 0x000000ff79947812 */ /* 0x000fca00078ec0ff */
[----:B------:R-:W-:Y:S01]  /*10670*/  IMAD R107, R148, 0x100, R107 ;  /* 0x00000100946b7824 */ /* 0x000fe200078e026b */
[----:B------:R-:W-:-:S04]  /*10680*/  LOP3.LUT R148, R119, 0xff, RZ, 0xc0, !PT ;  /* 0x000000ff77947812 */ /* 0x000fc800078ec0ff */
[----:B------:R-:W-:-:S05]  /*10690*/  IADD3 R107, R107, R148, RZ ;  /* 0x000000946b6b7210 */ /* 0x000fca0007ffe0ff */
[----:B------:R0:W-:Y:S02]  /*106a0*/  STG.E [R156.64], R107 ;  /* 0x0000006b9c007986 */ /* 0x0001e4000c101906 */
.L_x_30766:
[----:B------:R-:W-:Y:S05]  /*106b0*/  BSYNC B0 ;  /* 0x0000000000007941 */ /* 0x000fea0003800000 */
.L_x_30765:
[----:B------:R-:W-:Y:S01]  /*106c0*/  @!P1 IADD3 R152, R152, 0x4, RZ ;  /* 0x0000000498989810 */ /* 0x000fe20007ffe0ff */
[----:B------:R-:W-:Y:S01]  /*106d0*/  FADD.FTZ R153, R106, R43 ;  /* 0x0000002b6a997221 */ /* 0x000fe20000010000 */
[----:B------:R-:W-:Y:S05]  /*106e0*/  BRA.DIV ~URZ, `(.L_x_30767) ;  /* 0x000014c27f007947 */ /* 0x000fea000b800000 */
[----:B------:R1:W2:Y:S02]  /*106f0*/  SHFL.BFLY PT, R106, R153, 0x1, 0x1f ;  /* 0x0c201f00996a7f89 */ /* 0x0002a400000e0000 */
.L_x_30773:
[----:B-12---:R-:W-:Y:S01]  /*10700*/  FADD.FTZ R153, R153, R106 ;  /* 0x0000006a99997221 */ /* 0x006fe20000010000 */
[----:B------:R-:W-:Y:S05]  /*10710*/  BRA.DIV ~URZ, `(.L_x_30768) ;  /* 0x000015027f007947 */ /* 0x000fea000b800000 */
[----:B------:R-:W1:Y:S02]  /*10720*/  SHFL.BFLY PT, R106, R153, 0x2, 0x1f ;  /* 0x0c401f00996a7f89 */ /* 0x000e6400000e0000 */
[----:B01----:R-:W-:-:S05]  /*10730*/  FADD.FTZ R107, R153, R106 ;  /* 0x0000006a996b7221 */ /* 0x003fca0000010000 */
        /* <DEDUP_REMOVED lines=96> */
.L_x_30774:
        /* <DEDUP_REMOVED lines=19> */
[----:B------:R-:W-:Y:S02]  /*10e70*/  IMAD.MOV.U32 R147, RZ, RZ, c[0x0][0x1e0] ;  /* 0x00007800ff937624 */ /* 0x000fe400078e00ff */
[----:B0-----:R-:W-:Y:S02]  /*10e80*/  IMAD.IADD R149, R156, 0x1, R153 ;  /* 0x000000019c957824 */ /* 0x001fe400078e0299 */
[----:B------:R-:W-:Y:S03]  /*10e90*/  I2F R156, R156 ;  /* 0x0000009c009c7306 */ /* 0x000fe60000201400 */
[----:B------:R-:W0:Y:S05]  /*10ea0*/  SHFL.DOWN PT, R152, R149, 0x1, 0x1f ;  /* 0x08201f0095987f89 */ /* 0x000e2a00000e0000 */
[----:B------:R-:W2:Y:S01]  /*10eb0*/  I2F R148, R149 ;  /* 0x0000009500947306 */ /* 0x000ea20000201400 */
[----:B-1----:R-:W1:Y:S07]  /*10ec0*/  SHFL.DOWN PT, R155, R106, 0x2, 0x1f ;  /* 0x08401f006a9b7f89 */ /* 0x002e6e00000e0000 */
[----:B--2---:R-:W2:Y:S01]  /*10ed0*/  MUFU.RCP R154, R148 ;  /* 0x00000094009a7308 */ /* 0x004ea20000001000 */
[----:B0-----:R-:W-:Y:S01]  /*10ee0*/  IADD3 R149, R149, R152, RZ ;  /* 0x0000009895957210 */ /* 0x001fe20007ffe0ff */
[----:B------:R-:W0:Y:S06]  /*10ef0*/  SHFL.DOWN PT, R158, R107, 0x2, 0x1f ;  /* 0x08401f006b9e7f89 */ /* 0x000e2c00000e0000 */
[----:B------:R-:W3:Y:S08]  /*10f00*/  I2F R149, R149 ;  /* 0x0000009500957306 */ /* 0x000ef00000201400 */
[----:B------:R-:W4:Y:S01]  /*10f10*/  I2F R152, R152 ;  /* 0x0000009800987306 */ /* 0x000f220000201400 */
[----:B-1----:R-:W-:-:S02]  /*10f20*/  FADD.FTZ R157, -R155, R106 ;  /* 0x0000006a9b9d7221 */ /* 0x002fc40000010100 */
[----:B------:R-:W-:Y:S02]  /*10f30*/  FMUL.FTZ R155, R155, R156 ;  /* 0x0000009c9b9b7220 */ /* 0x000fe40000410000 */
[----:B------:R-:W-:Y:S02]  /*10f40*/  FMUL.FTZ R157, R157, R157 ;  /* 0x0000009d9d9d7220 */ /* 0x000fe40000410000 */
[----:B------:R-:W-:Y:S02]  /*10f50*/  FFMA.FTZ R155, R159, R106, R155 ;  /* 0x0000006a9f9b7223 */ /* 0x000fe4000001009b */
[----:B------:R-:W-:Y:S02]  /*10f60*/  FMUL.FTZ R157, R157, R159 ;  /* 0x0000009f9d9d7220 */ /* 0x000fe40000410000 */
[----:B--2---:R-:W-:Y:S02]  /*10f70*/  FMUL.FTZ R155, R154, R155 ;  /* 0x0000009b9a9b7220 */ /* 0x004fe40000410000 */
[----:B------:R-:W-:-:S02]  /*10f80*/  FMUL.FTZ R157, R157, R156 ;  /* 0x0000009c9d9d7220 */ /* 0x000fc40000410000 */
[----:B0-----:R-:W-:Y:S01]  /*10f90*/  FADD.FTZ R153, R158, R107 ;  /* 0x0000006b9e997221 */ /* 0x001fe20000010000 */
[----:B------:R-:W0:Y:S01]  /*10fa0*/  SHFL.DOWN PT, R106, R155, 0x1, 0x1f ;  /* 0x08201f009b6a7f89 */ /* 0x000e2200000e0000 */
        /* <DEDUP_REMOVED lines=9> */
[----:B------:R-:W-:Y:S02]  /*11040*/  FMUL.FTZ R157, R157, R152 ;  /* 0x000000989d9d7220 */ /* 0x000fe40000410000 */
[----:B--2---:R-:W-:Y:S02]  /*11050*/  FADD.FTZ R154, R153, R154 ;  /* 0x0000009a999a7221 */ /* 0x004fe40000010000 */
[----:B------:R0:W1:Y:S02]  /*11060*/  SHFL.IDX PT, R153, R106, RZ, 0x1f ;  /* 0x00001fff6a997589 */ /* 0x00006400000e0000 */
[----:B------:R-:W-:-:S06]  /*11070*/  FFMA.FTZ R154, R107, R157, R154 ;  /* 0x0000009d6b9a7223 */ /* 0x000fcc000001009a */
        /* <DEDUP_REMOVED lines=14> */
[----:B-1----:R-:W-:Y:S02]  /*11160*/  IADD3 R150, R150, -0x1, RZ ;  /* 0xffffffff96967810 */ /* 0x002fe40007ffe0ff */
[----:B------:R-:W-:-:S03]  /*11170*/  LOP3.LUT R154, R23, 0x7f, RZ, 0xc0, !PT ;  /* 0x0000007f179a7812 */ /* 0x000fc600078ec0ff */
[----:B------:R-:W-:Y:S01]  /*11180*/  IMAD R106, R150, c[0x0][0x168], RZ ;  /* 0x00005a00966a7a24 */ /* 0x000fe200078e02ff */
[----:B------:R-:W-:-:S04]  /*11190*/  FSEL R150, R153, RZ, !P1 ;  /* 0x000000ff99967208 */ /* 0x000fc80004800000 */
[----:B------:R-:W-:Y:S01]  /*111a0*/  SHF.R.S32.HI R107, RZ, 0x1f, R106 ;  /* 0x0000001fff6b7819 */ /* 0x000fe2000001146a */
[C---:B------:R-:W-:Y:S02]  /*111b0*/  FADD.FTZ R76, -R150.reuse, R76 ;  /* 0x0000004c964c7221 */ /* 0x040fe40000010100 */
[C---:B------:R-:W-:Y:S01]  /*111c0*/  FADD.FTZ R148, -R150.reuse, R77 ;  /* 0x0000004d96947221 */ /* 0x040fe20000010100 */
[----:B------:R-:W-:Y:S01]  /*111d0*/  LEA.HI R107, R107, R106, RZ, 0x2 ;  /* 0x0000006a6b6b7211 */ /* 0x000fe200078f10ff */
[C---:B------:R-:W-:Y:S02]  /*111e0*/  FADD.FTZ R152, -R150.reuse, R79 ;  /* 0x0000004f96987221 */ /* 0x040fe40000010100 */
[----:B------:R-:W-:Y:S01]  /*111f0*/  FADD.FTZ R78, -R150, R78 ;  /* 0x0000004e964e7221 */ /* 0x000fe20000010100 */
[----:B------:R-:W-:Y:S01]  /*11200*/  LEA.HI.SX32 R107, R107, R154, 0x1e ;  /* 0x0000009a6b6b7211 */ /* 0x000fe200078ff2ff */
[----:B------:R-:W-:Y:S02]  /*11210*/  IMAD.MOV.U32 R106, RZ, RZ, 0x10 ;  /* 0x00000010ff6a7424 */ /* 0x000fe400078e00ff */
        /* <DEDUP_REMOVED lines=8> */
[----:B------:R-:W-:-:S04]  /*112a0*/  IMAD.WIDE.U32 R148, R107, R106, c[0x0][0x208] ;  /* 0x000082006b947625 */ /* 0x000fc800078e006a */
[C---:B------:R-:W-:Y:S01]  /*112b0*/  FADD.FTZ R152, -R150.reuse, R72 ;  /* 0x0000004896987221 */ /* 0x040fe20000010100 */
[----:B------:R0:W-:Y:S01]  /*112c0*/  STG.E.128 [R148.64], R76 ;  /* 0x0000004c94007986 */ /* 0x0001e2000c101d06 */
        /* <DEDUP_REMOVED lines=9> */
[C---:B0-----:R-:W-:Y:S02]  /*11360*/  FADD.FTZ R78, -R150.reuse, R65 ;  /* 0x00000041964e7221 */ /* 0x041fe40000010100 */
[----:B------:R-:W-:-:S02]  /*11370*/  FADD.FTZ R65, -R150, R52 ;  /* 0x0000003496417221 */ /* 0x000fc40000010100 */
[C---:B------:R-:W-:Y:S02]  /*11380*/  FADD.FTZ R52, -R150.reuse, R53 ;  /* 0x0000003596347221 */ /* 0x040fe40000010100 */
[C---:B------:R-:W-:Y:S02]  /*11390*/  FADD.FTZ R76, -R150.reuse, R59 ;  /* 0x0000003b964c7221 */ /* 0x040fe40000010100 */
[C---:B------:R-:W-:Y:S01]  /*113a0*/  FADD.FTZ R53, -R150.reuse, R49 ;  /* 0x0000003196357221 */ /* 0x040fe20000010100 */
[----:B------:R-:W-:Y:S01]  /*113b0*/  IADD3 R49, R107, 0x80, RZ ;  /* 0x000000806b317810 */ /* 0x000fe20007ffe0ff */
[----:B------:R-:W-:Y:S02]  /*113c0*/  FADD.FTZ R59, -R150, R45 ;  /* 0x0000002d963b7221 */ /* 0x000fe40000010100 */
[C---:B------:R-:W-:Y:S02]  /*113d0*/  FMUL.FTZ R44, R147.reuse, R152 ;  /* 0x00000098932c7220 */ /* 0x040fe40000410000 */
[----:B------:R-:W-:-:S02]  /*113e0*/  FMUL.FTZ R47, R147, R160 ;  /* 0x000000a0932f7220 */ /* 0x000fc40000410000 */
[C---:B------:R-:W-:Y:S02]  /*113f0*/  FMUL.FTZ R46, R147.reuse, R158 ;  /* 0x0000009e932e7220 */ /* 0x040fe40000410000 */
[----:B------:R-:W-:Y:S02]  /*11400*/  FMUL.FTZ R45, R147, R156 ;  /* 0x0000009c932d7220 */ /* 0x000fe40000410000 */
[C---:B------:R-:W-:Y:S02]  /*11410*/  FADD.FTZ R148, -R150.reuse, R67 ;  /* 0x0000004396947221 */ /* 0x040fe40000010100 */
[C---:B------:R-:W-:Y:S02]  /*11420*/  FADD.FTZ R67, -R150.reuse, R48 ;  /* 0x0000003096437221 */ /* 0x040fe40000010100 */
[----:B------:R-:W-:Y:S02]  /*11430*/  FADD.FTZ R66, -R150, R66 ;  /* 0x0000004296427221 */ /* 0x000fe40000010100 */
[----:B------:R-:W-:-:S02]  /*11440*/  FFMA.FTZ R47, R134, R47, R89 ;  /* 0x0000002f862f7223 */ /* 0x000fc40000010059 */
[----:B------:R-:W-:Y:S02]  /*11450*/  FFMA.FTZ R46, R136, R46, R17 ;  /* 0x0000002e882e7223 */ /* 0x000fe40000010011 */
[----:B------:R-:W-:Y:S02]  /*11460*/  FFMA.FTZ R45, R137, R45, R88 ;  /* 0x0000002d892d7223 */ /* 0x000fe40000010058 */
        /* <DEDUP_REMOVED lines=9> */
[C---:B------:R-:W-:Y:S02]  /*11500*/  FMUL.FTZ R149, R147.reuse, R76 ;  /* 0x0000004c93957220 */ /* 0x040fe40000410000 */
        /* <DEDUP_REMOVED lines=12> */
[----:B------:R-:W-:Y:S01]  /*115d0*/  FMUL.FTZ R66, R147, R65 ;  /* 0x0000004193427220 */ /* 0x000fe20000410000 */
[----:B------:R-:W-:Y:S01]  /*115e0*/  IADD3 R65, R107, 0x100, RZ ;  /* 0x000001006b417810 */ /* 0x000fe20007ffe0ff */
[----:B------:R-:W-:Y:S02]  /*115f0*/  FADD.FTZ R150, -R150, R43 ;  /* 0x0000002b96967221 */ /* 0x000fe40000010100 */
[C---:B------:R-:W-:Y:S02]  /*11600*/  FMUL.FTZ R64, R147.reuse, R64 ;  /* 0x0000004093407220 */ /* 0x040fe40000410000 */
[----:B0-----:R-:W-:Y:S01]  /*11610*/  FMUL.FTZ R47, R147, R63 ;  /* 0x0000003f932f7220 */ /* 0x001fe20000410000 */
        /* <DEDUP_REMOVED lines=9> */
[----:B------:R-:W-:Y:S01]  /*116b0*/  FMUL.FTZ R70, R147, R61 ;  /* 0x0000003d93467220 */ /* 0x000fe20000410000 */
[----:B------:R-:W-:Y:S01]  /*116c0*/  IADD3 R61, R107, 0x200, RZ ;  /* 0x000002006b3d7810 */ /* 0x000fe20007ffe0ff */
[C---:B------:R-:W-:Y:S02]  /*116d0*/  FMUL.FTZ R72, R147.reuse, R50 ;  /* 0x0000003293487220 */ /* 0x040fe40000410000 */
[----:B------:R-:W-:Y:S02]  /*116e0*/  FMUL.FTZ R74, R147, R51 ;  /* 0x00000033934a7220 */ /* 0x000fe40000410000 */
[----:B------:R-:W-:Y:S02]  /*116f0*/  FFMA.FTZ R56, R127, R64, R12 ;  /* 0x000000407f387223 */ /* 0x000fe4000001000c */
        /* <DEDUP_REMOVED lines=9> */
[C---:B------:R-:W-:Y:S01]  /*11790*/  FMUL.FTZ R78, R147.reuse, R78 ;  /* 0x0000004e934e7220 */ /* 0x040fe20000410000 */
[----:B------:R0:W-:Y:S01]  /*117a0*/  STG.E.128 [R64.64], R48 ;  /* 0x0000003040007986 */ /* 0x0001e2000c101d06 */
[----:B------:R-:W-:Y:S02]  /*117b0*/  FMUL.FTZ R148, R147, R148 ;  /* 0x0000009493947220 */ /* 0x000fe40000410000 */
[----:B------:R-:W-:Y:S02]  /*117c0*/  FFMA.FTZ R55, R126, R149, R93 ;  /* 0x000000957e377223 */ /* 0x000fe4000001005d */
[----:B------:R-:W-:Y:S02]  /*117d0*/  FFMA.FTZ R54, R128, R58, R13 ;  /* 0x0000003a80367223 */ /* 0x000fe4000001000d */
[----:B------:R-:W-:Y:S02]  /*117e0*/  FFMA.FTZ R53, R129, R154, R92 ;  /* 0x0000009a81357223 */ /* 0x000fe4000001005c */
[----:B------:R-:W-:-:S04]  /*117f0*/  IMAD.WIDE.U32 R62, R63, R106, c[0x0][0x208] ;  /* 0x000082003f3e7625 */ /* 0x000fc800078e006a */
[C---:B------:R-:W-:Y:S01]  /*11800*/  FMUL.FTZ R67, R147.reuse, R67 ;  /* 0x0000004393437220 */ /* 0x040fe20000410000 */
[----:B------:R1:W-:Y:S01]  /*11810*/  STG.E.128 [R62.64], R52 ;  /* 0x000000343e007986 */ /* 0x0003e2000c101d06 */
[C---:B------:R-:W-:Y:S02]  /*11820*/  FMUL.FTZ R40, R147.reuse, R60 ;  /* 0x0000003c93287220 */ /* 0x040fe40000410000 */
[----:B------:R-:W-:Y:S01]  /*11830*/  FMUL.FTZ R44, R147, R57 ;  /* 0x00000039932c7220 */ /* 0x000fe20000410000 */
[----:B0-----:R-:W-:Y:S01]  /*11840*/  IADD3 R65, R107, 0x300, RZ ;  /* 0x000003006b417810 */ /* 0x001fe20007ffe0ff */
[----:B------:R-:W-:Y:S02]  /*11850*/  FMUL.FTZ R45, R147, R59 ;  /* 0x0000003b932d7220 */ /* 0x000fe40000410000 */
[----:B------:R-:W-:Y:S02]  /*11860*/  FFMA.FTZ R59, R110, R148, R95 ;  /* 0x000000946e3b7223 */ /* 0x000fe4000001005f */
[----:B------:R-:W-:-:S02]  /*11870*/  FFMA.FTZ R58, R124, R76, R11 ;  /* 0x0000004c7c3a7223 */ /* 0x000fc4000001000b */
[----:B------:R-:W-:Y:S02]  /*11880*/  FFMA.FTZ R57, R125, R78, R94 ;  /* 0x0000004e7d397223 */ /* 0x000fe4000001005e */
[----:B------:R-:W-:-:S04]  /*11890*/  IMAD.WIDE.U32 R60, R61, R106, c[0x0][0x208] ;  /* 0x000082003d3c7625 */ /* 0x000fc800078e006a */
[----:B------:R-:W-:Y:S01]  /*118a0*/  FMUL.FTZ R41, R147, R162 ;  /* 0x000000a293297220 */ /* 0x000fe20000410000 */
[----:B------:R0:W-:Y:S01]  /*118b0*/  STG.E.128 [R60.64], R56 ;  /* 0x000000383c007986 */ /* 0x0001e2000c101d06 */
[----:B-1----:R-:W-:Y:S01]  /*118c0*/  FFMA.FTZ R52, R31, R67, R4 ;  /* 0x000000431f347223 */ /* 0x002fe20000010004 */
[----:B------:R-:W-:Y:S01]  /*118d0*/  IADD3 R67, R107, 0x280, RZ ;  /* 0x000002806b437810 */ /* 0x000fe20007ffe0ff */
[----:B------:R-:W-:Y:S01]  /*118e0*/  FMUL.FTZ R164, R147, R164 ;  /* 0x000000a493a47220 */ /* 0x000fe20000410000 */
[----:B------:R-:W-:Y:S01]  /*118f0*/  IADD3 R63, R107, 0x380, RZ ;  /* 0x000003806b3f7810 */ /* 0x000fe20007ffe0ff */
[----:B------:R-:W-:Y:S02]  /*11900*/  FMUL.FTZ R75, R147, R42 ;  /* 0x0000002a934b7220 */ /* 0x000fe40000410000 */
[----:B------:R-:W-:Y:S02]  /*11910*/  FFMA.FTZ R48, R29, R66, R6 ;  /* 0x000000421d307223 */ /* 0x000fe40000010006 */
[----:B------:R-:W-:-:S02]  /*11920*/  FMUL.FTZ R156, R147, R156 ;  /* 0x0000009c939c7220 */ /* 0x000fc40000410000 */
[C---:B------:R-:W-:Y:S02]  /*11930*/  FMUL.FTZ R152, R147.reuse, R152 ;  /* 0x0000009893987220 */ /* 0x040fe40000410000 */
[----:B------:R-:W-:Y:S02]  /*11940*/  FMUL.FTZ R150, R147, R150 ;  /* 0x0000009693967220 */ /* 0x000fe40000410000 */
[----:B------:R-:W-:Y:S02]  /*11950*/  FFMA.FTZ R43, R112, R164, R97 ;  /* 0x000000a4702b7223 */ /* 0x000fe40000010061 */
[----:B------:R-:W-:Y:S01]  /*11960*/  FFMA.FTZ R42, R24, R46, R9 ;  /* 0x0000002e182a7223 */ /* 0x000fe20000010009 */
[----:B0-----:R-:W-:Y:S01]  /*11970*/  IADD3 R61, R107, 0x400, RZ ;  /* 0x000004006b3d7810 */ /* 0x001fe20007ffe0ff */
[----:B------:R-:W-:Y:S01]  /*11980*/  FFMA.FTZ R41, R109, R41, R96 ;  /* 0x000000296d297223 */ /* 0x000fe20000010060 */
[----:B------:R-:W-:Y:S01]  /*11990*/  IADD3 R107, R107, 0x480, RZ ;  /* 0x000004806b6b7810 */ /* 0x000fe20007ffe0ff */
[----:B------:R-:W-:-:S02]  /*119a0*/  FFMA.FTZ R40, R25, R40, R10 ;  /* 0x0000002819287223 */ /* 0x000fc4000001000a */
        /* <DEDUP_REMOVED lines=24> */
.L_x_30770:
[----:B-1----:R-:W-:Y:S05]  /*11b30*/  BSYNC B0 ;  /* 0x0000000000007941 */ /* 0x002fea0003800000 */
.L_x_30769:
[----:B------:R-:W-:Y:S02]  /*11b40*/  IADD3 R146, R146, c[0x0][0x160], RZ ;  /* 0x0000580092927a10 */ /* 0x000fe40007ffe0ff */
[----:B------:R-:W-:Y:S02]  /*11b50*/  LOP3.LUT P1, RZ, R108, 0xff, RZ, 0xc0, !PT ;  /* 0x000000ff6cff7812 */ /* 0x000fe4000782c0ff */
[----:B------:R-:W-:Y:S02]  /*11b60*/  ISETP.GE.AND P0, PT, R146, c[0x0][0x164], PT ;  /* 0x0000590092007a0c */ /* 0x000fe40003f06270 */
[----:B------:R-:W-:-:S11]  /*11b70*/  SEL R108, RZ, 0x1, P1 ;  /* 0x00000001ff6c7807 */ /* 0x000fd60000800000 */
[----:B0----5:R-:W-:Y:S01]  /*11b80*/  @P0 CALL.REL.NOINC `(.L_x_30771) ;  /* 0x0000001000000944 */ /* 0x021fe20003c00000 */
[----:B------:R-:W-:Y:S05]  /*11b90*/  BRA `(.L_x_30772) ;  /* 0xfffef3f000007947 */ /* 0x000fea000383ffff */
.L_x_30771:
[----:B------:R-:W-:Y:S05]  /*11ba0*/  EXIT ;  /* 0x000000000000794d */ /* 0x000fea0003800000 */
.L_x_30767:
[----:B0-----:R-:W-:Y:S01]  /*11bb0*/  MOV R156, 0x1 ;  /* 0x00000001009c7802 */ /* 0x001fe20000000f00 */
[----:B------:R-:W-:Y:S01]  /*11bc0*/  IMAD.MOV.U32 R107, RZ, RZ, 0x1f ;  /* 0x0000001fff6b7424 */ /* 0x000fe200078e00ff */
[----:B------:R-:W-:Y:S01]  /*11bd0*/  MOV R148, 0x11c00 ;  /* 0x00011c0000947802 */ /* 0x000fe20000000f00 */
[----:B------:R-:W-:Y:S02]  /*11be0*/  IMAD.MOV.U32 R154, RZ, RZ, -0x1 ;  /* 0xffffffffff9a7424 */ /* 0x000fe400078e00ff */
[----:B-----5:R-:W-:Y:S05]  /*11bf0*/  CALL.REL.NOINC `($__internal_139_$__cuda_sm70_shflsync_bfly_p) ;  /* 0x0000089000007944 */ /* 0x020fea0003c00000 */
[----:B-1----:R-:W-:Y:S01]  /*11c00*/  MOV R106, R156 ;  /* 0x0000009c006a7202 */ /* 0x002fe20000000f00 */
[----:B0-----:R-:W-:Y:S05]  /*11c10*/  BRA `(.L_x_30773) ;  /* 0xffffeae000007947 */ /* 0x001fea000383ffff */
.L_x_30768:
[----:B0-----:R-:W-:Y:S01]  /*11c20*/  IMAD.MOV.U32 R156, RZ, RZ, 0x2 ;  /* 0x00000002ff9c7424 */ /* 0x001fe200078e00ff */
[----:B------:R-:W-:Y:S01]  /*11c30*/  MOV R154, 0xffffffff ;  /* 0xffffffff009a7802 */ /* 0x000fe20000000f00 */
[----:B------:R-:W-:Y:S01]  /*11c40*/  IMAD.MOV.U32 R107, RZ, RZ, 0x1f ;  /* 0x0000001fff6b7424 */ /* 0x000fe200078e00ff */
[----:B------:R-:W-:Y:S02]  /*11c50*/  MOV R148, 0x11c70 ;  /* 0x00011c7000947802 */ /* 0x000fe40000000f00 */
[----:B-----5:R-:W-:Y:S05]  /*11c60*/  CALL.REL.NOINC `($__internal_139_$__cuda_sm70_shflsync_bfly_p) ;  /* 0x0000082000007944 */ /* 0x020fea0003c00000 */
[----:B01----:R-:W-:Y:S01]  /*11c70*/  FADD.FTZ R153, R153, R156 ;  /* 0x0000009c99997221 */ /* 0x003fe20000010000 */
[----:B------:R-:W-:Y:S01]  /*11c80*/  MOV R154, 0xffffffff ;  /* 0xffffffff009a7802 */ /* 0x000fe20000000f00 */
[----:B------:R-:W-:Y:S01]  /*11c90*/  IMAD.MOV.U32 R156, RZ, RZ, 0x4 ;  /* 0x00000004ff9c7424 */ /* 0x000fe200078e00ff */
[----:B------:R-:W-:Y:S01]  /*11ca0*/  MOV R148, 0x11cd0 ;  /* 0x00011cd000947802 */ /* 0x000fe20000000f00 */
[----:B------:R-:W-:-:S02]  /*11cb0*/  IMAD.MOV.U32 R107, RZ, RZ, 0x1f ;  /* 0x0000001fff6b7424 */ /* 0x000fc400078e00ff */
[----:B------:R-:W-:Y:S05]  /*11cc0*/  CALL.REL.NOINC `($__internal_139_$__cuda_sm70_shflsync_bfly_p) ;  /* 0x000007c000007944 */ /* 0x000fea0003c00000 */
        /* <DEDUP_REMOVED lines=12> */
[----:B-1----:R-:W-:Y:S01]  /*11d90*/  FADD.FTZ R106, R153, R156 ;  /* 0x0000009c996a7221 */ /* 0x002fe20000010000 */
[----:B0-----:R-:W-:Y:S01]  /*11da0*/  MOV R154, 0xffffffff ;  /* 0xffffffff009a7802 */ /* 0x001fe20000000f00 */
        /* <DEDUP_REMOVED lines=83> */
[----:B------:R-:W-:Y:S02]  /*122e0*/  IMAD.MOV.U32 R107, RZ, RZ, 0x1f ;  /* 0x0000001fff6b7424 */ /* 0x000fe400078e00ff */
[----:B------:R-:W-:Y:S05]  /*122f0*/  CALL.REL.NOINC `($__internal_139_$__cuda_sm70_shflsync_bfly_p) ;  /* 0x0000019000007944 */ /* 0x000fea0003c00000 */
[----:B01----:R-:W-:Y:S01]  /*12300*/  FADD.FTZ R153, R153, R156 ;  /* 0x0000009c99997221 */ /* 0x003fe20000010000 */
[----:B------:R-:W-:Y:S01]  /*12310*/  MOV R154, 0xffffffff ;  /* 0xffffffff009a7802 */ /* 0x000fe20000000f00 */
[----:B------:R-:W-:Y:S01]  /*12320*/  IMAD.MOV.U32 R156, RZ, RZ, 0x2 ;  /* 0x00000002ff9c7424 */ /* 0x000fe200078e00ff */
[----:B------:R-:W-:Y:S01]  /*12330*/  MOV R148, 0x12360 ;  /* 0x0001236000947802 */ /* 0x000fe20000000f00 */
[----:B------:R-:W-:Y:S02]  /*12340*/  IMAD.MOV.U32 R107, RZ, RZ, 0x1f ;  /* 0x0000001fff6b7424 */ /* 0x000fe400078e00ff */
        /* <DEDUP_REMOVED lines=19> */
[----:B01----:R-:W-:Y:S05]  /*12480*/  BRA `(.L_x_30774) ;  /* 0xffffe8b000007947 */ /* 0x003fea000383ffff */
        .weak           $__internal_139_$__cuda_sm70_shflsync_bfly_p
        .type           $__internal_139_$__cuda_sm70_shflsync_bfly_p,@function
        .size           $__internal_139_$__cuda_sm70_shflsync_bfly_p,(.L_x_36179 - $__internal_139_$__cuda_sm70_shflsync_bfly_p)
$__internal_139_$__cuda_sm70_shflsync_bfly_p:
[----:B------:R-:W-:Y:S01]  /*12490*/  IMAD.MOV.U32 R149, RZ, RZ, 0x0 ;  /* 0x00000000ff957424 */ /* 0x000fe200078e00ff */
[----:B------:R-:W-:Y:S04]  /*124a0*/  WARPSYNC R154 ;  /* 0x0000009a00007348 */ /* 0x000fe80003800000 */
[----:B------:R0:W1:Y:S01]  /*124b0*/  SHFL.BFLY PT, R156, R153, R156, R107 ;  /* 0x0c00009c999c7389 */ /* 0x00006200000e006b */
[----:B------:R-:W-:Y:S05]  /*124c0*/  RET.REL.NODEC R148 `(_ZN10layer_norm13ln_fwd_kernelINS_13Kernel_traitsI6__halfffffjLj5120ELj1ELj1ELj4ELj16ENS_18Kernel_traits_baseILj5120ES2_ffffjLj128EEEEELb1ELb0ELb1ELb1EEEvNS_9FwdParamsE) ;  /* 0xfffedb3094007950 */ /* 0x000fea0003c3ffff */
.L_x_30775:
        /* <DEDUP_REMOVED lines=11> */
.L_x_36179:


//--------------------- .text._ZN10layer_norm13ln_fwd_kernelINS_13Kernel_traitsI6__halfffffjLj5120ELj1ELj1ELj4ELj16ENS_18Kernel_traits_baseILj5120ES2_ffffjLj128EEEEELb1ELb1ELb0ELb0EEEvNS_9FwdParamsE --------------------------
	.section	.text._ZN10layer_norm13ln_fwd_kernelINS_13Kernel_traitsI6__halfffffjLj5120ELj1ELj1ELj4ELj16ENS_18Kernel_traits_baseILj5120ES2_ffffjLj128EEEEELb1ELb1ELb0ELb0EEEvNS_9FwdParamsE,"ax",@progbits
	.sectioninfo	@"SHI_REGISTERS=222"
	.align	128
        .global         _ZN10layer_norm13ln_fwd_kernelINS_13Kernel_traitsI6__halfffffjLj5120ELj1ELj1ELj4ELj16ENS_18Kernel_traits_baseILj5120ES2_ffffjLj128EEEEELb1ELb1ELb0ELb0EEEvNS_9FwdParamsE
        .type           _ZN10layer_norm13ln_fwd_kernelINS_13Kernel_traitsI6__halfffffjLj5120ELj1ELj1ELj4ELj16ENS_18Kernel_traits_baseILj5120ES2_ffffjLj128EEEEELb1ELb1ELb0ELb0EEEvNS_9FwdParamsE,@function
        .size           _ZN10layer_norm13ln_fwd_kernelINS_13Kernel_traitsI6__halfffffjLj5120ELj1ELj1ELj4ELj16ENS_18Kernel_traits_baseILj5120ES2_ffffjLj128EEEEELb1ELb1ELb0ELb0EEEvNS_9FwdParamsE,(.L_x_36180 - _ZN10layer_norm13ln_fwd_kernelINS_13Kernel_traitsI6__halfffffjLj5120ELj1ELj1ELj4ELj16ENS_18Kernel_traits_baseILj5120ES2_ffffjLj128EEEEELb1ELb1ELb0ELb0EEEvNS_9FwdParamsE)
        .other          _ZN10layer_norm13ln_fwd_kernelINS_13Kernel_traitsI6__halfffffjLj5120ELj1ELj1ELj4ELj16ENS_18Kernel_traits_baseILj5120ES2_ffffjLj128EEEEELb1ELb1ELb0ELb0EEEvNS_9FwdParamsE,@"STO_CUDA_ENTRY STV_DEFAULT"
_ZN10layer_norm13ln_fwd_kernelINS_13Kernel_traitsI6__halfffffjLj5120ELj1ELj1ELj4ELj16ENS_18Kernel_traits_baseILj5120ES2_ffffjLj128EEEEELb1ELb1ELb0ELb0EEEvNS_9FwdParamsE:
.text._ZN10layer_norm13ln_fwd_kernelINS_13Kernel_traitsI6__halfffffjLj5120ELj1ELj1ELj4ELj16ENS_18Kernel_traits_baseILj5120ES2_ffffjLj128EEEEELb1ELb1ELb0ELb0EEEvNS_9FwdParamsE:
        /* <DEDUP_REMOVED lines=15> */
[----:B------:R-:W0:Y:S02]  /*00f0*/  S2R R201, SR_CTAID.X ;  /* 0x0000000000c97919 */ /* 0x000e240000002500 */
[----:B0-----:R-:W-:-:S04]  /*0100*/  IMAD R200, R201, c[0x0][0x0], R188 ;  /* 0x00000000c9c87a24 */ /* 0x001fc800078e02bc */
[----:B------:R-:W-:Y:S01]  /*0110*/  IMAD.WIDE.U32 R4, R200, -0x326172a9, RZ ;  /* 0xcd9e8d57c8047825 */ /* 0x000fe200078e00ff */
[----:B--2---:R-:W-:-:S05]  /*0120*/  @P0 IADD3 R26, P1, R2, c[0x0][0x240], RZ ;  /* 0x00009000021a0a10 */ /* 0x004fca0007f3e0ff */
[----:B------:R-:W-:Y:S01]  /*0130*/  @P0 IMAD.X R27, RZ, RZ, R3, P1 ;  /* 0x000000ffff1b0224 */ /* 0x000fe200008e0603 */
[----:B---3--:R-:W-:-:S04]  /*0140*/  IADD3 R186, R205, -0x4498517b, RZ ;  /* 0xbb67ae85cdba7810 */ /* 0x008fc80007ffe0ff */
[--C-:B------:R-:W-:Y:S02]  /*0150*/  SHF.R.U64 R199, R26, 0x2, R27.reuse ;  /* 0x000000021ac77819 */ /* 0x100fe4000000121b */
[----:B------:R-:W-:Y:S02]  /*0160*/  SHF.R.U32.HI R198, RZ, 0x2, R27 ;  /* 0x00000002ffc67819 */ /* 0x000fe4000001161b */
[C---:B------:R-:W-:Y:S01]  /*0170*/  IADD3 R187, R204.reuse, -0x61c88647, RZ ;  /* 0x9e3779b9ccbb7810 */ /* 0x040fe20007ffe0ff */
[----:B------:R-:W-:Y:S01]  /*0180*/  IMAD.WIDE.U32 R2, R199, -0x2daee0ad, RZ ;  /* 0xd2511f53c7027825 */ /* 0x000fe200078e00ff */
[----:B------:R-:W-:Y:S02]  /*0190*/  LOP3.LUT R6, R5, R198, R204, 0x96, !PT ;  /* 0x000000c605067212 */ /* 0x000fe400078e96cc */
[----:B------:R-:W-:Y:S02]  /*01a0*/  IADD3 R185, R204, 0x3c6ef372, RZ ;  /* 0x3c6ef372ccb97810 */ /* 0x000fe40007ffe0ff */
[----:B------:R-:W-:Y:S01]  /*01b0*/  LOP3.LUT R8, R3, R205, RZ, 0x3c, !PT ;  /* 0x000000cd03087212 */ /* 0x000fe200078e3cff */
[----:B------:R-:W-:Y:S01]  /*01c0*/  IMAD.WIDE.U32 R6, R6, -0x2daee0ad, RZ ;  /* 0xd2511f5306067825 */ /* 0x000fe200078e00ff */
[----:B------:R-:W-:-:S02]  /*01d0*/  IADD3 R184, R205, 0x76cf5d0a, RZ ;  /* 0x76cf5d0acdb87810 */ /* 0x000fc40007ffe0ff */
[----:B------:R-:W-:Y:S01]  /*01e0*/  IADD3 R182, R205, 0x32370b8f, RZ ;  /* 0x32370b8fcdb67810 */ /* 0x000fe20007ffe0ff */
[----:B------:R-:W-:Y:S01]  /*01f0*/  IMAD.WIDE.U32 R8, R8, -0x326172a9, RZ ;  /* 0xcd9e8d5708087825 */ /* 0x000fe200078e00ff */
[----:B------:R-:W-:Y:S02]  /*0200*/  LOP3.LUT R5, R7, R2, R186, 0x96, !PT ;  /* 0x0000000207057212 */ /* 0x000fe400078e96ba */
[----:B------:R-:W-:Y:S02]  /*0210*/  LOP3.LUT R27, R188, 0x7f, RZ, 0xc0, !PT ;  /* 0x0000007fbc1b7812 */ /* 0x000fe400078ec0ff */
[----:B------:R-:W-:Y:S01]  /*0220*/  LOP3.LUT R2, R9, R187, R4, 0x96, !PT ;  /* 0x000000bb09027212 */ /* 0x000fe200078e9604 */
[----:B------:R-:W-:Y:S01]  /*0230*/  IMAD.WIDE.U32 R4, R5, -0x326172a9, RZ ;  /* 0xcd9e8d5705047825 */ /* 0x000fe200078e00ff */
[C---:B------:R-:W-:Y:S02]  /*0240*/  IADD3 R183, R204.reuse, -0x255992d5, RZ ;  /* 0xdaa66d2bccb77810 */ /* 0x040fe40007ffe0ff */
[----:B------:R-:W-:Y:S01]  /*0250*/  IADD3 R181, R204, 0x78dde6e4, RZ ;  /* 0x78dde6e4ccb57810 */ /* 0x000fe20007ffe0ff */
[----:B------:R-:W-:Y:S01]  /*0260*/  IMAD.WIDE.U32 R2, R2, -0x2daee0ad, RZ ;  /* 0xd2511f5302027825 */ /* 0x000fe200078e00ff */
[----:B------:R-:W-:-:S02]  /*0270*/  LOP3.LUT R7, R5, R8, R185, 0x96, !PT ;  /* 0x0000000805077212 */ /* 0x000fc400078e96b9 */
[----:B------:R-:W-:Y:S02]  /*0280*/  IADD3 R180, R205, -0x126145ec, RZ ;  /* 0xed9eba14cdb47810 */ /* 0x000fe40007ffe0ff */
[----:B------:R-:W-:Y:S01]  /*0290*/  LOP3.LUT R8, R3, R6, R184, 0x96, !PT ;  /* 0x0000000603087212 */ /* 0x000fe200078e96b8 */
[----:B------:R-:W-:Y:S01]  /*02a0*/  IMAD.MOV.U32 R3, RZ, RZ, c[0x0][0x168] ;  /* 0x00005a00ff037624 */ /* 0x000fe200078e00ff */
[----:B------:R-:W-:Y:S01]  /*02b0*/  IADD3 R178, R205, -0x56f99767, RZ ;  /* 0xa9066899cdb27810 */ /* 0x000fe20007ffe0ff */
[----:B------:R-:W-:Y:S01]  /*02c0*/  IMAD.WIDE.U32 R6, R7, -0x2daee0ad, RZ ;  /* 0xd2511f5307067825 */ /* 0x000fe200078e00ff */
[----:B------:R-:W-:Y:S02]  /*02d0*/  IADD3 R179, R204, 0x1715609d, RZ ;  /* 0x1715609dccb37810 */ /* 0x000fe40007ffe0ff */
[----:B------:R-:W-:Y:S01]  /*02e0*/  SHF.R.S32.HI R3, RZ, 0x1f, R3 ;  /* 0x0000001fff037819 */ /* 0x000fe20000011403 */
[----:B------:R-:W-:Y:S01]  /*02f0*/  IMAD.WIDE.U32 R8, R8, -0x326172a9, RZ ;  /* 0xcd9e8d5708087825 */ /* 0x000fe200078e00ff */
[----:B------:R-:W-:-:S02]  /*0300*/  LOP3.LUT R10, R7, R2, R182, 0x96, !PT ;  /* 0x00000002070a7212 */ /* 0x000fc400078e96b6 */
[----:B------:R-:W-:Y:S02]  /*0310*/  LEA.HI R3, R3, c[0x0][0x168], RZ, 0x2 ;  /* 0x00005a0003037a11 */ /* 0x000fe400078f10ff */
[----:B------:R-:W-:Y:S01]  /*0320*/  LOP3.LUT R2, R27, 0x7f, RZ, 0x3c, !PT ;  /* 0x0000007f1b027812 */ /* 0x000fe200078e3cff */
[----:B------:R-:W-:Y:S01]  /*0330*/  IMAD.WIDE.U32 R10, R10, -0x326172a9, RZ ;  /* 0xcd9e8d570a0a7825 */ /* 0x000fe200078e00ff */
[----:B------:R-:W-:Y:S02]  /*0340*/  LOP3.LUT R4, R9, R4, R183, 0x96, !PT ;  /* 0x0000000409047212 */ /* 0x000fe400078e96b7 */
[----:B------:R-:W-:Y:S02]  /*0350*/  LEA.HI.SX32 R2, R3, R2, 0x1e ;  /* 0x0000000203027211 */ /* 0x000fe400078ff2ff */
[----:B------:R-:W-:Y:S01]  /*0360*/  LOP3.LUT R16, R11, R8, R181, 0x96, !PT ;  /* 0x000000080b107212 */ /* 0x000fe200078e96b5 */
[----:B------:R-:W-:Y:S01]  /*0370*/  IMAD.WIDE.U32 R4, R4, -0x2daee0ad, RZ ;  /* 0xd2511f5304047825 */ /* 0x000fe200078e00ff */
[----:B------:R-:W-:-:S02]  /*0380*/  ISETP.GE.U32.AND P6, PT, R2, 0x100, PT ;  /* 0x000001000200780c */ /* 0x000fc40003fc6070 */
[----:B------:R-:W-:Y:S01]  /*0390*/  ISETP.GE.U32.AND P5, PT, R2, 0x180, PT ;  /* 0x000001800200780c */ /* 0x000fe20003fa6070 */
[----:B------:R-:W-:Y:S01]  /*03a0*/  IMAD.WIDE.U32 R16, R16, -0x2daee0ad, RZ ;  /* 0xd2511f5310107825 */ /* 0x000fe200078e00ff */
[C---:B------:R-:W-:Y:S02]  /*03b0*/  ISETP.GE.U32.AND P4, PT, R2.reuse, 0x200, PT ;  /* 0x000002000200780c */ /* 0x040fe40003f86070 */
[C---:B------:R-:W-:Y:S02]  /*03c0*/  LOP3.LUT P0, RZ, R2.reuse, 0xffffff80, RZ, 0xc0, !PT ;  /* 0xffffff8002ff7812 */ /* 0x040fe4000780c0ff */
[----:B------:R-:W-:Y:S02]  /*03d0*/  ISETP.GE.U32.AND P3, PT, R2, 0x280, PT ;  /* 0x000002800200780c */ /* 0x000fe40003f66070 */
[----:B------:R-:W-:Y:S02]  /*03e0*/  LOP3.LUT R18, R5, R6, R180, 0x96, !PT ;  /* 0x0000000605127212 */ /* 0x000fe400078e96b4 */
[----:B------:R-:W-:-:S02]  /*03f0*/  LOP3.LUT R22, R17, R4, R178, 0x96, !PT ;  /* 0x0000000411167212 */ /* 0x000fc400078e96b2 */
[----:B------:R-:W-:Y:S01]  /*0400*/  @P6 LOP3.LUT R202, R202, 0x800, RZ, 0xfc, !PT ;  /* 0x00000800caca6812 */ /* 0x000fe200078efcff */
[----:B------:R-:W-:Y:S01]  /*0410*/  IMAD.WIDE.U32 R18, R18, -0x326172a9, RZ ;  /* 0xcd9e8d5712127825 */ /* 0x000fe200078e00ff */
[----:B------:R-:W-:Y:S02]  /*0420*/  IADD3 R177, R204, -0x4ab325aa, RZ ;  /* 0xb54cda56ccb17810 */ /* 0x000fe40007ffe0ff */
[----:B------:R-:W-:Y:S02]  /*0430*/  LOP3.LUT R202, R202, 0xfffffbff, RZ, 0xc0, !PT ;  /* 0xfffffbffcaca7812 */ /* 0x000fe400078ec0ff */
[----:B------:R-:W-:Y:S02]  /*0440*/  LOP3.LUT R0, R19, R10, R179, 0x96, !PT ;  /* 0x0000000a13007212 */ /* 0x000fe400078e96b3 */
        /* <DEDUP_REMOVED lines=15> */
[----:B------:R-:W5:Y:S04]  /*0540*/  LDG.E.64 R44, [R44.64] ;  /* 0x000000042c2c7981 */ /* 0x000f68000c1e1b00 */
[----:B------:R0:W5:Y:S01]  /*0550*/  LDG.E.64 R54, [R8.64] ;  /* 0x0000000408367981 */ /* 0x000162000c1e1b00 */
[----:B------:R-:W-:Y:S01]  /*0560*/  LOP3.LUT R27, R27, 0x80, RZ, 0xfc, !PT ;  /* 0x000000801b1b7812 */ /* 0x000fe200078efcff */
[----:B------:R-:W-:Y:S02]  /*0570*/  @!P1 CS2R R6, SRZ ;  /* 0x0000000000069805 */ /* 0x000fe4000001ff00 */
.L_x_30777:
[----:B0-----:R-:W-:Y:S05]  /*0580*/  BSYNC B0 ;  /* 0x0000000000007941 */ /* 0x001fea0003800000 */
.L_x_30776:
        /* <DEDUP_REMOVED lines=15> */
.L_x_30779:
[----:B0-----:R-:W-:Y:S05]  /*0680*/  BSYNC B0 ;  /* 0x0000000000007941 */ /* 0x001fea0003800000 */
.L_x_30778:
        /* <DEDUP_REMOVED lines=15> */
.L_x_30781:
[----:B0-----:R-:W-:Y:S05]  /*0780*/  BSYNC B0 ;  /* 0x0000000000007941 */ /* 0x001fea0003800000 */
.L_x_30780:
        /* <DEDUP_REMOVED lines=15> */
.L_x_30783:
[----:B0-----:R-:W-:Y:S05]  /*0880*/  BSYNC B0 ;  /* 0x0000000000007941 */ /* 0x001fea0003800000 */
.L_x_30782:
        /* <DEDUP_REMOVED lines=15> */
.L_x_30785:
[----:B0-----:R-:W-:Y:S05]  /*0980*/  BSYNC B0 ;  /* 0x0000000000007941 */ /* 0x001fea0003800000 */
.L_x_30784:
[----:B------:R-:W-:Y:S01]  /*0990*/  ISETP.GE.U32.AND P1, PT, R2, 0x300, PT ;  /* 0x000003000200780c */ /* 0x000fe20003f26070 */
[----:B------:R-:W-:Y:S01]  /*09a0*/  IMAD.WIDE.U32 R20, R22, -0x326172a9, RZ ;  /* 0xcd9e8d5716147825 */ /* 0x000fe200078e00ff */
[----:B------:R-:W-:Y:S01]  /*09b0*/  IADD3 R176, R205, 0x646e171e, RZ ;  /* 0x646e171ecdb07810 */ /* 0x000fe20007ffe0ff */
[----:B------:R-:W-:Y:S01]  /*09c0*/  BSSY B0, `(.L_x_30786) ;  /* 0x0000016000007945 */ /* 0x000fe20003800000 */
[----:B------:R-:W-:Y:S01]  /*09d0*/  LOP3.LUT R202, R202, 0xffffff7f, RZ, 0xc0, !PT ;  /* 0xffffff7fcaca7812 */ /* 0x000fe200078ec0ff */
[----:B------:R-:W-:Y:S01]  /*09e0*/  IMAD.WIDE.U32 R4, R0, -0x2daee0ad, RZ ;  /* 0xd2511f5300047825 */ /* 0x000fe200078e00ff */
[----:B------:R-:W-:Y:S02]  /*09f0*/  LOP3.LUT R46, R21, R18, R177, 0x96, !PT ;  /* 0x00000012152e7212 */ /* 0x000fe400078e96b1 */
[----:B------:R-:W-:-:S02]  /*0a00*/  IADD3 R174, R205, 0x1fd5c5a3, RZ ;  /* 0x1fd5c5a3cdae7810 */ /* 0x000fc40007ffe0ff */
[----:B------:R-:W-:Y:S02]  /*0a10*/  LOP3.LUT R48, R5, R16, R176, 0x96, !PT ;  /* 0x0000001005307212 */ /* 0x000fe400078e96b0 */
[----:B------:R-:W-:Y:S02]  /*0a20*/  IADD3 R175, R204, 0x5384540f, RZ ;  /* 0x5384540fccaf7810 */ /* 0x000fe40007ffe0ff */
[----:B------:R-:W-:Y:S01]  /*0a30*/  @P1 LOP3.LUT R202, R202, 0x80, RZ, 0xfc, !PT ;  /* 0x00000080caca1812 */ /* 0x000fe200078efcff */
[----:B------:R-:W-:Y:S05]  /*0a40*/  @!P1 BRA `(.L_x_30787) ;  /* 0x000000d000009947 */ /* 0x000fea0003800000 */
[----:B------:R-:W-:Y:S02]  /*0a50*/  ISETP.NE.U32.AND P1, PT, RZ, c[0x0][0x218], PT ;  /* 0x00008600ff007a0c */ /* 0x000fe40003f25070 */
[----:B------:R-:W-:Y:S02]  /*0a60*/  MOV R34, 0x8 ;  /* 0x0000000800227802 */ /* 0x000fe40000000f00 */
[----:B------:R-:W-:-:S03]  /*0a70*/  ISETP.NE.AND.EX P1, PT, RZ, c[0x0][0x21c], PT, P1 ;  /* 0x00008700ff007a0c */ /* 0x000fc60003f25310 */
[----:B------:R-:W-:-:S06]  /*0a80*/  IMAD.WIDE.U32 R34, R27, R34, c[0x0][0x1b0] ;  /* 0x00006c001b227625 */ /* 0x000fcc00078e0022 */
[----:B------:R-:W5:Y:S04]  /*0a90*/  LDG.E.64 R34, [R34.64] ;  /* 0x0000000422227981 */ /* 0x000f68000c1e1b00 */
        /* <DEDUP_REMOVED lines=8> */
.L_x_30787:
[----:B0-----:R-:W-:Y:S05]  /*0b20*/  BSYNC B0 ;  /* 0x0000000000007941 */ /* 0x001fea0003800000 */
.L_x_30786:
[----:B------:R-:W-:Y:S01]  /*0b30*/  ISETP.GE.U32.AND P1, PT, R2, 0x380, PT ;  /* 0x000003800200780c */ /* 0x000fe20003f26070 */
[----:B------:R-:W-:Y:S01]  /*0b40*/  IMAD.WIDE.U32 R46, R46, -0x2daee0ad, RZ ;  /* 0xd2511f532e2e7825 */ /* 0x000fe200078e00ff */
[----:B------:R-:W-:Y:S01]  /*0b50*/  LOP3.LUT R202, R202, 0xffffffbf, RZ, 0xc0, !PT ;  /* 0xffffffbfcaca7812 */ /* 0x000fe200078ec0ff */
[----:B------:R-:W-:Y:S01]  /*0b60*/  BSSY B0, `(.L_x_30788) ;  /* 0x0000016000007945 */ /* 0x000fe20003800000 */
[----:B------:R-:W-:Y:S01]  /*0b70*/  LEA.HI R201, R188, R201, RZ, 0x19 ;  /* 0x000000c9bcc97211 */ /* 0x000fe200078fc8ff */
[----:B------:R-:W-:Y:S01]  /*0b80*/  IMAD.WIDE.U32 R48, R48, -0x326172a9, RZ ;  /* 0xcd9e8d5730307825 */ /* 0x000fe200078e00ff */
[----:B------:R-:W-:Y:S02]  /*0b90*/  LOP3.LUT R190, R47, R4, R174, 0x96, !PT ;  /* 0x000000042fbe7212 */ /* 0x000fe400078e96ae */
[----:B------:R-:W-:-:S02]  /*0ba0*/  IADD3 R0, R205, -0x24c28bd8, RZ ;  /* 0xdb3d7428cd007810 */ /* 0x000fc40007ffe0ff */
[----:B------:R-:W-:Y:S02]  /*0bb0*/  LOP3.LUT R191, R49, R20, R175, 0x96, !PT ;  /* 0x0000001431bf7212 */ /* 0x000fe400078e96af */
[----:B------:R-:W-:Y:S02]  /*0bc0*/  IADD3 R173, R204, -0xe443238, RZ ;  /* 0xf1bbcdc8ccad7810 */ /* 0x000fe40007ffe0ff */
[----:B------:R-:W-:Y:S01]  /*0bd0*/  @P1 LOP3.LUT R202, R202, 0x40, RZ, 0xfc, !PT ;  /* 0x00000040caca1812 */ /* 0x000fe200078efcff */
[----:B------:R-:W-:Y:S05]  /*0be0*/  @!P1 BRA `(.L_x_30789) ;  /* 0x000000d000009947 */ /* 0x000fea0003800000 */
[----:B------:R-:W-:-:S04]  /*0bf0*/  ISETP.NE.U32.AND P1, PT, RZ, c[0x0][0x218], PT ;  /* 0x00008600ff007a0c */ /* 0x000fc80003f25070 */
[----:B------:R-:W-:Y:S01]  /*0c00*/  ISETP.NE.AND.EX P1, PT, RZ, c[0x0][0x21c], PT, P1 ;  /* 0x00008700ff007a0c */ /* 0x000fe20003f25310 */
[----:B------:R-:W-:-:S04]  /*0c10*/  IMAD.MOV.U32 R42, RZ, RZ, 0x8 ;  /* 0x00000008ff2a7424 */ /* 0x000fc800078e00ff */
[----:B------:R-:W-:-:S06]  /*0c20*/  IMAD.WIDE.U32 R42, R27, R42, c[0x0][0x1b0] ;  /* 0x00006c001b2a7625 */ /* 0x000fcc00078e002a */
[----:B------:R-:W5:Y:S02]  /*0c30*/  LDG.E.64 R42, [R42.64] ;  /* 0x000000042a2a7981 */ /* 0x000f64000c1e1b00 */
        /* <DEDUP_REMOVED lines=8> */
.L_x_30789:
[----:B0-----:R-:W-:Y:S05]  /*0cc0*/  BSYNC B0 ;  /* 0x0000000000007941 */ /* 0x001fea0003800000 */
.L_x_30788:
[----:B------:R-:W-:Y:S01]  /*0cd0*/  ISETP.GE.U32.AND P1, PT, R2, 0x400, PT ;  /* 0x000004000200780c */ /* 0x000fe20003f26070 */
[----:B------:R-:W-:Y:S01]  /*0ce0*/  BSSY B0, `(.L_x_30790) ;  /* 0x0000011000007945 */ /* 0x000fe20003800000 */
[----:B------:R-:W-:-:S11]  /*0cf0*/  LOP3.LUT R202, R202, 0xffffffdf, RZ, 0xc0, !PT ;  /* 0xffffffdfcaca7812 */ /* 0x000fd600078ec0ff */
        /* <DEDUP_REMOVED lines=15> */
.L_x_30791:
[----:B0-----:R-:W-:Y:S05]  /*0df0*/  BSYNC B0 ;  /* 0x0000000000007941 */ /* 0x001fea0003800000 */
.L_x_30790:
[----:B------:R-:W-:Y:S01]  /*0e00*/  ISETP.GE.U32.AND P1, PT, R2, 0x480, PT ;  /* 0x000004800200780c */ /* 0x000fe20003f26070 */
[----:B------:R-:W-:Y:S01]  /*0e10*/  BSSY B0, `(.L_x_30792) ;  /* 0x0000012000007945 */ /* 0x000fe20003800000 */
[----:B------:R-:W-:Y:S01]  /*0e20*/  LOP3.LUT R202, R202, 0xffffffef, RZ, 0xc0, !PT ;  /* 0xffffffefcaca7812 */ /* 0x000fe200078ec0ff */
[----:B------:R-:W-:-:S10]  /*0e30*/  IMAD.HI.U32 R74, R190, -0x326172a9, RZ ;  /* 0xcd9e8d57be4a7827 */ /* 0x000fd400078e00ff */
        /* <DEDUP_REMOVED lines=15> */
.L_x_30793:
[----:B0-----:R-:W-:Y:S05]  /*0f30*/  BSYNC B0 ;  /* 0x0000000000007941 */ /* 0x001fea0003800000 */
.L_x_30792:
        /* <DEDUP_REMOVED lines=17> */
[----:B------:R-:W-:-:S03]  /*1050*/  @!P1 CS2R R24, SRZ ;  /* 0x0000000000189805 */ /* 0x000fc6000001ff00 */
.L_x_30795:
[----:B0-----:R-:W-:Y:S05]  /*1060*/  BSYNC B0 ;  /* 0x0000000000007941 */ /* 0x001fea0003800000 */
.L_x_30794:
[----:B------:R-:W-:Y:S02]  /*1070*/  ISETP.GE.AND P1, PT, R201, c[0x0][0x164], PT ;  /* 0x00005900c9007a0c */ /* 0x000fe40003f26270 */
[----:B------:R-:W-:Y:S02]  /*1080*/  LOP3.LUT R194, R74, R48, R173, 0x96, !PT ;  /* 0x000000304ac27212 */ /* 0x000fe400078e96ad */
[----:B------:R-:W-:-:S09]  /*1090*/  LOP3.LUT R196, R75, R46, R0, 0x96, !PT ;  /* 0x0000002e4bc47212 */ /* 0x000fd200078e9600 */
[----:B------:R-:W-:Y:S05]  /*10a0*/  @P1 EXIT ;  /* 0x000000000000194d */ /* 0x000fea0003800000 */
[----:B------:R-:W-:Y:S01]  /*10b0*/  SHF.R.S32.HI R27, RZ, 0x2, R3 ;  /* 0x00000002ff1b7819 */ /* 0x000fe20000011403 */
[----:B-----5:R-:W-:Y:S01]  /*10c0*/  IMAD.MOV.U32 R130, RZ, RZ, R28 ;  /* 0x000000ffff827224 */ /* 0x020fe200078e001c */
[--C-:B------:R-:W-:Y:S01]  /*10d0*/  SHF.R.U64 R129, R28, 0x10, R29.reuse ;  /* 0x000000101c817819 */ /* 0x100fe2000000121d */
[----:B------:R-:W-:Y:S01]  /*10e0*/  IMAD.MOV.U32 R131, RZ, RZ, R29 ;  /* 0x000000ffff837224 */ /* 0x000fe200078e001d */
[C---:B------:R-:W-:Y:S01]  /*10f0*/  LOP3.LUT R28, R188.reuse, 0x60, RZ, 0xc0, !PT ;  /* 0x00000060bc1c7812 */ /* 0x040fe200078ec0ff */
[----:B------:R-:W-:Y:S01]  /*1100*/  IMAD.MOV.U32 R150, RZ, RZ, R4 ;  /* 0x000000ffff967224 */ /* 0x000fe200078e0004 */
[----:B------:R-:W-:Y:S01]  /*1110*/  LOP3.LUT R3, R27, 0x7f, RZ, 0xc0, !PT ;  /* 0x0000007f1b037812 */ /* 0x000fe200078ec0ff */
[----:B------:R-:W-:Y:S01]  /*1120*/  IMAD.MOV.U32 R126, RZ, RZ, R30 ;  /* 0x000000ffff7e7224 */ /* 0x000fe200078e001e */
[----:B------:R-:W-:Y:S01]  /*1130*/  SHF.R.U32.HI R27, RZ, 0x2, R27 ;  /* 0x00000002ff1b7819 */ /* 0x000fe2000001161b */
[----:B------:R-:W-:Y:S01]  /*1140*/  IMAD.MOV.U32 R74, RZ, RZ, R55 ;  /* 0x000000ffff4a7224 */ /* 0x000fe200078e0037 */
[----:B------:R-:W-:Y:S01]  /*1150*/  SHF.R.U32.HI R132, RZ, 0x10, R29 ;  /* 0x00000010ff847819 */ /* 0x000fe2000001161d */
[----:B------:R-:W-:Y:S01]  /*1160*/  IMAD.IADD R28, R3, 0x1, -R28 ;  /* 0x00000001031c7824 */ /* 0x000fe200078e0a1c */
[----:B------:R-:W-:Y:S01]  /*1170*/  LOP3.LUT R27, R27, 0x3fffffe0, RZ, 0xc0, !PT ;  /* 0x3fffffe01b1b7812 */ /* 0x000fe200078ec0ff */
[----:B------:R-:W-:Y:S01]  /*1180*/  IMAD.SHL.U32 R29, R188, 0x20, RZ ;  /* 0x00000020bc1d7824 */ /* 0x000fe200078e00ff */
[----:B------:R-:W-:Y:S01]  /*1190*/  SHF.R.U64 R149, R4, 0x10, R5 ;  /* 0x0000001004957819 */ /* 0x000fe20000001205 */
[----:B------:R-:W-:Y:S01]  /*11a0*/  IMAD.MOV.U32 R49, RZ, RZ, R60 ;  /* 0x000000ffff317224 */ /* 0x000fe200078e003c */
[----:B------:R-:W-:Y:S01]  /*11b0*/  IMNMX R28, RZ, R28, !PT ;  /* 0x0000001cff1c7217 */ /* 0x000fe20007800200 */
[----:B------:R-:W-:Y:S01]  /*11c0*/  IMAD.MOV.U32 R127, RZ, RZ, R31 ;  /* 0x000000ffff7f7224 */ /* 0x000fe200078e001f */
[----:B------:R-:W-:Y:S01]  /*11d0*/  LOP3.LUT R4, R29, 0x3e0, RZ, 0xc0, !PT ;  /* 0x000003e01d047812 */ /* 0x000fe200078ec0ff */
[----:B------:R-:W-:Y:S01]  /*11e0*/  IMAD R191, R191, -0x2daee0ad, RZ ;  /* 0xd2511f53bfbf7824 */ /* 0x000fe200078e02ff */
[----:B------:R-:W-:Y:S01]  /*11f0*/  IMNMX R28, R28, 0x20, PT ;  /* 0x000000201c1c7817 */ /* 0x000fe20003800200 */
[----:B------:R-:W-:Y:S01]  /*1200*/  IMAD.HI.U32 R29, R194, -0x2daee0ad, RZ ;  /* 0xd2511f53c21d7827 */ /* 0x000fe200078e00ff */
[----:B------:R-:W-:Y:S01]  /*1210*/  MOV R151, R5 ;  /* 0x0000000500977202 */ /* 0x000fe20000000f00 */
[----:B------:R-:W-:Y:S01]  /*1220*/  HFMA2.MMA R189, -RZ, RZ, 0, 5.9604644775390625e-08 ;  /* 0x00000001ffbd7435 */ /* 0x000fe200000001ff */
[----:B------:R-:W-:Y:S01]  /*1230*/  SHF.R.U32.HI R152, RZ, 0x10, R5 ;  /* 0x00000010ff987819 */ /* 0x000fe20000011605 */
[----:B------:R-:W-:Y:S01]  /*1240*/  IMAD.IADD R53, R28, 0x1, R27 ;  /* 0x000000011c357824 */ /* 0x000fe200078e021b */
[----:B------:R-:W-:Y:S01]  /*1250*/  SHF.R.U64 R125, R30, 0x10, R31 ;  /* 0x000000101e7d7819 */ /* 0x000fe2000000121f */
[----:B------:R-:W-:Y:S01]  /*1260*/  IMAD.IADD R5, R3, 0x1, -R4 ;  /* 0x0000000103057824 */ /* 0x000fe200078e0a04 */
[--C-:B------:R-:W-:Y:S01]  /*1270*/  SHF.R.U64 R154, R6, 0x10, R7.reuse ;  /* 0x00000010069a7819 */ /* 0x100fe20000001207 */
[----:B------:R-:W-:Y:S01]  /*1280*/  IMAD.SHL.U32 R53, R53, 0x4, RZ ;  /* 0x0000000435357824 */ /* 0x000fe200078e00ff */
[----:B------:R-:W-:Y:S01]  /*1290*/  SHF.R.U32.HI R153, RZ, 0x10, R7 ;  /* 0x00000010ff997819 */ /* 0x000fe20000011607 */
[----:B------:R-:W-:Y:S01]  /*12a0*/  IMAD.MOV.U32 R47, RZ, RZ, R56 ;  /* 0x000000ffff2f7224 */ /* 0x000fe200078e0038 */
[----:B------:R-:W-:Y:S01]  /*12b0*/  IMNMX R5, RZ, R5, !PT ;  /* 0x00000005ff057217 */ /* 0x000fe20007800200 */
[----:B------:R-:W-:Y:S01]  /*12c0*/  IMAD.MOV.U32 R48, RZ, RZ, R58 ;  /* 0x000000ffff307224 */ /* 0x000fe200078e003a */
[--C-:B------:R-:W-:Y:S01]  /*12d0*/  SHF.R.U64 R156, R8, 0x10, R9.reuse ;  /* 0x00000010089c7819 */ /* 0x100fe20000001209 */
[----:B------:R-:W0:Y:S01]  /*12e0*/  I2F.U32 R53, R53 ;  /* 0x0000003500357306 */ /* 0x000e220000201000 */
[----:B------:R-:W-:Y:S01]  /*12f0*/  IMNMX R30, R5, 0x20, PT ;  /* 0x00000020051e7817 */ /* 0x000fe20003800200 */
        /* <DEDUP_REMOVED lines=23> */
[--C-:B------:R-:W-:Y:S01]  /*1470*/  SHF.R.U64 R85, R54, 0x10, R55.reuse ;  /* 0x0000001036557819 */ /* 0x100fe20000001237 */
[----:B------:R-:W-:Y:S01]  /*1480*/  HADD2.F32 R17, -RZ, R18.H0_H0 ;  /* 0x20000012ff117230 */ /* 0x000fe20000004100 */
[----:B------:R-:W-:Y:S01]  /*1490*/  SHF.R.U32.HI R80, RZ, 0x10, R55 ;  /* 0x00000010ff507819 */ /* 0x000fe20000011637 */
[----:B------:R-:W-:Y:S01]  /*14a0*/  HADD2.F32 R18, -RZ, R19.H0_H0 ;  /* 0x20000013ff127230 */ /* 0x000fe20000004100 */
[----:B------:R-:W-:Y:S01]  /*14b0*/  SHF.R.U32.HI R165, RZ, 0x10, R19 ;  /* 0x00000010ffa57819 */ /* 0x000fe20000011613 */
[--C-:B------:R-:W-:Y:S01]  /*14c0*/  IMAD.MOV.U32 R55, RZ, RZ, R57.reuse ;  /* 0x000000ffff377224 */ /* 0x100fe200078e0039 */
[--C-:B------:R-:W-:Y:S01]  /*14d0*/  SHF.R.U64 R84, R56, 0x10, R57.reuse ;  /* 0x0000001038547819 */ /* 0x100fe20000001239 */
[----:B------:R-:W-:Y:S01]  /*14e0*/  HADD2.F32 R19, -RZ, R20.H0_H0 ;  /* 0x20000014ff137230 */ /* 0x000fe20000004100 */
[----:B------:R-:W-:Y:S01]  /*14f0*/  SHF.R.U32.HI R79, RZ, 0x10, R57 ;  /* 0x00000010ff4f7819 */ /* 0x000fe20000011639 */
[----:B------:R-:W-:Y:S01]  /*1500*/  IMAD.MOV.U32 R50, RZ, RZ, R62 ;  /* 0x000000ffff327224 */ /* 0x000fe200078e003e */
[--C-:B------:R-:W-:Y:S01]  /*1510*/  SHF.R.U64 R83, R58, 0x10, R59.reuse ;  /* 0x000000103a537819 */ /* 0x100fe2000000123b */
[----:B------:R-:W-:Y:S01]  /*1520*/  IMAD R190, R190, -0x326172a9, RZ ;  /* 0xcd9e8d57bebe7824 */ /* 0x000fe200078e02ff */
[----:B------:R-:W-:Y:S01]  /*1530*/  MOV R75, R59 ;  /* 0x0000003b004b7202 */ /* 0x000fe20000000f00 */
[----:B------:R-:W-:Y:S01]  /*1540*/  IMAD.MOV.U32 R58, RZ, RZ, R66 ;  /* 0x000000ffff3a7224 */ /* 0x000fe200078e0042 */
[----:B------:R-:W-:Y:S01]  /*1550*/  SHF.R.U32.HI R77, RZ, 0x10, R59 ;  /* 0x00000010ff4d7819 */ /* 0x000fe2000001163b */
[--C-:B------:R-:W-:Y:S01]  /*1560*/  IMAD.MOV.U32 R59, RZ, RZ, R61.reuse ;  /* 0x000000ffff3b7224 */ /* 0x100fe200078e003d */
[----:B------:R-:W-:Y:S01]  /*1570*/  SHF.R.U64 R82, R60, 0x10, R61 ;  /* 0x000000103c527819 */ /* 0x000fe2000000123d */
[----:B------:R-:W-:Y:S01]  /*1580*/  IMAD.MOV.U32 R60, RZ, RZ, R63 ;  /* 0x000000ffff3c7224 */ /* 0x000fe200078e003f */
[----:B------:R-:W-:Y:S01]  /*1590*/  SHF.R.U32.HI R128, RZ, 0x10, R31 ;  /* 0x00000010ff807819 */ /* 0x000fe2000001161f */
[----:B------:R-:W-:Y:S01]  /*15a0*/  IMAD.HI.U32 R31, R196, -0x326172a9, RZ ;  /* 0xcd9e8d57c41f7827 */ /* 0x000fe200078e00ff */
        /* <DEDUP_REMOVED lines=8> */
[----:B------:R-:W-:Y:S01]  /*1630*/  MOV R57, R64 ;  /* 0x0000004000397202 */ /* 0x000fe20000000f00 */
[----:B------:R-:W-:Y:S01]  /*1640*/  IMAD.MOV.U32 R106, RZ, RZ, R44 ;  /* 0x000000ffff6a7224 */ /* 0x000fe200078e002c */
[----:B------:R-:W-:Y:S01]  /*1650*/  SHF.R.U64 R78, R64, 0x10, R65 ;  /* 0x00000010404e7819 */ /* 0x000fe20000001241 */
[----:B------:R-:W-:Y:S01]  /*1660*/  IMAD.MOV.U32 R107, RZ, RZ, R45 ;  /* 0x000000ffff6b7224 */ /* 0x000fe200078e002d */
[----:B------:R-:W-:Y:S01]  /*1670*/  IADD3 R4, R205, -0x695add53, RZ ;  /* 0x96a522adcd047810 */ /* 0x000fe20007ffe0ff */
[----:B------:R-:W-:Y:S01]  /*1680*/  IMAD.MOV.U32 R54, RZ, RZ, R70 ;  /* 0x000000ffff367224 */ /* 0x000fe200078e0046 */
[----:B------:R-:W-:Y:S01]  /*1690*/  SHF.R.U32.HI R167, RZ, 0x10, R21 ;  /* 0x00000010ffa77819 */ /* 0x000fe20000011615 */
[----:B------:R-:W-:Y:S01]  /*16a0*/  IMAD.MOV.U32 R111, RZ, RZ, R71 ;  /* 0x000000ffff6f7224 */ /* 0x000fe200078e0047 */
[----:B------:R-:W-:Y:S01]  /*16b0*/  SHF.R.U32.HI R63, RZ, 0x10, R63 ;  /* 0x00000010ff3f7819 */ /* 0x000fe2000001163f */
[----:B------:R-:W-:Y:S01]  /*16c0*/  IMAD.MOV.U32 R115, RZ, RZ, R41 ;  /* 0x000000ffff737224 */ /* 0x000fe200078e0029 */
[----:B------:R-:W-:Y:S01]  /*16d0*/  SHF.R.U32.HI R62, RZ, 0x10, R65 ;  /* 0x00000010ff3e7819 */ /* 0x000fe20000011641 */
        /* <DEDUP_REMOVED lines=11> */
[--C-:B------:R-:W-:Y:S01]  /*1790*/  SHF.R.U64 R105, R44, 0x10, R45.reuse ;  /* 0x000000102c697819 */ /* 0x100fe2000000122d */
[----:B------:R-:W-:Y:S01]  /*17a0*/  IMAD.MOV.U32 R142, RZ, RZ, R38 ;  /* 0x000000ffff8e7224 */ /* 0x000fe200078e0026 */
[----:B------:R-:W-:Y:S01]  /*17b0*/  SHF.R.U32.HI R108, RZ, 0x10, R45 ;  /* 0x00000010ff6c7819 */ /* 0x000fe2000001162d */
[----:B------:R-:W-:Y:S01]  /*17c0*/  IMAD.MOV.U32 R146, RZ, RZ, R36 ;  /* 0x000000ffff927224 */ /* 0x000fe200078e0024 */
[----:B------:R-:W-:Y:S01]  /*17d0*/  SHF.R.U64 R110, R70, 0x10, R71 ;  /* 0x00000010466e7819 */ /* 0x000fe20000001247 */
[----:B------:R-:W-:Y:S01]  /*17e0*/  IMAD.MOV.U32 R147, RZ, RZ, R37 ;  /* 0x000000ffff937224 */ /* 0x000fe200078e0025 */
[----:B------:R-:W-:Y:S01]  /*17f0*/  SHF.R.U32.HI R112, RZ, 0x10, R71 ;  /* 0x00000010ff707819 */ /* 0x000fe20000011647 */
[----:B------:R-:W-:Y:S01]  /*1800*/  HADD2.F32 R21, -RZ, R22.H0_H0 ;  /* 0x20000016ff157230 */ /* 0x000fe20000004100 */
[----:B------:R-:W-:Y:S01]  /*1810*/  MOV R114, R40 ;  /* 0x0000002800727202 */ /* 0x000fe20000000f00 */
[----:B------:R-:W-:Y:S01]  /*1820*/  IMAD.IADD R195, R27, 0x1, R30 ;  /* 0x000000011bc37824 */ /* 0x000fe200078e021e */
[--C-:B------:R-:W-:Y:S01]  /*1830*/  SHF.R.U64 R113, R40, 0x10, R41.reuse ;  /* 0x0000001028717819 */ /* 0x100fe20000001229 */
[----:B------:R-:W-:Y:S01]  /*1840*/  IMAD R196, R196, -0x326172a9, RZ ;  /* 0xcd9e8d57c4c47824 */ /* 0x000fe200078e02ff */
[----:B------:R-:W-:Y:S01]  /*1850*/  SHF.R.U32.HI R116, RZ, 0x10, R41 ;  /* 0x00000010ff747819 */ /* 0x000fe20000011629 */
[----:B------:R-:W-:Y:S01]  /*1860*/  HADD2.F32 R41, -RZ, R50.H0_H0 ;  /* 0x20000032ff297230 */ /* 0x000fe20000004100 */
[--C-:B------:R-:W-:Y:S01]  /*1870*/  SHF.R.U64 R118, R72, 0x10, R73.reuse ;  /* 0x0000001048767819 */ /* 0x100fe20000001249 */
[----:B------:R-:W-:Y:S01]  /*1880*/  IMAD R194, R194, -0x2daee0ad, RZ ;  /* 0xd2511f53c2c27824 */ /* 0x000fe200078e02ff */
[----:B------:R-:W-:Y:S01]  /*1890*/  SHF.R.U32.HI R120, RZ, 0x10, R73 ;  /* 0x00000010ff787819 */ /* 0x000fe20000011649 */
[----:B------:R-:W-:Y:S01]  /*18a0*/  IMAD.MOV.U32 R192, RZ, RZ, RZ ;  /* 0x000000ffffc07224 */ /* 0x000fe200078e00ff */
        /* <DEDUP_REMOVED lines=26> */
[----:B------:R-:W-:Y:S01]  /*1a50*/  IADD3 R3, R204, -0x700cb87f, RZ ;  /* 0x8ff34781cc037810 */ /* 0x000fe20007ffe0ff */
        /* <DEDUP_REMOVED lines=9> */
[----:B------:R-:W-:Y:S01]  /*1af0*/  LOP3.LUT R191, R29, R191, R4, 0x96, !PT ;  /* 0x000000bf1dbf7212 */ /* 0x000fe200078e9604 */
[----:B------:R-:W-:Y:S01]  /*1b00*/  HADD2.F32 R29, -RZ, R47.H0_H0 ;  /* 0x2000002fff1d7230 */ /* 0x000fe20000004100 */
[----:B------:R-:W-:Y:S01]  /*1b10*/  LOP3.LUT R190, R31, R190, R3, 0x96, !PT ;  /* 0x000000be1fbe7212 */ /* 0x000fe200078e9603 */
[----:B------:R-:W-:Y:S01]  /*1b20*/  HADD2.F32 R31, -RZ, R55.H0_H0 ;  /* 0x20000037ff1f7230 */ /* 0x000fe20000004100 */
[----:B------:R-:W-:Y:S01]  /*1b30*/  LOP3.LUT R193, R26, 0x3, RZ, 0xc0, !PT ;  /* 0x000000031ac17812 */ /* 0x000fe200078ec0ff */
        /* <DEDUP_REMOVED lines=84> */
.L_x_31119:
        /* <DEDUP_REMOVED lines=34> */
.L_x_30799:
[----:B0-----:R-:W-:Y:S02]  /*22a0*/  IMAD.MOV.U32 R210, RZ, RZ, R196 ;  /* 0x000000ffffd27224 */ /* 0x001fe400078e00c4 */
.L_x_30800:
[----:B------:R-:W-:Y:S05]  /*22b0*/  BSYNC B1 ;  /* 0x0000000000017941 */ /* 0x000fea0003800000 */
.L_x_30798:
        /* <DEDUP_REMOVED lines=16> */
.L_x_30804:
[----:B------:R-:W-:Y:S05]  /*23c0*/  BSYNC B2 ;  /* 0x0000000000027941 */ /* 0x000fea0003800000 */
.L_x_30803:
        /* <DEDUP_REMOVED lines=44> */
.L_x_30802:
[----:B------:R-:W-:Y:S05]  /*2690*/  BSYNC B1 ;  /* 0x0000000000017941 */ /* 0x000fea0003800000 */
.L_x_30801:
        /* <DEDUP_REMOVED lines=23> */
.L_x_30806:
[----:B------:R-:W-:Y:S02]  /*2810*/  IMAD.MOV.U32 R193, RZ, RZ, R196 ;  /* 0x000000ffffc17224 */ /* 0x000fe400078e00c4 */
.L_x_30807:
[----:B------:R-:W-:Y:S05]  /*2820*/  BSYNC B1 ;  /* 0x0000000000017941 */ /* 0x000fea0003800000 */
.L_x_30805:
        /* <DEDUP_REMOVED lines=16> */
.L_x_30811:
[----:B------:R-:W-:Y:S05]  /*2930*/  BSYNC B2 ;  /* 0x0000000000027941 */ /* 0x000fea0003800000 */
.L_x_30810:
        /* <DEDUP_REMOVED lines=44> */
.L_x_30809:
[----:B------:R-:W-:Y:S05]  /*2c00*/  BSYNC B1 ;  /* 0x0000000000017941 */ /* 0x000fea0003800000 */
.L_x_30808:
[----:B------:R-:W0:Y:S01]  /*2c10*/  I2F.U32 R98, R193 ;  /* 0x000000c100627306 */ /* 0x000e220000201000 */
[----:B------:R-:W-:Y:S01]  /*2c20*/  FMUL.FTZ R57, R57, R206 ;  /* 0x000000ce39397220 */ /* 0x000fe20000410000 */
[C---:B------:R-:W-:Y:S01]  /*2c30*/  ISETP.NE.AND P4, PT, R96.reuse, 0x1, PT ;  /* 0x000000016000780c */ /* 0x040fe20003f85270 */
[----:B------:R-:W-:Y:S01]  /*2c40*/  BSSY B1, `(.L_x_30812) ;  /* 0x0000012000017945 */ /* 0x000fe20003800000 */
[----:B------:R-:W-:Y:S01]  /*2c50*/  IADD3 R97, R96, 0x1, RZ ;  /* 0x0000000160617810 */ /* 0x000fe20007ffe0ff */
        /* <DEDUP_REMOVED lines=15> */
.L_x_30813:
[----:B------:R-:W-:Y:S02]  /*2d50*/  IMAD.MOV.U32 R210, RZ, RZ, R196 ;  /* 0x000000ffffd27224 */ /* 0x000fe400078e00c4 */
.L_x_30814:
[----:B------:R-:W-:Y:S05]  /*2d60*/  BSYNC B1 ;  /* 0x0000000000017941 */ /* 0x000fea0003800000 */
.L_x_30812:
        /* <DEDUP_REMOVED lines=16> */
.L_x_30818:
[----:B------:R-:W-:Y:S05]  /*2e70*/  BSYNC B2 ;  /* 0x0000000000027941 */ /* 0x000fea0003800000 */
.L_x_30817:
        /* <DEDUP_REMOVED lines=44> */
.L_x_30816:
[----:B------:R-:W-:Y:S05]  /*3140*/  BSYNC B1 ;  /* 0x0000000000017941 */ /* 0x000fea0003800000 */
.L_x_30815:
        /* <DEDUP_REMOVED lines=20> */
.L_x_30820:
[----:B------:R-:W-:Y:S02]  /*3290*/  IMAD.MOV.U32 R210, RZ, RZ, R196 ;  /* 0x000000ffffd27224 */ /* 0x000fe400078e00c4 */
.L_x_30821:
[----:B------:R-:W-:Y:S05]  /*32a0*/  BSYNC B1 ;  /* 0x0000000000017941 */ /* 0x000fea0003800000 */
.L_x_30819:
        /* <DEDUP_REMOVED lines=16> */
.L_x_30825:
[----:B------:R-:W-:Y:S05]  /*33b0*/  BSYNC B2 ;  /* 0x0000000000027941 */ /* 0x000fea0003800000 */
.L_x_30824:
        /* <DEDUP_REMOVED lines=44> */
.L_x_30823:
[----:B------:R-:W-:Y:S05]  /*3680*/  BSYNC B1 ;  /* 0x0000000000017941 */ /* 0x000fea0003800000 */
.L_x_30822:
[----:B------:R-:W0:Y:S01]  /*3690*/  I2F.U32 R208, R210 ;  /* 0x000000d200d07306 */ /* 0x000e220000201000 */
[----:B------:R-:W-:Y:S01]  /*36a0*/  SEL R214, RZ, 0x1, P2 ;  /* 0x00000001ffd67807 */ /* 0x000fe20001000000 */
[----:B------:R-:W-:Y:S01]  /*36b0*/  FMUL.FTZ R59, R59, R206 ;  /* 0x000000ce3b3b7220 */ /* 0x000fe20000410000 */
[----:B------:R-:W-:Y:S02]  /*36c0*/  LEA R98, P2, R203, c[0x0][0x188], 0x4 ;  /* 0x00006200cb627a11 */ /* 0x000fe400078420ff */
[----:B------:R-:W-:Y:S01]  /*36d0*/  SEL R212, RZ, 0x10000, P4 ;  /* 0x00010000ffd47807 */ /* 0x000fe20002000000 */
[----:B------:R-:W-:Y:S01]  /*36e0*/  FMUL.FTZ R59, R59, c[0x0][0x1e8] ;  /* 0x00007a003b3b7a20 */ /* 0x000fe20000410000 */
[C---:B------:R-:W-:Y:S02]  /*36f0*/  LEA.HI.X R99, R203.reuse, c[0x0][0x18c], RZ, 0x4, P2 ;  /* 0x00006300cb637a11 */ /* 0x040fe400010f24ff */
[----:B------:R-:W-:-:S02]  /*3700*/  LEA R96, P2, R203, c[0x0][0x190], 0x2 ;  /* 0x00006400cb607a11 */ /* 0x000fc400078410ff */
[----:B------:R-:W-:Y:S02]  /*3710*/  SEL R209, RZ, 0x100, P3 ;  /* 0x00000100ffd17807 */ /* 0x000fe40001800000 */
[----:B------:R-:W-:Y:S01]  /*3720*/  LEA.HI.X R97, R203, c[0x0][0x194], RZ, 0x2, P2 ;  /* 0x00006500cb617a11 */ /* 0x000fe200010f14ff */
[----:B0-----:R-:W-:-:S05]  /*3730*/  FFMA.FTZ R208, R208, R207, 1.1641532182693481445e-10 ;  /* 0x2f000000d0d07423 */ /* 0x001fca00000100cf */
[----:B------:R-:W-:-:S04]  /*3740*/  FSETP.GTU.FTZ.AND P2, PT, R208, c[0x0][0x1e4], PT ;  /* 0x00007900d0007a0b */ /* 0x000fc80003f5c000 */
[----:B------:R-:W-:Y:S02]  /*3750*/  FSEL R59, R59, RZ, !P2 ;  /* 0x000000ff3b3b7208 */ /* 0x000fe40005000000 */
[----:B------:R-:W-:-:S03]  /*3760*/  SEL R207, RZ, 0x1000000, P2 ;  /* 0x01000000ffcf7807 */ /* 0x000fc60001000000 */
[----:B------:R-:W-:Y:S01]  /*3770*/  FMUL.FTZ R59, R28, R59 ;  /* 0x0000003b1c3b7220 */ /* 0x000fe20000410000 */
[----:B------:R-:W-:-:S03]  /*3780*/  IADD3 R207, R209, R207, R212 ;  /* 0x000000cfd1cf7210 */ /* 0x000fc60007ffe0d4 */
[----:B------:R-:W-:Y:S02]  /*3790*/  @P1 FADD.FTZ R59, R55, R59 ;  /* 0x0000003b373b1221 */ /* 0x000fe40000010000 */
[----:B------:R-:W-:Y:S01]  /*37a0*/  IMAD.IADD R209, R207, 0x1, R214 ;  /* 0x00000001cfd17824 */ /* 0x000fe200078e02d6 */
[----:B------:R-:W-:Y:S02]  /*37b0*/  IADD3 R207, R203, 0x80, RZ ;  /* 0x00000080cbcf7810 */ /* 0x000fe40007ffe0ff */
[----:B------:R0:W-:Y:S04]  /*37c0*/  STG.E.128 [R98.64], R56 ;  /* 0x0000003862007986 */ /* 0x0001e8000c101d04 */
[----:B------:R0:W-:Y:S02]  /*37d0*/  STG.E [R96.64], R209 ;  /* 0x000000d160007986 */ /* 0x0001e4000c101904 */
.L_x_30797:
[----:B0-----:R-:W-:Y:S05]  /*37e0*/  BSYNC B0 ;  /* 0x0000000000007941 */ /* 0x001fea0003800000 */
.L_x_30796:
        /* <DEDUP_REMOVED lines=23> */
.L_x_30829:
[----:B0-----:R-:W-:Y:S02]  /*3960*/  IMAD.MOV.U32 R211, RZ, RZ, R196 ;  /* 0x000000ffffd37224 */ /* 0x001fe400078e00c4 */
.L_x_30830:
[----:B------:R-:W-:Y:S05]  /*3970*/  BSYNC B1 ;  /* 0x0000000000017941 */ /* 0x000fea0003800000 */
.L_x_30828:
        /* <DEDUP_REMOVED lines=16> */
.L_x_30834:
[----:B------:R-:W-:Y:S05]  /*3a80*/  BSYNC B2 ;  /* 0x0000000000027941 */ /* 0x000fea0003800000 */
.L_x_30833:
        /* <DEDUP_REMOVED lines=44> */
.L_x_30832:
[----:B------:R-:W-:Y:S05]  /*3d50*/  BSYNC B1 ;  /* 0x0000000000017941 */ /* 0x000fea0003800000 */
.L_x_30831:
        /* <DEDUP_REMOVED lines=23> */
.L_x_30836:
[----:B------:R-:W-:Y:S02]  /*3ed0*/  MOV R193, R196 ;  /* 0x000000c400c17202 */ /* 0x000fe40000000f00 */
.L_x_30837:
[----:B------:R-:W-:Y:S05]  /*3ee0*/  BSYNC B1 ;  /* 0x0000000000017941 */ /* 0x000fea0003800000 */
.L_x_30835:
        /* <DEDUP_REMOVED lines=16> */
.L_x_30841:
[----:B------:R-:W-:Y:S05]  /*3ff0*/  BSYNC B2 ;  /* 0x0000000000027941 */ /* 0x000fea0003800000 */
.L_x_30840:
        /* <DEDUP_REMOVED lines=44> */
.L_x_30839:
[----:B------:R-:W-:Y:S05]  /*42c0*/  BSYNC B1 ;  /* 0x0000000000017941 */ /* 0x000fea0003800000 */
.L_x_30838:
        /* <DEDUP_REMOVED lines=20> */
.L_x_30843:
[----:B------:R-:W-:Y:S02]  /*4410*/  MOV R211, R196 ;  /* 0x000000c400d37202 */ /* 0x000fe40000000f00 */
.L_x_30844:
[----:B------:R-:W-:Y:S05]  /*4420*/  BSYNC B1 ;  /* 0x0000000000017941 */ /* 0x000fea0003800000 */
.L_x_30842:
        /* <DEDUP_REMOVED lines=16> */
.L_x_30848:
[----:B------:R-:W-:Y:S05]  /*4530*/  BSYNC B2 ;  /* 0x0000000000027941 */ /* 0x000fea0003800000 */
.L_x_30847:
        /* <DEDUP_REMOVED lines=44> */
.L_x_30846:
[----:B------:R-:W-:Y:S05]  /*4800*/  BSYNC B1 ;  /* 0x0000000000017941 */ /* 0x000fea0003800000 */
.L_x_30845:
        /* <DEDUP_REMOVED lines=20> */
.L_x_30850:
[----:B------:R-:W-:Y:S02]  /*4950*/  MOV R211, R196 ;  /* 0x000000c400d37202 */ /* 0x000fe40000000f00 */
.L_x_30851:
[----:B------:R-:W-:Y:S05]  /*4960*/  BSYNC B1 ;  /* 0x0000000000017941 */ /* 0x000fea0003800000 */
.L_x_30849:
        /* <DEDUP_REMOVED lines=16> */
.L_x_30855:
[----:B------:R-:W-:Y:S05]  /*4a70*/  BSYNC B2 ;  /* 0x0000000000027941 */ /* 0x000fea0003800000 */
.L_x_30854:
        /* <DEDUP_REMOVED lines=44> */
.L_x_30853:
[----:B------:R-:W-:Y:S05]  /*4d40*/  BSYNC B1 ;  /* 0x0000000000017941 */ /* 0x000fea0003800000 */
.L_x_30852:
[----:B------:R-:W0:Y:S01]  /*4d50*/  I2F.U32 R209, R211 ;  /* 0x000000d300d17306 */ /* 0x000e220000201000 */
[----:B------:R-:W-:Y:S01]  /*4d60*/  SEL R215, RZ, 0x1, P2 ;  /* 0x00000001ffd77807 */ /* 0x000fe20001000000 */
[----:B------:R-:W-:Y:S01]  /*4d70*/  FMUL.FTZ R63, R63, R206 ;  /* 0x000000ce3f3f7220 */ /* 0x000fe20000410000 */
[----:B------:R-:W-:Y:S02]  /*4d80*/  LEA R98, P2, R207, c[0x0][0x188], 0x4 ;  /* 0x00006200cf627a11 */ /* 0x000fe400078420ff */
[----:B------:R-:W-:Y:S01]  /*4d90*/  SEL R213, RZ, 0x10000, P4 ;  /* 0x00010000ffd57807 */ /* 0x000fe20002000000 */
[----:B------:R-:W-:Y:S01]  /*4da0*/  FMUL.FTZ R63, R63, c[0x0][0x1e8] ;  /* 0x00007a003f3f7a20 */ /* 0x000fe20000410000 */
[----:B------:R-:W-:-:S02]  /*4db0*/  LEA.HI.X R99, R207, c[0x0][0x18c], RZ, 0x4, P2 ;  /* 0x00006300cf637a11 */ /* 0x000fc400010f24ff */
[C---:B------:R-:W-:Y:S02]  /*4dc0*/  LEA R96, P2, R207.reuse, c[0x0][0x190], 0x2 ;  /* 0x00006400cf607a11 */ /* 0x040fe400078410ff */
[----:B------:R-:W-:Y:S02]  /*4dd0*/  SEL R212, RZ, 0x100, P3 ;  /* 0x00000100ffd47807 */ /* 0x000fe40001800000 */
[C---:B------:R-:W-:Y:S02]  /*4de0*/  LEA.HI.X R97, R207.reuse, c[0x0][0x194], RZ, 0x2, P2 ;  /* 0x00006500cf617a11 */ /* 0x040fe400010f14ff */
[----:B------:R-:W-:Y:S01]  /*4df0*/  IADD3 R207, R207, 0x80, RZ ;  /* 0x00000080cfcf7810 */ /* 0x000fe20007ffe0ff */
[----:B0-----:R-:W-:-:S05]  /*4e00*/  FFMA.FTZ R209, R209, R210, 1.1641532182693481445e-10 ;  /* 0x2f000000d1d17423 */ /* 0x001fca00000100d2 */
[----:B------:R-:W-:-:S04]  /*4e10*/  FSETP.GTU.FTZ.AND P2, PT, R209, c[0x0][0x1e4], PT ;  /* 0x00007900d1007a0b */ /* 0x000fc80003f5c000 */
[----:B------:R-:W-:Y:S02]  /*4e20*/  FSEL R63, R63, RZ, !P2 ;  /* 0x000000ff3f3f7208 */ /* 0x000fe40005000000 */
[----:B------:R-:W-:-:S03]  /*4e30*/  SEL R208, RZ, 0x1000000, P2 ;  /* 0x01000000ffd07807 */ /* 0x000fc60001000000 */
[----:B------:R-:W-:Y:S01]  /*4e40*/  FMUL.FTZ R63, R32, R63 ;  /* 0x0000003f203f7220 */ /* 0x000fe20000410000 */
[----:B------:R-:W-:-:S03]  /*4e50*/  IADD3 R208, R212, R208, R213 ;  /* 0x000000d0d4d07210 */ /* 0x000fc60007ffe0d5 */
[----:B------:R-:W-:Y:S02]  /*4e60*/  @P1 FADD.FTZ R63, R55, R63 ;  /* 0x0000003f373f1221 */ /* 0x000fe40000010000 */
[----:B------:R-:W-:-:S03]  /*4e70*/  IMAD.IADD R215, R208, 0x1, R215 ;  /* 0x00000001d0d77824 */ /* 0x000fc600078e02d7 */
[----:B------:R0:W-:Y:S04]  /*4e80*/  STG.E.128 [R98.64], R60 ;  /* 0x0000003c62007986 */ /* 0x0001e8000c101d04 */
[----:B------:R0:W-:Y:S02]  /*4e90*/  STG.E [R96.64], R215 ;  /* 0x000000d760007986 */ /* 0x0001e4000c101904 */
.L_x_30827:
[----:B------:R-:W-:Y:S05]  /*4ea0*/  BSYNC B0 ;  /* 0x0000000000007941 */ /* 0x000fea0003800000 */
.L_x_30826:
        /* <DEDUP_REMOVED lines=23> */
.L_x_30859:
[----:B0-----:R-:W-:Y:S02]  /*5020*/  IMAD.MOV.U32 R211, RZ, RZ, R196 ;  /* 0x000000ffffd37224 */ /* 0x001fe400078e00c4 */
.L_x_30860:
[----:B------:R-:W-:Y:S05]  /*5030*/  BSYNC B1 ;  /* 0x0000000000017941 */ /* 0x000fea0003800000 */
.L_x_30858:
        /* <DEDUP_REMOVED lines=16> */
.L_x_30864:
[----:B------:R-:W-:Y:S05]  /*5140*/  BSYNC B2 ;  /* 0x0000000000027941 */ /* 0x000fea0003800000 */
.L_x_30863:
        /* <DEDUP_REMOVED lines=44> */
.L_x_30862:
[----:B------:R-:W-:Y:S05]  /*5410*/  BSYNC B1 ;  /* 0x0000000000017941 */ /* 0x000fea0003800000 */
.L_x_30861:
        /* <DEDUP_REMOVED lines=23> */
.L_x_30866:
[----:B------:R-:W-:Y:S02]  /*5590*/  IMAD.MOV.U32 R193, RZ, RZ, R196 ;  /* 0x000000ffffc17224 */ /* 0x000fe400078e00c4 */
.L_x_30867:
[----:B------:R-:W-:Y:S05]  /*55a0*/  BSYNC B1 ;  /* 0x0000000000017941 */ /* 0x000fea0003800000 */
.L_x_30865:
        /* <DEDUP_REMOVED lines=16> */
.L_x_30871:
[----:B------:R-:W-:Y:S05]  /*56b0*/  BSYNC B2 ;  /* 0x0000000000027941 */ /* 0x000fea0003800000 */
.L_x_30870:
        /* <DEDUP_REMOVED lines=44> */
.L_x_30869:
[----:B------:R-:W-:Y:S05]  /*5980*/  BSYNC B1 ;  /* 0x0000000000017941 */ /* 0x000fea0003800000 */
.L_x_30868:
        /* <DEDUP_REMOVED lines=20> */
.L_x_30873:
[----:B------:R-:W-:Y:S02]  /*5ad0*/  IMAD.MOV.U32 R211, RZ, RZ, R196 ;  /* 0x000000ffffd37224 */ /* 0x000fe400078e00c4 */
.L_x_30874:
[----:B------:R-:W-:Y:S05]  /*5ae0*/  BSYNC B1 ;  /* 0x0000000000017941 */ /* 0x000fea0003800000 */
.L_x_30872:
        /* <DEDUP_REMOVED lines=16> */
.L_x_30878:
[----:B------:R-:W-:Y:S05]  /*5bf0*/  BSYNC B2 ;  /* 0x0000000000027941 */ /* 0x000fea0003800000 */
.L_x_30877:
        /* <DEDUP_REMOVED lines=44> */
.L_x_30876:
[----:B------:R-:W-:Y:S05]  /*5ec0*/  BSYNC B1 ;  /* 0x0000000000017941 */ /* 0x000fea0003800000 */
.L_x_30875:
        /* <DEDUP_REMOVED lines=20> */
.L_x_30880:
[----:B------:R-:W-:Y:S02]  /*6010*/  IMAD.MOV.U32 R211, RZ, RZ, R196 ;  /* 0x000000ffffd37224 */ /* 0x000fe400078e00c4 */
.L_x_30881:
[----:B------:R-:W-:Y:S05]  /*6020*/  BSYNC B1 ;  /* 0x0000000000017941 */ /* 0x000fea0003800000 */
.L_x_30879:
        /* <DEDUP_REMOVED lines=16> */
.L_x_30885:
[----:B------:R-:W-:Y:S05]  /*6130*/  BSYNC B2 ;  /* 0x0000000000027941 */ /* 0x000fea0003800000 */
.L_x_30884:
        /* <DEDUP_REMOVED lines=44> */
.L_x_30883:
[----:B------:R-:W-:Y:S05]  /*6400*/  BSYNC B1 ;  /* 0x0000000000017941 */ /* 0x000fea0003800000 */
.L_x_30882:
        /* <DEDUP_REMOVED lines=17> */
[----:B------:R-:W-:Y:S01]  /*6520*/  @P1 FADD.FTZ R67, R55, R67 ;  /* 0x0000004337431221 */ /* 0x000fe20000010000 */
[----:B------:R-:W-:-:S04]  /*6530*/  IADD3 R215, R208, R215, RZ ;  /* 0x000000d7d0d77210 */ /* 0x000fc80007ffe0ff */
[----:B------:R0:W-:Y:S04]  /*6540*/  STG.E.128 [R98.64], R64 ;  /* 0x0000004062007986 */ /* 0x0001e8000c101d04 */
[----:B------:R0:W-:Y:S02]  /*6550*/  STG.E [R96.64], R215 ;  /* 0x000000d760007986 */ /* 0x0001e4000c101904 */
.L_x_30857:
[----:B------:R-:W-:Y:S05]  /*6560*/  BSYNC B0 ;  /* 0x0000000000007941 */ /* 0x000fea0003800000 */
.L_x_30856:
        /* <DEDUP_REMOVED lines=23> */
.L_x_30889:
[----:B0-----:R-:W-:Y:S02]  /*66e0*/  MOV R211, R196 ;  /* 0x000000c400d37202 */ /* 0x001fe40000000f00 */
.L_x_30890:
[----:B------:R-:W-:Y:S05]  /*66f0*/  BSYNC B1 ;  /* 0x0000000000017941 */ /* 0x000fea0003800000 */
.L_x_30888:
        /* <DEDUP_REMOVED lines=16> */
.L_x_30894:
[----:B------:R-:W-:Y:S05]  /*6800*/  BSYNC B2 ;  /* 0x0000000000027941 */ /* 0x000fea0003800000 */
.L_x_30893:
        /* <DEDUP_REMOVED lines=44> */
.L_x_30892:
[----:B------:R-:W-:Y:S05]  /*6ad0*/  BSYNC B1 ;  /* 0x0000000000017941 */ /* 0x000fea0003800000 */
.L_x_30891:
        /* <DEDUP_REMOVED lines=23> */
.L_x_30896:
[----:B------:R-:W-:Y:S02]  /*6c50*/  IMAD.MOV.U32 R193, RZ, RZ, R196 ;  /* 0x000000ffffc17224 */ /* 0x000fe400078e00c4 */
.L_x_30897:
[----:B------:R-:W-:Y:S05]  /*6c60*/  BSYNC B1 ;  /* 0x0000000000017941 */ /* 0x000fea0003800000 */
.L_x_30895:
        /* <DEDUP_REMOVED lines=16> */
.L_x_30901:
[----:B------:R-:W-:Y:S05]  /*6d70*/  BSYNC B2 ;  /* 0x0000000000027941 */ /* 0x000fea0003800000 */
.L_x_30900:
        /* <DEDUP_REMOVED lines=44> */
.L_x_30899:
[----:B------:R-:W-:Y:S05]  /*7040*/  BSYNC B1 ;  /* 0x0000000000017941 */ /* 0x000fea0003800000 */
.L_x_30898:
        /* <DEDUP_REMOVED lines=20> */
.L_x_30903:
[----:B------:R-:W-:Y:S02]  /*7190*/  IMAD.MOV.U32 R211, RZ, RZ, R196 ;  /* 0x000000ffffd37224 */ /* 0x000fe400078e00c4 */
.L_x_30904:
[----:B------:R-:W-:Y:S05]  /*71a0*/  BSYNC B1 ;  /* 0x0000000000017941 */ /* 0x000fea0003800000 */
.L_x_30902:
        /* <DEDUP_REMOVED lines=16> */
.L_x_30908:
[----:B------:R-:W-:Y:S05]  /*72b0*/  BSYNC B2 ;  /* 0x0000000000027941 */ /* 0x000fea0003800000 */
.L_x_30907:
        /* <DEDUP_REMOVED lines=44> */
.L_x_30906:
[----:B------:R-:W-:Y:S05]  /*7580*/  BSYNC B1 ;  /* 0x0000000000017941 */ /* 0x000fea0003800000 */
.L_x_30905:
        /* <DEDUP_REMOVED lines=20> */
.L_x_30910:
[----:B------:R-:W-:Y:S02]  /*76d0*/  IMAD.MOV.U32 R211, RZ, RZ, R196 ;  /* 0x000000ffffd37224 */ /* 0x000fe400078e00c4 */
.L_x_30911:
[----:B------:R-:W-:Y:S05]  /*76e0*/  BSYNC B1 ;  /* 0x0000000000017941 */ /* 0x000fea0003800000 */
.L_x_30909:
        /* <DEDUP_REMOVED lines=16> */
.L_x_30915:
[----:B------:R-:W-:Y:S05]  /*77f0*/  BSYNC B2 ;  /* 0x0000000000027941 */ /* 0x000fea0003800000 */
.L_x_30914:
        /* <DEDUP_REMOVED lines=44> */
.L_x_30913:
[----:B------:R-:W-:Y:S05]  /*7ac0*/  BSYNC B1 ;  /* 0x0000000000017941 */ /* 0x000fea0003800000 */
.L_x_30912:
        /* <DEDUP_REMOVED lines=21> */
.L_x_30887:
[----:B------:R-:W-:Y:S05]  /*7c20*/  BSYNC B0 ;  /* 0x0000000000007941 */ /* 0x000fea0003800000 */
.L_x_30886:
        /* <DEDUP_REMOVED lines=23> */
.L_x_30919:
[----:B0-----:R-:W-:Y:S02]  /*7da0*/  IMAD.MOV.U32 R211, RZ, RZ, R196 ;  /* 0x000000ffffd37224 */ /* 0x001fe400078e00c4 */
.L_x_30920:
[----:B------:R-:W-:Y:S05]  /*7db0*/  BSYNC B1 ;  /* 0x0000000000017941 */ /* 0x000fea0003800000 */
.L_x_30918:
        /* <DEDUP_REMOVED lines=16> */
.L_x_30924:
[----:B------:R-:W-:Y:S05]  /*7ec0*/  BSYNC B2 ;  /* 0x0000000000027941 */ /* 0x000fea0003800000 */
.L_x_30923:
        /* <DEDUP_REMOVED lines=44> */
.L_x_30922:
[----:B------:R-:W-:Y:S05]  /*8190*/  BSYNC B1 ;  /* 0x0000000000017941 */ /* 0x000fea0003800000 */
.L_x_30921:
[----:B------:R-:W0:Y:S01]  /*81a0*/  I2F.U32 R97, R211 ;  /* 0x000000d300617306 */ /* 0x000e220000201000 */
[----:B------:R-:W-:Y:S01]  /*81b0*/  HFMA2.MMA R210, -RZ, RZ, 0.1171875, 0 ;  /* 0x2f800000ffd27435 */ /* 0x000fe200000001ff */
[----:B-----5:R-:W-:Y:S01]  /*81c0*/  FMUL.FTZ R72, R72, R206 ;  /* 0x000000ce48487220 */ /* 0x020fe20000410000 */
[----:B------:R-:W-:Y:S01]  /*81d0*/  ISETP.NE.U32.AND P1, PT, RZ, c[0x0][0x180], PT ;  /* 0x00006000ff007a0c */ /* 0x000fe20003f25070 */
[----:B------:R-:W-:Y:S01]  /*81e0*/  BSSY B1, `(.L_x_30925) ;  /* 0x0000014000017945 */ /* 0x000fe20003800000 */
[----:B------:R-:W-:Y:S01]  /*81f0*/  ISETP.NE.AND P3, PT, R98, 0x1, PT ;  /* 0x000000016200780c */ /* 0x000fe20003f65270 */
[----:B------:R-:W-:Y:S01]  /*8200*/  FMUL.FTZ R72, R72, c[0x0][0x1e8] ;  /* 0x00007a0048487a20 */ /* 0x000fe20000410000 */
[----:B------:R-:W-:-:S02]  /*8210*/  ISETP.NE.AND.EX P1, PT, RZ, c[0x0][0x184], PT, P1 ;  /* 0x00006100ff007a0c */ /* 0x000fc40003f25310 */
[----:B------:R-:W-:Y:S02]  /*8220*/  IADD3 R96, R98, 0x1, RZ ;  /* 0x0000000162607810 */ /* 0x000fe40007ffe0ff */
        /* <DEDUP_REMOVED lines=14> */
.L_x_30926:
[----:B------:R-:W-:Y:S02]  /*8310*/  IMAD.MOV.U32 R193, RZ, RZ, R196 ;  /* 0x000000ffffc17224 */ /* 0x000fe400078e00c4 */
.L_x_30927:
[----:B------:R-:W-:Y:S05]  /*8320*/  BSYNC B1 ;  /* 0x0000000000017941 */ /* 0x000fea0003800000 */
.L_x_30925:
        /* <DEDUP_REMOVED lines=16> */
.L_x_30931:
[----:B------:R-:W-:Y:S05]  /*8430*/  BSYNC B2 ;  /* 0x0000000000027941 */ /* 0x000fea0003800000 */
.L_x_30930:
        /* <DEDUP_REMOVED lines=44> */
.L_x_30929:
[----:B------:R-:W-:Y:S05]  /*8700*/  BSYNC B1 ;  /* 0x0000000000017941 */ /* 0x000fea0003800000 */
.L_x_30928:
        /* <DEDUP_REMOVED lines=20> */
.L_x_30933:
[----:B------:R-:W-:Y:S02]  /*8850*/  IMAD.MOV.U32 R211, RZ, RZ, R196 ;  /* 0x000000ffffd37224 */ /* 0x000fe400078e00c4 */
.L_x_30934:
[----:B------:R-:W-:Y:S05]  /*8860*/  BSYNC B1 ;  /* 0x0000000000017941 */ /* 0x000fea0003800000 */
.L_x_30932:
        /* <DEDUP_REMOVED lines=16> */
.L_x_30938:
[----:B------:R-:W-:Y:S05]  /*8970*/  BSYNC B2 ;  /* 0x0000000000027941 */ /* 0x000fea0003800000 */
.L_x_30937:
        /* <DEDUP_REMOVED lines=44> */
.L_x_30936:
[----:B------:R-:W-:Y:S05]  /*8c40*/  BSYNC B1 ;  /* 0x0000000000017941 */ /* 0x000fea0003800000 */
.L_x_30935:
        /* <DEDUP_REMOVED lines=20> */
.L_x_30940:
[----:B------:R-:W-:Y:S02]  /*8d90*/  IMAD.MOV.U32 R211, RZ, RZ, R196 ;  /* 0x000000ffffd37224 */ /* 0x000fe400078e00c4 */
.L_x_30941:
[----:B------:R-:W-:Y:S05]  /*8da0*/  BSYNC B1 ;  /* 0x0000000000017941 */ /* 0x000fea0003800000 */
.L_x_30939:
        /* <DEDUP_REMOVED lines=16> */
.L_x_30945:
[----:B------:R-:W-:Y:S05]  /*8eb0*/  BSYNC B2 ;  /* 0x0000000000027941 */ /* 0x000fea0003800000 */
.L_x_30944:
[C---:B------:R-:W-:Y:S01]  /*8ec0*/  IMAD.HI.U32 R97, R200.reuse, -0x326172a9, RZ ;  /* 0xcd9e8d57c8617827 */ /* 0x040fe200078e00ff */
        /* <DEDUP_REMOVED lines=43> */
.L_x_30943:
[----:B------:R-:W-:Y:S05]  /*9180*/  BSYNC B1 ;  /* 0x0000000000017941 */ /* 0x000fea0003800000 */
.L_x_30942:
        /* <DEDUP_REMOVED lines=21> */
.L_x_30917:
[----:B------:R-:W-:Y:S05]  /*92e0*/  BSYNC B0 ;  /* 0x0000000000007941 */ /* 0x000fea0003800000 */
.L_x_30916:
        /* <DEDUP_REMOVED lines=23> */
.L_x_30949:
[----:B0-----:R-:W-:Y:S02]  /*9460*/  IMAD.MOV.U32 R211, RZ, RZ, R196 ;  /* 0x000000ffffd37224 */ /* 0x001fe400078e00c4 */
.L_x_30950:
[----:B------:R-:W-:Y:S05]  /*9470*/  BSYNC B1 ;  /* 0x0000000000017941 */ /* 0x000fea0003800000 */
.L_x_30948:
        /* <DEDUP_REMOVED lines=16> */
.L_x_30954:
[----:B------:R-:W-:Y:S05]  /*9580*/  BSYNC B2 ;  /* 0x0000000000027941 */ /* 0x000fea0003800000 */
.L_x_30953:
        /* <DEDUP_REMOVED lines=44> */
.L_x_30952:
[----:B------:R-:W-:Y:S05]  /*9850*/  BSYNC B1 ;  /* 0x0000000000017941 */ /* 0x000fea0003800000 */
.L_x_30951:
        /* <DEDUP_REMOVED lines=23> */
.L_x_30956:
[----:B------:R-:W-:Y:S02]  /*99d0*/  IMAD.MOV.U32 R193, RZ, RZ, R196 ;  /* 0x000000ffffc17224 */ /* 0x000fe400078e00c4 */
.L_x_30957:
[----:B------:R-:W-:Y:S05]  /*99e0*/  BSYNC B1 ;  /* 0x0000000000017941 */ /* 0x000fea0003800000 */
.L_x_30955:
        /* <DEDUP_REMOVED lines=16> */
.L_x_30961:
[----:B------:R-:W-:Y:S05]  /*9af0*/  BSYNC B2 ;  /* 0x0000000000027941 */ /* 0x000fea0003800000 */
.L_x_30960:
        /* <DEDUP_REMOVED lines=44> */
.L_x_30959:
[----:B------:R-:W-:Y:S05]  /*9dc0*/  BSYNC B1 ;  /* 0x0000000000017941 */ /* 0x000fea0003800000 */
.L_x_30958:
        /* <DEDUP_REMOVED lines=20> */
.L_x_30963:
[----:B------:R-:W-:Y:S02]  /*9f10*/  IMAD.MOV.U32 R211, RZ, RZ, R196 ;  /* 0x000000ffffd37224 */ /* 0x000fe400078e00c4 */
.L_x_30964:
[----:B------:R-:W-:Y:S05]  /*9f20*/  BSYNC B1 ;  /* 0x0000000000017941 */ /* 0x000fea0003800000 */
.L_x_30962:
        /* <DEDUP_REMOVED lines=16> */
.L_x_30968:
[----:B------:R-:W-:Y:S05]  /*a030*/  BSYNC B2 ;  /* 0x0000000000027941 */ /* 0x000fea0003800000 */
.L_x_30967:
        /* <DEDUP_REMOVED lines=44> */
.L_x_30966:
[----:B------:R-:W-:Y:S05]  /*a300*/  BSYNC B1 ;  /* 0x0000000000017941 */ /* 0x000fea0003800000 */
.L_x_30965:
        /* <DEDUP_REMOVED lines=20> */
.L_x_30970:
[----:B------:R-:W-:Y:S02]  /*a450*/  IMAD.MOV.U32 R211, RZ, RZ, R196 ;  /* 0x000000ffffd37224 */ /* 0x000fe400078e00c4 */
.L_x_30971:
[----:B------:R-:W-:Y:S05]  /*a460*/  BSYNC B1 ;  /* 0x0000000000017941 */ /* 0x000fea0003800000 */
.L_x_30969:
        /* <DEDUP_REMOVED lines=16> */
.L_x_30975:
[----:B------:R-:W-:Y:S05]  /*a570*/  BSYNC B2 ;  /* 0x0000000000027941 */ /* 0x000fea0003800000 */
.L_x_30974:
        /* <DEDUP_REMOVED lines=44> */
.L_x_30973:
[----:B------:R-:W-:Y:S05]  /*a840*/  BSYNC B1 ;  /* 0x0000000000017941 */ /* 0x000fea0003800000 */
.L_x_30972:
        /* <DEDUP_REMOVED lines=21> */
.L_x_30947:
[----:B------:R-:W-:Y:S05]  /*a9a0*/  BSYNC B0 ;  /* 0x0000000000007941 */ /* 0x000fea0003800000 */
.L_x_30946:
        /* <DEDUP_REMOVED lines=23> */
.L_x_30979:
[----:B0-----:R-:W-:Y:S02]  /*ab20*/  IMAD.MOV.U32 R211, RZ, RZ, R196 ;  /* 0x000000ffffd37224 */ /* 0x001fe400078e00c4 */
.L_x_30980:
[----:B------:R-:W-:Y:S05]  /*ab30*/  BSYNC B1 ;  /* 0x0000000000017941 */ /* 0x000fea0003800000 */
.L_x_30978:
        /* <DEDUP_REMOVED lines=16> */
.L_x_30984:
[----:B------:R-:W-:Y:S05]  /*ac40*/  BSYNC B2 ;  /* 0x0000000000027941 */ /* 0x000fea0003800000 */
.L_x_30983:
        /* <DEDUP_REMOVED lines=44> */
.L_x_30982:
[----:B------:R-:W-:Y:S05]  /*af10*/  BSYNC B1 ;  /* 0x0000000000017941 */ /* 0x000fea0003800000 */
.L_x_30981:
        /* <DEDUP_REMOVED lines=23> */
.L_x_30986:
[----:B------:R-:W-:Y:S02]  /*b090*/  MOV R193, R196 ;  /* 0x000000c400c17202 */ /* 0x000fe40000000f00 */
.L_x_30987:
[----:B------:R-:W-:Y:S05]  /*b0a0*/  BSYNC B1 ;  /* 0x0000000000017941 */ /* 0x000fea0003800000 */
.L_x_30985:
        /* <DEDUP_REMOVED lines=16> */
.L_x_30991:
[----:B------:R-:W-:Y:S05]  /*b1b0*/  BSYNC B2 ;  /* 0x0000000000027941 */ /* 0x000fea0003800000 */
.L_x_30990:
        /* <DEDUP_REMOVED lines=44> */
.L_x_30989:
[----:B------:R-:W-:Y:S05]  /*b480*/  BSYNC B1 ;  /* 0x0000000000017941 */ /* 0x000fea0003800000 */
.L_x_30988:
        /* <DEDUP_REMOVED lines=20> */
.L_x_30993:
[----:B------:R-:W-:Y:S02]  /*b5d0*/  MOV R211, R196 ;  /* 0x000000c400d37202 */ /* 0x000fe40000000f00 */
.L_x_30994:
[----:B------:R-:W-:Y:S05]  /*b5e0*/  BSYNC B1 ;  /* 0x0000000000017941 */ /* 0x000fea0003800000 */
.L_x_30992:
        /* <DEDUP_REMOVED lines=16> */
.L_x_30998:
[----:B------:R-:W-:Y:S05]  /*b6f0*/  BSYNC B2 ;  /* 0x0000000000027941 */ /* 0x000fea0003800000 */
.L_x_30997:
        /* <DEDUP_REMOVED lines=44> */
.L_x_30996:
[----:B------:R-:W-:Y:S05]  /*b9c0*/  BSYNC B1 ;  /* 0x0000000000017941 */ /* 0x000fea0003800000 */
.L_x_30995:
        /* <DEDUP_REMOVED lines=20> */
.L_x_31000:
[----:B------:R-:W-:Y:S02]  /*bb10*/  MOV R211, R196 ;  /* 0x000000c400d37202 */ /* 0x000fe40000000f00 */
.L_x_31001:
[----:B------:R-:W-:Y:S05]  /*bb20*/  BSYNC B1 ;  /* 0x0000000000017941 */ /* 0x000fea0003800000 */
.L_x_30999:
        /* <DEDUP_REMOVED lines=16> */
.L_x_31005:
[----:B------:R-:W-:Y:S05]  /*bc30*/  BSYNC B2 ;  /* 0x0000000000027941 */ /* 0x000fea0003800000 */
.L_x_31004:
        /* <DEDUP_REMOVED lines=44> */
.L_x_31003:
[----:B------:R-:W-:Y:S05]  /*bf00*/  BSYNC B1 ;  /* 0x0000000000017941 */ /* 0x000fea0003800000 */
.L_x_31002:
        /* <DEDUP_REMOVED lines=21> */
.L_x_30977:
[----:B------:R-:W-:Y:S05]  /*c060*/  BSYNC B0 ;  /* 0x0000000000007941 */ /* 0x000fea0003800000 */
.L_x_30976:
        /* <DEDUP_REMOVED lines=23> */
.L_x_31009:
[----:B0-----:R-:W-:Y:S02]  /*c1e0*/  IMAD.MOV.U32 R211, RZ, RZ, R196 ;  /* 0x000000ffffd37224 */ /* 0x001fe400078e00c4 */
.L_x_31010:
[----:B------:R-:W-:Y:S05]  /*c1f0*/  BSYNC B1 ;  /* 0x0000000000017941 */ /* 0x000fea0003800000 */
.L_x_31008:
        /* <DEDUP_REMOVED lines=16> */
.L_x_31014:
[----:B------:R-:W-:Y:S05]  /*c300*/  BSYNC B2 ;  /* 0x0000000000027941 */ /* 0x000fea0003800000 */
.L_x_31013:
        /* <DEDUP_REMOVED lines=44> */
.L_x_31012:
[----:B------:R-:W-:Y:S05]  /*c5d0*/  BSYNC B1 ;  /* 0x0000000000017941 */ /* 0x000fea0003800000 */
.L_x_31011:
        /* <DEDUP_REMOVED lines=23> */
.L_x_31016:
[----:B------:R-:W-:Y:S02]  /*c750*/  IMAD.MOV.U32 R193, RZ, RZ, R196 ;  /* 0x000000ffffc17224 */ /* 0x000fe400078e00c4 */
.L_x_31017:
[----:B------:R-:W-:Y:S05]  /*c760*/  BSYNC B1 ;  /* 0x0000000000017941 */ /* 0x000fea0003800000 */
.L_x_31015:
        /* <DEDUP_REMOVED lines=16> */
.L_x_31021:
[----:B------:R-:W-:Y:S05]  /*c870*/  BSYNC B2 ;  /* 0x0000000000027941 */ /* 0x000fea0003800000 */
.L_x_31020:
        /* <DEDUP_REMOVED lines=44> */
.L_x_31019:
[----:B------:R-:W-:Y:S05]  /*cb40*/  BSYNC B1 ;  /* 0x0000000000017941 */ /* 0x000fea0003800000 */
.L_x_31018:
        /* <DEDUP_REMOVED lines=20> */
.L_x_31023:
[----:B------:R-:W-:Y:S02]  /*cc90*/  IMAD.MOV.U32 R211, RZ, RZ, R196 ;  /* 0x000000ffffd37224 */ /* 0x000fe400078e00c4 */
.L_x_31024:
[----:B------:R-:W-:Y:S05]  /*cca0*/  BSYNC B1 ;  /* 0x0000000000017941 */ /* 0x000fea0003800000 */
.L_x_31022:
        /* <DEDUP_REMOVED lines=16> */
.L_x_31028:
[----:B------:R-:W-:Y:S05]  /*cdb0*/  BSYNC B2 ;  /* 0x0000000000027941 */ /* 0x000fea0003800000 */
.L_x_31027:
        /* <DEDUP_REMOVED lines=44> */
.L_x_31026:
[----:B------:R-:W-:Y:S05]  /*d080*/  BSYNC B1 ;  /* 0x0000000000017941 */ /* 0x000fea0003800000 */
.L_x_31025:
        /* <DEDUP_REMOVED lines=20> */
.L_x_31030:
[----:B------:R-:W-:Y:S02]  /*d1d0*/  IMAD.MOV.U32 R211, RZ, RZ, R196 ;  /* 0x000000ffffd37224 */ /* 0x000fe400078e00c4 */
.L_x_31031:
[----:B------:R-:W-:Y:S05]  /*d1e0*/  BSYNC B1 ;  /* 0x0000000000017941 */ /* 0x000fea0003800000 */
.L_x_31029:
        /* <DEDUP_REMOVED lines=16> */
.L_x_31035:
[----:B------:R-:W-:Y:S05]  /*d2f0*/  BSYNC B2 ;  /* 0x0000000000027941 */ /* 0x000fea0003800000 */
.L_x_31034:
        /* <DEDUP_REMOVED lines=44> */
.L_x_31033:
[----:B------:R-:W-:Y:S05]  /*d5c0*/  BSYNC B1 ;  /* 0x0000000000017941 */ /* 0x000fea0003800000 */
.L_x_31032:
        /* <DEDUP_REMOVED lines=21> */
.L_x_31007:
[----:B------:R-:W-:Y:S05]  /*d720*/  BSYNC B0 ;  /* 0x0000000000007941 */ /* 0x000fea0003800000 */
.L_x_31006:
        /* <DEDUP_REMOVED lines=23> */
.L_x_31039:
[----:B0-----:R-:W-:Y:S02]  /*d8a0*/  MOV R211, R196 ;  /* 0x000000c400d37202 */ /* 0x001fe40000000f00 */
.L_x_31040:
[----:B------:R-:W-:Y:S05]  /*d8b0*/  BSYNC B1 ;  /* 0x0000000000017941 */ /* 0x000fea0003800000 */
.L_x_31038:
        /* <DEDUP_REMOVED lines=16> */
.L_x_31044:
[----:B------:R-:W-:Y:S05]  /*d9c0*/  BSYNC B2 ;  /* 0x0000000000027941 */ /* 0x000fea0003800000 */
.L_x_31043:
        /* <DEDUP_REMOVED lines=44> */
.L_x_31042:
[----:B------:R-:W-:Y:S05]  /*dc90*/  BSYNC B1 ;  /* 0x0000000000017941 */ /* 0x000fea0003800000 */
.L_x_31041:
        /* <DEDUP_REMOVED lines=23> */
.L_x_31046:
[----:B------:R-:W-:Y:S02]  /*de10*/  IMAD.MOV.U32 R193, RZ, RZ, R196 ;  /* 0x000000ffffc17224 */ /* 0x000fe400078e00c4 */
.L_x_31047:
[----:B------:R-:W-:Y:S05]  /*de20*/  BSYNC B1 ;  /* 0x0000000000017941 */ /* 0x000fea0003800000 */
.L_x_31045:
        /* <DEDUP_REMOVED lines=16> */
.L_x_31051:
[----:B------:R-:W-:Y:S05]  /*df30*/  BSYNC B2 ;  /* 0x0000000000027941 */ /* 0x000fea0003800000 */
.L_x_31050:
        /* <DEDUP_REMOVED lines=44> */
.L_x_31049:
[----:B------:R-:W-:Y:S05]  /*e200*/  BSYNC B1 ;  /* 0x0000000000017941 */ /* 0x000fea0003800000 */
.L_x_31048:
        /* <DEDUP_REMOVED lines=20> */
.L_x_31053:
[----:B------:R-:W-:Y:S02]  /*e350*/  IMAD.MOV.U32 R211, RZ, RZ, R196 ;  /* 0x000000ffffd37224 */ /* 0x000fe400078e00c4 */
.L_x_31054:
[----:B------:R-:W-:Y:S05]  /*e360*/  BSYNC B1 ;  /* 0x0000000000017941 */ /* 0x000fea0003800000 */
.L_x_31052:
        /* <DEDUP_REMOVED lines=16> */
.L_x_31058:
[----:B------:R-:W-:Y:S05]  /*e470*/  BSYNC B2 ;  /* 0x0000000000027941 */ /* 0x000fea0003800000 */
.L_x_31057:
        /* <DEDUP_REMOVED lines=44> */
.L_x_31056:
[----:B------:R-:W-:Y:S05]  /*e740*/  BSYNC B1 ;  /* 0x0000000000017941 */ /* 0x000fea0003800000 */
.L_x_31055:
        /* <DEDUP_REMOVED lines=20> */
.L_x_31060:
[----:B------:R-:W-:Y:S02]  /*e890*/  IMAD.MOV.U32 R211, RZ, RZ, R196 ;  /* 0x000000ffffd37224 */ /* 0x000fe400078e00c4 */
.L_x_31061:
[----:B------:R-:W-:Y:S05]  /*e8a0*/  BSYNC B1 ;  /* 0x0000000000017941 */ /* 0x000fea0003800000 */
.L_x_31059:
        /* <DEDUP_REMOVED lines=16> */
.L_x_31065:
[----:B------:R-:W-:Y:S05]  /*e9b0*/  BSYNC B2 ;  /* 0x0000000000027941 */ /* 0x000fea0003800000 */
.L_x_31064:
        /* <DEDUP_REMOVED lines=44> */
.L_x_31063:
[----:B------:R-:W-:Y:S05]  /*ec80*/  BSYNC B1 ;  /* 0x0000000000017941 */ /* 0x000fea0003800000 */
.L_x_31062:
        /* <DEDUP_REMOVED lines=21> */
.L_x_31037:
[----:B------:R-:W-:Y:S05]  /*ede0*/  BSYNC B0 ;  /* 0x0000000000007941 */ /* 0x000fea0003800000 */
.L_x_31036:
        /* <DEDUP_REMOVED lines=23> */
.L_x_31069:
[----:B0-----:R-:W-:Y:S02]  /*ef60*/  IMAD.MOV.U32 R211, RZ, RZ, R196 ;  /* 0x000000ffffd37224 */ /* 0x001fe400078e00c4 */
.L_x_31070:
[----:B------:R-:W-:Y:S05]  /*ef70*/  BSYNC B1 ;  /* 0x0000000000017941 */ /* 0x000fea0003800000 */
.L_x_31068:
        /* <DEDUP_REMOVED lines=16> */
.L_x_31074:
[----:B------:R-:W-:Y:S05]  /*f080*/  BSYNC B2 ;  /* 0x0000000000027941 */ /* 0x000fea0003800000 */
.L_x_31073:
        /* <DEDUP_REMOVED lines=44> */
.L_x_31072:
[----:B------:R-:W-:Y:S05]  /*f350*/  BSYNC B1 ;  /* 0x0000000000017941 */ /* 0x000fea0003800000 */
.L_x_31071:
        /* <DEDUP_REMOVED lines=23> */
.L_x_31076:
[----:B------:R-:W-:Y:S02]  /*f4d0*/  IMAD.MOV.U32 R193, RZ, RZ, R196 ;  /* 0x000000ffffc17224 */ /* 0x000fe400078e00c4 */
.L_x_31077:
[----:B------:R-:W-:Y:S05]  /*f4e0*/  BSYNC B1 ;  /* 0x0000000000017941 */ /* 0x000fea0003800000 */
.L_x_31075:
        /* <DEDUP_REMOVED lines=16> */
.L_x_31081:
[----:B------:R-:W-:Y:S05]  /*f5f0*/  BSYNC B2 ;  /* 0x0000000000027941 */ /* 0x000fea0003800000 */
.L_x_31080:
        /* <DEDUP_REMOVED lines=44> */
.L_x_31079:
[----:B------:R-:W-:Y:S05]  /*f8c0*/  BSYNC B1 ;  /* 0x0000000000017941 */ /* 0x000fea0003800000 */
.L_x_31078:
        /* <DEDUP_REMOVED lines=20> */
.L_x_31083:
[----:B------:R-:W-:Y:S02]  /*fa10*/  IMAD.MOV.U32 R211, RZ, RZ, R196 ;  /* 0x000000ffffd37224 */ /* 0x000fe400078e00c4 */
.L_x_31084:
[----:B------:R-:W-:Y:S05]  /*fa20*/  BSYNC B1 ;  /* 0x0000000000017941 */ /* 0x000fea0003800000 */
.L_x_31082:
        /* <DEDUP_REMOVED lines=16> */
.L_x_31088:
[----:B------:R-:W-:Y:S05]  /*fb30*/  BSYNC B2 ;  /* 0x0000000000027941 */ /* 0x000fea0003800000 */
.L_x_31087:
        /* <DEDUP_REMOVED lines=44> */
.L_x_31086:
[----:B------:R-:W-:Y:S05]  /*fe00*/  BSYNC B1 ;  /* 0x0000000000017941 */ /* 0x000fea0003800000 */
.L_x_31085:
        /* <DEDUP_REMOVED lines=20> */
.L_x_31090:
[----:B------:R-:W-:Y:S02]  /*ff50*/  IMAD.MOV.U32 R211, RZ, RZ, R196 ;  /* 0x000000ffffd37224 */ /* 0x000fe400078e00c4 */
.L_x_31091:
[----:B------:R-:W-:Y:S05]  /*ff60*/  BSYNC B1 ;  /* 0x0000000000017941 */ /* 0x000fea0003800000 */
.L_x_31089:
        /* <DEDUP_REMOVED lines=16> */
.L_x_31095:
[----:B------:R-:W-:Y:S05]  /*10070*/  BSYNC B2 ;  /* 0x0000000000027941 */ /* 0x000fea0003800000 */
.L_x_31094:
        /* <DEDUP_REMOVED lines=44> */
.L_x_31093:
[----:B------:R-:W-:Y:S05]  /*10340*/  BSYNC B1 ;  /* 0x0000000000017941 */ /* 0x000fea0003800000 */
.L_x_31092:
        /* <DEDUP_REMOVED lines=8> */
[----:B------:R-:W-:Y:S02]  /*103d0*/  LEA.HI.X R97, R207, c[0x0][0x194], RZ, 0x2, P2 ;  /* 0x00006500cf617a11 */ /* 0x000fe400010f14ff */
[----:B------:R-:W0:Y:S02]  /*103e0*/  I2F.U32 R207, R211 ;  /* 0x000000d300cf7306 */ /* 0x000e240000201000 */
        /* <DEDUP_REMOVED lines=10> */
.L_x_31067:
[----:B------:R-:W-:Y:S05]  /*10490*/  BSYNC B0 ;  /* 0x0000000000007941 */ /* 0x000fea0003800000 */
.L_x_31066:
[----:B0-----:R-:W-:Y:S01]  /*104a0*/  FADD.FTZ R96, RZ, R56 ;  /* 0x00000038ff607221 */ /* 0x001fe20000010000 */
[----:B------:R-:W-:Y:S02]  /*104b0*/  ISETP.GT.U32.AND P2, PT, R2, 0xff, PT ;  /* 0x000000ff0200780c */ /* 0x000fe40003f44070 */
[----:B------:R-:W-:Y:S01]  /*104c0*/  LOP3.LUT P1, RZ, R189, 0xff, RZ, 0xc0, !PT ;  /* 0x000000ffbdff7812 */ /* 0x000fe2000782c0ff */
[----:B------:R-:W-:Y:S01]  /*104d0*/  FADD.FTZ R97, R57, R96 ;  /* 0x0000006039617221 */ /* 0x000fe20000010000 */
[----:B-----5:R-:W-:Y:S02]  /*104e0*/  SHF.R.U32.HI R206, RZ, 0x5, R188 ;  /* 0x00000005ffce7819 */ /* 0x020fe400000116bc */
[----:B------:R-:W-:Y:S01]  /*104f0*/  LOP3.LUT R202, R202, 0xfffffffb, RZ, 0xc0, !PT ;  /* 0xfffffffbcaca7812 */ /* 0x000fe200078ec0ff */
[----:B------:R-:W-:Y:S01]  /*10500*/  FADD.FTZ R96, R58, R97 ;  /* 0x000000613a607221 */ /* 0x000fe20000010000 */
[----:B------:R-:W-:-:S02]  /*10510*/  LOP3.LUT R206, R206, 0x7fffffc, RZ, 0xc0, !PT ;  /* 0x07fffffccece7812 */ /* 0x000fc400078ec0ff */
[C---:B------:R-:W-:Y:S01]  /*10520*/  ISETP.GT.U32.AND P3, PT, R2.reuse, 0x37f, PT ;  /* 0x0000037f0200780c */ /* 0x040fe20003f64070 */
[----:B------:R-:W-:Y:S01]  /*10530*/  FADD.FTZ R96, R59, R96 ;  /* 0x000000603b607221 */ /* 0x000fe20000010000 */
[----:B------:R-:W-:Y:S02]  /*10540*/  ISETP.GT.U32.AND P4, PT, R2, 0x3ff, PT ;  /* 0x000003ff0200780c */ /* 0x000fe40003f84070 */
[----:B------:R-:W-:Y:S02]  /*10550*/  @P2 LOP3.LUT R202, R202, 0x4, RZ, 0xfc, !PT ;  /* 0x00000004caca2812 */ /* 0x000fe400078efcff */
[----:B------:R-:W-:Y:S02]  /*10560*/  FSEL R97, R96, RZ, P0 ;  /* 0x000000ff60617208 */ /* 0x000fe40000000000 */
[----:B------:R-:W-:Y:S02]  /*10570*/  @!P1 IADD3 R206, R206, 0x4, RZ ;  /* 0x00000004cece9810 */ /* 0x000fe40007ffe0ff */
[----:B------:R-:W-:Y:S01]  /*10580*/  ISETP.GT.U32.AND P1, PT, R2, 0x17f, PT ;  /* 0x0000017f0200780c */ /* 0x000fe20003f24070 */
[----:B------:R-:W-:Y:S01]  /*10590*/  FADD.FTZ R96, R60, R97 ;  /* 0x000000613c607221 */ /* 0x000fe20000010000 */
[----:B------:R-:W-:-:S02]  /*105a0*/  LOP3.LUT R202, R202, 0xfffffffd, RZ, 0xc0, !PT ;  /* 0xfffffffdcaca7812 */ /* 0x000fc400078ec0ff */
        /* <DEDUP_REMOVED lines=45> */
.L_x_31120:
[----:B01----:R-:W-:Y:S01]  /*10880*/  FADD.FTZ R97, R97, R96 ;  /* 0x0000006061617221 */ /* 0x003fe20000010000 */
[----:B------:R-:W-:Y:S05]  /*10890*/  BRA.DIV ~URZ, `(.L_x_31097) ;  /* 0x000018127f007947 */ /* 0x000fea000b800000 */
[----:B------:R-:W0:Y:S01]  /*108a0*/  SHFL.BFLY PT, R96, R97, 0x2, 0x1f ;  /* 0x0c401f0061607f89 */ /* 0x000e2200000e0000 */
[----:B------:R-:W-:Y:S02]  /*108b0*/  P2R R209, PR, RZ, 0x10 ;  /* 0x00000010ffd17803 */ /* 0x000fe40000000000 */
[C---:B------:R-:W-:Y:S02]  /*108c0*/  LOP3.LUT P4, RZ, R202.reuse, 0x4, RZ, 0xc0, !PT ;  /* 0x00000004caff7812 */ /* 0x040fe4000788c0ff */
[----:B------:R-:W-:Y:S02]  /*108d0*/  P2R R211, PR, RZ, 0x20 ;  /* 0x00000020ffd37803 */ /* 0x000fe40000000000 */
[----:B------:R-:W-:Y:S02]  /*108e0*/  LOP3.LUT P5, RZ, R202, 0x2, RZ, 0xc0, !PT ;  /* 0x00000002caff7812 */ /* 0x000fe400078ac0ff */
[----:B------:R-:W-:-:S02]  /*108f0*/  P2R R212, PR, RZ, 0x40 ;  /* 0x00000040ffd47803 */ /* 0x000fc40000000000 */
        /* <DEDUP_REMOVED lines=102> */
.L_x_31121:
        /* <DEDUP_REMOVED lines=11> */
[----:B------:R-:W-:Y:S02]  /*11010*/  @!P1 IMAD.IADD R206, R206, 0x1, R207 ;  /* 0x00000001cece9824 */ /* 0x000fe400078e02cf */
[----:B------:R-:W-:Y:S01]  /*11020*/  IMAD.MOV.U32 R98, RZ, RZ, RZ ;  /* 0x000000ffff627224 */ /* 0x000fe200078e00ff */
[----:B------:R-:W-:Y:S01]  /*11030*/  @!P1 MOV R98, R195 ;  /* 0x000000c300629202 */ /* 0x000fe20000000f00 */
[----:B------:R-:W-:Y:S03]  /*11040*/  BSSY B0, `(.L_x_31098) ;  /* 0x0000045000007945 */ /* 0x000fe60003800000 */
[----:B------:R-:W-:Y:S01]  /*11050*/  I2F R213, R98 ;  /* 0x0000006200d57306 */ /* 0x000fe20000201400 */
[----:B------:R-:W0:Y:S04]  /*11060*/  SHFL.DOWN PT, R207, R98, 0x2, 0x1f ;  /* 0x08401f0062cf7f89 */ /* 0x000e2800000e0000 */
[----:B------:R-:W-:Y:S01]  /*11070*/  @!P1 LDS.64 R96, [R206.X8] ;  /* 0x00000000ce609984 */ /* 0x000fe20000008a00 */
[----:B------:R-:W-:Y:S01]  /*11080*/  ISETP.NE.AND P1, PT, RZ, UR6, PT ;  /* 0x00000006ff007c0c */ /* 0x000fe2000bf25270 */
[----:B0-----:R-:W-:-:S02]  /*11090*/  IMAD.IADD R208, R207, 0x1, R98 ;  /* 0x00000001cfd07824 */ /* 0x001fc400078e0262 */
[----:B------:R-:W-:Y:S03]  /*110a0*/  I2F R207, R207 ;  /* 0x000000cf00cf7306 */ /* 0x000fe60000201400 */
[----:B------:R-:W0:Y:S05]  /*110b0*/  SHFL.DOWN PT, R217, R208, 0x1, 0x1f ;  /* 0x08201f00d0d97f89 */ /* 0x000e2a00000e0000 */
[----:B------:R-:W1:Y:S08]  /*110c0*/  I2F R210, R208 ;  /* 0x000000d000d27306 */ /* 0x000e700000201400 */
[----:B-1----:R-:W-:Y:S01]  /*110d0*/  MUFU.RCP R211, R210 ;  /* 0x000000d200d37308 */ /* 0x002fe20000001000 */
[----:B0-----:R-:W-:Y:S01]  /*110e0*/  IMAD.IADD R212, R208, 0x1, R217 ;  /* 0x00000001d0d47824 */ /* 0x001fe200078e02d9 */
[----:B------:R-:W0:Y:S06]  /*110f0*/  SHFL.DOWN PT, R209, R96, 0x2, 0x1f ;  /* 0x08401f0060d17f89 */ /* 0x000e2c00000e0000 */
[----:B------:R-:W-:Y:S08]  /*11100*/  I2F R217, R217 ;  /* 0x000000d900d97306 */ /* 0x000ff00000201400 */
[----:B------:R-:W1:Y:S01]  /*11110*/  I2F R212, R212 ;  /* 0x000000d400d47306 */ /* 0x000e620000201400 */
[----:B0-----:R-:W-:-:S04]  /*11120*/  FMUL.FTZ R206, R209, R207 ;  /* 0x000000cfd1ce7220 */ /* 0x001fc80000410000 */
[----:B------:R-:W-:-:S03]  /*11130*/  FFMA.FTZ R206, R213, R96, R206 ;  /* 0x00000060d5ce7223 */ /* 0x000fc600000100ce */
[----:B-1----:R-:W0:Y:S01]  /*11140*/  MUFU.RCP R214, R212 ;  /* 0x000000d400d67308 */ /* 0x002e220000001000 */
[----:B------:R-:W-:Y:S02]  /*11150*/  FADD.FTZ R96, -R209, R96 ;  /* 0x00000060d1607221 */ /* 0x000fe40000010100 */
[----:B------:R-:W-:Y:S02]  /*11160*/  FMUL.FTZ R215, R211, R206 ;  /* 0x000000ced3d77220 */ /* 0x000fe40000410000 */
[----:B------:R-:W-:-:S03]  /*11170*/  FMUL.FTZ R96, R96, R96 ;  /* 0x0000006060607220 */ /* 0x000fc60000410000 */
[----:B------:R-:W1:Y:S01]  /*11180*/  SHFL.DOWN PT, R206, R215, 0x1, 0x1f ;  /* 0x08201f00d7ce7f89 */ /* 0x000e6200000e0000 */
[----:B------:R-:W-:-:S04]  /*11190*/  FMUL.FTZ R96, R96, R213 ;  /* 0x000000d560607220 */ /* 0x000fc80000410000 */
[----:B------:R-:W-:Y:S02]  /*111a0*/  FMUL.FTZ R96, R96, R207 ;  /* 0x000000cf60607220 */ /* 0x000fe40000410000 */
[----:B-1----:R-:W-:Y:S02]  /*111b0*/  FMUL.FTZ R98, R206, R217 ;  /* 0x000000d9ce627220 */ /* 0x002fe40000410000 */
[----:B------:R-:W-:Y:S02]  /*111c0*/  FADD.FTZ R206, R215, -R206 ;  /* 0x800000ced7ce7221 */ /* 0x000fe40000010000 */
[----:B------:R-:W-:Y:S02]  /*111d0*/  FFMA.FTZ R219, R210, R215, R98 ;  /* 0x000000d7d2db7223 */ /* 0x000fe40000010062 */
[----:B------:R-:W-:Y:S02]  /*111e0*/  FMUL.FTZ R209, R206, R206 ;  /* 0x000000ceced17220 */ /* 0x000fe40000410000 */
[----:B0-----:R-:W-:-:S02]  /*111f0*/  FMUL.FTZ R219, R214, R219 ;  /* 0x000000dbd6db7220 */ /* 0x001fc40000410000 */
[----:B------:R-:W-:-:S04]  /*11200*/  FMUL.FTZ R209, R210, R209 ;  /* 0x000000d1d2d17220 */ /* 0x000fc80000410000 */
[----:B------:R-:W0:Y:S01]  /*11210*/  SHFL.IDX PT, R219, R219, RZ, 0x1f ;  /* 0x00001fffdbdb7589 */ /* 0x000e2200000e0000 */
[----:B------:R-:W-:Y:S02]  /*11220*/  FMUL.FTZ R209, R209, R217 ;  /* 0x000000d9d1d17220 */ /* 0x000fe40000410000 */
[C---:B0-----:R-:W-:Y:S01]  /*11230*/  FMUL.FTZ R98, R219.reuse, R219 ;  /* 0x000000dbdb627220 */ /* 0x041fe20000410000 */
[----:B------:R-:W-:-:S04]  /*11240*/  FSEL R208, R219, RZ, !P1 ;  /* 0x000000ffdbd07208 */ /* 0x000fc80004800000 */
[----:B------:R-:W-:Y:S02]  /*11250*/  FSEL R216, R98, RZ, P1 ;  /* 0x000000ff62d87208 */ /* 0x000fe40000800000 */
[----:B------:R-:W0:Y:S01]  /*11260*/  SHFL.DOWN PT, R98, R97, 0x2, 0x1f ;  /* 0x08401f0061627f89 */ /* 0x000e2200000e0000 */
[----:B------:R-:W-:Y:S01]  /*11270*/  LOP3.LUT P1, RZ, R99, 0x1f, R188, 0xf8, !PT ;  /* 0x0000001f63ff7812 */ /* 0x000fe2000782f8bc */
[----:B0-----:R-:W-:Y:S02]  /*11280*/  FADD.FTZ R98, R98, R97 ;  /* 0x0000006162627221 */ /* 0x001fe40000010000 */
[----:B------:R-:W-:Y:S02]  /*11290*/  IMAD.MOV.U32 R97, RZ, RZ, c[0x0][0x1e0] ;  /* 0x00007800ff617624 */ /* 0x000fe400078e00ff */
[----:B------:R-:W-:-:S05]  /*112a0*/  FFMA.FTZ R96, R211, R96, R98 ;  /* 0x00000060d3607223 */ /* 0x000fca0000010062 */
[----:B------:R-:W0:Y:S02]  /*112b0*/  SHFL.DOWN PT, R207, R96, 0x1, 0x1f ;  /* 0x08201f0060cf7f89 */ /* 0x000e2400000e0000 */
[----:B0-----:R-:W-:Y:S01]  /*112c0*/  FADD.FTZ R207, R96, R207 ;  /* 0x000000cf60cf7221 */ /* 0x001fe20000010000 */
[----:B------:R-:W-:-:S03]  /*112d0*/  @!P1 MOV R96, 0x4 ;  /* 0x0000000400609802 */ /* 0x000fc60000000f00 */
[----:B------:R-:W-:-:S05]  /*112e0*/  FFMA.FTZ R207, R214, R209, R207 ;  /* 0x000000d1d6cf7223 */ /* 0x000fca00000100cf */
[----:B------:R-:W0:Y:S02]  /*112f0*/  SHFL.IDX PT, R98, R207, RZ, 0x1f ;  /* 0x00001fffcf627589 */ /* 0x000e2400000e0000 */
[----:B0-----:R-:W-:Y:S02]  /*11300*/  FFMA.FTZ R97, R98, R97, c[0x0][0x228] ;  /* 0x00008a0062617623 */ /* 0x001fe40000010061 */
[----:B------:R-:W-:Y:S02]  /*11310*/  @!P1 IMAD.MOV.U32 R98, RZ, RZ, 0x4 ;  /* 0x00000004ff629424 */ /* 0x000fe400078e00ff */
[----:B------:R-:W-:Y:S02]  /*11320*/  FADD.FTZ R209, R97, R216 ;  /* 0x000000d861d17221 */ /* 0x000fe40000010000 */
        /* <DEDUP_REMOVED lines=9> */
[----:B------:R-:W-:Y:S02]  /*113c0*/  FADD.FTZ R210, R59, -R208 ;  /* 0x800000d03bd27221 */ /* 0x000fe40000010000 */
[C---:B------:R-:W-:Y:S02]  /*113d0*/  FMUL.FTZ R97, R209.reuse, R98 ;  /* 0x00000062d1617220 */ /* 0x040fe40000410000 */
[----:B------:R-:W-:Y:S02]  /*113e0*/  IMAD.MOV.U32 R212, RZ, RZ, 0x10 ;  /* 0x00000010ffd47424 */ /* 0x000fe400078e00ff */
[C---:B------:R-:W-:Y:S02]  /*113f0*/  FMUL.FTZ R96, R209.reuse, R96 ;  /* 0x00000060d1607220 */ /* 0x040fe40000410000 */
[C---:B------:R-:W-:Y:S02]  /*11400*/  FMUL.FTZ R98, R209.reuse, R206 ;  /* 0x000000ced1627220 */ /* 0x040fe40000410000 */
[----:B------:R-:W-:-:S02]  /*11410*/  FMUL.FTZ R99, R209, R210 ;  /* 0x000000d2d1637220 */ /* 0x000fc40000410000 */
[C---:B------:R-:W-:Y:S01]  /*11420*/  IMAD.WIDE.U32 R206, R203.reuse, R212, c[0x0][0x208] ;  /* 0x00008200cbce7625 */ /* 0x040fe200078e00d4 */
[----:B------:R-:W-:-:S03]  /*11430*/  IADD3 R203, R203, 0x80, RZ ;  /* 0x00000080cbcb7810 */ /* 0x000fc60007ffe0ff */
[----:B------:R-:W-:Y:S02]  /*11440*/  FFMA.FTZ R96, R106, R96, R5 ;  /* 0x000000606a607223 */ /* 0x000fe40000010005 */
[----:B------:R-:W-:Y:S02]  /*11450*/  FFMA.FTZ R97, R105, R97, R154 ;  /* 0x0000006169617223 */ /* 0x000fe4000001009a */
[----:B------:R-:W-:Y:S02]  /*11460*/  FFMA.FTZ R98, R107, R98, R6 ;  /* 0x000000626b627223 */ /* 0x000fe40000010006 */
[----:B------:R-:W-:-:S05]  /*11470*/  FFMA.FTZ R99, R108, R99, R153 ;  /* 0x000000636c637223 */ /* 0x000fca0000010099 */
[----:B------:R0:W-:Y:S02]  /*11480*/  STG.E.128 [R206.64], R96 ;  /* 0x00000060ce007986 */ /* 0x0001e4000c101d04 */
.L_x_31099:
[----:B------:R-:W-:Y:S05]  /*11490*/  BSYNC B0 ;  /* 0x0000000000007941 */ /* 0x000fea0003800000 */
.L_x_31098:
[----:B------:R-:W-:Y:S01]  /*114a0*/  LOP3.LUT P1, RZ, R202, 0x800, RZ, 0xc0, !PT ;  /* 0x00000800caff7812 */ /* 0x000fe2000782c0ff */
        /* <DEDUP_REMOVED lines=18> */
.L_x_31101:
[----:B------:R-:W-:Y:S05]  /*115d0*/  BSYNC B0 ;  /* 0x0000000000007941 */ /* 0x000fea0003800000 */
.L_x_31100:
        /* <DEDUP_REMOVED lines=19> */
.L_x_31103:
[----:B------:R-:W-:Y:S05]  /*11710*/  BSYNC B0 ;  /* 0x0000000000007941 */ /* 0x000fea0003800000 */
.L_x_31102:
        /* <DEDUP_REMOVED lines=19> */
.L_x_31105:
[----:B------:R-:W-:Y:S05]  /*11850*/  BSYNC B0 ;  /* 0x0000000000007941 */ /* 0x000fea0003800000 */
.L_x_31104:
[----:B------:R-:W-:Y:S01]  /*11860*/  LOP3.LUT P1, RZ, R202, 0x100, RZ, 0xc0, !PT ;  /* 0x00000100caff7812 */ /* 0x000fe2000782c0ff */
        /* <DEDUP_REMOVED lines=18> */
.L_x_31107:
[----:B------:R-:W-:Y:S05]  /*11990*/  BSYNC B0 ;  /* 0x0000000000007941 */ /* 0x000fea0003800000 */
.L_x_31106:
        /* <DEDUP_REMOVED lines=19> */
.L_x_31109:
[----:B------:R-:W-:Y:S05]  /*11ad0*/  BSYNC B0 ;  /* 0x0000000000007941 */ /* 0x000fea0003800000 */
.L_x_31108:
        /* <DEDUP_REMOVED lines=19> */
.L_x_31111:
[----:B------:R-:W-:Y:S05]  /*11c10*/  BSYNC B0 ;  /* 0x0000000000007941 */ /* 0x000fea0003800000 */
.L_x_31110:
        /* <DEDUP_REMOVED lines=19> */
.L_x_31113:
[----:B------:R-:W-:Y:S05]  /*11d50*/  BSYNC B0 ;  /* 0x0000000000007941 */ /* 0x000fea0003800000 */
.L_x_31112:
[----:B------:R-:W-:Y:S01]  /*11d60*/  LOP3.LUT P1, RZ, R202, 0x10, RZ, 0xc0, !PT ;  /* 0x00000010caff7812 */ /* 0x000fe2000782c0ff */
        /* <DEDUP_REMOVED lines=18> */
.L_x_31115:
[----:B------:R-:W-:Y:S05]  /*11e90*/  BSYNC B0 ;  /* 0x0000000000007941 */ /* 0x000fea0003800000 */
.L_x_31114:
        /* <DEDUP_REMOVED lines=18> */
.L_x_31117:
[----:B------:R-:W-:Y:S05]  /*11fc0*/  BSYNC B0 ;  /* 0x0000000000007941 */ /* 0x000fea0003800000 */
.L_x_31116:
[----:B------:R-:W-:Y:S02]  /*11fd0*/  LOP3.LUT P1, RZ, R189, 0xff, RZ, 0xc0, !PT ;  /* 0x000000ffbdff7812 */ /* 0x000fe4000782c0ff */
[----:B------:R-:W-:Y:S02]  /*11fe0*/  IADD3 R201, R201, c[0x0][0x160], RZ ;  /* 0x00005800c9c97a10 */ /* 0x000fe40007ffe0ff */
[----:B------:R-:W-:Y:S02]  /*11ff0*/  SEL R189, RZ, 0x1, P1 ;  /* 0x00000001ffbd7807 */ /* 0x000fe40000800000 */
[----:B------:R-:W-:-:S13]  /*12000*/  ISETP.GE.AND P1, PT, R201, c[0x0][0x164], PT ;  /* 0x00005900c9007a0c */ /* 0x000fda0003f26270 */
[----:B01----:R-:W-:Y:S01]  /*12010*/  @P1 CALL.REL.NOINC `(.L_x_31118) ;  /* 0x0000001000001944 */ /* 0x003fe20003c00000 */
[----:B------:R-:W-:Y:S05]  /*12020*/  BRA `(.L_x_31119) ;  /* 0xffff005000007947 */ /* 0x000fea000383ffff */
.L_x_31118:
[----:B------:R-:W-:Y:S05]  /*12030*/  EXIT ;  /* 0x000000000000794d */ /* 0x000fea0003800000 */
.L_x_31096:
[----:B------:R-:W-:Y:S01]  /*12040*/  IMAD.MOV.U32 R210, RZ, RZ, 0x1 ;  /* 0x00000001ffd27424 */ /* 0x000fe200078e00ff */
[----:B------:R-:W-:Y:S01]  /*12050*/  MOV R209, 0xffffffff ;  /* 0xffffffff00d17802 */ /* 0x000fe20000000f00 */
[----:B------:R-:W-:Y:S01]  /*12060*/  IMAD.MOV.U32 R208, RZ, RZ, 0x1f ;  /* 0x0000001fffd07424 */ /* 0x000fe200078e00ff */
[----:B------:R-:W-:Y:S02]  /*12070*/  MOV R98, 0x12090 ;  /* 0x0001209000627802 */ /* 0x000fe40000000f00 */
[----:B------:R-:W-:Y:S05]  /*12080*/  CALL.REL.NOINC `($__internal_140_$__cuda_sm70_shflsync_bfly_p) ;  /* 0x0000094000007944 */ /* 0x000fea0003c00000 */
[----:B-1----:R-:W-:Y:S01]  /*12090*/  IMAD.MOV.U32 R96, RZ, RZ, R210 ;  /* 0x000000ffff607224 */ /* 0x002fe200078e00d2 */
[----:B0-----:R-:W-:Y:S05]  /*120a0*/  BRA `(.L_x_31120) ;  /* 0xffffe7d000007947 */ /* 0x001fea000383ffff */
.L_x_31097:
[----:B------:R-:W-:Y:S01]  /*120b0*/  IMAD.MOV.U32 R210, RZ, RZ, 0x2 ;  /* 0x00000002ffd27424 */ /* 0x000fe200078e00ff */
[----:B------:R-:W-:Y:S01]  /*120c0*/  MOV R209, 0xffffffff ;  /* 0xffffffff00d17802 */ /* 0x000fe20000000f00 */
[----:B------:R-:W-:Y:S01]  /*120d0*/  IMAD.MOV.U32 R208, RZ, RZ, 0x1f ;  /* 0x0000001fffd07424 */ /* 0x000fe200078e00ff */
[----:B------:R-:W-:Y:S02]  /*120e0*/  MOV R98, 0x12100 ;  /* 0x0001210000627802 */ /* 0x000fe40000000f00 */
[----:B------:R-:W-:Y:S05]  /*120f0*/  CALL.REL.NOINC `($__internal_140_$__cuda_sm70_shflsync_bfly_p) ;  /* 0x000008d000007944 */ /* 0x000fea0003c00000 */
[----:B01----:R-:W-:Y:S01]  /*12100*/  FADD.FTZ R97, R97, R210 ;  /* 0x000000d261617221 */ /* 0x003fe20000010000 */
[----:B------:R-:W-:Y:S01]  /*12110*/  MOV R98, 0x12160 ;  /* 0x0001216000627802 */ /* 0x000fe20000000f00 */
[----:B------:R-:W-:Y:S02]  /*12120*/  IMAD.MOV.U32 R210, RZ, RZ, 0x4 ;  /* 0x00000004ffd27424 */ /* 0x000fe400078e00ff */
[----:B------:R-:W-:-:S02]  /*12130*/  IMAD.MOV.U32 R208, RZ, RZ, 0x1f ;  /* 0x0000001fffd07424 */ /* 0x000fc400078e00ff */
[----:B------:R-:W-:Y:S02]  /*12140*/  IMAD.MOV.U32 R209, RZ, RZ, -0x1 ;  /* 0xffffffffffd17424 */ /* 0x000fe400078e00ff */
[----:B------:R-:W-:Y:S05]  /*12150*/  CALL.REL.NOINC `($__internal_140_$__cuda_sm70_shflsync_bfly_p) ;  /* 0x0000087000007944 */ /* 0x000fea0003c00000 */
[----:B01----:R-:W-:Y:S01]  /*12160*/  FADD.FTZ R97, R97, R210 ;  /* 0x000000d261617221 */ /* 0x003fe20000010000 */
[----:B------:R-:W-:Y:S01]  /*12170*/  HFMA2.MMA R210, -RZ, RZ, 0, 4.76837158203125e-07 ;  /* 0x00000008ffd27435 */ /* 0x000fe200000001ff */
[----:B------:R-:W-:Y:S01]  /*12180*/  IMAD.MOV.U32 R208, RZ, RZ, 0x1f ;  /* 0x0000001fffd07424 */ /* 0x000fe200078e00ff */
[----:B------:R-:W-:Y:S01]  /*12190*/  MOV R98, 0x121c0 ;  /* 0x000121c000627802 */ /* 0x000fe20000000f00 */
[----:B------:R-:W-:-:S03]  /*121a0*/  IMAD.MOV.U32 R209, RZ, RZ, -0x1 ;  /* 0xffffffffffd17424 */ /* 0x000fc600078e00ff */
[----:B------:R-:W-:Y:S05]  /*121b0*/  CALL.REL.NOINC `($__internal_140_$__cuda_sm70_shflsync_bfly_p) ;  /* 0x0000081000007944 */ /* 0x000fea0003c00000 */
[----:B01----:R-:W-:Y:S01]  /*121c0*/  FADD.FTZ R97, R97, R210 ;  /* 0x000000d261617221 */ /* 0x003fe20000010000 */
[----:B------:R-:W-:Y:S01]  /*121d0*/  MOV R208, 0x1f ;  /* 0x0000001f00d07802 */ /* 0x000fe20000000f00 */
[----:B------:R-:W-:Y:S01]  /*121e0*/  IMAD.MOV.U32 R210, RZ, RZ, 0x10 ;  /* 0x00000010ffd27424 */ /* 0x000fe200078e00ff */
[----:B------:R-:W-:Y:S01]  /*121f0*/  MOV R98, 0x12220 ;  /* 0x0001222000627802 */ /* 0x000fe20000000f00 */
[----:B------:R-:W-:Y:S02]  /*12200*/  IMAD.MOV.U32 R209, RZ, RZ, -0x1 ;  /* 0xffffffffffd17424 */ /* 0x000fe400078e00ff */
[----:B------:R-:W-:Y:S05]  /*12210*/  CALL.REL.NOINC `($__internal_140_$__cuda_sm70_shflsync_bfly_p) ;  /* 0x000007b000007944 */ /* 0x000fea0003c00000 */
[----:B-1----:R-:W-:Y:S01]  /*12220*/  FADD.FTZ R96, R97, R210 ;  /* 0x000000d261607221 */ /* 0x002fe20000010000 */
[----:B0-----:R-:W-:Y:S01]  /*12230*/  P2R R209, PR, RZ, 0x10 ;  /* 0x00000010ffd17803 */ /* 0x001fe20000000000 */
[----:B------:R-:W-:Y:S01]  /*12240*/  IMAD.MOV.U32 R210, RZ, RZ, 0x1 ;  /* 0x00000001ffd27424 */ /* 0x000fe200078e00ff */
[----:B------:R-:W-:Y:S01]  /*12250*/  LOP3.LUT P4, RZ, R202, 0x4, RZ, 0xc0, !PT ;  /* 0x00000004caff7812 */ /* 0x000fe2000788c0ff */
[----:B------:R-:W-:Y:S01]  /*12260*/  FMUL.FTZ R96, R197, R96 ;  /* 0x00000060c5607220 */ /* 0x000fe20000410000 */
[----:B------:R-:W-:-:S02]  /*12270*/  P2R R211, PR, RZ, 0x20 ;  /* 0x00000020ffd37803 */ /* 0x000fc40000000000 */
[----:B------:R-:W-:Y:S01]  /*12280*/  LOP3.LUT P5, RZ, R202, 0x2, RZ, 0xc0, !PT ;  /* 0x00000002caff7812 */ /* 0x000fe200078ac0ff */
[--C-:B------:R-:W-:Y:S01]  /*12290*/  FADD.FTZ R97, R56, -R96.reuse ;  /* 0x8000006038617221 */ /* 0x100fe20000010000 */
[----:B------:R-:W-:Y:S01]  /*122a0*/  P2R R212, PR, RZ, 0x40 ;  /* 0x00000040ffd47803 */ /* 0x000fe20000000000 */
[--C-:B------:R-:W-:Y:S01]  /*122b0*/  FADD.FTZ R98, R57, -R96.reuse ;  /* 0x8000006039627221 */ /* 0x100fe20000010000 */
[----:B------:R-:W-:Y:S01]  /*122c0*/  LOP3.LUT P6, RZ, R202, 0x1, RZ, 0xc0, !PT ;  /* 0x00000001caff7812 */ /* 0x000fe200078cc0ff */
        /* <DEDUP_REMOVED lines=85> */
[----:B------:R-:W-:Y:S05]  /*12820*/  CALL.REL.NOINC `($__internal_140_$__cuda_sm70_shflsync_bfly_p) ;  /* 0x000001a000007944 */ /* 0x000fea0003c00000 */
[----:B01----:R-:W-:Y:S01]  /*12830*/  FADD.FTZ R97, R97, R210 ;  /* 0x000000d261617221 */ /* 0x003fe20000010000 */
[----:B------:R-:W-:Y:S01]  /*12840*/  MOV R98, 0x12890 ;  /* 0x0001289000627802 */ /* 0x000fe20000000f00 */
[----:B------:R-:W-:Y:S02]  /*12850*/  IMAD.MOV.U32 R210, RZ, RZ, 0x2 ;  /* 0x00000002ffd27424 */ /* 0x000fe400078e00ff */
[----:B------:R-:W-:Y:S02]  /*12860*/  IMAD.MOV.U32 R208, RZ, RZ, 0x1f ;  /* 0x0000001fffd07424 */ /* 0x000fe400078e00ff */
[----:B------:R-:W-:Y:S02]  /*12870*/  IMAD.MOV.U32 R209, RZ, RZ, -0x1 ;  /* 0xffffffffffd17424 */ /* 0x000fe400078e00ff */
[----:B------:R-:W-:Y:S05]  /*12880*/  CALL.REL.NOINC `($__internal_140_$__cuda_sm70_shflsync_bfly_p) ;  /* 0x0000014000007944 */ /* 0x000fea0003c00000 */
[----:B01----:R-:W-:Y:S01]  /*12890*/  FADD.FTZ R97, R97, R210 ;  /* 0x000000d261617221 */ /* 0x003fe20000010000 */
[----:B------:R-:W-:Y:S01]  /*128a0*/  HFMA2.MMA R210, -RZ, RZ, 0, 2.384185791015625e-07 ;  /* 0x00000004ffd27435 */ /* 0x000fe200000001ff */
        /* <DEDUP_REMOVED lines=8> */
[----:B------:R-:W-:-:S02]  /*12930*/  IMAD.MOV.U32 R209, RZ, RZ, -0x1 ;  /* 0xffffffffffd17424 */ /* 0x000fc400078e00ff */
[----:B------:R-:W-:Y:S05]  /*12940*/  CALL.REL.NOINC `($__internal_140_$__cuda_sm70_shflsync_bfly_p) ;  /* 0x0000008000007944 */ /* 0x000fea0003c00000 */
[----:B-1----:R-:W-:Y:S01]  /*12950*/  FADD.FTZ R207, R97, R210 ;  /* 0x000000d261cf7221 */ /* 0x002fe20000010000 */
[----:B0-----:R-:W-:Y:S01]  /*12960*/  MOV R209, 0xffffffff ;  /* 0xffffffff00d17802 */ /* 0x001fe20000000f00 */
[----:B------:R-:W-:Y:S01]  /*12970*/  IMAD.MOV.U32 R210, RZ, RZ, 0x10 ;  /* 0x00000010ffd27424 */ /* 0x000fe200078e00ff */
[----:B------:R-:W-:Y:S01]  /*12980*/  MOV R98, 0x129c0 ;  /* 0x000129c000627802 */ /* 0x000fe20000000f00 */
[----:B------:R-:W-:-:S02]  /*12990*/  IMAD.MOV.U32 R208, RZ, RZ, 0x1f ;  /* 0x0000001fffd07424 */ /* 0x000fc400078e00ff */
[----:B------:R-:W-:Y:S02]  /*129a0*/  IMAD.MOV.U32 R97, RZ, RZ, R207 ;  /* 0x000000ffff617224 */ /* 0x000fe400078e00cf */
[----:B------:R-:W-:Y:S05]  /*129b0*/  CALL.REL.NOINC `($__internal_140_$__cuda_sm70_shflsync_bfly_p) ;  /* 0x0000001000007944 */ /* 0x000fea0003c00000 */
[----:B01----:R-:W-:Y:S05]  /*129c0*/  BRA `(.L_x_31121) ;  /* 0xffffe59000007947 */ /* 0x003fea000383ffff */
        .weak           $__internal_140_$__cuda_sm70_shflsync_bfly_p
        .type           $__internal_140_$__cuda_sm70_shflsync_bfly_p,@function
        .size           $__internal_140_$__cuda_sm70_shflsync_bfly_p,(.L_x_36180 - $__internal_140_$__cuda_sm70_shflsync_bfly_p)
$__internal_140_$__cuda_sm70_shflsync_bfly_p:
[----:B------:R-:W-:Y:S01]  /*129d0*/  IMAD.MOV.U32 R99, RZ, RZ, 0x0 ;  /* 0x00000000ff637424 */ /* 0x000fe200078e00ff */
[----:B------:R-:W-:Y:S04]  /*129e0*/  WARPSYNC R209 ;  /* 0x000000d100007348 */ /* 0x000fe80003800000 */
[----:B------:R0:W1:Y:S01]  /*129f0*/  SHFL.BFLY PT, R210, R97, R210, R208 ;  /* 0x0c0000d261d27389 */ /* 0x00006200000e00d0 */
[----:B------:R-:W-:Y:S05]  /*12a00*/  RET.REL.NODEC R98 `(_ZN10layer_norm13ln_fwd_kernelINS_13Kernel_traitsI6__halfffffjLj5120ELj1ELj1ELj4ELj16ENS_18Kernel_traits_baseILj5120ES2_ffffjLj128EEEEELb1ELb1ELb0ELb0EEEvNS_9FwdParamsE) ;  /* 0xfffed5f062007950 */ /* 0x000fea0003c3ffff */
.L_x_31122:
        /* <DEDUP_REMOVED lines=15> */
.L_x_36180:


//--------------------- .text._ZN10layer_norm13ln_fwd_kernelINS_13Kernel_traitsI6__halfffffjLj5120ELj1ELj1ELj4ELj16ENS_18Kernel_traits_baseILj5120ES2_ffffjLj128EEEEELb1ELb1ELb0ELb1EEEvNS_9FwdParamsE --------------------------
	.section	.text._ZN10layer_norm13ln_fwd_kernelINS_13Kernel_traitsI6__halfffffjLj5120ELj1ELj1ELj4ELj16ENS_18Kernel_traits_baseILj5120ES2_ffffjLj128EEEEELb1ELb1ELb0ELb1EEEvNS_9FwdParamsE,"ax",@progbits
	.sectioninfo	@"SHI_REGISTERS=255"
	.align	128
        .global         _ZN10layer_norm13ln_fwd_kernelINS_13Kernel_traitsI6__halfffffjLj5120ELj1ELj1ELj4ELj16ENS_18Kernel_traits_baseILj5120ES2_ffffjLj128EEEEELb1ELb1ELb0ELb1EEEvNS_9FwdParamsE
        .type           _ZN10layer_norm13ln_fwd_kernelINS_13Kernel_traitsI6__halfffffjLj5120ELj1ELj1ELj4ELj16ENS_18Kernel_traits_baseILj5120ES2_ffffjLj128EEEEELb1ELb1ELb0ELb1EEEvNS_9FwdParamsE,@function
        .size           _ZN10layer_norm13ln_fwd_kernelINS_13Kernel_traitsI6__halfffffjLj5120ELj1ELj1ELj4ELj16ENS_18Kernel_traits_baseILj5120ES2_ffffjLj128EEEEELb1ELb1ELb0ELb1EEEvNS_9FwdParamsE,(.L_x_36181 - _ZN10layer_norm13ln_fwd_kernelINS_13Kernel_traitsI6__halfffffjLj5120ELj1ELj1ELj4ELj16ENS_18Kernel_traits_baseILj5120ES2_ffffjLj128EEEEELb1ELb1ELb0ELb1EEEvNS_9FwdParamsE)
        .other          _ZN10layer_norm13ln_fwd_kernelINS_13Kernel_traitsI6__halfffffjLj5120ELj1ELj1ELj4ELj16ENS_18Kernel_traits_baseILj5120ES2_ffffjLj128EEEEELb1ELb1ELb0ELb1EEEvNS_9FwdParamsE,@"STO_CUDA_ENTRY STV_DEFAULT"
_ZN10layer_norm13ln_fwd_kernelINS_13Kernel_traitsI6__halfffffjLj5120ELj1ELj1ELj4ELj16ENS_18Kernel_traits_baseILj5120ES2_ffffjLj128EEEEELb1ELb1ELb0ELb1EEEvNS_9FwdParamsE:
.text._ZN10layer_norm13ln_fwd_kernelINS_13Kernel_traitsI6__halfffffjLj5120ELj1ELj1ELj4ELj16ENS_18Kernel_traits_baseILj5120ES2_ffffjLj128EEEEELb1ELb1ELb0ELb1EEEvNS_9FwdParamsE:
        /* <DEDUP_REMOVED lines=9> */
[----:B------:R-:W-:Y:S01]  /*0090*/  MOV R201, c[0x0][0x23c] ;  /* 0x00008f0000c97a02 */ /* 0x000fe20000000f00 */
[----:B------:R-:W-:-:S08]  /*00a0*/  ULDC.64 UR4, c[0x0][0x118] ;  /* 0x0000460000047ab9 */ /* 0x000fd00000000a00 */
[----:B------:R1:W5:Y:S04]  /*00b0*/  @P1 LDG.E.64 R18, [R200.64] ;  /* 0x00000004c8121981 */ /* 0x000368000c1e1b00 */
[----:B------:R-:W5:Y:S01]  /*00c0*/  @P1 LDG.E.64 R198, [R198.64] ;  /* 0x00000004c6c61981 */ /* 0x000f62000c1e1b00 */
[----:B0-----:R-:W-:-:S04]  /*00d0*/  SHF.L.U32 R0, R195, 0x3, RZ ;  /* 0x00000003c3007819 */ /* 0x001fc800000006ff */
[----:B------:R-:W-:-:S04]  /*00e0*/  LOP3.LUT R10, R0, 0x3f8, RZ, 0xc0, !PT ;  /* 0x000003f8000a7812 */ /* 0x000fc800078ec0ff */
[----:B------:R-:W-:-:S05]  /*00f0*/  IADD3 R2, P2, R10, c[0x0][0x218], RZ ;  /* 0x000086000a027a10 */ /* 0x000fca0007f5e0ff */
[----:B------:R-:W-:-:S05]  /*0100*/  IMAD.X R3, RZ, RZ, c[0x0][0x21c], P2 ;  /* 0x00008700ff037624 */ /* 0x000fca00010e06ff */
[----:B------:R1:W5:Y:S04]  /*0110*/  @P0 LDG.E.64 R32, [R2.64] ;  /* 0x0000000402200981 */ /* 0x000368000c1e1b00 */
[----:B------:R1:W5:Y:S04]  /*0120*/  @P0 LDG.E.64 R30, [R2.64+0x400] ;  /* 0x00040004021e0981 */ /* 0x000368000c1e1b00 */
        /* <DEDUP_REMOVED lines=8> */
[----:B------:R-:W0:Y:S01]  /*01b0*/  S2R R0, SR_CTAID.X ;  /* 0x0000000000007919 */ /* 0x000e220000002500 */
[----:B------:R-:W-:-:S02]  /*01c0*/  IADD3 R10, P3, R10, c[0x0][0x1b0], RZ ;  /* 0x00006c000a0a7a10 */ /* 0x000fc40007f7e0ff */
[----:B0-----:R-:W-:-:S04]  /*01d0*/  LEA.HI R196, R195, R0, RZ, 0x19 ;  /* 0x00000000c3c47211 */ /* 0x001fc800078fc8ff */
[----:B------:R-:W-:Y:S01]  /*01e0*/  ISETP.GE.AND P2, PT, R196, c[0x0][0x164], PT ;  /* 0x00005900c4007a0c */ /* 0x000fe20003f46270 */
[----:B------:R-:W-:-:S12]  /*01f0*/  IMAD.X R11, RZ, RZ, c[0x0][0x1b4], P3 ;  /* 0x00006d00ff0b7624 */ /* 0x000fd800018e06ff */
[----:B------:R-:W-:Y:S05]  /*0200*/  @P2 EXIT ;  /* 0x000000000000294d */ /* 0x000fea0003800000 */
[----:B-1----:R-:W-:Y:S01]  /*0210*/  LOP3.LUT R78, R195, 0x7f, RZ, 0xc0, !PT ;  /* 0x0000007fc34e7812 */ /* 0x002fe200078ec0ff */
[----:B------:R0:W2:Y:S03]  /*0220*/  LDG.E.64 R114, [R10.64] ;  /* 0x000000040a727981 */ /* 0x0000a6000c1e1b00 */
[----:B------:R-:W-:Y:S01]  /*0230*/  LEA R16, P2, R78, c[0x0][0x1c8], 0x3 ;  /* 0x000072004e107a11 */ /* 0x000fe200078418ff */
[----:B------:R0:W3:Y:S04]  /*0240*/  LDG.E.64 R112, [R10.64+0x400] ;  /* 0x000400040a707981 */ /* 0x0000e8000c1e1b00 */
[----:B------:R0:W4:Y:S01]  /*0250*/  LDG.E.64 R110, [R10.64+0x800] ;  /* 0x000800040a6e7981 */ /* 0x000122000c1e1b00 */
[----:B------:R-:W-:-:S03]  /*0260*/  IADD3.X R17, RZ, c[0x0][0x1cc], RZ, P2, !PT ;  /* 0x00007300ff117a10 */ /* 0x000fc600017fe4ff */
        /* <DEDUP_REMOVED lines=17> */
[----:B-----5:R-:W-:Y:S01]  /*0380*/  @P1 IADD3 R200, P2, R18, c[0x0][0x240], RZ ;  /* 0x0000900012c81a10 */ /* 0x020fe20007f5e0ff */
[----:B------:R-:W-:Y:S01]  /*0390*/  IMAD R195, R0, c[0x0][0x0], R195 ;  /* 0x0000000000c37a24 */ /* 0x000fe200078e02c3 */
[----:B------:R-:W-:Y:S01]  /*03a0*/  IADD3 R160, R199, -0x4498517b, RZ ;  /* 0xbb67ae85c7a07810 */ /* 0x000fe20007ffe0ff */
[----:B------:R-:W-:Y:S01]  /*03b0*/  @!P0 CS2R R32, SRZ ;  /* 0x0000000000208805 */ /* 0x000fe2000001ff00 */
[C---:B------:R-:W-:Y:S01]  /*03c0*/  IADD3 R159, R198.reuse, -0x61c88647, RZ ;  /* 0x9e3779b9c69f7810 */ /* 0x040fe20007ffe0ff */
[----:B------:R-:W-:Y:S01]  /*03d0*/  @P1 IMAD.X R201, RZ, RZ, R19, P2 ;  /* 0x000000ffffc91224 */ /* 0x000fe200010e0613 */
[----:B------:R-:W-:Y:S01]  /*03e0*/  IADD3 R158, R198, 0x3c6ef372, RZ ;  /* 0x3c6ef372c69e7810 */ /* 0x000fe20007ffe0ff */
[----:B------:R-:W-:Y:S01]  /*03f0*/  IMAD.WIDE.U32 R20, R195, -0x326172a9, RZ ;  /* 0xcd9e8d57c3147825 */ /* 0x000fe200078e00ff */
[C---:B------:R-:W-:Y:S01]  /*0400*/  IADD3 R157, R199.reuse, 0x76cf5d0a, RZ ;  /* 0x76cf5d0ac79d7810 */ /* 0x040fe20007ffe0ff */
[----:B------:R-:W-:Y:S01]  /*0410*/  @!P0 CS2R R30, SRZ ;  /* 0x00000000001e8805 */ /* 0x000fe2000001ff00 */
[--C-:B------:R-:W-:Y:S01]  /*0420*/  SHF.R.U64 R194, R200, 0x2, R201.reuse ;  /* 0x00000002c8c27819 */ /* 0x100fe200000012c9 */
[----:B------:R-:W-:Y:S01]  /*0430*/  @!P0 CS2R R14, SRZ ;  /* 0x00000000000e8805 */ /* 0x000fe2000001ff00 */
[----:B0-----:R-:W-:Y:S01]  /*0440*/  SHF.R.U32.HI R11, RZ, 0x2, R201 ;  /* 0x00000002ff0b7819 */ /* 0x001fe200000116c9 */
[----:B------:R-:W-:Y:S01]  /*0450*/  @!P0 CS2R R12, SRZ ;  /* 0x00000000000c8805 */ /* 0x000fe2000001ff00 */
[----:B------:R-:W-:Y:S01]  /*0460*/  IADD3 R156, R199, 0x32370b8f, RZ ;  /* 0x32370b8fc79c7810 */ /* 0x000fe20007ffe0ff */
[----:B------:R-:W-:Y:S01]  /*0470*/  IMAD.WIDE.U32 R18, R194, -0x2daee0ad, RZ ;  /* 0xd2511f53c2127825 */ /* 0x000fe200078e00ff */
[----:B------:R-:W-:Y:S01]  /*0480*/  LOP3.LUT R22, R21, R11, R198, 0x96, !PT ;  /* 0x0000000b15167212 */ /* 0x000fe200078e96c6 */
[----:B------:R-:W-:Y:S01]  /*0490*/  @!P0 CS2R R28, SRZ ;  /* 0x00000000001c8805 */ /* 0x000fe2000001ff00 */
[----:B------:R-:W-:Y:S01]  /*04a0*/  IADD3 R155, R198, -0x255992d5, RZ ;  /* 0xdaa66d2bc69b7810 */ /* 0x000fe20007ffe0ff */
[----:B------:R-:W-:Y:S01]  /*04b0*/  @!P0 CS2R R26, SRZ ;  /* 0x00000000001a8805 */ /* 0x000fe2000001ff00 */
[----:B------:R-:W-:Y:S01]  /*04c0*/  LOP3.LUT R0, R19, R199, RZ, 0x3c, !PT ;  /* 0x000000c713007212 */ /* 0x000fe200078e3cff */
[----:B------:R-:W-:Y:S01]  /*04d0*/  IMAD.WIDE.U32 R22, R22, -0x2daee0ad, RZ ;  /* 0xd2511f5316167825 */ /* 0x000fe200078e00ff */
[----:B------:R-:W-:Y:S01]  /*04e0*/  IADD3 R154, R198, 0x78dde6e4, RZ ;  /* 0x78dde6e4c69a7810 */ /* 0x000fe20007ffe0ff */
[----:B------:R-:W-:Y:S01]  /*04f0*/  @!P0 CS2R R8, SRZ ;  /* 0x0000000000088805 */ /* 0x000fe2000001ff00 */
[----:B------:R-:W-:Y:S01]  /*0500*/  IADD3 R153, R199, -0x126145ec, RZ ;  /* 0xed9eba14c7997810 */ /* 0x000fe20007ffe0ff */
[----:B-1----:R-:W-:Y:S01]  /*0510*/  IMAD.WIDE.U32 R16, R0, -0x326172a9, RZ ;  /* 0xcd9e8d5700107825 */ /* 0x002fe200078e00ff */
[----:B------:R-:W-:Y:S01]  /*0520*/  LOP3.LUT R21, R23, R18, R160, 0x96, !PT ;  /* 0x0000001217157212 */ /* 0x000fe200078e96a0 */
[----:B------:R-:W-:Y:S01]  /*0530*/  @!P0 CS2R R24, SRZ ;  /* 0x0000000000188805 */ /* 0x000fe2000001ff00 */
[----:B------:R-:W-:Y:S01]  /*0540*/  IADD3 R152, R199, -0x56f99767, RZ ;  /* 0xa9066899c7987810 */ /* 0x000fe20007ffe0ff */
[----:B------:R-:W-:Y:S01]  /*0550*/  @!P0 CS2R R6, SRZ ;  /* 0x0000000000068805 */ /* 0x000fe2000001ff00 */
[----:B------:R-:W-:Y:S01]  /*0560*/  LOP3.LUT R18, R17, R159, R20, 0x96, !PT ;  /* 0x0000009f11127212 */ /* 0x000fe200078e9614 */
[----:B------:R-:W-:Y:S01]  /*0570*/  IMAD.WIDE.U32 R20, R21, -0x326172a9, RZ ;  /* 0xcd9e8d5715147825 */ /* 0x000fe200078e00ff */
[C---:B------:R-:W-:Y:S01]  /*0580*/  IADD3 R151, R198.reuse, 0x1715609d, RZ ;  /* 0x1715609dc6977810 */ /* 0x040fe20007ffe0ff */
[----:B------:R-:W-:Y:S01]  /*0590*/  HADD2.F32 R136, -RZ, R33.H0_H0 ;  /* 0x20000021ff887230 */ /* 0x000fe20000004100 */
[----:B------:R-:W-:Y:S01]  /*05a0*/  IADD3 R150, R198, -0x4ab325aa, RZ ;  /* 0xb54cda56c6967810 */ /* 0x000fe20007ffe0ff */
[----:B------:R-:W-:Y:S01]  /*05b0*/  IMAD.WIDE.U32 R18, R18, -0x2daee0ad, RZ ;  /* 0xd2511f5312127825 */ /* 0x000fe200078e00ff */
[----:B------:R-:W-:Y:S01]  /*05c0*/  LOP3.LUT R16, R21, R16, R158, 0x96, !PT ;  /* 0x0000001015107212 */ /* 0x000fe200078e969e */
[----:B------:R-:W-:Y:S01]  /*05d0*/  @!P0 CS2R R4, SRZ ;  /* 0x0000000000048805 */ /* 0x000fe2000001ff00 */
[----:B------:R-:W-:Y:S01]  /*05e0*/  IADD3 R145, R199, 0x646e171e, RZ ;  /* 0x646e171ec7917810 */ /* 0x000fe20007ffe0ff */
[----:B------:R-:W-:Y:S01]  /*05f0*/  HADD2.F32 R134, -RZ, R31.H0_H0 ;  /* 0x2000001fff867230 */ /* 0x000fe20000004100 */
[----:B------:R-:W-:Y:S01]  /*0600*/  LOP3.LUT R22, R19, R22, R157, 0x96, !PT ;  /* 0x0000001613167212 */ /* 0x000fe200078e969d */
[----:B------:R-:W-:Y:S01]  /*0610*/  IMAD.WIDE.U32 R16, R16, -0x2daee0ad, RZ ;  /* 0xd2511f5310107825 */ /* 0x000fe200078e00ff */
[----:B------:R-:W-:Y:S01]  /*0620*/  IADD3 R144, R199, 0x1fd5c5a3, RZ ;  /* 0x1fd5c5a3c7907810 */ /* 0x000fe20007ffe0ff */
[----:B------:R-:W-:Y:S01]  /*0630*/  HADD2.F32 R125, -RZ, R14.H0_H0 ;  /* 0x2000000eff7d7230 */ /* 0x000fe20000004100 */
[----:B------:R-:W-:Y:S01]  /*0640*/  IADD3 R143, R198, 0x5384540f, RZ ;  /* 0x5384540fc68f7810 */ /* 0x000fe20007ffe0ff */
[----:B------:R-:W-:Y:S01]  /*0650*/  IMAD.WIDE.U32 R22, R22, -0x326172a9, RZ ;  /* 0xcd9e8d5716167825 */ /* 0x000fe200078e00ff */
[----:B------:R-:W-:Y:S01]  /*0660*/  LOP3.LUT R21, R17, R18, R156, 0x96, !PT ;  /* 0x0000001211157212 */ /* 0x000fe200078e969c */
[----:B------:R-:W-:Y:S01]  /*0670*/  HADD2.F32 R123, -RZ, R12.H0_H0 ;  /* 0x2000000cff7b7230 */ /* 0x000fe20000004100 */
[----:B------:R-:W-:Y:S01]  /*0680*/  IADD3 R142, R198, -0xe443238, RZ ;  /* 0xf1bbcdc8c68e7810 */ /* 0x000fe20007ffe0ff */
[----:B------:R-:W-:Y:S01]  /*0690*/  HADD2.F32 R135, -RZ, R32.H0_H0 ;  /* 0x20000020ff877230 */ /* 0x000fe20000004100 */
[----:B------:R-:W-:Y:S01]  /*06a0*/  LOP3.LUT R18, R23, R20, R155, 0x96, !PT ;  /* 0x0000001417127212 */ /* 0x000fe200078e969b */
[----:B------:R-:W-:Y:S01]  /*06b0*/  IMAD.WIDE.U32 R20, R21, -0x326172a9, RZ ;  /* 0xcd9e8d5715147825 */ /* 0x000fe200078e00ff */
[----:B------:R-:W-:Y:S01]  /*06c0*/  IADD3 R141, R199, -0x24c28bd8, RZ ;  /* 0xdb3d7428c78d7810 */ /* 0x000fe20007ffe0ff */
[----:B------:R-:W-:Y:S01]  /*06d0*/  HADD2.F32 R132, -RZ, R29.H0_H0 ;  /* 0x2000001dff847230 */ /* 0x000fe20000004100 */
[--C-:B------:R-:W-:Y:S01]  /*06e0*/  SHF.R.U64 R43, R32, 0x10, R33.reuse ;  /* 0x00000010202b7819 */ /* 0x100fe20000001221 */
[----:B------:R-:W-:Y:S01]  /*06f0*/  IMAD.WIDE.U32 R18, R18, -0x2daee0ad, RZ ;  /* 0xd2511f5312127825 */ /* 0x000fe200078e00ff */
[----:B------:R-:W-:Y:S01]  /*0700*/  LOP3.LUT R17, R21, R22, R154, 0x96, !PT ;  /* 0x0000001615117212 */ /* 0x000fe200078e969a */
[----:B------:R-:W-:Y:S01]  /*0710*/  HADD2.F32 R133, -RZ, R30.H0_H0 ;  /* 0x2000001eff857230 */ /* 0x000fe20000004100 */
[----:B------:R-:W-:Y:S01]  /*0720*/  SHF.R.U32.HI R38, RZ, 0x10, R33 ;  /* 0x00000010ff267819 */ /* 0x000fe20000011621 */
[----:B------:R-:W-:Y:S01]  /*0730*/  HADD2.F32 R130, -RZ, R27.H0_H0 ;  /* 0x2000001bff827230 */ /* 0x000fe20000004100 */
[----:B------:R-:W-:Y:S01]  /*0740*/  LOP3.LUT R22, R19, R16, R153, 0x96, !PT ;  /* 0x0000001013167212 */ /* 0x000fe200078e9699 */
[----:B------:R-:W-:Y:S01]  /*0750*/  IMAD.WIDE.U32 R16, R17, -0x2daee0ad, RZ ;  /* 0xd2511f5311107825 */ /* 0x000fe200078e00ff */
[--C-:B------:R-:W-:Y:S01]  /*0760*/  SHF.R.U64 R41, R30, 0x10, R31.reuse ;  /* 0x000000101e297819 */ /* 0x100fe2000000121f */
[----:B------:R-:W-:Y:S01]  /*0770*/  HADD2.F32 R121, -RZ, R8.H0_H0 ;  /* 0x20000008ff797230 */ /* 0x000fe20000004100 */
[----:B------:R-:W-:Y:S01]  /*0780*/  SHF.R.U32.HI R36, RZ, 0x10, R31 ;  /* 0x00000010ff247819 */ /* 0x000fe2000001161f */
[----:B------:R-:W-:Y:S01]  /*0790*/  IMAD.WIDE.U32 R22, R22, -0x326172a9, RZ ;  /* 0xcd9e8d5716167825 */ /* 0x000fe200078e00ff */
[----:B------:R-:W-:Y:S01]  /*07a0*/  LOP3.LUT R21, R17, R18, R152, 0x96, !PT ;  /* 0x0000001211157212 */ /* 0x000fe200078e9698 */
[----:B------:R-:W-:Y:S01]  /*07b0*/  HADD2.F32 R128, -RZ, R25.H0_H0 ;  /* 0x20000019ff807230 */ /* 0x000fe20000004100 */
[----:B------:R-:W-:Y:S01]  /*07c0*/  SHF.R.U64 R33, R14, 0x10, R15 ;  /* 0x000000100e217819 */ /* 0x000fe2000000120f */
[----:B------:R-:W-:Y:S01]  /*07d0*/  HADD2.F32 R119, -RZ, R6.H0_H0 ;  /* 0x20000006ff777230 */ /* 0x000fe20000004100 */
[----:B------:R-:W-:Y:S01]  /*07e0*/  LOP3.LUT R18, R23, R20, R151, 0x96, !PT ;  /* 0x0000001417127212 */ /* 0x000fe200078e9697 */
[----:B------:R-:W-:Y:S01]  /*07f0*/  IMAD.WIDE.U32 R20, R21, -0x326172a9, RZ ;  /* 0xcd9e8d5715147825 */ /* 0x000fe200078e00ff */
[----:B------:R-:W-:Y:S01]  /*0800*/  SHF.R.U64 R31, R12, 0x10, R13 ;  /* 0x000000100c1f7819 */ /* 0x000fe2000000120d */
        /* <DEDUP_REMOVED lines=9> */
[----:B------:R-:W-:Y:S01]  /*08a0*/  IADD3 R140, R199, -0x695add53, RZ ;  /* 0x96a522adc78c7810 */ /* 0x000fe20007ffe0ff */
[----:B------:R-:W-:Y:S01]  /*08b0*/  HADD2.F32 R127, -RZ, R24.H0_H0 ;  /* 0x20000018ff7f7230 */ /* 0x000fe20000004100 */
[----:B------:R-:W-:Y:S01]  /*08c0*/  IADD3 R139, R198, -0x700cb87f, RZ ;  /* 0x8ff34781c68b7810 */ /* 0x000fe20007ffe0ff */
[----:B------:R-:W-:Y:S01]  /*08d0*/  IMAD.WIDE.U32 R52, R52, -0x326172a9, RZ ;  /* 0xcd9e8d5734347825 */ /* 0x000fe200078e00ff */
[----:B------:R-:W-:Y:S01]  /*08e0*/  LOP3.LUT R18, R175, R18, R144, 0x96, !PT ;  /* 0x00000012af127212 */ /* 0x000fe200078e9690 */
[----:B------:R-:W-:Y:S01]  /*08f0*/  HADD2.F32 R126, -RZ, R15.H0_H0 ;  /* 0x2000000fff7e7230 */ /* 0x000fe20000004100 */
[----:B------:R-:W-:Y:S01]  /*0900*/  SHF.R.U64 R37, R26, 0x10, R27 ;  /* 0x000000101a257819 */ /* 0x000fe2000000121b */
[----:B------:R-:W-:Y:S01]  /*0910*/  HADD2.F32 R124, -RZ, R13.H0_H0 ;  /* 0x2000000dff7c7230 */ /* 0x000fe20000004100 */
[----:B------:R-:W-:Y:S01]  /*0920*/  LOP3.LUT R20, R53, R20, R143, 0x96, !PT ;  /* 0x0000001435147212 */ /* 0x000fe200078e968f */
[----:B------:R-:W-:Y:S01]  /*0930*/  IMAD.HI.U32 R17, R18, -0x326172a9, RZ ;  /* 0xcd9e8d5712117827 */ /* 0x000fe200078e00ff */
[----:B------:R-:W-:Y:S01]  /*0940*/  SHF.R.U32.HI R32, RZ, 0x10, R27 ;  /* 0x00000010ff207819 */ /* 0x000fe2000001161b */
[----:B------:R-:W-:Y:S01]  /*0950*/  HADD2.F32 R122, -RZ, R9.H0_H0 ;  /* 0x20000009ff7a7230 */ /* 0x000fe20000004100 */
[----:B------:R-:W-:Y:S01]  /*0960*/  SHF.R.U64 R29, R8, 0x10, R9 ;  /* 0x00000010081d7819 */ /* 0x000fe20000001209 */
[----:B------:R-:W-:Y:S01]  /*0970*/  IMAD.HI.U32 R0, R20, -0x2daee0ad, RZ ;  /* 0xd2511f5314007827 */ /* 0x000fe200078e00ff */
[----:B------:R-:W-:Y:S01]  /*0980*/  LOP3.LUT R52, R17, R52, R142, 0x96, !PT ;  /* 0x0000003411347212 */ /* 0x000fe200078e968e */
[----:B------:R-:W-:Y:S01]  /*0990*/  HADD2.F32 R120, -RZ, R7.H0_H0 ;  /* 0x20000007ff787230 */ /* 0x000fe20000004100 */
[----:B------:R-:W-:Y:S01]  /*09a0*/  SHF.R.U64 R35, R24, 0x10, R25 ;  /* 0x0000001018237819 */ /* 0x000fe20000001219 */
[----:B------:R-:W-:Y:S01]  /*09b0*/  IMAD R17, R20, -0x2daee0ad, RZ ;  /* 0xd2511f5314117824 */ /* 0x000fe200078e02ff */
[----:B------:R-:W-:Y:S01]  /*09c0*/  LOP3.LUT R174, R0, R174, R141, 0x96, !PT ;  /* 0x000000ae00ae7212 */ /* 0x000fe200078e968d */
[----:B------:R-:W-:Y:S01]  /*09d0*/  IMAD R0, R18, -0x326172a9, RZ ;  /* 0xcd9e8d5712007824 */ /* 0x000fe200078e02ff */
[----:B------:R-:W-:Y:S01]  /*09e0*/  SHF.R.U32.HI R30, RZ, 0x10, R25 ;  /* 0x00000010ff1e7819 */ /* 0x000fe20000011619 */
[----:B------:R-:W-:Y:S01]  /*09f0*/  IMAD.HI.U32 R138, R52, -0x2daee0ad, RZ ;  /* 0xd2511f53348a7827 */ /* 0x000fe200078e00ff */
[----:B------:R-:W-:Y:S01]  /*0a00*/  SHF.R.U64 R27, R6, 0x10, R7 ;  /* 0x00000010061b7819 */ /* 0x000fe20000001207 */
[----:B------:R-:W-:Y:S01]  /*0a10*/  HADD2.F32 R118, -RZ, R5.H0_H0 ;  /* 0x20000005ff767230 */ /* 0x000fe20000004100 */
[----:B------:R-:W-:Y:S01]  /*0a20*/  SHF.R.U64 R25, R4, 0x10, R5 ;  /* 0x0000001004197819 */ /* 0x000fe20000001205 */
[----:B------:R-:W-:Y:S01]  /*0a30*/  IMAD.HI.U32 R137, R174, -0x326172a9, RZ ;  /* 0xcd9e8d57ae897827 */ /* 0x000fe200078e00ff */
[----:B------:R-:W-:Y:S01]  /*0a40*/  LOP3.LUT R138, R138, R17, R140, 0x96, !PT ;  /* 0x000000118a8a7212 */ /* 0x000fe200078e968c */
[----:B------:R-:W-:Y:S01]  /*0a50*/  HFMA2.MMA R21, -RZ, RZ, 0, 5.9604644775390625e-08 ;  /* 0x00000001ff157435 */ /* 0x000fe200000001ff */
[----:B------:R-:W-:Y:S01]  /*0a60*/  SHF.R.U32.HI R28, RZ, 0x10, R15 ;  /* 0x00000010ff1c7819 */ /* 0x000fe2000001160f */
[----:B------:R-:W-:Y:S01]  /*0a70*/  IMAD.MOV.U32 R40, RZ, RZ, RZ ;  /* 0x000000ffff287224 */ /* 0x000fe200078e00ff */
[----:B------:R-:W-:Y:S01]  /*0a80*/  LOP3.LUT R137, R137, R0, R139, 0x96, !PT ;  /* 0x0000000089897212 */ /* 0x000fe200078e968b */
        /* <DEDUP_REMOVED lines=9> */
[----:B------:R-:W-:Y:S01]  /*0b20*/  LOP3.LUT R200, R200, 0x3, RZ, 0xc0, !PT ;  /* 0x00000003c8c87812 */ /* 0x000fe200078ec0ff */
[----:B------:R-:W-:Y:S01]  /*0b30*/  HADD2.F32 R34, -RZ, R34.H0_H0 ;  /* 0x20000022ff227230 */ /* 0x000fe20000004100 */
[----:B------:R-:W-:Y:S01]  /*0b40*/  IMAD R174, R174, -0x326172a9, RZ ;  /* 0xcd9e8d57aeae7824 */ /* 0x000fe200078e02ff */
        /* <DEDUP_REMOVED lines=58> */
[----:B------:R-:W-:Y:S01]  /*0ef0*/  IMAD.MOV.U32 R193, RZ, RZ, R11 ;  /* 0x000000ffffc17224 */ /* 0x000fe200078e000b */
        /* <DEDUP_REMOVED lines=78> */
.L_x_31406:
[----:B------:R-:W-:Y:S01]  /*13e0*/  ISETP.NE.U32.AND P0, PT, RZ, c[0x0][0x180], PT ;  /* 0x00006000ff007a0c */ /* 0x000fe20003f05070 */
[----:B------:R-:W-:Y:S01]  /*13f0*/  IMAD R52, R196, c[0x0][0x168], RZ ;  /* 0x00005a00c4347a24 */ /* 0x000fe200078e02ff */
[----:B------:R-:W-:Y:S01]  /*1400*/  MOV R203, 0x10 ;  /* 0x0000001000cb7802 */ /* 0x000fe20000000f00 */
[----:B------:R-:W-:Y:S01]  /*1410*/  IMAD.MOV.U32 R205, RZ, RZ, 0x3f800000 ;  /* 0x3f800000ffcd7424 */ /* 0x000fe200078e00ff */
[----:B------:R-:W-:-:S02]  /*1420*/  ISETP.NE.AND.EX P0, PT, RZ, c[0x0][0x184], PT, P0 ;  /* 0x00006100ff007a0c */ /* 0x000fc40003f05300 */
[----:B------:R-:W-:Y:S02]  /*1430*/  SHF.R.S32.HI R53, RZ, 0x1f, R52 ;  /* 0x0000001fff357819 */ /* 0x000fe40000011434 */
[----:B------:R-:W-:Y:S02]  /*1440*/  ISETP.NE.U32.AND P1, PT, RZ, c[0x0][0x1c0], PT ;  /* 0x00007000ff007a0c */ /* 0x000fe40003f25070 */
[----:B------:R-:W-:Y:S02]  /*1450*/  LEA.HI R53, R53, R52, RZ, 0x2 ;  /* 0x0000003435357211 */ /* 0x000fe400078f10ff */
[----:B------:R-:W-:Y:S02]  /*1460*/  ISETP.NE.AND.EX P1, PT, RZ, c[0x0][0x1c4], PT, P1 ;  /* 0x00007100ff007a0c */ /* 0x000fe40003f25310 */
        /* <DEDUP_REMOVED lines=21> */
.L_x_31124:
[----:B0-----:R-:W-:Y:S02]  /*15c0*/  IMAD.MOV.U32 R64, RZ, RZ, R174 ;  /* 0x000000ffff407224 */ /* 0x001fe400078e00ae */
.L_x_31125:
[----:B------:R-:W-:Y:S05]  /*15d0*/  BSYNC B0 ;  /* 0x0000000000007941 */ /* 0x000fea0003800000 */
.L_x_31123:
        /* <DEDUP_REMOVED lines=16> */
.L_x_31129:
[----:B------:R-:W-:Y:S05]  /*16e0*/  BSYNC B1 ;  /* 0x0000000000017941 */ /* 0x000fea0003800000 */
.L_x_31128:
        /* <DEDUP_REMOVED lines=44> */
.L_x_31127:
[----:B------:R-:W-:Y:S05]  /*19b0*/  BSYNC B0 ;  /* 0x0000000000007941 */ /* 0x000fea0003800000 */
.L_x_31126:
        /* <DEDUP_REMOVED lines=23> */
.L_x_31131:
[----:B------:R-:W-:Y:S02]  /*1b30*/  IMAD.MOV.U32 R52, RZ, RZ, R174 ;  /* 0x000000ffff347224 */ /* 0x000fe400078e00ae */
.L_x_31132:
[----:B------:R-:W-:Y:S05]  /*1b40*/  BSYNC B0 ;  /* 0x0000000000007941 */ /* 0x000fea0003800000 */
.L_x_31130:
        /* <DEDUP_REMOVED lines=16> */
.L_x_31136:
[----:B------:R-:W-:Y:S05]  /*1c50*/  BSYNC B1 ;  /* 0x0000000000017941 */ /* 0x000fea0003800000 */
.L_x_31135:
        /* <DEDUP_REMOVED lines=44> */
.L_x_31134:
[----:B------:R-:W-:Y:S05]  /*1f20*/  BSYNC B0 ;  /* 0x0000000000007941 */ /* 0x000fea0003800000 */
.L_x_31133:
[----:B------:R-:W0:Y:S01]  /*1f30*/  I2F.U32 R57, R52 ;  /* 0x0000003400397306 */ /* 0x000e220000201000 */
[----:B------:R-:W-:Y:S01]  /*1f40*/  FMUL.FTZ R53, R53, R205 ;  /* 0x000000cd35357220 */ /* 0x000fe20000410000 */
[----:B------:R-:W-:Y:S01]  /*1f50*/  ISETP.NE.AND P4, PT, R58, 0x1, PT ;  /* 0x000000013a00780c */ /* 0x000fe20003f85270 */
[----:B------:R-:W-:Y:S02]  /*1f60*/  BSSY B0, `(.L_x_31137) ;  /* 0x0000012000007945 */ /* 0x000fe40003800000 */
        /* <DEDUP_REMOVED lines=16> */
.L_x_31138:
[----:B------:R-:W-:Y:S02]  /*2070*/  IMAD.MOV.U32 R62, RZ, RZ, R174 ;  /* 0x000000ffff3e7224 */ /* 0x000fe400078e00ae */
.L_x_31139:
[----:B------:R-:W-:Y:S05]  /*2080*/  BSYNC B0 ;  /* 0x0000000000007941 */ /* 0x000fea0003800000 */
.L_x_31137:
        /* <DEDUP_REMOVED lines=16> */
.L_x_31143:
[----:B------:R-:W-:Y:S05]  /*2190*/  BSYNC B1 ;  /* 0x0000000000017941 */ /* 0x000fea0003800000 */
.L_x_31142:
        /* <DEDUP_REMOVED lines=44> */
.L_x_31141:
[----:B------:R-:W-:Y:S05]  /*2460*/  BSYNC B0 ;  /* 0x0000000000007941 */ /* 0x000fea0003800000 */
.L_x_31140:
        /* <DEDUP_REMOVED lines=20> */
.L_x_31145:
[----:B------:R-:W-:Y:S02]  /*25b0*/  MOV R54, R174 ;  /* 0x000000ae00367202 */ /* 0x000fe40000000f00 */
.L_x_31146:
[----:B------:R-:W-:Y:S05]  /*25c0*/  BSYNC B0 ;  /* 0x0000000000007941 */ /* 0x000fea0003800000 */
.L_x_31144:
        /* <DEDUP_REMOVED lines=16> */
.L_x_31150:
[----:B------:R-:W-:Y:S05]  /*26d0*/  BSYNC B1 ;  /* 0x0000000000017941 */ /* 0x000fea0003800000 */
.L_x_31149:
        /* <DEDUP_REMOVED lines=44> */
.L_x_31148:
[----:B------:R-:W-:Y:S05]  /*29a0*/  BSYNC B0 ;  /* 0x0000000000007941 */ /* 0x000fea0003800000 */
.L_x_31147:
[----:B------:R0:W1:Y:S01]  /*29b0*/  I2F.U32 R53, R54 ;  /* 0x0000003600357306 */ /* 0x0000620000201000 */
[----:B------:R-:W-:Y:S01]  /*29c0*/  FMUL.FTZ R55, R55, R205 ;  /* 0x000000cd37377220 */ /* 0x000fe20000410000 */
[----:B------:R-:W-:Y:S02]  /*29d0*/  SEL R56, RZ, 0x10000, P4 ;  /* 0x00010000ff387807 */ /* 0x000fe40002000000 */
[----:B------:R-:W-:Y:S01]  /*29e0*/  SEL R57, RZ, 0x100, P3 ;  /* 0x00000100ff397807 */ /* 0x000fe20001800000 */
[----:B------:R-:W-:Y:S01]  /*29f0*/  FMUL.FTZ R55, R55, c[0x0][0x1e8] ;  /* 0x00007a0037377a20 */ /* 0x000fe20000410000 */
[C---:B------:R-:W-:Y:S02]  /*2a00*/  LEA R58, P3, R218.reuse, c[0x0][0x188], 0x4 ;  /* 0x00006200da3a7a11 */ /* 0x040fe400078620ff */
[----:B------:R-:W-:-:S02]  /*2a10*/  IADD3 R202, R218, 0x80, RZ ;  /* 0x00000080daca7810 */ /* 0x000fc40007ffe0ff */
[----:B0-----:R-:W-:Y:S02]  /*2a20*/  SEL R54, RZ, 0x1, P2 ;  /* 0x00000001ff367807 */ /* 0x001fe40001000000 */
[----:B------:R-:W-:Y:S01]  /*2a30*/  LEA.HI.X R59, R218, c[0x0][0x18c], RZ, 0x4, P3 ;  /* 0x00006300da3b7a11 */ /* 0x000fe200018f24ff */
[----:B------:R-:W-:-:S04]  /*2a40*/  @P0 IMAD.WIDE.U32 R60, R202, R203, c[0x0][0x180] ;  /* 0x00006000ca3c0625 */ /* 0x000fc800078e00cb */
[----:B-1----:R-:W-:-:S05]  /*2a50*/  FFMA.FTZ R53, R53, R206, 1.1641532182693481445e-10 ;  /* 0x2f00000035357423 */ /* 0x002fca00000100ce */
[----:B------:R-:W-:-:S04]  /*2a60*/  FSETP.GTU.FTZ.AND P5, PT, R53, c[0x0][0x1e4], PT ;  /* 0x0000790035007a0b */ /* 0x000fc80003fbc000 */
[----:B------:R-:W-:Y:S02]  /*2a70*/  SEL R53, RZ, 0x1000000, P5 ;  /* 0x01000000ff357807 */ /* 0x000fe40002800000 */
[----:B------:R-:W-:Y:S02]  /*2a80*/  FSEL R52, R55, RZ, !P5 ;  /* 0x000000ff37347208 */ /* 0x000fe40006800000 */
[----:B------:R-:W-:Y:S02]  /*2a90*/  IADD3 R53, R57, R53, R56 ;  /* 0x0000003539357210 */ /* 0x000fe40007ffe038 */
[C---:B------:R-:W-:Y:S01]  /*2aa0*/  LEA R56, P2, R218.reuse, c[0x0][0x190], 0x2 ;  /* 0x00006400da387a11 */ /* 0x040fe200078410ff */
[----:B------:R-:W-:Y:S02]  /*2ab0*/  FMUL.FTZ R87, R189, R52 ;  /* 0x00000034bd577220 */ /* 0x000fe40000410000 */
[----:B------:R-:W-:Y:S01]  /*2ac0*/  IMAD.IADD R65, R53, 0x1, R54 ;  /* 0x0000000135417824 */ /* 0x000fe200078e0236 */
[----:B------:R-:W-:Y:S01]  /*2ad0*/  LEA.HI.X R57, R218, c[0x0][0x194], RZ, 0x2, P2 ;  /* 0x00006500da397a11 */ /* 0x000fe200010f14ff */
[----:B------:R-:W-:-:S02]  /*2ae0*/  @P1 FADD.FTZ R87, R91, R87 ;  /* 0x000000575b571221 */ /* 0x000fc40000010000 */
[----:B------:R-:W-:-:S03]  /*2af0*/  IMAD.WIDE.U32 R52, R202, R203, c[0x0][0x170] ;  /* 0x00005c00ca347625 */ /* 0x000fc600078e00cb */
[----:B------:R0:W-:Y:S04]  /*2b00*/  STG.E.128 [R58.64], R84 ;  /* 0x000000543a007986 */ /* 0x0001e8000c101d04 */
[----:B------:R0:W-:Y:S04]  /*2b10*/  STG.E [R56.64], R65 ;  /* 0x0000004138007986 */ /* 0x0001e8000c101904 */
[----:B------:R0:W5:Y:S04]  /*2b20*/  @P0 LDG.E.128 R88, [R60.64] ;  /* 0x000000043c580981 */ /* 0x000168000c1e1d00 */
[----:B------:R-:W5:Y:S01]  /*2b30*/  LDG.E.128 R52, [R52.64] ;  /* 0x0000000434347981 */ /* 0x000f62000c1e1d00 */
[C---:B------:R-:W-:Y:S01]  /*2b40*/  ISETP.NE.AND P2, PT, R63.reuse, 0x1, PT ;  /* 0x000000013f00780c */ /* 0x040fe20003f45270 */
[----:B------:R-:W-:Y:S01]  /*2b50*/  BSSY B0, `(.L_x_31151) ;  /* 0x000000d000007945 */ /* 0x000fe20003800000 */
[----:B------:R-:W-:Y:S01]  /*2b60*/  IADD3 R62, R63, 0x1, RZ ;  /* 0x000000013f3e7810 */ /* 0x000fe20007ffe0ff */
[----:B------:R-:W1:Y:S10]  /*2b70*/  S2R R207, SR_TID.X ;  /* 0x0000000000cf7919 */ /* 0x000e740000002100 */
        /* <DEDUP_REMOVED lines=9> */
.L_x_31152:
[----:B0-----:R-:W-:Y:S02]  /*2c10*/  IMAD.MOV.U32 R64, RZ, RZ, R174 ;  /* 0x000000ffff407224 */ /* 0x001fe400078e00ae */
.L_x_31153:
[----:B------:R-:W-:Y:S05]  /*2c20*/  BSYNC B0 ;  /* 0x0000000000007941 */ /* 0x000fea0003800000 */
.L_x_31151:
        /* <DEDUP_REMOVED lines=16> */
.L_x_31157:
[----:B------:R-:W-:Y:S05]  /*2d30*/  BSYNC B1 ;  /* 0x0000000000017941 */ /* 0x000fea0003800000 */
.L_x_31156:
        /* <DEDUP_REMOVED lines=44> */
.L_x_31155:
[----:B------:R-:W-:Y:S05]  /*3000*/  BSYNC B0 ;  /* 0x0000000000007941 */ /* 0x000fea0003800000 */
.L_x_31154:
        /* <DEDUP_REMOVED lines=20> */
.L_x_31159:
[----:B------:R-:W-:Y:S02]  /*3150*/  MOV R64, R174 ;  /* 0x000000ae00407202 */ /* 0x000fe40000000f00 */
.L_x_31160:
[----:B------:R-:W-:Y:S05]  /*3160*/  BSYNC B0 ;  /* 0x0000000000007941 */ /* 0x000fea0003800000 */
.L_x_31158:
        /* <DEDUP_REMOVED lines=16> */
.L_x_31164:
[----:B------:R-:W-:Y:S05]  /*3270*/  BSYNC B1 ;  /* 0x0000000000017941 */ /* 0x000fea0003800000 */
.L_x_31163:
[----:B------:R-:W-:Y:S01]  /*3280*/  IMAD.HI.U32 R52, R195, -0x326172a9, RZ ;  /* 0xcd9e8d57c3347827 */ /* 0x000fe200078e00ff */
[----:B------:R-:W-:-:S03]  /*3290*/  LOP3.LUT R57, R57, R40, R199, 0x96, !PT ;  /* 0x0000002839397212 */ /* 0x000fc600078e96c7 */
[----:B------:R-:W-:Y:S01]  /*32a0*/  IMAD R58, R195, -0x326172a9, RZ ;  /* 0xcd9e8d57c33a7824 */ /* 0x000fe200078e02ff */
[----:B------:R-:W-:Y:S01]  /*32b0*/  LOP3.LUT R52, R52, R193, R198, 0x96, !PT ;  /* 0x000000c134347212 */ /* 0x000fe200078e96c6 */
[----:B------:R-:W-:-:S04]  /*32c0*/  IMAD.WIDE.U32 R56, R57, -0x326172a9, RZ ;  /* 0xcd9e8d5739387825 */ /* 0x000fc800078e00ff */
[----:B------:R-:W-:Y:S01]  /*32d0*/  IMAD R59, R194, -0x2daee0ad, RZ ;  /* 0xd2511f53c23b7824 */ /* 0x000fe200078e02ff */
[----:B------:R-:W-:Y:S01]  /*32e0*/  LOP3.LUT R58, R57, R58, R159, 0x96, !PT ;  /* 0x0000003a393a7212 */ /* 0x000fe200078e969f */
[----:B------:R-:W-:Y:S01]  /*32f0*/  IMAD.WIDE.U32 R60, R52, -0x2daee0ad, RZ ;  /* 0xd2511f53343c7825 */ /* 0x000fe200078e00ff */
[----:B------:R-:W-:-:S03]  /*3300*/  HFMA2.MMA R52, -RZ, RZ, 0, 0 ;  /* 0x00000000ff347435 */ /* 0x000fc600000001ff */
        /* <DEDUP_REMOVED lines=35> */
.L_x_31162:
[----:B------:R-:W-:Y:S05]  /*3540*/  BSYNC B0 ;  /* 0x0000000000007941 */ /* 0x000fea0003800000 */
.L_x_31161:
        /* <DEDUP_REMOVED lines=20> */
.L_x_31166:
[----:B------:R-:W-:Y:S02]  /*3690*/  IMAD.MOV.U32 R62, RZ, RZ, R174 ;  /* 0x000000ffff3e7224 */ /* 0x000fe400078e00ae */
.L_x_31167:
[----:B------:R-:W-:Y:S05]  /*36a0*/  BSYNC B0 ;  /* 0x0000000000007941 */ /* 0x000fea0003800000 */
.L_x_31165:
        /* <DEDUP_REMOVED lines=16> */
.L_x_31171:
[----:B------:R-:W-:Y:S05]  /*37b0*/  BSYNC B1 ;  /* 0x0000000000017941 */ /* 0x000fea0003800000 */
.L_x_31170:
        /* <DEDUP_REMOVED lines=44> */
.L_x_31169:
[----:B------:R-:W-:Y:S05]  /*3a80*/  BSYNC B0 ;  /* 0x0000000000007941 */ /* 0x000fea0003800000 */
.L_x_31168:
        /* <DEDUP_REMOVED lines=20> */
.L_x_31173:
[----:B------:R-:W-:Y:S02]  /*3bd0*/  IMAD.MOV.U32 R54, RZ, RZ, R174 ;  /* 0x000000ffff367224 */ /* 0x000fe400078e00ae */
.L_x_31174:
[----:B------:R-:W-:Y:S05]  /*3be0*/  BSYNC B0 ;  /* 0x0000000000007941 */ /* 0x000fea0003800000 */
.L_x_31172:
        /* <DEDUP_REMOVED lines=16> */
.L_x_31178:
[----:B------:R-:W-:Y:S05]  /*3cf0*/  BSYNC B1 ;  /* 0x0000000000017941 */ /* 0x000fea0003800000 */
.L_x_31177:
        /* <DEDUP_REMOVED lines=44> */
.L_x_31176:
[----:B------:R-:W-:Y:S05]  /*3fc0*/  BSYNC B0 ;  /* 0x0000000000007941 */ /* 0x000fea0003800000 */
.L_x_31175:
        /* <DEDUP_REMOVED lines=8> */
[----:B------:R-:W-:-:S03]  /*4050*/  IADD3 R208, R218, 0x100, RZ ;  /* 0x00000100dad07810 */ /* 0x000fc60007ffe0ff */
[----:B0-----:R-:W-:-:S05]  /*4060*/  FFMA.FTZ R53, R53, R206, 1.1641532182693481445e-10 ;  /* 0x2f00000035357423 */ /* 0x001fca00000100ce */
[----:B------:R-:W-:-:S04]  /*4070*/  FSETP.GTU.FTZ.AND P5, PT, R53, c[0x0][0x1e4], PT ;  /* 0x0000790035007a0b */ /* 0x000fc80003fbc000 */
[----:B------:R-:W-:Y:S02]  /*4080*/  SEL R53, RZ, 0x1000000, P5 ;  /* 0x01000000ff357807 */ /* 0x000fe40002800000 */
[----:B------:R-:W-:Y:S02]  /*4090*/  FSEL R52, R55, RZ, !P5 ;  /* 0x000000ff37347208 */ /* 0x000fe40006800000 */
[----:B------:R-:W-:Y:S01]  /*40a0*/  IADD3 R53, R57, R53, R56 ;  /* 0x0000003539357210 */ /* 0x000fe20007ffe038 */
[----:B------:R-:W-:-:S04]  /*40b0*/  @P0 IMAD.WIDE.U32 R56, R208, R203, c[0x0][0x180] ;  /* 0x00006000d0380625 */ /* 0x000fc800078e00cb */
[----:B------:R-:W-:Y:S02]  /*40c0*/  FMUL.FTZ R83, R185, R52 ;  /* 0x00000034b9537220 */ /* 0x000fe40000410000 */
[----:B------:R-:W-:Y:S02]  /*40d0*/  IMAD.IADD R65, R53, 0x1, R58 ;  /* 0x0000000135417824 */ /* 0x000fe400078e023a */
[----:B------:R-:W-:Y:S02]  /*40e0*/  @P1 FADD.FTZ R83, R91, R83 ;  /* 0x000000535b531221 */ /* 0x000fe40000010000 */
[----:B------:R-:W-:-:S03]  /*40f0*/  IMAD.WIDE.U32 R58, R202, R209, c[0x0][0x190] ;  /* 0x00006400ca3a7625 */ /* 0x000fc600078e00d1 */
[----:B------:R0:W-:Y:S01]  /*4100*/  STG.E.128 [R60.64], R80 ;  /* 0x000000503c007986 */ /* 0x0001e2000c101d04 */
[----:B------:R-:W-:-:S03]  /*4110*/  IMAD.WIDE.U32 R52, R208, R203, c[0x0][0x170] ;  /* 0x00005c00d0347625 */ /* 0x000fc600078e00cb */
        /* <DEDUP_REMOVED lines=15> */
.L_x_31180:
[----:B0-----:R-:W-:Y:S02]  /*4210*/  IMAD.MOV.U32 R64, RZ, RZ, R174 ;  /* 0x000000ffff407224 */ /* 0x001fe400078e00ae */
.L_x_31181:
[----:B------:R-:W-:Y:S05]  /*4220*/  BSYNC B0 ;  /* 0x0000000000007941 */ /* 0x000fea0003800000 */
.L_x_31179:
        /* <DEDUP_REMOVED lines=16> */
.L_x_31185:
[----:B------:R-:W-:Y:S05]  /*4330*/  BSYNC B1 ;  /* 0x0000000000017941 */ /* 0x000fea0003800000 */
.L_x_31184:
        /* <DEDUP_REMOVED lines=44> */
.L_x_31183:
[----:B------:R-:W-:Y:S05]  /*4600*/  BSYNC B0 ;  /* 0x0000000000007941 */ /* 0x000fea0003800000 */
.L_x_31182:
        /* <DEDUP_REMOVED lines=20> */
.L_x_31187:
[----:B------:R-:W-:Y:S02]  /*4750*/  MOV R64, R174 ;  /* 0x000000ae00407202 */ /* 0x000fe40000000f00 */
.L_x_31188:
[----:B------:R-:W-:Y:S05]  /*4760*/  BSYNC B0 ;  /* 0x0000000000007941 */ /* 0x000fea0003800000 */
.L_x_31186:
        /* <DEDUP_REMOVED lines=16> */
.L_x_31192:
[----:B------:R-:W-:Y:S05]  /*4870*/  BSYNC B1 ;  /* 0x0000000000017941 */ /* 0x000fea0003800000 */
.L_x_31191:
        /* <DEDUP_REMOVED lines=44> */
.L_x_31190:
[----:B------:R-:W-:Y:S05]  /*4b40*/  BSYNC B0 ;  /* 0x0000000000007941 */ /* 0x000fea0003800000 */
.L_x_31189:
        /* <DEDUP_REMOVED lines=20> */
.L_x_31194:
[----:B------:R-:W-:Y:S02]  /*4c90*/  IMAD.MOV.U32 R62, RZ, RZ, R174 ;  /* 0x000000ffff3e7224 */ /* 0x000fe400078e00ae */
.L_x_31195:
[----:B------:R-:W-:Y:S05]  /*4ca0*/  BSYNC B0 ;  /* 0x0000000000007941 */ /* 0x000fea0003800000 */
.L_x_31193:
        /* <DEDUP_REMOVED lines=16> */
.L_x_31199:
[----:B------:R-:W-:Y:S05]  /*4db0*/  BSYNC B1 ;  /* 0x0000000000017941 */ /* 0x000fea0003800000 */
.L_x_31198:
        /* <DEDUP_REMOVED lines=44> */
.L_x_31197:
[----:B------:R-:W-:Y:S05]  /*5080*/  BSYNC B0 ;  /* 0x0000000000007941 */ /* 0x000fea0003800000 */
.L_x_31196:
        /* <DEDUP_REMOVED lines=20> */
.L_x_31201:
[----:B------:R-:W-:Y:S02]  /*51d0*/  IMAD.MOV.U32 R54, RZ, RZ, R174 ;  /* 0x000000ffff367224 */ /* 0x000fe400078e00ae */
.L_x_31202:
[----:B------:R-:W-:Y:S05]  /*51e0*/  BSYNC B0 ;  /* 0x0000000000007941 */ /* 0x000fea0003800000 */
.L_x_31200:
        /* <DEDUP_REMOVED lines=16> */
.L_x_31206:
[----:B------:R-:W-:Y:S05]  /*52f0*/  BSYNC B1 ;  /* 0x0000000000017941 */ /* 0x000fea0003800000 */
.L_x_31205:
        /* <DEDUP_REMOVED lines=44> */
.L_x_31204:
[----:B------:R-:W-:Y:S05]  /*55c0*/  BSYNC B0 ;  /* 0x0000000000007941 */ /* 0x000fea0003800000 */
.L_x_31203:
        /* <DEDUP_REMOVED lines=8> */
[----:B0-----:R-:W-:-:S05]  /*5650*/  FFMA.FTZ R53, R53, R206, 1.1641532182693481445e-10 ;  /* 0x2f00000035357423 */ /* 0x001fca00000100ce */
[----:B------:R-:W-:-:S04]  /*5660*/  FSETP.GTU.FTZ.AND P5, PT, R53, c[0x0][0x1e4], PT ;  /* 0x0000790035007a0b */ /* 0x000fc80003fbc000 */
[----:B------:R-:W-:Y:S02]  /*5670*/  FSEL R52, R55, RZ, !P5 ;  /* 0x000000ff37347208 */ /* 0x000fe40006800000 */
[----:B------:R-:W-:-:S03]  /*5680*/  SEL R53, RZ, 0x1000000, P5 ;  /* 0x01000000ff357807 */ /* 0x000fc60002800000 */
[----:B------:R-:W-:Y:S01]  /*5690*/  FMUL.FTZ R79, R181, R52 ;  /* 0x00000034b54f7220 */ /* 0x000fe20000410000 */
[----:B------:R-:W-:Y:S01]  /*56a0*/  IADD3 R53, R57, R53, R56 ;  /* 0x0000003539357210 */ /* 0x000fe20007ffe038 */
[----:B------:R-:W-:-:S03]  /*56b0*/  @P0 IMAD.WIDE.U32 R56, R212, R203, c[0x0][0x180] ;  /* 0x00006000d4380625 */ /* 0x000fc600078e00cb */
[----:B------:R-:W-:Y:S01]  /*56c0*/  IADD3 R65, R53, R58, RZ ;  /* 0x0000003a35417210 */ /* 0x000fe20007ffe0ff */
        /* <DEDUP_REMOVED lines=19> */
.L_x_31208:
[----:B0-----:R-:W-:Y:S02]  /*5800*/  IMAD.MOV.U32 R64, RZ, RZ, R174 ;  /* 0x000000ffff407224 */ /* 0x001fe400078e00ae */
.L_x_31209:
[----:B------:R-:W-:Y:S05]  /*5810*/  BSYNC B0 ;  /* 0x0000000000007941 */ /* 0x000fea0003800000 */
.L_x_31207:
        /* <DEDUP_REMOVED lines=16> */
.L_x_31213:
[----:B------:R-:W-:Y:S05]  /*5920*/  BSYNC B1 ;  /* 0x0000000000017941 */ /* 0x000fea0003800000 */
.L_x_31212:
        /* <DEDUP_REMOVED lines=44> */
.L_x_31211:
[----:B------:R-:W-:Y:S05]  /*5bf0*/  BSYNC B0 ;  /* 0x0000000000007941 */ /* 0x000fea0003800000 */
.L_x_31210:
[----:B------:R-:W0:Y:S01]  /*5c00*/  I2F.U32 R57, R64 ;  /* 0x0000004000397306 */ /* 0x000e220000201000 */
[----:B-----5:R-:W-:Y:S01]  /*5c10*/  FMUL.FTZ R52, R52, R205 ;  /* 0x000000cd34347220 */ /* 0x020fe20000410000 */
        /* <DEDUP_REMOVED lines=18> */
.L_x_31215:
[----:B------:R-:W-:Y:S02]  /*5d40*/  IMAD.MOV.U32 R64, RZ, RZ, R174 ;  /* 0x000000ffff407224 */ /* 0x000fe400078e00ae */
.L_x_31216:
[----:B------:R-:W-:Y:S05]  /*5d50*/  BSYNC B0 ;  /* 0x0000000000007941 */ /* 0x000fea0003800000 */
.L_x_31214:
        /* <DEDUP_REMOVED lines=16> */
.L_x_31220:
[----:B------:R-:W-:Y:S05]  /*5e60*/  BSYNC B1 ;  /* 0x0000000000017941 */ /* 0x000fea0003800000 */
.L_x_31219:
        /* <DEDUP_REMOVED lines=44> */
.L_x_31218:
[----:B------:R-:W-:Y:S05]  /*6130*/  BSYNC B0 ;  /* 0x0000000000007941 */ /* 0x000fea0003800000 */
.L_x_31217:
        /* <DEDUP_REMOVED lines=20> */
.L_x_31222:
[----:B------:R-:W-:Y:S02]  /*6280*/  MOV R62, R174 ;  /* 0x000000ae003e7202 */ /* 0x000fe40000000f00 */
.L_x_31223:
[----:B------:R-:W-:Y:S05]  /*6290*/  BSYNC B0 ;  /* 0x0000000000007941 */ /* 0x000fea0003800000 */
.L_x_31221:
        /* <DEDUP_REMOVED lines=16> */
.L_x_31227:
[----:B------:R-:W-:Y:S05]  /*63a0*/  BSYNC B1 ;  /* 0x0000000000017941 */ /* 0x000fea0003800000 */
.L_x_31226:
        /* <DEDUP_REMOVED lines=44> */
.L_x_31225:
[----:B------:R-:W-:Y:S05]  /*6670*/  BSYNC B0 ;  /* 0x0000000000007941 */ /* 0x000fea0003800000 */
.L_x_31224:
        /* <DEDUP_REMOVED lines=20> */
.L_x_31229:
[----:B------:R-:W-:Y:S02]  /*67c0*/  IMAD.MOV.U32 R54, RZ, RZ, R174 ;  /* 0x000000ffff367224 */ /* 0x000fe400078e00ae */
.L_x_31230:
[----:B------:R-:W-:Y:S05]  /*67d0*/  BSYNC B0 ;  /* 0x0000000000007941 */ /* 0x000fea0003800000 */
.L_x_31228:
        /* <DEDUP_REMOVED lines=16> */
.L_x_31234:
[----:B------:R-:W-:Y:S05]  /*68e0*/  BSYNC B1 ;  /* 0x0000000000017941 */ /* 0x000fea0003800000 */
.L_x_31233:
        /* <DEDUP_REMOVED lines=44> */
.L_x_31232:
[----:B------:R-:W-:Y:S05]  /*6bb0*/  BSYNC B0 ;  /* 0x0000000000007941 */ /* 0x000fea0003800000 */
.L_x_31231:
        /* <DEDUP_REMOVED lines=35> */
.L_x_31236:
[----:B0-----:R-:W-:Y:S02]  /*6df0*/  IMAD.MOV.U32 R64, RZ, RZ, R174 ;  /* 0x000000ffff407224 */ /* 0x001fe400078e00ae */
.L_x_31237:
[----:B------:R-:W-:Y:S05]  /*6e00*/  BSYNC B0 ;  /* 0x0000000000007941 */ /* 0x000fea0003800000 */
.L_x_31235:
        /* <DEDUP_REMOVED lines=16> */
.L_x_31241:
[----:B------:R-:W-:Y:S05]  /*6f10*/  BSYNC B1 ;  /* 0x0000000000017941 */ /* 0x000fea0003800000 */
.L_x_31240:
        /* <DEDUP_REMOVED lines=44> */
.L_x_31239:
[----:B------:R-:W-:Y:S05]  /*71e0*/  BSYNC B0 ;  /* 0x0000000000007941 */ /* 0x000fea0003800000 */
.L_x_31238:
        /* <DEDUP_REMOVED lines=20> */
.L_x_31243:
[----:B------:R-:W-:Y:S02]  /*7330*/  IMAD.MOV.U32 R64, RZ, RZ, R174 ;  /* 0x000000ffff407224 */ /* 0x000fe400078e00ae */
.L_x_31244:
[----:B------:R-:W-:Y:S05]  /*7340*/  BSYNC B0 ;  /* 0x0000000000007941 */ /* 0x000fea0003800000 */
.L_x_31242:
        /* <DEDUP_REMOVED lines=16> */
.L_x_31248:
[----:B------:R-:W-:Y:S05]  /*7450*/  BSYNC B1 ;  /* 0x0000000000017941 */ /* 0x000fea0003800000 */
.L_x_31247:
        /* <DEDUP_REMOVED lines=44> */
.L_x_31246:
[----:B------:R-:W-:Y:S05]  /*7720*/  BSYNC B0 ;  /* 0x0000000000007941 */ /* 0x000fea0003800000 */
.L_x_31245:
        /* <DEDUP_REMOVED lines=20> */
.L_x_31250:
[----:B------:R-:W-:Y:S02]  /*7870*/  IMAD.MOV.U32 R62, RZ, RZ, R174 ;  /* 0x000000ffff3e7224 */ /* 0x000fe400078e00ae */
.L_x_31251:
[----:B------:R-:W-:Y:S05]  /*7880*/  BSYNC B0 ;  /* 0x0000000000007941 */ /* 0x000fea0003800000 */
.L_x_31249:
        /* <DEDUP_REMOVED lines=16> */
.L_x_31255:
[----:B------:R-:W-:Y:S05]  /*7990*/  BSYNC B1 ;  /* 0x0000000000017941 */ /* 0x000fea0003800000 */
.L_x_31254:
        /* <DEDUP_REMOVED lines=44> */
.L_x_31253:
[----:B------:R-:W-:Y:S05]  /*7c60*/  BSYNC B0 ;  /* 0x0000000000007941 */ /* 0x000fea0003800000 */
.L_x_31252:
        /* <DEDUP_REMOVED lines=20> */
.L_x_31257:
[----:B------:R-:W-:Y:S02]  /*7db0*/  IMAD.MOV.U32 R54, RZ, RZ, R174 ;  /* 0x000000ffff367224 */ /* 0x000fe400078e00ae */
.L_x_31258:
[----:B------:R-:W-:Y:S05]  /*7dc0*/  BSYNC B0 ;  /* 0x0000000000007941 */ /* 0x000fea0003800000 */
.L_x_31256:
        /* <DEDUP_REMOVED lines=16> */
.L_x_31262:
[----:B------:R-:W-:Y:S05]  /*7ed0*/  BSYNC B1 ;  /* 0x0000000000017941 */ /* 0x000fea0003800000 */
.L_x_31261:
        /* <DEDUP_REMOVED lines=44> */
.L_x_31260:
[----:B------:R-:W-:Y:S05]  /*81a0*/  BSYNC B0 ;  /* 0x0000000000007941 */ /* 0x000fea0003800000 */
.L_x_31259:
        /* <DEDUP_REMOVED lines=35> */
.L_x_31264:
[----:B0-----:R-:W-:Y:S02]  /*83e0*/  MOV R65, R174 ;  /* 0x000000ae00417202 */ /* 0x001fe40000000f00 */
.L_x_31265:
[----:B------:R-:W-:Y:S05]  /*83f0*/  BSYNC B0 ;  /* 0x0000000000007941 */ /* 0x000fea0003800000 */
.L_x_31263:
        /* <DEDUP_REMOVED lines=16> */
.L_x_31269:
[----:B------:R-:W-:Y:S05]  /*8500*/  BSYNC B1 ;  /* 0x0000000000017941 */ /* 0x000fea0003800000 */
.L_x_31268:
        /* <DEDUP_REMOVED lines=40> */
[----:B------:R-:W-:Y:S01]  /*8790*/  HFMA2.MMA R62, -RZ, RZ, 0, 0 ;  /* 0x00000000ff3e7435 */ /* 0x000fe200000001ff */
[----:B------:R-:W-:Y:S01]  /*87a0*/  MOV R174, R60 ;  /* 0x0000003c00ae7202 */ /* 0x000fe20000000f00 */
[----:B------:R-:W-:Y:S01]  /*87b0*/  IMAD.MOV.U32 R172, RZ, RZ, R56 ;  /* 0x000000ffffac7224 */ /* 0x000fe200078e0038 */
[----:B------:R-:W-:-:S03]  /*87c0*/  LOP3.LUT R138, R57, R58, R140, 0x96, !PT ;  /* 0x0000003a398a7212 */ /* 0x000fc600078e968c */
.L_x_31267:
[----:B------:R-:W-:Y:S05]  /*87d0*/  BSYNC B0 ;  /* 0x0000000000007941 */ /* 0x000fea0003800000 */
.L_x_31266:
        /* <DEDUP_REMOVED lines=20> */
.L_x_31271:
[----:B------:R-:W-:Y:S02]  /*8920*/  MOV R66, R174 ;  /* 0x000000ae00427202 */ /* 0x000fe40000000f00 */
.L_x_31272:
[----:B------:R-:W-:Y:S05]  /*8930*/  BSYNC B0 ;  /* 0x0000000000007941 */ /* 0x000fea0003800000 */
.L_x_31270:
        /* <DEDUP_REMOVED lines=16> */
.L_x_31276:
[----:B------:R-:W-:Y:S05]  /*8a40*/  BSYNC B1 ;  /* 0x0000000000017941 */ /* 0x000fea0003800000 */
.L_x_31275:
        /* <DEDUP_REMOVED lines=44> */
.L_x_31274:
[----:B------:R-:W-:Y:S05]  /*8d10*/  BSYNC B0 ;  /* 0x0000000000007941 */ /* 0x000fea0003800000 */
.L_x_31273:
        /* <DEDUP_REMOVED lines=20> */
.L_x_31278:
[----:B------:R-:W-:Y:S02]  /*8e60*/  MOV R62, R174 ;  /* 0x000000ae003e7202 */ /* 0x000fe40000000f00 */
.L_x_31279:
[----:B------:R-:W-:Y:S05]  /*8e70*/  BSYNC B0 ;  /* 0x0000000000007941 */ /* 0x000fea0003800000 */
.L_x_31277:
        /* <DEDUP_REMOVED lines=16> */
.L_x_31283:
[----:B------:R-:W-:Y:S05]  /*8f80*/  BSYNC B1 ;  /* 0x0000000000017941 */ /* 0x000fea0003800000 */
.L_x_31282:
        /* <DEDUP_REMOVED lines=44> */
.L_x_31281:
[----:B------:R-:W-:Y:S05]  /*9250*/  BSYNC B0 ;  /* 0x0000000000007941 */ /* 0x000fea0003800000 */
.L_x_31280:
        /* <DEDUP_REMOVED lines=20> */
.L_x_31285:
[----:B------:R-:W-:Y:S02]  /*93a0*/  MOV R54, R174 ;  /* 0x000000ae00367202 */ /* 0x000fe40000000f00 */
.L_x_31286:
[----:B------:R-:W-:Y:S05]  /*93b0*/  BSYNC B0 ;  /* 0x0000000000007941 */ /* 0x000fea0003800000 */
.L_x_31284:
        /* <DEDUP_REMOVED lines=16> */
.L_x_31290:
[----:B------:R-:W-:Y:S05]  /*94c0*/  BSYNC B1 ;  /* 0x0000000000017941 */ /* 0x000fea0003800000 */
.L_x_31289:
        /* <DEDUP_REMOVED lines=44> */
.L_x_31288:
[----:B------:R-:W-:Y:S05]  /*9790*/  BSYNC B0 ;  /* 0x0000000000007941 */ /* 0x000fea0003800000 */
.L_x_31287:
[----:B------:R-:W0:Y:S01]  /*97a0*/  I2F.U32 R53, R54 ;  /* 0x0000003600357306 */ /* 0x000e220000201000 */
[----:B------:R-:W-:Y:S01]  /*97b0*/  FMUL.FTZ R55, R55, R205 ;  /* 0x000000cd37377220 */ /* 0x000fe20000410000 */
[----:B------:R-:W-:Y:S01]  /*97c0*/  SEL R56, RZ, 0x100, P3 ;  /* 0x00000100ff387807 */ /* 0x000fe20001800000 */
[----:B------:R-:W-:Y:S01]  /*97d0*/  IMAD.WIDE.U32 R60, R197, R203, c[0x0][0x188] ;  /* 0x00006200c53c7625 */ /* 0x000fe200078e00cb */
[----:B------:R-:W-:Y:S02]  /*97e0*/  SEL R57, RZ, 0x1, P2 ;  /* 0x00000001ff397807 */ /* 0x000fe40001000000 */
[----:B------:R-:W-:Y:S01]  /*97f0*/  IADD3 R204, R218, 0x300, RZ ;  /* 0x00000300dacc7810 */ /* 0x000fe20007ffe0ff */
[----:B------:R-:W-:-:S02]  /*9800*/  FMUL.FTZ R55, R55, c[0x0][0x1e8] ;  /* 0x00007a0037377a20 */ /* 0x000fc40000410000 */
[----:B------:R-:W-:-:S04]  /*9810*/  IMAD.WIDE.U32 R58, R197, R209, c[0x0][0x190] ;  /* 0x00006400c53a7625 */ /* 0x000fc800078e00d1 */
[----:B0-----:R-:W-:-:S05]  /*9820*/  FFMA.FTZ R53, R53, R206, 1.1641532182693481445e-10 ;  /* 0x2f00000035357423 */ /* 0x001fca00000100ce */
[----:B------:R-:W-:Y:S02]  /*9830*/  FSETP.GTU.FTZ.AND P5, PT, R53, c[0x0][0x1e4], PT ;  /* 0x0000790035007a0b */ /* 0x000fe40003fbc000 */
[----:B------:R-:W-:Y:S02]  /*9840*/  SEL R53, RZ, 0x10000, P4 ;  /* 0x00010000ff357807 */ /* 0x000fe40002000000 */
[----:B------:R-:W-:Y:S02]  /*9850*/  SEL R52, RZ, 0x1000000, P5 ;  /* 0x01000000ff347807 */ /* 0x000fe40002800000 */
[----:B------:R-:W-:Y:S02]  /*9860*/  FSEL R55, R55, RZ, !P5 ;  /* 0x000000ff37377208 */ /* 0x000fe40006800000 */
[----:B------:R-:W-:-:S03]  /*9870*/  IADD3 R52, R56, R52, R53 ;  /* 0x0000003438347210 */ /* 0x000fc60007ffe035 */
[----:B------:R-:W-:Y:S02]  /*9880*/  FMUL.FTZ R67, R162, R55 ;  /* 0x00000037a2437220 */ /* 0x000fe40000410000 */
[----:B------:R-:W-:Y:S02]  /*9890*/  IMAD.IADD R93, R52, 0x1, R57 ;  /* 0x00000001345d7824 */ /* 0x000fe400078e0239 */
[----:B------:R-:W-:Y:S02]  /*98a0*/  @P1 FADD.FTZ R67, R91, R67 ;  /* 0x000000435b431221 */ /* 0x000fe40000010000 */
        /* <DEDUP_REMOVED lines=18> */
.L_x_31292:
[----:B0-----:R-:W-:Y:S02]  /*99d0*/  IMAD.MOV.U32 R92, RZ, RZ, R174 ;  /* 0x000000ffff5c7224 */ /* 0x001fe400078e00ae */
.L_x_31293:
[----:B------:R-:W-:Y:S05]  /*99e0*/  BSYNC B0 ;  /* 0x0000000000007941 */ /* 0x000fea0003800000 */
.L_x_31291:
        /* <DEDUP_REMOVED lines=16> */
.L_x_31297:
[----:B------:R-:W-:Y:S05]  /*9af0*/  BSYNC B1 ;  /* 0x0000000000017941 */ /* 0x000fea0003800000 */
.L_x_31296:
        /* <DEDUP_REMOVED lines=44> */
.L_x_31295:
[----:B------:R-:W-:Y:S05]  /*9dc0*/  BSYNC B0 ;  /* 0x0000000000007941 */ /* 0x000fea0003800000 */
.L_x_31294:
[----:B------:R-:W0:Y:S01]  /*9dd0*/  I2F.U32 R57, R92 ;  /* 0x0000005c00397306 */ /* 0x000e220000201000 */
[----:B-----5:R-:W-:Y:S01]  /*9de0*/  FMUL.FTZ R52, R52, R205 ;  /* 0x000000cd34347220 */ /* 0x020fe20000410000 */
        /* <DEDUP_REMOVED lines=18> */
.L_x_31299:
[----:B------:R-:W-:Y:S02]  /*9f10*/  IMAD.MOV.U32 R52, RZ, RZ, R174 ;  /* 0x000000ffff347224 */ /* 0x000fe400078e00ae */
.L_x_31300:
[----:B------:R-:W-:Y:S05]  /*9f20*/  BSYNC B0 ;  /* 0x0000000000007941 */ /* 0x000fea0003800000 */
.L_x_31298:
        /* <DEDUP_REMOVED lines=16> */
.L_x_31304:
[----:B------:R-:W-:Y:S05]  /*a030*/  BSYNC B1 ;  /* 0x0000000000017941 */ /* 0x000fea0003800000 */
.L_x_31303:
        /* <DEDUP_REMOVED lines=44> */
.L_x_31302:
[----:B------:R-:W-:Y:S05]  /*a300*/  BSYNC B0 ;  /* 0x0000000000007941 */ /* 0x000fea0003800000 */
.L_x_31301:
        /* <DEDUP_REMOVED lines=20> */
.L_x_31306:
[----:B------:R-:W-:Y:S02]  /*a450*/  IMAD.MOV.U32 R92, RZ, RZ, R174 ;  /* 0x000000ffff5c7224 */ /* 0x000fe400078e00ae */
.L_x_31307:
[----:B------:R-:W-:Y:S05]  /*a460*/  BSYNC B0 ;  /* 0x0000000000007941 */ /* 0x000fea0003800000 */
.L_x_31305:
        /* <DEDUP_REMOVED lines=16> */
.L_x_31311:
[----:B------:R-:W-:Y:S05]  /*a570*/  BSYNC B1 ;  /* 0x0000000000017941 */ /* 0x000fea0003800000 */
.L_x_31310:
        /* <DEDUP_REMOVED lines=44> */
.L_x_31309:
[----:B------:R-:W-:Y:S05]  /*a840*/  BSYNC B0 ;  /* 0x0000000000007941 */ /* 0x000fea0003800000 */
.L_x_31308:
        /* <DEDUP_REMOVED lines=20> */
.L_x_31313:
[----:B------:R-:W-:Y:S02]  /*a990*/  IMAD.MOV.U32 R54, RZ, RZ, R174 ;  /* 0x000000ffff367224 */ /* 0x000fe400078e00ae */
.L_x_31314:
[----:B------:R-:W-:Y:S05]  /*a9a0*/  BSYNC B0 ;  /* 0x0000000000007941 */ /* 0x000fea0003800000 */
.L_x_31312:
        /* <DEDUP_REMOVED lines=16> */
.L_x_31318:
[----:B------:R-:W-:Y:S05]  /*aab0*/  BSYNC B1 ;  /* 0x0000000000017941 */ /* 0x000fea0003800000 */
.L_x_31317:
        /* <DEDUP_REMOVED lines=44> */
.L_x_31316:
[----:B------:R-:W-:Y:S05]  /*ad80*/  BSYNC B0 ;  /* 0x0000000000007941 */ /* 0x000fea0003800000 */
.L_x_31315:
        /* <DEDUP_REMOVED lines=11> */
[----:B------:R-:W-:Y:S02]  /*ae40*/  FSEL R55, R55, RZ, !P5 ;  /* 0x000000ff37377208 */ /* 0x000fe40006800000 */
[----:B------:R-:W-:-:S03]  /*ae50*/  SEL R52, RZ, 0x1000000, P5 ;  /* 0x01000000ff347807 */ /* 0x000fc60002800000 */
[----:B------:R-:W-:Y:S01]  /*ae60*/  FMUL.FTZ R63, R164, R55 ;  /* 0x00000037a43f7220 */ /* 0x000fe20000410000 */
        /* <DEDUP_REMOVED lines=21> */
.L_x_31320:
[----:B0-----:R-:W-:Y:S02]  /*afc0*/  MOV R146, R174 ;  /* 0x000000ae00927202 */ /* 0x001fe40000000f00 */
.L_x_31321:
[----:B------:R-:W-:Y:S05]  /*afd0*/  BSYNC B0 ;  /* 0x0000000000007941 */ /* 0x000fea0003800000 */
.L_x_31319:
        /* <DEDUP_REMOVED lines=16> */
.L_x_31325:
[----:B------:R-:W-:Y:S05]  /*b0e0*/  BSYNC B1 ;  /* 0x0000000000017941 */ /* 0x000fea0003800000 */
.L_x_31324:
        /* <DEDUP_REMOVED lines=44> */
.L_x_31323:
[----:B------:R-:W-:Y:S05]  /*b3b0*/  BSYNC B0 ;  /* 0x0000000000007941 */ /* 0x000fea0003800000 */
.L_x_31322:
[----:B------:R-:W0:Y:S01]  /*b3c0*/  I2F.U32 R57, R146 ;  /* 0x0000009200397306 */ /* 0x000e220000201000 */
[----:B-----5:R-:W-:Y:S01]  /*b3d0*/  FMUL.FTZ R52, R52, R205 ;  /* 0x000000cd34347220 */ /* 0x020fe20000410000 */
        /* <DEDUP_REMOVED lines=18> */
.L_x_31327:
[----:B------:R-:W-:Y:S02]  /*b500*/  MOV R52, R174 ;  /* 0x000000ae00347202 */ /* 0x000fe40000000f00 */
.L_x_31328:
[----:B------:R-:W-:Y:S05]  /*b510*/  BSYNC B0 ;  /* 0x0000000000007941 */ /* 0x000fea0003800000 */
.L_x_31326:
        /* <DEDUP_REMOVED lines=16> */
.L_x_31332:
[----:B------:R-:W-:Y:S05]  /*b620*/  BSYNC B1 ;  /* 0x0000000000017941 */ /* 0x000fea0003800000 */
.L_x_31331:
        /* <DEDUP_REMOVED lines=44> */
.L_x_31330:
[----:B------:R-:W-:Y:S05]  /*b8f0*/  BSYNC B0 ;  /* 0x0000000000007941 */ /* 0x000fea0003800000 */
.L_x_31329:
        /* <DEDUP_REMOVED lines=20> */
.L_x_31334:
[----:B------:R-:W-:Y:S02]  /*ba40*/  MOV R146, R174 ;  /* 0x000000ae00927202 */ /* 0x000fe40000000f00 */
.L_x_31335:
[----:B------:R-:W-:Y:S05]  /*ba50*/  BSYNC B0 ;  /* 0x0000000000007941 */ /* 0x000fea0003800000 */
.L_x_31333:
        /* <DEDUP_REMOVED lines=16> */
.L_x_31339:
[----:B------:R-:W-:Y:S05]  /*bb60*/  BSYNC B1 ;  /* 0x0000000000017941 */ /* 0x000fea0003800000 */
.L_x_31338:
        /* <DEDUP_REMOVED lines=44> */
.L_x_31337:
[----:B------:R-:W-:Y:S05]  /*be30*/  BSYNC B0 ;  /* 0x0000000000007941 */ /* 0x000fea0003800000 */
.L_x_31336:
        /* <DEDUP_REMOVED lines=20> */
.L_x_31341:
[----:B------:R-:W-:Y:S02]  /*bf80*/  MOV R54, R174 ;  /* 0x000000ae00367202 */ /* 0x000fe40000000f00 */
.L_x_31342:
[----:B------:R-:W-:Y:S05]  /*bf90*/  BSYNC B0 ;  /* 0x0000000000007941 */ /* 0x000fea0003800000 */
.L_x_31340:
        /* <DEDUP_REMOVED lines=16> */
.L_x_31346:
[----:B------:R-:W-:Y:S05]  /*c0a0*/  BSYNC B1 ;  /* 0x0000000000017941 */ /* 0x000fea0003800000 */
.L_x_31345:
        /* <DEDUP_REMOVED lines=44> */
.L_x_31344:
[----:B------:R-:W-:Y:S05]  /*c370*/  BSYNC B0 ;  /* 0x0000000000007941 */ /* 0x000fea0003800000 */
.L_x_31343:
        /* <DEDUP_REMOVED lines=35> */
.L_x_31348:
[----:B0-----:R-:W-:Y:S02]  /*c5b0*/  IMAD.MOV.U32 R200, RZ, RZ, R174 ;  /* 0x000000ffffc87224 */ /* 0x001fe400078e00ae */
.L_x_31349:
[----:B------:R-:W-:Y:S05]  /*c5c0*/  BSYNC B0 ;  /* 0x0000000000007941 */ /* 0x000fea0003800000 */
.L_x_31347:
        /* <DEDUP_REMOVED lines=16> */
.L_x_31353:
[----:B------:R-:W-:Y:S05]  /*c6d0*/  BSYNC B1 ;  /* 0x0000000000017941 */ /* 0x000fea0003800000 */
.L_x_31352:
        /* <DEDUP_REMOVED lines=44> */
.L_x_31351:
[----:B------:R-:W-:Y:S05]  /*c9a0*/  BSYNC B0 ;  /* 0x0000000000007941 */ /* 0x000fea0003800000 */
.L_x_31350:
        /* <DEDUP_REMOVED lines=20> */
.L_x_31355:
[----:B------:R-:W-:Y:S02]  /*caf0*/  IMAD.MOV.U32 R200, RZ, RZ, R174 ;  /* 0x000000ffffc87224 */ /* 0x000fe400078e00ae */
.L_x_31356:
[----:B------:R-:W-:Y:S05]  /*cb00*/  BSYNC B0 ;  /* 0x0000000000007941 */ /* 0x000fea0003800000 */
.L_x_31354:
        /* <DEDUP_REMOVED lines=16> */
.L_x_31360:
[----:B------:R-:W-:Y:S05]  /*cc10*/  BSYNC B1 ;  /* 0x0000000000017941 */ /* 0x000fea0003800000 */
.L_x_31359:
        /* <DEDUP_REMOVED lines=44> */
.L_x_31358:
[----:B------:R-:W-:Y:S05]  /*cee0*/  BSYNC B0 ;  /* 0x0000000000007941 */ /* 0x000fea0003800000 */
.L_x_31357:
        /* <DEDUP_REMOVED lines=20> */
.L_x_31362:
[----:B------:R-:W-:Y:S02]  /*d030*/  IMAD.MOV.U32 R200, RZ, RZ, R174 ;  /* 0x000000ffffc87224 */ /* 0x000fe400078e00ae */
.L_x_31363:
[----:B------:R-:W-:Y:S05]  /*d040*/  BSYNC B0 ;  /* 0x0000000000007941 */ /* 0x000fea0003800000 */
.L_x_31361:
        /* <DEDUP_REMOVED lines=16> */
.L_x_31367:
[----:B------:R-:W-:Y:S05]  /*d150*/  BSYNC B1 ;  /* 0x0000000000017941 */ /* 0x000fea0003800000 */
.L_x_31366:
        /* <DEDUP_REMOVED lines=44> */
.L_x_31365:
[----:B------:R-:W-:Y:S05]  /*d420*/  BSYNC B0 ;  /* 0x0000000000007941 */ /* 0x000fea0003800000 */
.L_x_31364:
        /* <DEDUP_REMOVED lines=20> */
.L_x_31369:
[----:B------:R-:W-:Y:S02]  /*d570*/  IMAD.MOV.U32 R200, RZ, RZ, R174 ;  /* 0x000000ffffc87224 */ /* 0x000fe400078e00ae */
.L_x_31370:
[----:B------:R-:W-:Y:S05]  /*d580*/  BSYNC B0 ;  /* 0x0000000000007941 */ /* 0x000fea0003800000 */
.L_x_31368:
        /* <DEDUP_REMOVED lines=16> */
.L_x_31374:
[----:B------:R-:W-:Y:S05]  /*d690*/  BSYNC B1 ;  /* 0x0000000000017941 */ /* 0x000fea0003800000 */
.L_x_31373:
        /* <DEDUP_REMOVED lines=44> */
.L_x_31372:
[----:B------:R-:W-:Y:S05]  /*d960*/  BSYNC B0 ;  /* 0x0000000000007941 */ /* 0x000fea0003800000 */
.L_x_31371:
[----:B------:R0:W2:Y:S01]  /*d970*/  I2F.U32 R93, R200 ;  /* 0x000000c8005d7306 */ /* 0x0000a20000201000 */
[----:B------:R-:W-:Y:S01]  /*d980*/  FMUL.FTZ R55, R55, R205 ;  /* 0x000000cd37377220 */ /* 0x000fe20000410000 */
[----:B------:R-:W-:Y:S01]  /*d990*/  SEL R94, RZ, 0x100, P3 ;  /* 0x00000100ff5e7807 */ /* 0x000fe20001800000 */
[----:B------:R-:W-:Y:S01]  /*d9a0*/  IMAD.WIDE.U32 R148, R214, R209, c[0x0][0x190] ;  /* 0x00006400d6947625 */ /* 0x000fe200078e00d1 */
[----:B------:R-:W-:Y:S02]  /*d9b0*/  SEL R95, RZ, 0x1, P2 ;  /* 0x00000001ff5f7807 */ /* 0x000fe40001000000 */
[----:B------:R-:W-:Y:S01]  /*d9c0*/  IADD3 R218, R218, 0x480, RZ ;  /* 0x00000480dada7810 */ /* 0x000fe20007ffe0ff */
[----:B------:R-:W-:-:S02]  /*d9d0*/  FMUL.FTZ R55, R55, c[0x0][0x1e8] ;  /* 0x00007a0037377a20 */ /* 0x000fc40000410000 */
[----:B0-----:R-:W-:-:S04]  /*d9e0*/  IMAD.WIDE.U32 R200, R214, R203, c[0x0][0x188] ;  /* 0x00006200d6c87625 */ /* 0x001fc800078e00cb */
[----:B------:R-:W-:-:S04]  /*d9f0*/  @P0 IMAD.WIDE.U32 R146, R218, R203, c[0x0][0x180] ;  /* 0x00006000da920625 */ /* 0x000fc800078e00cb */
[----:B--2---:R-:W-:-:S05]  /*da00*/  FFMA.FTZ R93, R93, R206, 1.1641532182693481445e-10 ;  /* 0x2f0000005d5d7423 */ /* 0x004fca00000100ce */
        /* <DEDUP_REMOVED lines=9> */
[----:B------:R0:W-:Y:S04]  /*daa0*/  STG.E.128 [R200.64], R52 ;  /* 0x00000034c8007986 */ /* 0x0001e8000c101d04 */
[----:B------:R0:W-:Y:S04]  /*dab0*/  STG.E [R148.64], R211 ;  /* 0x000000d394007986 */ /* 0x0001e8000c101904 */
        /* <DEDUP_REMOVED lines=14> */
.L_x_31376:
[----:B0-----:R-:W-:Y:S02]  /*dba0*/  MOV R211, R174 ;  /* 0x000000ae00d37202 */ /* 0x001fe40000000f00 */
.L_x_31377:
[----:B------:R-:W-:Y:S05]  /*dbb0*/  BSYNC B0 ;  /* 0x0000000000007941 */ /* 0x000fea0003800000 */
.L_x_31375:
        /* <DEDUP_REMOVED lines=16> */
.L_x_31381:
[----:B------:R-:W-:Y:S05]  /*dcc0*/  BSYNC B1 ;  /* 0x0000000000017941 */ /* 0x000fea0003800000 */
.L_x_31380:
        /* <DEDUP_REMOVED lines=44> */
.L_x_31379:
[----:B------:R-:W-:Y:S05]  /*df90*/  BSYNC B0 ;  /* 0x0000000000007941 */ /* 0x000fea0003800000 */
.L_x_31378:
        /* <DEDUP_REMOVED lines=20> */
.L_x_31383:
[----:B------:R-:W-:Y:S02]  /*e0e0*/  MOV R211, R174 ;  /* 0x000000ae00d37202 */ /* 0x000fe40000000f00 */
.L_x_31384:
[----:B------:R-:W-:Y:S05]  /*e0f0*/  BSYNC B0 ;  /* 0x0000000000007941 */ /* 0x000fea0003800000 */
.L_x_31382:
        /* <DEDUP_REMOVED lines=16> */
.L_x_31388:
[----:B------:R-:W-:Y:S05]  /*e200*/  BSYNC B1 ;  /* 0x0000000000017941 */ /* 0x000fea0003800000 */
.L_x_31387:
        /* <DEDUP_REMOVED lines=44> */
.L_x_31386:
[----:B------:R-:W-:Y:S05]  /*e4d0*/  BSYNC B0 ;  /* 0x0000000000007941 */ /* 0x000fea0003800000 */
.L_x_31385:
        /* <DEDUP_REMOVED lines=20> */
.L_x_31390:
[----:B------:R-:W-:Y:S02]  /*e620*/  MOV R211, R174 ;  /* 0x000000ae00d37202 */ /* 0x000fe40000000f00 */
.L_x_31391:
[----:B------:R-:W-:Y:S05]  /*e630*/  BSYNC B0 ;  /* 0x0000000000007941 */ /* 0x000fea0003800000 */
.L_x_31389:
        /* <DEDUP_REMOVED lines=16> */
.L_x_31395:
[----:B------:R-:W-:Y:S05]  /*e740*/  BSYNC B1 ;  /* 0x0000000000017941 */ /* 0x000fea0003800000 */
.L_x_31394:
        /* <DEDUP_REMOVED lines=44> */
.L_x_31393:
[----:B------:R-:W-:Y:S05]  /*ea10*/  BSYNC B0 ;  /* 0x0000000000007941 */ /* 0x000fea0003800000 */
.L_x_31392:
        /* <DEDUP_REMOVED lines=20> */
.L_x_31397:
[----:B------:R-:W-:Y:S02]  /*eb60*/  MOV R211, R174 ;  /* 0x000000ae00d37202 */ /* 0x000fe40000000f00 */
.L_x_31398:
[----:B------:R-:W-:Y:S05]  /*eb70*/  BSYNC B0 ;  /* 0x0000000000007941 */ /* 0x000fea0003800000 */
.L_x_31396:
        /* <DEDUP_REMOVED lines=16> */
.L_x_31402:
[----:B------:R-:W-:Y:S05]  /*ec80*/  BSYNC B1 ;  /* 0x0000000000017941 */ /* 0x000fea0003800000 */
.L_x_31401:
        /* <DEDUP_REMOVED lines=39> */
[----:B------:R-:W-:Y:S01]  /*ef00*/  MOV R174, R200 ;  /* 0x000000c800ae7202 */ /* 0x000fe20000000f00 */
[----:B------:R-:W-:Y:S01]  /*ef10*/  HFMA2.MMA R200, -RZ, RZ, 0, 0 ;  /* 0x00000000ffc87435 */ /* 0x000fe200000001ff */
[----:B------:R-:W-:Y:S01]  /*ef20*/  LOP3.LUT R137, R201, R220, R139, 0x96, !PT ;  /* 0x000000dcc9897212 */ /* 0x000fe200078e968b */
[----:B------:R-:W-:Y:S01]  /*ef30*/  IMAD.MOV.U32 R172, RZ, RZ, R146 ;  /* 0x000000ffffac7224 */ /* 0x000fe200078e0092 */
[----:B------:R-:W-:-:S03]  /*ef40*/  LOP3.LUT R138, R147, R148, R140, 0x96, !PT ;  /* 0x00000094938a7212 */ /* 0x000fc600078e968c */
.L_x_31400:
[----:B------:R-:W-:Y:S05]  /*ef50*/  BSYNC B0 ;  /* 0x0000000000007941 */ /* 0x000fea0003800000 */
.L_x_31399:
[----:B------:R-:W-:Y:S01]  /*ef60*/  FADD.FTZ R146, RZ, R84 ;  /* 0x00000054ff927221 */ /* 0x000fe20000010000 */
[----:B------:R-:W-:Y:S01]  /*ef70*/  SEL R148, RZ, 0x100, P2 ;  /* 0x00000100ff947807 */ /* 0x000fe20001000000 */
[----:B------:R-:W-:Y:S02]  /*ef80*/  FMUL.FTZ R95, R95, R205 ;  /* 0x000000cd5f5f7220 */ /* 0x000fe40000410000 */
[----:B------:R-:W-:Y:S02]  /*ef90*/  FADD.FTZ R147, R85, R146 ;  /* 0x0000009255937221 */ /* 0x000fe40000010000 */
        /* <DEDUP_REMOVED lines=33> */
[----:B------:R-:W-:Y:S01]  /*f1b0*/  FADD.FTZ R149, R57, R146 ;  /* 0x0000009239957221 */ /* 0x000fe20000010000 */
[----:B------:R-:W-:-:S03]  /*f1c0*/  SEL R146, RZ, 0x1000000, P4 ;  /* 0x01000000ff927807 */ /* 0x000fc60002000000 */
[----:B------:R-:W-:Y:S01]  /*f1d0*/  FADD.FTZ R206, R58, R149 ;  /* 0x000000953ace7221 */ /* 0x000fe20000010000 */
[----:B------:R-:W-:Y:S01]  /*f1e0*/  IADD3 R146, R148, R146, R147 ;  /* 0x0000009294927210 */ /* 0x000fe20007ffe093 */
[----:B------:R-:W-:Y:S01]  /*f1f0*/  FMUL.FTZ R95, R170, R95 ;  /* 0x0000005faa5f7220 */ /* 0x000fe20000410000 */
[----:B------:R-:W-:Y:S01]  /*f200*/  SEL R147, RZ, 0x1, P0 ;  /* 0x00000001ff937807 */ /* 0x000fe20000000000 */
[----:B------:R-:W-:Y:S01]  /*f210*/  FADD.FTZ R149, R59, R206 ;  /* 0x000000ce3b957221 */ /* 0x000fe20000010000 */
[----:B-1----:R-:W-:Y:S01]  /*f220*/  LOP3.LUT P0, RZ, R207, 0x1f, RZ, 0xc0, !PT ;  /* 0x0000001fcfff7812 */ /* 0x002fe2000780c0ff */
[----:B------:R-:W-:Y:S01]  /*f230*/  @P1 FADD.FTZ R95, R91, R95 ;  /* 0x0000005f5b5f1221 */ /* 0x000fe20000010000 */
[----:B------:R-:W-:Y:S01]  /*f240*/  LOP3.LUT P1, RZ, R21, 0xff, RZ, 0xc0, !PT ;  /* 0x000000ff15ff7812 */ /* 0x000fe2000782c0ff */
[----:B------:R-:W-:Y:S02]  /*f250*/  FADD.FTZ R148, R52, R149 ;  /* 0x0000009534947221 */ /* 0x000fe40000010000 */
[----:B------:R-:W-:-:S02]  /*f260*/  IMAD.IADD R205, R146, 0x1, R147 ;  /* 0x0000000192cd7824 */ /* 0x000fc400078e0293 */
[----:B------:R-:W-:-:S04]  /*f270*/  IMAD.WIDE.U32 R146, R218, R203, c[0x0][0x188] ;  /* 0x00006200da927625 */ /* 0x000fc800078e00cb */
[----:B------:R-:W-:Y:S01]  /*f280*/  FADD.FTZ R201, R53, R148 ;  /* 0x0000009435c97221 */ /* 0x000fe20000010000 */
[----:B------:R0:W-:Y:S01]  /*f290*/  STG.E.128 [R146.64], R92 ;  /* 0x0000005c92007986 */ /* 0x0001e2000c101d04 */
[----:B------:R-:W-:-:S04]  /*f2a0*/  IMAD.WIDE.U32 R148, R218, R209, c[0x0][0x190] ;  /* 0x00006400da947625 */ /* 0x000fc800078e00d1 */
[----:B------:R-:W-:Y:S01]  /*f2b0*/  FADD.FTZ R206, R54, R201 ;  /* 0x000000c936ce7221 */ /* 0x000fe20000010000 */
[----:B------:R0:W-:Y:S03]  /*f2c0*/  STG.E [R148.64], R205 ;  /* 0x000000cd94007986 */ /* 0x0001e6000c101904 */
        /* <DEDUP_REMOVED lines=10> */
.L_x_31407:
        /* <DEDUP_REMOVED lines=100> */
.L_x_31408:
[----:B------:R-:W2:Y:S01]  /*f9b0*/  S2R R203, SR_TID.X ;  /* 0x0000000000cb7919 */ /* 0x000ea20000002100 */
[----:B------:R-:W-:Y:S01]  /*f9c0*/  @!P0 SHF.R.U32.HI R148, RZ, 0x5, R207 ;  /* 0x00000005ff948819 */ /* 0x000fe200000116cf */
[----:B-1----:R-:W-:Y:S01]  /*f9d0*/  FADD.FTZ R147, R220, R205 ;  /* 0x000000cddc937221 */ /* 0x002fe20000010000 */
[----:B------:R-:W-:Y:S01]  /*f9e0*/  WARPSYNC 0xffffffff ;  /* 0xffffffff00007948 */ /* 0x000fe20003800000 */
[----:B------:R-:W-:Y:S01]  /*f9f0*/  IMAD.MOV.U32 R219, RZ, RZ, 0x10 ;  /* 0x00000010ffdb7424 */ /* 0x000fe200078e00ff */
[----:B------:R-:W-:-:S03]  /*fa00*/  @!P0 LOP3.LUT R148, R148, 0x3, RZ, 0xc0, !PT ;  /* 0x0000000394948812 */ /* 0x000fc600078ec0ff */
[-C--:B------:R-:W-:Y:S01]  /*fa10*/  IMAD.WIDE.U32 R216, R216, R219.reuse, c[0x0][0x208] ;  /* 0x00008200d8d87625 */ /* 0x080fe200078e00db */
[----:B0-----:R-:W-:Y:S02]  /*fa20*/  @!P0 IADD3 R205, R201, R148, RZ ;  /* 0x00000094c9cd8210 */ /* 0x001fe40007ffe0ff */
[----:B------:R-:W-:Y:S01]  /*fa30*/  CS2R R148, SRZ ;  /* 0x0000000000947805 */ /* 0x000fe2000001ff00 */
[----:B------:R-:W-:Y:S02]  /*fa40*/  IMAD.WIDE.U32 R214, R214, R219, c[0x0][0x208] ;  /* 0x00008200d6d67625 */ /* 0x000fe400078e00db */
[----:B------:R-:W-:Y:S01]  /*fa50*/  @!P0 STS.64 [R205.X8], R146 ;  /* 0x00000092cd008388 */ /* 0x000fe20000008a00 */
[----:B--2---:R-:W-:-:S03]  /*fa60*/  LOP3.LUT R206, R203, 0x1f, RZ, 0xc0, !PT ;  /* 0x0000001fcbce7812 */ /* 0x004fc600078ec0ff */
[----:B------:R-:W-:Y:S01]  /*fa70*/  BAR.SYNC.DEFER_BLOCKING 0x0 ;  /* 0x0000000000007b1d */ /* 0x000fe20000010000 */
[----:B------:R-:W-:-:S13]  /*fa80*/  ISETP.GT.U32.AND P1, PT, R206, 0x3, PT ;  /* 0x00000003ce00780c */ /* 0x000fda0003f24070 */
[----:B------:R-:W-:Y:S01]  /*fa90*/  @!P1 IMAD.IADD R206, R201, 0x1, R206 ;  /* 0x00000001c9ce9824 */ /* 0x000fe200078e02ce */
[----:B------:R-:W-:Y:S01]  /*faa0*/  MOV R201, RZ ;  /* 0x000000ff00c97202 */ /* 0x000fe20000000f00 */
        /* <DEDUP_REMOVED lines=11> */
[----:B0-----:R-:W-:-:S07]  /*fb60*/  IMAD.IADD R205, R209, 0x1, R222 ;  /* 0x00000001d1cd7824 */ /* 0x001fce00078e02de */
        /* <DEDUP_REMOVED lines=10> */
[----:B0-----:R0:W3:Y:S01]  /*fc10*/  MUFU.RCP R207, R205 ;  /* 0x000000cd00cf7308 */ /* 0x0010e20000001000 */
[----:B------:R-:W-:-:S04]  /*fc20*/  IMAD.WIDE.U32 R212, R212, R219, c[0x0][0x208] ;  /* 0x00008200d4d47625 */ /* 0x000fc800078e00db */
[----:B------:R-:W-:Y:S02]  /*fc30*/  FMUL.FTZ R148, R148, R220 ;  /* 0x000000dc94947220 */ /* 0x000fe40000410000 */
[----:B0-----:R-:W-:Y:S02]  /*fc40*/  IMAD R205, R196, c[0x0][0x168], RZ ;  /* 0x00005a00c4cd7a24 */ /* 0x001fe400078e02ff */
[----:B-1----:R-:W-:-:S04]  /*fc50*/  FADD.FTZ R146, R146, R149 ;  /* 0x0000009592927221 */ /* 0x002fc80000010000 */
[----:B------:R-:W-:Y:S02]  /*fc60*/  FFMA.FTZ R146, R147, R148, R146 ;  /* 0x0000009493927223 */ /* 0x000fe40000010092 */
[----:B--2---:R-:W-:Y:S02]  /*fc70*/  FMUL.FTZ R147, R201, R222 ;  /* 0x000000dec9937220 */ /* 0x004fe40000410000 */
[----:B------:R-:W-:Y:S02]  /*fc80*/  FADD.FTZ R201, R206, -R201 ;  /* 0x800000c9cec97221 */ /* 0x000fe40000010000 */
[----:B------:R-:W-:Y:S01]  /*fc90*/  FFMA.FTZ R148, R211, R206, R147 ;  /* 0x000000ced3947223 */ /* 0x000fe20000010093 */
[----:B------:R-:W-:Y:S01]  /*fca0*/  SHF.R.S32.HI R206, RZ, 0x1f, R205 ;  /* 0x0000001fffce7819 */ /* 0x000fe200000114cd */
[----:B------:R-:W0:Y:S02]  /*fcb0*/  SHFL.DOWN PT, R147, R146, 0x1, 0x1f ;  /* 0x08201f0092937f89 */ /* 0x000e2400000e0000 */
[----:B---3--:R-:W-:Y:S01]  /*fcc0*/  FMUL.FTZ R149, R207, R148 ;  /* 0x00000094cf957220 */ /* 0x008fe20000410000 */
[----:B------:R-:W-:-:S02]  /*fcd0*/  SHF.R.U32.HI R148, RZ, 0x5, R203 ;  /* 0x00000005ff947819 */ /* 0x000fc400000116cb */
[----:B------:R-:W-:Y:S02]  /*fce0*/  LEA.HI R205, R206, R205, RZ, 0x2 ;  /* 0x000000cdcecd7211 */ /* 0x000fe400078f10ff */
[----:B------:R-:W-:Y:S01]  /*fcf0*/  LOP3.LUT R148, R148, 0x3, RZ, 0xc0, !PT ;  /* 0x0000000394947812 */ /* 0x000fe200078ec0ff */
[----:B------:R-:W1:Y:S03]  /*fd00*/  SHFL.IDX PT, R149, R149, RZ, 0x1f ;  /* 0x00001fff95957589 */ /* 0x000e6600000e0000 */
[----:B------:R-:W-:Y:S01]  /*fd10*/  LOP3.LUT P0, RZ, R148, 0x1f, R203, 0xf8, !PT ;  /* 0x0000001f94ff7812 */ /* 0x000fe2000780f8cb */
[----:B------:R-:W-:-:S04]  /*fd20*/  FMUL.FTZ R148, R201, R201 ;  /* 0x000000c9c9947220 */ /* 0x000fc80000410000 */
[----:B------:R-:W-:-:S04]  /*fd30*/  FMUL.FTZ R211, R211, R148 ;  /* 0x00000094d3d37220 */ /* 0x000fc80000410000 */
[----:B------:R-:W-:Y:S02]  /*fd40*/  FMUL.FTZ R211, R211, R222 ;  /* 0x000000ded3d37220 */ /* 0x000fe40000410000 */
[----:B0-----:R-:W-:Y:S02]  /*fd50*/  FADD.FTZ R148, R146, R147 ;  /* 0x0000009392947221 */ /* 0x001fe40000010000 */
[----:B------:R-:W-:Y:S02]  /*fd60*/  @!P0 MOV R147, 0x4 ;  /* 0x0000000400938802 */ /* 0x000fe40000000f00 */
[----:B------:R-:W-:-:S03]  /*fd70*/  FFMA.FTZ R211, R207, R211, R148 ;  /* 0x000000d3cfd37223 */ /* 0x000fc60000010094 */
[----:B------:R-:W-:Y:S01]  /*fd80*/  @!P0 IMAD.WIDE R146, R196, R147, c[0x0][0x1a0] ;  /* 0x00006800c4928625 */ /* 0x000fe200078e0293 */
[C---:B-1----:R-:W-:Y:S01]  /*fd90*/  FSEL R148, R149.reuse, RZ, !P1 ;  /* 0x000000ff95947208 */ /* 0x042fe20004800000 */
[----:B------:R-:W0:Y:S04]  /*fda0*/  SHFL.IDX PT, R242, R211, RZ, 0x1f ;  /* 0x00001fffd3f27589 */ /* 0x000e2800000e0000 */
[--C-:B------:R-:W-:Y:S01]  /*fdb0*/  FADD.FTZ R226, R72, -R148.reuse ;  /* 0x8000009448e27221 */ /* 0x100fe20000010000 */
[----:B------:R1:W-:Y:S01]  /*fdc0*/  @!P0 STG.E [R146.64], R149 ;  /* 0x0000009592008986 */ /* 0x0003e2000c101904 */
[----:B------:R-:W-:Y:S02]  /*fdd0*/  FADD.FTZ R234, R76, -R148 ;  /* 0x800000944cea7221 */ /* 0x000fe40000010000 */
[----:B------:R-:W-:-:S02]  /*fde0*/  FMUL.FTZ R72, R149, R149 ;  /* 0x0000009595487220 */ /* 0x000fc40000410000 */
[--C-:B------:R-:W-:Y:S02]  /*fdf0*/  FADD.FTZ R76, R73, -R148.reuse ;  /* 0x80000094494c7221 */ /* 0x100fe40000010000 */
[--C-:B------:R-:W-:Y:S02]  /*fe00*/  FADD.FTZ R230, R82, -R148.reuse ;  /* 0x8000009452e67221 */ /* 0x100fe40000010000 */
[----:B------:R-:W-:Y:S02]  /*fe10*/  IMAD.MOV.U32 R73, RZ, RZ, c[0x0][0x1e0] ;  /* 0x00007800ff497624 */ /* 0x000fe400078e00ff */
[--C-:B------:R-:W-:Y:S02]  /*fe20*/  FADD.FTZ R82, R74, -R148.reuse ;  /* 0x800000944a527221 */ /* 0x100fe40000010000 */
[--C-:B------:R-:W-:Y:S01]  /*fe30*/  FADD.FTZ R74, R69, -R148.reuse ;  /* 0x80000094454a7221 */ /* 0x100fe20000010000 */
[----:B------:R-:W-:Y:S01]  /*fe40*/  FSEL R69, R72, RZ, P1 ;  /* 0x000000ff48457208 */ /* 0x000fe20000800000 */
[--C-:B------:R-:W-:Y:S01]  /*fe50*/  FADD.FTZ R206, R68, -R148.reuse ;  /* 0x8000009444ce7221 */ /* 0x100fe20000010000 */
[----:B------:R-:W-:Y:S01]  /*fe60*/  LOP3.LUT P1, RZ, R21, 0xff, RZ, 0xc0, !PT ;  /* 0x000000ff15ff7812 */ /* 0x000fe2000782c0ff */
[----:B------:R-:W-:-:S02]  /*fe70*/  FADD.FTZ R232, R83, -R148 ;  /* 0x8000009453e87221 */ /* 0x000fc40000010000 */
[----:B0-----:R-:W-:Y:S01]  /*fe80*/  FFMA.FTZ R68, R242, R73, c[0x0][0x228] ;  /* 0x00008a00f2447623 */ /* 0x001fe20000010049 */
[----:B------:R-:W-:Y:S01]  /*fe90*/  SEL R21, RZ, 0x1, P1 ;  /* 0x00000001ff157807 */ /* 0x000fe20000800000 */
[--C-:B-1----:R-:W-:Y:S02]  /*fea0*/  FADD.FTZ R149, R63, -R148.reuse ;  /* 0x800000943f957221 */ /* 0x102fe40000010000 */
[----:B------:R-:W-:Y:S02]  /*feb0*/  FADD.FTZ R68, R68, R69 ;  /* 0x0000004544447221 */ /* 0x000fe40000010000 */
[--C-:B------:R-:W-:Y:S01]  /*fec0*/  FADD.FTZ R63, R57, -R148.reuse ;  /* 0x80000094393f7221 */ /* 0x100fe20000010000 */
[----:B------:R-:W-:Y:S01]  /*fed0*/  @!P0 MOV R57, 0x4 ;  /* 0x0000000400398802 */ /* 0x000fe20000000f00 */
[----:B------:R-:W0:Y:S01]  /*fee0*/  MUFU.RSQ R83, R68 ;  /* 0x0000004400537308 */ /* 0x000e220000001400 */
[--C-:B------:R-:W-:Y:S01]  /*fef0*/  FADD.FTZ R222, R78, -R148.reuse ;  /* 0x800000944ede7221 */ /* 0x100fe20000010000 */
[----:B------:R-:W-:Y:S01]  /*ff00*/  LOP3.LUT R78, R203, 0x7f, RZ, 0xc0, !PT ;  /* 0x0000007fcb4e7812 */ /* 0x000fe200078ec0ff */
[----:B------:R-:W-:-:S02]  /*ff10*/  FADD.FTZ R228, R81, -R148 ;  /* 0x8000009451e47221 */ /* 0x000fc40000010000 */
[--C-:B------:R-:W-:Y:S02]  /*ff20*/  FADD.FTZ R81, R52, -R148.reuse ;  /* 0x8000009434517221 */ /* 0x100fe40000010000 */
[--C-:B------:R-:W-:Y:S02]  /*ff30*/  FADD.FTZ R73, R53, -R148.reuse ;  /* 0x8000009435497221 */ /* 0x100fe40000010000 */
[----:B------:R-:W-:Y:S02]  /*ff40*/  FADD.FTZ R236, R85, -R148 ;  /* 0x8000009455ec7221 */ /* 0x000fe40000010000 */
[C---:B------:R-:W-:Y:S01]  /*ff50*/  @!P0 IMAD.WIDE R52, R196.reuse, R57, c[0x0][0x1a8] ;  /* 0x00006a00c4348625 */ /* 0x040fe200078e0239 */
[----:B------:R-:W-:-:S03]  /*ff60*/  IADD3 R196, R196, c[0x0][0x160], RZ ;  /* 0x00005800c4c47a10 */ /* 0x000fc60007ffe0ff */
[--C-:B------:R-:W-:Y:S01]  /*ff70*/  FADD.FTZ R85, R54, -R148.reuse ;  /* 0x8000009436557221 */ /* 0x100fe20000010000 */
[----:B------:R-:W-:Y:S01]  /*ff80*/  LEA.HI.SX32 R54, R205, R78, 0x1e ;  /* 0x0000004ecd367211 */ /* 0x000fe200078ff2ff */
[--C-:B------:R-:W-:Y:S01]  /*ff90*/  FADD.FTZ R84, R84, -R148.reuse ;  /* 0x8000009454547221 */ /* 0x100fe20000010000 */
[----:B0-----:R0:W-:Y:S01]  /*ffa0*/  @!P0 STG.E [R52.64], R83 ;  /* 0x0000005334008986 */ /* 0x0011e2000c101904 */
[--C-:B------:R-:W-:Y:S01]  /*ffb0*/  FADD.FTZ R238, R86, -R148.reuse ;  /* 0x8000009456ee7221 */ /* 0x100fe20000010000 */
[----:B------:R-:W-:Y:S01]  /*ffc0*/  LEA R72, P0, R54, c[0x0][0x208], 0x4 ;  /* 0x0000820036487a11 */ /* 0x000fe200078020ff */
        /* <DEDUP_REMOVED lines=28> */
[C---:B------:R-:W-:Y:S01]  /*10190*/  FMUL.FTZ R84, R83.reuse, R73 ;  /* 0x0000004953547220 */ /* 0x040fe20000410000 */
[----:B------:R-:W-:Y:S01]  /*101a0*/  LEA.HI.X R73, R54, c[0x0][0x20c], RZ, 0x4, P0 ;  /* 0x0000830036497a11 */ /* 0x000fe200000f24ff */
[C---:B------:R-:W-:Y:S01]  /*101b0*/  FMUL.FTZ R64, R83.reuse, R234 ;  /* 0x000000ea53407220 */ /* 0x040fe20000410000 */
[----:B------:R-:W-:Y:S01]  /*101c0*/  ISETP.GE.AND P0, PT, R196, c[0x0][0x164], PT ;  /* 0x00005900c4007a0c */ /* 0x000fe20003f06270 */
        /* <DEDUP_REMOVED lines=11> */
[----:B0-----:R-:W-:Y:S02]  /*10280*/  FFMA.FTZ R53, R20, R57, R43 ;  /* 0x0000003914357223 */ /* 0x001fe4000001002b */
[----:B------:R-:W-:Y:S02]  /*10290*/  FFMA.FTZ R52, R116, R56, R135 ;  /* 0x0000003874347223 */ /* 0x000fe40000010087 */
[--C-:B------:R-:W-:Y:S02]  /*102a0*/  FADD.FTZ R207, R93, -R148.reuse ;  /* 0x800000945dcf7221 */ /* 0x100fe40000010000 */
[----:B------:R-:W-:Y:S01]  /*102b0*/  FADD.FTZ R211, R95, -R148 ;  /* 0x800000945fd37221 */ /* 0x000fe20000010000 */
        /* <DEDUP_REMOVED lines=29> */
[----:B------:R-:W-:Y:S01]  /*10490*/  FMUL.FTZ R201, R83, R201 ;  /* 0x000000c953c97220 */ /* 0x000fe20000410000 */
[----:B------:R2:W-:Y:S01]  /*104a0*/  STG.E.128 [R208.64], R60 ;  /* 0x0000003cd0007986 */ /* 0x0005e2000c101d04 */
[----:B------:R-:W-:-:S02]  /*104b0*/  FFMA.FTZ R67, R13, R205, R32 ;  /* 0x000000cd0d437223 */ /* 0x000fc40000010020 */
        /* <DEDUP_REMOVED lines=10> */
[----:B------:R-:W-:Y:S02]  /*10560*/  FMUL.FTZ R83, R83, R211 ;  /* 0x000000d353537220 */ /* 0x000fe40000410000 */
[----:B------:R-:W-:Y:S01]  /*10570*/  IMAD.WIDE.U32 R76, R197, R219, c[0x0][0x208] ;  /* 0x00008200c54c7625 */ /* 0x000fe200078e00db */
[----:B------:R4:W-:Y:S03]  /*10580*/  STG.E.128 [R216.64], R68 ;  /* 0x00000044d8007986 */ /* 0x0009e6000c101d04 */
[----:B------:R-:W-:-:S02]  /*10590*/  FFMA.FTZ R75, R9, R75, R28 ;  /* 0x0000004b094b7223 */ /* 0x000fc4000001001c */
        /* <DEDUP_REMOVED lines=15> */
[----:B--2---:R-:W-:Y:S02]  /*10690*/  FFMA.FTZ R63, R3, R86, R22 ;  /* 0x00000056033f7223 */ /* 0x004fe40000010016 */
[----:B------:R-:W-:Y:S01]  /*106a0*/  FFMA.FTZ R62, R99, R85, R120 ;  /* 0x00000055633e7223 */ /* 0x000fe20000010078 */
[----:B------:R4:W-:Y:S01]  /*106b0*/  STG.E.128 [R210.64], R56 ;  /* 0x00000038d2007986 */ /* 0x0009e2000c101d04 */
[----:B------:R-:W-:-:S02]  /*106c0*/  FFMA.FTZ R61, R4, R84, R27 ;  /* 0x00000054043d7223 */ /* 0x000fc4000001001b */
        /* <DEDUP_REMOVED lines=10> */
.L_x_31405:
[----:B------:R-:W-:Y:S05]  /*10770*/  EXIT ;  /* 0x000000000000794d */ /* 0x000fea0003800000 */
.L_x_31403:
[----:B0-----:R-:W-:Y:S01]  /*10780*/  HFMA2.MMA R147, -RZ, RZ, 0, 1.847743988037109375e-06 ;  /* 0x0000001fff937435 */ /* 0x001fe200000001ff */
[----:B------:R-:W-:Y:S01]  /*10790*/  MOV R205, R203 ;  /* 0x000000cb00cd7202 */ /* 0x000fe20000000f00 */
[----:B------:R-:W-:Y:S01]  /*107a0*/  IMAD.MOV.U32 R220, RZ, RZ, 0x1 ;  /* 0x00000001ffdc7424 */ /* 0x000fe200078e00ff */
[----:B------:R-:W-:Y:S01]  /*107b0*/  MOV R148, 0x107e0 ;  /* 0x000107e000947802 */ /* 0x000fe20000000f00 */
[----:B------:R-:W-:Y:S02]  /*107c0*/  IMAD.MOV.U32 R206, RZ, RZ, -0x1 ;  /* 0xffffffffffce7424 */ /* 0x000fe400078e00ff */
[----:B------:R-:W-:Y:S05]  /*107d0*/  CALL.REL.NOINC `($__internal_141_$__cuda_sm70_shflsync_bfly_p) ;  /* 0x0000089000007944 */ /* 0x000fea0003c00000 */
[----:B-1----:R-:W-:Y:S01]  /*107e0*/  MOV R146, R220 ;  /* 0x000000dc00927202 */ /* 0x002fe20000000f00 */
[----:B0-----:R-:W-:Y:S05]  /*107f0*/  BRA `(.L_x_31407) ;  /* 0xffffeb7000007947 */ /* 0x001fea000383ffff */
.L_x_31404:
[----:B------:R-:W-:Y:S01]  /*10800*/  HFMA2.MMA R147, -RZ, RZ, 0, 1.847743988037109375e-06 ;  /* 0x0000001fff937435 */ /* 0x000fe200000001ff */
[----:B------:R-:W-:Y:S01]  /*10810*/  IMAD.MOV.U32 R220, RZ, RZ, 0x2 ;  /* 0x00000002ffdc7424 */ /* 0x000fe200078e00ff */
[----:B------:R-:W-:Y:S01]  /*10820*/  MOV R148, 0x10850 ;  /* 0x0001085000947802 */ /* 0x000fe20000000f00 */
[----:B------:R-:W-:-:S03]  /*10830*/  IMAD.MOV.U32 R206, RZ, RZ, -0x1 ;  /* 0xffffffffffce7424 */ /* 0x000fc600078e00ff */
[----:B0-----:R-:W-:Y:S05]  /*10840*/  CALL.REL.NOINC `($__internal_141_$__cuda_sm70_shflsync_bfly_p) ;  /* 0x0000082000007944 */ /* 0x001fea0003c00000 */
[----:B01----:R-:W-:Y:S01]  /*10850*/  FADD.FTZ R205, R205, R220 ;  /* 0x000000dccdcd7221 */ /* 0x003fe20000010000 */
[----:B------:R-:W-:Y:S01]  /*10860*/  MOV R220, 0x4 ;  /* 0x0000000400dc7802 */ /* 0x000fe20000000f00 */
[----:B------:R-:W-:Y:S01]  /*10870*/  IMAD.MOV.U32 R147, RZ, RZ, 0x1f ;  /* 0x0000001fff937424 */ /* 0x000fe200078e00ff */
[----:B------:R-:W-:-:S02]  /*10880*/  MOV R206, 0xffffffff ;  /* 0xffffffff00ce7802 */ /* 0x000fc40000000f00 */
[----:B------:R-:W-:Y:S02]  /*10890*/  MOV R148, 0x108b0 ;  /* 0x000108b000947802 */ /* 0x000fe40000000f00 */
[----:B------:R-:W-:Y:S05]  /*108a0*/  CALL.REL.NOINC `($__internal_141_$__cuda_sm70_shflsync_bfly_p) ;  /* 0x000007c000007944 */ /* 0x000fea0003c00000 */
[----:B0-----:R-:W-:Y:S01]  /*108b0*/  HFMA2.MMA R147, -RZ, RZ, 0, 1.847743988037109375e-06 ;  /* 0x0000001fff937435 */ /* 0x001fe200000001ff */
[----:B-1----:R-:W-:Y:S01]  /*108c0*/  FADD.FTZ R205, R205, R220 ;  /* 0x000000dccdcd7221 */ /* 0x002fe20000010000 */
[----:B------:R-:W-:Y:S01]  /*108d0*/  MOV R148, 0x10910 ;  /* 0x0001091000947802 */ /* 0x000fe20000000f00 */
[----:B------:R-:W-:Y:S02]  /*108e0*/  IMAD.MOV.U32 R220, RZ, RZ, 0x8 ;  /* 0x00000008ffdc7424 */ /* 0x000fe400078e00ff */
[----:B------:R-:W-:Y:S02]  /*108f0*/  IMAD.MOV.U32 R206, RZ, RZ, -0x1 ;  /* 0xffffffffffce7424 */ /* 0x000fe400078e00ff */
[----:B------:R-:W-:Y:S05]  /*10900*/  CALL.REL.NOINC `($__internal_141_$__cuda_sm70_shflsync_bfly_p) ;  /* 0x0000076000007944 */ /* 0x000fea0003c00000 */
[----:B01----:R-:W-:Y:S01]  /*10910*/  FADD.FTZ R205, R205, R220 ;  /* 0x000000dccdcd7221 */ /* 0x003fe20000010000 */
[----:B------:R-:W-:Y:S01]  /*10920*/  MOV R220, 0x10 ;  /* 0x0000001000dc7802 */ /* 0x000fe20000000f00 */
[----:B------:R-:W-:Y:S01]  /*10930*/  IMAD.MOV.U32 R147, RZ, RZ, 0x1f ;  /* 0x0000001fff937424 */ /* 0x000fe200078e00ff */
[----:B------:R-:W-:Y:S02]  /*10940*/  MOV R206, 0xffffffff ;  /* 0xffffffff00ce7802 */ /* 0x000fe40000000f00 */
[----:B------:R-:W-:-:S02]  /*10950*/  MOV R148, 0x10970 ;  /* 0x0001097000947802 */ /* 0x000fc40000000f00 */
[----:B------:R-:W-:Y:S05]  /*10960*/  CALL.REL.NOINC `($__internal_141_$__cuda_sm70_shflsync_bfly_p) ;  /* 0x0000070000007944 */ /* 0x000fea0003c00000 */
        /* <DEDUP_REMOVED lines=86> */
[----:B------:R-:W-:Y:S05]  /*10ed0*/  CALL.REL.NOINC `($__internal_141_$__cuda_sm70_shflsync_bfly_p) ;  /* 0x0000019000007944 */ /* 0x000fea0003c00000 */
[----:B01----:R-:W-:Y:S01]  /*10ee0*/  FADD.FTZ R205, R205, R220 ;  /* 0x000000dccdcd7221 */ /* 0x003fe20000010000 */
[----:B------:R-:W-:Y:S01]  /*10ef0*/  MOV R220, 0x2 ;  /* 0x0000000200dc7802 */ /* 0x000fe20000000f00 */
[----:B------:R-:W-:Y:S01]  /*10f00*/  IMAD.MOV.U32 R147, RZ, RZ, 0x1f ;  /* 0x0000001fff937424 */ /* 0x000fe200078e00ff */
[----:B------:R-:W-:Y:S02]  /*10f10*/  MOV R206, 0xffffffff ;  /* 0xffffffff00ce7802 */ /* 0x000fe40000000f00 */
[----:B------:R-:W-:-:S02]  /*10f20*/  MOV R148, 0x10f40 ;  /* 0x00010f4000947802 */ /* 0x000fc40000000f00 */
[----:B------:R-:W-:Y:S05]  /*10f30*/  CALL.REL.NOINC `($__internal_141_$__cuda_sm70_shflsync_bfly_p) ;  /* 0x0000013000007944 */ /* 0x000fea0003c00000 */
[----:B0-----:R-:W-:Y:S01]  /*10f40*/  HFMA2.MMA R147, -RZ, RZ, 0, 1.847743988037109375e-06 ;  /* 0x0000001fff937435 */ /* 0x001fe200000001ff */
[----:B-1----:R-:W-:Y:S01]  /*10f50*/  FADD.FTZ R205, R205, R220 ;  /* 0x000000dccdcd7221 */ /* 0x002fe20000010000 */
[----:B------:R-:W-:Y:S01]  /*10f60*/  MOV R148, 0x10fa0 ;  /* 0x00010fa000947802 */ /* 0x000fe20000000f00 */
[----:B------:R-:W-:-:S02]  /*10f70*/  IMAD.MOV.U32 R220, RZ, RZ, 0x4 ;  /* 0x00000004ffdc7424 */ /* 0x000fc400078e00ff */
[----:B------:R-:W-:Y:S02]  /*10f80*/  IMAD.MOV.U32 R206, RZ, RZ, -0x1 ;  /* 0xffffffffffce7424 */ /* 0x000fe400078e00ff */
[----:B------:R-:W-:Y:S05]  /*10f90*/  CALL.REL.NOINC `($__internal_141_$__cuda_sm70_shflsync_bfly_p) ;  /* 0x000000d000007944 */ /* 0x000fea0003c00000 */
[----:B01----:R-:W-:Y:S01]  /*10fa0*/  FADD.FTZ R205, R205, R220 ;  /* 0x000000dccdcd7221 */ /* 0x003fe20000010000 */
[----:B------:R-:W-:Y:S01]  /*10fb0*/  MOV R220, 0x8 ;  /* 0x0000000800dc7802 */ /* 0x000fe20000000f00 */
[----:B------:R-:W-:Y:S01]  /*10fc0*/  IMAD.MOV.U32 R147, RZ, RZ, 0x1f ;  /* 0x0000001fff937424 */ /* 0x000fe200078e00ff */
[----:B------:R-:W-:Y:S02]  /*10fd0*/  MOV R206, 0xffffffff ;  /* 0xffffffff00ce7802 */ /* 0x000fe40000000f00 */
[----:B------:R-:W-:Y:S02]  /*10fe0*/  MOV R148, 0x11000 ;  /* 0x0001100000947802 */ /* 0x000fe40000000f00 */
[----:B------:R-:W-:Y:S05]  /*10ff0*/  CALL.REL.NOINC `($__internal_141_$__cuda_sm70_shflsync_bfly_p) ;  /* 0x0000007000007944 */ /* 0x000fea0003c00000 */
[----:B0-----:R-:W-:Y:S01]  /*11000*/  HFMA2.MMA R147, -RZ, RZ, 0, 1.847743988037109375e-06 ;  /* 0x0000001fff937435 */ /* 0x001fe200000001ff */
[----:B-1----:R-:W-:Y:S01]  /*11010*/  FADD.FTZ R205, R205, R220 ;  /* 0x000000dccdcd7221 */ /* 0x002fe20000010000 */
[----:B------:R-:W-:Y:S01]  /*11020*/  MOV R148, 0x11060 ;  /* 0x0001106000947802 */ /* 0x000fe20000000f00 */
[----:B------:R-:W-:Y:S02]  /*11030*/  IMAD.MOV.U32 R220, RZ, RZ, 0x10 ;  /* 0x00000010ffdc7424 */ /* 0x000fe400078e00ff */
[----:B------:R-:W-:-:S02]  /*11040*/  IMAD.MOV.U32 R206, RZ, RZ, -0x1 ;  /* 0xffffffffffce7424 */ /* 0x000fc400078e00ff */
[----:B------:R-:W-:Y:S05]  /*11050*/  CALL.REL.NOINC `($__internal_141_$__cuda_sm70_shflsync_bfly_p) ;  /* 0x0000001000007944 */ /* 0x000fea0003c00000 */
[----:B01----:R-:W-:Y:S05]  /*11060*/  BRA `(.L_x_31408) ;  /* 0xffffe94000007947 */ /* 0x003fea000383ffff */
        .weak           $__internal_141_$__cuda_sm70_shflsync_bfly_p
        .type           $__internal_141_$__cuda_sm70_shflsync_bfly_p,@function
        .size           $__internal_141_$__cuda_sm70_shflsync_bfly_p,(.L_x_36181 - $__internal_141_$__cuda_sm70_shflsync_bfly_p)
$__internal_141_$__cuda_sm70_shflsync_bfly_p:
[----:B------:R-:W-:Y:S01]  /*11070*/  MOV R149, 0x0 ;  /* 0x0000000000957802 */ /* 0x000fe20000000f00 */
[----:B------:R-:W-:Y:S04]  /*11080*/  WARPSYNC R206 ;  /* 0x000000ce00007348 */ /* 0x000fe80003800000 */
[----:B------:R0:W1:Y:S01]  /*11090*/  SHFL.BFLY PT, R220, R205, R220, R147 ;  /* 0x0c0000dccddc7389 */ /* 0x00006200000e0093 */
[----:B------:R-:W-:Y:S05]  /*110a0*/  RET.REL.NODEC R148 `(_ZN10layer_norm13ln_fwd_kernelINS_13Kernel_traitsI6__halfffffjLj5120ELj1ELj1ELj4ELj16ENS_18Kernel_traits_baseILj5120ES2_ffffjLj128EEEEELb1ELb1ELb0ELb1EEEvNS_9FwdParamsE) ;  /* 0xfffeef5094007950 */ /* 0x000fea0003c3ffff */
.L_x_31409:
        /* <DEDUP_REMOVED lines=13> */
.L_x_36181:


//--------------------- .text._ZN10layer_norm13ln_fwd_kernelINS_13Kernel_traitsI6__halfffffjLj5120ELj1ELj1ELj4ELj16ENS_18Kernel_traits_baseILj5120ES2_ffffjLj128EEEEELb1ELb1ELb1ELb0EEEvNS_9FwdParamsE --------------------------
	.section	.text._ZN10layer_norm13ln_fwd_kernelINS_13Kernel_traitsI6__halfffffjLj5120ELj1ELj1ELj4ELj16ENS_18Kernel_traits_baseILj5120ES2_ffffjLj128EEEEELb1ELb1ELb1ELb0EEEvNS_9FwdParamsE,"ax",@progbits
	.sectioninfo	@"SHI_REGISTERS=229"
	.align	128
        .global         _ZN10layer_norm13ln_fwd_kernelINS_13Kernel_traitsI6__halfffffjLj5120ELj1ELj1ELj4ELj16ENS_18Kernel_traits_baseILj5120ES2_ffffjLj128EEEEELb1ELb1ELb1ELb0EEEvNS_9FwdParamsE
        .type           _ZN10layer_norm13ln_fwd_kernelINS_13Kernel_traitsI6__halfffffjLj5120ELj1ELj1ELj4ELj16ENS_18Kernel_traits_baseILj5120ES2_ffffjLj128EEEEELb1ELb1ELb1ELb0EEEvNS_9FwdParamsE,@function
        .size           _ZN10layer_norm13ln_fwd_kernelINS_13Kernel_traitsI6__halfffffjLj5120ELj1ELj1ELj4ELj16ENS_18Kernel_traits_baseILj5120ES2_ffffjLj128EEEEELb1ELb1ELb1ELb0EEEvNS_9FwdParamsE,(.L_x_36182 - _ZN10layer_norm13ln_fwd_kernelINS_13Kernel_traitsI6__halfffffjLj5120ELj1ELj1ELj4ELj16ENS_18Kernel_traits_baseILj5120ES2_ffffjLj128EEEEELb1ELb1ELb1ELb0EEEvNS_9FwdParamsE)
        .other          _ZN10layer_norm13ln_fwd_kernelINS_13Kernel_traitsI6__halfffffjLj5120ELj1ELj1ELj4ELj16ENS_18Kernel_traits_baseILj5120ES2_ffffjLj128EEEEELb1ELb1ELb1ELb0EEEvNS_9FwdParamsE,@"STO_CUDA_ENTRY STV_DEFAULT"
_ZN10layer_norm13ln_fwd_kernelINS_13Kernel_traitsI6__halfffffjLj5120ELj1ELj1ELj4ELj16ENS_18Kernel_traits_baseILj5120ES2_ffffjLj128EEEEELb1ELb1ELb1ELb0EEEvNS_9FwdParamsE:
.text._ZN10layer_norm13ln_fwd_kernelINS_13Kernel_traitsI6__halfffffjLj5120ELj1ELj1ELj4ELj16ENS_18Kernel_traits_baseILj5120ES2_ffffjLj128EEEEELb1ELb1ELb1ELb0EEEvNS_9FwdParamsE:
[----:B------:R-:W-:Y:S02]  /*0000*/  IMAD.MOV.U32 R1, RZ, RZ, c[0x0][0x28] ;  /* 0x00000a00ff017624 */ /* 0x000fe400078e00ff */
[----:B------:R-:W-:Y:S01]  /*0010*/  ULDC.U8 UR4, c[0x0][0x244] ;  /* 0x0000910000047ab9 */ /* 0x000fe20000000000 */
[----:B------:R-:W-:Y:S01]  /*0020*/  IMAD.MOV.U32 R48, RZ, RZ, c[0x0][0x238] ;  /* 0x00008e00ff307624 */ /* 0x000fe200078e00ff */
[----:B------:R-:W-:Y:S01]  /*0030*/  ISETP.NE.AND P0, PT, RZ, UR4, PT ;  /* 0x00000004ff007c0c */ /* 0x000fe2000bf05270 */
[----:B------:R-:W-:Y:S01]  /*0040*/  IMAD.MOV.U32 R49, RZ, RZ, c[0x0][0x23c] ;  /* 0x00008f00ff317624 */ /* 0x000fe200078e00ff */
[----:B------:R-:W-:-:S11]  /*0050*/  ULDC.64 UR4, c[0x0][0x118] ;  /* 0x0000460000047ab9 */ /* 0x000fd60000000a00 */
[----:B------:R-:W-:Y:S02]  /*0060*/  @P0 IMAD.MOV.U32 R6, RZ, RZ, R48 ;  /* 0x000000ffff060224 */ /* 0x000fe400078e0030 */
[----:B------:R-:W-:-:S05]  /*0070*/  @P0 IMAD.MOV.U32 R7, RZ, RZ, R49 ;  /* 0x000000ffff070224 */ /* 0x000fca00078e0031 */
[----:B------:R-:W2:Y:S01]  /*0080*/  @P0 LDG.E.64 R2, [R6.64] ;  /* 0x0000000406020981 */ /* 0x000ea2000c1e1b00 */
[----:B------:R-:W-:Y:S01]  /*0090*/  MOV R134, c[0x0][0x230] ;  /* 0x00008c0000867a02 */ /* 0x000fe20000000f00 */
[----:B------:R-:W-:-:S06]  /*00a0*/  IMAD.MOV.U32 R135, RZ, RZ, c[0x0][0x234] ;  /* 0x00008d00ff877624 */ /* 0x000fcc00078e00ff */
[----:B------:R-:W3:Y:S01]  /*00b0*/  @P0 LDG.E.64 R134, [R134.64] ;  /* 0x0000000486860981 */ /* 0x000ee2000c1e1b00 */
[----:B------:R-:W-:Y:S01]  /*00c0*/  LOP3.LUT R18, R18, 0xfffff7ff, RZ, 0xc0, !PT ;  /* 0xfffff7ff12127812 */ /* 0x000fe200078ec0ff */
[----:B------:R-:W-:Y:S02]  /*00d0*/  BSSY B0, `(.L_x_31410) ;  /* 0x000004b000007945 */ /* 0x000fe40003800000 */
[----:B------:R-:W0:Y:S04]  /*00e0*/  S2R R0, SR_TID.X ;  /* 0x0000000000007919 */ /* 0x000e280000002100 */
[----:B------:R-:W1:Y:S01]  /*00f0*/  S2R R45, SR_CTAID.X ;  /* 0x00000000002d7919 */ /* 0x000e620000002500 */
[----:B0-----:R-:W-:-:S04]  /*0100*/  LOP3.LUT R92, R0, 0x7f, RZ, 0xc0, !PT ;  /* 0x0000007f005c7812 */ /* 0x001fc800078ec0ff */
[----:B------:R-:W-:Y:S02]  /*0110*/  LOP3.LUT R24, R92, 0x7f, RZ, 0x3c, !PT ;  /* 0x0000007f5c187812 */ /* 0x000fe400078e3cff */
[----:B--2---:R-:W-:Y:S01]  /*0120*/  @P0 IADD3 R48, P1, R2, c[0x0][0x240], RZ ;  /* 0x0000900002300a10 */ /* 0x004fe20007f3e0ff */
[----:B-1----:R-:W-:-:S04]  /*0130*/  IMAD R2, R45, c[0x0][0x0], R0 ;  /* 0x000000002d027a24 */ /* 0x002fc800078e0200 */
[----:B------:R-:W-:Y:S02]  /*0140*/  @P0 IMAD.X R49, RZ, RZ, R3, P1 ;  /* 0x000000ffff310224 */ /* 0x000fe400008e0603 */
[----:B------:R-:W-:Y:S01]  /*0150*/  IMAD.WIDE.U32 R10, R2, -0x326172a9, RZ ;  /* 0xcd9e8d57020a7825 */ /* 0x000fe200078e00ff */
[----:B---3--:R-:W-:Y:S02]  /*0160*/  IADD3 R5, R135, -0x4498517b, RZ ;  /* 0xbb67ae8587057810 */ /* 0x008fe40007ffe0ff */
[--C-:B------:R-:W-:Y:S02]  /*0170*/  SHF.R.U64 R3, R48, 0x2, R49.reuse ;  /* 0x0000000230037819 */ /* 0x100fe40000001231 */
[----:B------:R-:W-:Y:S01]  /*0180*/  SHF.R.U32.HI R4, RZ, 0x2, R49 ;  /* 0x00000002ff047819 */ /* 0x000fe20000011631 */
[----:B------:R-:W-:Y:S01]  /*0190*/  IMAD.MOV.U32 R49, RZ, RZ, c[0x0][0x168] ;  /* 0x00005a00ff317624 */ /* 0x000fe200078e00ff */
[----:B------:R-:W-:Y:S01]  /*01a0*/  IADD3 R6, R134, -0x61c88647, RZ ;  /* 0x9e3779b986067810 */ /* 0x000fe20007ffe0ff */
[----:B------:R-:W-:Y:S01]  /*01b0*/  IMAD.WIDE.U32 R8, R3, -0x2daee0ad, RZ ;  /* 0xd2511f5303087825 */ /* 0x000fe200078e00ff */
[----:B------:R-:W-:-:S02]  /*01c0*/  LOP3.LUT R12, R11, R4, R134, 0x96, !PT ;  /* 0x000000040b0c7212 */ /* 0x000fc400078e9686 */
[----:B------:R-:W-:Y:S02]  /*01d0*/  SHF.R.S32.HI R49, RZ, 0x1f, R49 ;  /* 0x0000001fff317819 */ /* 0x000fe40000011431 */
[----:B------:R-:W-:Y:S01]  /*01e0*/  LOP3.LUT R14, R9, R135, RZ, 0x3c, !PT ;  /* 0x00000087090e7212 */ /* 0x000fe200078e3cff */
[----:B------:R-:W-:Y:S01]  /*01f0*/  IMAD.WIDE.U32 R12, R12, -0x2daee0ad, RZ ;  /* 0xd2511f530c0c7825 */ /* 0x000fe200078e00ff */
[----:B------:R-:W-:Y:S02]  /*0200*/  LEA.HI R49, R49, c[0x0][0x168], RZ, 0x2 ;  /* 0x00005a0031317a11 */ /* 0x000fe400078f10ff */
[----:B------:R-:W-:Y:S01]  /*0210*/  IADD3 R7, R134, 0x3c6ef372, RZ ;  /* 0x3c6ef37286077810 */ /* 0x000fe20007ffe0ff */
[----:B------:R-:W-:Y:S01]  /*0220*/  IMAD.WIDE.U32 R14, R14, -0x326172a9, RZ ;  /* 0xcd9e8d570e0e7825 */ /* 0x000fe200078e00ff */
[----:B------:R-:W-:Y:S02]  /*0230*/  LOP3.LUT R20, R13, R8, R5, 0x96, !PT ;  /* 0x000000080d147212 */ /* 0x000fe400078e9605 */
[----:B------:R-:W-:-:S02]  /*0240*/  LEA.HI.SX32 R13, R49, R24, 0x1e ;  /* 0x00000018310d7211 */ /* 0x000fc400078ff2ff */
[----:B------:R-:W-:Y:S01]  /*0250*/  LOP3.LUT R16, R15, R6, R10, 0x96, !PT ;  /* 0x000000060f107212 */ /* 0x000fe200078e960a */
[----:B------:R-:W-:Y:S01]  /*0260*/  IMAD.WIDE.U32 R20, R20, -0x326172a9, RZ ;  /* 0xcd9e8d5714147825 */ /* 0x000fe200078e00ff */
[----:B------:R-:W-:Y:S02]  /*0270*/  ISETP.GE.U32.AND P6, PT, R13, 0x100, PT ;  /* 0x000001000d00780c */ /* 0x000fe40003fc6070 */
[----:B------:R-:W-:Y:S01]  /*0280*/  IADD3 R8, R135, 0x76cf5d0a, RZ ;  /* 0x76cf5d0a87087810 */ /* 0x000fe20007ffe0ff */
[----:B------:R-:W-:Y:S01]  /*0290*/  IMAD.WIDE.U32 R16, R16, -0x2daee0ad, RZ ;  /* 0xd2511f5310107825 */ /* 0x000fe200078e00ff */
[----:B------:R-:W-:Y:S02]  /*02a0*/  LOP3.LUT R14, R21, R14, R7, 0x96, !PT ;  /* 0x0000000e150e7212 */ /* 0x000fe400078e9607 */
[----:B------:R-:W-:Y:S02]  /*02b0*/  ISETP.GE.U32.AND P5, PT, R13, 0x180, PT ;  /* 0x000001800d00780c */ /* 0x000fe40003fa6070 */
[----:B------:R-:W-:Y:S01]  /*02c0*/  LOP3.LUT R22, R17, R12, R8, 0x96, !PT ;  /* 0x0000000c11167212 */ /* 0x000fe200078e9608 */
[----:B------:R-:W-:Y:S01]  /*02d0*/  IMAD.WIDE.U32 R14, R14, -0x2daee0ad, RZ ;  /* 0xd2511f530e0e7825 */ /* 0x000fe200078e00ff */
[----:B------:R-:W-:-:S02]  /*02e0*/  IADD3 R9, R135, 0x32370b8f, RZ ;  /* 0x32370b8f87097810 */ /* 0x000fc40007ffe0ff */
[----:B------:R-:W-:Y:S01]  /*02f0*/  IADD3 R10, R134, -0x255992d5, RZ ;  /* 0xdaa66d2b860a7810 */ /* 0x000fe20007ffe0ff */
[----:B------:R-:W-:Y:S01]  /*0300*/  IMAD.WIDE.U32 R22, R22, -0x326172a9, RZ ;  /* 0xcd9e8d5716167825 */ /* 0x000fe200078e00ff */
[----:B------:R-:W-:Y:S02]  /*0310*/  @P6 LOP3.LUT R18, R18, 0x800, RZ, 0xfc, !PT ;  /* 0x0000080012126812 */ /* 0x000fe400078efcff */
[----:B------:R-:W-:Y:S02]  /*0320*/  LOP3.LUT R21, R15, R16, R9, 0x96, !PT ;  /* 0x000000100f157212 */ /* 0x000fe400078e9609 */
[----:B------:R-:W-:Y:S02]  /*0330*/  ISETP.GE.U32.AND P4, PT, R13, 0x200, PT ;  /* 0x000002000d00780c */ /* 0x000fe40003f86070 */
[----:B------:R-:W-:Y:S01]  /*0340*/  LOP3.LUT R16, R23, R20, R10, 0x96, !PT ;  /* 0x0000001417107212 */ /* 0x000fe200078e960a */
[----:B------:R-:W-:Y:S01]  /*0350*/  IMAD.WIDE.U32 R20, R21, -0x326172a9, RZ ;  /* 0xcd9e8d5715147825 */ /* 0x000fe200078e00ff */
[----:B------:R-:W-:-:S02]  /*0360*/  LOP3.LUT R18, R18, 0xfffffbff, RZ, 0xc0, !PT ;  /* 0xfffffbff12127812 */ /* 0x000fc400078ec0ff */
[----:B------:R-:W-:Y:S01]  /*0370*/  IADD3 R11, R134, 0x78dde6e4, RZ ;  /* 0x78dde6e4860b7810 */ /* 0x000fe20007ffe0ff */
[----:B------:R-:W-:Y:S01]  /*0380*/  IMAD.WIDE.U32 R16, R16, -0x2daee0ad, RZ ;  /* 0xd2511f5310107825 */ /* 0x000fe200078e00ff */
[----:B------:R-:W-:Y:S02]  /*0390*/  @P5 LOP3.LUT R18, R18, 0x400, RZ, 0xfc, !PT ;  /* 0x0000040012125812 */ /* 0x000fe400078efcff */
[----:B------:R-:W-:Y:S02]  /*03a0*/  LOP3.LUT P0, RZ, R13, 0xffffff80, RZ, 0xc0, !PT ;  /* 0xffffff800dff7812 */ /* 0x000fe4000780c0ff */
[----:B------:R-:W-:Y:S02]  /*03b0*/  IADD3 R12, R135, -0x126145ec, RZ ;  /* 0xed9eba14870c7810 */ /* 0x000fe40007ffe0ff */
[----:B------:R-:W-:Y:S02]  /*03c0*/  ISETP.GE.U32.AND P3, PT, R13, 0x280, PT ;  /* 0x000002800d00780c */ /* 0x000fe40003f66070 */
[----:B------:R-:W-:-:S02]  /*03d0*/  LOP3.LUT R18, R18, 0xfffffdff, RZ, 0xc0, !PT ;  /* 0xfffffdff12127812 */ /* 0x000fc400078ec0ff */
[----:B------:R-:W-:Y:S02]  /*03e0*/  LOP3.LUT R22, R21, R22, R11, 0x96, !PT ;  /* 0x0000001615167212 */ /* 0x000fe400078e960b */
[----:B------:R-:W-:Y:S02]  /*03f0*/  LOP3.LUT R24, R17, R14, R12, 0x96, !PT ;  /* 0x0000000e11187212 */ /* 0x000fe400078e960c */
[----:B------:R-:W-:Y:S01]  /*0400*/  @P4 LOP3.LUT R18, R18, 0x200, RZ, 0xfc, !PT ;  /* 0x0000020012124812 */ /* 0x000fe200078efcff */
[----:B------:R-:W-:Y:S01]  /*0410*/  IMAD.WIDE.U32 R22, R22, -0x2daee0ad, RZ ;  /* 0xd2511f5316167825 */ /* 0x000fe200078e00ff */
[----:B------:R-:W-:Y:S02]  /*0420*/  IADD3 R14, R135, -0x56f99767, RZ ;  /* 0xa9066899870e7810 */ /* 0x000fe40007ffe0ff */
[----:B------:R-:W-:Y:S01]  /*0430*/  IADD3 R15, R134, 0x1715609d, RZ ;  /* 0x1715609d860f7810 */ /* 0x000fe20007ffe0ff */
[----:B------:R-:W-:Y:S01]  /*0440*/  IMAD.WIDE.U32 R24, R24, -0x326172a9, RZ ;  /* 0xcd9e8d5718187825 */ /* 0x000fe200078e00ff */
[----:B------:R-:W-:-:S02]  /*0450*/  LOP3.LUT R18, R18, 0xfffffeff, RZ, 0xc0, !PT ;  /* 0xfffffeff12127812 */ /* 0x000fc400078ec0ff */
[----:B------:R-:W-:Y:S02]  /*0460*/  LOP3.LUT R42, R23, R16, R14, 0x96, !PT ;  /* 0x00000010172a7212 */ /* 0x000fe400078e960e */
[----:B------:R-:W-:Y:S02]  /*0470*/  @P3 LOP3.LUT R18, R18, 0x100, RZ, 0xfc, !PT ;  /* 0x0000010012123812 */ /* 0x000fe400078efcff */
[----:B------:R-:W-:Y:S02]  /*0480*/  LOP3.LUT R40, R25, R20, R15, 0x96, !PT ;  /* 0x0000001419287212 */ /* 0x000fe400078e960f */
[----:B------:R-:W-:Y:S01]  /*0490*/  IADD3 R16, R134, -0x4ab325aa, RZ ;  /* 0xb54cda5686107810 */ /* 0x000fe20007ffe0ff */
        /* <DEDUP_REMOVED lines=12> */
[----:B------:R-:W-:Y:S01]  /*0560*/  LOP3.LUT R92, R92, 0x80, RZ, 0xfc, !PT ;  /* 0x000000805c5c7812 */ /* 0x000fe200078efcff */
[----:B------:R-:W-:Y:S02]  /*0570*/  @!P1 CS2R R28, SRZ ;  /* 0x00000000001c9805 */ /* 0x000fe4000001ff00 */
.L_x_31411:
[----:B0-----:R-:W-:Y:S05]  /*0580*/  BSYNC B0 ;  /* 0x0000000000007941 */ /* 0x001fea0003800000 */
.L_x_31410:
        /* <DEDUP_REMOVED lines=13> */
[----:B------:R-:W-:Y:S01]  /*0660*/  IADD3 R92, R92, 0x80, RZ ;  /* 0x000000805c5c7810 */ /* 0x000fe20007ffe0ff */
[----:B------:R-:W-:Y:S02]  /*0670*/  @!P1 CS2R R30, SRZ ;  /* 0x00000000001e9805 */ /* 0x000fe4000001ff00 */
.L_x_31413:
[----:B0-----:R-:W-:Y:S05]  /*0680*/  BSYNC B0 ;  /* 0x0000000000007941 */ /* 0x001fea0003800000 */
.L_x_31412:
        /* <DEDUP_REMOVED lines=15> */
.L_x_31415:
[----:B0-----:R-:W-:Y:S05]  /*0780*/  BSYNC B0 ;  /* 0x0000000000007941 */ /* 0x001fea0003800000 */
.L_x_31414:
        /* <DEDUP_REMOVED lines=15> */
.L_x_31417:
[----:B0-----:R-:W-:Y:S05]  /*0880*/  BSYNC B0 ;  /* 0x0000000000007941 */ /* 0x001fea0003800000 */
.L_x_31416:
        /* <DEDUP_REMOVED lines=15> */
.L_x_31419:
[----:B0-----:R-:W-:Y:S05]  /*0980*/  BSYNC B0 ;  /* 0x0000000000007941 */ /* 0x001fea0003800000 */
.L_x_31418:
        /* <DEDUP_REMOVED lines=25> */
.L_x_31421:
[----:B0-----:R-:W-:Y:S05]  /*0b20*/  BSYNC B0 ;  /* 0x0000000000007941 */ /* 0x001fea0003800000 */
.L_x_31420:
        /* <DEDUP_REMOVED lines=25> */
.L_x_31423:
[----:B0-----:R-:W-:Y:S05]  /*0cc0*/  BSYNC B0 ;  /* 0x0000000000007941 */ /* 0x001fea0003800000 */
.L_x_31422:
        /* <DEDUP_REMOVED lines=18> */
.L_x_31425:
[----:B0-----:R-:W-:Y:S05]  /*0df0*/  BSYNC B0 ;  /* 0x0000000000007941 */ /* 0x001fea0003800000 */
.L_x_31424:
        /* <DEDUP_REMOVED lines=19> */
.L_x_31427:
[----:B0-----:R-:W-:Y:S05]  /*0f30*/  BSYNC B0 ;  /* 0x0000000000007941 */ /* 0x001fea0003800000 */
.L_x_31426:
        /* <DEDUP_REMOVED lines=18> */
.L_x_31429:
[----:B0-----:R-:W-:Y:S05]  /*1060*/  BSYNC B0 ;  /* 0x0000000000007941 */ /* 0x001fea0003800000 */
.L_x_31428:
[----:B------:R-:W-:Y:S02]  /*1070*/  ISETP.GE.AND P1, PT, R21, c[0x0][0x164], PT ;  /* 0x0000590015007a0c */ /* 0x000fe40003f26270 */
[----:B------:R-:W-:Y:S02]  /*1080*/  LOP3.LUT R94, R94, R68, R23, 0x96, !PT ;  /* 0x000000445e5e7212 */ /* 0x000fe400078e9617 */
[----:B------:R-:W-:-:S09]  /*1090*/  LOP3.LUT R93, R93, R66, R22, 0x96, !PT ;  /* 0x000000425d5d7212 */ /* 0x000fd200078e9616 */
[----:B------:R-:W-:Y:S05]  /*10a0*/  @P1 EXIT ;  /* 0x000000000000194d */ /* 0x000fea0003800000 */
[----:B------:R-:W-:Y:S01]  /*10b0*/  SHF.R.S32.HI R49, RZ, 0x2, R49 ;  /* 0x00000002ff317819 */ /* 0x000fe20000011431 */
[--C-:B-----5:R-:W-:Y:S01]  /*10c0*/  IMAD.MOV.U32 R164, RZ, RZ, R27.reuse ;  /* 0x000000ffffa47224 */ /* 0x120fe200078e001b */
[--C-:B------:R-:W-:Y:S01]  /*10d0*/  SHF.R.U64 R162, R26, 0x10, R27.reuse ;  /* 0x000000101aa27819 */ /* 0x100fe2000000121b */
[----:B------:R-:W-:Y:S01]  /*10e0*/  IMAD.MOV.U32 R183, RZ, RZ, R24 ;  /* 0x000000ffffb77224 */ /* 0x000fe200078e0018 */
[----:B------:R-:W-:Y:S01]  /*10f0*/  SHF.R.U32.HI R165, RZ, 0x10, R27 ;  /* 0x00000010ffa57819 */ /* 0x000fe2000001161b */
[----:B------:R-:W-:Y:S01]  /*1100*/  IMAD.MOV.U32 R151, RZ, RZ, R56 ;  /* 0x000000ffff977224 */ /* 0x000fe200078e0038 */
[----:B------:R-:W-:Y:S01]  /*1110*/  SHF.R.U64 R182, R24, 0x10, R25 ;  /* 0x0000001018b67819 */ /* 0x000fe20000001219 */
[----:B------:R-:W-:Y:S01]  /*1120*/  IMAD.MOV.U32 R163, RZ, RZ, R26 ;  /* 0x000000ffffa37224 */ /* 0x000fe200078e001a */
[C---:B------:R-:W-:Y:S01]  /*1130*/  LOP3.LUT R27, R0.reuse, 0x60, RZ, 0xc0, !PT ;  /* 0x00000060001b7812 */ /* 0x040fe200078ec0ff */
[----:B------:R-:W-:Y:S01]  /*1140*/  IMAD.SHL.U32 R26, R0, 0x20, RZ ;  /* 0x00000020001a7824 */ /* 0x000fe200078e00ff */
[----:B------:R-:W-:Y:S01]  /*1150*/  LOP3.LUT R24, R49, 0x7f, RZ, 0xc0, !PT ;  /* 0x0000007f31187812 */ /* 0x000fe200078ec0ff */
[----:B------:R-:W-:Y:S01]  /*1160*/  IMAD.MOV.U32 R160, RZ, RZ, R51 ;  /* 0x000000ffffa07224 */ /* 0x000fe200078e0033 */
[----:B------:R-:W-:Y:S01]  /*1170*/  SHF.R.U32.HI R49, RZ, 0x2, R49 ;  /* 0x00000002ff317819 */ /* 0x000fe20000011631 */
[----:B------:R-:W-:Y:S01]  /*1180*/  IMAD.MOV.U32 R156, RZ, RZ, R53 ;  /* 0x000000ffff9c7224 */ /* 0x000fe200078e0035 */
[----:B------:R-:W-:Y:S01]  /*1190*/  IADD3 R27, R24, -R27, RZ ;  /* 0x8000001b181b7210 */ /* 0x000fe20007ffe0ff */
[----:B------:R-:W-:Y:S01]  /*11a0*/  IMAD.MOV.U32 R144, RZ, RZ, R65 ;  /* 0x000000ffff907224 */ /* 0x000fe200078e0041 */
[--C-:B------:R-:W-:Y:S01]  /*11b0*/  SHF.R.U64 R150, R56, 0x10, R57.reuse ;  /* 0x0000001038967819 */ /* 0x100fe20000001239 */
[----:B------:R-:W-:Y:S01]  /*11c0*/  IMAD.MOV.U32 R152, RZ, RZ, R57 ;  /* 0x000000ffff987224 */ /* 0x000fe200078e0039 */
[----:B------:R-:W-:Y:S01]  /*11d0*/  IMNMX R27, RZ, R27, !PT ;  /* 0x0000001bff1b7217 */ /* 0x000fe20007800200 */
[----:B------:R-:W-:Y:S01]  /*11e0*/  IMAD.MOV.U32 R155, RZ, RZ, R52 ;  /* 0x000000ffff9b7224 */ /* 0x000fe200078e0034 */
[----:B------:R-:W-:Y:S01]  /*11f0*/  LOP3.LUT R49, R49, 0x3fffffe0, RZ, 0xc0, !PT ;  /* 0x3fffffe031317812 */ /* 0x000fe200078ec0ff */
[----:B------:R-:W-:Y:S01]  /*1200*/  IMAD.MOV.U32 R167, RZ, RZ, R54 ;  /* 0x000000ffffa77224 */ /* 0x000fe200078e0036 */
[----:B------:R-:W-:Y:S01]  /*1210*/  IMNMX R56, R27, 0x20, PT ;  /* 0x000000201b387817 */ /* 0x000fe20003800200 */
[----:B------:R-:W-:Y:S01]  /*1220*/  IMAD.MOV.U32 R184, RZ, RZ, R25 ;  /* 0x000000ffffb87224 */ /* 0x000fe200078e0019 */
[--C-:B------:R-:W-:Y:S01]  /*1230*/  SHF.R.U64 R158, R50, 0x10, R51.reuse ;  /* 0x00000010329e7819 */ /* 0x100fe20000001233 */
[----:B------:R-:W-:Y:S01]  /*1240*/  IMAD.MOV.U32 R66, RZ, RZ, R74 ;  /* 0x000000ffff427224 */ /* 0x000fe200078e004a */
[----:B------:R-:W-:Y:S01]  /*1250*/  SHF.R.U32.HI R161, RZ, 0x10, R51 ;  /* 0x00000010ffa17819 */ /* 0x000fe20000011633 */
[----:B------:R-:W-:Y:S01]  /*1260*/  IMAD.IADD R56, R56, 0x1, R49 ;  /* 0x0000000138387824 */ /* 0x000fe200078e0231 */
[----:B------:R-:W-:Y:S01]  /*1270*/  LOP3.LUT R51, R26, 0x3e0, RZ, 0xc0, !PT ;  /* 0x000003e01a337812 */ /* 0x000fe200078ec0ff */
[----:B------:R-:W-:Y:S01]  /*1280*/  IMAD.MOV.U32 R108, RZ, RZ, R76 ;  /* 0x000000ffff6c7224 */ /* 0x000fe200078e004c */
[--C-:B------:R-:W-:Y:S01]  /*1290*/  SHF.R.U64 R154, R52, 0x10, R53.reuse ;  /* 0x00000010349a7819 */ /* 0x100fe20000001235 */
[----:B------:R-:W-:Y:S01]  /*12a0*/  IMAD.SHL.U32 R56, R56, 0x4, RZ ;  /* 0x0000000438387824 */ /* 0x000fe200078e00ff */
[----:B------:R-:W-:Y:S01]  /*12b0*/  SHF.R.U32.HI R157, RZ, 0x10, R53 ;  /* 0x00000010ff9d7819 */ /* 0x000fe20000011635 */
[----:B------:R-:W-:Y:S01]  /*12c0*/  IMAD.IADD R51, R24, 0x1, -R51 ;  /* 0x0000000118337824 */ /* 0x000fe200078e0a33 */
[----:B------:R-:W-:Y:S01]  /*12d0*/  MOV R159, R50 ;  /* 0x00000032009f7202 */ /* 0x000fe20000000f00 */
[--C-:B------:R-:W-:Y:S01]  /*12e0*/  IMAD.MOV.U32 R53, RZ, RZ, R59.reuse ;  /* 0x000000ffff357224 */ /* 0x100fe200078e003b */
[----:B------:R-:W-:Y:S01]  /*12f0*/  MOV R179, R58 ;  /* 0x0000003a00b37202 */ /* 0x000fe20000000f00 */
[----:B------:R-:W0:Y:S01]  /*1300*/  I2F.U32 R56, R56 ;  /* 0x0000003800387306 */ /* 0x000e220000201000 */
[----:B------:R-:W-:Y:S01]  /*1310*/  IMNMX R51, RZ, R51, !PT ;  /* 0x00000033ff337217 */ /* 0x000fe20007800200 */
[----:B------:R-:W-:Y:S01]  /*1320*/  IMAD R50, R95, -0x2daee0ad, RZ ;  /* 0xd2511f535f327824 */ /* 0x000fe200078e02ff */
[----:B------:R-:W-:Y:S01]  /*1330*/  SHF.R.U64 R178, R58, 0x10, R59 ;  /* 0x000000103ab27819 */ /* 0x000fe2000000123b */
[----:B------:R-:W-:Y:S01]  /*1340*/  IMAD.HI.U32 R58, R94, -0x2daee0ad, RZ ;  /* 0xd2511f535e3a7827 */ /* 0x000fe200078e00ff */
[----:B------:R-:W-:Y:S01]  /*1350*/  IMNMX R208, R51, 0x20, PT ;  /* 0x0000002033d07817 */ /* 0x000fe20003800200 */
[----:B------:R-:W-:Y:S01]  /*1360*/  HADD2.F32 R51, -RZ, R66.H0_H0 ;  /* 0x20000042ff337230 */ /* 0x000fe20000004100 */
[----:B------:R-:W-:Y:S01]  /*1370*/  SHF.R.U64 R142, R64, 0x10, R65 ;  /* 0x00000010408e7819 */ /* 0x000fe20000001241 */
[----:B------:R-:W-:Y:S01]  /*1380*/  IMAD.MOV.U32 R110, RZ, RZ, R77 ;  /* 0x000000ffff6e7224 */ /* 0x000fe200078e004d */
[----:B------:R-:W-:Y:S01]  /*1390*/  SHF.R.U32.HI R145, RZ, 0x10, R65 ;  /* 0x00000010ff917819 */ /* 0x000fe20000011641 */
[----:B------:R-:W-:Y:S01]  /*13a0*/  IMAD.MOV.U32 R112, RZ, RZ, R78 ;  /* 0x000000ffff707224 */ /* 0x000fe200078e004e */
[----:B------:R-:W-:Y:S01]  /*13b0*/  SHF.R.U32.HI R153, RZ, 0x10, R57 ;  /* 0x00000010ff997819 */ /* 0x000fe20000011639 */
[----:B------:R-:W-:Y:S01]  /*13c0*/  IMAD.MOV.U32 R114, RZ, RZ, R79 ;  /* 0x000000ffff727224 */ /* 0x000fe200078e004f */
[----:B------:R-:W-:Y:S01]  /*13d0*/  SHF.R.U64 R166, R54, 0x10, R55 ;  /* 0x0000001036a67819 */ /* 0x000fe20000001237 */
[----:B------:R-:W-:Y:S01]  /*13e0*/  IMAD.MOV.U32 R118, RZ, RZ, R81 ;  /* 0x000000ffff767224 */ /* 0x000fe200078e0051 */
[----:B------:R-:W-:Y:S01]  /*13f0*/  MOV R168, R55 ;  /* 0x0000003700a87202 */ /* 0x000fe20000000f00 */
[----:B0-----:R0:W1:Y:S01]  /*1400*/  MUFU.RCP R198, R56 ;  /* 0x0000003800c67308 */ /* 0x0010620000001000 */
        /* <DEDUP_REMOVED lines=12> */
[----:B------:R-:W-:Y:S01]  /*14d0*/  SHF.R.U64 R109, R76, 0x10, R77 ;  /* 0x000000104c6d7819 */ /* 0x000fe2000000124d */
[----:B------:R-:W-:Y:S01]  /*14e0*/  IMAD.MOV.U32 R69, RZ, RZ, R89 ;  /* 0x000000ffff457224 */ /* 0x000fe200078e0059 */
[----:B------:R-:W-:Y:S01]  /*14f0*/  SHF.R.U32.HI R111, RZ, 0x10, R77 ;  /* 0x00000010ff6f7819 */ /* 0x000fe2000001164d */
[----:B------:R-:W-:Y:S01]  /*1500*/  IMAD.MOV.U32 R67, RZ, RZ, R91 ;  /* 0x000000ffff437224 */ /* 0x000fe200078e005b */
[--C-:B------:R-:W-:Y:S01]  /*1510*/  SHF.R.U64 R113, R78, 0x10, R79.reuse ;  /* 0x000000104e717819 */ /* 0x100fe2000000124f */
[----:B------:R-:W-:Y:S01]  /*1520*/  IMAD.MOV.U32 R143, RZ, RZ, R64 ;  /* 0x000000ffff8f7224 */ /* 0x000fe200078e0040 */
[----:B------:R-:W-:Y:S01]  /*1530*/  SHF.R.U32.HI R115, RZ, 0x10, R79 ;  /* 0x00000010ff737819 */ /* 0x000fe2000001164f */
[----:B------:R-:W-:Y:S01]  /*1540*/  IMAD.MOV.U32 R146, RZ, RZ, R72 ;  /* 0x000000ffff927224 */ /* 0x000fe200078e0048 */
[----:B------:R-:W-:Y:S01]  /*1550*/  MOV R116, R80 ;  /* 0x0000005000747202 */ /* 0x000fe20000000f00 */
[----:B------:R-:W-:Y:S01]  /*1560*/  IMAD.MOV.U32 R54, RZ, RZ, R62 ;  /* 0x000000ffff367224 */ /* 0x000fe200078e003e */
[----:B------:R-:W-:Y:S01]  /*1570*/  SHF.R.U64 R117, R80, 0x10, R81 ;  /* 0x0000001050757819 */ /* 0x000fe20000001251 */
[----:B------:R-:W-:Y:S01]  /*1580*/  IMAD.MOV.U32 R57, RZ, RZ, R63 ;  /* 0x000000ffff397224 */ /* 0x000fe200078e003f */
[----:B------:R-:W-:Y:S01]  /*1590*/  SHF.R.U32.HI R119, RZ, 0x10, R81 ;  /* 0x00000010ff777819 */ /* 0x000fe20000011651 */
[----:B------:R-:W-:Y:S01]  /*15a0*/  IMAD.MOV.U32 R52, RZ, RZ, R60 ;  /* 0x000000ffff347224 */ /* 0x000fe200078e003c */
[----:B------:R-:W-:Y:S01]  /*15b0*/  SHF.R.U64 R121, R82, 0x10, R83 ;  /* 0x0000001052797819 */ /* 0x000fe20000001253 */
[----:B------:R-:W-:Y:S01]  /*15c0*/  IMAD.MOV.U32 R55, RZ, RZ, R61 ;  /* 0x000000ffff377224 */ /* 0x000fe200078e003d */
[----:B------:R-:W-:Y:S01]  /*15d0*/  SHF.R.U32.HI R123, RZ, 0x10, R83 ;  /* 0x00000010ff7b7819 */ /* 0x000fe20000011653 */
[----:B------:R-:W-:Y:S01]  /*15e0*/  IMAD R59, R96, -0x326172a9, RZ ;  /* 0xcd9e8d57603b7824 */ /* 0x000fe200078e02ff */
[--C-:B------:R-:W-:Y:S01]  /*15f0*/  SHF.R.U64 R125, R84, 0x10, R85.reuse ;  /* 0x00000010547d7819 */ /* 0x100fe20000001255 */
[----:B------:R-:W-:Y:S01]  /*1600*/  IMAD.HI.U32 R26, R93, -0x326172a9, RZ ;  /* 0xcd9e8d575d1a7827 */ /* 0x000fe200078e00ff */
[----:B------:R-:W-:Y:S01]  /*1610*/  MOV R126, R85 ;  /* 0x00000055007e7202 */ /* 0x000fe20000000f00 */
[----:B------:R-:W-:Y:S01]  /*1620*/  HADD2.F32 R105, -RZ, R105.H0_H0 ;  /* 0x20000069ff697230 */ /* 0x000fe20000004100 */
[----:B------:R-:W-:Y:S01]  /*1630*/  SHF.R.U32.HI R127, RZ, 0x10, R85 ;  /* 0x00000010ff7f7819 */ /* 0x000fe20000011655 */
[----:B------:R-:W-:Y:S01]  /*1640*/  IMAD.IADD R208, R49, 0x1, R208 ;  /* 0x0000000131d07824 */ /* 0x000fe200078e02d0 */
[--C-:B------:R-:W-:Y:S01]  /*1650*/  SHF.R.U64 R129, R86, 0x10, R87.reuse ;  /* 0x0000001056817819 */ /* 0x100fe20000001257 */
[----:B------:R-:W-:Y:S01]  /*1660*/  HFMA2.MMA R49, -RZ, RZ, 0, 0 ;  /* 0x00000000ff317435 */ /* 0x000fe200000001ff */
[----:B------:R-:W-:Y:S01]  /*1670*/  SHF.R.U32.HI R131, RZ, 0x10, R87 ;  /* 0x00000010ff837819 */ /* 0x000fe20000011657 */
[----:B------:R-:W-:Y:S01]  /*1680*/  IMAD R104, R94, -0x2daee0ad, RZ ;  /* 0xd2511f535e687824 */ /* 0x000fe200078e02ff */
[--C-:B------:R-:W-:Y:S01]  /*1690*/  SHF.R.U64 R133, R88, 0x10, R89.reuse ;  /* 0x0000001058857819 */ /* 0x100fe20000001259 */
[----:B------:R-:W-:Y:S01]  /*16a0*/  IMAD.MOV.U32 R207, RZ, RZ, 0x1 ;  /* 0x00000001ffcf7424 */ /* 0x000fe200078e00ff */
        /* <DEDUP_REMOVED lines=66> */
[----:B------:R-:W-:Y:S01]  /*1ad0*/  LOP3.LUT R27, R58, R50, R25, 0x96, !PT ;  /* 0x000000323a1b7212 */ /* 0x000fe200078e9619 */
[----:B------:R-:W-:Y:S01]  /*1ae0*/  IMAD R50, R93, -0x326172a9, RZ ;  /* 0xcd9e8d575d327824 */ /* 0x000fe200078e02ff */
        /* <DEDUP_REMOVED lines=88> */
[----:B01----:R-:W-:Y:S02]  /*2070*/  HADD2.F32 R206, -RZ, R206.H0_H0 ;  /* 0x200000ceffce7230 */ /* 0x003fe40000004100 */
.L_x_31851:
[----:B------:R-:W-:-:S04]  /*2080*/  IMAD.MOV.U32 R216, RZ, RZ, 0x4 ;  /* 0x00000004ffd87424 */ /* 0x000fc800078e00ff */
[----:B------:R-:W-:-:S05]  /*2090*/  IMAD.WIDE R214, R21, R216, c[0x0][0x1d0] ;  /* 0x0000740015d67625 */ /* 0x000fca00078e02d8 */
[----:B------:R0:W2:Y:S01]  /*20a0*/  LDG.E R103, [R214.64] ;  /* 0x00000004d6677981 */ /* 0x0000a2000c1e1900 */
[----:B------:R-:W-:-:S05]  /*20b0*/  IMAD.WIDE R100, R21, R216, c[0x0][0x1d8] ;  /* 0x0000760015647625 */ /* 0x000fca00078e02d8 */
[----:B------:R1:W5:Y:S01]  /*20c0*/  LDG.E R102, [R100.64] ;  /* 0x0000000464667981 */ /* 0x000362000c1e1900 */
[----:B------:R-:W-:Y:S01]  /*20d0*/  IMAD R213, R21, c[0x0][0x168], RZ ;  /* 0x00005a0015d57a24 */ /* 0x000fe200078e02ff */
[----:B------:R-:W-:Y:S01]  /*20e0*/  BSSY B0, `(.L_x_31430) ;  /* 0x000019d000007945 */ /* 0x000fe20003800000 */
[----:B0-----:R-:W-:-:S03]  /*20f0*/  SHF.R.S32.HI R214, RZ, 0x1f, R21 ;  /* 0x0000001fffd67819 */ /* 0x001fc60000011415 */
        /* <DEDUP_REMOVED lines=12> */
[----:B-1----:R-:W-:-:S04]  /*21c0*/  ISETP.NE.U32.AND P2, PT, RZ, c[0x0][0x180], PT ;  /* 0x00006000ff007a0c */ /* 0x002fc80003f45070 */
[----:B------:R-:W-:Y:S01]  /*21d0*/  ISETP.NE.AND.EX P2, PT, RZ, c[0x0][0x184], PT, P2 ;  /* 0x00006100ff007a0c */ /* 0x000fe20003f45320 */
[----:B------:R-:W-:-:S12]  /*21e0*/  @P1 IMAD.MOV.U32 R58, RZ, RZ, 0x10 ;  /* 0x00000010ff3a1424 */ /* 0x000fd800078e00ff */
[----:B------:R-:W-:Y:S01]  /*21f0*/  @P2 MOV R100, 0x10 ;  /* 0x0000001000642802 */ /* 0x000fe20000000f00 */
[----:B------:R-:W-:-:S04]  /*2200*/  @P1 IMAD.WIDE.U32 R58, R213, R58, c[0x0][0x170] ;  /* 0x00005c00d53a1625 */ /* 0x000fc800078e003a */
[----:B------:R-:W-:Y:S01]  /*2210*/  @P2 IMAD.WIDE.U32 R100, R215, R100, c[0x0][0x180] ;  /* 0x00006000d7642625 */ /* 0x000fe200078e0064 */
[----:B------:R0:W5:Y:S04]  /*2220*/  @P1 LDG.E.128 R60, [R58.64] ;  /* 0x000000043a3c1981 */ /* 0x000168000c1e1d00 */
        /* <DEDUP_REMOVED lines=20> */
.L_x_31435:
[----:B------:R-:W-:Y:S02]  /*2370*/  IMAD.MOV.U32 R217, RZ, RZ, R50 ;  /* 0x000000ffffd97224 */ /* 0x000fe400078e0032 */
.L_x_31436:
[----:B------:R-:W-:Y:S05]  /*2380*/  BSYNC B2 ;  /* 0x0000000000027941 */ /* 0x000fea0003800000 */
.L_x_31434:
        /* <DEDUP_REMOVED lines=16> */
.L_x_31440:
[----:B------:R-:W-:Y:S05]  /*2490*/  BSYNC B3 ;  /* 0x0000000000037941 */ /* 0x000fea0003800000 */
.L_x_31439:
        /* <DEDUP_REMOVED lines=44> */
.L_x_31438:
[----:B------:R-:W-:Y:S05]  /*2760*/  BSYNC B2 ;  /* 0x0000000000027941 */ /* 0x000fea0003800000 */
.L_x_31437:
        /* <DEDUP_REMOVED lines=8> */
[----:B------:R-:W-:-:S04]  /*27f0*/  FMUL.FTZ R56, R51, R56 ;  /* 0x0000003833387220 */ /* 0x000fc80000410000 */
[----:B------:R-:W-:Y:S02]  /*2800*/  @P2 FADD.FTZ R56, R52, R56 ;  /* 0x0000003834382221 */ /* 0x000fe40000010000 */
.L_x_31433:
[----:B0-----:R-:W-:Y:S05]  /*2810*/  BSYNC B1 ;  /* 0x0000000000017941 */ /* 0x001fea0003800000 */
.L_x_31432:
        /* <DEDUP_REMOVED lines=18> */
.L_x_31444:
[----:B------:R-:W-:Y:S02]  /*2940*/  IMAD.MOV.U32 R48, RZ, RZ, R50 ;  /* 0x000000ffff307224 */ /* 0x000fe400078e0032 */
.L_x_31445:
[----:B------:R-:W-:Y:S05]  /*2950*/  BSYNC B2 ;  /* 0x0000000000027941 */ /* 0x000fea0003800000 */
.L_x_31443:
        /* <DEDUP_REMOVED lines=16> */
.L_x_31449:
[----:B------:R-:W-:Y:S05]  /*2a60*/  BSYNC B3 ;  /* 0x0000000000037941 */ /* 0x000fea0003800000 */
.L_x_31448:
        /* <DEDUP_REMOVED lines=44> */
.L_x_31447:
[----:B------:R-:W-:Y:S05]  /*2d30*/  BSYNC B2 ;  /* 0x0000000000027941 */ /* 0x000fea0003800000 */
.L_x_31446:
        /* <DEDUP_REMOVED lines=8> */
[----:B------:R-:W-:-:S04]  /*2dc0*/  FMUL.FTZ R57, R105, R58 ;  /* 0x0000003a69397220 */ /* 0x000fc80000410000 */
[----:B------:R-:W-:Y:S02]  /*2dd0*/  @P2 FADD.FTZ R57, R53, R57 ;  /* 0x0000003935392221 */ /* 0x000fe40000010000 */
.L_x_31442:
[----:B------:R-:W-:Y:S05]  /*2de0*/  BSYNC B1 ;  /* 0x0000000000017941 */ /* 0x000fea0003800000 */
.L_x_31441:
        /* <DEDUP_REMOVED lines=18> */
.L_x_31453:
[----:B------:R-:W-:Y:S02]  /*2f10*/  MOV R48, R50 ;  /* 0x0000003200307202 */ /* 0x000fe40000000f00 */
.L_x_31454:
[----:B------:R-:W-:Y:S05]  /*2f20*/  BSYNC B2 ;  /* 0x0000000000027941 */ /* 0x000fea0003800000 */
.L_x_31452:
        /* <DEDUP_REMOVED lines=16> */
.L_x_31458:
[----:B------:R-:W-:Y:S05]  /*3030*/  BSYNC B3 ;  /* 0x0000000000037941 */ /* 0x000fea0003800000 */
.L_x_31457:
        /* <DEDUP_REMOVED lines=44> */
.L_x_31456:
[----:B------:R-:W-:Y:S05]  /*3300*/  BSYNC B2 ;  /* 0x0000000000027941 */ /* 0x000fea0003800000 */
.L_x_31455:
        /* <DEDUP_REMOVED lines=10> */
.L_x_31451:
[----:B------:R-:W-:Y:S05]  /*33b0*/  BSYNC B1 ;  /* 0x0000000000017941 */ /* 0x000fea0003800000 */
.L_x_31450:
        /* <DEDUP_REMOVED lines=18> */
.L_x_31462:
[----:B------:R-:W-:Y:S02]  /*34e0*/  IMAD.MOV.U32 R217, RZ, RZ, R50 ;  /* 0x000000ffffd97224 */ /* 0x000fe400078e0032 */
.L_x_31463:
[----:B------:R-:W-:Y:S05]  /*34f0*/  BSYNC B2 ;  /* 0x0000000000027941 */ /* 0x000fea0003800000 */
.L_x_31461:
        /* <DEDUP_REMOVED lines=16> */
.L_x_31467:
[----:B------:R-:W-:Y:S05]  /*3600*/  BSYNC B3 ;  /* 0x0000000000037941 */ /* 0x000fea0003800000 */
.L_x_31466:
        /* <DEDUP_REMOVED lines=44> */
.L_x_31465:
[----:B------:R-:W-:Y:S05]  /*38d0*/  BSYNC B2 ;  /* 0x0000000000027941 */ /* 0x000fea0003800000 */
.L_x_31464:
        /* <DEDUP_REMOVED lines=10> */
.L_x_31460:
[----:B------:R-:W-:Y:S05]  /*3980*/  BSYNC B1 ;  /* 0x0000000000017941 */ /* 0x000fea0003800000 */
.L_x_31459:
[----:B------:R-:W-:Y:S01]  /*3990*/  HFMA2.MMA R100, -RZ, RZ, 0, 9.5367431640625e-07 ;  /* 0x00000010ff647435 */ /* 0x000fe200000001ff */
[----:B------:R-:W-:Y:S09]  /*39a0*/  BSSY B1, `(.L_x_31468) ;  /* 0x000000e000017945 */ /* 0x000ff20003800000 */
[----:B------:R-:W-:-:S05]  /*39b0*/  IMAD.WIDE.U32 R100, R215, R100, c[0x0][0x188] ;  /* 0x00006200d7647625 */ /* 0x000fca00078e0064 */
[----:B------:R0:W-:Y:S01]  /*39c0*/  STG.E.128 [R100.64], R56 ;  /* 0x0000003864007986 */ /* 0x0001e2000c101d04 */
[----:B------:R-:W-:Y:S05]  /*39d0*/  @!P1 BRA `(.L_x_31469) ;  /* 0x000000a000009947 */ /* 0x000fea0003800000 */
[----:B0-----:R-:W-:Y:S01]  /*39e0*/  IMAD.U32 R101, R211, 0x10000, RZ ;  /* 0x00010000d3657824 */ /* 0x001fe200078e00ff */
[----:B------:R-:W-:Y:S02]  /*39f0*/  LOP3.LUT R100, R212, 0xffff, RZ, 0xc0, !PT ;  /* 0x0000ffffd4647812 */ /* 0x000fe400078ec0ff */
[----:B------:R-:W-:Y:S02]  /*3a00*/  LOP3.LUT R217, R210, 0xff, RZ, 0xc0, !PT ;  /* 0x000000ffd2d97812 */ /* 0x000fe400078ec0ff */
[----:B------:R-:W-:Y:S02]  /*3a10*/  LOP3.LUT R101, R101, 0xff0000, RZ, 0xc0, !PT ;  /* 0x00ff000065657812 */ /* 0x000fe400078ec0ff */
[----:B------:R-:W-:-:S03]  /*3a20*/  LOP3.LUT R218, R209, 0xff, RZ, 0xc0, !PT ;  /* 0x000000ffd1da7812 */ /* 0x000fc600078ec0ff */
[----:B------:R-:W-:-:S04]  /*3a30*/  IMAD R100, R100, 0x1000000, R101 ;  /* 0x0100000064647824 */ /* 0x000fc800078e0265 */
[----:B------:R-:W-:Y:S02]  /*3a40*/  IMAD R217, R217, 0x100, R100 ;  /* 0x00000100d9d97824 */ /* 0x000fe400078e0264 */
[----:B------:R-:W-:-:S04]  /*3a50*/  IMAD.WIDE.U32 R100, R213, R216, c[0x0][0x190] ;  /* 0x00006400d5647625 */ /* 0x000fc800078e00d8 */
[----:B------:R-:W-:-:S05]  /*3a60*/  IMAD.IADD R217, R217, 0x1, R218 ;  /* 0x00000001d9d97824 */ /* 0x000fca00078e02da */
[----:B------:R0:W-:Y:S02]  /*3a70*/  STG.E [R100.64], R217 ;  /* 0x000000d964007986 */ /* 0x0001e4000c101904 */
.L_x_31469:
[----:B------:R-:W-:Y:S05]  /*3a80*/  BSYNC B1 ;  /* 0x0000000000017941 */ /* 0x000fea0003800000 */
.L_x_31468:
[----:B------:R-:W-:Y:S02]  /*3a90*/  IADD3 R215, R215, 0x80, RZ ;  /* 0x00000080d7d77810 */ /* 0x000fe40007ffe0ff */
[----:B------:R-:W-:Y:S02]  /*3aa0*/  IADD3 R213, R213, 0x80, RZ ;  /* 0x00000080d5d57810 */ /* 0x000fe40007ffe0ff */
.L_x_31431:
[----:B-1----:R-:W-:Y:S05]  /*3ab0*/  BSYNC B0 ;  /* 0x0000000000007941 */ /* 0x002fea0003800000 */
.L_x_31430:
[----:B------:R-:W-:Y:S01]  /*3ac0*/  LOP3.LUT P2, RZ, R18, 0x800, RZ, 0xc0, !PT ;  /* 0x0000080012ff7812 */ /* 0x000fe2000784c0ff */
[----:B------:R-:W-:-:S12]  /*3ad0*/  BSSY B0, `(.L_x_31470) ;  /* 0x0000191000007945 */ /* 0x000fd80003800000 */
[----:B------:R-:W-:Y:S05]  /*3ae0*/  @!P2 BRA `(.L_x_31471) ;  /* 0x000018f00000a947 */ /* 0x000fea0003800000 */
[----:B------:R-:W-:-:S04]  /*3af0*/  ISETP.NE.U32.AND P2, PT, RZ, c[0x0][0x180], PT ;  /* 0x00006000ff007a0c */ /* 0x000fc80003f45070 */
[----:B------:R-:W-:Y:S01]  /*3b00*/  ISETP.NE.AND.EX P2, PT, RZ, c[0x0][0x184], PT, P2 ;  /* 0x00006100ff007a0c */ /* 0x000fe20003f45320 */
[----:B------:R-:W-:-:S12]  /*3b10*/  @P1 IMAD.MOV.U32 R66, RZ, RZ, 0x10 ;  /* 0x00000010ff421424 */ /* 0x000fd800078e00ff */
[----:B0-----:R-:W-:Y:S01]  /*3b20*/  @P2 MOV R100, 0x10 ;  /* 0x0000001000642802 */ /* 0x001fe20000000f00 */
[----:B------:R-:W-:-:S04]  /*3b30*/  @P1 IMAD.WIDE.U32 R66, R213, R66, c[0x0][0x170] ;  /* 0x00005c00d5421625 */ /* 0x000fc800078e0042 */
[----:B------:R-:W-:Y:S01]  /*3b40*/  @P2 IMAD.WIDE.U32 R100, R215, R100, c[0x0][0x180] ;  /* 0x00006000d7642625 */ /* 0x000fe200078e0064 */
[----:B-----5:R0:W5:Y:S04]  /*3b50*/  @P1 LDG.E.128 R60, [R66.64] ;  /* 0x00000004423c1981 */ /* 0x020168000c1e1d00 */
        /* <DEDUP_REMOVED lines=20> */
.L_x_31475:
[----:B------:R-:W-:Y:S02]  /*3ca0*/  IMAD.MOV.U32 R217, RZ, RZ, R50 ;  /* 0x000000ffffd97224 */ /* 0x000fe400078e0032 */
.L_x_31476:
[----:B------:R-:W-:Y:S05]  /*3cb0*/  BSYNC B2 ;  /* 0x0000000000027941 */ /* 0x000fea0003800000 */
.L_x_31474:
        /* <DEDUP_REMOVED lines=16> */
.L_x_31480:
[----:B------:R-:W-:Y:S05]  /*3dc0*/  BSYNC B3 ;  /* 0x0000000000037941 */ /* 0x000fea0003800000 */
.L_x_31479:
        /* <DEDUP_REMOVED lines=44> */
.L_x_31478:
[----:B------:R-:W-:Y:S05]  /*4090*/  BSYNC B2 ;  /* 0x0000000000027941 */ /* 0x000fea0003800000 */
.L_x_31477:
        /* <DEDUP_REMOVED lines=10> */
.L_x_31473:
[----:B0-----:R-:W-:Y:S05]  /*4140*/  BSYNC B1 ;  /* 0x0000000000017941 */ /* 0x001fea0003800000 */
.L_x_31472:
        /* <DEDUP_REMOVED lines=18> */
.L_x_31484:
[----:B------:R-:W-:Y:S02]  /*4270*/  IMAD.MOV.U32 R48, RZ, RZ, R50 ;  /* 0x000000ffff307224 */ /* 0x000fe400078e0032 */
.L_x_31485:
[----:B------:R-:W-:Y:S05]  /*4280*/  BSYNC B2 ;  /* 0x0000000000027941 */ /* 0x000fea0003800000 */
.L_x_31483:
        /* <DEDUP_REMOVED lines=16> */
.L_x_31489:
[----:B------:R-:W-:Y:S05]  /*4390*/  BSYNC B3 ;  /* 0x0000000000037941 */ /* 0x000fea0003800000 */
.L_x_31488:
        /* <DEDUP_REMOVED lines=44> */
.L_x_31487:
[----:B------:R-:W-:Y:S05]  /*4660*/  BSYNC B2 ;  /* 0x0000000000027941 */ /* 0x000fea0003800000 */
.L_x_31486:
        /* <DEDUP_REMOVED lines=10> */
.L_x_31482:
[----:B------:R-:W-:Y:S05]  /*4710*/  BSYNC B1 ;  /* 0x0000000000017941 */ /* 0x000fea0003800000 */
.L_x_31481:
        /* <DEDUP_REMOVED lines=18> */
.L_x_31493:
[----:B------:R-:W-:Y:S02]  /*4840*/  MOV R48, R50 ;  /* 0x0000003200307202 */ /* 0x000fe40000000f00 */
.L_x_31494:
[----:B------:R-:W-:Y:S05]  /*4850*/  BSYNC B2 ;  /* 0x0000000000027941 */ /* 0x000fea0003800000 */
.L_x_31492:
        /* <DEDUP_REMOVED lines=16> */
.L_x_31498:
[----:B------:R-:W-:Y:S05]  /*4960*/  BSYNC B3 ;  /* 0x0000000000037941 */ /* 0x000fea0003800000 */
.L_x_31497:
        /* <DEDUP_REMOVED lines=44> */
.L_x_31496:
[----:B------:R-:W-:Y:S05]  /*4c30*/  BSYNC B2 ;  /* 0x0000000000027941 */ /* 0x000fea0003800000 */
.L_x_31495:
[----:B------:R-:W0:Y:S01]  /*4c40*/  I2F.U32 R48, R48 ;  /* 0x0000003000307306 */ /* 0x000e220000201000 */
[----:B------:R-:W-:Y:S02]  /*4c50*/  IMAD.MOV.U32 R67, RZ, RZ, 0x2f800000 ;  /* 0x2f800000ff437424 */ /* 0x000fe400078e00ff */
[----:B-----5:R-:W-:Y:S02]  /*4c60*/  FMUL.FTZ R101, R62, c[0x0][0x1ec] ;  /* 0x00007b003e657a20 */ /* 0x020fe40000410000 */
[----:B0-----:R-:W-:Y:S02]  /*4c70*/  FFMA.FTZ R66, R48, R67, 1.1641532182693481445e-10 ;  /* 0x2f00000030427423 */ /* 0x001fe40000010043 */
[----:B------:R-:W-:-:S03]  /*4c80*/  FMUL.FTZ R67, R101, c[0x0][0x1e8] ;  /* 0x00007a0065437a20 */ /* 0x000fc60000410000 */
[----:B------:R-:W-:-:S04]  /*4c90*/  FSETP.GTU.FTZ.AND P4, PT, R66, c[0x0][0x1e4], PT ;  /* 0x0000790042007a0b */ /* 0x000fc80003f9c000 */
[----:B------:R-:W-:Y:S02]  /*4ca0*/  FSEL R67, R67, RZ, !P4 ;  /* 0x000000ff43437208 */ /* 0x000fe40006000000 */
[----:B------:R-:W-:-:S03]  /*4cb0*/  SEL R211, RZ, 0x1, P4 ;  /* 0x00000001ffd37807 */ /* 0x000fc60002000000 */
[----:B------:R-:W-:-:S04]  /*4cc0*/  FMUL.FTZ R66, R110, R67 ;  /* 0x000000436e427220 */ /* 0x000fc80000410000 */
[----:B------:R-:W-:Y:S02]  /*4cd0*/  @P2 FADD.FTZ R66, R54, R66 ;  /* 0x0000004236422221 */ /* 0x000fe40000010000 */
.L_x_31491:
[----:B------:R-:W-:Y:S05]  /*4ce0*/  BSYNC B1 ;  /* 0x0000000000017941 */ /* 0x000fea0003800000 */
.L_x_31490:
        /* <DEDUP_REMOVED lines=18> */
.L_x_31502:
[----:B------:R-:W-:Y:S02]  /*4e10*/  IMAD.MOV.U32 R217, RZ, RZ, R50 ;  /* 0x000000ffffd97224 */ /* 0x000fe400078e0032 */
.L_x_31503:
[----:B------:R-:W-:Y:S05]  /*4e20*/  BSYNC B2 ;  /* 0x0000000000027941 */ /* 0x000fea0003800000 */
.L_x_31501:
        /* <DEDUP_REMOVED lines=16> */
.L_x_31507:
[----:B------:R-:W-:Y:S05]  /*4f30*/  BSYNC B3 ;  /* 0x0000000000037941 */ /* 0x000fea0003800000 */
.L_x_31506:
        /* <DEDUP_REMOVED lines=44> */
.L_x_31505:
[----:B------:R-:W-:Y:S05]  /*5200*/  BSYNC B2 ;  /* 0x0000000000027941 */ /* 0x000fea0003800000 */
.L_x_31504:
        /* <DEDUP_REMOVED lines=10> */
.L_x_31500:
[----:B------:R-:W-:Y:S05]  /*52b0*/  BSYNC B1 ;  /* 0x0000000000017941 */ /* 0x000fea0003800000 */
.L_x_31499:
        /* <DEDUP_REMOVED lines=15> */
.L_x_31509:
[----:B------:R-:W-:Y:S05]  /*53b0*/  BSYNC B1 ;  /* 0x0000000000017941 */ /* 0x000fea0003800000 */
.L_x_31508:
[----:B------:R-:W-:Y:S02]  /*53c0*/  IADD3 R215, R215, 0x80, RZ ;  /* 0x00000080d7d77810 */ /* 0x000fe40007ffe0ff */
[----:B------:R-:W-:Y:S02]  /*53d0*/  IADD3 R213, R213, 0x80, RZ ;  /* 0x00000080d5d57810 */ /* 0x000fe40007ffe0ff */
.L_x_31471:
[----:B------:R-:W-:Y:S05]  /*53e0*/  BSYNC B0 ;  /* 0x0000000000007941 */ /* 0x000fea0003800000 */
.L_x_31470:
        /* <DEDUP_REMOVED lines=30> */
.L_x_31515:
[----:B------:R-:W-:Y:S02]  /*55d0*/  IMAD.MOV.U32 R217, RZ, RZ, R50 ;  /* 0x000000ffffd97224 */ /* 0x000fe400078e0032 */
.L_x_31516:
[----:B------:R-:W-:Y:S05]  /*55e0*/  BSYNC B2 ;  /* 0x0000000000027941 */ /* 0x000fea0003800000 */
.L_x_31514:
        /* <DEDUP_REMOVED lines=16> */
.L_x_31520:
[----:B------:R-:W-:Y:S05]  /*56f0*/  BSYNC B3 ;  /* 0x0000000000037941 */ /* 0x000fea0003800000 */
.L_x_31519:
        /* <DEDUP_REMOVED lines=44> */
.L_x_31518:
[----:B------:R-:W-:Y:S05]  /*59c0*/  BSYNC B2 ;  /* 0x0000000000027941 */ /* 0x000fea0003800000 */
.L_x_31517:
        /* <DEDUP_REMOVED lines=10> */
.L_x_31513:
[----:B0-----:R-:W-:Y:S05]  /*5a70*/  BSYNC B1 ;  /* 0x0000000000017941 */ /* 0x001fea0003800000 */
.L_x_31512:
        /* <DEDUP_REMOVED lines=18> */
.L_x_31524:
[----:B------:R-:W-:Y:S02]  /*5ba0*/  IMAD.MOV.U32 R48, RZ, RZ, R50 ;  /* 0x000000ffff307224 */ /* 0x000fe400078e0032 */
.L_x_31525:
[----:B------:R-:W-:Y:S05]  /*5bb0*/  BSYNC B2 ;  /* 0x0000000000027941 */ /* 0x000fea0003800000 */
.L_x_31523:
        /* <DEDUP_REMOVED lines=16> */
.L_x_31529:
[----:B------:R-:W-:Y:S05]  /*5cc0*/  BSYNC B3 ;  /* 0x0000000000037941 */ /* 0x000fea0003800000 */
.L_x_31528:
        /* <DEDUP_REMOVED lines=44> */
.L_x_31527:
[----:B------:R-:W-:Y:S05]  /*5f90*/  BSYNC B2 ;  /* 0x0000000000027941 */ /* 0x000fea0003800000 */
.L_x_31526:
        /* <DEDUP_REMOVED lines=10> */
.L_x_31522:
[----:B------:R-:W-:Y:S05]  /*6040*/  BSYNC B1 ;  /* 0x0000000000017941 */ /* 0x000fea0003800000 */
.L_x_31521:
        /* <DEDUP_REMOVED lines=18> */
.L_x_31533:
[----:B------:R-:W-:Y:S02]  /*6170*/  MOV R48, R50 ;  /* 0x0000003200307202 */ /* 0x000fe40000000f00 */
.L_x_31534:
[----:B------:R-:W-:Y:S05]  /*6180*/  BSYNC B2 ;  /* 0x0000000000027941 */ /* 0x000fea0003800000 */
.L_x_31532:
        /* <DEDUP_REMOVED lines=16> */
.L_x_31538:
[----:B------:R-:W-:Y:S05]  /*6290*/  BSYNC B3 ;  /* 0x0000000000037941 */ /* 0x000fea0003800000 */
.L_x_31537:
        /* <DEDUP_REMOVED lines=44> */
.L_x_31536:
[----:B------:R-:W-:Y:S05]  /*6560*/  BSYNC B2 ;  /* 0x0000000000027941 */ /* 0x000fea0003800000 */
.L_x_31535:
        /* <DEDUP_REMOVED lines=10> */
.L_x_31531:
[----:B------:R-:W-:Y:S05]  /*6610*/  BSYNC B1 ;  /* 0x0000000000017941 */ /* 0x000fea0003800000 */
.L_x_31530:
        /* <DEDUP_REMOVED lines=18> */
.L_x_31542:
[----:B------:R-:W-:Y:S02]  /*6740*/  IMAD.MOV.U32 R217, RZ, RZ, R50 ;  /* 0x000000ffffd97224 */ /* 0x000fe400078e0032 */
.L_x_31543:
[----:B------:R-:W-:Y:S05]  /*6750*/  BSYNC B2 ;  /* 0x0000000000027941 */ /* 0x000fea0003800000 */
.L_x_31541:
        /* <DEDUP_REMOVED lines=16> */
.L_x_31547:
[----:B------:R-:W-:Y:S05]  /*6860*/  BSYNC B3 ;  /* 0x0000000000037941 */ /* 0x000fea0003800000 */
.L_x_31546:
        /* <DEDUP_REMOVED lines=44> */
.L_x_31545:
[----:B------:R-:W-:Y:S05]  /*6b30*/  BSYNC B2 ;  /* 0x0000000000027941 */ /* 0x000fea0003800000 */
.L_x_31544:
        /* <DEDUP_REMOVED lines=10> */
.L_x_31540:
[----:B------:R-:W-:Y:S05]  /*6be0*/  BSYNC B1 ;  /* 0x0000000000017941 */ /* 0x000fea0003800000 */
.L_x_31539:
        /* <DEDUP_REMOVED lines=15> */
.L_x_31549:
[----:B------:R-:W-:Y:S05]  /*6ce0*/  BSYNC B1 ;  /* 0x0000000000017941 */ /* 0x000fea0003800000 */
.L_x_31548:
[----:B------:R-:W-:Y:S02]  /*6cf0*/  IADD3 R215, R215, 0x80, RZ ;  /* 0x00000080d7d77810 */ /* 0x000fe40007ffe0ff */
[----:B------:R-:W-:Y:S02]  /*6d00*/  IADD3 R213, R213, 0x80, RZ ;  /* 0x00000080d5d57810 */ /* 0x000fe40007ffe0ff */
.L_x_31511:
[----:B------:R-:W-:Y:S05]  /*6d10*/  BSYNC B0 ;  /* 0x0000000000007941 */ /* 0x000fea0003800000 */
.L_x_31510:
        /* <DEDUP_REMOVED lines=30> */
.L_x_31555:
[----:B------:R-:W-:Y:S02]  /*6f00*/  IMAD.MOV.U32 R217, RZ, RZ, R50 ;  /* 0x000000ffffd97224 */ /* 0x000fe400078e0032 */
.L_x_31556:
[----:B------:R-:W-:Y:S05]  /*6f10*/  BSYNC B2 ;  /* 0x0000000000027941 */ /* 0x000fea0003800000 */
.L_x_31554:
        /* <DEDUP_REMOVED lines=16> */
.L_x_31560:
[----:B------:R-:W-:Y:S05]  /*7020*/  BSYNC B3 ;  /* 0x0000000000037941 */ /* 0x000fea0003800000 */
.L_x_31559:
        /* <DEDUP_REMOVED lines=44> */
.L_x_31558:
[----:B------:R-:W-:Y:S05]  /*72f0*/  BSYNC B2 ;  /* 0x0000000000027941 */ /* 0x000fea0003800000 */
.L_x_31557:
        /* <DEDUP_REMOVED lines=10> */
.L_x_31553:
[----:B0-----:R-:W-:Y:S05]  /*73a0*/  BSYNC B1 ;  /* 0x0000000000017941 */ /* 0x001fea0003800000 */
.L_x_31552:
        /* <DEDUP_REMOVED lines=18> */
.L_x_31564:
[----:B------:R-:W-:Y:S02]  /*74d0*/  IMAD.MOV.U32 R48, RZ, RZ, R50 ;  /* 0x000000ffff307224 */ /* 0x000fe400078e0032 */
.L_x_31565:
[----:B------:R-:W-:Y:S05]  /*74e0*/  BSYNC B2 ;  /* 0x0000000000027941 */ /* 0x000fea0003800000 */
.L_x_31563:
        /* <DEDUP_REMOVED lines=16> */
.L_x_31569:
[----:B------:R-:W-:Y:S05]  /*75f0*/  BSYNC B3 ;  /* 0x0000000000037941 */ /* 0x000fea0003800000 */
.L_x_31568:
        /* <DEDUP_REMOVED lines=44> */
.L_x_31567:
[----:B------:R-:W-:Y:S05]  /*78c0*/  BSYNC B2 ;  /* 0x0000000000027941 */ /* 0x000fea0003800000 */
.L_x_31566:
        /* <DEDUP_REMOVED lines=10> */
.L_x_31562:
[----:B------:R-:W-:Y:S05]  /*7970*/  BSYNC B1 ;  /* 0x0000000000017941 */ /* 0x000fea0003800000 */
.L_x_31561:
        /* <DEDUP_REMOVED lines=18> */
.L_x_31573:
[----:B------:R-:W-:Y:S02]  /*7aa0*/  MOV R48, R50 ;  /* 0x0000003200307202 */ /* 0x000fe40000000f00 */
.L_x_31574:
[----:B------:R-:W-:Y:S05]  /*7ab0*/  BSYNC B2 ;  /* 0x0000000000027941 */ /* 0x000fea0003800000 */
.L_x_31572:
        /* <DEDUP_REMOVED lines=16> */
.L_x_31578:
[----:B------:R-:W-:Y:S05]  /*7bc0*/  BSYNC B3 ;  /* 0x0000000000037941 */ /* 0x000fea0003800000 */
.L_x_31577:
        /* <DEDUP_REMOVED lines=44> */
.L_x_31576:
[----:B------:R-:W-:Y:S05]  /*7e90*/  BSYNC B2 ;  /* 0x0000000000027941 */ /* 0x000fea0003800000 */
.L_x_31575:
        /* <DEDUP_REMOVED lines=10> */
.L_x_31571:
[----:B------:R-:W-:Y:S05]  /*7f40*/  BSYNC B1 ;  /* 0x0000000000017941 */ /* 0x000fea0003800000 */
.L_x_31570:
        /* <DEDUP_REMOVED lines=18> */
.L_x_31582:
[----:B------:R-:W-:Y:S02]  /*8070*/  IMAD.MOV.U32 R217, RZ, RZ, R50 ;  /* 0x000000ffffd97224 */ /* 0x000fe400078e0032 */
.L_x_31583:
[----:B------:R-:W-:Y:S05]  /*8080*/  BSYNC B2 ;  /* 0x0000000000027941 */ /* 0x000fea0003800000 */
.L_x_31581:
        /* <DEDUP_REMOVED lines=16> */
.L_x_31587:
[----:B------:R-:W-:Y:S05]  /*8190*/  BSYNC B3 ;  /* 0x0000000000037941 */ /* 0x000fea0003800000 */
.L_x_31586:
        /* <DEDUP_REMOVED lines=44> */
.L_x_31585:
[----:B------:R-:W-:Y:S05]  /*8460*/  BSYNC B2 ;  /* 0x0000000000027941 */ /* 0x000fea0003800000 */
.L_x_31584:
        /* <DEDUP_REMOVED lines=10> */
.L_x_31580:
[----:B------:R-:W-:Y:S05]  /*8510*/  BSYNC B1 ;  /* 0x0000000000017941 */ /* 0x000fea0003800000 */
.L_x_31579:
        /* <DEDUP_REMOVED lines=15> */
.L_x_31589:
[----:B------:R-:W-:Y:S05]  /*8610*/  BSYNC B1 ;  /* 0x0000000000017941 */ /* 0x000fea0003800000 */
.L_x_31588:
[----:B------:R-:W-:Y:S02]  /*8620*/  IADD3 R215, R215, 0x80, RZ ;  /* 0x00000080d7d77810 */ /* 0x000fe40007ffe0ff */
[----:B------:R-:W-:Y:S02]  /*8630*/  IADD3 R213, R213, 0x80, RZ ;  /* 0x00000080d5d57810 */ /* 0x000fe40007ffe0ff */
.L_x_31551:
[----:B------:R-:W-:Y:S05]  /*8640*/  BSYNC B0 ;  /* 0x0000000000007941 */ /* 0x000fea0003800000 */
.L_x_31550:
        /* <DEDUP_REMOVED lines=30> */
.L_x_31595:
[----:B------:R-:W-:Y:S02]  /*8830*/  IMAD.MOV.U32 R217, RZ, RZ, R50 ;  /* 0x000000ffffd97224 */ /* 0x000fe400078e0032 */
.L_x_31596:
[----:B------:R-:W-:Y:S05]  /*8840*/  BSYNC B2 ;  /* 0x0000000000027941 */ /* 0x000fea0003800000 */
.L_x_31594:
        /* <DEDUP_REMOVED lines=16> */
.L_x_31600:
[----:B------:R-:W-:Y:S05]  /*8950*/  BSYNC B3 ;  /* 0x0000000000037941 */ /* 0x000fea0003800000 */
.L_x_31599:
        /* <DEDUP_REMOVED lines=44> */
.L_x_31598:
[----:B------:R-:W-:Y:S05]  /*8c20*/  BSYNC B2 ;  /* 0x0000000000027941 */ /* 0x000fea0003800000 */
.L_x_31597:
        /* <DEDUP_REMOVED lines=10> */
.L_x_31593:
[----:B0-----:R-:W-:Y:S05]  /*8cd0*/  BSYNC B1 ;  /* 0x0000000000017941 */ /* 0x001fea0003800000 */
.L_x_31592:
        /* <DEDUP_REMOVED lines=18> */
.L_x_31604:
[----:B------:R-:W-:Y:S02]  /*8e00*/  IMAD.MOV.U32 R48, RZ, RZ, R50 ;  /* 0x000000ffff307224 */ /* 0x000fe400078e0032 */
.L_x_31605:
[----:B------:R-:W-:Y:S05]  /*8e10*/  BSYNC B2 ;  /* 0x0000000000027941 */ /* 0x000fea0003800000 */
.L_x_31603:
        /* <DEDUP_REMOVED lines=16> */
.L_x_31609:
[----:B------:R-:W-:Y:S05]  /*8f20*/  BSYNC B3 ;  /* 0x0000000000037941 */ /* 0x000fea0003800000 */
.L_x_31608:
        /* <DEDUP_REMOVED lines=44> */
.L_x_31607:
[----:B------:R-:W-:Y:S05]  /*91f0*/  BSYNC B2 ;  /* 0x0000000000027941 */ /* 0x000fea0003800000 */
.L_x_31606:
        /* <DEDUP_REMOVED lines=10> */
.L_x_31602:
[----:B------:R-:W-:Y:S05]  /*92a0*/  BSYNC B1 ;  /* 0x0000000000017941 */ /* 0x000fea0003800000 */
.L_x_31601:
        /* <DEDUP_REMOVED lines=18> */
.L_x_31613:
[----:B------:R-:W-:Y:S02]  /*93d0*/  MOV R48, R50 ;  /* 0x0000003200307202 */ /* 0x000fe40000000f00 */
.L_x_31614:
[----:B------:R-:W-:Y:S05]  /*93e0*/  BSYNC B2 ;  /* 0x0000000000027941 */ /* 0x000fea0003800000 */
.L_x_31612:
        /* <DEDUP_REMOVED lines=16> */
.L_x_31618:
[----:B------:R-:W-:Y:S05]  /*94f0*/  BSYNC B3 ;  /* 0x0000000000037941 */ /* 0x000fea0003800000 */
.L_x_31617:
        /* <DEDUP_REMOVED lines=44> */
.L_x_31616:
[----:B------:R-:W-:Y:S05]  /*97c0*/  BSYNC B2 ;  /* 0x0000000000027941 */ /* 0x000fea0003800000 */
.L_x_31615:
        /* <DEDUP_REMOVED lines=10> */
.L_x_31611:
[----:B------:R-:W-:Y:S05]  /*9870*/  BSYNC B1 ;  /* 0x0000000000017941 */ /* 0x000fea0003800000 */
.L_x_31610:
        /* <DEDUP_REMOVED lines=18> */
.L_x_31622:
[----:B------:R-:W-:Y:S02]  /*99a0*/  IMAD.MOV.U32 R217, RZ, RZ, R50 ;  /* 0x000000ffffd97224 */ /* 0x000fe400078e0032 */
.L_x_31623:
[----:B------:R-:W-:Y:S05]  /*99b0*/  BSYNC B2 ;  /* 0x0000000000027941 */ /* 0x000fea0003800000 */
.L_x_31621:
        /* <DEDUP_REMOVED lines=16> */
.L_x_31627:
[----:B------:R-:W-:Y:S05]  /*9ac0*/  BSYNC B3 ;  /* 0x0000000000037941 */ /* 0x000fea0003800000 */
.L_x_31626:
        /* <DEDUP_REMOVED lines=44> */
.L_x_31625:
[----:B------:R-:W-:Y:S05]  /*9d90*/  BSYNC B2 ;  /* 0x0000000000027941 */ /* 0x000fea0003800000 */
.L_x_31624:
        /* <DEDUP_REMOVED lines=10> */
.L_x_31620:
[----:B------:R-:W-:Y:S05]  /*9e40*/  BSYNC B1 ;  /* 0x0000000000017941 */ /* 0x000fea0003800000 */
.L_x_31619:
        /* <DEDUP_REMOVED lines=15> */
.L_x_31629:
[----:B------:R-:W-:Y:S05]  /*9f40*/  BSYNC B1 ;  /* 0x0000000000017941 */ /* 0x000fea0003800000 */
.L_x_31628:
[----:B------:R-:W-:Y:S02]  /*9f50*/  IADD3 R215, R215, 0x80, RZ ;  /* 0x00000080d7d77810 */ /* 0x000fe40007ffe0ff */
[----:B------:R-:W-:Y:S02]  /*9f60*/  IADD3 R213, R213, 0x80, RZ ;  /* 0x00000080d5d57810 */ /* 0x000fe40007ffe0ff */
.L_x_31591:
[----:B------:R-:W-:Y:S05]  /*9f70*/  BSYNC B0 ;  /* 0x0000000000007941 */ /* 0x000fea0003800000 */
.L_x_31590:
        /* <DEDUP_REMOVED lines=30> */
.L_x_31635:
[----:B------:R-:W-:Y:S02]  /*a160*/  IMAD.MOV.U32 R217, RZ, RZ, R50 ;  /* 0x000000ffffd97224 */ /* 0x000fe400078e0032 */
.L_x_31636:
[----:B------:R-:W-:Y:S05]  /*a170*/  BSYNC B2 ;  /* 0x0000000000027941 */ /* 0x000fea0003800000 */
.L_x_31634:
        /* <DEDUP_REMOVED lines=16> */
.L_x_31640:
[----:B------:R-:W-:Y:S05]  /*a280*/  BSYNC B3 ;  /* 0x0000000000037941 */ /* 0x000fea0003800000 */
.L_x_31639:
        /* <DEDUP_REMOVED lines=44> */
.L_x_31638:
[----:B------:R-:W-:Y:S05]  /*a550*/  BSYNC B2 ;  /* 0x0000000000027941 */ /* 0x000fea0003800000 */
.L_x_31637:
        /* <DEDUP_REMOVED lines=10> */
.L_x_31633:
[----:B0-----:R-:W-:Y:S05]  /*a600*/  BSYNC B1 ;  /* 0x0000000000017941 */ /* 0x001fea0003800000 */
.L_x_31632:
        /* <DEDUP_REMOVED lines=18> */
.L_x_31644:
[----:B------:R-:W-:Y:S02]  /*a730*/  IMAD.MOV.U32 R48, RZ, RZ, R50 ;  /* 0x000000ffff307224 */ /* 0x000fe400078e0032 */
.L_x_31645:
[----:B------:R-:W-:Y:S05]  /*a740*/  BSYNC B2 ;  /* 0x0000000000027941 */ /* 0x000fea0003800000 */
.L_x_31643:
        /* <DEDUP_REMOVED lines=16> */
.L_x_31649:
[----:B------:R-:W-:Y:S05]  /*a850*/  BSYNC B3 ;  /* 0x0000000000037941 */ /* 0x000fea0003800000 */
.L_x_31648:
        /* <DEDUP_REMOVED lines=44> */
.L_x_31647:
[----:B------:R-:W-:Y:S05]  /*ab20*/  BSYNC B2 ;  /* 0x0000000000027941 */ /* 0x000fea0003800000 */
.L_x_31646:
        /* <DEDUP_REMOVED lines=10> */
.L_x_31642:
[----:B------:R-:W-:Y:S05]  /*abd0*/  BSYNC B1 ;  /* 0x0000000000017941 */ /* 0x000fea0003800000 */
.L_x_31641:
        /* <DEDUP_REMOVED lines=18> */
.L_x_31653:
[----:B------:R-:W-:Y:S02]  /*ad00*/  MOV R48, R50 ;  /* 0x0000003200307202 */ /* 0x000fe40000000f00 */
.L_x_31654:
[----:B------:R-:W-:Y:S05]  /*ad10*/  BSYNC B2 ;  /* 0x0000000000027941 */ /* 0x000fea0003800000 */
.L_x_31652:
        /* <DEDUP_REMOVED lines=16> */
.L_x_31658:
[----:B------:R-:W-:Y:S05]  /*ae20*/  BSYNC B3 ;  /* 0x0000000000037941 */ /* 0x000fea0003800000 */
.L_x_31657:
        /* <DEDUP_REMOVED lines=44> */
.L_x_31656:
[----:B------:R-:W-:Y:S05]  /*b0f0*/  BSYNC B2 ;  /* 0x0000000000027941 */ /* 0x000fea0003800000 */
.L_x_31655:
        /* <DEDUP_REMOVED lines=10> */
.L_x_31651:
[----:B------:R-:W-:Y:S05]  /*b1a0*/  BSYNC B1 ;  /* 0x0000000000017941 */ /* 0x000fea0003800000 */
.L_x_31650:
        /* <DEDUP_REMOVED lines=18> */
.L_x_31662:
[----:B------:R-:W-:Y:S02]  /*b2d0*/  IMAD.MOV.U32 R217, RZ, RZ, R50 ;  /* 0x000000ffffd97224 */ /* 0x000fe400078e0032 */
.L_x_31663:
[----:B------:R-:W-:Y:S05]  /*b2e0*/  BSYNC B2 ;  /* 0x0000000000027941 */ /* 0x000fea0003800000 */
.L_x_31661:
        /* <DEDUP_REMOVED lines=16> */
.L_x_31667:
[----:B------:R-:W-:Y:S05]  /*b3f0*/  BSYNC B3 ;  /* 0x0000000000037941 */ /* 0x000fea0003800000 */
.L_x_31666:
        /* <DEDUP_REMOVED lines=44> */
.L_x_31665:
[----:B------:R-:W-:Y:S05]  /*b6c0*/  BSYNC B2 ;  /* 0x0000000000027941 */ /* 0x000fea0003800000 */
.L_x_31664:
        /* <DEDUP_REMOVED lines=10> */
.L_x_31660:
[----:B------:R-:W-:Y:S05]  /*b770*/  BSYNC B1 ;  /* 0x0000000000017941 */ /* 0x000fea0003800000 */
.L_x_31659:
        /* <DEDUP_REMOVED lines=15> */
.L_x_31669:
[----:B------:R-:W-:Y:S05]  /*b870*/  BSYNC B1 ;  /* 0x0000000000017941 */ /* 0x000fea0003800000 */
.L_x_31668:
[----:B------:R-:W-:Y:S02]  /*b880*/  IADD3 R215, R215, 0x80, RZ ;  /* 0x00000080d7d77810 */ /* 0x000fe40007ffe0ff */
[----:B------:R-:W-:Y:S02]  /*b890*/  IADD3 R213, R213, 0x80, RZ ;  /* 0x00000080d5d57810 */ /* 0x000fe40007ffe0ff */
.L_x_31631:
[----:B------:R-:W-:Y:S05]  /*b8a0*/  BSYNC B0 ;  /* 0x0000000000007941 */ /* 0x000fea0003800000 */
.L_x_31630:
        /* <DEDUP_REMOVED lines=30> */
.L_x_31675:
[----:B------:R-:W-:Y:S02]  /*ba90*/  IMAD.MOV.U32 R217, RZ, RZ, R50 ;  /* 0x000000ffffd97224 */ /* 0x000fe400078e0032 */
.L_x_31676:
[----:B------:R-:W-:Y:S05]  /*baa0*/  BSYNC B2 ;  /* 0x0000000000027941 */ /* 0x000fea0003800000 */
.L_x_31674:
        /* <DEDUP_REMOVED lines=16> */
.L_x_31680:
[----:B------:R-:W-:Y:S05]  /*bbb0*/  BSYNC B3 ;  /* 0x0000000000037941 */ /* 0x000fea0003800000 */
.L_x_31679:
        /* <DEDUP_REMOVED lines=44> */
.L_x_31678:
[----:B------:R-:W-:Y:S05]  /*be80*/  BSYNC B2 ;  /* 0x0000000000027941 */ /* 0x000fea0003800000 */
.L_x_31677:
        /* <DEDUP_REMOVED lines=10> */
.L_x_31673:
[----:B0-----:R-:W-:Y:S05]  /*bf30*/  BSYNC B1 ;  /* 0x0000000000017941 */ /* 0x001fea0003800000 */
.L_x_31672:
        /* <DEDUP_REMOVED lines=18> */
.L_x_31684:
[----:B------:R-:W-:Y:S02]  /*c060*/  IMAD.MOV.U32 R48, RZ, RZ, R50 ;  /* 0x000000ffff307224 */ /* 0x000fe400078e0032 */
.L_x_31685:
[----:B------:R-:W-:Y:S05]  /*c070*/  BSYNC B2 ;  /* 0x0000000000027941 */ /* 0x000fea0003800000 */
.L_x_31683:
        /* <DEDUP_REMOVED lines=16> */
.L_x_31689:
[----:B------:R-:W-:Y:S05]  /*c180*/  BSYNC B3 ;  /* 0x0000000000037941 */ /* 0x000fea0003800000 */
.L_x_31688:
        /* <DEDUP_REMOVED lines=44> */
.L_x_31687:
[----:B------:R-:W-:Y:S05]  /*c450*/  BSYNC B2 ;  /* 0x0000000000027941 */ /* 0x000fea0003800000 */
.L_x_31686:
        /* <DEDUP_REMOVED lines=10> */
.L_x_31682:
[----:B------:R-:W-:Y:S05]  /*c500*/  BSYNC B1 ;  /* 0x0000000000017941 */ /* 0x000fea0003800000 */
.L_x_31681:
        /* <DEDUP_REMOVED lines=18> */
.L_x_31693:
[----:B------:R-:W-:Y:S02]  /*c630*/  MOV R48, R50 ;  /* 0x0000003200307202 */ /* 0x000fe40000000f00 */
.L_x_31694:
[----:B------:R-:W-:Y:S05]  /*c640*/  BSYNC B2 ;  /* 0x0000000000027941 */ /* 0x000fea0003800000 */
.L_x_31692:
        /* <DEDUP_REMOVED lines=16> */
.L_x_31698:
[----:B------:R-:W-:Y:S05]  /*c750*/  BSYNC B3 ;  /* 0x0000000000037941 */ /* 0x000fea0003800000 */
.L_x_31697:
        /* <DEDUP_REMOVED lines=44> */
.L_x_31696:
[----:B------:R-:W-:Y:S05]  /*ca20*/  BSYNC B2 ;  /* 0x0000000000027941 */ /* 0x000fea0003800000 */
.L_x_31695:
        /* <DEDUP_REMOVED lines=10> */
.L_x_31691:
[----:B------:R-:W-:Y:S05]  /*cad0*/  BSYNC B1 ;  /* 0x0000000000017941 */ /* 0x000fea0003800000 */
.L_x_31690:
        /* <DEDUP_REMOVED lines=18> */
.L_x_31702:
[----:B------:R-:W-:Y:S02]  /*cc00*/  IMAD.MOV.U32 R217, RZ, RZ, R50 ;  /* 0x000000ffffd97224 */ /* 0x000fe400078e0032 */
.L_x_31703:
[----:B------:R-:W-:Y:S05]  /*cc10*/  BSYNC B2 ;  /* 0x0000000000027941 */ /* 0x000fea0003800000 */
.L_x_31701:
        /* <DEDUP_REMOVED lines=16> */
.L_x_31707:
[----:B------:R-:W-:Y:S05]  /*cd20*/  BSYNC B3 ;  /* 0x0000000000037941 */ /* 0x000fea0003800000 */
.L_x_31706:
        /* <DEDUP_REMOVED lines=44> */
.L_x_31705:
[----:B------:R-:W-:Y:S05]  /*cff0*/  BSYNC B2 ;  /* 0x0000000000027941 */ /* 0x000fea0003800000 */
.L_x_31704:
        /* <DEDUP_REMOVED lines=10> */
.L_x_31700:
[----:B------:R-:W-:Y:S05]  /*d0a0*/  BSYNC B1 ;  /* 0x0000000000017941 */ /* 0x000fea0003800000 */
.L_x_31699:
        /* <DEDUP_REMOVED lines=15> */
.L_x_31709:
[----:B------:R-:W-:Y:S05]  /*d1a0*/  BSYNC B1 ;  /* 0x0000000000017941 */ /* 0x000fea0003800000 */
.L_x_31708:
[----:B------:R-:W-:Y:S02]  /*d1b0*/  IADD3 R215, R215, 0x80, RZ ;  /* 0x00000080d7d77810 */ /* 0x000fe40007ffe0ff */
[----:B------:R-:W-:Y:S02]  /*d1c0*/  IADD3 R213, R213, 0x80, RZ ;  /* 0x00000080d5d57810 */ /* 0x000fe40007ffe0ff */
.L_x_31671:
[----:B------:R-:W-:Y:S05]  /*d1d0*/  BSYNC B0 ;  /* 0x0000000000007941 */ /* 0x000fea0003800000 */
.L_x_31670:
        /* <DEDUP_REMOVED lines=30> */
.L_x_31715:
[----:B------:R-:W-:Y:S02]  /*d3c0*/  IMAD.MOV.U32 R217, RZ, RZ, R50 ;  /* 0x000000ffffd97224 */ /* 0x000fe400078e0032 */
.L_x_31716:
[----:B------:R-:W-:Y:S05]  /*d3d0*/  BSYNC B2 ;  /* 0x0000000000027941 */ /* 0x000fea0003800000 */
.L_x_31714:
        /* <DEDUP_REMOVED lines=16> */
.L_x_31720:
[----:B------:R-:W-:Y:S05]  /*d4e0*/  BSYNC B3 ;  /* 0x0000000000037941 */ /* 0x000fea0003800000 */
.L_x_31719:
        /* <DEDUP_REMOVED lines=44> */
.L_x_31718:
[----:B------:R-:W-:Y:S05]  /*d7b0*/  BSYNC B2 ;  /* 0x0000000000027941 */ /* 0x000fea0003800000 */
.L_x_31717:
        /* <DEDUP_REMOVED lines=10> */
.L_x_31713:
[----:B0-----:R-:W-:Y:S05]  /*d860*/  BSYNC B1 ;  /* 0x0000000000017941 */ /* 0x001fea0003800000 */
.L_x_31712:
        /* <DEDUP_REMOVED lines=18> */
.L_x_31724:
[----:B------:R-:W-:Y:S02]  /*d990*/  IMAD.MOV.U32 R48, RZ, RZ, R50 ;  /* 0x000000ffff307224 */ /* 0x000fe400078e0032 */
.L_x_31725:
[----:B------:R-:W-:Y:S05]  /*d9a0*/  BSYNC B2 ;  /* 0x0000000000027941 */ /* 0x000fea0003800000 */
.L_x_31723:
        /* <DEDUP_REMOVED lines=16> */
.L_x_31729:
[----:B------:R-:W-:Y:S05]  /*dab0*/  BSYNC B3 ;  /* 0x0000000000037941 */ /* 0x000fea0003800000 */
.L_x_31728:
        /* <DEDUP_REMOVED lines=44> */
.L_x_31727:
[----:B------:R-:W-:Y:S05]  /*dd80*/  BSYNC B2 ;  /* 0x0000000000027941 */ /* 0x000fea0003800000 */
.L_x_31726:
        /* <DEDUP_REMOVED lines=10> */
.L_x_31722:
[----:B------:R-:W-:Y:S05]  /*de30*/  BSYNC B1 ;  /* 0x0000000000017941 */ /* 0x000fea0003800000 */
.L_x_31721:
        /* <DEDUP_REMOVED lines=18> */
.L_x_31733:
[----:B------:R-:W-:Y:S02]  /*df60*/  MOV R48, R50 ;  /* 0x0000003200307202 */ /* 0x000fe40000000f00 */
.L_x_31734:
[----:B------:R-:W-:Y:S05]  /*df70*/  BSYNC B2 ;  /* 0x0000000000027941 */ /* 0x000fea0003800000 */
.L_x_31732:
        /* <DEDUP_REMOVED lines=16> */
.L_x_31738:
[----:B------:R-:W-:Y:S05]  /*e080*/  BSYNC B3 ;  /* 0x0000000000037941 */ /* 0x000fea0003800000 */
.L_x_31737:
        /* <DEDUP_REMOVED lines=44> */
.L_x_31736:
[----:B------:R-:W-:Y:S05]  /*e350*/  BSYNC B2 ;  /* 0x0000000000027941 */ /* 0x000fea0003800000 */
.L_x_31735:
        /* <DEDUP_REMOVED lines=10> */
.L_x_31731:
[----:B------:R-:W-:Y:S05]  /*e400*/  BSYNC B1 ;  /* 0x0000000000017941 */ /* 0x000fea0003800000 */
.L_x_31730:
        /* <DEDUP_REMOVED lines=18> */
.L_x_31742:
[----:B------:R-:W-:Y:S02]  /*e530*/  IMAD.MOV.U32 R217, RZ, RZ, R50 ;  /* 0x000000ffffd97224 */ /* 0x000fe400078e0032 */
.L_x_31743:
[----:B------:R-:W-:Y:S05]  /*e540*/  BSYNC B2 ;  /* 0x0000000000027941 */ /* 0x000fea0003800000 */
.L_x_31741:
        /* <DEDUP_REMOVED lines=16> */
.L_x_31747:
[----:B------:R-:W-:Y:S05]  /*e650*/  BSYNC B3 ;  /* 0x0000000000037941 */ /* 0x000fea0003800000 */
.L_x_31746:
        /* <DEDUP_REMOVED lines=44> */
.L_x_31745:
[----:B------:R-:W-:Y:S05]  /*e920*/  BSYNC B2 ;  /* 0x0000000000027941 */ /* 0x000fea0003800000 */
.L_x_31744:
        /* <DEDUP_REMOVED lines=10> */
.L_x_31740:
[----:B------:R-:W-:Y:S05]  /*e9d0*/  BSYNC B1 ;  /* 0x0000000000017941 */ /* 0x000fea0003800000 */
.L_x_31739:
        /* <DEDUP_REMOVED lines=15> */
.L_x_31749:
[----:B------:R-:W-:Y:S05]  /*ead0*/  BSYNC B1 ;  /* 0x0000000000017941 */ /* 0x000fea0003800000 */
.L_x_31748:
[----:B------:R-:W-:Y:S02]  /*eae0*/  IADD3 R215, R215, 0x80, RZ ;  /* 0x00000080d7d77810 */ /* 0x000fe40007ffe0ff */
[----:B------:R-:W-:Y:S02]  /*eaf0*/  IADD3 R213, R213, 0x80, RZ ;  /* 0x00000080d5d57810 */ /* 0x000fe40007ffe0ff */
.L_x_31711:
[----:B------:R-:W-:Y:S05]  /*eb00*/  BSYNC B0 ;  /* 0x0000000000007941 */ /* 0x000fea0003800000 */
.L_x_31710:
        /* <DEDUP_REMOVED lines=30> */
.L_x_31755:
[----:B------:R-:W-:Y:S02]  /*ecf0*/  IMAD.MOV.U32 R217, RZ, RZ, R50 ;  /* 0x000000ffffd97224 */ /* 0x000fe400078e0032 */
.L_x_31756:
[----:B------:R-:W-:Y:S05]  /*ed00*/  BSYNC B2 ;  /* 0x0000000000027941 */ /* 0x000fea0003800000 */
.L_x_31754:
        /* <DEDUP_REMOVED lines=16> */
.L_x_31760:
[----:B------:R-:W-:Y:S05]  /*ee10*/  BSYNC B3 ;  /* 0x0000000000037941 */ /* 0x000fea0003800000 */
.L_x_31759:
        /* <DEDUP_REMOVED lines=44> */
.L_x_31758:
[----:B------:R-:W-:Y:S05]  /*f0e0*/  BSYNC B2 ;  /* 0x0000000000027941 */ /* 0x000fea0003800000 */
.L_x_31757:
        /* <DEDUP_REMOVED lines=10> */
.L_x_31753:
[----:B0-----:R-:W-:Y:S05]  /*f190*/  BSYNC B1 ;  /* 0x0000000000017941 */ /* 0x001fea0003800000 */
.L_x_31752:
        /* <DEDUP_REMOVED lines=18> */
.L_x_31764:
[----:B------:R-:W-:Y:S02]  /*f2c0*/  IMAD.MOV.U32 R48, RZ, RZ, R50 ;  /* 0x000000ffff307224 */ /* 0x000fe400078e0032 */
.L_x_31765:
[----:B------:R-:W-:Y:S05]  /*f2d0*/  BSYNC B2 ;  /* 0x0000000000027941 */ /* 0x000fea0003800000 */
.L_x_31763:
        /* <DEDUP_REMOVED lines=16> */
.L_x_31769:
[----:B------:R-:W-:Y:S05]  /*f3e0*/  BSYNC B3 ;  /* 0x0000000000037941 */ /* 0x000fea0003800000 */
.L_x_31768:
        /* <DEDUP_REMOVED lines=44> */
.L_x_31767:
[----:B------:R-:W-:Y:S05]  /*f6b0*/  BSYNC B2 ;  /* 0x0000000000027941 */ /* 0x000fea0003800000 */
.L_x_31766:
        /* <DEDUP_REMOVED lines=10> */
.L_x_31762:
[----:B------:R-:W-:Y:S05]  /*f760*/  BSYNC B1 ;  /* 0x0000000000017941 */ /* 0x000fea0003800000 */
.L_x_31761:
        /* <DEDUP_REMOVED lines=18> */
.L_x_31773:
[----:B------:R-:W-:Y:S02]  /*f890*/  MOV R48, R50 ;  /* 0x0000003200307202 */ /* 0x000fe40000000f00 */
.L_x_31774:
[----:B------:R-:W-:Y:S05]  /*f8a0*/  BSYNC B2 ;  /* 0x0000000000027941 */ /* 0x000fea0003800000 */
.L_x_31772:
        /* <DEDUP_REMOVED lines=16> */
.L_x_31778:
[----:B------:R-:W-:Y:S05]  /*f9b0*/  BSYNC B3 ;  /* 0x0000000000037941 */ /* 0x000fea0003800000 */
.L_x_31777:
        /* <DEDUP_REMOVED lines=44> */
.L_x_31776:
[----:B------:R-:W-:Y:S05]  /*fc80*/  BSYNC B2 ;  /* 0x0000000000027941 */ /* 0x000fea0003800000 */
.L_x_31775:
        /* <DEDUP_REMOVED lines=10> */
.L_x_31771:
[----:B------:R-:W-:Y:S05]  /*fd30*/  BSYNC B1 ;  /* 0x0000000000017941 */ /* 0x000fea0003800000 */
.L_x_31770:
        /* <DEDUP_REMOVED lines=18> */
.L_x_31782:
[----:B------:R-:W-:Y:S02]  /*fe60*/  IMAD.MOV.U32 R217, RZ, RZ, R50 ;  /* 0x000000ffffd97224 */ /* 0x000fe400078e0032 */
.L_x_31783:
[----:B------:R-:W-:Y:S05]  /*fe70*/  BSYNC B2 ;  /* 0x0000000000027941 */ /* 0x000fea0003800000 */
.L_x_31781:
        /* <DEDUP_REMOVED lines=16> */
.L_x_31787:
[----:B------:R-:W-:Y:S05]  /*ff80*/  BSYNC B3 ;  /* 0x0000000000037941 */ /* 0x000fea0003800000 */
.L_x_31786:
        /* <DEDUP_REMOVED lines=44> */
.L_x_31785:
[----:B------:R-:W-:Y:S05]  /*10250*/  BSYNC B2 ;  /* 0x0000000000027941 */ /* 0x000fea0003800000 */
.L_x_31784:
        /* <DEDUP_REMOVED lines=10> */
.L_x_31780:
[----:B------:R-:W-:Y:S05]  /*10300*/  BSYNC B1 ;  /* 0x0000000000017941 */ /* 0x000fea0003800000 */
.L_x_31779:
        /* <DEDUP_REMOVED lines=15> */
.L_x_31789:
[----:B------:R-:W-:Y:S05]  /*10400*/  BSYNC B1 ;  /* 0x0000000000017941 */ /* 0x000fea0003800000 */
.L_x_31788:
[----:B------:R-:W-:Y:S02]  /*10410*/  IADD3 R215, R215, 0x80, RZ ;  /* 0x00000080d7d77810 */ /* 0x000fe40007ffe0ff */
[----:B------:R-:W-:Y:S02]  /*10420*/  IADD3 R213, R213, 0x80, RZ ;  /* 0x00000080d5d57810 */ /* 0x000fe40007ffe0ff */
.L_x_31751:
[----:B------:R-:W-:Y:S05]  /*10430*/  BSYNC B0 ;  /* 0x0000000000007941 */ /* 0x000fea0003800000 */
.L_x_31750:
[----:B------:R-:W-:Y:S01]  /*10440*/  LOP3.LUT P2, RZ, R18, 0x8, RZ, 0xc0, !PT ;  /* 0x0000000812ff7812 */ /* 0x000fe2000784c0ff */
[----:B------:R-:W-:-:S12]  /*10450*/  BSSY B0, `(.L_x_31790) ;  /* 0x000018d000007945 */ /* 0x000fd80003800000 */
[----:B------:R-:W-:Y:S05]  /*10460*/  @!P2 BRA `(.L_x_31791) ;  /* 0x000018b00000a947 */ /* 0x000fea0003800000 */
[----:B------:R-:W-:-:S04]  /*10470*/  ISETP.NE.U32.AND P2, PT, RZ, c[0x0][0x180], PT ;  /* 0x00006000ff007a0c */ /* 0x000fc80003f45070 */
[----:B------:R-:W-:Y:S01]  /*10480*/  ISETP.NE.AND.EX P2, PT, RZ, c[0x0][0x184], PT, P2 ;  /* 0x00006100ff007a0c */ /* 0x000fe20003f45320 */
[----:B0-----:R-:W-:-:S12]  /*10490*/  @P1 IMAD.MOV.U32 R100, RZ, RZ, 0x10 ;  /* 0x00000010ff641424 */ /* 0x001fd800078e00ff */
[----:B------:R-:W-:Y:S01]  /*104a0*/  @P2 MOV R98, 0x10 ;  /* 0x0000001000622802 */ /* 0x000fe20000000f00 */
        /* <DEDUP_REMOVED lines=23> */
.L_x_31795:
[----:B------:R-:W-:Y:S02]  /*10620*/  IMAD.MOV.U32 R103, RZ, RZ, R50 ;  /* 0x000000ffff677224 */ /* 0x000fe400078e0032 */
.L_x_31796:
[----:B------:R-:W-:Y:S05]  /*10630*/  BSYNC B2 ;  /* 0x0000000000027941 */ /* 0x000fea0003800000 */
.L_x_31794:
        /* <DEDUP_REMOVED lines=16> */
.L_x_31800:
[----:B------:R-:W-:Y:S05]  /*10740*/  BSYNC B3 ;  /* 0x0000000000037941 */ /* 0x000fea0003800000 */
.L_x_31799:
        /* <DEDUP_REMOVED lines=44> */
.L_x_31798:
[----:B------:R-:W-:Y:S05]  /*10a10*/  BSYNC B2 ;  /* 0x0000000000027941 */ /* 0x000fea0003800000 */
.L_x_31797:
        /* <DEDUP_REMOVED lines=10> */
.L_x_31793:
[----:B0-----:R-:W-:Y:S05]  /*10ac0*/  BSYNC B1 ;  /* 0x0000000000017941 */ /* 0x001fea0003800000 */
.L_x_31792:
        /* <DEDUP_REMOVED lines=18> */
.L_x_31804:
[----:B------:R-:W-:Y:S02]  /*10bf0*/  IMAD.MOV.U32 R48, RZ, RZ, R50 ;  /* 0x000000ffff307224 */ /* 0x000fe400078e0032 */
.L_x_31805:
[----:B------:R-:W-:Y:S05]  /*10c00*/  BSYNC B2 ;  /* 0x0000000000027941 */ /* 0x000fea0003800000 */
.L_x_31803:
        /* <DEDUP_REMOVED lines=16> */
.L_x_31809:
[----:B------:R-:W-:Y:S05]  /*10d10*/  BSYNC B3 ;  /* 0x0000000000037941 */ /* 0x000fea0003800000 */
.L_x_31808:
        /* <DEDUP_REMOVED lines=44> */
.L_x_31807:
[----:B------:R-:W-:Y:S05]  /*10fe0*/  BSYNC B2 ;  /* 0x0000000000027941 */ /* 0x000fea0003800000 */
.L_x_31806:
        /* <DEDUP_REMOVED lines=10> */
.L_x_31802:
[----:B------:R-:W-:Y:S05]  /*11090*/  BSYNC B1 ;  /* 0x0000000000017941 */ /* 0x000fea0003800000 */
.L_x_31801:
        /* <DEDUP_REMOVED lines=18> */
.L_x_31813:
[----:B------:R-:W-:Y:S02]  /*111c0*/  MOV R48, R50 ;  /* 0x0000003200307202 */ /* 0x000fe40000000f00 */
.L_x_31814:
[----:B------:R-:W-:Y:S05]  /*111d0*/  BSYNC B2 ;  /* 0x0000000000027941 */ /* 0x000fea0003800000 */
.L_x_31812:
        /* <DEDUP_REMOVED lines=16> */
.L_x_31818:
[----:B------:R-:W-:Y:S05]  /*112e0*/  BSYNC B3 ;  /* 0x0000000000037941 */ /* 0x000fea0003800000 */
.L_x_31817:
        /* <DEDUP_REMOVED lines=44> */
.L_x_31816:
[----:B------:R-:W-:Y:S05]  /*115b0*/  BSYNC B2 ;  /* 0x0000000000027941 */ /* 0x000fea0003800000 */
.L_x_31815:
        /* <DEDUP_REMOVED lines=10> */
.L_x_31811:
[----:B------:R-:W-:Y:S05]  /*11660*/  BSYNC B1 ;  /* 0x0000000000017941 */ /* 0x000fea0003800000 */
.L_x_31810:
        /* <DEDUP_REMOVED lines=18> */
.L_x_31822:
[----:B------:R-:W-:Y:S02]  /*11790*/  IMAD.MOV.U32 R103, RZ, RZ, R50 ;  /* 0x000000ffff677224 */ /* 0x000fe400078e0032 */
.L_x_31823:
[----:B------:R-:W-:Y:S05]  /*117a0*/  BSYNC B2 ;  /* 0x0000000000027941 */ /* 0x000fea0003800000 */
.L_x_31821:
        /* <DEDUP_REMOVED lines=16> */
.L_x_31827:
[----:B------:R-:W-:Y:S05]  /*118b0*/  BSYNC B3 ;  /* 0x0000000000037941 */ /* 0x000fea0003800000 */
.L_x_31826:
        /* <DEDUP_REMOVED lines=44> */
.L_x_31825:
[----:B------:R-:W-:Y:S05]  /*11b80*/  BSYNC B2 ;  /* 0x0000000000027941 */ /* 0x000fea0003800000 */
.L_x_31824:
        /* <DEDUP_REMOVED lines=10> */
.L_x_31820:
[----:B------:R-:W-:Y:S05]  /*11c30*/  BSYNC B1 ;  /* 0x0000000000017941 */ /* 0x000fea0003800000 */
.L_x_31819:
[----:B------:R-:W-:-:S10]  /*11c40*/  HFMA2.MMA R100, -RZ, RZ, 0, 9.5367431640625e-07 ;  /* 0x00000010ff647435 */ /* 0x000fd400000001ff */
[----:B------:R-:W-:-:S05]  /*11c50*/  IMAD.WIDE.U32 R100, R215, R100, c[0x0][0x188] ;  /* 0x00006200d7647625 */ /* 0x000fca00078e0064 */
[----:B------:R0:W-:Y:S01]  /*11c60*/  STG.E.128 [R100.64], R96 ;  /* 0x0000006064007986 */ /* 0x0001e2000c101d04 */
[----:B------:R-:W-:Y:S05]  /*11c70*/  @!P1 BRA `(.L_x_31791) ;  /* 0x000000a000009947 */ /* 0x000fea0003800000 */
[----:B0-----:R-:W-:Y:S01]  /*11c80*/  IMAD.U32 R101, R211, 0x10000, RZ ;  /* 0x00010000d3657824 */ /* 0x001fe200078e00ff */
[----:B------:R-:W-:Y:S01]  /*11c90*/  LOP3.LUT R100, R212, 0xffff, RZ, 0xc0, !PT ;  /* 0x0000ffffd4647812 */ /* 0x000fe200078ec0ff */
[----:B------:R-:W-:Y:S01]  /*11ca0*/  IMAD.WIDE.U32 R216, R213, R216, c[0x0][0x190] ;  /* 0x00006400d5d87625 */ /* 0x000fe200078e00d8 */
[----:B------:R-:W-:Y:S02]  /*11cb0*/  LOP3.LUT R103, R210, 0xff, RZ, 0xc0, !PT ;  /* 0x000000ffd2677812 */ /* 0x000fe400078ec0ff */
[----:B------:R-:W-:-:S05]  /*11cc0*/  LOP3.LUT R101, R101, 0xff0000, RZ, 0xc0, !PT ;  /* 0x00ff000065657812 */ /* 0x000fca00078ec0ff */
[----:B------:R-:W-:Y:S01]  /*11cd0*/  IMAD R100, R100, 0x1000000, R101 ;  /* 0x0100000064647824 */ /* 0x000fe200078e0265 */
[----:B------:R-:W-:-:S03]  /*11ce0*/  LOP3.LUT R101, R209, 0xff, RZ, 0xc0, !PT ;  /* 0x000000ffd1657812 */ /* 0x000fc600078ec0ff */
[----:B------:R-:W-:-:S04]  /*11cf0*/  IMAD R100, R103, 0x100, R100 ;  /* 0x0000010067647824 */ /* 0x000fc800078e0264 */
[----:B------:R-:W-:-:S05]  /*11d00*/  IMAD.IADD R101, R100, 0x1, R101 ;  /* 0x0000000164657824 */ /* 0x000fca00078e0265 */
[----:B------:R0:W-:Y:S02]  /*11d10*/  STG.E [R216.64], R101 ;  /* 0x00000065d8007986 */ /* 0x0001e4000c101904 */
.L_x_31791:
[----:B------:R-:W-:Y:S05]  /*11d20*/  BSYNC B0 ;  /* 0x0000000000007941 */ /* 0x000fea0003800000 */
.L_x_31790:
        /* <DEDUP_REMOVED lines=8> */
[----:B------:R-:W-:Y:S01]  /*11db0*/  ISETP.GT.U32.AND P3, PT, R13, 0x37f, PT ;  /* 0x0000037f0d00780c */ /* 0x000fe20003f64070 */
[----:B------:R-:W-:Y:S01]  /*11dc0*/  FADD.FTZ R100, R59, R100 ;  /* 0x000000643b647221 */ /* 0x000fe20000010000 */
[----:B------:R-:W-:-:S02]  /*11dd0*/  ISETP.GT.U32.AND P4, PT, R13, 0x3ff, PT ;  /* 0x000003ff0d00780c */ /* 0x000fc40003f84070 */
[----:B------:R-:W-:Y:S02]  /*11de0*/  @P2 LOP3.LUT R18, R18, 0x4, RZ, 0xfc, !PT ;  /* 0x0000000412122812 */ /* 0x000fe400078efcff */
[----:B------:R-:W-:Y:S02]  /*11df0*/  FSEL R101, R100, RZ, P0 ;  /* 0x000000ff64657208 */ /* 0x000fe40000000000 */
[----:B------:R-:W-:Y:S02]  /*11e00*/  @!P1 IADD3 R103, R103, 0x4, RZ ;  /* 0x0000000467679810 */ /* 0x000fe40007ffe0ff */
[C---:B------:R-:W-:Y:S01]  /*11e10*/  ISETP.GT.U32.AND P1, PT, R13.reuse, 0x17f, PT ;  /* 0x0000017f0d00780c */ /* 0x040fe20003f24070 */
[----:B------:R-:W-:Y:S01]  /*11e20*/  FADD.FTZ R100, R64, R101 ;  /* 0x0000006540647221 */ /* 0x000fe20000010000 */
[----:B------:R-:W-:Y:S02]  /*11e30*/  LOP3.LUT R18, R18, 0xfffffffd, RZ, 0xc0, !PT ;  /* 0xfffffffd12127812 */ /* 0x000fe400078ec0ff */
[----:B------:R-:W-:Y:S01]  /*11e40*/  ISETP.GT.U32.AND P5, PT, R13, 0x47f, PT ;  /* 0x0000047f0d00780c */ /* 0x000fe20003fa4070 */
        /* <DEDUP_REMOVED lines=44> */
.L_x_31852:
        /* <DEDUP_REMOVED lines=110> */
.L_x_31853:
        /* <DEDUP_REMOVED lines=11> */
[----:B------:R-:W-:Y:S02]  /*128a0*/  @!P1 IMAD.IADD R215, R103, 0x1, R216 ;  /* 0x0000000167d79824 */ /* 0x000fe400078e02d8 */
[----:B------:R-:W-:Y:S02]  /*128b0*/  IMAD.MOV.U32 R103, RZ, RZ, RZ ;  /* 0x000000ffff677224 */ /* 0x000fe400078e00ff */
[----:B------:R-:W-:Y:S01]  /*128c0*/  @!P1 IMAD.MOV.U32 R103, RZ, RZ, R208 ;  /* 0x000000ffff679224 */ /* 0x000fe200078e00d0 */
        /* <DEDUP_REMOVED lines=12> */
[----:B-1----:R-:W-:Y:S02]  /*12990*/  IMAD.IADD R221, R214, 0x1, R103 ;  /* 0x00000001d6dd7824 */ /* 0x002fe400078e0267 */
[----:B------:R-:W0:Y:S03]  /*129a0*/  I2F R214, R214 ;  /* 0x000000d600d67306 */ /* 0x000e260000201400 */
[----:B------:R-:W1:Y:S05]  /*129b0*/  SHFL.DOWN PT, R226, R221, 0x1, 0x1f ;  /* 0x08201f00dde27f89 */ /* 0x000e6a00000e0000 */
[----:B------:R-:W3:Y:S01]  /*129c0*/  I2F R215, R221 ;  /* 0x000000dd00d77306 */ /* 0x000ee20000201400 */
[----:B0-----:R-:W-:-:S02]  /*129d0*/  FMUL.FTZ R224, R213, R214 ;  /* 0x000000d6d5e07220 */ /* 0x001fc40000410000 */
[----:B------:R-:W-:Y:S02]  /*129e0*/  FADD.FTZ R213, -R213, R100 ;  /* 0x00000064d5d57221 */ /* 0x000fe40000010100 */
[----:B------:R-:W-:Y:S02]  /*129f0*/  FFMA.FTZ R225, R223, R100, R224 ;  /* 0x00000064dfe17223 */ /* 0x000fe400000100e0 */
[----:B------:R-:W-:Y:S01]  /*12a00*/  FMUL.FTZ R213, R213, R213 ;  /* 0x000000d5d5d57220 */ /* 0x000fe20000410000 */
[----:B---3--:R-:W0:Y:S01]  /*12a10*/  MUFU.RCP R222, R215 ;  /* 0x000000d700de7308 */ /* 0x008e220000001000 */
[----:B--2---:R-:W-:Y:S02]  /*12a20*/  FADD.FTZ R103, R220, R101 ;  /* 0x00000065dc677221 */ /* 0x004fe40000010000 */
[----:B------:R-:W-:Y:S01]  /*12a30*/  FMUL.FTZ R213, R213, R223 ;  /* 0x000000dfd5d57220 */ /* 0x000fe20000410000 */
[----:B-1----:R-:W-:-:S03]  /*12a40*/  IADD3 R223, R221, R226, RZ ;  /* 0x000000e2dddf7210 */ /* 0x002fc60007ffe0ff */
[----:B------:R-:W-:Y:S01]  /*12a50*/  FMUL.FTZ R213, R213, R214 ;  /* 0x000000d6d5d57220 */ /* 0x000fe20000410000 */
[----:B------:R-:W-:Y:S01]  /*12a60*/  I2F R226, R226 ;  /* 0x000000e200e27306 */ /* 0x000fe20000201400 */
[----:B0-----:R-:W-:-:S07]  /*12a70*/  FMUL.FTZ R224, R222, R225 ;  /* 0x000000e1dee07220 */ /* 0x001fce0000410000 */
[----:B------:R-:W0:Y:S01]  /*12a80*/  I2F R223, R223 ;  /* 0x000000df00df7306 */ /* 0x000e220000201400 */
[----:B------:R-:W-:Y:S01]  /*12a90*/  FFMA.FTZ R103, R222, R213, R103 ;  /* 0x000000d5de677223 */ /* 0x000fe20000010067 */
[----:B------:R-:W1:Y:S04]  /*12aa0*/  SHFL.DOWN PT, R221, R224, 0x1, 0x1f ;  /* 0x08201f00e0dd7f89 */ /* 0x000e6800000e0000 */
[----:B------:R-:W2:Y:S02]  /*12ab0*/  SHFL.DOWN PT, R100, R103, 0x1, 0x1f ;  /* 0x08201f0067647f89 */ /* 0x000ea400000e0000 */
[----:B0-----:R-:W0:Y:S01]  /*12ac0*/  MUFU.RCP R101, R223 ;  /* 0x000000df00657308 */ /* 0x001e220000001000 */
[----:B-1----:R-:W-:Y:S02]  /*12ad0*/  FADD.FTZ R213, R224, -R221 ;  /* 0x800000dde0d57221 */ /* 0x002fe40000010000 */
[----:B------:R-:W-:-:S02]  /*12ae0*/  FMUL.FTZ R221, R221, R226 ;  /* 0x000000e2dddd7220 */ /* 0x000fc40000410000 */
[----:B------:R-:W-:Y:S02]  /*12af0*/  FMUL.FTZ R214, R213, R213 ;  /* 0x000000d5d5d67220 */ /* 0x000fe40000410000 */
[C---:B------:R-:W-:Y:S02]  /*12b00*/  FFMA.FTZ R220, R215.reuse, R224, R221 ;  /* 0x000000e0d7dc7223 */ /* 0x040fe400000100dd */
[----:B------:R-:W-:Y:S02]  /*12b10*/  FMUL.FTZ R214, R215, R214 ;  /* 0x000000d6d7d67220 */ /* 0x000fe40000410000 */
[----:B0-----:R-:W-:Y:S02]  /*12b20*/  FMUL.FTZ R220, R101, R220 ;  /* 0x000000dc65dc7220 */ /* 0x001fe40000410000 */
[----:B--2---:R-:W-:Y:S02]  /*12b30*/  FADD.FTZ R100, R103, R100 ;  /* 0x0000006467647221 */ /* 0x004fe40000010000 */
[----:B------:R-:W-:Y:S01]  /*12b40*/  FMUL.FTZ R214, R214, R226 ;  /* 0x000000e2d6d67220 */ /* 0x000fe20000410000 */
[----:B------:R-:W0:Y:S01]  /*12b50*/  SHFL.IDX PT, R215, R220, RZ, 0x1f ;  /* 0x00001fffdcd77589 */ /* 0x000e2200000e0000 */
[----:B------:R-:W-:-:S02]  /*12b60*/  IMAD.MOV.U32 R103, RZ, RZ, c[0x0][0x1e0] ;  /* 0x00007800ff677624 */ /* 0x000fc400078e00ff */
        /* <DEDUP_REMOVED lines=36> */
.L_x_31833:
[----:B------:R-:W-:Y:S05]  /*12db0*/  BSYNC B1 ;  /* 0x0000000000017941 */ /* 0x000fea0003800000 */
.L_x_31832:
[----:B------:R-:W-:Y:S01]  /*12dc0*/  LOP3.LUT P1, RZ, R18, 0x800, RZ, 0xc0, !PT ;  /* 0x0000080012ff7812 */ /* 0x000fe2000782c0ff */
        /* <DEDUP_REMOVED lines=18> */
.L_x_31835:
[----:B------:R-:W-:Y:S05]  /*12ef0*/  BSYNC B1 ;  /* 0x0000000000017941 */ /* 0x000fea0003800000 */
.L_x_31834:
        /* <DEDUP_REMOVED lines=19> */
.L_x_31837:
[----:B------:R-:W-:Y:S05]  /*13030*/  BSYNC B1 ;  /* 0x0000000000017941 */ /* 0x000fea0003800000 */
.L_x_31836:
[----:B------:R-:W-:Y:S01]  /*13040*/  LOP3.LUT P1, RZ, R18, 0x200, RZ, 0xc0, !PT ;  /* 0x0000020012ff7812 */ /* 0x000fe2000782c0ff */
        /* <DEDUP_REMOVED lines=18> */
.L_x_31839:
[----:B------:R-:W-:Y:S05]  /*13170*/  BSYNC B1 ;  /* 0x0000000000017941 */ /* 0x000fea0003800000 */
.L_x_31838:
        /* <DEDUP_REMOVED lines=19> */
.L_x_31841:
[----:B------:R-:W-:Y:S05]  /*132b0*/  BSYNC B1 ;  /* 0x0000000000017941 */ /* 0x000fea0003800000 */
.L_x_31840:
        /* <DEDUP_REMOVED lines=19> */
.L_x_31843:
[----:B------:R-:W-:Y:S05]  /*133f0*/  BSYNC B1 ;  /* 0x0000000000017941 */ /* 0x000fea0003800000 */
.L_x_31842:
        /* <DEDUP_REMOVED lines=19> */
.L_x_31845:
[----:B------:R-:W-:Y:S05]  /*13530*/  BSYNC B1 ;  /* 0x0000000000017941 */ /* 0x000fea0003800000 */
.L_x_31844:
        /* <DEDUP_REMOVED lines=19> */
.L_x_31847:
[----:B------:R-:W-:Y:S05]  /*13670*/  BSYNC B1 ;  /* 0x0000000000017941 */ /* 0x000fea0003800000 */
.L_x_31846:
[----:B------:R-:W-:Y:S01]  /*13680*/  LOP3.LUT P1, RZ, R18, 0x10, RZ, 0xc0, !PT ;  /* 0x0000001012ff7812 */ /* 0x000fe2000782c0ff */
[----:B------:R-:W-:-:S12]  /*13690*/  BSSY B1, `(.L_x_31848) ;  /* 0x0000012000017945 */ /* 0x000fd80003800000 */
[----:B------:R-:W-:Y:S05]  /*136a0*/  @!P1 BRA `(.L_x_31849) ;  /* 0x0000010000009947 */ /* 0x000fea0003800000 */
[----:B------:R-:W-:Y:S01]  /*136b0*/  HFMA2.MMA R220, -RZ, RZ, 0, 9.5367431640625e-07 ;  /* 0x00000010ffdc7435 */ /* 0x000fe200000001ff */
        /* <DEDUP_REMOVED lines=15> */
.L_x_31849:
[----:B------:R-:W-:Y:S05]  /*137b0*/  BSYNC B1 ;  /* 0x0000000000017941 */ /* 0x000fea0003800000 */
.L_x_31848:
[----:B------:R-:W-:-:S13]  /*137c0*/  LOP3.LUT P1, RZ, R18, 0x8, RZ, 0xc0, !PT ;  /* 0x0000000812ff7812 */ /* 0x000fda000782c0ff */
        /* <DEDUP_REMOVED lines=16> */
.L_x_31831:
[----:B0-----:R-:W-:Y:S05]  /*138d0*/  BSYNC B0 ;  /* 0x0000000000007941 */ /* 0x001fea0003800000 */
.L_x_31830:
[----:B------:R-:W-:Y:S02]  /*138e0*/  LOP3.LUT P1, RZ, R207, 0xff, RZ, 0xc0, !PT ;  /* 0x000000ffcfff7812 */ /* 0x000fe4000782c0ff */
[----:B------:R-:W-:Y:S02]  /*138f0*/  IADD3 R21, R21, c[0x0][0x160], RZ ;  /* 0x0000580015157a10 */ /* 0x000fe40007ffe0ff */
[----:B------:R-:W-:Y:S02]  /*13900*/  SEL R207, RZ, 0x1, P1 ;  /* 0x00000001ffcf7807 */ /* 0x000fe40000800000 */
[----:B------:R-:W-:-:S13]  /*13910*/  ISETP.GE.AND P1, PT, R21, c[0x0][0x164], PT ;  /* 0x0000590015007a0c */ /* 0x000fda0003f26270 */
[----:B------:R-:W-:Y:S01]  /*13920*/  @P1 CALL.REL.NOINC `(.L_x_31850) ;  /* 0x0000001000001944 */ /* 0x000fe20003c00000 */
[----:B------:R-:W-:Y:S05]  /*13930*/  BRA `(.L_x_31851) ;  /* 0xfffee74000007947 */ /* 0x000fea000383ffff */
.L_x_31850:
[----:B------:R-:W-:Y:S05]  /*13940*/  EXIT ;  /* 0x000000000000794d */ /* 0x000fea0003800000 */
.L_x_31828:
[----:B------:R-:W-:Y:S01]  /*13950*/  IMAD.MOV.U32 R220, RZ, RZ, 0x1 ;  /* 0x00000001ffdc7424 */ /* 0x000fe200078e00ff */
[----:B------:R-:W-:Y:S01]  /*13960*/  MOV R216, 0x139a0 ;  /* 0x000139a000d87802 */ /* 0x000fe20000000f00 */
[----:B------:R-:W-:Y:S02]  /*13970*/  IMAD.MOV.U32 R213, RZ, RZ, 0x1f ;  /* 0x0000001fffd57424 */ /* 0x000fe400078e00ff */
[----:B------:R-:W-:Y:S02]  /*13980*/  IMAD.MOV.U32 R218, RZ, RZ, -0x1 ;  /* 0xffffffffffda7424 */ /* 0x000fe400078e00ff */
[----:B-----5:R-:W-:Y:S05]  /*13990*/  CALL.REL.NOINC `($__internal_142_$__cuda_sm70_shflsync_bfly_p) ;  /* 0x0000094000007944 */ /* 0x020fea0003c00000 */
[----:B-1----:R-:W-:Y:S01]  /*139a0*/  MOV R100, R220 ;  /* 0x000000dc00647202 */ /* 0x002fe20000000f00 */
[----:B0-----:R-:W-:Y:S05]  /*139b0*/  BRA `(.L_x_31852) ;  /* 0xffffe75000007947 */ /* 0x001fea000383ffff */
.L_x_31829:
[----:B------:R-:W-:Y:S01]  /*139c0*/  IMAD.MOV.U32 R220, RZ, RZ, 0x2 ;  /* 0x00000002ffdc7424 */ /* 0x000fe200078e00ff */
[----:B------:R-:W-:Y:S01]  /*139d0*/  MOV R216, 0x13a10 ;  /* 0x00013a1000d87802 */ /* 0x000fe20000000f00 */
[----:B------:R-:W-:Y:S02]  /*139e0*/  IMAD.MOV.U32 R213, RZ, RZ, 0x1f ;  /* 0x0000001fffd57424 */ /* 0x000fe400078e00ff */
[----:B------:R-:W-:Y:S02]  /*139f0*/  IMAD.MOV.U32 R218, RZ, RZ, -0x1 ;  /* 0xffffffffffda7424 */ /* 0x000fe400078e00ff */
[----:B-----5:R-:W-:Y:S05]  /*13a00*/  CALL.REL.NOINC `($__internal_142_$__cuda_sm70_shflsync_bfly_p) ;  /* 0x000008d000007944 */ /* 0x020fea0003c00000 */
[----:B0-----:R-:W-:Y:S01]  /*13a10*/  HFMA2.MMA R213, -RZ, RZ, 0, 1.847743988037109375e-06 ;  /* 0x0000001fffd57435 */ /* 0x001fe200000001ff */
[----:B-1----:R-:W-:Y:S01]  /*13a20*/  FADD.FTZ R101, R101, R220 ;  /* 0x000000dc65657221 */ /* 0x002fe20000010000 */
[----:B------:R-:W-:Y:S01]  /*13a30*/  MOV R216, 0x13a70 ;  /* 0x00013a7000d87802 */ /* 0x000fe20000000f00 */
[----:B------:R-:W-:-:S02]  /*13a40*/  IMAD.MOV.U32 R220, RZ, RZ, 0x4 ;  /* 0x00000004ffdc7424 */ /* 0x000fc400078e00ff */
[----:B------:R-:W-:Y:S02]  /*13a50*/  IMAD.MOV.U32 R218, RZ, RZ, -0x1 ;  /* 0xffffffffffda7424 */ /* 0x000fe400078e00ff */
[----:B------:R-:W-:Y:S05]  /*13a60*/  CALL.REL.NOINC `($__internal_142_$__cuda_sm70_shflsync_bfly_p) ;  /* 0x0000087000007944 */ /* 0x000fea0003c00000 */
[----:B01----:R-:W-:Y:S01]  /*13a70*/  FADD.FTZ R101, R101, R220 ;  /* 0x000000dc65657221 */ /* 0x003fe20000010000 */
[----:B------:R-:W-:Y:S01]  /*13a80*/  MOV R216, 0x13ad0 ;  /* 0x00013ad000d87802 */ /* 0x000fe20000000f00 */
[----:B------:R-:W-:Y:S02]  /*13a90*/  IMAD.MOV.U32 R220, RZ, RZ, 0x8 ;  /* 0x00000008ffdc7424 */ /* 0x000fe400078e00ff */
[----:B------:R-:W-:Y:S02]  /*13aa0*/  IMAD.MOV.U32 R213, RZ, RZ, 0x1f ;  /* 0x0000001fffd57424 */ /* 0x000fe400078e00ff */
[----:B------:R-:W-:Y:S02]  /*13ab0*/  IMAD.MOV.U32 R218, RZ, RZ, -0x1 ;  /* 0xffffffffffda7424 */ /* 0x000fe400078e00ff */
[----:B------:R-:W-:Y:S05]  /*13ac0*/  CALL.REL.NOINC `($__internal_142_$__cuda_sm70_shflsync_bfly_p) ;  /* 0x0000081000007944 */ /* 0x000fea0003c00000 */
[----:B01----:R-:W-:Y:S01]  /*13ad0*/  FADD.FTZ R101, R101, R220 ;  /* 0x000000dc65657221 */ /* 0x003fe20000010000 */
[----:B------:R-:W-:Y:S01]  /*13ae0*/  MOV R220, 0x10 ;  /* 0x0000001000dc7802 */ /* 0x000fe20000000f00 */
[----:B------:R-:W-:Y:S01]  /*13af0*/  IMAD.MOV.U32 R213, RZ, RZ, 0x1f ;  /* 0x0000001fffd57424 */ /* 0x000fe200078e00ff */
[----:B------:R-:W-:Y:S01]  /*13b00*/  MOV R216, 0x13b30 ;  /* 0x00013b3000d87802 */ /* 0x000fe20000000f00 */
[----:B------:R-:W-:-:S02]  /*13b10*/  IMAD.MOV.U32 R218, RZ, RZ, -0x1 ;  /* 0xffffffffffda7424 */ /* 0x000fc400078e00ff */
[----:B------:R-:W-:Y:S05]  /*13b20*/  CALL.REL.NOINC `($__internal_142_$__cuda_sm70_shflsync_bfly_p) ;  /* 0x000007b000007944 */ /* 0x000fea0003c00000 */
[----:B01----:R-:W-:Y:S01]  /*13b30*/  FADD.FTZ R101, R101, R220 ;  /* 0x000000dc65657221 */ /* 0x003fe20000010000 */
[----:B------:R-:W-:Y:S01]  /*13b40*/  P2R R217, PR, RZ, 0x10 ;  /* 0x00000010ffd97803 */ /* 0x000fe20000000000 */
        /* <DEDUP_REMOVED lines=92> */
[----:B------:R-:W-:Y:S01]  /*14110*/  MOV R216, 0x14140 ;  /* 0x0001414000d87802 */ /* 0x000fe20000000f00 */
[----:B------:R-:W-:Y:S02]  /*14120*/  IMAD.MOV.U32 R213, RZ, RZ, 0x1f ;  /* 0x0000001fffd57424 */ /* 0x000fe400078e00ff */
        /* <DEDUP_REMOVED lines=8> */
[----:B------:R-:W-:Y:S01]  /*141b0*/  HFMA2.MMA R220, -RZ, RZ, 0, 2.384185791015625e-07 ;  /* 0x00000004ffdc7435 */ /* 0x000fe200000001ff */
[----:B------:R-:W-:Y:S01]  /*141c0*/  IMAD.MOV.U32 R213, RZ, RZ, 0x1f ;  /* 0x0000001fffd57424 */ /* 0x000fe200078e00ff */
[----:B------:R-:W-:Y:S01]  /*141d0*/  MOV R216, 0x14200 ;  /* 0x0001420000d87802 */ /* 0x000fe20000000f00 */
[----:B------:R-:W-:-:S03]  /*141e0*/  IMAD.MOV.U32 R218, RZ, RZ, -0x1 ;  /* 0xffffffffffda7424 */ /* 0x000fc600078e00ff */
[----:B------:R-:W-:Y:S05]  /*141f0*/  CALL.REL.NOINC `($__internal_142_$__cuda_sm70_shflsync_bfly_p) ;  /* 0x000000e000007944 */ /* 0x000fea0003c00000 */
[----:B01----:R-:W-:Y:S01]  /*14200*/  FADD.FTZ R101, R101, R220 ;  /* 0x000000dc65657221 */ /* 0x003fe20000010000 */
[----:B------:R-:W-:Y:S01]  /*14210*/  MOV R213, 0x1f ;  /* 0x0000001f00d57802 */ /* 0x000fe20000000f00 */
[----:B------:R-:W-:Y:S01]  /*14220*/  IMAD.MOV.U32 R220, RZ, RZ, 0x8 ;  /* 0x00000008ffdc7424 */ /* 0x000fe200078e00ff */
[----:B------:R-:W-:Y:S01]  /*14230*/  MOV R216, 0x14260 ;  /* 0x0001426000d87802 */ /* 0x000fe20000000f00 */
[----:B------:R-:W-:-:S02]  /*14240*/  IMAD.MOV.U32 R218, RZ, RZ, -0x1 ;  /* 0xffffffffffda7424 */ /* 0x000fc400078e00ff */
[----:B------:R-:W-:Y:S05]  /*14250*/  CALL.REL.NOINC `($__internal_142_$__cuda_sm70_shflsync_bfly_p) ;  /* 0x0000008000007944 */ /* 0x000fea0003c00000 */
[----:B-1----:R-:W-:Y:S01]  /*14260*/  FADD.FTZ R215, R101, R220 ;  /* 0x000000dc65d77221 */ /* 0x002fe20000010000 */
[----:B0-----:R-:W-:Y:S01]  /*14270*/  MOV R218, 0xffffffff ;  /* 0xffffffff00da7802 */ /* 0x001fe20000000f00 */
[----:B------:R-:W-:Y:S01]  /*14280*/  IMAD.MOV.U32 R220, RZ, RZ, 0x10 ;  /* 0x00000010ffdc7424 */ /* 0x000fe200078e00ff */
[----:B------:R-:W-:Y:S01]  /*14290*/  MOV R216, 0x142d0 ;  /* 0x000142d000d87802 */ /* 0x000fe20000000f00 */
[----:B------:R-:W-:-:S02]  /*142a0*/  IMAD.MOV.U32 R213, RZ, RZ, 0x1f ;  /* 0x0000001fffd57424 */ /* 0x000fc400078e00ff */
[----:B------:R-:W-:Y:S02]  /*142b0*/  IMAD.MOV.U32 R101, RZ, RZ, R215 ;  /* 0x000000ffff657224 */ /* 0x000fe400078e00d7 */
[----:B------:R-:W-:Y:S05]  /*142c0*/  CALL.REL.NOINC `($__internal_142_$__cuda_sm70_shflsync_bfly_p) ;  /* 0x0000001000007944 */ /* 0x000fea0003c00000 */
[----:B01----:R-:W-:Y:S05]  /*142d0*/  BRA `(.L_x_31853) ;  /* 0xffffe51000007947 */ /* 0x003fea000383ffff */
        .weak           $__internal_142_$__cuda_sm70_shflsync_bfly_p
        .type           $__internal_142_$__cuda_sm70_shflsync_bfly_p,@function
        .size           $__internal_142_$__cuda_sm70_shflsync_bfly_p,(.L_x_36182 - $__internal_142_$__cuda_sm70_shflsync_bfly_p)
$__internal_142_$__cuda_sm70_shflsync_bfly_p:
[----:B------:R-:W-:Y:S01]  /*142e0*/  IMAD.MOV.U32 R217, RZ, RZ, 0x0 ;  /* 0x00000000ffd97424 */ /* 0x000fe200078e00ff */
[----:B------:R-:W-:Y:S04]  /*142f0*/  WARPSYNC R218 ;  /* 0x000000da00007348 */ /* 0x000fe80003800000 */
[----:B------:R0:W1:Y:S01]  /*14300*/  SHFL.BFLY PT, R220, R101, R220, R213 ;  /* 0x0c0000dc65dc7389 */ /* 0x00006200000e00d5 */
[----:B------:R-:W-:Y:S05]  /*14310*/  RET.REL.NODEC R216 `(_ZN10layer_norm13ln_fwd_kernelINS_13Kernel_traitsI6__halfffffjLj5120ELj1ELj1ELj4ELj16ENS_18Kernel_traits_baseILj5120ES2_ffffjLj128EEEEELb1ELb1ELb1ELb0EEEvNS_9FwdParamsE) ;  /* 0xfffebce0d8007950 */ /* 0x000fea0003c3ffff */
.L_x_31854:
        /* <DEDUP_REMOVED lines=14> */
.L_x_36182:


//--------------------- .text._ZN10layer_norm13ln_fwd_kernelINS_13Kernel_traitsI6__halfffffjLj5120ELj1ELj1ELj4ELj16ENS_18Kernel_traits_baseILj5120ES2_ffffjLj128EEEEELb1ELb1ELb1ELb1EEEvNS_9FwdParamsE --------------------------
	.section	.text._ZN10layer_norm13ln_fwd_kernelINS_13Kernel_traitsI6__halfffffjLj5120ELj1ELj1ELj4ELj16ENS_18Kernel_traits_baseILj5120ES2_ffffjLj128EEEEELb1ELb1ELb1ELb1EEEvNS_9FwdParamsE,"ax",@progbits
	.sectioninfo	@"SHI_REGISTERS=255"
	.align	128
        .global         _ZN10layer_norm13ln_fwd_kernelINS_13Kernel_traitsI6__halfffffjLj5120ELj1ELj1ELj4ELj16ENS_18Kernel_traits_baseILj5120ES2_ffffjLj128EEEEELb1ELb1ELb1ELb1EEEvNS_9FwdParamsE
        .type           _ZN10layer_norm13ln_fwd_kernelINS_13Kernel_traitsI6__halfffffjLj5120ELj1ELj1ELj4ELj16ENS_18Kernel_traits_baseILj5120ES2_ffffjLj128EEEEELb1ELb1ELb1ELb1EEEvNS_9FwdParamsE,@function
        .size           _ZN10layer_norm13ln_fwd_kernelINS_13Kernel_traitsI6__halfffffjLj5120ELj1ELj1ELj4ELj16ENS_18Kernel_traits_baseILj5120ES2_ffffjLj128EEEEELb1ELb1ELb1ELb1EEEvNS_9FwdParamsE,(.L_x_36183 - _ZN10layer_norm13ln_fwd_kernelINS_13Kernel_traitsI6__halfffffjLj5120ELj1ELj1ELj4ELj16ENS_18Kernel_traits_baseILj5120ES2_ffffjLj128EEEEELb1ELb1ELb1ELb1EEEvNS_9FwdParamsE)
        .other          _ZN10layer_norm13ln_fwd_kernelINS_13Kernel_traitsI6__halfffffjLj5120ELj1ELj1ELj4ELj16ENS_18Kernel_traits_baseILj5120ES2_ffffjLj128EEEEELb1ELb1ELb1ELb1EEEvNS_9FwdParamsE,@"STO_CUDA_ENTRY STV_DEFAULT"
_ZN10layer_norm13ln_fwd_kernelINS_13Kernel_traitsI6__halfffffjLj5120ELj1ELj1ELj4ELj16ENS_18Kernel_traits_baseILj5120ES2_ffffjLj128EEEEELb1ELb1ELb1ELb1EEEvNS_9FwdParamsE:
.text._ZN10layer_norm13ln_fwd_kernelINS_13Kernel_traitsI6__halfffffjLj5120ELj1ELj1ELj4ELj16ENS_18Kernel_traits_baseILj5120ES2_ffffjLj128EEEEELb1ELb1ELb1ELb1EEEvNS_9FwdParamsE:
        /* <DEDUP_REMOVED lines=13> */
[----:B0-----:R-:W-:-:S05]  /*00d0*/  IMAD.SHL.U32 R0, R133, 0x8, RZ ;  /* 0x0000000885007824 */ /* 0x001fca00078e00ff */
        /* <DEDUP_REMOVED lines=14> */
[----:B------:R-:W-:-:S04]  /*01c0*/  IADD3 R4, P3, R4, c[0x0][0x1b0], RZ ;  /* 0x00006c0004047a10 */ /* 0x000fc80007f7e0ff */
[----:B------:R-:W-:Y:S02]  /*01d0*/  IADD3.X R5, RZ, c[0x0][0x1b4], RZ, P3, !PT ;  /* 0x00006d00ff057a10 */ /* 0x000fe40001ffe4ff */
[----:B0-----:R-:W-:-:S04]  /*01e0*/  LEA.HI R0, R133, R8, RZ, 0x19 ;  /* 0x0000000885007211 */ /* 0x001fc800078fc8ff */
[----:B------:R-:W-:-:S13]  /*01f0*/  ISETP.GE.AND P2, PT, R0, c[0x0][0x164], PT ;  /* 0x0000590000007a0c */ /* 0x000fda0003f46270 */
[----:B------:R-:W-:Y:S05]  /*0200*/  @P2 EXIT ;  /* 0x000000000000294d */ /* 0x000fea0003800000 */
[----:B-1----:R-:W-:Y:S01]  /*0210*/  LOP3.LUT R2, R133, 0x7f, RZ, 0xc0, !PT ;  /* 0x0000007f85027812 */ /* 0x002fe200078ec0ff */
[----:B------:R0:W2:Y:S03]  /*0220*/  LDG.E.64 R44, [R4.64] ;  /* 0x00000004042c7981 */ /* 0x0000a6000c1e1b00 */
[----:B------:R-:W-:Y:S01]  /*0230*/  LEA R6, P2, R2, c[0x0][0x1c8], 0x3 ;  /* 0x0000720002067a11 */ /* 0x000fe200078418ff */
[----:B------:R0:W3:Y:S04]  /*0240*/  LDG.E.64 R46, [R4.64+0x400] ;  /* 0x00040004042e7981 */ /* 0x0000e8000c1e1b00 */
[----:B------:R-:W-:Y:S01]  /*0250*/  IMAD.X R7, RZ, RZ, c[0x0][0x1cc], P2 ;  /* 0x00007300ff077624 */ /* 0x000fe200010e06ff */
        /* <DEDUP_REMOVED lines=22> */
[C---:B0-----:R-:W-:Y:S01]  /*03c0*/  IADD3 R4, R130.reuse, -0x61c88647, RZ ;  /* 0x9e3779b982047810 */ /* 0x041fe20007ffe0ff */
[----:B------:R-:W-:Y:S01]  /*03d0*/  @P1 IMAD.X R137, RZ, RZ, R11, P2 ;  /* 0x000000ffff891224 */ /* 0x000fe200010e060b */
[----:B------:R-:W-:Y:S01]  /*03e0*/  IADD3 R5, R130, 0x3c6ef372, RZ ;  /* 0x3c6ef37282057810 */ /* 0x000fe20007ffe0ff */
[----:B------:R-:W-:Y:S01]  /*03f0*/  IMAD.WIDE.U32 R10, R133, -0x326172a9, RZ ;  /* 0xcd9e8d57850a7825 */ /* 0x000fe200078e00ff */
[----:B------:R-:W-:Y:S01]  /*0400*/  @!P0 CS2R R28, SRZ ;  /* 0x00000000001c8805 */ /* 0x000fe2000001ff00 */
[C---:B-1----:R-:W-:Y:S01]  /*0410*/  IADD3 R6, R131.reuse, 0x76cf5d0a, RZ ;  /* 0x76cf5d0a83067810 */ /* 0x042fe20007ffe0ff */
[----:B------:R-:W-:Y:S01]  /*0420*/  @!P0 CS2R R30, SRZ ;  /* 0x00000000001e8805 */ /* 0x000fe2000001ff00 */
[--C-:B------:R-:W-:Y:S01]  /*0430*/  SHF.R.U64 R134, R136, 0x2, R137.reuse ;  /* 0x0000000288867819 */ /* 0x100fe20000001289 */
[----:B------:R-:W-:Y:S01]  /*0440*/  @!P0 CS2R R32, SRZ ;  /* 0x0000000000208805 */ /* 0x000fe2000001ff00 */
[----:B------:R-:W-:Y:S01]  /*0450*/  SHF.R.U32.HI R135, RZ, 0x2, R137 ;  /* 0x00000002ff877819 */ /* 0x000fe20000011689 */
[----:B------:R-:W-:Y:S01]  /*0460*/  @!P0 CS2R R34, SRZ ;  /* 0x0000000000228805 */ /* 0x000fe2000001ff00 */
[----:B------:R-:W-:Y:S01]  /*0470*/  IADD3 R7, R131, 0x32370b8f, RZ ;  /* 0x32370b8f83077810 */ /* 0x000fe20007ffe0ff */
[----:B------:R-:W-:Y:S01]  /*0480*/  IMAD.WIDE.U32 R8, R134, -0x2daee0ad, RZ ;  /* 0xd2511f5386087825 */ /* 0x000fe200078e00ff */
[----:B------:R-:W-:Y:S01]  /*0490*/  LOP3.LUT R12, R11, R135, R130, 0x96, !PT ;  /* 0x000000870b0c7212 */ /* 0x000fe200078e9682 */
[----:B------:R-:W-:Y:S01]  /*04a0*/  @!P0 CS2R R36, SRZ ;  /* 0x0000000000248805 */ /* 0x000fe2000001ff00 */
[--C-:B------:R-:W-:Y:S01]  /*04b0*/  SHF.R.U64 R140, R26, 0x10, R27.reuse ;  /* 0x000000101a8c7819 */ /* 0x100fe2000000121b */
[----:B------:R-:W-:Y:S01]  /*04c0*/  @!P0 CS2R R38, SRZ ;  /* 0x0000000000268805 */ /* 0x000fe2000001ff00 */
[----:B------:R-:W-:Y:S01]  /*04d0*/  LOP3.LUT R14, R9, R131, RZ, 0x3c, !PT ;  /* 0x00000083090e7212 */ /* 0x000fe200078e3cff */
[----:B------:R-:W-:Y:S01]  /*04e0*/  IMAD.WIDE.U32 R12, R12, -0x2daee0ad, RZ ;  /* 0xd2511f530c0c7825 */ /* 0x000fe200078e00ff */
[----:B------:R-:W-:Y:S01]  /*04f0*/  IADD3 R9, R130, 0x78dde6e4, RZ ;  /* 0x78dde6e482097810 */ /* 0x000fe20007ffe0ff */
[----:B------:R-:W-:Y:S01]  /*0500*/  @!P0 CS2R R40, SRZ ;  /* 0x0000000000288805 */ /* 0x000fe2000001ff00 */
[----:B------:R-:W-:Y:S01]  /*0510*/  SHF.R.U32.HI R141, RZ, 0x10, R27 ;  /* 0x00000010ff8d7819 */ /* 0x000fe2000001161b */
[----:B------:R-:W-:Y:S01]  /*0520*/  IMAD.WIDE.U32 R14, R14, -0x326172a9, RZ ;  /* 0xcd9e8d570e0e7825 */ /* 0x000fe200078e00ff */
[----:B------:R-:W-:Y:S01]  /*0530*/  LOP3.LUT R16, R13, R8, R3, 0x96, !PT ;  /* 0x000000080d107212 */ /* 0x000fe200078e9603 */
[----:B------:R-:W-:Y:S01]  /*0540*/  @!P0 CS2R R42, SRZ ;  /* 0x00000000002a8805 */ /* 0x000fe2000001ff00 */
[----:B------:R-:W-:Y:S01]  /*0550*/  IADD3 R8, R130, -0x255992d5, RZ ;  /* 0xdaa66d2b82087810 */ /* 0x000fe20007ffe0ff */
[----:B------:R-:W-:Y:S01]  /*0560*/  @!P0 CS2R R72, SRZ ;  /* 0x0000000000488805 */ /* 0x000fe2000001ff00 */
[----:B------:R-:W-:Y:S01]  /*0570*/  LOP3.LUT R10, R15, R4, R10, 0x96, !PT ;  /* 0x000000040f0a7212 */ /* 0x000fe200078e960a */
[----:B------:R-:W-:Y:S01]  /*0580*/  IMAD.WIDE.U32 R16, R16, -0x326172a9, RZ ;  /* 0xcd9e8d5710107825 */ /* 0x000fe200078e00ff */
[--C-:B------:R-:W-:Y:S01]  /*0590*/  SHF.R.U64 R142, R28, 0x10, R29.reuse ;  /* 0x000000101c8e7819 */ /* 0x100fe2000000121d */
[----:B------:R-:W-:Y:S01]  /*05a0*/  HFMA2.MMA R137, -RZ, RZ, 0, 0 ;  /* 0x00000000ff897435 */ /* 0x000fe200000001ff */
[----:B------:R-:W-:Y:S01]  /*05b0*/  SHF.R.U32.HI R143, RZ, 0x10, R29 ;  /* 0x00000010ff8f7819 */ /* 0x000fe2000001161d */
[----:B------:R-:W-:Y:S01]  /*05c0*/  IMAD.WIDE.U32 R10, R10, -0x2daee0ad, RZ ;  /* 0xd2511f530a0a7825 */ /* 0x000fe200078e00ff */
[----:B------:R-:W-:Y:S01]  /*05d0*/  LOP3.LUT R13, R17, R14, R5, 0x96, !PT ;  /* 0x0000000e110d7212 */ /* 0x000fe200078e9605 */
[----:B------:R-:W-:Y:S01]  /*05e0*/  HADD2.F32 R140, -RZ, R140.H0_H0 ;  /* 0x2000008cff8c7230 */ /* 0x000fe20000004100 */
[--C-:B------:R-:W-:Y:S01]  /*05f0*/  SHF.R.U64 R144, R30, 0x10, R31.reuse ;  /* 0x000000101e907819 */ /* 0x100fe2000000121f */
[----:B------:R-:W-:Y:S01]  /*0600*/  IMAD.MOV.U32 R162, RZ, RZ, 0x1 ;  /* 0x00000001ffa27424 */ /* 0x000fe200078e00ff */
[----:B------:R-:W-:Y:S01]  /*0610*/  LOP3.LUT R14, R11, R12, R6, 0x96, !PT ;  /* 0x0000000c0b0e7212 */ /* 0x000fe200078e9606 */
[----:B------:R-:W-:Y:S01]  /*0620*/  IMAD.WIDE.U32 R12, R13, -0x2daee0ad, RZ ;  /* 0xd2511f530d0c7825 */ /* 0x000fe200078e00ff */
[----:B------:R-:W-:Y:S01]  /*0630*/  IADD3 R11, R131, -0x56f99767, RZ ;  /* 0xa9066899830b7810 */ /* 0x000fe20007ffe0ff */
[----:B------:R-:W-:Y:S01]  /*0640*/  HADD2.F32 R141, -RZ, R141.H0_H0 ;  /* 0x2000008dff8d7230 */ /* 0x000fe20000004100 */
[----:B------:R-:W-:Y:S01]  /*0650*/  SHF.R.U32.HI R145, RZ, 0x10, R31 ;  /* 0x00000010ff917819 */ /* 0x000fe2000001161f */
        /* <DEDUP_REMOVED lines=9> */
[----:B------:R-:W-:Y:S01]  /*06f0*/  IADD3 R15, R131, 0x1fd5c5a3, RZ ;  /* 0x1fd5c5a3830f7810 */ /* 0x000fe20007ffe0ff */
[----:B------:R-:W-:Y:S01]  /*0700*/  IMAD.WIDE.U32 R16, R16, -0x2daee0ad, RZ ;  /* 0xd2511f5310107825 */ /* 0x000fe200078e00ff */
[----:B------:R-:W-:Y:S01]  /*0710*/  LOP3.LUT R20, R19, R14, R9, 0x96, !PT ;  /* 0x0000000e13147212 */ /* 0x000fe200078e9609 */
[----:B------:R-:W-:Y:S01]  /*0720*/  HADD2.F32 R145, -RZ, R145.H0_H0 ;  /* 0x20000091ff917230 */ /* 0x000fe20000004100 */
[----:B------:R-:W-:Y:S01]  /*0730*/  IADD3 R14, R131, 0x646e171e, RZ ;  /* 0x646e171e830e7810 */ /* 0x000fe20007ffe0ff */
[----:B------:R-:W-:Y:S01]  /*0740*/  ULDC.U8 UR6, c[0x0][0x1f0] ;  /* 0x00007c0000067ab9 */ /* 0x000fe20000000000 */
[----:B------:R-:W-:Y:S01]  /*0750*/  LOP3.LUT R22, R17, R12, R10, 0x96, !PT ;  /* 0x0000000c11167212 */ /* 0x000fe200078e960a */
[----:B------:R-:W-:Y:S01]  /*0760*/  IMAD.WIDE.U32 R20, R20, -0x2daee0ad, RZ ;  /* 0xd2511f5314147825 */ /* 0x000fe200078e00ff */
[----:B------:R-:W-:-:S02]  /*0770*/  IADD3 R12, R130, 0x1715609d, RZ ;  /* 0x1715609d820c7810 */ /* 0x000fc40007ffe0ff */
[----:B------:R-:W-:Y:S01]  /*0780*/  SHF.R.U64 R146, R32, 0x10, R33 ;  /* 0x0000001020927819 */ /* 0x000fe20000001221 */
[----:B------:R-:W-:Y:S01]  /*0790*/  IMAD.WIDE.U32 R22, R22, -0x326172a9, RZ ;  /* 0xcd9e8d5716167825 */ /* 0x000fe200078e00ff */
[----:B------:R-:W-:Y:S02]  /*07a0*/  LOP3.LUT R24, R21, R16, R11, 0x96, !PT ;  /* 0x0000001015187212 */ /* 0x000fe400078e960b */
[----:B------:R-:W-:Y:S01]  /*07b0*/  IADD3 R16, R130, 0x5384540f, RZ ;  /* 0x5384540f82107810 */ /* 0x000fe20007ffe0ff */
[----:B------:R-:W-:Y:S01]  /*07c0*/  HADD2.F32 R146, -RZ, R146.H0_H0 ;  /* 0x20000092ff927230 */ /* 0x000fe20000004100 */
[----:B------:R-:W-:Y:S01]  /*07d0*/  LOP3.LUT R18, R23, R18, R12, 0x96, !PT ;  /* 0x0000001217127212 */ /* 0x000fe200078e960c */
[----:B------:R-:W-:Y:S01]  /*07e0*/  IMAD.WIDE.U32 R24, R24, -0x326172a9, RZ ;  /* 0xcd9e8d5718187825 */ /* 0x000fe200078e00ff */
[----:B------:R-:W-:Y:S02]  /*07f0*/  SHF.R.U32.HI R147, RZ, 0x10, R33 ;  /* 0x00000010ff937819 */ /* 0x000fe40000011621 */
[----:B------:R-:W-:Y:S01]  /*0800*/  SHF.R.U64 R148, R34, 0x10, R35 ;  /* 0x0000001022947819 */ /* 0x000fe20000001223 */
[----:B------:R-:W-:Y:S01]  /*0810*/  IMAD.WIDE.U32 R18, R18, -0x2daee0ad, RZ ;  /* 0xd2511f5312127825 */ /* 0x000fe200078e00ff */
[----:B------:R-:W-:Y:S01]  /*0820*/  LOP3.LUT R206, R25, R22, R13, 0x96, !PT ;  /* 0x0000001619ce7212 */ /* 0x000fe200078e960d */
[----:B------:R-:W-:Y:S01]  /*0830*/  HADD2.F32 R25, -RZ, R26.H0_H0 ;  /* 0x2000001aff197230 */ /* 0x000fe20000004100 */
[----:B------:R-:W-:Y:S01]  /*0840*/  SHF.R.U32.HI R149, RZ, 0x10, R35 ;  /* 0x00000010ff957819 */ /* 0x000fe20000011623 */
[----:B------:R-:W-:Y:S01]  /*0850*/  HADD2.F32 R26, -RZ, R27.H0_H0 ;  /* 0x2000001bff1a7230 */ /* 0x000fe20000004100 */
[----:B------:R-:W-:Y:S01]  /*0860*/  LOP3.LUT R204, R19, R20, R14, 0x96, !PT ;  /* 0x0000001413cc7212 */ /* 0x000fe200078e960e */
[----:B------:R-:W-:Y:S01]  /*0870*/  IMAD.WIDE.U32 R206, R206, -0x2daee0ad, RZ ;  /* 0xd2511f53cece7825 */ /* 0x000fe200078e00ff */
[----:B------:R-:W-:Y:S01]  /*0880*/  HADD2.F32 R27, -RZ, R28.H0_H0 ;  /* 0x2000001cff1b7230 */ /* 0x000fe20000004100 */
[----:B------:R-:W-:Y:S01]  /*0890*/  SHF.R.U64 R154, R36, 0x10, R37 ;  /* 0x00000010249a7819 */ /* 0x000fe20000001225 */
[----:B------:R-:W-:Y:S01]  /*08a0*/  HADD2.F32 R28, -RZ, R29.H0_H0 ;  /* 0x2000001dff1c7230 */ /* 0x000fe20000004100 */
[----:B------:R-:W-:Y:S01]  /*08b0*/  IMAD.WIDE.U32 R204, R204, -0x326172a9, RZ ;  /* 0xcd9e8d57cccc7825 */ /* 0x000fe200078e00ff */
[----:B------:R-:W-:Y:S01]  /*08c0*/  HADD2.F32 R29, -RZ, R30.H0_H0 ;  /* 0x2000001eff1d7230 */ /* 0x000fe20000004100 */
[----:B------:R-:W-:Y:S01]  /*08d0*/  LOP3.LUT R23, R207, R18, R15, 0x96, !PT ;  /* 0x00000012cf177212 */ /* 0x000fe200078e960f */
[----:B------:R-:W-:Y:S01]  /*08e0*/  HADD2.F32 R30, -RZ, R31.H0_H0 ;  /* 0x2000001fff1e7230 */ /* 0x000fe20000004100 */
[----:B------:R-:W-:Y:S01]  /*08f0*/  SHF.R.U32.HI R155, RZ, 0x10, R37 ;  /* 0x00000010ff9b7819 */ /* 0x000fe20000011625 */
[----:B------:R-:W-:Y:S01]  /*0900*/  HADD2.F32 R31, -RZ, R32.H0_H0 ;  /* 0x20000020ff1f7230 */ /* 0x000fe20000004100 */
[----:B------:R-:W-:Y:S01]  /*0910*/  LOP3.LUT R22, R205, R24, R16, 0x96, !PT ;  /* 0x00000018cd167212 */ /* 0x000fe200078e9610 */
[----:B------:R-:W-:Y:S01]  /*0920*/  HADD2.F32 R32, -RZ, R33.H0_H0 ;  /* 0x20000021ff207230 */ /* 0x000fe20000004100 */
[----:B------:R-:W-:Y:S01]  /*0930*/  IMAD.HI.U32 R20, R23, -0x326172a9, RZ ;  /* 0xcd9e8d5717147827 */ /* 0x000fe200078e00ff */
[----:B------:R-:W-:Y:S01]  /*0940*/  HADD2.F32 R33, -RZ, R34.H0_H0 ;  /* 0x20000022ff217230 */ /* 0x000fe20000004100 */
[----:B------:R-:W-:Y:S01]  /*0950*/  IADD3 R17, R130, -0xe443238, RZ ;  /* 0xf1bbcdc882117810 */ /* 0x000fe20007ffe0ff */
[----:B------:R-:W-:Y:S01]  /*0960*/  HADD2.F32 R34, -RZ, R35.H0_H0 ;  /* 0x20000023ff227230 */ /* 0x000fe20000004100 */
[----:B------:R-:W-:Y:S01]  /*0970*/  IMAD.HI.U32 R19, R22, -0x2daee0ad, RZ ;  /* 0xd2511f5316137827 */ /* 0x000fe200078e00ff */
[----:B------:R-:W-:Y:S01]  /*0980*/  HADD2.F32 R35, -RZ, R36.H0_H0 ;  /* 0x20000024ff237230 */ /* 0x000fe20000004100 */
[--C-:B------:R-:W-:Y:S01]  /*0990*/  SHF.R.U64 R156, R38, 0x10, R39.reuse ;  /* 0x00000010269c7819 */ /* 0x100fe20000001227 */
[----:B------:R-:W-:Y:S01]  /*09a0*/  HADD2.F32 R36, -RZ, R37.H0_H0 ;  /* 0x20000025ff247230 */ /* 0x000fe20000004100 */
[----:B------:R-:W-:Y:S01]  /*09b0*/  IADD3 R18, R131, -0x24c28bd8, RZ ;  /* 0xdb3d742883127810 */ /* 0x000fe20007ffe0ff */
        /* <DEDUP_REMOVED lines=9> */
[--C-:B------:R-:W-:Y:S01]  /*0a50*/  SHF.R.U64 R160, R42, 0x10, R43.reuse ;  /* 0x000000102aa07819 */ /* 0x100fe2000000122b */
[----:B------:R-:W-:Y:S01]  /*0a60*/  HADD2.F32 R42, -RZ, R43.H0_H0 ;  /* 0x2000002bff2a7230 */ /* 0x000fe20000004100 */
[----:B------:R-:W-:Y:S01]  /*0a70*/  LOP3.LUT R206, R19, R206, R18, 0x96, !PT ;  /* 0x000000ce13ce7212 */ /* 0x000fe200078e9612 */
[----:B------:R-:W-:Y:S01]  /*0a80*/  IMAD R22, R22, -0x2daee0ad, RZ ;  /* 0xd2511f5316167824 */ /* 0x000fe200078e02ff */
[----:B------:R-:W-:Y:S01]  /*0a90*/  SHF.R.U32.HI R161, RZ, 0x10, R43 ;  /* 0x00000010ffa17819 */ /* 0x000fe2000001162b */
[----:B------:R-:W-:Y:S01]  /*0aa0*/  IMAD.HI.U32 R21, R204, -0x2daee0ad, RZ ;  /* 0xd2511f53cc157827 */ /* 0x000fe200078e00ff */
[----:B------:R-:W-:Y:S01]  /*0ab0*/  IADD3 R19, R131, -0x695add53, RZ ;  /* 0x96a522ad83137810 */ /* 0x000fe20007ffe0ff */
[----:B------:R-:W-:Y:S01]  /*0ac0*/  HADD2.F32 R147, -RZ, R147.H0_H0 ;  /* 0x20000093ff937230 */ /* 0x000fe20000004100 */
[----:B------:R-:W-:Y:S01]  /*0ad0*/  IADD3 R20, R130, -0x700cb87f, RZ ;  /* 0x8ff3478182147810 */ /* 0x000fe20007ffe0ff */
[----:B------:R-:W-:Y:S01]  /*0ae0*/  IMAD R23, R23, -0x326172a9, RZ ;  /* 0xcd9e8d5717177824 */ /* 0x000fe200078e02ff */
[--C-:B------:R-:W-:Y:S01]  /*0af0*/  SHF.R.U64 R138, R72, 0x10, R73.reuse ;  /* 0x00000010488a7819 */ /* 0x100fe20000001249 */
[----:B------:R-:W-:Y:S01]  /*0b00*/  IMAD.HI.U32 R24, R206, -0x326172a9, RZ ;  /* 0xcd9e8d57ce187827 */ /* 0x000fe200078e00ff */
        /* <DEDUP_REMOVED lines=8> */
[----:B------:R-:W-:Y:S01]  /*0b90*/  IMAD R204, R204, -0x2daee0ad, RZ ;  /* 0xd2511f53cccc7824 */ /* 0x000fe200078e02ff */
        /* <DEDUP_REMOVED lines=131> */
.L_x_32240:
        /* <DEDUP_REMOVED lines=11> */
[----:B------:R-:W-:-:S05]  /*1480*/  @P0 IMAD.WIDE.U32 R66, R216, R67, c[0x0][0x180] ;  /* 0x00006000d8420625 */ /* 0x000fca00078e0043 */
[----:B------:R-:W3:Y:S01]  /*1490*/  @P0 LDG.E.128 R52, [R66.64] ;  /* 0x0000000442340981 */ /* 0x000ee2000c1e1d00 */
[----:B--2---:R-:W-:-:S13]  /*14a0*/  ISETP.GE.AND P2, PT, R60, 0x1, PT ;  /* 0x000000013c00780c */ /* 0x004fda0003f46270 */
[----:B------:R-:W-:Y:S02]  /*14b0*/  @P2 IADD3 R64, R60, -0x1, RZ ;  /* 0xffffffff3c402810 */ /* 0x000fe40007ffe0ff */
[----:B------:R-:W-:-:S03]  /*14c0*/  @P2 MOV R63, 0x10 ;  /* 0x00000010003f2802 */ /* 0x000fc60000000f00 */
        /* <DEDUP_REMOVED lines=28> */
.L_x_31858:
[----:B------:R-:W-:Y:S02]  /*1690*/  IMAD.MOV.U32 R69, RZ, RZ, R206 ;  /* 0x000000ffff457224 */ /* 0x000fe400078e00ce */
.L_x_31859:
[----:B------:R-:W-:Y:S05]  /*16a0*/  BSYNC B1 ;  /* 0x0000000000017941 */ /* 0x000fea0003800000 */
.L_x_31857:
        /* <DEDUP_REMOVED lines=16> */
.L_x_31863:
[----:B------:R-:W-:Y:S05]  /*17b0*/  BSYNC B2 ;  /* 0x0000000000027941 */ /* 0x000fea0003800000 */
.L_x_31862:
        /* <DEDUP_REMOVED lines=44> */
.L_x_31861:
[----:B------:R-:W-:Y:S05]  /*1a80*/  BSYNC B1 ;  /* 0x0000000000017941 */ /* 0x000fea0003800000 */
.L_x_31860:
        /* <DEDUP_REMOVED lines=10> */
.L_x_31856:
[----:B0-----:R-:W-:Y:S05]  /*1b30*/  BSYNC B0 ;  /* 0x0000000000007941 */ /* 0x001fea0003800000 */
.L_x_31855:
        /* <DEDUP_REMOVED lines=18> */
.L_x_31867:
[----:B------:R-:W-:Y:S02]  /*1c60*/  IMAD.MOV.U32 R70, RZ, RZ, R206 ;  /* 0x000000ffff467224 */ /* 0x000fe400078e00ce */
.L_x_31868:
[----:B------:R-:W-:Y:S05]  /*1c70*/  BSYNC B1 ;  /* 0x0000000000017941 */ /* 0x000fea0003800000 */
.L_x_31866:
        /* <DEDUP_REMOVED lines=16> */
.L_x_31872:
[----:B------:R-:W-:Y:S05]  /*1d80*/  BSYNC B2 ;  /* 0x0000000000027941 */ /* 0x000fea0003800000 */
.L_x_31871:
        /* <DEDUP_REMOVED lines=43> */
.L_x_31870:
[----:B------:R-:W-:Y:S05]  /*2040*/  BSYNC B1 ;  /* 0x0000000000017941 */ /* 0x000fea0003800000 */
.L_x_31869:
        /* <DEDUP_REMOVED lines=10> */
.L_x_31865:
[----:B------:R-:W-:Y:S05]  /*20f0*/  BSYNC B0 ;  /* 0x0000000000007941 */ /* 0x000fea0003800000 */
.L_x_31864:
        /* <DEDUP_REMOVED lines=18> */
.L_x_31876:
[----:B------:R-:W-:Y:S02]  /*2220*/  MOV R70, R206 ;  /* 0x000000ce00467202 */ /* 0x000fe40000000f00 */
.L_x_31877:
[----:B------:R-:W-:Y:S05]  /*2230*/  BSYNC B1 ;  /* 0x0000000000017941 */ /* 0x000fea0003800000 */
.L_x_31875:
        /* <DEDUP_REMOVED lines=16> */
.L_x_31881:
[----:B------:R-:W-:Y:S05]  /*2340*/  BSYNC B2 ;  /* 0x0000000000027941 */ /* 0x000fea0003800000 */
.L_x_31880:
        /* <DEDUP_REMOVED lines=43> */
.L_x_31879:
[----:B------:R-:W-:Y:S05]  /*2600*/  BSYNC B1 ;  /* 0x0000000000017941 */ /* 0x000fea0003800000 */
.L_x_31878:
        /* <DEDUP_REMOVED lines=10> */
.L_x_31874:
[----:B------:R-:W-:Y:S05]  /*26b0*/  BSYNC B0 ;  /* 0x0000000000007941 */ /* 0x000fea0003800000 */
.L_x_31873:
        /* <DEDUP_REMOVED lines=18> */
.L_x_31885:
[----:B------:R-:W-:Y:S02]  /*27e0*/  IMAD.MOV.U32 R72, RZ, RZ, R206 ;  /* 0x000000ffff487224 */ /* 0x000fe400078e00ce */
.L_x_31886:
[----:B------:R-:W-:Y:S05]  /*27f0*/  BSYNC B1 ;  /* 0x0000000000017941 */ /* 0x000fea0003800000 */
.L_x_31884:
        /* <DEDUP_REMOVED lines=16> */
.L_x_31890:
[----:B------:R-:W-:Y:S05]  /*2900*/  BSYNC B2 ;  /* 0x0000000000027941 */ /* 0x000fea0003800000 */
.L_x_31889:
        /* <DEDUP_REMOVED lines=44> */
.L_x_31888:
[----:B------:R-:W-:Y:S05]  /*2bd0*/  BSYNC B1 ;  /* 0x0000000000017941 */ /* 0x000fea0003800000 */
.L_x_31887:
        /* <DEDUP_REMOVED lines=10> */
.L_x_31883:
[----:B------:R-:W-:Y:S05]  /*2c80*/  BSYNC B0 ;  /* 0x0000000000007941 */ /* 0x000fea0003800000 */
.L_x_31882:
[----:B------:R-:W-:Y:S01]  /*2c90*/  IMAD.MOV.U32 R217, RZ, RZ, 0x10 ;  /* 0x00000010ffd97424 */ /* 0x000fe200078e00ff */
[----:B------:R-:W-:Y:S01]  /*2ca0*/  IADD3 R78, R216, 0x80, RZ ;  /* 0x00000080d84e7810 */ /* 0x000fe20007ffe0ff */
[----:B------:R-:W-:Y:S01]  /*2cb0*/  BSSY B0, `(.L_x_31891) ;  /* 0x0000010000007945 */ /* 0x000fe20003800000 */
[----:B------:R-:W-:Y:S01]  /*2cc0*/  IADD3 R76, R214, 0x80, RZ ;  /* 0x00000080d64c7810 */ /* 0x000fe20007ffe0ff */
[----:B------:R-:W-:-:S04]  /*2cd0*/  IMAD.WIDE.U32 R64, R216, R217, c[0x0][0x188] ;  /* 0x00006200d8407625 */ /* 0x000fc800078e00d9 */
[----:B------:R-:W-:Y:S01]  /*2ce0*/  @P0 IMAD.WIDE.U32 R66, R78, R217, c[0x0][0x180] ;  /* 0x000060004e420625 */ /* 0x000fe200078e00d9 */
[----:B------:R0:W-:Y:S01]  /*2cf0*/  STG.E.128 [R64.64], R60 ;  /* 0x0000003c40007986 */ /* 0x0001e2000c101d04 */
[----:B------:R-:W-:Y:S05]  /*2d00*/  @!P2 BRA `(.L_x_31892) ;  /* 0x000000a00000a947 */ /* 0x000fea0003800000 */
[----:B0-----:R-:W-:Y:S02]  /*2d10*/  SHF.L.U32 R65, R207, 0x10, RZ ;  /* 0x00000010cf417819 */ /* 0x001fe400000006ff */
[----:B------:R-:W-:Y:S02]  /*2d20*/  LOP3.LUT R64, R208, 0xffff, RZ, 0xc0, !PT ;  /* 0x0000ffffd0407812 */ /* 0x000fe400078ec0ff */
[----:B------:R-:W-:Y:S02]  /*2d30*/  LOP3.LUT R65, R65, 0xff0000, RZ, 0xc0, !PT ;  /* 0x00ff000041417812 */ /* 0x000fe400078ec0ff */
[----:B------:R-:W-:Y:S02]  /*2d40*/  LOP3.LUT R69, R205, 0xff, RZ, 0xc0, !PT ;  /* 0x000000ffcd457812 */ /* 0x000fe400078ec0ff */
[----:B------:R-:W-:Y:S01]  /*2d50*/  LOP3.LUT R68, R203, 0xff, RZ, 0xc0, !PT ;  /* 0x000000ffcb447812 */ /* 0x000fe200078ec0ff */
[----:B------:R-:W-:-:S04]  /*2d60*/  IMAD R64, R64, 0x1000000, R65 ;  /* 0x0100000040407824 */ /* 0x000fc800078e0241 */
[----:B------:R-:W-:Y:S02]  /*2d70*/  IMAD R69, R69, 0x100, R64 ;  /* 0x0000010045457824 */ /* 0x000fe400078e0240 */
[----:B------:R-:W-:-:S04]  /*2d80*/  IMAD.WIDE.U32 R64, R214, R215, c[0x0][0x190] ;  /* 0x00006400d6407625 */ /* 0x000fc800078e00d7 */
[----:B------:R-:W-:-:S05]  /*2d90*/  IMAD.IADD R69, R69, 0x1, R68 ;  /* 0x0000000145457824 */ /* 0x000fca00078e0244 */
[----:B------:R0:W-:Y:S02]  /*2da0*/  STG.E [R64.64], R69 ;  /* 0x0000004540007986 */ /* 0x0001e4000c101904 */
.L_x_31892:
[----:B------:R-:W-:Y:S05]  /*2db0*/  BSYNC B0 ;  /* 0x0000000000007941 */ /* 0x000fea0003800000 */
.L_x_31891:
        /* <DEDUP_REMOVED lines=21> */
.L_x_31896:
[----:B------:R-:W-:Y:S02]  /*2f10*/  MOV R72, R206 ;  /* 0x000000ce00487202 */ /* 0x000fe40000000f00 */
.L_x_31897:
[----:B------:R-:W-:Y:S05]  /*2f20*/  BSYNC B1 ;  /* 0x0000000000017941 */ /* 0x000fea0003800000 */
.L_x_31895:
        /* <DEDUP_REMOVED lines=16> */
.L_x_31901:
[----:B------:R-:W-:Y:S05]  /*3030*/  BSYNC B2 ;  /* 0x0000000000027941 */ /* 0x000fea0003800000 */
.L_x_31900:
        /* <DEDUP_REMOVED lines=44> */
.L_x_31899:
[----:B------:R-:W-:Y:S05]  /*3300*/  BSYNC B1 ;  /* 0x0000000000017941 */ /* 0x000fea0003800000 */
.L_x_31898:
        /* <DEDUP_REMOVED lines=10> */
.L_x_31894:
[----:B0-----:R-:W-:Y:S05]  /*33b0*/  BSYNC B0 ;  /* 0x0000000000007941 */ /* 0x001fea0003800000 */
.L_x_31893:
        /* <DEDUP_REMOVED lines=18> */
.L_x_31905:
[----:B------:R-:W-:Y:S02]  /*34e0*/  MOV R74, R206 ;  /* 0x000000ce004a7202 */ /* 0x000fe40000000f00 */
.L_x_31906:
[----:B------:R-:W-:Y:S05]  /*34f0*/  BSYNC B1 ;  /* 0x0000000000017941 */ /* 0x000fea0003800000 */
.L_x_31904:
        /* <DEDUP_REMOVED lines=16> */
.L_x_31910:
[----:B------:R-:W-:Y:S05]  /*3600*/  BSYNC B2 ;  /* 0x0000000000027941 */ /* 0x000fea0003800000 */
.L_x_31909:
        /* <DEDUP_REMOVED lines=43> */
.L_x_31908:
[----:B------:R-:W-:Y:S05]  /*38c0*/  BSYNC B1 ;  /* 0x0000000000017941 */ /* 0x000fea0003800000 */
.L_x_31907:
[----:B------:R-:W0:Y:S01]  /*38d0*/  I2F.U32 R65, R74 ;  /* 0x0000004a00417306 */ /* 0x000e220000201000 */
[----:B------:R-:W-:Y:S02]  /*38e0*/  IMAD.MOV.U32 R66, RZ, RZ, 0x2f800000 ;  /* 0x2f800000ff427424 */ /* 0x000fe400078e00ff */
[----:B-----5:R-:W-:Y:S02]  /*38f0*/  FMUL.FTZ R68, R57, c[0x0][0x1ec] ;  /* 0x00007b0039447a20 */ /* 0x020fe40000410000 */
[----:B0-----:R-:W-:-:S02]  /*3900*/  FFMA.FTZ R65, R65, R66, 1.1641532182693481445e-10 ;  /* 0x2f00000041417423 */ /* 0x001fc40000010042 */
[----:B------:R-:W-:-:S03]  /*3910*/  FMUL.FTZ R66, R68, c[0x0][0x1e8] ;  /* 0x00007a0044427a20 */ /* 0x000fc60000410000 */
[----:B------:R-:W-:-:S04]  /*3920*/  FSETP.GTU.FTZ.AND P1, PT, R65, c[0x0][0x1e4], PT ;  /* 0x0000790041007a0b */ /* 0x000fc80003f3c000 */
[----:B------:R-:W-:Y:S02]  /*3930*/  FSEL R66, R66, RZ, !P1 ;  /* 0x000000ff42427208 */ /* 0x000fe40004800000 */
[----:B------:R-:W-:-:S03]  /*3940*/  SEL R205, RZ, 0x1, P1 ;  /* 0x00000001ffcd7807 */ /* 0x000fc60000800000 */
[----:B------:R-:W-:-:S04]  /*3950*/  FMUL.FTZ R65, R185, R66 ;  /* 0x00000042b9417220 */ /* 0x000fc80000410000 */
[----:B------:R-:W-:Y:S02]  /*3960*/  @P0 FADD.FTZ R65, R53, R65 ;  /* 0x0000004135410221 */ /* 0x000fe40000010000 */
.L_x_31903:
[----:B------:R-:W-:Y:S05]  /*3970*/  BSYNC B0 ;  /* 0x0000000000007941 */ /* 0x000fea0003800000 */
.L_x_31902:
        /* <DEDUP_REMOVED lines=18> */
.L_x_31914:
[----:B------:R-:W-:Y:S02]  /*3aa0*/  IMAD.MOV.U32 R74, RZ, RZ, R206 ;  /* 0x000000ffff4a7224 */ /* 0x000fe400078e00ce */
.L_x_31915:
[----:B------:R-:W-:Y:S05]  /*3ab0*/  BSYNC B1 ;  /* 0x0000000000017941 */ /* 0x000fea0003800000 */
.L_x_31913:
        /* <DEDUP_REMOVED lines=16> */
.L_x_31919:
[----:B------:R-:W-:Y:S05]  /*3bc0*/  BSYNC B2 ;  /* 0x0000000000027941 */ /* 0x000fea0003800000 */
.L_x_31918:
        /* <DEDUP_REMOVED lines=43> */
.L_x_31917:
[----:B------:R-:W-:Y:S05]  /*3e80*/  BSYNC B1 ;  /* 0x0000000000017941 */ /* 0x000fea0003800000 */
.L_x_31916:
        /* <DEDUP_REMOVED lines=10> */
.L_x_31912:
[----:B------:R-:W-:Y:S05]  /*3f30*/  BSYNC B0 ;  /* 0x0000000000007941 */ /* 0x000fea0003800000 */
.L_x_31911:
        /* <DEDUP_REMOVED lines=18> */
.L_x_31923:
[----:B------:R-:W-:Y:S02]  /*4060*/  IMAD.MOV.U32 R77, RZ, RZ, R206 ;  /* 0x000000ffff4d7224 */ /* 0x000fe400078e00ce */
.L_x_31924:
[----:B------:R-:W-:Y:S05]  /*4070*/  BSYNC B1 ;  /* 0x0000000000017941 */ /* 0x000fea0003800000 */
.L_x_31922:
        /* <DEDUP_REMOVED lines=16> */
.L_x_31928:
[----:B------:R-:W-:Y:S05]  /*4180*/  BSYNC B2 ;  /* 0x0000000000027941 */ /* 0x000fea0003800000 */
.L_x_31927:
        /* <DEDUP_REMOVED lines=44> */
.L_x_31926:
[----:B------:R-:W-:Y:S05]  /*4450*/  BSYNC B1 ;  /* 0x0000000000017941 */ /* 0x000fea0003800000 */
.L_x_31925:
        /* <DEDUP_REMOVED lines=10> */
.L_x_31921:
[----:B------:R-:W-:Y:S05]  /*4500*/  BSYNC B0 ;  /* 0x0000000000007941 */ /* 0x000fea0003800000 */
.L_x_31920:
        /* <DEDUP_REMOVED lines=17> */
.L_x_31930:
[----:B------:R-:W-:Y:S05]  /*4620*/  BSYNC B0 ;  /* 0x0000000000007941 */ /* 0x000fea0003800000 */
.L_x_31929:
        /* <DEDUP_REMOVED lines=21> */
.L_x_31934:
[----:B------:R-:W-:Y:S02]  /*4780*/  IMAD.MOV.U32 R76, RZ, RZ, R206 ;  /* 0x000000ffff4c7224 */ /* 0x000fe400078e00ce */
.L_x_31935:
[----:B------:R-:W-:Y:S05]  /*4790*/  BSYNC B1 ;  /* 0x0000000000017941 */ /* 0x000fea0003800000 */
.L_x_31933:
        /* <DEDUP_REMOVED lines=16> */
.L_x_31939:
[----:B------:R-:W-:Y:S05]  /*48a0*/  BSYNC B2 ;  /* 0x0000000000027941 */ /* 0x000fea0003800000 */
.L_x_31938:
        /* <DEDUP_REMOVED lines=44> */
.L_x_31937:
[----:B------:R-:W-:Y:S05]  /*4b70*/  BSYNC B1 ;  /* 0x0000000000017941 */ /* 0x000fea0003800000 */
.L_x_31936:
        /* <DEDUP_REMOVED lines=10> */
.L_x_31932:
[----:B0-----:R-:W-:Y:S05]  /*4c20*/  BSYNC B0 ;  /* 0x0000000000007941 */ /* 0x001fea0003800000 */
.L_x_31931:
        /* <DEDUP_REMOVED lines=18> */
.L_x_31943:
[----:B------:R-:W-:Y:S02]  /*4d50*/  IMAD.MOV.U32 R78, RZ, RZ, R206 ;  /* 0x000000ffff4e7224 */ /* 0x000fe400078e00ce */
.L_x_31944:
[----:B------:R-:W-:Y:S05]  /*4d60*/  BSYNC B1 ;  /* 0x0000000000017941 */ /* 0x000fea0003800000 */
.L_x_31942:
        /* <DEDUP_REMOVED lines=16> */
.L_x_31948:
[----:B------:R-:W-:Y:S05]  /*4e70*/  BSYNC B2 ;  /* 0x0000000000027941 */ /* 0x000fea0003800000 */
.L_x_31947:
        /* <DEDUP_REMOVED lines=43> */
.L_x_31946:
[----:B------:R-:W-:Y:S05]  /*5130*/  BSYNC B1 ;  /* 0x0000000000017941 */ /* 0x000fea0003800000 */
.L_x_31945:
[----:B------:R-:W0:Y:S01]  /*5140*/  I2F.U32 R69, R78 ;  /* 0x0000004e00457306 */ /* 0x000e220000201000 */
[----:B------:R-:W-:Y:S01]  /*5150*/  HFMA2.MMA R70, -RZ, RZ, 0.1171875, 0 ;  /* 0x2f800000ff467435 */ /* 0x000fe200000001ff */
[----:B-----5:R-:W-:-:S09]  /*5160*/  FMUL.FTZ R72, R57, c[0x0][0x1ec] ;  /* 0x00007b0039487a20 */ /* 0x020fd20000410000 */
[----:B0-----:R-:W-:Y:S02]  /*5170*/  FFMA.FTZ R69, R69, R70, 1.1641532182693481445e-10 ;  /* 0x2f00000045457423 */ /* 0x001fe40000010046 */
[----:B------:R-:W-:-:S03]  /*5180*/  FMUL.FTZ R70, R72, c[0x0][0x1e8] ;  /* 0x00007a0048467a20 */ /* 0x000fc60000410000 */
[----:B------:R-:W-:-:S04]  /*5190*/  FSETP.GTU.FTZ.AND P1, PT, R69, c[0x0][0x1e4], PT ;  /* 0x0000790045007a0b */ /* 0x000fc80003f3c000 */
[----:B------:R-:W-:Y:S02]  /*51a0*/  FSEL R70, R70, RZ, !P1 ;  /* 0x000000ff46467208 */ /* 0x000fe40004800000 */
[----:B------:R-:W-:-:S03]  /*51b0*/  SEL R205, RZ, 0x1, P1 ;  /* 0x00000001ffcd7807 */ /* 0x000fc60000800000 */
[----:B------:R-:W-:-:S04]  /*51c0*/  FMUL.FTZ R69, R187, R70 ;  /* 0x00000046bb457220 */ /* 0x000fc80000410000 */
[----:B------:R-:W-:Y:S02]  /*51d0*/  @P0 FADD.FTZ R69, R53, R69 ;  /* 0x0000004535450221 */ /* 0x000fe40000010000 */
.L_x_31941:
[----:B------:R-:W-:Y:S05]  /*51e0*/  BSYNC B0 ;  /* 0x0000000000007941 */ /* 0x000fea0003800000 */
.L_x_31940:
        /* <DEDUP_REMOVED lines=18> */
.L_x_31952:
[----:B------:R-:W-:Y:S02]  /*5310*/  IMAD.MOV.U32 R78, RZ, RZ, R206 ;  /* 0x000000ffff4e7224 */ /* 0x000fe400078e00ce */
.L_x_31953:
[----:B------:R-:W-:Y:S05]  /*5320*/  BSYNC B1 ;  /* 0x0000000000017941 */ /* 0x000fea0003800000 */
.L_x_31951:
        /* <DEDUP_REMOVED lines=16> */
.L_x_31957:
[----:B------:R-:W-:Y:S05]  /*5430*/  BSYNC B2 ;  /* 0x0000000000027941 */ /* 0x000fea0003800000 */
.L_x_31956:
        /* <DEDUP_REMOVED lines=43> */
.L_x_31955:
[----:B------:R-:W-:Y:S05]  /*56f0*/  BSYNC B1 ;  /* 0x0000000000017941 */ /* 0x000fea0003800000 */
.L_x_31954:
        /* <DEDUP_REMOVED lines=10> */
.L_x_31950:
[----:B------:R-:W-:Y:S05]  /*57a0*/  BSYNC B0 ;  /* 0x0000000000007941 */ /* 0x000fea0003800000 */
.L_x_31949:
        /* <DEDUP_REMOVED lines=18> */
.L_x_31961:
[----:B------:R-:W-:Y:S02]  /*58d0*/  MOV R81, R206 ;  /* 0x000000ce00517202 */ /* 0x000fe40000000f00 */
.L_x_31962:
[----:B------:R-:W-:Y:S05]  /*58e0*/  BSYNC B1 ;  /* 0x0000000000017941 */ /* 0x000fea0003800000 */
.L_x_31960:
        /* <DEDUP_REMOVED lines=16> */
.L_x_31966:
[----:B------:R-:W-:Y:S05]  /*59f0*/  BSYNC B2 ;  /* 0x0000000000027941 */ /* 0x000fea0003800000 */
.L_x_31965:
        /* <DEDUP_REMOVED lines=44> */
.L_x_31964:
[----:B------:R-:W-:Y:S05]  /*5cc0*/  BSYNC B1 ;  /* 0x0000000000017941 */ /* 0x000fea0003800000 */
.L_x_31963:
        /* <DEDUP_REMOVED lines=10> */
.L_x_31959:
[----:B------:R-:W-:Y:S05]  /*5d70*/  BSYNC B0 ;  /* 0x0000000000007941 */ /* 0x000fea0003800000 */
.L_x_31958:
        /* <DEDUP_REMOVED lines=14> */
[----:B------:R-:W-:-:S04]  /*5e60*/  IMAD.WIDE.U32 R72, R80, R215, c[0x0][0x190] ;  /* 0x0000640050487625 */ /* 0x000fc800078e00d7 */
[----:B------:R-:W-:-:S05]  /*5e70*/  IMAD.IADD R77, R77, 0x1, R76 ;  /* 0x000000014d4d7824 */ /* 0x000fca00078e024c */
[----:B------:R0:W-:Y:S02]  /*5e80*/  STG.E [R72.64], R77 ;  /* 0x0000004d48007986 */ /* 0x0001e4000c101904 */
.L_x_31968:
[----:B------:R-:W-:Y:S05]  /*5e90*/  BSYNC B0 ;  /* 0x0000000000007941 */ /* 0x000fea0003800000 */
.L_x_31967:
        /* <DEDUP_REMOVED lines=21> */
.L_x_31972:
[----:B------:R-:W-:Y:S02]  /*5ff0*/  MOV R80, R206 ;  /* 0x000000ce00507202 */ /* 0x000fe40000000f00 */
.L_x_31973:
[----:B------:R-:W-:Y:S05]  /*6000*/  BSYNC B1 ;  /* 0x0000000000017941 */ /* 0x000fea0003800000 */
.L_x_31971:
        /* <DEDUP_REMOVED lines=16> */
.L_x_31977:
[----:B------:R-:W-:Y:S05]  /*6110*/  BSYNC B2 ;  /* 0x0000000000027941 */ /* 0x000fea0003800000 */
.L_x_31976:
        /* <DEDUP_REMOVED lines=44> */
.L_x_31975:
[----:B------:R-:W-:Y:S05]  /*63e0*/  BSYNC B1 ;  /* 0x0000000000017941 */ /* 0x000fea0003800000 */
.L_x_31974:
        /* <DEDUP_REMOVED lines=10> */
.L_x_31970:
[----:B0-----:R-:W-:Y:S05]  /*6490*/  BSYNC B0 ;  /* 0x0000000000007941 */ /* 0x001fea0003800000 */
.L_x_31969:
        /* <DEDUP_REMOVED lines=18> */
.L_x_31981:
[----:B------:R-:W-:Y:S02]  /*65c0*/  MOV R82, R206 ;  /* 0x000000ce00527202 */ /* 0x000fe40000000f00 */
.L_x_31982:
[----:B------:R-:W-:Y:S05]  /*65d0*/  BSYNC B1 ;  /* 0x0000000000017941 */ /* 0x000fea0003800000 */
.L_x_31980:
        /* <DEDUP_REMOVED lines=16> */
.L_x_31986:
[----:B------:R-:W-:Y:S05]  /*66e0*/  BSYNC B2 ;  /* 0x0000000000027941 */ /* 0x000fea0003800000 */
.L_x_31985:
        /* <DEDUP_REMOVED lines=43> */
.L_x_31984:
[----:B------:R-:W-:Y:S05]  /*69a0*/  BSYNC B1 ;  /* 0x0000000000017941 */ /* 0x000fea0003800000 */
.L_x_31983:
        /* <DEDUP_REMOVED lines=10> */
.L_x_31979:
[----:B------:R-:W-:Y:S05]  /*6a50*/  BSYNC B0 ;  /* 0x0000000000007941 */ /* 0x000fea0003800000 */
.L_x_31978:
        /* <DEDUP_REMOVED lines=18> */
.L_x_31990:
[----:B------:R-:W-:Y:S02]  /*6b80*/  IMAD.MOV.U32 R82, RZ, RZ, R206 ;  /* 0x000000ffff527224 */ /* 0x000fe400078e00ce */
.L_x_31991:
[----:B------:R-:W-:Y:S05]  /*6b90*/  BSYNC B1 ;  /* 0x0000000000017941 */ /* 0x000fea0003800000 */
.L_x_31989:
        /* <DEDUP_REMOVED lines=16> */
.L_x_31995:
[----:B------:R-:W-:Y:S05]  /*6ca0*/  BSYNC B2 ;  /* 0x0000000000027941 */ /* 0x000fea0003800000 */
.L_x_31994:
        /* <DEDUP_REMOVED lines=43> */
.L_x_31993:
[----:B------:R-:W-:Y:S05]  /*6f60*/  BSYNC B1 ;  /* 0x0000000000017941 */ /* 0x000fea0003800000 */
.L_x_31992:
        /* <DEDUP_REMOVED lines=10> */
.L_x_31988:
[----:B------:R-:W-:Y:S05]  /*7010*/  BSYNC B0 ;  /* 0x0000000000007941 */ /* 0x000fea0003800000 */
.L_x_31987:
        /* <DEDUP_REMOVED lines=18> */
.L_x_31999:
[----:B------:R-:W-:Y:S02]  /*7140*/  IMAD.MOV.U32 R85, RZ, RZ, R206 ;  /* 0x000000ffff557224 */ /* 0x000fe400078e00ce */
.L_x_32000:
[----:B------:R-:W-:Y:S05]  /*7150*/  BSYNC B1 ;  /* 0x0000000000017941 */ /* 0x000fea0003800000 */
.L_x_31998:
        /* <DEDUP_REMOVED lines=16> */
.L_x_32004:
[----:B------:R-:W-:Y:S05]  /*7260*/  BSYNC B2 ;  /* 0x0000000000027941 */ /* 0x000fea0003800000 */
.L_x_32003:
        /* <DEDUP_REMOVED lines=44> */
.L_x_32002:
[----:B------:R-:W-:Y:S05]  /*7530*/  BSYNC B1 ;  /* 0x0000000000017941 */ /* 0x000fea0003800000 */
.L_x_32001:
        /* <DEDUP_REMOVED lines=10> */
.L_x_31997:
[----:B------:R-:W-:Y:S05]  /*75e0*/  BSYNC B0 ;  /* 0x0000000000007941 */ /* 0x000fea0003800000 */
.L_x_31996:
        /* <DEDUP_REMOVED lines=17> */
.L_x_32006:
[----:B------:R-:W-:Y:S05]  /*7700*/  BSYNC B0 ;  /* 0x0000000000007941 */ /* 0x000fea0003800000 */
.L_x_32005:
        /* <DEDUP_REMOVED lines=21> */
.L_x_32010:
[----:B------:R-:W-:Y:S02]  /*7860*/  IMAD.MOV.U32 R84, RZ, RZ, R206 ;  /* 0x000000ffff547224 */ /* 0x000fe400078e00ce */
.L_x_32011:
[----:B------:R-:W-:Y:S05]  /*7870*/  BSYNC B1 ;  /* 0x0000000000017941 */ /* 0x000fea0003800000 */
.L_x_32009:
        /* <DEDUP_REMOVED lines=16> */
.L_x_32015:
[----:B------:R-:W-:Y:S05]  /*7980*/  BSYNC B2 ;  /* 0x0000000000027941 */ /* 0x000fea0003800000 */
.L_x_32014:
        /* <DEDUP_REMOVED lines=44> */
.L_x_32013:
[----:B------:R-:W-:Y:S05]  /*7c50*/  BSYNC B1 ;  /* 0x0000000000017941 */ /* 0x000fea0003800000 */
.L_x_32012:
        /* <DEDUP_REMOVED lines=10> */
.L_x_32008:
[----:B0-----:R-:W-:Y:S05]  /*7d00*/  BSYNC B0 ;  /* 0x0000000000007941 */ /* 0x001fea0003800000 */
.L_x_32007:
        /* <DEDUP_REMOVED lines=18> */
.L_x_32019:
[----:B------:R-:W-:Y:S02]  /*7e30*/  IMAD.MOV.U32 R86, RZ, RZ, R206 ;  /* 0x000000ffff567224 */ /* 0x000fe400078e00ce */
.L_x_32020:
[----:B------:R-:W-:Y:S05]  /*7e40*/  BSYNC B1 ;  /* 0x0000000000017941 */ /* 0x000fea0003800000 */
.L_x_32018:
        /* <DEDUP_REMOVED lines=16> */
.L_x_32024:
[----:B------:R-:W-:Y:S05]  /*7f50*/  BSYNC B2 ;  /* 0x0000000000027941 */ /* 0x000fea0003800000 */
.L_x_32023:
        /* <DEDUP_REMOVED lines=43> */
.L_x_32022:
[----:B------:R-:W-:Y:S05]  /*8210*/  BSYNC B1 ;  /* 0x0000000000017941 */ /* 0x000fea0003800000 */
.L_x_32021:
        /* <DEDUP_REMOVED lines=10> */
.L_x_32017:
[----:B------:R-:W-:Y:S05]  /*82c0*/  BSYNC B0 ;  /* 0x0000000000007941 */ /* 0x000fea0003800000 */
.L_x_32016:
        /* <DEDUP_REMOVED lines=18> */
.L_x_32028:
[----:B------:R-:W-:Y:S02]  /*83f0*/  IMAD.MOV.U32 R86, RZ, RZ, R206 ;  /* 0x000000ffff567224 */ /* 0x000fe400078e00ce */
.L_x_32029:
[----:B------:R-:W-:Y:S05]  /*8400*/  BSYNC B1 ;  /* 0x0000000000017941 */ /* 0x000fea0003800000 */
.L_x_32027:
        /* <DEDUP_REMOVED lines=16> */
.L_x_32033:
[----:B------:R-:W-:Y:S05]  /*8510*/  BSYNC B2 ;  /* 0x0000000000027941 */ /* 0x000fea0003800000 */
.L_x_32032:
        /* <DEDUP_REMOVED lines=43> */
.L_x_32031:
[----:B------:R-:W-:Y:S05]  /*87d0*/  BSYNC B1 ;  /* 0x0000000000017941 */ /* 0x000fea0003800000 */
.L_x_32030:
        /* <DEDUP_REMOVED lines=10> */
.L_x_32026:
[----:B------:R-:W-:Y:S05]  /*8880*/  BSYNC B0 ;  /* 0x0000000000007941 */ /* 0x000fea0003800000 */
.L_x_32025:
        /* <DEDUP_REMOVED lines=18> */
.L_x_32037:
[----:B------:R-:W-:Y:S02]  /*89b0*/  MOV R89, R206 ;  /* 0x000000ce00597202 */ /* 0x000fe40000000f00 */
.L_x_32038:
[----:B------:R-:W-:Y:S05]  /*89c0*/  BSYNC B1 ;  /* 0x0000000000017941 */ /* 0x000fea0003800000 */
.L_x_32036:
        /* <DEDUP_REMOVED lines=16> */
.L_x_32042:
[----:B------:R-:W-:Y:S05]  /*8ad0*/  BSYNC B2 ;  /* 0x0000000000027941 */ /* 0x000fea0003800000 */
.L_x_32041:
        /* <DEDUP_REMOVED lines=44> */
.L_x_32040:
[----:B------:R-:W-:Y:S05]  /*8da0*/  BSYNC B1 ;  /* 0x0000000000017941 */ /* 0x000fea0003800000 */
.L_x_32039:
        /* <DEDUP_REMOVED lines=10> */
.L_x_32035:
[----:B------:R-:W-:Y:S05]  /*8e50*/  BSYNC B0 ;  /* 0x0000000000007941 */ /* 0x000fea0003800000 */
.L_x_32034:
        /* <DEDUP_REMOVED lines=17> */
.L_x_32044:
[----:B------:R-:W-:Y:S05]  /*8f70*/  BSYNC B0 ;  /* 0x0000000000007941 */ /* 0x000fea0003800000 */
.L_x_32043:
        /* <DEDUP_REMOVED lines=21> */
.L_x_32048:
[----:B------:R-:W-:Y:S02]  /*90d0*/  IMAD.MOV.U32 R88, RZ, RZ, R206 ;  /* 0x000000ffff587224 */ /* 0x000fe400078e00ce */
.L_x_32049:
[----:B------:R-:W-:Y:S05]  /*90e0*/  BSYNC B1 ;  /* 0x0000000000017941 */ /* 0x000fea0003800000 */
.L_x_32047:
        /* <DEDUP_REMOVED lines=16> */
.L_x_32053:
[----:B------:R-:W-:Y:S05]  /*91f0*/  BSYNC B2 ;  /* 0x0000000000027941 */ /* 0x000fea0003800000 */
.L_x_32052:
        /* <DEDUP_REMOVED lines=44> */
.L_x_32051:
[----:B------:R-:W-:Y:S05]  /*94c0*/  BSYNC B1 ;  /* 0x0000000000017941 */ /* 0x000fea0003800000 */
.L_x_32050:
        /* <DEDUP_REMOVED lines=10> */
.L_x_32046:
[----:B0-----:R-:W-:Y:S05]  /*9570*/  BSYNC B0 ;  /* 0x0000000000007941 */ /* 0x001fea0003800000 */
.L_x_32045:
        /* <DEDUP_REMOVED lines=18> */
.L_x_32057:
[----:B------:R-:W-:Y:S02]  /*96a0*/  IMAD.MOV.U32 R90, RZ, RZ, R206 ;  /* 0x000000ffff5a7224 */ /* 0x000fe400078e00ce */
.L_x_32058:
[----:B------:R-:W-:Y:S05]  /*96b0*/  BSYNC B1 ;  /* 0x0000000000017941 */ /* 0x000fea0003800000 */
.L_x_32056:
        /* <DEDUP_REMOVED lines=16> */
.L_x_32062:
[----:B------:R-:W-:Y:S05]  /*97c0*/  BSYNC B2 ;  /* 0x0000000000027941 */ /* 0x000fea0003800000 */
.L_x_32061:
        /* <DEDUP_REMOVED lines=43> */
.L_x_32060:
[----:B------:R-:W-:Y:S05]  /*9a80*/  BSYNC B1 ;  /* 0x0000000000017941 */ /* 0x000fea0003800000 */
.L_x_32059:
        /* <DEDUP_REMOVED lines=10> */
.L_x_32055:
[----:B------:R-:W-:Y:S05]  /*9b30*/  BSYNC B0 ;  /* 0x0000000000007941 */ /* 0x000fea0003800000 */
.L_x_32054:
        /* <DEDUP_REMOVED lines=18> */
.L_x_32066:
[----:B------:R-:W-:Y:S02]  /*9c60*/  MOV R90, R206 ;  /* 0x000000ce005a7202 */ /* 0x000fe40000000f00 */
.L_x_32067:
[----:B------:R-:W-:Y:S05]  /*9c70*/  BSYNC B1 ;  /* 0x0000000000017941 */ /* 0x000fea0003800000 */
.L_x_32065:
        /* <DEDUP_REMOVED lines=16> */
.L_x_32071:
[----:B------:R-:W-:Y:S05]  /*9d80*/  BSYNC B2 ;  /* 0x0000000000027941 */ /* 0x000fea0003800000 */
.L_x_32070:
        /* <DEDUP_REMOVED lines=43> */
.L_x_32069:
[----:B------:R-:W-:Y:S05]  /*a040*/  BSYNC B1 ;  /* 0x0000000000017941 */ /* 0x000fea0003800000 */
.L_x_32068:
        /* <DEDUP_REMOVED lines=10> */
.L_x_32064:
[----:B------:R-:W-:Y:S05]  /*a0f0*/  BSYNC B0 ;  /* 0x0000000000007941 */ /* 0x000fea0003800000 */
.L_x_32063:
        /* <DEDUP_REMOVED lines=18> */
.L_x_32075:
[----:B------:R-:W-:Y:S02]  /*a220*/  IMAD.MOV.U32 R93, RZ, RZ, R206 ;  /* 0x000000ffff5d7224 */ /* 0x000fe400078e00ce */
.L_x_32076:
[----:B------:R-:W-:Y:S05]  /*a230*/  BSYNC B1 ;  /* 0x0000000000017941 */ /* 0x000fea0003800000 */
.L_x_32074:
        /* <DEDUP_REMOVED lines=16> */
.L_x_32080:
[----:B------:R-:W-:Y:S05]  /*a340*/  BSYNC B2 ;  /* 0x0000000000027941 */ /* 0x000fea0003800000 */
.L_x_32079:
        /* <DEDUP_REMOVED lines=44> */
.L_x_32078:
[----:B------:R-:W-:Y:S05]  /*a610*/  BSYNC B1 ;  /* 0x0000000000017941 */ /* 0x000fea0003800000 */
.L_x_32077:
        /* <DEDUP_REMOVED lines=10> */
.L_x_32073:
[----:B------:R-:W-:Y:S05]  /*a6c0*/  BSYNC B0 ;  /* 0x0000000000007941 */ /* 0x000fea0003800000 */
.L_x_32072:
        /* <DEDUP_REMOVED lines=17> */
.L_x_32082:
[----:B------:R-:W-:Y:S05]  /*a7e0*/  BSYNC B0 ;  /* 0x0000000000007941 */ /* 0x000fea0003800000 */
.L_x_32081:
        /* <DEDUP_REMOVED lines=21> */
.L_x_32086:
[----:B------:R-:W-:Y:S02]  /*a940*/  MOV R92, R206 ;  /* 0x000000ce005c7202 */ /* 0x000fe40000000f00 */
.L_x_32087:
[----:B------:R-:W-:Y:S05]  /*a950*/  BSYNC B1 ;  /* 0x0000000000017941 */ /* 0x000fea0003800000 */
.L_x_32085:
        /* <DEDUP_REMOVED lines=16> */
.L_x_32091:
[----:B------:R-:W-:Y:S05]  /*aa60*/  BSYNC B2 ;  /* 0x0000000000027941 */ /* 0x000fea0003800000 */
.L_x_32090:
        /* <DEDUP_REMOVED lines=44> */
.L_x_32089:
[----:B------:R-:W-:Y:S05]  /*ad30*/  BSYNC B1 ;  /* 0x0000000000017941 */ /* 0x000fea0003800000 */
.L_x_32088:
        /* <DEDUP_REMOVED lines=10> */
.L_x_32084:
[----:B0-----:R-:W-:Y:S05]  /*ade0*/  BSYNC B0 ;  /* 0x0000000000007941 */ /* 0x001fea0003800000 */
.L_x_32083:
        /* <DEDUP_REMOVED lines=18> */
.L_x_32095:
[----:B------:R-:W-:Y:S02]  /*af10*/  MOV R94, R206 ;  /* 0x000000ce005e7202 */ /* 0x000fe40000000f00 */
.L_x_32096:
[----:B------:R-:W-:Y:S05]  /*af20*/  BSYNC B1 ;  /* 0x0000000000017941 */ /* 0x000fea0003800000 */
.L_x_32094:
        /* <DEDUP_REMOVED lines=16> */
.L_x_32100:
[----:B------:R-:W-:Y:S05]  /*b030*/  BSYNC B2 ;  /* 0x0000000000027941 */ /* 0x000fea0003800000 */
.L_x_32099:
        /* <DEDUP_REMOVED lines=43> */
.L_x_32098:
[----:B------:R-:W-:Y:S05]  /*b2f0*/  BSYNC B1 ;  /* 0x0000000000017941 */ /* 0x000fea0003800000 */
.L_x_32097:
        /* <DEDUP_REMOVED lines=10> */
.L_x_32093:
[----:B------:R-:W-:Y:S05]  /*b3a0*/  BSYNC B0 ;  /* 0x0000000000007941 */ /* 0x000fea0003800000 */
.L_x_32092:
        /* <DEDUP_REMOVED lines=18> */
.L_x_32104:
[----:B------:R-:W-:Y:S02]  /*b4d0*/  IMAD.MOV.U32 R94, RZ, RZ, R206 ;  /* 0x000000ffff5e7224 */ /* 0x000fe400078e00ce */
.L_x_32105:
[----:B------:R-:W-:Y:S05]  /*b4e0*/  BSYNC B1 ;  /* 0x0000000000017941 */ /* 0x000fea0003800000 */
.L_x_32103:
        /* <DEDUP_REMOVED lines=16> */
.L_x_32109:
[----:B------:R-:W-:Y:S05]  /*b5f0*/  BSYNC B2 ;  /* 0x0000000000027941 */ /* 0x000fea0003800000 */
.L_x_32108:
        /* <DEDUP_REMOVED lines=43> */
.L_x_32107:
[----:B------:R-:W-:Y:S05]  /*b8b0*/  BSYNC B1 ;  /* 0x0000000000017941 */ /* 0x000fea0003800000 */
.L_x_32106:
        /* <DEDUP_REMOVED lines=10> */
.L_x_32102:
[----:B------:R-:W-:Y:S05]  /*b960*/  BSYNC B0 ;  /* 0x0000000000007941 */ /* 0x000fea0003800000 */
.L_x_32101:
        /* <DEDUP_REMOVED lines=18> */
.L_x_32113:
[----:B------:R-:W-:Y:S02]  /*ba90*/  IMAD.MOV.U32 R97, RZ, RZ, R206 ;  /* 0x000000ffff617224 */ /* 0x000fe400078e00ce */
.L_x_32114:
[----:B------:R-:W-:Y:S05]  /*baa0*/  BSYNC B1 ;  /* 0x0000000000017941 */ /* 0x000fea0003800000 */
.L_x_32112:
        /* <DEDUP_REMOVED lines=16> */
.L_x_32118:
[----:B------:R-:W-:Y:S05]  /*bbb0*/  BSYNC B2 ;  /* 0x0000000000027941 */ /* 0x000fea0003800000 */
.L_x_32117:
        /* <DEDUP_REMOVED lines=44> */
.L_x_32116:
[----:B------:R-:W-:Y:S05]  /*be80*/  BSYNC B1 ;  /* 0x0000000000017941 */ /* 0x000fea0003800000 */
.L_x_32115:
        /* <DEDUP_REMOVED lines=10> */
.L_x_32111:
[----:B------:R-:W-:Y:S05]  /*bf30*/  BSYNC B0 ;  /* 0x0000000000007941 */ /* 0x000fea0003800000 */
.L_x_32110:
        /* <DEDUP_REMOVED lines=17> */
.L_x_32120:
[----:B------:R-:W-:Y:S05]  /*c050*/  BSYNC B0 ;  /* 0x0000000000007941 */ /* 0x000fea0003800000 */
.L_x_32119:
        /* <DEDUP_REMOVED lines=21> */
.L_x_32124:
[----:B------:R-:W-:Y:S02]  /*c1b0*/  IMAD.MOV.U32 R96, RZ, RZ, R206 ;  /* 0x000000ffff607224 */ /* 0x000fe400078e00ce */
.L_x_32125:
[----:B------:R-:W-:Y:S05]  /*c1c0*/  BSYNC B1 ;  /* 0x0000000000017941 */ /* 0x000fea0003800000 */
.L_x_32123:
        /* <DEDUP_REMOVED lines=16> */
.L_x_32129:
[----:B------:R-:W-:Y:S05]  /*c2d0*/  BSYNC B2 ;  /* 0x0000000000027941 */ /* 0x000fea0003800000 */
.L_x_32128:
        /* <DEDUP_REMOVED lines=44> */
.L_x_32127:
[----:B------:R-:W-:Y:S05]  /*c5a0*/  BSYNC B1 ;  /* 0x0000000000017941 */ /* 0x000fea0003800000 */
.L_x_32126:
        /* <DEDUP_REMOVED lines=10> */
.L_x_32122:
[----:B0-----:R-:W-:Y:S05]  /*c650*/  BSYNC B0 ;  /* 0x0000000000007941 */ /* 0x001fea0003800000 */
.L_x_32121:
        /* <DEDUP_REMOVED lines=18> */
.L_x_32133:
[----:B------:R-:W-:Y:S02]  /*c780*/  IMAD.MOV.U32 R98, RZ, RZ, R206 ;  /* 0x000000ffff627224 */ /* 0x000fe400078e00ce */
.L_x_32134:
[----:B------:R-:W-:Y:S05]  /*c790*/  BSYNC B1 ;  /* 0x0000000000017941 */ /* 0x000fea0003800000 */
.L_x_32132:
        /* <DEDUP_REMOVED lines=16> */
.L_x_32138:
[----:B------:R-:W-:Y:S05]  /*c8a0*/  BSYNC B2 ;  /* 0x0000000000027941 */ /* 0x000fea0003800000 */
.L_x_32137:
        /* <DEDUP_REMOVED lines=43> */
.L_x_32136:
[----:B------:R-:W-:Y:S05]  /*cb60*/  BSYNC B1 ;  /* 0x0000000000017941 */ /* 0x000fea0003800000 */
.L_x_32135:
        /* <DEDUP_REMOVED lines=10> */
.L_x_32131:
[----:B------:R-:W-:Y:S05]  /*cc10*/  BSYNC B0 ;  /* 0x0000000000007941 */ /* 0x000fea0003800000 */
.L_x_32130:
        /* <DEDUP_REMOVED lines=18> */
.L_x_32142:
[----:B------:R-:W-:Y:S02]  /*cd40*/  IMAD.MOV.U32 R98, RZ, RZ, R206 ;  /* 0x000000ffff627224 */ /* 0x000fe400078e00ce */
.L_x_32143:
[----:B------:R-:W-:Y:S05]  /*cd50*/  BSYNC B1 ;  /* 0x0000000000017941 */ /* 0x000fea0003800000 */
.L_x_32141:
        /* <DEDUP_REMOVED lines=16> */
.L_x_32147:
[----:B------:R-:W-:Y:S05]  /*ce60*/  BSYNC B2 ;  /* 0x0000000000027941 */ /* 0x000fea0003800000 */
.L_x_32146:
        /* <DEDUP_REMOVED lines=43> */
.L_x_32145:
[----:B------:R-:W-:Y:S05]  /*d120*/  BSYNC B1 ;  /* 0x0000000000017941 */ /* 0x000fea0003800000 */
.L_x_32144:
        /* <DEDUP_REMOVED lines=10> */
.L_x_32140:
[----:B------:R-:W-:Y:S05]  /*d1d0*/  BSYNC B0 ;  /* 0x0000000000007941 */ /* 0x000fea0003800000 */
.L_x_32139:
        /* <DEDUP_REMOVED lines=18> */
.L_x_32151:
[----:B------:R-:W-:Y:S02]  /*d300*/  MOV R151, R206 ;  /* 0x000000ce00977202 */ /* 0x000fe40000000f00 */
.L_x_32152:
[----:B------:R-:W-:Y:S05]  /*d310*/  BSYNC B1 ;  /* 0x0000000000017941 */ /* 0x000fea0003800000 */
.L_x_32150:
        /* <DEDUP_REMOVED lines=16> */
.L_x_32156:
[----:B------:R-:W-:Y:S05]  /*d420*/  BSYNC B2 ;  /* 0x0000000000027941 */ /* 0x000fea0003800000 */
.L_x_32155:
        /* <DEDUP_REMOVED lines=44> */
.L_x_32154:
[----:B------:R-:W-:Y:S05]  /*d6f0*/  BSYNC B1 ;  /* 0x0000000000017941 */ /* 0x000fea0003800000 */
.L_x_32153:
        /* <DEDUP_REMOVED lines=10> */
.L_x_32149:
[----:B------:R-:W-:Y:S05]  /*d7a0*/  BSYNC B0 ;  /* 0x0000000000007941 */ /* 0x000fea0003800000 */
.L_x_32148:
        /* <DEDUP_REMOVED lines=17> */
.L_x_32158:
[----:B------:R-:W-:Y:S05]  /*d8c0*/  BSYNC B0 ;  /* 0x0000000000007941 */ /* 0x000fea0003800000 */
.L_x_32157:
        /* <DEDUP_REMOVED lines=21> */
.L_x_32162:
[----:B------:R-:W-:Y:S02]  /*da20*/  IMAD.MOV.U32 R150, RZ, RZ, R206 ;  /* 0x000000ffff967224 */ /* 0x000fe400078e00ce */
.L_x_32163:
[----:B------:R-:W-:Y:S05]  /*da30*/  BSYNC B1 ;  /* 0x0000000000017941 */ /* 0x000fea0003800000 */
.L_x_32161:
        /* <DEDUP_REMOVED lines=16> */
.L_x_32167:
[----:B------:R-:W-:Y:S05]  /*db40*/  BSYNC B2 ;  /* 0x0000000000027941 */ /* 0x000fea0003800000 */
.L_x_32166:
        /* <DEDUP_REMOVED lines=44> */
.L_x_32165:
[----:B------:R-:W-:Y:S05]  /*de10*/  BSYNC B1 ;  /* 0x0000000000017941 */ /* 0x000fea0003800000 */
.L_x_32164:
        /* <DEDUP_REMOVED lines=10> */
.L_x_32160:
[----:B0-----:R-:W-:Y:S05]  /*dec0*/  BSYNC B0 ;  /* 0x0000000000007941 */ /* 0x001fea0003800000 */
.L_x_32159:
        /* <DEDUP_REMOVED lines=18> */
.L_x_32171:
[----:B------:R-:W-:Y:S02]  /*dff0*/  IMAD.MOV.U32 R152, RZ, RZ, R206 ;  /* 0x000000ffff987224 */ /* 0x000fe400078e00ce */
.L_x_32172:
[----:B------:R-:W-:Y:S05]  /*e000*/  BSYNC B1 ;  /* 0x0000000000017941 */ /* 0x000fea0003800000 */
.L_x_32170:
        /* <DEDUP_REMOVED lines=16> */
.L_x_32176:
[----:B------:R-:W-:Y:S05]  /*e110*/  BSYNC B2 ;  /* 0x0000000000027941 */ /* 0x000fea0003800000 */
.L_x_32175:
        /* <DEDUP_REMOVED lines=43> */
.L_x_32174:
[----:B------:R-:W-:Y:S05]  /*e3d0*/  BSYNC B1 ;  /* 0x0000000000017941 */ /* 0x000fea0003800000 */
.L_x_32173:
        /* <DEDUP_REMOVED lines=10> */
.L_x_32169:
[----:B------:R-:W-:Y:S05]  /*e480*/  BSYNC B0 ;  /* 0x0000000000007941 */ /* 0x000fea0003800000 */
.L_x_32168:
        /* <DEDUP_REMOVED lines=18> */
.L_x_32180:
[----:B------:R-:W-:Y:S02]  /*e5b0*/  MOV R152, R206 ;  /* 0x000000ce00987202 */ /* 0x000fe40000000f00 */
.L_x_32181:
[----:B------:R-:W-:Y:S05]  /*e5c0*/  BSYNC B1 ;  /* 0x0000000000017941 */ /* 0x000fea0003800000 */
.L_x_32179:
        /* <DEDUP_REMOVED lines=16> */
.L_x_32185:
[----:B------:R-:W-:Y:S05]  /*e6d0*/  BSYNC B2 ;  /* 0x0000000000027941 */ /* 0x000fea0003800000 */
.L_x_32184:
        /* <DEDUP_REMOVED lines=43> */
.L_x_32183:
[----:B------:R-:W-:Y:S05]  /*e990*/  BSYNC B1 ;  /* 0x0000000000017941 */ /* 0x000fea0003800000 */
.L_x_32182:
        /* <DEDUP_REMOVED lines=10> */
.L_x_32178:
[----:B------:R-:W-:Y:S05]  /*ea40*/  BSYNC B0 ;  /* 0x0000000000007941 */ /* 0x000fea0003800000 */
.L_x_32177:
        /* <DEDUP_REMOVED lines=18> */
.L_x_32189:
[----:B------:R-:W-:Y:S02]  /*eb70*/  IMAD.MOV.U32 R209, RZ, RZ, R206 ;  /* 0x000000ffffd17224 */ /* 0x000fe400078e00ce */
.L_x_32190:
[----:B------:R-:W-:Y:S05]  /*eb80*/  BSYNC B1 ;  /* 0x0000000000017941 */ /* 0x000fea0003800000 */
.L_x_32188:
        /* <DEDUP_REMOVED lines=16> */
.L_x_32194:
[----:B------:R-:W-:Y:S05]  /*ec90*/  BSYNC B2 ;  /* 0x0000000000027941 */ /* 0x000fea0003800000 */
.L_x_32193:
        /* <DEDUP_REMOVED lines=44> */
.L_x_32192:
[----:B------:R-:W-:Y:S05]  /*ef60*/  BSYNC B1 ;  /* 0x0000000000017941 */ /* 0x000fea0003800000 */
.L_x_32191:
        /* <DEDUP_REMOVED lines=10> */
.L_x_32187:
[----:B------:R-:W-:Y:S05]  /*f010*/  BSYNC B0 ;  /* 0x0000000000007941 */ /* 0x000fea0003800000 */
.L_x_32186:
        /* <DEDUP_REMOVED lines=17> */
.L_x_32196:
[----:B------:R-:W-:Y:S05]  /*f130*/  BSYNC B0 ;  /* 0x0000000000007941 */ /* 0x000fea0003800000 */
.L_x_32195:
        /* <DEDUP_REMOVED lines=21> */
.L_x_32200:
[----:B------:R-:W-:Y:S02]  /*f290*/  MOV R136, R206 ;  /* 0x000000ce00887202 */ /* 0x000fe40000000f00 */
.L_x_32201:
[----:B------:R-:W-:Y:S05]  /*f2a0*/  BSYNC B1 ;  /* 0x0000000000017941 */ /* 0x000fea0003800000 */
.L_x_32199:
        /* <DEDUP_REMOVED lines=16> */
.L_x_32205:
[----:B------:R-:W-:Y:S05]  /*f3b0*/  BSYNC B2 ;  /* 0x0000000000027941 */ /* 0x000fea0003800000 */
.L_x_32204:
        /* <DEDUP_REMOVED lines=44> */
.L_x_32203:
[----:B------:R-:W-:Y:S05]  /*f680*/  BSYNC B1 ;  /* 0x0000000000017941 */ /* 0x000fea0003800000 */
.L_x_32202:
        /* <DEDUP_REMOVED lines=10> */
.L_x_32198:
[----:B0-----:R-:W-:Y:S05]  /*f730*/  BSYNC B0 ;  /* 0x0000000000007941 */ /* 0x001fea0003800000 */
.L_x_32197:
        /* <DEDUP_REMOVED lines=18> */
.L_x_32209:
[----:B------:R-:W-:Y:S02]  /*f860*/  MOV R136, R206 ;  /* 0x000000ce00887202 */ /* 0x000fe40000000f00 */
.L_x_32210:
[----:B------:R-:W-:Y:S05]  /*f870*/  BSYNC B1 ;  /* 0x0000000000017941 */ /* 0x000fea0003800000 */
.L_x_32208:
        /* <DEDUP_REMOVED lines=16> */
.L_x_32214:
[----:B------:R-:W-:Y:S05]  /*f980*/  BSYNC B2 ;  /* 0x0000000000027941 */ /* 0x000fea0003800000 */
.L_x_32213:
        /* <DEDUP_REMOVED lines=43> */
.L_x_32212:
[----:B------:R-:W-:Y:S05]  /*fc40*/  BSYNC B1 ;  /* 0x0000000000017941 */ /* 0x000fea0003800000 */
.L_x_32211:
        /* <DEDUP_REMOVED lines=10> */
.L_x_32207:
[----:B------:R-:W-:Y:S05]  /*fcf0*/  BSYNC B0 ;  /* 0x0000000000007941 */ /* 0x000fea0003800000 */
.L_x_32206:
        /* <DEDUP_REMOVED lines=18> */
.L_x_32218:
[----:B------:R-:W-:Y:S02]  /*fe20*/  IMAD.MOV.U32 R136, RZ, RZ, R206 ;  /* 0x000000ffff887224 */ /* 0x000fe400078e00ce */
.L_x_32219:
[----:B------:R-:W-:Y:S05]  /*fe30*/  BSYNC B1 ;  /* 0x0000000000017941 */ /* 0x000fea0003800000 */
.L_x_32217:
        /* <DEDUP_REMOVED lines=16> */
.L_x_32223:
[----:B------:R-:W-:Y:S05]  /*ff40*/  BSYNC B2 ;  /* 0x0000000000027941 */ /* 0x000fea0003800000 */
.L_x_32222:
        /* <DEDUP_REMOVED lines=43> */
.L_x_32221:
[----:B------:R-:W-:Y:S05]  /*10200*/  BSYNC B1 ;  /* 0x0000000000017941 */ /* 0x000fea0003800000 */
.L_x_32220:
        /* <DEDUP_REMOVED lines=10> */
.L_x_32216:
[----:B------:R-:W-:Y:S05]  /*102b0*/  BSYNC B0 ;  /* 0x0000000000007941 */ /* 0x000fea0003800000 */
.L_x_32215:
        /* <DEDUP_REMOVED lines=18> */
.L_x_32227:
[----:B------:R-:W-:Y:S02]  /*103e0*/  IMAD.MOV.U32 R218, RZ, RZ, R206 ;  /* 0x000000ffffda7224 */ /* 0x000fe400078e00ce */
.L_x_32228:
[----:B------:R-:W-:Y:S05]  /*103f0*/  BSYNC B1 ;  /* 0x0000000000017941 */ /* 0x000fea0003800000 */
.L_x_32226:
        /* <DEDUP_REMOVED lines=16> */
.L_x_32232:
[----:B------:R-:W-:Y:S05]  /*10500*/  BSYNC B2 ;  /* 0x0000000000027941 */ /* 0x000fea0003800000 */
.L_x_32231:
        /* <DEDUP_REMOVED lines=44> */
.L_x_32230:
[----:B------:R-:W-:Y:S05]  /*107d0*/  BSYNC B1 ;  /* 0x0000000000017941 */ /* 0x000fea0003800000 */
.L_x_32229:
        /* <DEDUP_REMOVED lines=10> */
.L_x_32225:
[----:B------:R-:W-:Y:S05]  /*10880*/  BSYNC B0 ;  /* 0x0000000000007941 */ /* 0x000fea0003800000 */
.L_x_32224:
        /* <DEDUP_REMOVED lines=46> */
[----:B------:R-:W-:Y:S01]  /*10b70*/  FADD.FTZ R152, R153, R98 ;  /* 0x0000006299987221 */ /* 0x000fe20000010000 */
[----:B------:R-:W-:Y:S05]  /*10b80*/  @!P2 BRA `(.L_x_32234) ;  /* 0x000000a00000a947 */ /* 0x000fea0003800000 */
[----:B0-----:R-:W-:Y:S01]  /*10b90*/  SHF.L.U32 R151, R207, 0x10, RZ ;  /* 0x00000010cf977819 */ /* 0x001fe200000006ff */
[----:B------:R-:W-:Y:S01]  /*10ba0*/  IMAD.WIDE.U32 R214, R214, R215, c[0x0][0x190] ;  /* 0x00006400d6d67625 */ /* 0x000fe200078e00d7 */
[----:B------:R-:W-:Y:S02]  /*10bb0*/  LOP3.LUT R150, R208, 0xffff, RZ, 0xc0, !PT ;  /* 0x0000ffffd0967812 */ /* 0x000fe400078ec0ff */
[----:B------:R-:W-:Y:S02]  /*10bc0*/  LOP3.LUT R151, R151, 0xff0000, RZ, 0xc0, !PT ;  /* 0x00ff000097977812 */ /* 0x000fe400078ec0ff */
[----:B------:R-:W-:-:S03]  /*10bd0*/  LOP3.LUT R153, R205, 0xff, RZ, 0xc0, !PT ;  /* 0x000000ffcd997812 */ /* 0x000fc600078ec0ff */
[----:B------:R-:W-:Y:S01]  /*10be0*/  IMAD R150, R150, 0x1000000, R151 ;  /* 0x0100000096967824 */ /* 0x000fe200078e0297 */
[----:B------:R-:W-:-:S03]  /*10bf0*/  LOP3.LUT R151, R203, 0xff, RZ, 0xc0, !PT ;  /* 0x000000ffcb977812 */ /* 0x000fc600078ec0ff */
[----:B------:R-:W-:-:S05]  /*10c00*/  IMAD R150, R153, 0x100, R150 ;  /* 0x0000010099967824 */ /* 0x000fca00078e0296 */
[----:B------:R-:W-:-:S05]  /*10c10*/  IADD3 R151, R150, R151, RZ ;  /* 0x0000009796977210 */ /* 0x000fca0007ffe0ff */
[----:B------:R0:W-:Y:S02]  /*10c20*/  STG.E [R214.64], R151 ;  /* 0x00000097d6007986 */ /* 0x0001e4000c101904 */
.L_x_32234:
[----:B------:R-:W-:Y:S05]  /*10c30*/  BSYNC B0 ;  /* 0x0000000000007941 */ /* 0x000fea0003800000 */
.L_x_32233:
[----:B------:R-:W-:Y:S01]  /*10c40*/  @!P1 IADD3 R210, R210, 0x4, RZ ;  /* 0x00000004d2d29810 */ /* 0x000fe20007ffe0ff */
[----:B0-----:R-:W-:Y:S01]  /*10c50*/  FADD.FTZ R215, R152, R99 ;  /* 0x0000006398d77221 */ /* 0x001fe20000010000 */
[----:B------:R-:W-:Y:S05]  /*10c60*/  BRA.DIV ~URZ, `(.L_x_32235) ;  /* 0x000014e27f007947 */ /* 0x000fea000b800000 */
[----:B------:R0:W1:Y:S02]  /*10c70*/  SHFL.BFLY PT, R150, R215, 0x1, 0x1f ;  /* 0x0c201f00d7967f89 */ /* 0x00006400000e0000 */
.L_x_32241:
        /* <DEDUP_REMOVED lines=100> */
.L_x_32242:
        /* <DEDUP_REMOVED lines=19> */
[----:B01----:R-:W-:Y:S02]  /*113f0*/  IMAD.IADD R215, R210, 0x1, R153 ;  /* 0x00000001d2d77824 */ /* 0x003fe400078e0299 */
[----:B------:R-:W-:Y:S03]  /*11400*/  I2F R210, R210 ;  /* 0x000000d200d27306 */ /* 0x000fe60000201400 */
[----:B------:R-:W-:Y:S05]  /*11410*/  SHFL.DOWN PT, R220, R215, 0x1, 0x1f ;  /* 0x08201f00d7dc7f89 */ /* 0x000fea00000e0000 */
[----:B------:R-:W0:Y:S01]  /*11420*/  I2F R216, R215 ;  /* 0x000000d700d87306 */ /* 0x000e220000201400 */
[----:B--2---:R-:W1:Y:S07]  /*11430*/  SHFL.DOWN PT, R211, R150, 0x2, 0x1f ;  /* 0x08401f0096d37f89 */ /* 0x004e6e00000e0000 */
        /* <DEDUP_REMOVED lines=24> */
[----:B------:R-:W-:Y:S02]  /*115c0*/  IMAD.MOV.U32 R153, RZ, RZ, c[0x0][0x1e0] ;  /* 0x00007800ff997624 */ /* 0x000fe400078e00ff */
[C---:B0-----:R-:W-:Y:S02]  /*115d0*/  FMUL.FTZ R150, R151.reuse, R150 ;  /* 0x0000009697967220 */ /* 0x041fe40000410000 */
[----:B------:R-:W-:Y:S01]  /*115e0*/  FFMA.FTZ R210, R151, R209, R210 ;  /* 0x000000d197d27223 */ /* 0x000fe200000100d2 */
[--C-:B------:R-:W-:Y:S02]  /*115f0*/  SHF.R.U32.HI R151, RZ, 0x5, R152.reuse ;  /* 0x00000005ff977819 */ /* 0x100fe40000011698 */
[----:B------:R0:W1:Y:S02]  /*11600*/  SHFL.IDX PT, R215, R150, RZ, 0x1f ;  /* 0x00001fff96d77589 */ /* 0x00006400000e0000 */
[----:B------:R-:W-:Y:S02]  /*11610*/  LOP3.LUT R209, R151, 0x3, RZ, 0xc0, !PT ;  /* 0x0000000397d17812 */ /* 0x000fe400078ec0ff */
[----:B------:R-:W2:Y:S02]  /*11620*/  SHFL.IDX PT, R210, R210, RZ, 0x1f ;  /* 0x00001fffd2d27589 */ /* 0x000ea400000e0000 */
[----:B------:R-:W-:-:S13]  /*11630*/  LOP3.LUT P0, RZ, R209, 0x1f, R152, 0xf8, !PT ;  /* 0x0000001fd1ff7812 */ /* 0x000fda000780f898 */
        /* <DEDUP_REMOVED lines=15> */
[----:B------:R-:W-:Y:S02]  /*11730*/  FADD.FTZ R152, -R150, R60 ;  /* 0x0000003c96987221 */ /* 0x000fe40000010100 */
[----:B------:R-:W-:Y:S02]  /*11740*/  IMAD R60, R212, c[0x0][0x168], RZ ;  /* 0x00005a00d43c7a24 */ /* 0x000fe400078e02ff */
[C---:B------:R-:W-:Y:S02]  /*11750*/  FADD.FTZ R210, -R150.reuse, R61 ;  /* 0x0000003d96d27221 */ /* 0x040fe40000010100 */
[C---:B------:R-:W-:Y:S01]  /*11760*/  FADD.FTZ R214, -R150.reuse, R63 ;  /* 0x0000003f96d67221 */ /* 0x040fe20000010100 */
[----:B------:R-:W-:Y:S01]  /*11770*/  SHF.R.S32.HI R61, RZ, 0x1f, R60 ;  /* 0x0000001fff3d7819 */ /* 0x000fe2000001143c */
        /* <DEDUP_REMOVED lines=77> */
[----:B------:R-:W-:Y:S01]  /*11c50*/  LEA.HI R77, R61, R60, RZ, 0x2 ;  /* 0x0000003c3d4d7211 */ /* 0x000fe200078f10ff */
[----:B------:R-:W-:Y:S02]  /*11c60*/  IMAD.MOV.U32 R96, RZ, RZ, 0x10 ;  /* 0x00000010ff607424 */ /* 0x000fe400078e00ff */
[----:B------:R-:W-:Y:S01]  /*11c70*/  FFMA.FTZ R63, R164, R63, R139 ;  /* 0x0000003fa43f7223 */ /* 0x000fe2000001008b */
[----:B------:R-:W-:Y:S01]  /*11c80*/  LEA.HI.SX32 R217, R77, R2, 0x1e ;  /* 0x000000024dd97211 */ /* 0x000fe200078ff2ff */
[----:B------:R-:W-:-:S02]  /*11c90*/  FFMA.FTZ R62, R43, R62, R24 ;  /* 0x0000003e2b3e7223 */ /* 0x000fc40000010018 */
[----:B------:R-:W-:Y:S01]  /*11ca0*/  FFMA.FTZ R61, R163, R65, R138 ;  /* 0x00000041a33d7223 */ /* 0x000fe2000001008a */
[C---:B------:R-:W-:Y:S01]  /*11cb0*/  IADD3 R95, R217.reuse, 0x80, RZ ;  /* 0x00000080d95f7810 */ /* 0x040fe20007ffe0ff */
[----:B------:R-:W-:Y:S01]  /*11cc0*/  FFMA.FTZ R60, R44, R64, R23 ;  /* 0x000000402c3c7223 */ /* 0x000fe20000010017 */
[C---:B------:R-:W-:Y:S01]  /*11cd0*/  IADD3 R93, R217.reuse, 0x100, RZ ;  /* 0x00000100d95d7810 */ /* 0x040fe20007ffe0ff */
[C---:B------:R-:W-:Y:S01]  /*11ce0*/  IMAD.WIDE.U32 R84, R217.reuse, R96, c[0x0][0x208] ;  /* 0x00008200d9547625 */ /* 0x040fe200078e0060 */
[C---:B------:R-:W-:Y:S02]  /*11cf0*/  IADD3 R91, R217.reuse, 0x180, RZ ;  /* 0x00000180d95b7810 */ /* 0x040fe40007ffe0ff */
[----:B------:R-:W-:Y:S01]  /*11d00*/  IADD3 R89, R217, 0x200, RZ ;  /* 0x00000200d9597810 */ /* 0x000fe20007ffe0ff */
[----:B------:R-:W-:Y:S01]  /*11d10*/  FFMA.FTZ R67, R166, R67, R141 ;  /* 0x00000043a6437223 */ /* 0x000fe2000001008d */
[----:B------:R-:W-:Y:S01]  /*11d20*/  STG.E.128 [R84.64], R60 ;  /* 0x0000003c54007986 */ /* 0x000fe2000c101d04 */
[----:B------:R-:W-:-:S02]  /*11d30*/  FFMA.FTZ R66, R45, R66, R26 ;  /* 0x000000422d427223 */ /* 0x000fc4000001001a */
        /* <DEDUP_REMOVED lines=30> */
[----:B------:R-:W-:Y:S02]  /*11f20*/  FFMA.FTZ R85, R175, R214, R154 ;  /* 0x000000d6af557223 */ /* 0x000fe4000001009a */
[----:B------:R-:W-:Y:S02]  /*11f30*/  FFMA.FTZ R84, R104, R213, R35 ;  /* 0x000000d568547223 */ /* 0x000fe40000010023 */
[----:B------:R-:W-:Y:S02]  /*11f40*/  FFMA.FTZ R63, R178, R215, R157 ;  /* 0x000000d7b23f7223 */ /* 0x000fe4000001009d */
[----:B------:R-:W-:Y:S01]  /*11f50*/  FFMA.FTZ R62, R105, R212, R38 ;  /* 0x000000d4693e7223 */ /* 0x000fe20000010026 */
[----:B-1----:R-:W-:Y:S01]  /*11f60*/  IADD3 R89, R217, 0x280, RZ ;  /* 0x00000280d9597810 */ /* 0x002fe20007ffe0ff */
[----:B------:R-:W-:Y:S01]  /*11f70*/  FFMA.FTZ R61, R177, R211, R156 ;  /* 0x000000d3b13d7223 */ /* 0x000fe2000001009c */
[C---:B------:R-:W-:Y:S01]  /*11f80*/  IADD3 R79, R217.reuse, 0x300, RZ ;  /* 0x00000300d94f7810 */ /* 0x040fe20007ffe0ff */
[----:B------:R-:W-:Y:S01]  /*11f90*/  FFMA.FTZ R60, R106, R210, R37 ;  /* 0x000000d26a3c7223 */ /* 0x000fe20000010025 */
[----:B------:R-:W-:Y:S01]  /*11fa0*/  IADD3 R77, R217, 0x380, RZ ;  /* 0x00000380d94d7810 */ /* 0x000fe20007ffe0ff */
[----:B------:R-:W-:-:S04]  /*11fb0*/  IMAD.WIDE.U32 R88, R89, R96, c[0x0][0x208] ;  /* 0x0000820059587625 */ /* 0x000fc800078e0060 */
[-C--:B------:R-:W-:Y:S01]  /*11fc0*/  IMAD.WIDE.U32 R78, R79, R96.reuse, c[0x0][0x208] ;  /* 0x000082004f4e7625 */ /* 0x080fe200078e0060 */
[----:B------:R0:W-:Y:S03]  /*11fd0*/  STG.E.128 [R88.64], R80 ;  /* 0x0000005058007986 */ /* 0x0001e6000c101d04 */
[----:B------:R-:W-:Y:S01]  /*11fe0*/  IMAD.WIDE.U32 R76, R77, R96, c[0x0][0x208] ;  /* 0x000082004d4c7625 */ /* 0x000fe200078e0060 */
[----:B------:R0:W-:Y:S03]  /*11ff0*/  STG.E.128 [R78.64], R84 ;  /* 0x000000544e007986 */ /* 0x0001e6000c101d04 */
        /* <DEDUP_REMOVED lines=13> */
.L_x_32238:
[----:B-1----:R-:W-:Y:S05]  /*120d0*/  BSYNC B0 ;  /* 0x0000000000007941 */ /* 0x002fea0003800000 */
.L_x_32237:
[----:B------:R-:W-:Y:S02]  /*120e0*/  IADD3 R0, R0, c[0x0][0x160], RZ ;  /* 0x0000580000007a10 */ /* 0x000fe40007ffe0ff */
[----:B------:R-:W-:Y:S02]  /*120f0*/  LOP3.LUT P1, RZ, R162, 0xff, RZ, 0xc0, !PT ;  /* 0x000000ffa2ff7812 */ /* 0x000fe4000782c0ff */
[----:B------:R-:W-:Y:S02]  /*12100*/  ISETP.GE.AND P0, PT, R0, c[0x0][0x164], PT ;  /* 0x0000590000007a0c */ /* 0x000fe40003f06270 */
[----:B------:R-:W-:-:S11]  /*12110*/  SEL R162, RZ, 0x1, P1 ;  /* 0x00000001ffa27807 */ /* 0x000fd60000800000 */
[----:B0----5:R-:W-:Y:S01]  /*12120*/  @P0 CALL.REL.NOINC `(.L_x_32239) ;  /* 0x0000001000000944 */ /* 0x021fe20003c00000 */
[----:B------:R-:W-:Y:S05]  /*12130*/  BRA `(.L_x_32240) ;  /* 0xfffef29000007947 */ /* 0x000fea000383ffff */
.L_x_32239:
[----:B------:R-:W-:Y:S05]  /*12140*/  EXIT ;  /* 0x000000000000794d */ /* 0x000fea0003800000 */
.L_x_32235:
[----:B------:R-:W-:Y:S01]  /*12150*/  MOV R216, 0x1 ;  /* 0x0000000100d87802 */ /* 0x000fe20000000f00 */
[----:B------:R-:W-:Y:S01]  /*12160*/  IMAD.MOV.U32 R151, RZ, RZ, 0x1f ;  /* 0x0000001fff977424 */ /* 0x000fe200078e00ff */
[----:B------:R-:W-:Y:S01]  /*12170*/  MOV R152, 0x121a0 ;  /* 0x000121a000987802 */ /* 0x000fe20000000f00 */
[----:B------:R-:W-:Y:S02]  /*12180*/  IMAD.MOV.U32 R214, RZ, RZ, -0x1 ;  /* 0xffffffffffd67424 */ /* 0x000fe400078e00ff */
[----:B-----5:R-:W-:Y:S05]  /*12190*/  CALL.REL.NOINC `($__internal_143_$__cuda_sm70_shflsync_bfly_p) ;  /* 0x0000089000007944 */ /* 0x020fea0003c00000 */
[----:B-1----:R-:W-:Y:S01]  /*121a0*/  MOV R150, R216 ;  /* 0x000000d800967202 */ /* 0x002fe20000000f00 */
[----:B0-----:R-:W-:Y:S05]  /*121b0*/  BRA `(.L_x_32241) ;  /* 0xffffeac000007947 */ /* 0x001fea000383ffff */
.L_x_32236:
[----:B------:R-:W-:Y:S01]  /*121c0*/  IMAD.MOV.U32 R216, RZ, RZ, 0x2 ;  /* 0x00000002ffd87424 */ /* 0x000fe200078e00ff */
[----:B------:R-:W-:Y:S01]  /*121d0*/  MOV R214, 0xffffffff ;  /* 0xffffffff00d67802 */ /* 0x000fe20000000f00 */
[----:B------:R-:W-:Y:S01]  /*121e0*/  IMAD.MOV.U32 R151, RZ, RZ, 0x1f ;  /* 0x0000001fff977424 */ /* 0x000fe200078e00ff */
[----:B------:R-:W-:Y:S02]  /*121f0*/  MOV R152, 0x12210 ;  /* 0x0001221000987802 */ /* 0x000fe40000000f00 */
[----:B-----5:R-:W-:Y:S05]  /*12200*/  CALL.REL.NOINC `($__internal_143_$__cuda_sm70_shflsync_bfly_p) ;  /* 0x0000082000007944 */ /* 0x020fea0003c00000 */
[----:B01----:R-:W-:Y:S01]  /*12210*/  FADD.FTZ R215, R215, R216 ;  /* 0x000000d8d7d77221 */ /* 0x003fe20000010000 */
[----:B------:R-:W-:Y:S01]  /*12220*/  MOV R214, 0xffffffff ;  /* 0xffffffff00d67802 */ /* 0x000fe20000000f00 */
[----:B------:R-:W-:Y:S01]  /*12230*/  IMAD.MOV.U32 R216, RZ, RZ, 0x4 ;  /* 0x00000004ffd87424 */ /* 0x000fe200078e00ff */
[----:B------:R-:W-:Y:S01]  /*12240*/  MOV R152, 0x12270 ;  /* 0x0001227000987802 */ /* 0x000fe20000000f00 */
[----:B------:R-:W-:-:S02]  /*12250*/  IMAD.MOV.U32 R151, RZ, RZ, 0x1f ;  /* 0x0000001fff977424 */ /* 0x000fc400078e00ff */
[----:B------:R-:W-:Y:S05]  /*12260*/  CALL.REL.NOINC `($__internal_143_$__cuda_sm70_shflsync_bfly_p) ;  /* 0x000007c000007944 */ /* 0x000fea0003c00000 */
        /* <DEDUP_REMOVED lines=98> */
[----:B------:R-:W-:Y:S05]  /*12890*/  CALL.REL.NOINC `($__internal_143_$__cuda_sm70_shflsync_bfly_p) ;  /* 0x0000019000007944 */ /* 0x000fea0003c00000 */
[----:B01----:R-:W-:Y:S01]  /*128a0*/  FADD.FTZ R215, R215, R216 ;  /* 0x000000d8d7d77221 */ /* 0x003fe20000010000 */
[----:B------:R-:W-:Y:S01]  /*128b0*/  MOV R214, 0xffffffff ;  /* 0xffffffff00d67802 */ /* 0x000fe20000000f00 */
[----:B------:R-:W-:Y:S01]  /*128c0*/  IMAD.MOV.U32 R216, RZ, RZ, 0x2 ;  /* 0x00000002ffd87424 */ /* 0x000fe200078e00ff */
[----:B------:R-:W-:Y:S01]  /*128d0*/  MOV R152, 0x12900 ;  /* 0x0001290000987802 */ /* 0x000fe20000000f00 */
[----:B------:R-:W-:Y:S02]  /*128e0*/  IMAD.MOV.U32 R151, RZ, RZ, 0x1f ;  /* 0x0000001fff977424 */ /* 0x000fe400078e00ff */
        /* <DEDUP_REMOVED lines=19> */
[----:B01----:R-:W-:Y:S05]  /*12a20*/  BRA `(.L_x_32242) ;  /* 0xffffe89000007947 */ /* 0x003fea000383ffff */
        .weak           $__internal_143_$__cuda_sm70_shflsync_bfly_p
        .type           $__internal_143_$__cuda_sm70_shflsync_bfly_p,@function
        .size           $__internal_143_$__cuda_sm70_shflsync_bfly_p,(.L_x_36183 - $__internal_143_$__cuda_sm70_shflsync_bfly_p)
$__internal_143_$__cuda_sm70_shflsync_bfly_p:
[----:B------:R-:W-:Y:S01]  /*12a30*/  IMAD.MOV.U32 R153, RZ, RZ, 0x0 ;  /* 0x00000000ff997424 */ /* 0x000fe200078e00ff */
[----:B------:R-:W-:Y:S04]  /*12a40*/  WARPSYNC R214 ;  /* 0x000000d600007348 */ /* 0x000fe80003800000 */
[----:B------:R0:W1:Y:S01]  /*12a50*/  SHFL.BFLY PT, R216, R215, R216, R151 ;  /* 0x0c0000d8d7d87389 */ /* 0x00006200000e0097 */
[----:B------:R-:W-:Y:S05]  /*12a60*/  RET.REL.NODEC R152 `(_ZN10layer_norm13ln_fwd_kernelINS_13Kernel_traitsI6__halfffffjLj5120ELj1ELj1ELj4ELj16ENS_18Kernel_traits_baseILj5120ES2_ffffjLj128EEEEELb1ELb1ELb1ELb1EEEvNS_9FwdParamsE) ;  /* 0xfffed59098007950 */ /* 0x000fea0003c3ffff */
.L_x_32243:
        /* <DEDUP_REMOVED lines=9> */
.L_x_36183:


//--------------------- .text._ZN10layer_norm13ln_fwd_kernelINS_13Kernel_traitsIfffffjLj5120ELj1ELj1ELj4ELj16ENS_18Kernel_traits_baseILj5120EfffffjLj128EEEEELb0ELb0ELb0ELb0EEEvNS_9FwdParamsE --------------------------
	.section	.text._ZN10layer_norm13ln_fwd_kernelINS_13Kernel_traitsIfffffjLj5120ELj1ELj1ELj4ELj16ENS_18Kernel_traits_baseILj5120EfffffjLj128EEEEELb0ELb0ELb0ELb0EEEvNS_9FwdParamsE,"ax",@progbits
	.sectioninfo	@"SHI_REGISTERS=162"
	.align	128
        .global         _ZN10layer_norm13ln_fwd_kernelINS_13Kernel_traitsIfffffjLj5120ELj1ELj1ELj4ELj16ENS_18Kernel_traits_baseILj5120EfffffjLj128EEEEELb0ELb0ELb0ELb0EEEvNS_9FwdParamsE
        .type           _ZN10layer_norm13ln_fwd_kernelINS_13Kernel_traitsIfffffjLj5120ELj1ELj1ELj4ELj16ENS_18Kernel_traits_baseILj5120EfffffjLj128EEEEELb0ELb0ELb0ELb0EEEvNS_9FwdParamsE,@function
        .size           _ZN10layer_norm13ln_fwd_kernelINS_13Kernel_traitsIfffffjLj5120ELj1ELj1ELj4ELj16ENS_18Kernel_traits_baseILj5120EfffffjLj128EEEEELb0ELb0ELb0ELb0EEEvNS_9FwdParamsE,(.L_x_36184 - _ZN10layer_norm13ln_fwd_kernelINS_13Kernel_traitsIfffffjLj5120ELj1ELj1ELj4ELj16ENS_18Kernel_traits_baseILj5120EfffffjLj128EEEEELb0ELb0ELb0ELb0EEEvNS_9FwdParamsE)
        .other          _ZN10layer_norm13ln_fwd_kernelINS_13Kernel_traitsIfffffjLj5120ELj1ELj1ELj4ELj16ENS_18Kernel_traits_baseILj5120EfffffjLj128EEEEELb0ELb0ELb0ELb0EEEvNS_9FwdParamsE,@"STO_CUDA_ENTRY STV_DEFAULT"
_ZN10layer_norm13ln_fwd_kernelINS_13Kernel_traitsIfffffjLj5120ELj1ELj1ELj4ELj16ENS_18Kernel_traits_baseILj5120EfffffjLj128EEEEELb0ELb0ELb0ELb0EEEvNS_9FwdParamsE:
.text._ZN10layer_norm13ln_fwd_kernelINS_13Kernel_traitsIfffffjLj5120ELj1ELj1ELj4ELj16ENS_18Kernel_traits_baseILj5120EfffffjLj128EEEEELb0ELb0ELb0ELb0EEEvNS_9FwdParamsE:
        /* <DEDUP_REMOVED lines=21> */
[----:B------:R-:W-:Y:S01]  /*0150*/  HFMA2.MMA R25, -RZ, RZ, 0, 9.5367431640625e-07 ;  /* 0x00000010ff197435 */ /* 0x000fe200000001ff */
[----:B------:R-:W-:Y:S01]  /*0160*/  CS2R R22, SRZ ;  /* 0x0000000000167805 */ /* 0x000fe2000001ff00 */
[----:B------:R-:W-:Y:S01]  /*0170*/  CS2R R20, SRZ ;  /* 0x0000000000147805 */ /* 0x000fe2000001ff00 */
[----:B------:R-:W-:-:S07]  /*0180*/  ISETP.NE.AND.EX P0, PT, RZ, c[0x0][0x21c], PT, P0 ;  /* 0x00008700ff007a0c */ /* 0x000fce0003f05300 */
[----:B------:R-:W-:-:S06]  /*0190*/  IMAD.WIDE.U32 R24, R96, R25, c[0x0][0x1b0] ;  /* 0x00006c0060187625 */ /* 0x000fcc00078e0019 */
[C---:B------:R-:W-:Y:S01]  /*01a0*/  @P0 LEA R4, P2, R96.reuse, c[0x0][0x218], 0x4 ;  /* 0x0000860060040a11 */ /* 0x040fe200078420ff */
[----:B------:R-:W5:Y:S03]  /*01b0*/  LDG.E.128 R24, [R24.64] ;  /* 0x0000000418187981 */ /* 0x000f66000c1e1d00 */
[----:B------:R-:W-:-:S05]  /*01c0*/  @P0 LEA.HI.X R5, R96, c[0x0][0x21c], RZ, 0x4, P2 ;  /* 0x0000870060050a11 */ /* 0x000fca00010f24ff */
[----:B------:R0:W5:Y:S01]  /*01d0*/  @P0 LDG.E.128 R20, [R4.64] ;  /* 0x0000000404140981 */ /* 0x000162000c1e1d00 */
[----:B------:R-:W-:-:S03]  /*01e0*/  LOP3.LUT R96, R96, 0x80, RZ, 0xfc, !PT ;  /* 0x0000008060607812 */ /* 0x000fc600078efcff */
.L_x_32245:
[----:B------:R-:W-:Y:S05]  /*01f0*/  BSYNC B0 ;  /* 0x0000000000007941 */ /* 0x000fea0003800000 */
.L_x_32244:
[----:B------:R-:W-:Y:S01]  /*0200*/  BSSY B0, `(.L_x_32246) ;  /* 0x000000d000007945 */ /* 0x000fe20003800000 */
[----:B------:R-:W-:Y:S05]  /*0210*/  @!P6 BRA `(.L_x_32247) ;  /* 0x000000b00000e947 */ /* 0x000fea0003800000 */
[----:B------:R-:W-:Y:S01]  /*0220*/  ISETP.NE.U32.AND P0, PT, RZ, c[0x0][0x218], PT ;  /* 0x00008600ff007a0c */ /* 0x000fe20003f05070 */
[----:B------:R-:W-:Y:S01]  /*0230*/  CS2R R30, SRZ ;  /* 0x00000000001e7805 */ /* 0x000fe2000001ff00 */
[----:B------:R-:W-:Y:S01]  /*0240*/  MOV R33, 0x10 ;  /* 0x0000001000217802 */ /* 0x000fe20000000f00 */
[----:B------:R-:W-:Y:S01]  /*0250*/  CS2R R28, SRZ ;  /* 0x00000000001c7805 */ /* 0x000fe2000001ff00 */
[----:B------:R-:W-:-:S03]  /*0260*/  ISETP.NE.AND.EX P0, PT, RZ, c[0x0][0x21c], PT, P0 ;  /* 0x00008700ff007a0c */ /* 0x000fc60003f05300 */
[----:B------:R-:W-:-:S06]  /*0270*/  IMAD.WIDE.U32 R32, R96, R33, c[0x0][0x1b0] ;  /* 0x00006c0060207625 */ /* 0x000fcc00078e0021 */
[----:B------:R-:W5:Y:S04]  /*0280*/  LDG.E.128 R32, [R32.64] ;  /* 0x0000000420207981 */ /* 0x000f68000c1e1d00 */
[----:B0-----:R-:W-:-:S04]  /*0290*/  @P0 LEA R4, P2, R96, c[0x0][0x218], 0x4 ;  /* 0x0000860060040a11 */ /* 0x001fc800078420ff */
[----:B------:R-:W-:-:S05]  /*02a0*/  @P0 LEA.HI.X R5, R96, c[0x0][0x21c], RZ, 0x4, P2 ;  /* 0x0000870060050a11 */ /* 0x000fca00010f24ff */
[----:B------:R0:W5:Y:S01]  /*02b0*/  @P0 LDG.E.128 R28, [R4.64] ;  /* 0x00000004041c0981 */ /* 0x000162000c1e1d00 */
[----:B------:R-:W-:-:S03]  /*02c0*/  IADD3 R96, R96, 0x80, RZ ;  /* 0x0000008060607810 */ /* 0x000fc60007ffe0ff */
.L_x_32247:
[----:B------:R-:W-:Y:S05]  /*02d0*/  BSYNC B0 ;  /* 0x0000000000007941 */ /* 0x000fea0003800000 */
.L_x_32246:
[----:B------:R-:W-:Y:S01]  /*02e0*/  BSSY B0, `(.L_x_32248) ;  /* 0x000000d000007945 */ /* 0x000fe20003800000 */
[----:B------:R-:W-:Y:S05]  /*02f0*/  @!P5 BRA `(.L_x_32249) ;  /* 0x000000b00000d947 */ /* 0x000fea0003800000 */
[----:B------:R-:W-:Y:S01]  /*0300*/  ISETP.NE.U32.AND P0, PT, RZ, c[0x0][0x218], PT ;  /* 0x00008600ff007a0c */ /* 0x000fe20003f05070 */
[----:B------:R-:W-:Y:S01]  /*0310*/  HFMA2.MMA R41, -RZ, RZ, 0, 9.5367431640625e-07 ;  /* 0x00000010ff297435 */ /* 0x000fe200000001ff */
[----:B------:R-:W-:Y:S01]  /*0320*/  CS2R R38, SRZ ;  /* 0x0000000000267805 */ /* 0x000fe2000001ff00 */
[----:B------:R-:W-:Y:S01]  /*0330*/  CS2R R36, SRZ ;  /* 0x0000000000247805 */ /* 0x000fe2000001ff00 */
[----:B------:R-:W-:-:S07]  /*0340*/  ISETP.NE.AND.EX P0, PT, RZ, c[0x0][0x21c], PT, P0 ;  /* 0x00008700ff007a0c */ /* 0x000fce0003f05300 */
[----:B------:R-:W-:-:S06]  /*0350*/  IMAD.WIDE.U32 R40, R96, R41, c[0x0][0x1b0] ;  /* 0x00006c0060287625 */ /* 0x000fcc00078e0029 */
[C---:B0-----:R-:W-:Y:S01]  /*0360*/  @P0 LEA R4, P2, R96.reuse, c[0x0][0x218], 0x4 ;  /* 0x0000860060040a11 */ /* 0x041fe200078420ff */
[----:B------:R-:W5:Y:S03]  /*0370*/  LDG.E.128 R40, [R40.64] ;  /* 0x0000000428287981 */ /* 0x000f66000c1e1d00 */
[----:B------:R-:W-:-:S05]  /*0380*/  @P0 LEA.HI.X R5, R96, c[0x0][0x21c], RZ, 0x4, P2 ;  /* 0x0000870060050a11 */ /* 0x000fca00010f24ff */
[----:B------:R0:W5:Y:S01]  /*0390*/  @P0 LDG.E.128 R36, [R4.64] ;  /* 0x0000000404240981 */ /* 0x000162000c1e1d00 */
[----:B------:R-:W-:-:S03]  /*03a0*/  IADD3 R96, R96, 0x80, RZ ;  /* 0x0000008060607810 */ /* 0x000fc60007ffe0ff */
.L_x_32249:
[----:B------:R-:W-:Y:S05]  /*03b0*/  BSYNC B0 ;  /* 0x0000000000007941 */ /* 0x000fea0003800000 */
.L_x_32248:
        /* <DEDUP_REMOVED lines=13> */
.L_x_32251:
[----:B------:R-:W-:Y:S05]  /*0490*/  BSYNC B0 ;  /* 0x0000000000007941 */ /* 0x000fea0003800000 */
.L_x_32250:
        /* <DEDUP_REMOVED lines=13> */
.L_x_32253:
[----:B------:R-:W-:Y:S05]  /*0570*/  BSYNC B0 ;  /* 0x0000000000007941 */ /* 0x000fea0003800000 */
.L_x_32252:
[----:B------:R-:W-:Y:S01]  /*0580*/  ISETP.GE.U32.AND P0, PT, R2, 0x300, PT ;  /* 0x000003000200780c */ /* 0x000fe20003f06070 */
[----:B------:R-:W-:Y:S03]  /*0590*/  BSSY B0, `(.L_x_32254) ;  /* 0x000000e000007945 */ /* 0x000fe60003800000 */
[----:B0-----:R-:W-:-:S09]  /*05a0*/  P2R R4, PR, RZ, 0x1 ;  /* 0x00000001ff047803 */ /* 0x001fd20000000000 */
        /* <DEDUP_REMOVED lines=8> */
[----:B------:R-:W-:-:S04]  /*0630*/  @P0 LEA R4, P2, R96, c[0x0][0x218], 0x4 ;  /* 0x0000860060040a11 */ /* 0x000fc800078420ff */
[----:B------:R-:W-:-:S05]  /*0640*/  @P0 LEA.HI.X R5, R96, c[0x0][0x21c], RZ, 0x4, P2 ;  /* 0x0000870060050a11 */ /* 0x000fca00010f24ff */
[----:B------:R0:W5:Y:S01]  /*0650*/  @P0 LDG.E.128 R60, [R4.64] ;  /* 0x00000004043c0981 */ /* 0x000162000c1e1d00 */
[----:B------:R-:W-:-:S03]  /*0660*/  IADD3 R96, R96, 0x80, RZ ;  /* 0x0000008060607810 */ /* 0x000fc60007ffe0ff */
.L_x_32255:
[----:B------:R-:W-:Y:S05]  /*0670*/  BSYNC B0 ;  /* 0x0000000000007941 */ /* 0x000fea0003800000 */
.L_x_32254:
[----:B------:R-:W-:Y:S01]  /*0680*/  ISETP.GE.U32.AND P0, PT, R2, 0x380, PT ;  /* 0x000003800200780c */ /* 0x000fe20003f06070 */
[----:B------:R-:W-:Y:S03]  /*0690*/  BSSY B0, `(.L_x_32256) ;  /* 0x000000e000007945 */ /* 0x000fe60003800000 */
[----:B0-----:R-:W-:-:S09]  /*06a0*/  P2R R4, PR, RZ, 0x1 ;  /* 0x00000001ff047803 */ /* 0x001fd20000000000 */
[----:B------:R-:W-:Y:S05]  /*06b0*/  @!P0 BRA `(.L_x_32257) ;  /* 0x000000b000008947 */ /* 0x000fea0003800000 */
[----:B------:R-:W-:Y:S01]  /*06c0*/  ISETP.NE.U32.AND P0, PT, RZ, c[0x0][0x218], PT ;  /* 0x00008600ff007a0c */ /* 0x000fe20003f05070 */
[----:B------:R-:W-:Y:S01]  /*06d0*/  CS2R R70, SRZ ;  /* 0x0000000000467805 */ /* 0x000fe2000001ff00 */
[----:B------:R-:W-:Y:S02]  /*06e0*/  CS2R R68, SRZ ;  /* 0x0000000000447805 */ /* 0x000fe4000001ff00 */
[----:B------:R-:W-:Y:S01]  /*06f0*/  ISETP.NE.AND.EX P0, PT, RZ, c[0x0][0x21c], PT, P0 ;  /* 0x00008700ff007a0c */ /* 0x000fe20003f05300 */
[----:B------:R-:W-:-:S12]  /*0700*/  HFMA2.MMA R73, -RZ, RZ, 0, 9.5367431640625e-07 ;  /* 0x00000010ff497435 */ /* 0x000fd800000001ff */
[C---:B------:R-:W-:Y:S01]  /*0710*/  @P0 LEA R4, P2, R96.reuse, c[0x0][0x218], 0x4 ;  /* 0x0000860060040a11 */ /* 0x040fe200078420ff */
[----:B------:R-:W-:-:S03]  /*0720*/  IMAD.WIDE.U32 R72, R96, R73, c[0x0][0x1b0] ;  /* 0x00006c0060487625 */ /* 0x000fc600078e0049 */
[----:B------:R-:W-:-:S03]  /*0730*/  @P0 LEA.HI.X R5, R96, c[0x0][0x21c], RZ, 0x4, P2 ;  /* 0x0000870060050a11 */ /* 0x000fc600010f24ff */
[----:B------:R-:W5:Y:S04]  /*0740*/  LDG.E.128 R72, [R72.64] ;  /* 0x0000000448487981 */ /* 0x000f68000c1e1d00 */
[----:B------:R0:W5:Y:S01]  /*0750*/  @P0 LDG.E.128 R68, [R4.64] ;  /* 0x0000000404440981 */ /* 0x000162000c1e1d00 */
[----:B------:R-:W-:-:S03]  /*0760*/  IADD3 R96, R96, 0x80, RZ ;  /* 0x0000008060607810 */ /* 0x000fc60007ffe0ff */
.L_x_32257:
[----:B------:R-:W-:Y:S05]  /*0770*/  BSYNC B0 ;  /* 0x0000000000007941 */ /* 0x000fea0003800000 */
.L_x_32256:
[----:B------:R-:W-:Y:S01]  /*0780*/  ISETP.GE.U32.AND P0, PT, R2, 0x400, PT ;  /* 0x000004000200780c */ /* 0x000fe20003f06070 */
[----:B------:R-:W-:Y:S03]  /*0790*/  BSSY B0, `(.L_x_32258) ;  /* 0x000000e000007945 */ /* 0x000fe60003800000 */
[----:B0-----:R-:W-:-:S09]  /*07a0*/  P2R R4, PR, RZ, 0x1 ;  /* 0x00000001ff047803 */ /* 0x001fd20000000000 */
[----:B------:R-:W-:Y:S05]  /*07b0*/  @!P0 BRA `(.L_x_32259) ;  /* 0x000000b000008947 */ /* 0x000fea0003800000 */
[----:B------:R-:W-:Y:S01]  /*07c0*/  ISETP.NE.U32.AND P0, PT, RZ, c[0x0][0x218], PT ;  /* 0x00008600ff007a0c */ /* 0x000fe20003f05070 */
[----:B------:R-:W-:Y:S01]  /*07d0*/  CS2R R78, SRZ ;  /* 0x00000000004e7805 */ /* 0x000fe2000001ff00 */
[----:B------:R-:W-:Y:S02]  /*07e0*/  CS2R R76, SRZ ;  /* 0x00000000004c7805 */ /* 0x000fe4000001ff00 */
[----:B------:R-:W-:Y:S02]  /*07f0*/  ISETP.NE.AND.EX P0, PT, RZ, c[0x0][0x21c], PT, P0 ;  /* 0x00008700ff007a0c */ /* 0x000fe40003f05300 */
[----:B------:R-:W-:-:S05]  /*0800*/  MOV R81, 0x10 ;  /* 0x0000001000517802 */ /* 0x000fca0000000f00 */
[----:B------:R-:W-:-:S06]  /*0810*/  IMAD.WIDE.U32 R80, R96, R81, c[0x0][0x1b0] ;  /* 0x00006c0060507625 */ /* 0x000fcc00078e0051 */
[C---:B------:R-:W-:Y:S01]  /*0820*/  @P0 LEA R4, P2, R96.reuse, c[0x0][0x218], 0x4 ;  /* 0x0000860060040a11 */ /* 0x040fe200078420ff */
[----:B------:R-:W5:Y:S03]  /*0830*/  LDG.E.128 R80, [R80.64] ;  /* 0x0000000450507981 */ /* 0x000f66000c1e1d00 */
[----:B------:R-:W-:-:S05]  /*0840*/  @P0 LEA.HI.X R5, R96, c[0x0][0x21c], RZ, 0x4, P2 ;  /* 0x0000870060050a11 */ /* 0x000fca00010f24ff */
[----:B------:R0:W5:Y:S01]  /*0850*/  @P0 LDG.E.128 R76, [R4.64] ;  /* 0x00000004044c0981 */ /* 0x000162000c1e1d00 */
[----:B------:R-:W-:-:S03]  /*0860*/  IADD3 R96, R96, 0x80, RZ ;  /* 0x0000008060607810 */ /* 0x000fc60007ffe0ff */
.L_x_32259:
[----:B------:R-:W-:Y:S05]  /*0870*/  BSYNC B0 ;  /* 0x0000000000007941 */ /* 0x000fea0003800000 */
.L_x_32258:
        /* <DEDUP_REMOVED lines=15> */
.L_x_32261:
[----:B------:R-:W-:Y:S05]  /*0970*/  BSYNC B0 ;  /* 0x0000000000007941 */ /* 0x000fea0003800000 */
.L_x_32260:
        /* <DEDUP_REMOVED lines=8> */
[----:B------:R-:W-:-:S11]  /*0a00*/  MOV R97, 0x10 ;  /* 0x0000001000617802 */ /* 0x000fd60000000f00 */
[----:B------:R-:W-:-:S04]  /*0a10*/  @P0 LEA R4, P2, R96, c[0x0][0x218], 0x4 ;  /* 0x0000860060040a11 */ /* 0x000fc800078420ff */
[C---:B------:R-:W-:Y:S01]  /*0a20*/  @P0 LEA.HI.X R5, R96.reuse, c[0x0][0x21c], RZ, 0x4, P2 ;  /* 0x0000870060050a11 */ /* 0x040fe200010f24ff */
[----:B------:R-:W-:-:S04]  /*0a30*/  IMAD.WIDE.U32 R96, R96, R97, c[0x0][0x1b0] ;  /* 0x00006c0060607625 */ /* 0x000fc800078e0061 */
[----:B------:R0:W5:Y:S04]  /*0a40*/  @P0 LDG.E.128 R92, [R4.64] ;  /* 0x00000004045c0981 */ /* 0x000168000c1e1d00 */
[----:B------:R-:W5:Y:S02]  /*0a50*/  LDG.E.128 R96, [R96.64] ;  /* 0x0000000460607981 */ /* 0x000f64000c1e1d00 */
.L_x_32263:
[----:B------:R-:W-:Y:S05]  /*0a60*/  BSYNC B0 ;  /* 0x0000000000007941 */ /* 0x000fea0003800000 */
.L_x_32262:
        /* <DEDUP_REMOVED lines=19> */
[----:B------:R0:W1:Y:S01]  /*0ba0*/  I2F.U32 R3, R6 ;  /* 0x0000000600037306 */ /* 0x0000620000201000 */
[----:B------:R-:W-:Y:S02]  /*0bb0*/  MOV R5, c[0x0][0x180] ;  /* 0x0000600000057a02 */ /* 0x000fe40000000f00 */
[----:B------:R-:W-:Y:S02]  /*0bc0*/  IMNMX R8, R8, 0x20, PT ;  /* 0x0000002008087817 */ /* 0x000fe40003800200 */
[----:B------:R-:W-:Y:S02]  /*0bd0*/  MOV R9, c[0x0][0x184] ;  /* 0x0000610000097a02 */ /* 0x000fe40000000f00 */
[----:B------:R-:W-:Y:S01]  /*0be0*/  LOP3.LUT P0, RZ, R5, c[0x0][0x1c0], RZ, 0xfc, !PT ;  /* 0x0000700005ff7a12 */ /* 0x000fe2000780fcff */
[----:B------:R-:W-:Y:S01]  /*0bf0*/  HFMA2.MMA R5, -RZ, RZ, 0, 5.9604644775390625e-08 ;  /* 0x00000001ff057435 */ /* 0x000fe200000001ff */
[----:B0-----:R-:W-:-:S02]  /*0c00*/  IADD3 R6, R7, R8, RZ ;  /* 0x0000000807067210 */ /* 0x001fc40007ffe0ff */
[----:B------:R-:W-:Y:S02]  /*0c10*/  LOP3.LUT P0, RZ, R9, c[0x0][0x1c4], RZ, 0xfc, P0 ;  /* 0x0000710009ff7a12 */ /* 0x000fe4000000fcff */
[----:B------:R-:W-:Y:S01]  /*0c20*/  SHF.L.U32 R6, R6, 0x2, RZ ;  /* 0x0000000206067819 */ /* 0x000fe200000006ff */
[----:B-1----:R-:W0:Y:S08]  /*0c30*/  MUFU.RCP R3, R3 ;  /* 0x0000000300037308 */ /* 0x002e300000001000 */
.L_x_32427:
[----:B------:R-:W-:Y:S02]  /*0c40*/  ISETP.NE.U32.AND P2, PT, RZ, c[0x0][0x1c0], PT ;  /* 0x00007000ff007a0c */ /* 0x000fe40003f45070 */
[----:B------:R-:W-:Y:S02]  /*0c50*/  MOV R132, 0x3f800000 ;  /* 0x3f80000000847802 */ /* 0x000fe40000000f00 */
[----:B------:R-:W-:-:S13]  /*0c60*/  ISETP.NE.AND.EX P2, PT, RZ, c[0x0][0x1c4], PT, P2 ;  /* 0x00007100ff007a0c */ /* 0x000fda0003f45320 */
[----:B------:R-:W-:-:S05]  /*0c70*/  @P2 MOV R109, 0x4 ;  /* 0x00000004006d2802 */ /* 0x000fca0000000f00 */
[----:B------:R-:W-:-:S05]  /*0c80*/  @P2 IMAD.WIDE R108, R4, R109, c[0x0][0x1c0] ;  /* 0x00007000046c2625 */ /* 0x000fca00078e026d */
[----:B-----5:R1:W5:Y:S01]  /*0c90*/  @P2 LDG.E R132, [R108.64] ;  /* 0x000000046c842981 */ /* 0x020362000c1e1900 */
        /* <DEDUP_REMOVED lines=18> */
[----:B--2--5:R-:W-:-:S12]  /*0dc0*/  FMUL.FTZ R7, R108, R132 ;  /* 0x000000846c077220 */ /* 0x024fd80000410000 */
[----:B------:R-:W-:Y:S05]  /*0dd0*/  @P2 BRA `(.L_x_32266) ;  /* 0x0000002000002947 */ /* 0x000fea0003800000 */
[----:B-1----:R-:W-:Y:S05]  /*0de0*/  @P0 BRA `(.L_x_32267) ;  /* 0x0000002000000947 */ /* 0x002fea0003800000 */
[----:B------:R-:W-:Y:S05]  /*0df0*/  BRA `(.L_x_32268) ;  /* 0x0000002000007947 */ /* 0x000fea0003800000 */
.L_x_32266:
[----:B-1----:R-:W-:-:S05]  /*0e00*/  FADD.FTZ R7, R100, R7 ;  /* 0x0000000764077221 */ /* 0x002fca0000010000 */
.L_x_32267:
[----:B------:R-:W-:Y:S02]  /*0e10*/  MOV R104, R7 ;  /* 0x0000000700687202 */ /* 0x000fe40000000f00 */
.L_x_32268:
[----:B------:R-:W-:Y:S01]  /*0e20*/  FMUL.FTZ R17, R109, R132 ;  /* 0x000000846d117220 */ /* 0x000fe20000410000 */
[----:B------:R-:W-:Y:S05]  /*0e30*/  @P2 BRA `(.L_x_32269) ;  /* 0x0000002000002947 */ /* 0x000fea0003800000 */
[----:B------:R-:W-:Y:S05]  /*0e40*/  @P0 BRA `(.L_x_32270) ;  /* 0x0000002000000947 */ /* 0x000fea0003800000 */
[----:B------:R-:W-:Y:S05]  /*0e50*/  BRA `(.L_x_32271) ;  /* 0x0000002000007947 */ /* 0x000fea0003800000 */
.L_x_32269:
[----:B------:R-:W-:-:S05]  /*0e60*/  FADD.FTZ R17, R101, R17 ;  /* 0x0000001165117221 */ /* 0x000fca0000010000 */
.L_x_32270:
[----:B------:R-:W-:Y:S02]  /*0e70*/  MOV R105, R17 ;  /* 0x0000001100697202 */ /* 0x000fe40000000f00 */
.L_x_32271:
[----:B------:R-:W-:Y:S01]  /*0e80*/  FMUL.FTZ R19, R110, R132 ;  /* 0x000000846e137220 */ /* 0x000fe20000410000 */
[----:B------:R-:W-:Y:S05]  /*0e90*/  @P2 BRA `(.L_x_32272) ;  /* 0x0000002000002947 */ /* 0x000fea0003800000 */
[----:B------:R-:W-:Y:S05]  /*0ea0*/  @P0 BRA `(.L_x_32273) ;  /* 0x0000002000000947 */ /* 0x000fea0003800000 */
[----:B------:R-:W-:Y:S05]  /*0eb0*/  BRA `(.L_x_32274) ;  /* 0x0000002000007947 */ /* 0x000fea0003800000 */
.L_x_32272:
[----:B------:R-:W-:-:S05]  /*0ec0*/  FADD.FTZ R19, R102, R19 ;  /* 0x0000001366137221 */ /* 0x000fca0000010000 */
.L_x_32273:
[----:B------:R-:W-:Y:S02]  /*0ed0*/  MOV R106, R19 ;  /* 0x00000013006a7202 */ /* 0x000fe40000000f00 */
.L_x_32274:
[----:B------:R-:W-:Y:S01]  /*0ee0*/  FMUL.FTZ R128, R111, R132 ;  /* 0x000000846f807220 */ /* 0x000fe20000410000 */
[----:B------:R-:W-:Y:S05]  /*0ef0*/  @P2 BRA `(.L_x_32275) ;  /* 0x0000002000002947 */ /* 0x000fea0003800000 */
[----:B------:R-:W-:Y:S05]  /*0f00*/  @P0 BRA `(.L_x_32276) ;  /* 0x0000002000000947 */ /* 0x000fea0003800000 */
[----:B------:R-:W-:Y:S05]  /*0f10*/  BRA `(.L_x_32277) ;  /* 0x0000002000007947 */ /* 0x000fea0003800000 */
.L_x_32275:
[----:B------:R-:W-:-:S05]  /*0f20*/  FADD.FTZ R128, R103, R128 ;  /* 0x0000008067807221 */ /* 0x000fca0000010000 */
.L_x_32276:
[----:B------:R-:W-:Y:S02]  /*0f30*/  MOV R107, R128 ;  /* 0x00000080006b7202 */ /* 0x000fe40000000f00 */
.L_x_32277:
[C---:B------:R-:W-:Y:S02]  /*0f40*/  @P0 LEA R108, P2, R130.reuse, c[0x0][0x188], 0x4 ;  /* 0x00006200826c0a11 */ /* 0x040fe400078420ff */
[C---:B------:R-:W-:Y:S02]  /*0f50*/  IADD3 R134, R130.reuse, 0x80, RZ ;  /* 0x0000008082867810 */ /* 0x040fe40007ffe0ff */
[----:B------:R-:W-:-:S05]  /*0f60*/  @P0 LEA.HI.X R109, R130, c[0x0][0x18c], RZ, 0x4, P2 ;  /* 0x00006300826d0a11 */ /* 0x000fca00010f24ff */
[----:B------:R1:W-:Y:S04]  /*0f70*/  @P0 STG.E.128 [R108.64], R104 ;  /* 0x000000686c000986 */ /* 0x0003e8000c101d04 */
.L_x_32265:
[----:B-1----:R-:W-:Y:S05]  /*0f80*/  BSYNC B0 ;  /* 0x0000000000007941 */ /* 0x002fea0003800000 */
.L_x_32264:
        /* <DEDUP_REMOVED lines=17> */
.L_x_32280:
[----:B-1----:R-:W-:-:S05]  /*10a0*/  FADD.FTZ R8, R100, R8 ;  /* 0x0000000864087221 */ /* 0x002fca0000010000 */
.L_x_32281:
[----:B------:R-:W-:Y:S02]  /*10b0*/  MOV R104, R8 ;  /* 0x0000000800687202 */ /* 0x000fe40000000f00 */
.L_x_32282:
[----:B------:R-:W-:Y:S01]  /*10c0*/  FMUL.FTZ R18, R109, R132 ;  /* 0x000000846d127220 */ /* 0x000fe20000410000 */
[----:B------:R-:W-:Y:S05]  /*10d0*/  @P2 BRA `(.L_x_32283) ;  /* 0x0000002000002947 */ /* 0x000fea0003800000 */
[----:B------:R-:W-:Y:S05]  /*10e0*/  @P0 BRA `(.L_x_32284) ;  /* 0x0000002000000947 */ /* 0x000fea0003800000 */
[----:B------:R-:W-:Y:S05]  /*10f0*/  BRA `(.L_x_32285) ;  /* 0x0000002000007947 */ /* 0x000fea0003800000 */
.L_x_32283:
[----:B------:R-:W-:-:S05]  /*1100*/  FADD.FTZ R18, R101, R18 ;  /* 0x0000001265127221 */ /* 0x000fca0000010000 */
.L_x_32284:
[----:B------:R-:W-:Y:S02]  /*1110*/  MOV R105, R18 ;  /* 0x0000001200697202 */ /* 0x000fe40000000f00 */
.L_x_32285:
[----:B------:R-:W-:Y:S01]  /*1120*/  FMUL.FTZ R113, R110, R132 ;  /* 0x000000846e717220 */ /* 0x000fe20000410000 */
[----:B------:R-:W-:Y:S05]  /*1130*/  @P2 BRA `(.L_x_32286) ;  /* 0x0000002000002947 */ /* 0x000fea0003800000 */
[----:B------:R-:W-:Y:S05]  /*1140*/  @P0 BRA `(.L_x_32287) ;  /* 0x0000002000000947 */ /* 0x000fea0003800000 */
[----:B------:R-:W-:Y:S05]  /*1150*/  BRA `(.L_x_32288) ;  /* 0x0000002000007947 */ /* 0x000fea0003800000 */
.L_x_32286:
[----:B------:R-:W-:-:S05]  /*1160*/  FADD.FTZ R113, R102, R113 ;  /* 0x0000007166717221 */ /* 0x000fca0000010000 */
.L_x_32287:
[----:B------:R-:W-:Y:S02]  /*1170*/  MOV R106, R113 ;  /* 0x00000071006a7202 */ /* 0x000fe40000000f00 */
.L_x_32288:
[----:B------:R-:W-:Y:S01]  /*1180*/  FMUL.FTZ R131, R111, R132 ;  /* 0x000000846f837220 */ /* 0x000fe20000410000 */
[----:B------:R-:W-:Y:S05]  /*1190*/  @P2 BRA `(.L_x_32289) ;  /* 0x0000002000002947 */ /* 0x000fea0003800000 */
[----:B------:R-:W-:Y:S05]  /*11a0*/  @P0 BRA `(.L_x_32290) ;  /* 0x0000002000000947 */ /* 0x000fea0003800000 */
[----:B------:R-:W-:Y:S05]  /*11b0*/  BRA `(.L_x_32291) ;  /* 0x0000002000007947 */ /* 0x000fea0003800000 */
.L_x_32289:
[----:B------:R-:W-:-:S05]  /*11c0*/  FADD.FTZ R131, R103, R131 ;  /* 0x0000008367837221 */ /* 0x000fca0000010000 */
.L_x_32290:
[----:B------:R-:W-:Y:S02]  /*11d0*/  MOV R107, R131 ;  /* 0x00000083006b7202 */ /* 0x000fe40000000f00 */
.L_x_32291:
[----:B------:R-:W-:-:S04]  /*11e0*/  @P0 LEA R108, P2, R134, c[0x0][0x188], 0x4 ;  /* 0x00006200866c0a11 */ /* 0x000fc800078420ff */
[C---:B------:R-:W-:Y:S02]  /*11f0*/  @P0 LEA.HI.X R109, R134.reuse, c[0x0][0x18c], RZ, 0x4, P2 ;  /* 0x00006300866d0a11 */ /* 0x040fe400010f24ff */
[----:B------:R-:W-:-:S03]  /*1200*/  IADD3 R134, R134, 0x80, RZ ;  /* 0x0000008086867810 */ /* 0x000fc60007ffe0ff */
[----:B------:R1:W-:Y:S04]  /*1210*/  @P0 STG.E.128 [R108.64], R104 ;  /* 0x000000686c000986 */ /* 0x0003e8000c101d04 */
.L_x_32279:
[----:B------:R-:W-:Y:S05]  /*1220*/  BSYNC B0 ;  /* 0x0000000000007941 */ /* 0x000fea0003800000 */
.L_x_32278:
        /* <DEDUP_REMOVED lines=17> */
.L_x_32294:
[----:B-1----:R-:W-:-:S05]  /*1340*/  FADD.FTZ R9, R100, R9 ;  /* 0x0000000964097221 */ /* 0x002fca0000010000 */
.L_x_32295:
[----:B------:R-:W-:Y:S02]  /*1350*/  MOV R104, R9 ;  /* 0x0000000900687202 */ /* 0x000fe40000000f00 */
.L_x_32296:
[----:B------:R-:W-:Y:S01]  /*1360*/  FMUL.FTZ R112, R109, R132 ;  /* 0x000000846d707220 */ /* 0x000fe20000410000 */
[----:B------:R-:W-:Y:S05]  /*1370*/  @P2 BRA `(.L_x_32297) ;  /* 0x0000002000002947 */ /* 0x000fea0003800000 */
[----:B------:R-:W-:Y:S05]  /*1380*/  @P0 BRA `(.L_x_32298) ;  /* 0x0000002000000947 */ /* 0x000fea0003800000 */
[----:B------:R-:W-:Y:S05]  /*1390*/  BRA `(.L_x_32299) ;  /* 0x0000002000007947 */ /* 0x000fea0003800000 */
.L_x_32297:
[----:B------:R-:W-:-:S05]  /*13a0*/  FADD.FTZ R112, R101, R112 ;  /* 0x0000007065707221 */ /* 0x000fca0000010000 */
.L_x_32298:
[----:B------:R-:W-:Y:S02]  /*13b0*/  MOV R105, R112 ;  /* 0x0000007000697202 */ /* 0x000fe40000000f00 */
.L_x_32299:
[----:B------:R-:W-:Y:S01]  /*13c0*/  FMUL.FTZ R115, R110, R132 ;  /* 0x000000846e737220 */ /* 0x000fe20000410000 */
[----:B------:R-:W-:Y:S05]  /*13d0*/  @P2 BRA `(.L_x_32300) ;  /* 0x0000002000002947 */ /* 0x000fea0003800000 */
[----:B------:R-:W-:Y:S05]  /*13e0*/  @P0 BRA `(.L_x_32301) ;  /* 0x0000002000000947 */ /* 0x000fea0003800000 */
[----:B------:R-:W-:Y:S05]  /*13f0*/  BRA `(.L_x_32302) ;  /* 0x0000002000007947 */ /* 0x000fea0003800000 */
.L_x_32300:
[----:B------:R-:W-:-:S05]  /*1400*/  FADD.FTZ R115, R102, R115 ;  /* 0x0000007366737221 */ /* 0x000fca0000010000 */
.L_x_32301:
[----:B------:R-:W-:Y:S02]  /*1410*/  MOV R106, R115 ;  /* 0x00000073006a7202 */ /* 0x000fe40000000f00 */
.L_x_32302:
[----:B------:R-:W-:Y:S01]  /*1420*/  FMUL.FTZ R133, R111, R132 ;  /* 0x000000846f857220 */ /* 0x000fe20000410000 */
[----:B------:R-:W-:Y:S05]  /*1430*/  @P2 BRA `(.L_x_32303) ;  /* 0x0000002000002947 */ /* 0x000fea0003800000 */
[----:B------:R-:W-:Y:S05]  /*1440*/  @P0 BRA `(.L_x_32304) ;  /* 0x0000002000000947 */ /* 0x000fea0003800000 */
[----:B------:R-:W-:Y:S05]  /*1450*/  BRA `(.L_x_32305) ;  /* 0x0000002000007947 */ /* 0x000fea0003800000 */
.L_x_32303:
[----:B------:R-:W-:-:S05]  /*1460*/  FADD.FTZ R133, R103, R133 ;  /* 0x0000008567857221 */ /* 0x000fca0000010000 */
.L_x_32304:
[----:B------:R-:W-:Y:S02]  /*1470*/  MOV R107, R133 ;  /* 0x00000085006b7202 */ /* 0x000fe40000000f00 */
.L_x_32305:
[----:B------:R-:W-:-:S04]  /*1480*/  @P0 LEA R108, P2, R134, c[0x0][0x188], 0x4 ;  /* 0x00006200866c0a11 */ /* 0x000fc800078420ff */
[C---:B------:R-:W-:Y:S02]  /*1490*/  @P0 LEA.HI.X R109, R134.reuse, c[0x0][0x18c], RZ, 0x4, P2 ;  /* 0x00006300866d0a11 */ /* 0x040fe400010f24ff */
[----:B------:R-:W-:-:S03]  /*14a0*/  IADD3 R134, R134, 0x80, RZ ;  /* 0x0000008086867810 */ /* 0x000fc60007ffe0ff */
[----:B------:R1:W-:Y:S04]  /*14b0*/  @P0 STG.E.128 [R108.64], R104 ;  /* 0x000000686c000986 */ /* 0x0003e8000c101d04 */
.L_x_32293:
[----:B------:R-:W-:Y:S05]  /*14c0*/  BSYNC B0 ;  /* 0x0000000000007941 */ /* 0x000fea0003800000 */
.L_x_32292:
        /* <DEDUP_REMOVED lines=17> */
.L_x_32308:
[----:B-1----:R-:W-:-:S05]  /*15e0*/  FADD.FTZ R10, R100, R10 ;  /* 0x0000000a640a7221 */ /* 0x002fca0000010000 */
.L_x_32309:
[----:B------:R-:W-:Y:S02]  /*15f0*/  MOV R104, R10 ;  /* 0x0000000a00687202 */ /* 0x000fe40000000f00 */
.L_x_32310:
[----:B------:R-:W-:Y:S01]  /*1600*/  FMUL.FTZ R114, R109, R132 ;  /* 0x000000846d727220 */ /* 0x000fe20000410000 */
[----:B------:R-:W-:Y:S05]  /*1610*/  @P2 BRA `(.L_x_32311) ;  /* 0x0000002000002947 */ /* 0x000fea0003800000 */
[----:B------:R-:W-:Y:S05]  /*1620*/  @P0 BRA `(.L_x_32312) ;  /* 0x0000002000000947 */ /* 0x000fea0003800000 */
[----:B------:R-:W-:Y:S05]  /*1630*/  BRA `(.L_x_32313) ;  /* 0x0000002000007947 */ /* 0x000fea0003800000 */
.L_x_32311:
[----:B------:R-:W-:-:S05]  /*1640*/  FADD.FTZ R114, R101, R114 ;  /* 0x0000007265727221 */ /* 0x000fca0000010000 */
.L_x_32312:
[----:B------:R-:W-:Y:S02]  /*1650*/  MOV R105, R114 ;  /* 0x0000007200697202 */ /* 0x000fe40000000f00 */
.L_x_32313:
[----:B------:R-:W-:Y:S01]  /*1660*/  FMUL.FTZ R117, R110, R132 ;  /* 0x000000846e757220 */ /* 0x000fe20000410000 */
[----:B------:R-:W-:Y:S05]  /*1670*/  @P2 BRA `(.L_x_32314) ;  /* 0x0000002000002947 */ /* 0x000fea0003800000 */
[----:B------:R-:W-:Y:S05]  /*1680*/  @P0 BRA `(.L_x_32315) ;  /* 0x0000002000000947 */ /* 0x000fea0003800000 */
[----:B------:R-:W-:Y:S05]  /*1690*/  BRA `(.L_x_32316) ;  /* 0x0000002000007947 */ /* 0x000fea0003800000 */
.L_x_32314:
[----:B------:R-:W-:-:S05]  /*16a0*/  FADD.FTZ R117, R102, R117 ;  /* 0x0000007566757221 */ /* 0x000fca0000010000 */
.L_x_32315:
[----:B------:R-:W-:Y:S02]  /*16b0*/  MOV R106, R117 ;  /* 0x00000075006a7202 */ /* 0x000fe40000000f00 */
.L_x_32316:
[----:B------:R-:W-:Y:S01]  /*16c0*/  FMUL.FTZ R135, R111, R132 ;  /* 0x000000846f877220 */ /* 0x000fe20000410000 */
[----:B------:R-:W-:Y:S05]  /*16d0*/  @P2 BRA `(.L_x_32317) ;  /* 0x0000002000002947 */ /* 0x000fea0003800000 */
[----:B------:R-:W-:Y:S05]  /*16e0*/  @P0 BRA `(.L_x_32318) ;  /* 0x0000002000000947 */ /* 0x000fea0003800000 */
[----:B------:R-:W-:Y:S05]  /*16f0*/  BRA `(.L_x_32319) ;  /* 0x0000002000007947 */ /* 0x000fea0003800000 */
.L_x_32317:
[----:B------:R-:W-:-:S05]  /*1700*/  FADD.FTZ R135, R103, R135 ;  /* 0x0000008767877221 */ /* 0x000fca0000010000 */
.L_x_32318:
[----:B------:R-:W-:Y:S02]  /*1710*/  MOV R107, R135 ;  /* 0x00000087006b7202 */ /* 0x000fe40000000f00 */
.L_x_32319:
[----:B------:R-:W-:-:S04]  /*1720*/  @P0 LEA R108, P2, R134, c[0x0][0x188], 0x4 ;  /* 0x00006200866c0a11 */ /* 0x000fc800078420ff */
[C---:B------:R-:W-:Y:S02]  /*1730*/  @P0 LEA.HI.X R109, R134.reuse, c[0x0][0x18c], RZ, 0x4, P2 ;  /* 0x00006300866d0a11 */ /* 0x040fe400010f24ff */
[----:B------:R-:W-:-:S03]  /*1740*/  IADD3 R134, R134, 0x80, RZ ;  /* 0x0000008086867810 */ /* 0x000fc60007ffe0ff */
[----:B------:R1:W-:Y:S04]  /*1750*/  @P0 STG.E.128 [R108.64], R104 ;  /* 0x000000686c000986 */ /* 0x0003e8000c101d04 */
.L_x_32307:
[----:B------:R-:W-:Y:S05]  /*1760*/  BSYNC B0 ;  /* 0x0000000000007941 */ /* 0x000fea0003800000 */
.L_x_32306:
        /* <DEDUP_REMOVED lines=17> */
.L_x_32322:
[----:B-1----:R-:W-:-:S05]  /*1880*/  FADD.FTZ R11, R100, R11 ;  /* 0x0000000b640b7221 */ /* 0x002fca0000010000 */
.L_x_32323:
[----:B------:R-:W-:Y:S02]  /*1890*/  MOV R104, R11 ;  /* 0x0000000b00687202 */ /* 0x000fe40000000f00 */
.L_x_32324:
[----:B------:R-:W-:Y:S01]  /*18a0*/  FMUL.FTZ R116, R109, R132 ;  /* 0x000000846d747220 */ /* 0x000fe20000410000 */
[----:B------:R-:W-:Y:S05]  /*18b0*/  @P2 BRA `(.L_x_32325) ;  /* 0x0000002000002947 */ /* 0x000fea0003800000 */
[----:B------:R-:W-:Y:S05]  /*18c0*/  @P0 BRA `(.L_x_32326) ;  /* 0x0000002000000947 */ /* 0x000fea0003800000 */
[----:B------:R-:W-:Y:S05]  /*18d0*/  BRA `(.L_x_32327) ;  /* 0x0000002000007947 */ /* 0x000fea0003800000 */
.L_x_32325:
[----:B------:R-:W-:-:S05]  /*18e0*/  FADD.FTZ R116, R101, R116 ;  /* 0x0000007465747221 */ /* 0x000fca0000010000 */
.L_x_32326:
[----:B------:R-:W-:Y:S02]  /*18f0*/  MOV R105, R116 ;  /* 0x0000007400697202 */ /* 0x000fe40000000f00 */
.L_x_32327:
[----:B------:R-:W-:Y:S01]  /*1900*/  FMUL.FTZ R119, R110, R132 ;  /* 0x000000846e777220 */ /* 0x000fe20000410000 */
[----:B------:R-:W-:Y:S05]  /*1910*/  @P2 BRA `(.L_x_32328) ;  /* 0x0000002000002947 */ /* 0x000fea0003800000 */
[----:B------:R-:W-:Y:S05]  /*1920*/  @P0 BRA `(.L_x_32329) ;  /* 0x0000002000000947 */ /* 0x000fea0003800000 */
[----:B------:R-:W-:Y:S05]  /*1930*/  BRA `(.L_x_32330) ;  /* 0x0000002000007947 */ /* 0x000fea0003800000 */
.L_x_32328:
[----:B------:R-:W-:-:S05]  /*1940*/  FADD.FTZ R119, R102, R119 ;  /* 0x0000007766777221 */ /* 0x000fca0000010000 */
.L_x_32329:
[----:B------:R-:W-:Y:S02]  /*1950*/  MOV R106, R119 ;  /* 0x00000077006a7202 */ /* 0x000fe40000000f00 */
.L_x_32330:
[----:B------:R-:W-:Y:S01]  /*1960*/  FMUL.FTZ R137, R111, R132 ;  /* 0x000000846f897220 */ /* 0x000fe20000410000 */
[----:B------:R-:W-:Y:S05]  /*1970*/  @P2 BRA `(.L_x_32331) ;  /* 0x0000002000002947 */ /* 0x000fea0003800000 */
[----:B------:R-:W-:Y:S05]  /*1980*/  @P0 BRA `(.L_x_32332) ;  /* 0x0000002000000947 */ /* 0x000fea0003800000 */
[----:B------:R-:W-:Y:S05]  /*1990*/  BRA `(.L_x_32333) ;  /* 0x0000002000007947 */ /* 0x000fea0003800000 */
.L_x_32331:
[----:B------:R-:W-:-:S05]  /*19a0*/  FADD.FTZ R137, R103, R137 ;  /* 0x0000008967897221 */ /* 0x000fca0000010000 */
.L_x_32332:
[----:B------:R-:W-:Y:S02]  /*19b0*/  MOV R107, R137 ;  /* 0x00000089006b7202 */ /* 0x000fe40000000f00 */
.L_x_32333:
[----:B------:R-:W-:-:S04]  /*19c0*/  @P0 LEA R108, P2, R134, c[0x0][0x188], 0x4 ;  /* 0x00006200866c0a11 */ /* 0x000fc800078420ff */
[C---:B------:R-:W-:Y:S02]  /*19d0*/  @P0 LEA.HI.X R109, R134.reuse, c[0x0][0x18c], RZ, 0x4, P2 ;  /* 0x00006300866d0a11 */ /* 0x040fe400010f24ff */
[----:B------:R-:W-:-:S03]  /*19e0*/  IADD3 R134, R134, 0x80, RZ ;  /* 0x0000008086867810 */ /* 0x000fc60007ffe0ff */
[----:B------:R1:W-:Y:S04]  /*19f0*/  @P0 STG.E.128 [R108.64], R104 ;  /* 0x000000686c000986 */ /* 0x0003e8000c101d04 */
.L_x_32321:
[----:B------:R-:W-:Y:S05]  /*1a00*/  BSYNC B0 ;  /* 0x0000000000007941 */ /* 0x000fea0003800000 */
.L_x_32320:
        /* <DEDUP_REMOVED lines=17> */
.L_x_32336:
[----:B-1----:R-:W-:-:S05]  /*1b20*/  FADD.FTZ R12, R100, R12 ;  /* 0x0000000c640c7221 */ /* 0x002fca0000010000 */
.L_x_32337:
[----:B------:R-:W-:Y:S02]  /*1b30*/  MOV R104, R12 ;  /* 0x0000000c00687202 */ /* 0x000fe40000000f00 */
.L_x_32338:
[----:B------:R-:W-:Y:S01]  /*1b40*/  FMUL.FTZ R118, R109, R132 ;  /* 0x000000846d767220 */ /* 0x000fe20000410000 */
[----:B------:R-:W-:Y:S05]  /*1b50*/  @P2 BRA `(.L_x_32339) ;  /* 0x0000002000002947 */ /* 0x000fea0003800000 */
[----:B------:R-:W-:Y:S05]  /*1b60*/  @P0 BRA `(.L_x_32340) ;  /* 0x0000002000000947 */ /* 0x000fea0003800000 */
[----:B------:R-:W-:Y:S05]  /*1b70*/  BRA `(.L_x_32341) ;  /* 0x0000002000007947 */ /* 0x000fea0003800000 */
.L_x_32339:
[----:B------:R-:W-:-:S05]  /*1b80*/  FADD.FTZ R118, R101, R118 ;  /* 0x0000007665767221 */ /* 0x000fca0000010000 */
.L_x_32340:
[----:B------:R-:W-:Y:S02]  /*1b90*/  MOV R105, R118 ;  /* 0x0000007600697202 */ /* 0x000fe40000000f00 */
.L_x_32341:
[----:B------:R-:W-:Y:S01]  /*1ba0*/  FMUL.FTZ R121, R110, R132 ;  /* 0x000000846e797220 */ /* 0x000fe20000410000 */
[----:B------:R-:W-:Y:S05]  /*1bb0*/  @P2 BRA `(.L_x_32342) ;  /* 0x0000002000002947 */ /* 0x000fea0003800000 */
[----:B------:R-:W-:Y:S05]  /*1bc0*/  @P0 BRA `(.L_x_32343) ;  /* 0x0000002000000947 */ /* 0x000fea0003800000 */
[----:B------:R-:W-:Y:S05]  /*1bd0*/  BRA `(.L_x_32344) ;  /* 0x0000002000007947 */ /* 0x000fea0003800000 */
.L_x_32342:
[----:B------:R-:W-:-:S05]  /*1be0*/  FADD.FTZ R121, R102, R121 ;  /* 0x0000007966797221 */ /* 0x000fca0000010000 */
.L_x_32343:
[----:B------:R-:W-:Y:S02]  /*1bf0*/  MOV R106, R121 ;  /* 0x00000079006a7202 */ /* 0x000fe40000000f00 */
.L_x_32344:
[----:B------:R-:W-:Y:S01]  /*1c00*/  FMUL.FTZ R139, R111, R132 ;  /* 0x000000846f8b7220 */ /* 0x000fe20000410000 */
[----:B------:R-:W-:Y:S05]  /*1c10*/  @P2 BRA `(.L_x_32345) ;  /* 0x0000002000002947 */ /* 0x000fea0003800000 */
[----:B------:R-:W-:Y:S05]  /*1c20*/  @P0 BRA `(.L_x_32346) ;  /* 0x0000002000000947 */ /* 0x000fea0003800000 */
[----:B------:R-:W-:Y:S05]  /*1c30*/  BRA `(.L_x_32347) ;  /* 0x0000002000007947 */ /* 0x000fea0003800000 */
.L_x_32345:
[----:B------:R-:W-:-:S05]  /*1c40*/  FADD.FTZ R139, R103, R139 ;  /* 0x0000008b678b7221 */ /* 0x000fca0000010000 */
.L_x_32346:
[----:B------:R-:W-:Y:S02]  /*1c50*/  MOV R107, R139 ;  /* 0x0000008b006b7202 */ /* 0x000fe40000000f00 */
.L_x_32347:
[----:B------:R-:W-:-:S04]  /*1c60*/  @P0 LEA R108, P2, R134, c[0x0][0x188], 0x4 ;  /* 0x00006200866c0a11 */ /* 0x000fc800078420ff */
[C---:B------:R-:W-:Y:S02]  /*1c70*/  @P0 LEA.HI.X R109, R134.reuse, c[0x0][0x18c], RZ, 0x4, P2 ;  /* 0x00006300866d0a11 */ /* 0x040fe400010f24ff */
[----:B------:R-:W-:-:S03]  /*1c80*/  IADD3 R134, R134, 0x80, RZ ;  /* 0x0000008086867810 */ /* 0x000fc60007ffe0ff */
[----:B------:R1:W-:Y:S04]  /*1c90*/  @P0 STG.E.128 [R108.64], R104 ;  /* 0x000000686c000986 */ /* 0x0003e8000c101d04 */
.L_x_32335:
[----:B------:R-:W-:Y:S05]  /*1ca0*/  BSYNC B0 ;  /* 0x0000000000007941 */ /* 0x000fea0003800000 */
.L_x_32334:
        /* <DEDUP_REMOVED lines=17> */
.L_x_32350:
[----:B-1----:R-:W-:-:S05]  /*1dc0*/  FADD.FTZ R13, R100, R13 ;  /* 0x0000000d640d7221 */ /* 0x002fca0000010000 */
.L_x_32351:
[----:B------:R-:W-:Y:S02]  /*1dd0*/  MOV R104, R13 ;  /* 0x0000000d00687202 */ /* 0x000fe40000000f00 */
.L_x_32352:
[----:B------:R-:W-:Y:S01]  /*1de0*/  FMUL.FTZ R120, R109, R132 ;  /* 0x000000846d787220 */ /* 0x000fe20000410000 */
[----:B------:R-:W-:Y:S05]  /*1df0*/  @P2 BRA `(.L_x_32353) ;  /* 0x0000002000002947 */ /* 0x000fea0003800000 */
[----:B------:R-:W-:Y:S05]  /*1e00*/  @P0 BRA `(.L_x_32354) ;  /* 0x0000002000000947 */ /* 0x000fea0003800000 */
[----:B------:R-:W-:Y:S05]  /*1e10*/  BRA `(.L_x_32355) ;  /* 0x0000002000007947 */ /* 0x000fea0003800000 */
.L_x_32353:
[----:B------:R-:W-:-:S05]  /*1e20*/  FADD.FTZ R120, R101, R120 ;  /* 0x0000007865787221 */ /* 0x000fca0000010000 */
.L_x_32354:
[----:B------:R-:W-:Y:S02]  /*1e30*/  MOV R105, R120 ;  /* 0x0000007800697202 */ /* 0x000fe40000000f00 */
.L_x_32355:
[----:B------:R-:W-:Y:S01]  /*1e40*/  FMUL.FTZ R123, R110, R132 ;  /* 0x000000846e7b7220 */ /* 0x000fe20000410000 */
[----:B------:R-:W-:Y:S05]  /*1e50*/  @P2 BRA `(.L_x_32356) ;  /* 0x0000002000002947 */ /* 0x000fea0003800000 */
[----:B------:R-:W-:Y:S05]  /*1e60*/  @P0 BRA `(.L_x_32357) ;  /* 0x0000002000000947 */ /* 0x000fea0003800000 */
[----:B------:R-:W-:Y:S05]  /*1e70*/  BRA `(.L_x_32358) ;  /* 0x0000002000007947 */ /* 0x000fea0003800000 */
.L_x_32356:
[----:B------:R-:W-:-:S05]  /*1e80*/  FADD.FTZ R123, R102, R123 ;  /* 0x0000007b667b7221 */ /* 0x000fca0000010000 */
.L_x_32357:
[----:B------:R-:W-:Y:S02]  /*1e90*/  MOV R106, R123 ;  /* 0x0000007b006a7202 */ /* 0x000fe40000000f00 */
.L_x_32358:
[----:B------:R-:W-:Y:S01]  /*1ea0*/  FMUL.FTZ R141, R111, R132 ;  /* 0x000000846f8d7220 */ /* 0x000fe20000410000 */
[----:B------:R-:W-:Y:S05]  /*1eb0*/  @P2 BRA `(.L_x_32359) ;  /* 0x0000002000002947 */ /* 0x000fea0003800000 */
[----:B------:R-:W-:Y:S05]  /*1ec0*/  @P0 BRA `(.L_x_32360) ;  /* 0x0000002000000947 */ /* 0x000fea0003800000 */
[----:B------:R-:W-:Y:S05]  /*1ed0*/  BRA `(.L_x_32361) ;  /* 0x0000002000007947 */ /* 0x000fea0003800000 */
.L_x_32359:
[----:B------:R-:W-:-:S05]  /*1ee0*/  FADD.FTZ R141, R103, R141 ;  /* 0x0000008d678d7221 */ /* 0x000fca0000010000 */
.L_x_32360:
[----:B------:R-:W-:Y:S02]  /*1ef0*/  MOV R107, R141 ;  /* 0x0000008d006b7202 */ /* 0x000fe40000000f00 */
.L_x_32361:
[----:B------:R-:W-:-:S04]  /*1f00*/  @P0 LEA R108, P2, R134, c[0x0][0x188], 0x4 ;  /* 0x00006200866c0a11 */ /* 0x000fc800078420ff */
[C---:B------:R-:W-:Y:S02]  /*1f10*/  @P0 LEA.HI.X R109, R134.reuse, c[0x0][0x18c], RZ, 0x4, P2 ;  /* 0x00006300866d0a11 */ /* 0x040fe400010f24ff */
[----:B------:R-:W-:-:S03]  /*1f20*/  IADD3 R134, R134, 0x80, RZ ;  /* 0x0000008086867810 */ /* 0x000fc60007ffe0ff */
[----:B------:R1:W-:Y:S04]  /*1f30*/  @P0 STG.E.128 [R108.64], R104 ;  /* 0x000000686c000986 */ /* 0x0003e8000c101d04 */
.L_x_32349:
[----:B------:R-:W-:Y:S05]  /*1f40*/  BSYNC B0 ;  /* 0x0000000000007941 */ /* 0x000fea0003800000 */
.L_x_32348:
        /* <DEDUP_REMOVED lines=17> */
.L_x_32364:
[----:B-1----:R-:W-:-:S05]  /*2060*/  FADD.FTZ R14, R100, R14 ;  /* 0x0000000e640e7221 */ /* 0x002fca0000010000 */
.L_x_32365:
[----:B------:R-:W-:Y:S02]  /*2070*/  MOV R104, R14 ;  /* 0x0000000e00687202 */ /* 0x000fe40000000f00 */
.L_x_32366:
[----:B------:R-:W-:Y:S01]  /*2080*/  FMUL.FTZ R122, R109, R132 ;  /* 0x000000846d7a7220 */ /* 0x000fe20000410000 */
[----:B------:R-:W-:Y:S05]  /*2090*/  @P2 BRA `(.L_x_32367) ;  /* 0x0000002000002947 */ /* 0x000fea0003800000 */
[----:B------:R-:W-:Y:S05]  /*20a0*/  @P0 BRA `(.L_x_32368) ;  /* 0x0000002000000947 */ /* 0x000fea0003800000 */
[----:B------:R-:W-:Y:S05]  /*20b0*/  BRA `(.L_x_32369) ;  /* 0x0000002000007947 */ /* 0x000fea0003800000 */
.L_x_32367:
[----:B------:R-:W-:-:S05]  /*20c0*/  FADD.FTZ R122, R101, R122 ;  /* 0x0000007a657a7221 */ /* 0x000fca0000010000 */
.L_x_32368:
[----:B------:R-:W-:Y:S02]  /*20d0*/  MOV R105, R122 ;  /* 0x0000007a00697202 */ /* 0x000fe40000000f00 */
.L_x_32369:
[----:B------:R-:W-:Y:S01]  /*20e0*/  FMUL.FTZ R125, R110, R132 ;  /* 0x000000846e7d7220 */ /* 0x000fe20000410000 */
[----:B------:R-:W-:Y:S05]  /*20f0*/  @P2 BRA `(.L_x_32370) ;  /* 0x0000002000002947 */ /* 0x000fea0003800000 */
[----:B------:R-:W-:Y:S05]  /*2100*/  @P0 BRA `(.L_x_32371) ;  /* 0x0000002000000947 */ /* 0x000fea0003800000 */
[----:B------:R-:W-:Y:S05]  /*2110*/  BRA `(.L_x_32372) ;  /* 0x0000002000007947 */ /* 0x000fea0003800000 */
.L_x_32370:
[----:B------:R-:W-:-:S05]  /*2120*/  FADD.FTZ R125, R102, R125 ;  /* 0x0000007d667d7221 */ /* 0x000fca0000010000 */
.L_x_32371:
[----:B------:R-:W-:Y:S02]  /*2130*/  MOV R106, R125 ;  /* 0x0000007d006a7202 */ /* 0x000fe40000000f00 */
.L_x_32372:
[----:B------:R-:W-:Y:S01]  /*2140*/  FMUL.FTZ R143, R111, R132 ;  /* 0x000000846f8f7220 */ /* 0x000fe20000410000 */
[----:B------:R-:W-:Y:S05]  /*2150*/  @P2 BRA `(.L_x_32373) ;  /* 0x0000002000002947 */ /* 0x000fea0003800000 */
[----:B------:R-:W-:Y:S05]  /*2160*/  @P0 BRA `(.L_x_32374) ;  /* 0x0000002000000947 */ /* 0x000fea0003800000 */
[----:B------:R-:W-:Y:S05]  /*2170*/  BRA `(.L_x_32375) ;  /* 0x0000002000007947 */ /* 0x000fea0003800000 */
.L_x_32373:
[----:B------:R-:W-:-:S05]  /*2180*/  FADD.FTZ R143, R103, R143 ;  /* 0x0000008f678f7221 */ /* 0x000fca0000010000 */
.L_x_32374:
[----:B------:R-:W-:Y:S02]  /*2190*/  MOV R107, R143 ;  /* 0x0000008f006b7202 */ /* 0x000fe40000000f00 */
.L_x_32375:
[----:B------:R-:W-:-:S04]  /*21a0*/  @P0 LEA R108, P2, R134, c[0x0][0x188], 0x4 ;  /* 0x00006200866c0a11 */ /* 0x000fc800078420ff */
[C---:B------:R-:W-:Y:S02]  /*21b0*/  @P0 LEA.HI.X R109, R134.reuse, c[0x0][0x18c], RZ, 0x4, P2 ;  /* 0x00006300866d0a11 */ /* 0x040fe400010f24ff */
[----:B------:R-:W-:-:S03]  /*21c0*/  IADD3 R134, R134, 0x80, RZ ;  /* 0x0000008086867810 */ /* 0x000fc60007ffe0ff */
[----:B------:R1:W-:Y:S04]  /*21d0*/  @P0 STG.E.128 [R108.64], R104 ;  /* 0x000000686c000986 */ /* 0x0003e8000c101d04 */
.L_x_32363:
[----:B------:R-:W-:Y:S05]  /*21e0*/  BSYNC B0 ;  /* 0x0000000000007941 */ /* 0x000fea0003800000 */
.L_x_32362:
        /* <DEDUP_REMOVED lines=17> */
.L_x_32378:
[----:B-1----:R-:W-:-:S05]  /*2300*/  FADD.FTZ R15, R100, R15 ;  /* 0x0000000f640f7221 */ /* 0x002fca0000010000 */
.L_x_32379:
[----:B------:R-:W-:Y:S02]  /*2310*/  MOV R104, R15 ;  /* 0x0000000f00687202 */ /* 0x000fe40000000f00 */
.L_x_32380:
[----:B------:R-:W-:Y:S01]  /*2320*/  FMUL.FTZ R124, R109, R132 ;  /* 0x000000846d7c7220 */ /* 0x000fe20000410000 */
[----:B------:R-:W-:Y:S05]  /*2330*/  @P2 BRA `(.L_x_32381) ;  /* 0x0000002000002947 */ /* 0x000fea0003800000 */
[----:B------:R-:W-:Y:S05]  /*2340*/  @P0 BRA `(.L_x_32382) ;  /* 0x0000002000000947 */ /* 0x000fea0003800000 */
[----:B------:R-:W-:Y:S05]  /*2350*/  BRA `(.L_x_32383) ;  /* 0x0000002000007947 */ /* 0x000fea0003800000 */
.L_x_32381:
[----:B------:R-:W-:-:S05]  /*2360*/  FADD.FTZ R124, R101, R124 ;  /* 0x0000007c657c7221 */ /* 0x000fca0000010000 */
.L_x_32382:
[----:B------:R-:W-:Y:S02]  /*2370*/  MOV R105, R124 ;  /* 0x0000007c00697202 */ /* 0x000fe40000000f00 */
.L_x_32383:
[----:B------:R-:W-:Y:S01]  /*2380*/  FMUL.FTZ R127, R110, R132 ;  /* 0x000000846e7f7220 */ /* 0x000fe20000410000 */
[----:B------:R-:W-:Y:S05]  /*2390*/  @P2 BRA `(.L_x_32384) ;  /* 0x0000002000002947 */ /* 0x000fea0003800000 */
[----:B------:R-:W-:Y:S05]  /*23a0*/  @P0 BRA `(.L_x_32385) ;  /* 0x0000002000000947 */ /* 0x000fea0003800000 */
[----:B------:R-:W-:Y:S05]  /*23b0*/  BRA `(.L_x_32386) ;  /* 0x0000002000007947 */ /* 0x000fea0003800000 */
.L_x_32384:
[----:B------:R-:W-:-:S05]  /*23c0*/  FADD.FTZ R127, R102, R127 ;  /* 0x0000007f667f7221 */ /* 0x000fca0000010000 */
.L_x_32385:
[----:B------:R-:W-:Y:S02]  /*23d0*/  MOV R106, R127 ;  /* 0x0000007f006a7202 */ /* 0x000fe40000000f00 */
.L_x_32386:
[----:B------:R-:W-:Y:S01]  /*23e0*/  FMUL.FTZ R145, R111, R132 ;  /* 0x000000846f917220 */ /* 0x000fe20000410000 */
[----:B------:R-:W-:Y:S05]  /*23f0*/  @P2 BRA `(.L_x_32387) ;  /* 0x0000002000002947 */ /* 0x000fea0003800000 */
[----:B------:R-:W-:Y:S05]  /*2400*/  @P0 BRA `(.L_x_32388) ;  /* 0x0000002000000947 */ /* 0x000fea0003800000 */
[----:B------:R-:W-:Y:S05]  /*2410*/  BRA `(.L_x_32389) ;  /* 0x0000002000007947 */ /* 0x000fea0003800000 */
.L_x_32387:
[----:B------:R-:W-:-:S05]  /*2420*/  FADD.FTZ R145, R103, R145 ;  /* 0x0000009167917221 */ /* 0x000fca0000010000 */
.L_x_32388:
[----:B------:R-:W-:Y:S02]  /*2430*/  MOV R107, R145 ;  /* 0x00000091006b7202 */ /* 0x000fe40000000f00 */
.L_x_32389:
[----:B------:R-:W-:-:S04]  /*2440*/  @P0 LEA R108, P2, R134, c[0x0][0x188], 0x4 ;  /* 0x00006200866c0a11 */ /* 0x000fc800078420ff */
[C---:B------:R-:W-:Y:S02]  /*2450*/  @P0 LEA.HI.X R109, R134.reuse, c[0x0][0x18c], RZ, 0x4, P2 ;  /* 0x00006300866d0a11 */ /* 0x040fe400010f24ff */
[----:B------:R-:W-:-:S03]  /*2460*/  IADD3 R134, R134, 0x80, RZ ;  /* 0x0000008086867810 */ /* 0x000fc60007ffe0ff */
[----:B------:R1:W-:Y:S04]  /*2470*/  @P0 STG.E.128 [R108.64], R104 ;  /* 0x000000686c000986 */ /* 0x0003e8000c101d04 */
.L_x_32377:
[----:B------:R-:W-:Y:S05]  /*2480*/  BSYNC B0 ;  /* 0x0000000000007941 */ /* 0x000fea0003800000 */
.L_x_32376:
        /* <DEDUP_REMOVED lines=17> */
.L_x_32392:
[----:B-1----:R-:W-:-:S05]  /*25a0*/  FADD.FTZ R16, R100, R16 ;  /* 0x0000001064107221 */ /* 0x002fca0000010000 */
.L_x_32393:
[----:B------:R-:W-:Y:S02]  /*25b0*/  MOV R104, R16 ;  /* 0x0000001000687202 */ /* 0x000fe40000000f00 */
.L_x_32394:
[----:B------:R-:W-:Y:S01]  /*25c0*/  FMUL.FTZ R126, R109, R132 ;  /* 0x000000846d7e7220 */ /* 0x000fe20000410000 */
[----:B------:R-:W-:Y:S05]  /*25d0*/  @P2 BRA `(.L_x_32395) ;  /* 0x0000002000002947 */ /* 0x000fea0003800000 */
[----:B------:R-:W-:Y:S05]  /*25e0*/  @P0 BRA `(.L_x_32396) ;  /* 0x0000002000000947 */ /* 0x000fea0003800000 */
[----:B------:R-:W-:Y:S05]  /*25f0*/  BRA `(.L_x_32397) ;  /* 0x0000002000007947 */ /* 0x000fea0003800000 */
.L_x_32395:
[----:B------:R-:W-:-:S05]  /*2600*/  FADD.FTZ R126, R101, R126 ;  /* 0x0000007e657e7221 */ /* 0x000fca0000010000 */
.L_x_32396:
[----:B------:R-:W-:Y:S02]  /*2610*/  MOV R105, R126 ;  /* 0x0000007e00697202 */ /* 0x000fe40000000f00 */
.L_x_32397:
[----:B------:R-:W-:Y:S01]  /*2620*/  FMUL.FTZ R129, R110, R132 ;  /* 0x000000846e817220 */ /* 0x000fe20000410000 */
[----:B------:R-:W-:Y:S05]  /*2630*/  @P2 BRA `(.L_x_32398) ;  /* 0x0000002000002947 */ /* 0x000fea0003800000 */
[----:B------:R-:W-:Y:S05]  /*2640*/  @P0 BRA `(.L_x_32399) ;  /* 0x0000002000000947 */ /* 0x000fea0003800000 */
[----:B------:R-:W-:Y:S05]  /*2650*/  BRA `(.L_x_32400) ;  /* 0x0000002000007947 */ /* 0x000fea0003800000 */
.L_x_32398:
[----:B------:R-:W-:-:S05]  /*2660*/  FADD.FTZ R129, R102, R129 ;  /* 0x0000008166817221 */ /* 0x000fca0000010000 */
.L_x_32399:
[----:B------:R-:W-:Y:S02]  /*2670*/  MOV R106, R129 ;  /* 0x00000081006a7202 */ /* 0x000fe40000000f00 */
.L_x_32400:
[----:B------:R-:W-:Y:S01]  /*2680*/  FMUL.FTZ R147, R111, R132 ;  /* 0x000000846f937220 */ /* 0x000fe20000410000 */
[----:B------:R-:W-:Y:S05]  /*2690*/  @P2 BRA `(.L_x_32401) ;  /* 0x0000002000002947 */ /* 0x000fea0003800000 */
[----:B------:R-:W-:Y:S05]  /*26a0*/  @P0 BRA `(.L_x_32402) ;  /* 0x0000002000000947 */ /* 0x000fea0003800000 */
[----:B------:R-:W-:Y:S05]  /*26b0*/  BRA `(.L_x_32403) ;  /* 0x0000002000007947 */ /* 0x000fea0003800000 */
.L_x_32401:
[----:B------:R-:W-:-:S05]  /*26c0*/  FADD.FTZ R147, R103, R147 ;  /* 0x0000009367937221 */ /* 0x000fca0000010000 */
.L_x_32402:
[----:B------:R-:W-:Y:S02]  /*26d0*/  MOV R107, R147 ;  /* 0x00000093006b7202 */ /* 0x000fe40000000f00 */
.L_x_32403:
[----:B------:R-:W-:-:S04]  /*26e0*/  @P0 LEA R108, P2, R134, c[0x0][0x188], 0x4 ;  /* 0x00006200866c0a11 */ /* 0x000fc800078420ff */
[----:B------:R-:W-:-:S05]  /*26f0*/  @P0 LEA.HI.X R109, R134, c[0x0][0x18c], RZ, 0x4, P2 ;  /* 0x00006300866d0a11 */ /* 0x000fca00010f24ff */
[----:B------:R1:W-:Y:S04]  /*2700*/  @P0 STG.E.128 [R108.64], R104 ;  /* 0x000000686c000986 */ /* 0x0003e8000c101d04 */
.L_x_32391:
[----:B------:R-:W-:Y:S05]  /*2710*/  BSYNC B0 ;  /* 0x0000000000007941 */ /* 0x000fea0003800000 */
.L_x_32390:
[----:B-1----:R-:W-:Y:S01]  /*2720*/  FADD.FTZ R108, RZ, R7 ;  /* 0x00000007ff6c7221 */ /* 0x002fe20000010000 */
[----:B------:R-:W-:Y:S02]  /*2730*/  ISETP.GT.U32.AND P3, PT, R2, 0xff, PT ;  /* 0x000000ff0200780c */ /* 0x000fe40003f64070 */
[----:B------:R-:W-:Y:S01]  /*2740*/  LOP3.LUT P2, RZ, R5, 0xff, RZ, 0xc0, !PT ;  /* 0x000000ff05ff7812 */ /* 0x000fe2000784c0ff */
[----:B------:R-:W-:Y:S01]  /*2750*/  FADD.FTZ R108, R17, R108 ;  /* 0x0000006c116c7221 */ /* 0x000fe20000010000 */
[----:B-----5:R-:W-:Y:S02]  /*2760*/  SHF.R.U32.HI R132, RZ, 0x5, R0 ;  /* 0x00000005ff847819 */ /* 0x020fe40000011600 */
[----:B------:R-:W-:Y:S01]  /*2770*/  P2R R110, PR, RZ, 0x8 ;  /* 0x00000008ff6e7803 */ /* 0x000fe20000000000 */
[----:B------:R-:W-:Y:S01]  /*2780*/  FADD.FTZ R109, R19, R108 ;  /* 0x0000006c136d7221 */ /* 0x000fe20000010000 */
[----:B------:R-:W-:Y:S02]  /*2790*/  LOP3.LUT R132, R132, 0x7fffffc, RZ, 0xc0, !PT ;  /* 0x07fffffc84847812 */ /* 0x000fe400078ec0ff */
[----:B------:R-:W-:Y:S01]  /*27a0*/  ISETP.GT.U32.AND P4, PT, R2, 0x3ff, PT ;  /* 0x000003ff0200780c */ /* 0x000fe20003f84070 */
[----:B------:R-:W-:Y:S01]  /*27b0*/  FADD.FTZ R109, R128, R109 ;  /* 0x0000006d806d7221 */ /* 0x000fe20000010000 */
[----:B------:R-:W-:-:S02]  /*27c0*/  ISETP.GT.U32.AND P5, PT, R2, 0x47f, PT ;  /* 0x0000047f0200780c */ /* 0x000fc40003fa4070 */
[----:B------:R-:W-:Y:S02]  /*27d0*/  ISETP.GT.U32.AND P6, PT, R2, 0x4ff, PT ;  /* 0x000004ff0200780c */ /* 0x000fe40003fc4070 */
[----:B------:R-:W-:Y:S02]  /*27e0*/  FSEL R109, R109, RZ, P1 ;  /* 0x000000ff6d6d7208 */ /* 0x000fe40000800000 */
[----:B------:R-:W-:Y:S02]  /*27f0*/  @!P2 IADD3 R132, R132, 0x4, RZ ;  /* 0x000000048484a810 */ /* 0x000fe40007ffe0ff */
        /* <DEDUP_REMOVED lines=45> */
[----:B------:R1:W2:Y:S02]  /*2ad0*/  SHFL.BFLY PT, R108, R109, 0x1, 0x1f ;  /* 0x0c201f006d6c7f89 */ /* 0x0002a400000e0000 */
.L_x_32428:
[----:B-12---:R-:W-:Y:S01]  /*2ae0*/  FADD.FTZ R109, R109, R108 ;  /* 0x0000006c6d6d7221 */ /* 0x006fe20000010000 */
[----:B------:R-:W-:Y:S05]  /*2af0*/  BRA.DIV ~URZ, `(.L_x_32405) ;  /* 0x000017e27f007947 */ /* 0x000fea000b800000 */
[----:B------:R-:W1:Y:S01]  /*2b00*/  SHFL.BFLY PT, R108, R109, 0x2, 0x1f ;  /* 0x0c401f006d6c7f89 */ /* 0x000e6200000e0000 */
[----:B------:R-:W-:Y:S02]  /*2b10*/  P2R R136, PR, RZ, 0x1 ;  /* 0x00000001ff887803 */ /* 0x000fe40000000000 */
[----:B------:R-:W-:Y:S01]  /*2b20*/  ISETP.GT.U32.AND P0, PT, R2, 0xff, PT ;  /* 0x000000ff0200780c */ /* 0x000fe20003f04070 */
        /* <DEDUP_REMOVED lines=102> */
.L_x_32429:
        /* <DEDUP_REMOVED lines=28> */
[----:B------:R-:W-:-:S03]  /*3350*/  FFMA.FTZ R149, R155, R108, R134 ;  /* 0x0000006c9b957223 */ /* 0x000fc60000010086 */
[----:B------:R0:W1:Y:S01]  /*3360*/  I2F R134, R142 ;  /* 0x0000008e00867306 */ /* 0x0000620000201400 */
[----:B------:R-:W-:Y:S02]  /*3370*/  FADD.FTZ R108, -R153, R108 ;  /* 0x0000006c996c7221 */ /* 0x000fe40000010100 */
[----:B--2---:R-:W-:Y:S02]  /*3380*/  FMUL.FTZ R157, R138, R149 ;  /* 0x000000958a9d7220 */ /* 0x004fe40000410000 */
[----:B------:R-:W-:-:S03]  /*3390*/  FMUL.FTZ R108, R108, R108 ;  /* 0x0000006c6c6c7220 */ /* 0x000fc60000410000 */
[----:B------:R-:W2:Y:S01]  /*33a0*/  SHFL.DOWN PT, R146, R157, 0x1, 0x1f ;  /* 0x08201f009d927f89 */ /* 0x000ea200000e0000 */
[----:B------:R-:W-:-:S03]  /*33b0*/  FMUL.FTZ R108, R108, R155 ;  /* 0x0000009b6c6c7220 */ /* 0x000fc60000410000 */
[----:B0-----:R-:W0:Y:S01]  /*33c0*/  SHFL.DOWN PT, R142, R109, 0x2, 0x1f ;  /* 0x08401f006d8e7f89 */ /* 0x001e2200000e0000 */
[----:B------:R-:W-:Y:S01]  /*33d0*/  FMUL.FTZ R108, R108, R144 ;  /* 0x000000906c6c7220 */ /* 0x000fe20000410000 */
[----:B-1----:R-:W1:Y:S01]  /*33e0*/  MUFU.RCP R134, R134 ;  /* 0x0000008600867308 */ /* 0x002e620000001000 */
[----:B--2---:R-:W-:Y:S02]  /*33f0*/  FMUL.FTZ R132, R146, R136 ;  /* 0x0000008892847220 */ /* 0x004fe40000410000 */
[----:B------:R-:W-:Y:S02]  /*3400*/  FADD.FTZ R146, R157, -R146 ;  /* 0x800000929d927221 */ /* 0x000fe40000010000 */
[----:B0-----:R-:W-:Y:S01]  /*3410*/  FADD.FTZ R151, R142, R109 ;  /* 0x0000006d8e977221 */ /* 0x001fe20000010000 */
[----:B------:R-:W-:Y:S01]  /*3420*/  MOV R109, c[0x0][0x1e0] ;  /* 0x00007800006d7a02 */ /* 0x000fe20000000f00 */
[----:B------:R-:W-:Y:S02]  /*3430*/  FMUL.FTZ R153, R146, R146 ;  /* 0x0000009292997220 */ /* 0x000fe40000410000 */
[----:B------:R-:W-:-:S02]  /*3440*/  FFMA.FTZ R108, R138, R108, R151 ;  /* 0x0000006c8a6c7223 */ /* 0x000fc40000010097 */
[C---:B------:R-:W-:Y:S02]  /*3450*/  FFMA.FTZ R149, R110.reuse, R157, R132 ;  /* 0x0000009d6e957223 */ /* 0x040fe40000010084 */
[----:B------:R-:W-:Y:S01]  /*3460*/  FMUL.FTZ R153, R110, R153 ;  /* 0x000000996e997220 */ /* 0x000fe20000410000 */
[----:B------:R-:W0:Y:S01]  /*3470*/  SHFL.DOWN PT, R151, R108, 0x1, 0x1f ;  /* 0x08201f006c977f89 */ /* 0x000e2200000e0000 */
[----:B-1----:R-:W-:Y:S02]  /*3480*/  FMUL.FTZ R149, R134, R149 ;  /* 0x0000009586957220 */ /* 0x002fe40000410000 */
[----:B------:R-:W-:-:S04]  /*3490*/  FMUL.FTZ R153, R153, R136 ;  /* 0x0000008899997220 */ /* 0x000fc80000410000 */
[----:B------:R-:W1:Y:S01]  /*34a0*/  SHFL.IDX PT, R149, R149, RZ, 0x1f ;  /* 0x00001fff95957589 */ /* 0x000e6200000e0000 */
[----:B0-----:R-:W-:-:S04]  /*34b0*/  FADD.FTZ R151, R108, R151 ;  /* 0x000000976c977221 */ /* 0x001fc80000010000 */
[----:B------:R-:W-:Y:S02]  /*34c0*/  FFMA.FTZ R151, R134, R153, R151 ;  /* 0x0000009986977223 */ /* 0x000fe40000010097 */
[C---:B-1----:R-:W-:Y:S01]  /*34d0*/  FMUL.FTZ R140, R149.reuse, R149 ;  /* 0x00000095958c7220 */ /* 0x042fe20000410000 */
[----:B------:R-:W-:Y:S02]  /*34e0*/  FSEL R132, R149, RZ, !P2 ;  /* 0x000000ff95847208 */ /* 0x000fe40005000000 */
[----:B------:R-:W0:Y:S02]  /*34f0*/  SHFL.IDX PT, R110, R151, RZ, 0x1f ;  /* 0x00001fff976e7589 */ /* 0x000e2400000e0000 */
[----:B------:R-:W-:Y:S02]  /*3500*/  FSEL R140, R140, RZ, P2 ;  /* 0x000000ff8c8c7208 */ /* 0x000fe40001000000 */
[----:B------:R-:W-:-:S13]  /*3510*/  LOP3.LUT P2, RZ, R111, 0x1f, R0, 0xf8, !PT ;  /* 0x0000001f6fff7812 */ /* 0x000fda000784f800 */
[----:B------:R-:W-:Y:S01]  /*3520*/  @!P2 MOV R111, 0x4 ;  /* 0x00000004006fa802 */ /* 0x000fe20000000f00 */
[----:B0-----:R-:W-:-:S04]  /*3530*/  FFMA.FTZ R109, R110, R109, c[0x0][0x228] ;  /* 0x00008a006e6d7623 */ /* 0x001fc8000001006d */
[----:B------:R-:W-:-:S04]  /*3540*/  @!P2 IMAD.WIDE R110, R4, R111, c[0x0][0x1a0] ;  /* 0x00006800046ea625 */ /* 0x000fc800078e026f */
[----:B------:R-:W-:Y:S01]  /*3550*/  FADD.FTZ R134, R109, R140 ;  /* 0x0000008c6d867221 */ /* 0x000fe20000010000 */
[----:B------:R-:W-:Y:S01]  /*3560*/  @!P2 MOV R109, 0x4 ;  /* 0x00000004006da802 */ /* 0x000fe20000000f00 */
[----:B------:R0:W-:Y:S04]  /*3570*/  @!P2 STG.E [R110.64], R149 ;  /* 0x000000956e00a986 */ /* 0x0001e8000c101904 */
[----:B------:R-:W1:Y:S01]  /*3580*/  MUFU.RSQ R134, R134 ;  /* 0x0000008600867308 */ /* 0x000e620000001400 */
[----:B------:R-:W-:-:S05]  /*3590*/  @!P2 IMAD.WIDE R108, R4, R109, c[0x0][0x1a8] ;  /* 0x00006a00046ca625 */ /* 0x000fca00078e026d */
[----:B-1----:R0:W-:Y:S01]  /*35a0*/  @!P2 STG.E [R108.64], R134 ;  /* 0x000000866c00a986 */ /* 0x0021e2000c101904 */
        /* <DEDUP_REMOVED lines=17> */
.L_x_32407:
[----:B------:R-:W-:Y:S05]  /*36c0*/  BSYNC B0 ;  /* 0x0000000000007941 */ /* 0x000fea0003800000 */
.L_x_32406:
        /* <DEDUP_REMOVED lines=19> */
.L_x_32409:
[----:B------:R-:W-:Y:S05]  /*3800*/  BSYNC B0 ;  /* 0x0000000000007941 */ /* 0x000fea0003800000 */
.L_x_32408:
        /* <DEDUP_REMOVED lines=19> */
.L_x_32411:
[----:B------:R-:W-:Y:S05]  /*3940*/  BSYNC B0 ;  /* 0x0000000000007941 */ /* 0x000fea0003800000 */
.L_x_32410:
        /* <DEDUP_REMOVED lines=19> */
.L_x_32413:
[----:B------:R-:W-:Y:S05]  /*3a80*/  BSYNC B0 ;  /* 0x0000000000007941 */ /* 0x000fea0003800000 */
.L_x_32412:
        /* <DEDUP_REMOVED lines=19> */
.L_x_32415:
[----:B------:R-:W-:Y:S05]  /*3bc0*/  BSYNC B0 ;  /* 0x0000000000007941 */ /* 0x000fea0003800000 */
.L_x_32414:
        /* <DEDUP_REMOVED lines=19> */
.L_x_32417:
[----:B------:R-:W-:Y:S05]  /*3d00*/  BSYNC B0 ;  /* 0x0000000000007941 */ /* 0x000fea0003800000 */
.L_x_32416:
        /* <DEDUP_REMOVED lines=19> */
.L_x_32419:
[----:B------:R-:W-:Y:S05]  /*3e40*/  BSYNC B0 ;  /* 0x0000000000007941 */ /* 0x000fea0003800000 */
.L_x_32418:
        /* <DEDUP_REMOVED lines=19> */
.L_x_32421:
[----:B------:R-:W-:Y:S05]  /*3f80*/  BSYNC B0 ;  /* 0x0000000000007941 */ /* 0x000fea0003800000 */
.L_x_32420:
        /* <DEDUP_REMOVED lines=19> */
.L_x_32423:
[----:B------:R-:W-:Y:S05]  /*40c0*/  BSYNC B0 ;  /* 0x0000000000007941 */ /* 0x000fea0003800000 */
.L_x_32422:
        /* <DEDUP_REMOVED lines=18> */
.L_x_32425:
[----:B------:R-:W-:Y:S05]  /*41f0*/  BSYNC B0 ;  /* 0x0000000000007941 */ /* 0x000fea0003800000 */
.L_x_32424:
[----:B------:R-:W-:Y:S02]  /*4200*/  LOP3.LUT P2, RZ, R5, 0xff, RZ, 0xc0, !PT ;  /* 0x000000ff05ff7812 */ /* 0x000fe4000784c0ff */
[----:B------:R-:W-:Y:S02]  /*4210*/  IADD3 R4, R4, c[0x0][0x160], RZ ;  /* 0x0000580004047a10 */ /* 0x000fe40007ffe0ff */
[----:B------:R-:W-:Y:S02]  /*4220*/  SEL R5, RZ, 0x1, P2 ;  /* 0x00000001ff057807 */ /* 0x000fe40001000000 */
[----:B------:R-:W-:-:S13]  /*4230*/  ISETP.GE.AND P2, PT, R4, c[0x0][0x164], PT ;  /* 0x0000590004007a0c */ /* 0x000fda0003f46270 */
[----:B0-----:R-:W-:Y:S01]  /*4240*/  @P2 CALL.REL.NOINC `(.L_x_32426) ;  /* 0x0000001000002944 */ /* 0x001fe20003c00000 */
[----:B------:R-:W-:Y:S05]  /*4250*/  BRA `(.L_x_32427) ;  /* 0xffffc9e000007947 */ /* 0x000fea000383ffff */
.L_x_32426:
[----:B------:R-:W-:Y:S05]  /*4260*/  EXIT ;  /* 0x000000000000794d */ /* 0x000fea0003800000 */
.L_x_32404:
[----:B------:R-:W-:Y:S01]  /*4270*/  HFMA2.MMA R134, -RZ, RZ, 0, 1.847743988037109375e-06 ;  /* 0x0000001fff867435 */ /* 0x000fe200000001ff */
[----:B------:R-:W-:Y:S02]  /*4280*/  MOV R136, 0x1 ;  /* 0x0000000100887802 */ /* 0x000fe40000000f00 */
[----:B------:R-:W-:Y:S02]  /*4290*/  MOV R151, 0xffffffff ;  /* 0xffffffff00977802 */ /* 0x000fe40000000f00 */
[----:B------:R-:W-:Y:S02]  /*42a0*/  MOV R110, 0x42c0 ;  /* 0x000042c0006e7802 */ /* 0x000fe40000000f00 */
[----:B0-----:R-:W-:Y:S05]  /*42b0*/  CALL.REL.NOINC `($__internal_144_$__cuda_sm70_shflsync_bfly_p) ;  /* 0x0000091000007944 */ /* 0x001fea0003c00000 */
[----:B-1----:R-:W-:Y:S01]  /*42c0*/  MOV R108, R136 ;  /* 0x00000088006c7202 */ /* 0x002fe20000000f00 */
[----:B0-----:R-:W-:Y:S05]  /*42d0*/  BRA `(.L_x_32428) ;  /* 0xffffe80000007947 */ /* 0x001fea000383ffff */
.L_x_32405:
[----:B------:R-:W-:Y:S01]  /*42e0*/  HFMA2.MMA R136, -RZ, RZ, 0, 1.1920928955078125e-07 ;  /* 0x00000002ff887435 */ /* 0x000fe200000001ff */
[----:B------:R-:W-:Y:S02]  /*42f0*/  MOV R134, 0x1f ;  /* 0x0000001f00867802 */ /* 0x000fe40000000f00 */
[----:B------:R-:W-:Y:S02]  /*4300*/  MOV R151, 0xffffffff ;  /* 0xffffffff00977802 */ /* 0x000fe40000000f00 */
[----:B------:R-:W-:-:S02]  /*4310*/  MOV R110, 0x4330 ;  /* 0x00004330006e7802 */ /* 0x000fc40000000f00 */
[----:B0-----:R-:W-:Y:S05]  /*4320*/  CALL.REL.NOINC `($__internal_144_$__cuda_sm70_shflsync_bfly_p) ;  /* 0x000008a000007944 */ /* 0x001fea0003c00000 */
[----:B01----:R-:W-:Y:S01]  /*4330*/  FADD.FTZ R109, R109, R136 ;  /* 0x000000886d6d7221 */ /* 0x003fe20000010000 */
[----:B------:R-:W-:Y:S01]  /*4340*/  HFMA2.MMA R136, -RZ, RZ, 0, 2.384185791015625e-07 ;  /* 0x00000004ff887435 */ /* 0x000fe200000001ff */
[----:B------:R-:W-:-:S02]  /*4350*/  MOV R134, 0x1f ;  /* 0x0000001f00867802 */ /* 0x000fc40000000f00 */
[----:B------:R-:W-:Y:S02]  /*4360*/  MOV R151, 0xffffffff ;  /* 0xffffffff00977802 */ /* 0x000fe40000000f00 */
[----:B------:R-:W-:Y:S02]  /*4370*/  MOV R110, 0x4390 ;  /* 0x00004390006e7802 */ /* 0x000fe40000000f00 */
[----:B------:R-:W-:Y:S05]  /*4380*/  CALL.REL.NOINC `($__internal_144_$__cuda_sm70_shflsync_bfly_p) ;  /* 0x0000084000007944 */ /* 0x000fea0003c00000 */
[----:B01----:R-:W-:Y:S01]  /*4390*/  FADD.FTZ R109, R109, R136 ;  /* 0x000000886d6d7221 */ /* 0x003fe20000010000 */
[----:B------:R-:W-:Y:S01]  /*43a0*/  HFMA2.MMA R136, -RZ, RZ, 0, 4.76837158203125e-07 ;  /* 0x00000008ff887435 */ /* 0x000fe200000001ff */
[----:B------:R-:W-:Y:S02]  /*43b0*/  MOV R134, 0x1f ;  /* 0x0000001f00867802 */ /* 0x000fe40000000f00 */
[----:B------:R-:W-:Y:S02]  /*43c0*/  MOV R151, 0xffffffff ;  /* 0xffffffff00977802 */ /* 0x000fe40000000f00 */
[----:B------:R-:W-:Y:S02]  /*43d0*/  MOV R110, 0x43f0 ;  /* 0x000043f0006e7802 */ /* 0x000fe40000000f00 */
[----:B------:R-:W-:Y:S05]  /*43e0*/  CALL.REL.NOINC `($__internal_144_$__cuda_sm70_shflsync_bfly_p) ;  /* 0x000007e000007944 */ /* 0x000fea0003c00000 */
[----:B01----:R-:W-:Y:S01]  /*43f0*/  FADD.FTZ R109, R109, R136 ;  /* 0x000000886d6d7221 */ /* 0x003fe20000010000 */
[----:B------:R-:W-:Y:S01]  /*4400*/  HFMA2.MMA R136, -RZ, RZ, 0, 9.5367431640625e-07 ;  /* 0x00000010ff887435 */ /* 0x000fe200000001ff */
[----:B------:R-:W-:-:S02]  /*4410*/  MOV R134, 0x1f ;  /* 0x0000001f00867802 */ /* 0x000fc40000000f00 */
[----:B------:R-:W-:Y:S02]  /*4420*/  MOV R151, 0xffffffff ;  /* 0xffffffff00977802 */ /* 0x000fe40000000f00 */
[----:B------:R-:W-:Y:S02]  /*4430*/  MOV R110, 0x4450 ;  /* 0x00004450006e7802 */ /* 0x000fe40000000f00 */
[----:B------:R-:W-:Y:S05]  /*4440*/  CALL.REL.NOINC `($__internal_144_$__cuda_sm70_shflsync_bfly_p) ;  /* 0x0000078000007944 */ /* 0x000fea0003c00000 */
[----:B-1----:R-:W-:Y:S01]  /*4450*/  FADD.FTZ R108, R109, R136 ;  /* 0x000000886d6c7221 */ /* 0x002fe20000010000 */
[----:B------:R-:W-:Y:S01]  /*4460*/  P2R R138, PR, RZ, 0x1 ;  /* 0x00000001ff8a7803 */ /* 0x000fe20000000000 */
[----:B------:R-:W-:Y:S01]  /*4470*/  HFMA2.MMA R136, -RZ, RZ, 0, 5.9604644775390625e-08 ;  /* 0x00000001ff887435 */ /* 0x000fe200000001ff */
[----:B------:R-:W-:Y:S01]  /*4480*/  ISETP.GT.U32.AND P0, PT, R2, 0xff, PT ;  /* 0x000000ff0200780c */ /* 0x000fe20003f04070 */
[----:B------:R-:W-:Y:S01]  /*4490*/  FMUL.FTZ R108, R3, R108 ;  /* 0x0000006c036c7220 */ /* 0x000fe20000410000 */
[----:B0-----:R-:W-:-:S03]  /*44a0*/  MOV R151, 0xffffffff ;  /* 0xffffffff00977802 */ /* 0x001fc60000000f00 */
        /* <DEDUP_REMOVED lines=87> */
[----:B------:R-:W-:Y:S05]  /*4a20*/  CALL.REL.NOINC `($__internal_144_$__cuda_sm70_shflsync_bfly_p) ;  /* 0x000001a000007944 */ /* 0x000fea0003c00000 */
[----:B01----:R-:W-:Y:S01]  /*4a30*/  FADD.FTZ R109, R109, R136 ;  /* 0x000000886d6d7221 */ /* 0x003fe20000010000 */
[----:B------:R-:W-:Y:S01]  /*4a40*/  HFMA2.MMA R136, -RZ, RZ, 0, 1.1920928955078125e-07 ;  /* 0x00000002ff887435 */ /* 0x000fe200000001ff */
[----:B------:R-:W-:Y:S02]  /*4a50*/  MOV R134, 0x1f ;  /* 0x0000001f00867802 */ /* 0x000fe40000000f00 */
[----:B------:R-:W-:Y:S02]  /*4a60*/  MOV R151, 0xffffffff ;  /* 0xffffffff00977802 */ /* 0x000fe40000000f00 */
[----:B------:R-:W-:Y:S02]  /*4a70*/  MOV R110, 0x4a90 ;  /* 0x00004a90006e7802 */ /* 0x000fe40000000f00 */
[----:B------:R-:W-:Y:S05]  /*4a80*/  CALL.REL.NOINC `($__internal_144_$__cuda_sm70_shflsync_bfly_p) ;  /* 0x0000014000007944 */ /* 0x000fea0003c00000 */
[----:B01----:R-:W-:Y:S01]  /*4a90*/  FADD.FTZ R109, R109, R136 ;  /* 0x000000886d6d7221 */ /* 0x003fe20000010000 */
[----:B------:R-:W-:Y:S01]  /*4aa0*/  HFMA2.MMA R136, -RZ, RZ, 0, 2.384185791015625e-07 ;  /* 0x00000004ff887435 */ /* 0x000fe200000001ff */
[----:B------:R-:W-:Y:S02]  /*4ab0*/  MOV R134, 0x1f ;  /* 0x0000001f00867802 */ /* 0x000fe40000000f00 */
[----:B------:R-:W-:-:S02]  /*4ac0*/  MOV R151, 0xffffffff ;  /* 0xffffffff00977802 */ /* 0x000fc40000000f00 */
        /* <DEDUP_REMOVED lines=8> */
[----:B-1----:R-:W-:Y:S01]  /*4b50*/  FADD.FTZ R149, R109, R136 ;  /* 0x000000886d957221 */ /* 0x002fe20000010000 */
[----:B------:R-:W-:Y:S01]  /*4b60*/  HFMA2.MMA R136, -RZ, RZ, 0, 9.5367431640625e-07 ;  /* 0x00000010ff887435 */ /* 0x000fe200000001ff */
[----:B0-----:R-:W-:Y:S02]  /*4b70*/  MOV R134, 0x1f ;  /* 0x0000001f00867802 */ /* 0x001fe40000000f00 */
[----:B------:R-:W-:-:S02]  /*4b80*/  MOV R151, 0xffffffff ;  /* 0xffffffff00977802 */ /* 0x000fc40000000f00 */
[----:B------:R-:W-:Y:S02]  /*4b90*/  MOV R109, R149 ;  /* 0x00000095006d7202 */ /* 0x000fe40000000f00 */
[----:B------:R-:W-:Y:S02]  /*4ba0*/  MOV R110, 0x4bc0 ;  /* 0x00004bc0006e7802 */ /* 0x000fe40000000f00 */
[----:B------:R-:W-:Y:S05]  /*4bb0*/  CALL.REL.NOINC `($__internal_144_$__cuda_sm70_shflsync_bfly_p) ;  /* 0x0000001000007944 */ /* 0x000fea0003c00000 */
[----:B01----:R-:W-:Y:S05]  /*4bc0*/  BRA `(.L_x_32429) ;  /* 0xffffe5c000007947 */ /* 0x003fea000383ffff */
        .weak           $__internal_144_$__cuda_sm70_shflsync_bfly_p
        .type           $__internal_144_$__cuda_sm70_shflsync_bfly_p,@function
        .size           $__internal_144_$__cuda_sm70_shflsync_bfly_p,(.L_x_36184 - $__internal_144_$__cuda_sm70_shflsync_bfly_p)
$__internal_144_$__cuda_sm70_shflsync_bfly_p:
[----:B------:R-:W-:Y:S01]  /*4bd0*/  HFMA2.MMA R111, -RZ, RZ, 0, 0 ;  /* 0x00000000ff6f7435 */ /* 0x000fe200000001ff */
[----:B------:R-:W-:Y:S04]  /*4be0*/  WARPSYNC R151 ;  /* 0x0000009700007348 */ /* 0x000fe80003800000 */
[----:B------:R0:W1:Y:S01]  /*4bf0*/  SHFL.BFLY PT, R136, R109, R136, R134 ;  /* 0x0c0000886d887389 */ /* 0x00006200000e0086 */
[----:B------:R-:W-:Y:S05]  /*4c00*/  RET.REL.NODEC R110 `(_ZN10layer_norm13ln_fwd_kernelINS_13Kernel_traitsIfffffjLj5120ELj1ELj1ELj4ELj16ENS_18Kernel_traits_baseILj5120EfffffjLj128EEEEELb0ELb0ELb0ELb0EEEvNS_9FwdParamsE) ;  /* 0xffffb3f06e007950 */ /* 0x000fea0003c3ffff */
.L_x_32430:
        /* <DEDUP_REMOVED lines=15> */
.L_x_36184:


//--------------------- .text._ZN10layer_norm13ln_fwd_kernelINS_13Kernel_traitsIfffffjLj5120ELj1ELj1ELj4ELj16ENS_18Kernel_traits_baseILj5120EfffffjLj128EEEEELb0ELb0ELb0ELb1EEEvNS_9FwdParamsE --------------------------
	.section	.text._ZN10layer_norm13ln_fwd_kernelINS_13Kernel_traitsIfffffjLj5120ELj1ELj1ELj4ELj16ENS_18Kernel_traits_baseILj5120EfffffjLj128EEEEELb0ELb0ELb0ELb1EEEvNS_9FwdParamsE,"ax",@progbits
	.sectioninfo	@"SHI_REGISTERS=162"
	.align	128
        .global         _ZN10layer_norm13ln_fwd_kernelINS_13Kernel_traitsIfffffjLj5120ELj1ELj1ELj4ELj16ENS_18Kernel_traits_baseILj5120EfffffjLj128EEEEELb0ELb0ELb0ELb1EEEvNS_9FwdParamsE
        .type           _ZN10layer_norm13ln_fwd_kernelINS_13Kernel_traitsIfffffjLj5120ELj1ELj1ELj4ELj16ENS_18Kernel_traits_baseILj5120EfffffjLj128EEEEELb0ELb0ELb0ELb1EEEvNS_9FwdParamsE,@function
        .size           _ZN10layer_norm13ln_fwd_kernelINS_13Kernel_traitsIfffffjLj5120ELj1ELj1ELj4ELj16ENS_18Kernel_traits_baseILj5120EfffffjLj128EEEEELb0ELb0ELb0ELb1EEEvNS_9FwdParamsE,(.L_x_36185 - _ZN10layer_norm13ln_fwd_kernelINS_13Kernel_traitsIfffffjLj5120ELj1ELj1ELj4ELj16ENS_18Kernel_traits_baseILj5120EfffffjLj128EEEEELb0ELb0ELb0ELb1EEEvNS_9FwdParamsE)
        .other          _ZN10layer_norm13ln_fwd_kernelINS_13Kernel_traitsIfffffjLj5120ELj1ELj1ELj4ELj16ENS_18Kernel_traits_baseILj5120EfffffjLj128EEEEELb0ELb0ELb0ELb1EEEvNS_9FwdParamsE,@"STO_CUDA_ENTRY STV_DEFAULT"
_ZN10layer_norm13ln_fwd_kernelINS_13Kernel_traitsIfffffjLj5120ELj1ELj1ELj4ELj16ENS_18Kernel_traits_baseILj5120EfffffjLj128EEEEELb0ELb0ELb0ELb1EEEvNS_9FwdParamsE:
.text._ZN10layer_norm13ln_fwd_kernelINS_13Kernel_traitsIfffffjLj5120ELj1ELj1ELj4ELj16ENS_18Kernel_traits_baseILj5120EfffffjLj128EEEEELb0ELb0ELb0ELb1EEEvNS_9FwdParamsE:
        /* <DEDUP_REMOVED lines=61> */
.L_x_32554:
        /* <DEDUP_REMOVED lines=9> */
[----:B------:R-:W-:Y:S02]  /*0460*/  LEA.HI.SX32 R11, R0, R11, 0x1e ;  /* 0x0000000b000b7211 */ /* 0x000fe400078ff2ff */
[----:B------:R-:W-:Y:S02]  /*0470*/  @P2 MOV R2, 0x4 ;  /* 0x0000000400022802 */ /* 0x000fe40000000f00 */
[----:B------:R-:W-:Y:S01]  /*0480*/  MOV R16, 0x3f800000 ;  /* 0x3f80000000107802 */ /* 0x000fe20000000f00 */
[C---:B-1----:R-:W-:Y:S01]  /*0490*/  IMAD.WIDE.U32 R4, R11.reuse, R17, c[0x0][0x170] ;  /* 0x00005c000b047625 */ /* 0x042fe200078e0011 */
[----:B------:R-:W-:-:S03]  /*04a0*/  @P1 LEA R6, P3, R11, c[0x0][0x180], 0x4 ;  /* 0x000060000b061a11 */ /* 0x000fc600078620ff */
[----:B------:R-:W-:Y:S01]  /*04b0*/  @P2 IMAD.WIDE R2, R13, R2, c[0x0][0x1c0] ;  /* 0x000070000d022625 */ /* 0x000fe200078e0202 */
[----:B------:R-:W-:Y:S01]  /*04c0*/  @P1 LEA.HI.X R7, R11, c[0x0][0x184], RZ, 0x4, P3 ;  /* 0x000061000b071a11 */ /* 0x000fe200018f24ff */
[----:B------:R-:W2:Y:S04]  /*04d0*/  LDG.E.128 R108, [R4.64] ;  /* 0x00000004046c7981 */ /* 0x000ea8000c1e1d00 */
[----:B------:R-:W2:Y:S04]  /*04e0*/  @P2 LDG.E R16, [R2.64] ;  /* 0x0000000402102981 */ /* 0x000ea8000c1e1900 */
[----:B-----5:R0:W5:Y:S01]  /*04f0*/  @P1 LDG.E.128 R20, [R6.64] ;  /* 0x0000000406141981 */ /* 0x020162000c1e1d00 */
[----:B------:R-:W-:-:S04]  /*0500*/  ISETP.NE.U32.AND P2, PT, RZ, c[0x0][0x180], PT ;  /* 0x00006000ff007a0c */ /* 0x000fc80003f45070 */
[----:B------:R-:W-:Y:S01]  /*0510*/  ISETP.NE.AND.EX P2, PT, RZ, c[0x0][0x184], PT, P2 ;  /* 0x00006100ff007a0c */ /* 0x000fe20003f45320 */
[----:B--2---:R-:W-:-:S12]  /*0520*/  FMUL.FTZ R10, R108, R16 ;  /* 0x000000106c0a7220 */ /* 0x004fd80000410000 */
[----:B------:R-:W-:Y:S05]  /*0530*/  @P2 BRA `(.L_x_32431) ;  /* 0x0000002000002947 */ /* 0x000fea0003800000 */
[----:B0-----:R-:W-:Y:S05]  /*0540*/  @P0 BRA `(.L_x_32432) ;  /* 0x0000002000000947 */ /* 0x001fea0003800000 */
[----:B------:R-:W-:Y:S05]  /*0550*/  BRA `(.L_x_32433) ;  /* 0x0000002000007947 */ /* 0x000fea0003800000 */
.L_x_32431:
[----:B0----5:R-:W-:-:S05]  /*0560*/  FADD.FTZ R10, R20, R10 ;  /* 0x0000000a140a7221 */ /* 0x021fca0000010000 */
.L_x_32432:
[----:B------:R-:W-:Y:S02]  /*0570*/  MOV R104, R10 ;  /* 0x0000000a00687202 */ /* 0x000fe40000000f00 */
.L_x_32433:
[----:B------:R-:W-:Y:S01]  /*0580*/  FMUL.FTZ R9, R109, R16 ;  /* 0x000000106d097220 */ /* 0x000fe20000410000 */
[----:B------:R-:W-:Y:S05]  /*0590*/  @P2 BRA `(.L_x_32434) ;  /* 0x0000002000002947 */ /* 0x000fea0003800000 */
[----:B------:R-:W-:Y:S05]  /*05a0*/  @P0 BRA `(.L_x_32435) ;  /* 0x0000002000000947 */ /* 0x000fea0003800000 */
[----:B------:R-:W-:Y:S05]  /*05b0*/  BRA `(.L_x_32436) ;  /* 0x0000002000007947 */ /* 0x000fea0003800000 */
.L_x_32434:
[----:B-----5:R-:W-:-:S05]  /*05c0*/  FADD.FTZ R9, R21, R9 ;  /* 0x0000000915097221 */ /* 0x020fca0000010000 */
.L_x_32435:
[----:B------:R-:W-:Y:S02]  /*05d0*/  MOV R105, R9 ;  /* 0x0000000900697202 */ /* 0x000fe40000000f00 */
.L_x_32436:
[----:B------:R-:W-:Y:S01]  /*05e0*/  FMUL.FTZ R8, R110, R16 ;  /* 0x000000106e087220 */ /* 0x000fe20000410000 */
[----:B------:R-:W-:Y:S05]  /*05f0*/  @P2 BRA `(.L_x_32437) ;  /* 0x0000002000002947 */ /* 0x000fea0003800000 */
[----:B------:R-:W-:Y:S05]  /*0600*/  @P0 BRA `(.L_x_32438) ;  /* 0x0000002000000947 */ /* 0x000fea0003800000 */
[----:B------:R-:W-:Y:S05]  /*0610*/  BRA `(.L_x_32439) ;  /* 0x0000002000007947 */ /* 0x000fea0003800000 */
.L_x_32437:
[----:B-----5:R-:W-:-:S05]  /*0620*/  FADD.FTZ R8, R22, R8 ;  /* 0x0000000816087221 */ /* 0x020fca0000010000 */
.L_x_32438:
[----:B------:R-:W-:Y:S02]  /*0630*/  MOV R106, R8 ;  /* 0x00000008006a7202 */ /* 0x000fe40000000f00 */
.L_x_32439:
[----:B------:R-:W-:Y:S01]  /*0640*/  FMUL.FTZ R7, R111, R16 ;  /* 0x000000106f077220 */ /* 0x000fe20000410000 */
[----:B------:R-:W-:Y:S05]  /*0650*/  @P2 BRA `(.L_x_32440) ;  /* 0x0000002000002947 */ /* 0x000fea0003800000 */
[----:B------:R-:W-:Y:S05]  /*0660*/  @P0 BRA `(.L_x_32441) ;  /* 0x0000002000000947 */ /* 0x000fea0003800000 */
[----:B------:R-:W-:Y:S05]  /*0670*/  BRA `(.L_x_32442) ;  /* 0x0000002000007947 */ /* 0x000fea0003800000 */
.L_x_32440:
[----:B-----5:R-:W-:-:S05]  /*0680*/  FADD.FTZ R7, R23, R7 ;  /* 0x0000000717077221 */ /* 0x020fca0000010000 */
.L_x_32441:
[----:B------:R-:W-:Y:S02]  /*0690*/  MOV R107, R7 ;  /* 0x00000007006b7202 */ /* 0x000fe40000000f00 */
.L_x_32442:
[C---:B------:R-:W-:Y:S02]  /*06a0*/  @P0 LEA R108, P3, R11.reuse, c[0x0][0x188], 0x4 ;  /* 0x000062000b6c0a11 */ /* 0x040fe400078620ff */
[C---:B------:R-:W-:Y:S02]  /*06b0*/  IADD3 R6, R11.reuse, 0x80, RZ ;  /* 0x000000800b067810 */ /* 0x040fe40007ffe0ff */
[----:B------:R-:W-:-:S03]  /*06c0*/  @P0 LEA.HI.X R109, R11, c[0x0][0x18c], RZ, 0x4, P3 ;  /* 0x000063000b6d0a11 */ /* 0x000fc600018f24ff */
[CC--:B------:R-:W-:Y:S02]  /*06d0*/  IMAD.WIDE.U32 R2, R6.reuse, R17.reuse, c[0x0][0x170] ;  /* 0x00005c0006027625 */ /* 0x0c0fe400078e0011 */
[----:B------:R0:W-:Y:S02]  /*06e0*/  @P0 STG.E.128 [R108.64], R104 ;  /* 0x000000686c000986 */ /* 0x0001e4000c101d04 */
[----:B------:R-:W-:Y:S02]  /*06f0*/  @P1 IMAD.WIDE.U32 R18, R6, R17, c[0x0][0x180] ;  /* 0x0000600006121625 */ /* 0x000fe400078e0011 */
[----:B------:R-:W2:Y:S04]  /*0700*/  LDG.E.128 R112, [R2.64] ;  /* 0x0000000402707981 */ /* 0x000ea8000c1e1d00 */
[----:B-----5:R0:W5:Y:S01]  /*0710*/  @P1 LDG.E.128 R20, [R18.64] ;  /* 0x0000000412141981 */ /* 0x020162000c1e1d00 */
[----:B--2---:R-:W-:Y:S01]  /*0720*/  FMUL.FTZ R5, R112, R16 ;  /* 0x0000001070057220 */ /* 0x004fe20000410000 */
[----:B------:R-:W-:Y:S05]  /*0730*/  @P2 BRA `(.L_x_32443) ;  /* 0x0000002000002947 */ /* 0x000fea0003800000 */
[----:B0-----:R-:W-:Y:S05]  /*0740*/  @P0 BRA `(.L_x_32444) ;  /* 0x0000002000000947 */ /* 0x001fea0003800000 */
[----:B------:R-:W-:Y:S05]  /*0750*/  BRA `(.L_x_32445) ;  /* 0x0000002000007947 */ /* 0x000fea0003800000 */
.L_x_32443:
[----:B0----5:R-:W-:-:S05]  /*0760*/  FADD.FTZ R5, R20, R5 ;  /* 0x0000000514057221 */ /* 0x021fca0000010000 */
.L_x_32444:
[----:B------:R-:W-:Y:S02]  /*0770*/  MOV R104, R5 ;  /* 0x0000000500687202 */ /* 0x000fe40000000f00 */
.L_x_32445:
[----:B------:R-:W-:Y:S01]  /*0780*/  FMUL.FTZ R4, R113, R16 ;  /* 0x0000001071047220 */ /* 0x000fe20000410000 */
[----:B------:R-:W-:Y:S05]  /*0790*/  @P2 BRA `(.L_x_32446) ;  /* 0x0000002000002947 */ /* 0x000fea0003800000 */
[----:B------:R-:W-:Y:S05]  /*07a0*/  @P0 BRA `(.L_x_32447) ;  /* 0x0000002000000947 */ /* 0x000fea0003800000 */
[----:B------:R-:W-:Y:S05]  /*07b0*/  BRA `(.L_x_32448) ;  /* 0x0000002000007947 */ /* 0x000fea0003800000 */
.L_x_32446:
[----:B-----5:R-:W-:-:S05]  /*07c0*/  FADD.FTZ R4, R21, R4 ;  /* 0x0000000415047221 */ /* 0x020fca0000010000 */
.L_x_32447:
[----:B------:R-:W-:Y:S02]  /*07d0*/  MOV R105, R4 ;  /* 0x0000000400697202 */ /* 0x000fe40000000f00 */
.L_x_32448:
[----:B------:R-:W-:Y:S01]  /*07e0*/  FMUL.FTZ R3, R114, R16 ;  /* 0x0000001072037220 */ /* 0x000fe20000410000 */
[----:B------:R-:W-:Y:S05]  /*07f0*/  @P2 BRA `(.L_x_32449) ;  /* 0x0000002000002947 */ /* 0x000fea0003800000 */
[----:B------:R-:W-:Y:S05]  /*0800*/  @P0 BRA `(.L_x_32450) ;  /* 0x0000002000000947 */ /* 0x000fea0003800000 */
[----:B------:R-:W-:Y:S05]  /*0810*/  BRA `(.L_x_32451) ;  /* 0x0000002000007947 */ /* 0x000fea0003800000 */
.L_x_32449:
[----:B-----5:R-:W-:-:S05]  /*0820*/  FADD.FTZ R3, R22, R3 ;  /* 0x0000000316037221 */ /* 0x020fca0000010000 */
.L_x_32450:
[----:B------:R-:W-:Y:S02]  /*0830*/  MOV R106, R3 ;  /* 0x00000003006a7202 */ /* 0x000fe40000000f00 */
.L_x_32451:
[----:B------:R-:W-:Y:S01]  /*0840*/  FMUL.FTZ R2, R115, R16 ;  /* 0x0000001073027220 */ /* 0x000fe20000410000 */
[----:B------:R-:W-:Y:S05]  /*0850*/  @P2 BRA `(.L_x_32452) ;  /* 0x0000002000002947 */ /* 0x000fea0003800000 */
[----:B------:R-:W-:Y:S05]  /*0860*/  @P0 BRA `(.L_x_32453) ;  /* 0x0000002000000947 */ /* 0x000fea0003800000 */
[----:B------:R-:W-:Y:S05]  /*0870*/  BRA `(.L_x_32454) ;  /* 0x0000002000007947 */ /* 0x000fea0003800000 */
.L_x_32452:
[----:B-----5:R-:W-:-:S05]  /*0880*/  FADD.FTZ R2, R23, R2 ;  /* 0x0000000217027221 */ /* 0x020fca0000010000 */
.L_x_32453:
[----:B------:R-:W-:Y:S02]  /*0890*/  MOV R107, R2 ;  /* 0x00000002006b7202 */ /* 0x000fe40000000f00 */
.L_x_32454:
[----:B------:R-:W-:Y:S01]  /*08a0*/  IADD3 R0, R11, 0x100, RZ ;  /* 0x000001000b007810 */ /* 0x000fe20007ffe0ff */
[----:B------:R-:W-:-:S04]  /*08b0*/  @P0 IMAD.WIDE.U32 R18, R6, R17, c[0x0][0x188] ;  /* 0x0000620006120625 */ /* 0x000fc800078e0011 */
[CC--:B------:R-:W-:Y:S01]  /*08c0*/  IMAD.WIDE.U32 R108, R0.reuse, R17.reuse, c[0x0][0x170] ;  /* 0x00005c00006c7625 */ /* 0x0c0fe200078e0011 */
[----:B------:R0:W-:Y:S03]  /*08d0*/  @P0 STG.E.128 [R18.64], R104 ;  /* 0x0000006812000986 */ /* 0x0001e6000c101d04 */
[----:B------:R-:W-:Y:S02]  /*08e0*/  @P1 IMAD.WIDE.U32 R112, R0, R17, c[0x0][0x180] ;  /* 0x0000600000701625 */ /* 0x000fe400078e0011 */
[----:B------:R-:W2:Y:S04]  /*08f0*/  LDG.E.128 R108, [R108.64] ;  /* 0x000000046c6c7981 */ /* 0x000ea8000c1e1d00 */
[----:B-----5:R0:W5:Y:S01]  /*0900*/  @P1 LDG.E.128 R20, [R112.64] ;  /* 0x0000000470141981 */ /* 0x020162000c1e1d00 */
[----:B--2---:R-:W-:Y:S01]  /*0910*/  FMUL.FTZ R15, R108, R16 ;  /* 0x000000106c0f7220 */ /* 0x004fe20000410000 */
[----:B------:R-:W-:Y:S05]  /*0920*/  @P2 BRA `(.L_x_32455) ;  /* 0x0000002000002947 */ /* 0x000fea0003800000 */
[----:B0-----:R-:W-:Y:S05]  /*0930*/  @P0 BRA `(.L_x_32456) ;  /* 0x0000002000000947 */ /* 0x001fea0003800000 */
[----:B------:R-:W-:Y:S05]  /*0940*/  BRA `(.L_x_32457) ;  /* 0x0000002000007947 */ /* 0x000fea0003800000 */
.L_x_32455:
[----:B0----5:R-:W-:-:S05]  /*0950*/  FADD.FTZ R15, R20, R15 ;  /* 0x0000000f140f7221 */ /* 0x021fca0000010000 */
.L_x_32456:
[----:B------:R-:W-:Y:S02]  /*0960*/  MOV R104, R15 ;  /* 0x0000000f00687202 */ /* 0x000fe40000000f00 */
.L_x_32457:
[----:B------:R-:W-:Y:S01]  /*0970*/  FMUL.FTZ R18, R109, R16 ;  /* 0x000000106d127220 */ /* 0x000fe20000410000 */
[----:B------:R-:W-:Y:S05]  /*0980*/  @P2 BRA `(.L_x_32458) ;  /* 0x0000002000002947 */ /* 0x000fea0003800000 */
[----:B------:R-:W-:Y:S05]  /*0990*/  @P0 BRA `(.L_x_32459) ;  /* 0x0000002000000947 */ /* 0x000fea0003800000 */
[----:B------:R-:W-:Y:S05]  /*09a0*/  BRA `(.L_x_32460) ;  /* 0x0000002000007947 */ /* 0x000fea0003800000 */
.L_x_32458:
[----:B-----5:R-:W-:-:S05]  /*09b0*/  FADD.FTZ R18, R21, R18 ;  /* 0x0000001215127221 */ /* 0x020fca0000010000 */
.L_x_32459:
[----:B------:R-:W-:Y:S02]  /*09c0*/  MOV R105, R18 ;  /* 0x0000001200697202 */ /* 0x000fe40000000f00 */
.L_x_32460:
[----:B------:R-:W-:Y:S01]  /*09d0*/  FMUL.FTZ R19, R110, R16 ;  /* 0x000000106e137220 */ /* 0x000fe20000410000 */
[----:B------:R-:W-:Y:S05]  /*09e0*/  @P2 BRA `(.L_x_32461) ;  /* 0x0000002000002947 */ /* 0x000fea0003800000 */
[----:B------:R-:W-:Y:S05]  /*09f0*/  @P0 BRA `(.L_x_32462) ;  /* 0x0000002000000947 */ /* 0x000fea0003800000 */
[----:B------:R-:W-:Y:S05]  /*0a00*/  BRA `(.L_x_32463) ;  /* 0x0000002000007947 */ /* 0x000fea0003800000 */
.L_x_32461:
[----:B-----5:R-:W-:-:S05]  /*0a10*/  FADD.FTZ R19, R22, R19 ;  /* 0x0000001316137221 */ /* 0x020fca0000010000 */
.L_x_32462:
[----:B------:R-:W-:Y:S02]  /*0a20*/  MOV R106, R19 ;  /* 0x00000013006a7202 */ /* 0x000fe40000000f00 */
.L_x_32463:
[----:B------:R-:W-:Y:S01]  /*0a30*/  FMUL.FTZ R113, R111, R16 ;  /* 0x000000106f717220 */ /* 0x000fe20000410000 */
[----:B------:R-:W-:Y:S05]  /*0a40*/  @P2 BRA `(.L_x_32464) ;  /* 0x0000002000002947 */ /* 0x000fea0003800000 */
[----:B------:R-:W-:Y:S05]  /*0a50*/  @P0 BRA `(.L_x_32465) ;  /* 0x0000002000000947 */ /* 0x000fea0003800000 */
[----:B------:R-:W-:Y:S05]  /*0a60*/  BRA `(.L_x_32466) ;  /* 0x0000002000007947 */ /* 0x000fea0003800000 */
.L_x_32464:
[----:B-----5:R-:W-:-:S05]  /*0a70*/  FADD.FTZ R113, R23, R113 ;  /* 0x0000007117717221 */ /* 0x020fca0000010000 */
.L_x_32465:
[----:B------:R-:W-:Y:S02]  /*0a80*/  MOV R107, R113 ;  /* 0x00000071006b7202 */ /* 0x000fe40000000f00 */
.L_x_32466:
        /* <DEDUP_REMOVED lines=11> */
.L_x_32467:
[----:B0----5:R-:W-:-:S05]  /*0b40*/  FADD.FTZ R114, R20, R114 ;  /* 0x0000007214727221 */ /* 0x021fca0000010000 */
.L_x_32468:
[----:B------:R-:W-:Y:S02]  /*0b50*/  MOV R104, R114 ;  /* 0x0000007200687202 */ /* 0x000fe40000000f00 */
.L_x_32469:
[----:B------:R-:W-:Y:S01]  /*0b60*/  FMUL.FTZ R115, R109, R16 ;  /* 0x000000106d737220 */ /* 0x000fe20000410000 */
[----:B------:R-:W-:Y:S05]  /*0b70*/  @P2 BRA `(.L_x_32470) ;  /* 0x0000002000002947 */ /* 0x000fea0003800000 */
[----:B------:R-:W-:Y:S05]  /*0b80*/  @P0 BRA `(.L_x_32471) ;  /* 0x0000002000000947 */ /* 0x000fea0003800000 */
[----:B------:R-:W-:Y:S05]  /*0b90*/  BRA `(.L_x_32472) ;  /* 0x0000002000007947 */ /* 0x000fea0003800000 */
.L_x_32470:
[----:B-----5:R-:W-:-:S05]  /*0ba0*/  FADD.FTZ R115, R21, R115 ;  /* 0x0000007315737221 */ /* 0x020fca0000010000 */
.L_x_32471:
[----:B------:R-:W-:Y:S02]  /*0bb0*/  MOV R105, R115 ;  /* 0x0000007300697202 */ /* 0x000fe40000000f00 */
.L_x_32472:
[----:B------:R-:W-:Y:S01]  /*0bc0*/  FMUL.FTZ R116, R110, R16 ;  /* 0x000000106e747220 */ /* 0x000fe20000410000 */
[----:B------:R-:W-:Y:S05]  /*0bd0*/  @P2 BRA `(.L_x_32473) ;  /* 0x0000002000002947 */ /* 0x000fea0003800000 */
[----:B------:R-:W-:Y:S05]  /*0be0*/  @P0 BRA `(.L_x_32474) ;  /* 0x0000002000000947 */ /* 0x000fea0003800000 */
[----:B------:R-:W-:Y:S05]  /*0bf0*/  BRA `(.L_x_32475) ;  /* 0x0000002000007947 */ /* 0x000fea0003800000 */
.L_x_32473:
[----:B-----5:R-:W-:-:S05]  /*0c00*/  FADD.FTZ R116, R22, R116 ;  /* 0x0000007416747221 */ /* 0x020fca0000010000 */
.L_x_32474:
[----:B------:R-:W-:Y:S02]  /*0c10*/  MOV R106, R116 ;  /* 0x00000074006a7202 */ /* 0x000fe40000000f00 */
.L_x_32475:
[----:B------:R-:W-:Y:S01]  /*0c20*/  FMUL.FTZ R118, R111, R16 ;  /* 0x000000106f767220 */ /* 0x000fe20000410000 */
[----:B------:R-:W-:Y:S05]  /*0c30*/  @P2 BRA `(.L_x_32476) ;  /* 0x0000002000002947 */ /* 0x000fea0003800000 */
[----:B------:R-:W-:Y:S05]  /*0c40*/  @P0 BRA `(.L_x_32477) ;  /* 0x0000002000000947 */ /* 0x000fea0003800000 */
[----:B------:R-:W-:Y:S05]  /*0c50*/  BRA `(.L_x_32478) ;  /* 0x0000002000007947 */ /* 0x000fea0003800000 */
.L_x_32476:
[----:B-----5:R-:W-:-:S05]  /*0c60*/  FADD.FTZ R118, R23, R118 ;  /* 0x0000007617767221 */ /* 0x020fca0000010000 */
.L_x_32477:
[----:B------:R-:W-:Y:S02]  /*0c70*/  MOV R107, R118 ;  /* 0x00000076006b7202 */ /* 0x000fe40000000f00 */
.L_x_32478:
        /* <DEDUP_REMOVED lines=11> */
.L_x_32479:
[----:B0----5:R-:W-:-:S05]  /*0d30*/  FADD.FTZ R119, R20, R119 ;  /* 0x0000007714777221 */ /* 0x021fca0000010000 */
.L_x_32480:
[----:B------:R-:W-:Y:S02]  /*0d40*/  MOV R104, R119 ;  /* 0x0000007700687202 */ /* 0x000fe40000000f00 */
.L_x_32481:
[----:B------:R-:W-:Y:S01]  /*0d50*/  FMUL.FTZ R120, R109, R16 ;  /* 0x000000106d787220 */ /* 0x000fe20000410000 */
[----:B------:R-:W-:Y:S05]  /*0d60*/  @P2 BRA `(.L_x_32482) ;  /* 0x0000002000002947 */ /* 0x000fea0003800000 */
[----:B------:R-:W-:Y:S05]  /*0d70*/  @P0 BRA `(.L_x_32483) ;  /* 0x0000002000000947 */ /* 0x000fea0003800000 */
[----:B------:R-:W-:Y:S05]  /*0d80*/  BRA `(.L_x_32484) ;  /* 0x0000002000007947 */ /* 0x000fea0003800000 */
.L_x_32482:
[----:B-----5:R-:W-:-:S05]  /*0d90*/  FADD.FTZ R120, R21, R120 ;  /* 0x0000007815787221 */ /* 0x020fca0000010000 */
.L_x_32483:
[----:B------:R-:W-:Y:S02]  /*0da0*/  MOV R105, R120 ;  /* 0x0000007800697202 */ /* 0x000fe40000000f00 */
.L_x_32484:
[----:B------:R-:W-:Y:S01]  /*0db0*/  FMUL.FTZ R121, R110, R16 ;  /* 0x000000106e797220 */ /* 0x000fe20000410000 */
[----:B------:R-:W-:Y:S05]  /*0dc0*/  @P2 BRA `(.L_x_32485) ;  /* 0x0000002000002947 */ /* 0x000fea0003800000 */
[----:B------:R-:W-:Y:S05]  /*0dd0*/  @P0 BRA `(.L_x_32486) ;  /* 0x0000002000000947 */ /* 0x000fea0003800000 */
[----:B------:R-:W-:Y:S05]  /*0de0*/  BRA `(.L_x_32487) ;  /* 0x0000002000007947 */ /* 0x000fea0003800000 */
.L_x_32485:
[----:B-----5:R-:W-:-:S05]  /*0df0*/  FADD.FTZ R121, R22, R121 ;  /* 0x0000007916797221 */ /* 0x020fca0000010000 */
.L_x_32486:
[----:B------:R-:W-:Y:S02]  /*0e00*/  MOV R106, R121 ;  /* 0x00000079006a7202 */ /* 0x000fe40000000f00 */
.L_x_32487:
[----:B------:R-:W-:Y:S01]  /*0e10*/  FMUL.FTZ R123, R111, R16 ;  /* 0x000000106f7b7220 */ /* 0x000fe20000410000 */
[----:B------:R-:W-:Y:S05]  /*0e20*/  @P2 BRA `(.L_x_32488) ;  /* 0x0000002000002947 */ /* 0x000fea0003800000 */
[----:B------:R-:W-:Y:S05]  /*0e30*/  @P0 BRA `(.L_x_32489) ;  /* 0x0000002000000947 */ /* 0x000fea0003800000 */
[----:B------:R-:W-:Y:S05]  /*0e40*/  BRA `(.L_x_32490) ;  /* 0x0000002000007947 */ /* 0x000fea0003800000 */
.L_x_32488:
[----:B-----5:R-:W-:-:S05]  /*0e50*/  FADD.FTZ R123, R23, R123 ;  /* 0x0000007b177b7221 */ /* 0x020fca0000010000 */
.L_x_32489:
[----:B------:R-:W-:Y:S02]  /*0e60*/  MOV R107, R123 ;  /* 0x0000007b006b7202 */ /* 0x000fe40000000f00 */
.L_x_32490:
        /* <DEDUP_REMOVED lines=11> */
.L_x_32491:
[----:B0----5:R-:W-:-:S05]  /*0f20*/  FADD.FTZ R124, R20, R124 ;  /* 0x0000007c147c7221 */ /* 0x021fca0000010000 */
.L_x_32492:
[----:B------:R-:W-:Y:S02]  /*0f30*/  MOV R104, R124 ;  /* 0x0000007c00687202 */ /* 0x000fe40000000f00 */
.L_x_32493:
[----:B------:R-:W-:Y:S01]  /*0f40*/  FMUL.FTZ R125, R109, R16 ;  /* 0x000000106d7d7220 */ /* 0x000fe20000410000 */
[----:B------:R-:W-:Y:S05]  /*0f50*/  @P2 BRA `(.L_x_32494) ;  /* 0x0000002000002947 */ /* 0x000fea0003800000 */
[----:B------:R-:W-:Y:S05]  /*0f60*/  @P0 BRA `(.L_x_32495) ;  /* 0x0000002000000947 */ /* 0x000fea0003800000 */
[----:B------:R-:W-:Y:S05]  /*0f70*/  BRA `(.L_x_32496) ;  /* 0x0000002000007947 */ /* 0x000fea0003800000 */
.L_x_32494:
[----:B-----5:R-:W-:-:S05]  /*0f80*/  FADD.FTZ R125, R21, R125 ;  /* 0x0000007d157d7221 */ /* 0x020fca0000010000 */
.L_x_32495:
[----:B------:R-:W-:Y:S02]  /*0f90*/  MOV R105, R125 ;  /* 0x0000007d00697202 */ /* 0x000fe40000000f00 */
.L_x_32496:
[----:B------:R-:W-:Y:S01]  /*0fa0*/  FMUL.FTZ R126, R110, R16 ;  /* 0x000000106e7e7220 */ /* 0x000fe20000410000 */
[----:B------:R-:W-:Y:S05]  /*0fb0*/  @P2 BRA `(.L_x_32497) ;  /* 0x0000002000002947 */ /* 0x000fea0003800000 */
[----:B------:R-:W-:Y:S05]  /*0fc0*/  @P0 BRA `(.L_x_32498) ;  /* 0x0000002000000947 */ /* 0x000fea0003800000 */
[----:B------:R-:W-:Y:S05]  /*0fd0*/  BRA `(.L_x_32499) ;  /* 0x0000002000007947 */ /* 0x000fea0003800000 */
.L_x_32497:
[----:B-----5:R-:W-:-:S05]  /*0fe0*/  FADD.FTZ R126, R22, R126 ;  /* 0x0000007e167e7221 */ /* 0x020fca0000010000 */
.L_x_32498:
[----:B------:R-:W-:Y:S02]  /*0ff0*/  MOV R106, R126 ;  /* 0x0000007e006a7202 */ /* 0x000fe40000000f00 */
.L_x_32499:
[----:B------:R-:W-:Y:S01]  /*1000*/  FMUL.FTZ R128, R111, R16 ;  /* 0x000000106f807220 */ /* 0x000fe20000410000 */
[----:B------:R-:W-:Y:S05]  /*1010*/  @P2 BRA `(.L_x_32500) ;  /* 0x0000002000002947 */ /* 0x000fea0003800000 */
[----:B------:R-:W-:Y:S05]  /*1020*/  @P0 BRA `(.L_x_32501) ;  /* 0x0000002000000947 */ /* 0x000fea0003800000 */
[----:B------:R-:W-:Y:S05]  /*1030*/  BRA `(.L_x_32502) ;  /* 0x0000002000007947 */ /* 0x000fea0003800000 */
.L_x_32500:
[----:B-----5:R-:W-:-:S05]  /*1040*/  FADD.FTZ R128, R23, R128 ;  /* 0x0000008017807221 */ /* 0x020fca0000010000 */
.L_x_32501:
[----:B------:R-:W-:Y:S02]  /*1050*/  MOV R107, R128 ;  /* 0x00000080006b7202 */ /* 0x000fe40000000f00 */
.L_x_32502:
        /* <DEDUP_REMOVED lines=11> */
.L_x_32503:
[----:B0----5:R-:W-:-:S05]  /*1110*/  FADD.FTZ R129, R20, R129 ;  /* 0x0000008114817221 */ /* 0x021fca0000010000 */
.L_x_32504:
[----:B------:R-:W-:Y:S02]  /*1120*/  MOV R104, R129 ;  /* 0x0000008100687202 */ /* 0x000fe40000000f00 */
.L_x_32505:
[----:B------:R-:W-:Y:S01]  /*1130*/  FMUL.FTZ R130, R109, R16 ;  /* 0x000000106d827220 */ /* 0x000fe20000410000 */
[----:B------:R-:W-:Y:S05]  /*1140*/  @P2 BRA `(.L_x_32506) ;  /* 0x0000002000002947 */ /* 0x000fea0003800000 */
[----:B------:R-:W-:Y:S05]  /*1150*/  @P0 BRA `(.L_x_32507) ;  /* 0x0000002000000947 */ /* 0x000fea0003800000 */
[----:B------:R-:W-:Y:S05]  /*1160*/  BRA `(.L_x_32508) ;  /* 0x0000002000007947 */ /* 0x000fea0003800000 */
.L_x_32506:
[----:B-----5:R-:W-:-:S05]  /*1170*/  FADD.FTZ R130, R21, R130 ;  /* 0x0000008215827221 */ /* 0x020fca0000010000 */
.L_x_32507:
[----:B------:R-:W-:Y:S02]  /*1180*/  MOV R105, R130 ;  /* 0x0000008200697202 */ /* 0x000fe40000000f00 */
.L_x_32508:
[----:B------:R-:W-:Y:S01]  /*1190*/  FMUL.FTZ R131, R110, R16 ;  /* 0x000000106e837220 */ /* 0x000fe20000410000 */
[----:B------:R-:W-:Y:S05]  /*11a0*/  @P2 BRA `(.L_x_32509) ;  /* 0x0000002000002947 */ /* 0x000fea0003800000 */
[----:B------:R-:W-:Y:S05]  /*11b0*/  @P0 BRA `(.L_x_32510) ;  /* 0x0000002000000947 */ /* 0x000fea0003800000 */
[----:B------:R-:W-:Y:S05]  /*11c0*/  BRA `(.L_x_32511) ;  /* 0x0000002000007947 */ /* 0x000fea0003800000 */
.L_x_32509:
[----:B-----5:R-:W-:-:S05]  /*11d0*/  FADD.FTZ R131, R22, R131 ;  /* 0x0000008316837221 */ /* 0x020fca0000010000 */
.L_x_32510:
[----:B------:R-:W-:Y:S02]  /*11e0*/  MOV R106, R131 ;  /* 0x00000083006a7202 */ /* 0x000fe40000000f00 */
.L_x_32511:
[----:B------:R-:W-:Y:S01]  /*11f0*/  FMUL.FTZ R132, R111, R16 ;  /* 0x000000106f847220 */ /* 0x000fe20000410000 */
[----:B------:R-:W-:Y:S05]  /*1200*/  @P2 BRA `(.L_x_32512) ;  /* 0x0000002000002947 */ /* 0x000fea0003800000 */
[----:B------:R-:W-:Y:S05]  /*1210*/  @P0 BRA `(.L_x_32513) ;  /* 0x0000002000000947 */ /* 0x000fea0003800000 */
[----:B------:R-:W-:Y:S05]  /*1220*/  BRA `(.L_x_32514) ;  /* 0x0000002000007947 */ /* 0x000fea0003800000 */
.L_x_32512:
[----:B-----5:R-:W-:-:S05]  /*1230*/  FADD.FTZ R132, R23, R132 ;  /* 0x0000008417847221 */ /* 0x020fca0000010000 */
.L_x_32513:
[----:B------:R-:W-:Y:S02]  /*1240*/  MOV R107, R132 ;  /* 0x00000084006b7202 */ /* 0x000fe40000000f00 */
.L_x_32514:
        /* <DEDUP_REMOVED lines=11> */
.L_x_32515:
[----:B-----5:R-:W-:-:S05]  /*1300*/  FADD.FTZ R134, R20, R134 ;  /* 0x0000008614867221 */ /* 0x020fca0000010000 */
.L_x_32516:
[----:B------:R-:W-:Y:S02]  /*1310*/  MOV R104, R134 ;  /* 0x0000008600687202 */ /* 0x000fe40000000f00 */
.L_x_32517:
[----:B------:R-:W-:Y:S01]  /*1320*/  FMUL.FTZ R135, R109, R16 ;  /* 0x000000106d877220 */ /* 0x000fe20000410000 */
[----:B------:R-:W-:Y:S05]  /*1330*/  @P2 BRA `(.L_x_32518) ;  /* 0x0000002000002947 */ /* 0x000fea0003800000 */
[----:B------:R-:W-:Y:S05]  /*1340*/  @P0 BRA `(.L_x_32519) ;  /* 0x0000002000000947 */ /* 0x000fea0003800000 */
[----:B------:R-:W-:Y:S05]  /*1350*/  BRA `(.L_x_32520) ;  /* 0x0000002000007947 */ /* 0x000fea0003800000 */
.L_x_32518:
[----:B-----5:R-:W-:-:S05]  /*1360*/  FADD.FTZ R135, R21, R135 ;  /* 0x0000008715877221 */ /* 0x020fca0000010000 */
.L_x_32519:
[----:B------:R-:W-:Y:S02]  /*1370*/  MOV R105, R135 ;  /* 0x0000008700697202 */ /* 0x000fe40000000f00 */
.L_x_32520:
[----:B------:R-:W-:Y:S01]  /*1380*/  FMUL.FTZ R136, R110, R16 ;  /* 0x000000106e887220 */ /* 0x000fe20000410000 */
[----:B------:R-:W-:Y:S05]  /*1390*/  @P2 BRA `(.L_x_32521) ;  /* 0x0000002000002947 */ /* 0x000fea0003800000 */
[----:B------:R-:W-:Y:S05]  /*13a0*/  @P0 BRA `(.L_x_32522) ;  /* 0x0000002000000947 */ /* 0x000fea0003800000 */
[----:B------:R-:W-:Y:S05]  /*13b0*/  BRA `(.L_x_32523) ;  /* 0x0000002000007947 */ /* 0x000fea0003800000 */
.L_x_32521:
[----:B-----5:R-:W-:-:S05]  /*13c0*/  FADD.FTZ R136, R22, R136 ;  /* 0x0000008816887221 */ /* 0x020fca0000010000 */
.L_x_32522:
[----:B------:R-:W-:Y:S02]  /*13d0*/  MOV R106, R136 ;  /* 0x00000088006a7202 */ /* 0x000fe40000000f00 */
.L_x_32523:
[----:B------:R-:W-:Y:S01]  /*13e0*/  FMUL.FTZ R137, R111, R16 ;  /* 0x000000106f897220 */ /* 0x000fe20000410000 */
[----:B------:R-:W-:Y:S05]  /*13f0*/  @P2 BRA `(.L_x_32524) ;  /* 0x0000002000002947 */ /* 0x000fea0003800000 */
[----:B------:R-:W-:Y:S05]  /*1400*/  @P0 BRA `(.L_x_32525) ;  /* 0x0000002000000947 */ /* 0x000fea0003800000 */
[----:B------:R-:W-:Y:S05]  /*1410*/  BRA `(.L_x_32526) ;  /* 0x0000002000007947 */ /* 0x000fea0003800000 */
.L_x_32524:
[----:B-----5:R-:W-:-:S05]  /*1420*/  FADD.FTZ R137, R23, R137 ;  /* 0x0000008917897221 */ /* 0x020fca0000010000 */
.L_x_32525:
[----:B------:R-:W-:Y:S02]  /*1430*/  MOV R107, R137 ;  /* 0x00000089006b7202 */ /* 0x000fe40000000f00 */
.L_x_32526:
        /* <DEDUP_REMOVED lines=11> */
.L_x_32527:
[----:B-1---5:R-:W-:-:S05]  /*14f0*/  FADD.FTZ R139, R20, R139 ;  /* 0x0000008b148b7221 */ /* 0x022fca0000010000 */
.L_x_32528:
[----:B------:R-:W-:Y:S02]  /*1500*/  MOV R104, R139 ;  /* 0x0000008b00687202 */ /* 0x000fe40000000f00 */
.L_x_32529:
[----:B------:R-:W-:Y:S01]  /*1510*/  FMUL.FTZ R140, R109, R16 ;  /* 0x000000106d8c7220 */ /* 0x000fe20000410000 */
[----:B------:R-:W-:Y:S05]  /*1520*/  @P2 BRA `(.L_x_32530) ;  /* 0x0000002000002947 */ /* 0x000fea0003800000 */
[----:B------:R-:W-:Y:S05]  /*1530*/  @P0 BRA `(.L_x_32531) ;  /* 0x0000002000000947 */ /* 0x000fea0003800000 */
[----:B------:R-:W-:Y:S05]  /*1540*/  BRA `(.L_x_32532) ;  /* 0x0000002000007947 */ /* 0x000fea0003800000 */
.L_x_32530:
[----:B-----5:R-:W-:-:S05]  /*1550*/  FADD.FTZ R140, R21, R140 ;  /* 0x0000008c158c7221 */ /* 0x020fca0000010000 */
.L_x_32531:
[----:B------:R-:W-:Y:S02]  /*1560*/  MOV R105, R140 ;  /* 0x0000008c00697202 */ /* 0x000fe40000000f00 */
.L_x_32532:
[----:B------:R-:W-:Y:S01]  /*1570*/  FMUL.FTZ R141, R110, R16 ;  /* 0x000000106e8d7220 */ /* 0x000fe20000410000 */
[----:B------:R-:W-:Y:S05]  /*1580*/  @P2 BRA `(.L_x_32533) ;  /* 0x0000002000002947 */ /* 0x000fea0003800000 */
[----:B------:R-:W-:Y:S05]  /*1590*/  @P0 BRA `(.L_x_32534) ;  /* 0x0000002000000947 */ /* 0x000fea0003800000 */
[----:B------:R-:W-:Y:S05]  /*15a0*/  BRA `(.L_x_32535) ;  /* 0x0000002000007947 */ /* 0x000fea0003800000 */
.L_x_32533:
[----:B-----5:R-:W-:-:S05]  /*15b0*/  FADD.FTZ R141, R22, R141 ;  /* 0x0000008d168d7221 */ /* 0x020fca0000010000 */
.L_x_32534:
[----:B------:R-:W-:Y:S02]  /*15c0*/  MOV R106, R141 ;  /* 0x0000008d006a7202 */ /* 0x000fe40000000f00 */
.L_x_32535:
[----:B------:R-:W-:Y:S01]  /*15d0*/  FMUL.FTZ R142, R111, R16 ;  /* 0x000000106f8e7220 */ /* 0x000fe20000410000 */
[----:B------:R-:W-:Y:S05]  /*15e0*/  @P2 BRA `(.L_x_32536) ;  /* 0x0000002000002947 */ /* 0x000fea0003800000 */
[----:B------:R-:W-:Y:S05]  /*15f0*/  @P0 BRA `(.L_x_32537) ;  /* 0x0000002000000947 */ /* 0x000fea0003800000 */
[----:B------:R-:W-:Y:S05]  /*1600*/  BRA `(.L_x_32538) ;  /* 0x0000002000007947 */ /* 0x000fea0003800000 */
.L_x_32536:
[----:B-----5:R-:W-:-:S05]  /*1610*/  FADD.FTZ R142, R23, R142 ;  /* 0x0000008e178e7221 */ /* 0x020fca0000010000 */
.L_x_32537:
[----:B------:R-:W-:Y:S02]  /*1620*/  MOV R107, R142 ;  /* 0x0000008e006b7202 */ /* 0x000fe40000000f00 */
.L_x_32538:
        /* <DEDUP_REMOVED lines=11> */
.L_x_32539:
[----:B-----5:R-:W-:-:S05]  /*16e0*/  FADD.FTZ R144, R20, R144 ;  /* 0x0000009014907221 */ /* 0x020fca0000010000 */
.L_x_32540:
[----:B------:R-:W-:Y:S02]  /*16f0*/  MOV R104, R144 ;  /* 0x0000009000687202 */ /* 0x000fe40000000f00 */
.L_x_32541:
[----:B------:R-:W-:Y:S01]  /*1700*/  FMUL.FTZ R145, R109, R16 ;  /* 0x000000106d917220 */ /* 0x000fe20000410000 */
[----:B------:R-:W-:Y:S05]  /*1710*/  @P2 BRA `(.L_x_32542) ;  /* 0x0000002000002947 */ /* 0x000fea0003800000 */
[----:B------:R-:W-:Y:S05]  /*1720*/  @P0 BRA `(.L_x_32543) ;  /* 0x0000002000000947 */ /* 0x000fea0003800000 */
[----:B------:R-:W-:Y:S05]  /*1730*/  BRA `(.L_x_32544) ;  /* 0x0000002000007947 */ /* 0x000fea0003800000 */
.L_x_32542:
[----:B-----5:R-:W-:-:S05]  /*1740*/  FADD.FTZ R145, R21, R145 ;  /* 0x0000009115917221 */ /* 0x020fca0000010000 */
.L_x_32543:
[----:B------:R-:W-:Y:S02]  /*1750*/  MOV R105, R145 ;  /* 0x0000009100697202 */ /* 0x000fe40000000f00 */
.L_x_32544:
[----:B------:R-:W-:Y:S01]  /*1760*/  FMUL.FTZ R110, R110, R16 ;  /* 0x000000106e6e7220 */ /* 0x000fe20000410000 */
[----:B------:R-:W-:Y:S05]  /*1770*/  @P2 BRA `(.L_x_32545) ;  /* 0x0000002000002947 */ /* 0x000fea0003800000 */
[----:B------:R-:W-:Y:S05]  /*1780*/  @P0 BRA `(.L_x_32546) ;  /* 0x0000002000000947 */ /* 0x000fea0003800000 */
[----:B------:R-:W-:Y:S05]  /*1790*/  BRA `(.L_x_32547) ;  /* 0x0000002000007947 */ /* 0x000fea0003800000 */
.L_x_32545:
[----:B-----5:R-:W-:-:S05]  /*17a0*/  FADD.FTZ R110, R22, R110 ;  /* 0x0000006e166e7221 */ /* 0x020fca0000010000 */
.L_x_32546:
[----:B------:R-:W-:Y:S02]  /*17b0*/  MOV R106, R110 ;  /* 0x0000006e006a7202 */ /* 0x000fe40000000f00 */
.L_x_32547:
[----:B------:R-:W-:Y:S01]  /*17c0*/  FMUL.FTZ R111, R111, R16 ;  /* 0x000000106f6f7220 */ /* 0x000fe20000410000 */
[----:B------:R-:W-:Y:S05]  /*17d0*/  @P2 BRA `(.L_x_32548) ;  /* 0x0000002000002947 */ /* 0x000fea0003800000 */
[----:B------:R-:W-:Y:S05]  /*17e0*/  @P0 BRA `(.L_x_32549) ;  /* 0x0000002000000947 */ /* 0x000fea0003800000 */
[----:B------:R-:W-:Y:S05]  /*17f0*/  BRA `(.L_x_32550) ;  /* 0x0000002000007947 */ /* 0x000fea0003800000 */
.L_x_32548:
[----:B-----5:R-:W-:-:S05]  /*1800*/  FADD.FTZ R111, R23, R111 ;  /* 0x0000006f176f7221 */ /* 0x020fca0000010000 */
.L_x_32549:
[----:B------:R-:W-:Y:S02]  /*1810*/  MOV R107, R111 ;  /* 0x0000006f006b7202 */ /* 0x000fe40000000f00 */
.L_x_32550:
[----:B------:R-:W-:Y:S01]  /*1820*/  FADD.FTZ R16, RZ, R10 ;  /* 0x0000000aff107221 */ /* 0x000fe20000010000 */
[----:B------:R-:W-:Y:S02]  /*1830*/  LOP3.LUT P2, RZ, R12, 0xff, RZ, 0xc0, !PT ;  /* 0x000000ff0cff7812 */ /* 0x000fe4000784c0ff */
[----:B------:R-:W-:Y:S01]  /*1840*/  SHF.R.U32.HI R146, RZ, 0x5, R14 ;  /* 0x00000005ff927819 */ /* 0x000fe2000001160e */
[----:B------:R-:W-:Y:S01]  /*1850*/  FADD.FTZ R109, R16, R9 ;  /* 0x00000009106d7221 */ /* 0x000fe20000010000 */
[----:B------:R-:W-:-:S02]  /*1860*/  LOP3.LUT P1, RZ, R14, 0x1f, RZ, 0xc0, !PT ;  /* 0x0000001f0eff7812 */ /* 0x000fc4000782c0ff */
        /* <DEDUP_REMOVED lines=33> */
[----:B------:R-:W-:-:S04]  /*1a80*/  @P0 IMAD.WIDE.U32 R16, R143, R17, c[0x0][0x188] ;  /* 0x000062008f100625 */ /* 0x000fc800078e0011 */
[----:B------:R-:W-:Y:S01]  /*1a90*/  FADD.FTZ R108, R109, R140 ;  /* 0x0000008c6d6c7221 */ /* 0x000fe20000010000 */
[----:B------:R0:W-:Y:S03]  /*1aa0*/  @P0 STG.E.128 [R16.64], R104 ;  /* 0x0000006810000986 */ /* 0x0001e6000c101d04 */
        /* <DEDUP_REMOVED lines=8> */
.L_x_32555:
        /* <DEDUP_REMOVED lines=100> */
.L_x_32556:
        /* <DEDUP_REMOVED lines=46> */
[----:B--2---:R-:W-:Y:S01]  /*2450*/  FADD.FTZ R108, R16, R17 ;  /* 0x00000011106c7221 */ /* 0x004fe20000010000 */
[----:B------:R-:W-:Y:S01]  /*2460*/  MOV R17, c[0x0][0x1e0] ;  /* 0x0000780000117a02 */ /* 0x000fe20000000f00 */
[----:B------:R-:W-:Y:S01]  /*2470*/  FMUL.FTZ R153, R153, R154 ;  /* 0x0000009a99997220 */ /* 0x000fe20000410000 */
[----:B------:R-:W0:Y:S03]  /*2480*/  SHFL.IDX PT, R151, R146, RZ, 0x1f ;  /* 0x00001fff92977589 */ /* 0x000e2600000e0000 */
[----:B------:R-:W-:Y:S01]  /*2490*/  FFMA.FTZ R153, R109, R153, R108 ;  /* 0x000000996d997223 */ /* 0x000fe2000001006c */
[----:B------:R-:W-:-:S04]  /*24a0*/  @!P1 MOV R108, 0x4 ;  /* 0x00000004006c9802 */ /* 0x000fc80000000f00 */
[----:B------:R-:W1:Y:S01]  /*24b0*/  SHFL.IDX PT, R150, R153, RZ, 0x1f ;  /* 0x00001fff99967589 */ /* 0x000e6200000e0000 */
[----:B------:R-:W-:-:S04]  /*24c0*/  @!P1 IMAD.WIDE R108, R13, R108, c[0x0][0x1a0] ;  /* 0x000068000d6c9625 */ /* 0x000fc800078e026c */
[C---:B0-----:R-:W-:Y:S01]  /*24d0*/  FMUL.FTZ R16, R151.reuse, R151 ;  /* 0x0000009797107220 */ /* 0x041fe20000410000 */
[----:B------:R0:W-:Y:S04]  /*24e0*/  @!P1 STG.E [R108.64], R151 ;  /* 0x000000976c009986 */ /* 0x0001e8000c101904 */
[----:B------:R-:W-:Y:S02]  /*24f0*/  FSEL R148, R16, RZ, P2 ;  /* 0x000000ff10947208 */ /* 0x000fe40001000000 */
[----:B------:R-:W-:Y:S01]  /*2500*/  FSEL R16, R151, RZ, !P2 ;  /* 0x000000ff97107208 */ /* 0x000fe20005000000 */
[----:B-1----:R-:W-:Y:S01]  /*2510*/  FFMA.FTZ R17, R150, R17, c[0x0][0x228] ;  /* 0x00008a0096117623 */ /* 0x002fe20000010011 */
[----:B------:R-:W-:Y:S02]  /*2520*/  @!P1 MOV R150, 0x4 ;  /* 0x0000000400969802 */ /* 0x000fe40000000f00 */
[----:B------:R-:W-:Y:S01]  /*2530*/  LOP3.LUT P2, RZ, R12, 0xff, RZ, 0xc0, !PT ;  /* 0x000000ff0cff7812 */ /* 0x000fe2000784c0ff */
[----:B------:R-:W-:-:S02]  /*2540*/  FADD.FTZ R146, R17, R148 ;  /* 0x0000009411927221 */ /* 0x000fc40000010000 */
[C---:B------:R-:W-:Y:S01]  /*2550*/  FADD.FTZ R17, -R16.reuse, R18 ;  /* 0x0000001210117221 */ /* 0x040fe20000010100 */
[----:B------:R-:W-:Y:S01]  /*2560*/  SEL R12, RZ, 0x1, P2 ;  /* 0x00000001ff0c7807 */ /* 0x000fe20001000000 */
[C---:B0-----:R-:W-:Y:S02]  /*2570*/  FADD.FTZ R109, -R16.reuse, R115 ;  /* 0x00000073106d7221 */ /* 0x041fe40000010100 */
        /* <DEDUP_REMOVED lines=39> */
[----:B------:R-:W-:Y:S01]  /*27f0*/  HFMA2.MMA R16, -RZ, RZ, 0, 9.5367431640625e-07 ;  /* 0x00000010ff107435 */ /* 0x000fe200000001ff */
[C---:B------:R-:W-:Y:S01]  /*2800*/  @!P1 IMAD.WIDE R148, R13.reuse, R150, c[0x0][0x1a8] ;  /* 0x00006a000d949625 */ /* 0x040fe200078e0296 */
[----:B------:R-:W-:-:S03]  /*2810*/  IADD3 R13, R13, c[0x0][0x160], RZ ;  /* 0x000058000d0d7a10 */ /* 0x000fc60007ffe0ff */
[C---:B0-----:R-:W-:Y:S01]  /*2820*/  FMUL.FTZ R10, R126.reuse, R10 ;  /* 0x0000000a7e0a7220 */ /* 0x041fe20000410000 */
[----:B------:R0:W-:Y:S01]  /*2830*/  @!P1 STG.E [R148.64], R126 ;  /* 0x0000007e94009986 */ /* 0x0001e2000c101904 */
[C---:B------:R-:W-:Y:S02]  /*2840*/  FMUL.FTZ R9, R126.reuse, R9 ;  /* 0x000000097e097220 */ /* 0x040fe40000410000 */
[C---:B------:R-:W-:Y:S02]  /*2850*/  FMUL.FTZ R8, R126.reuse, R8 ;  /* 0x000000087e087220 */ /* 0x040fe40000410000 */
[C---:B------:R-:W-:Y:S02]  /*2860*/  FMUL.FTZ R144, R126.reuse, R7 ;  /* 0x000000077e907220 */ /* 0x040fe40000410000 */
[C---:B------:R-:W-:Y:S02]  /*2870*/  FMUL.FTZ R5, R126.reuse, R5 ;  /* 0x000000057e057220 */ /* 0x040fe40000410000 */
[----:B------:R-:W-:-:S02]  /*2880*/  FMUL.FTZ R4, R126, R4 ;  /* 0x000000047e047220 */ /* 0x000fc40000410000 */
[C---:B------:R-:W-:Y:S01]  /*2890*/  FMUL.FTZ R7, R126.reuse, R3 ;  /* 0x000000037e077220 */ /* 0x040fe20000410000 */
[C---:B0-----:R-:W-:Y:S01]  /*28a0*/  LEA R148, P1, R11.reuse, c[0x0][0x208], 0x4 ;  /* 0x000082000b947a11 */ /* 0x041fe200078220ff */
[C---:B------:R-:W-:Y:S02]  /*28b0*/  FMUL.FTZ R146, R126.reuse, R2 ;  /* 0x000000027e927220 */ /* 0x040fe40000410000 */
[C---:B------:R-:W-:Y:S01]  /*28c0*/  FMUL.FTZ R15, R126.reuse, R15 ;  /* 0x0000000f7e0f7220 */ /* 0x040fe20000410000 */
[----:B------:R-:W-:Y:S01]  /*28d0*/  LEA.HI.X R149, R11, c[0x0][0x20c], RZ, 0x4, P1 ;  /* 0x000083000b957a11 */ /* 0x000fe200008f24ff */
[C---:B------:R-:W-:Y:S01]  /*28e0*/  FMUL.FTZ R17, R126.reuse, R17 ;  /* 0x000000117e117220 */ /* 0x040fe20000410000 */
[----:B------:R-:W-:Y:S01]  /*28f0*/  ISETP.GE.AND P1, PT, R13, c[0x0][0x164], PT ;  /* 0x000059000d007a0c */ /* 0x000fe20003f26270 */
[C---:B------:R-:W-:Y:S02]  /*2900*/  FMUL.FTZ R18, R126.reuse, R18 ;  /* 0x000000127e127220 */ /* 0x040fe40000410000 */
[----:B------:R-:W-:-:S02]  /*2910*/  FMUL.FTZ R145, R126, R19 ;  /* 0x000000137e917220 */ /* 0x000fc40000410000 */
        /* <DEDUP_REMOVED lines=10> */
[----:B------:R-:W-:Y:S01]  /*29c0*/  STG.E.128 [R148.64], R112 ;  /* 0x0000007094007986 */ /* 0x000fe2000c101d04 */
[----:B------:R-:W-:-:S04]  /*29d0*/  IMAD.WIDE.U32 R150, R6, R16, c[0x0][0x208] ;  /* 0x0000820006967625 */ /* 0x000fc800078e0010 */
[----:B------:R-:W-:Y:S02]  /*29e0*/  FFMA.FTZ R11, R71, R146, R31 ;  /* 0x00000092470b7223 */ /* 0x000fe4000001001f */
[----:B------:R-:W-:Y:S02]  /*29f0*/  FFMA.FTZ R10, R70, R7, R30 ;  /* 0x00000007460a7223 */ /* 0x000fe4000001001e */
[----:B------:R-:W-:Y:S02]  /*2a00*/  FFMA.FTZ R9, R69, R4, R29 ;  /* 0x0000000445097223 */ /* 0x000fe4000001001d */
[----:B------:R-:W-:Y:S02]  /*2a10*/  FFMA.FTZ R8, R68, R5, R28 ;  /* 0x0000000544087223 */ /* 0x000fe4000001001c */
[----:B------:R-:W-:Y:S02]  /*2a20*/  FMUL.FTZ R116, R126, R116 ;  /* 0x000000747e747220 */ /* 0x000fe40000410000 */
[----:B------:R-:W-:Y:S01]  /*2a30*/  IMAD.WIDE.U32 R152, R0, R16, c[0x0][0x208] ;  /* 0x0000820000987625 */ /* 0x000fe200078e0010 */
[----:B------:R-:W-:Y:S03]  /*2a40*/  STG.E.128 [R150.64], R8 ;  /* 0x0000000896007986 */ /* 0x000fe6000c101d04 */
[----:B------:R-:W-:-:S02]  /*2a50*/  FFMA.FTZ R7, R75, R145, R35 ;  /* 0x000000914b077223 */ /* 0x000fc40000010023 */
        /* <DEDUP_REMOVED lines=38> */
[----:B------:R-:W-:-:S04]  /*2cc0*/  IMAD.WIDE.U32 R144, R133, R16, c[0x0][0x208] ;  /* 0x0000820085907625 */ /* 0x000fc800078e0010 */
[----:B0-----:R-:W-:Y:S02]  /*2cd0*/  FFMA.FTZ R7, R87, R124, R47 ;  /* 0x0000007c57077223 */ /* 0x001fe4000001002f */
        /* <DEDUP_REMOVED lines=25> */
[----:B------:R-:W-:-:S05]  /*2e70*/  FFMA.FTZ R112, R100, R141, R60 ;  /* 0x0000008d64707223 */ /* 0x000fca000001003c */
[----:B------:R2:W-:Y:S02]  /*2e80*/  STG.E.128 [R16.64], R112 ;  /* 0x0000007010007986 */ /* 0x0005e4000c101d04 */
[----:B--2--5:R-:W-:Y:S01]  /*2e90*/  @P1 CALL.REL.NOINC `(.L_x_32553) ;  /* 0x0000001000001944 */ /* 0x024fe20003c00000 */
[----:B------:R-:W-:Y:S05]  /*2ea0*/  BRA `(.L_x_32554) ;  /* 0xffffd52000007947 */ /* 0x000fea000383ffff */
.L_x_32553:
[----:B------:R-:W-:Y:S05]  /*2eb0*/  EXIT ;  /* 0x000000000000794d */ /* 0x000fea0003800000 */
.L_x_32551:
[----:B0-----:R-:W-:Y:S01]  /*2ec0*/  HFMA2.MMA R17, -RZ, RZ, 0, 1.847743988037109375e-06 ;  /* 0x0000001fff117435 */ /* 0x001fe200000001ff */
[----:B------:R-:W-:Y:S02]  /*2ed0*/  MOV R150, 0x1 ;  /* 0x0000000100967802 */ /* 0x000fe40000000f00 */
[----:B------:R-:W-:Y:S02]  /*2ee0*/  MOV R148, 0xffffffff ;  /* 0xffffffff00947802 */ /* 0x000fe40000000f00 */
[----:B------:R-:W-:Y:S02]  /*2ef0*/  MOV R108, 0x2f10 ;  /* 0x00002f10006c7802 */ /* 0x000fe40000000f00 */
[----:B-----5:R-:W-:Y:S05]  /*2f00*/  CALL.REL.NOINC `($__internal_145_$__cuda_sm70_shflsync_bfly_p) ;  /* 0x0000089000007944 */ /* 0x020fea0003c00000 */
[----:B-1----:R-:W-:Y:S01]  /*2f10*/  MOV R16, R150 ;  /* 0x0000009600107202 */ /* 0x002fe20000000f00 */
[----:B0-----:R-:W-:Y:S05]  /*2f20*/  BRA `(.L_x_32555) ;  /* 0xffffec0000007947 */ /* 0x001fea000383ffff */
.L_x_32552:
[----:B------:R-:W-:Y:S01]  /*2f30*/  HFMA2.MMA R150, -RZ, RZ, 0, 1.1920928955078125e-07 ;  /* 0x00000002ff967435 */ /* 0x000fe200000001ff */
[----:B------:R-:W-:Y:S02]  /*2f40*/  MOV R17, 0x1f ;  /* 0x0000001f00117802 */ /* 0x000fe40000000f00 */
[----:B------:R-:W-:-:S02]  /*2f50*/  MOV R148, 0xffffffff ;  /* 0xffffffff00947802 */ /* 0x000fc40000000f00 */
[----:B------:R-:W-:Y:S02]  /*2f60*/  MOV R108, 0x2f80 ;  /* 0x00002f80006c7802 */ /* 0x000fe40000000f00 */
[----:B-----5:R-:W-:Y:S05]  /*2f70*/  CALL.REL.NOINC `($__internal_145_$__cuda_sm70_shflsync_bfly_p) ;  /* 0x0000082000007944 */ /* 0x020fea0003c00000 */
[----:B01----:R-:W-:Y:S01]  /*2f80*/  FADD.FTZ R149, R149, R150 ;  /* 0x0000009695957221 */ /* 0x003fe20000010000 */
[----:B------:R-:W-:Y:S01]  /*2f90*/  HFMA2.MMA R150, -RZ, RZ, 0, 2.384185791015625e-07 ;  /* 0x00000004ff967435 */ /* 0x000fe200000001ff */
[----:B------:R-:W-:Y:S02]  /*2fa0*/  MOV R17, 0x1f ;  /* 0x0000001f00117802 */ /* 0x000fe40000000f00 */
[----:B------:R-:W-:Y:S02]  /*2fb0*/  MOV R148, 0xffffffff ;  /* 0xffffffff00947802 */ /* 0x000fe40000000f00 */
[----:B------:R-:W-:Y:S02]  /*2fc0*/  MOV R108, 0x2fe0 ;  /* 0x00002fe0006c7802 */ /* 0x000fe40000000f00 */
[----:B------:R-:W-:Y:S05]  /*2fd0*/  CALL.REL.NOINC `($__internal_145_$__cuda_sm70_shflsync_bfly_p) ;  /* 0x000007c000007944 */ /* 0x000fea0003c00000 */
[----:B01----:R-:W-:Y:S01]  /*2fe0*/  FADD.FTZ R149, R149, R150 ;  /* 0x0000009695957221 */ /* 0x003fe20000010000 */
[----:B------:R-:W-:Y:S01]  /*2ff0*/  HFMA2.MMA R150, -RZ, RZ, 0, 4.76837158203125e-07 ;  /* 0x00000008ff967435 */ /* 0x000fe200000001ff */
[----:B------:R-:W-:Y:S02]  /*3000*/  MOV R17, 0x1f ;  /* 0x0000001f00117802 */ /* 0x000fe40000000f00 */
[----:B------:R-:W-:-:S02]  /*3010*/  MOV R148, 0xffffffff ;  /* 0xffffffff00947802 */ /* 0x000fc40000000f00 */
[----:B------:R-:W-:Y:S02]  /*3020*/  MOV R108, 0x3040 ;  /* 0x00003040006c7802 */ /* 0x000fe40000000f00 */
[----:B------:R-:W-:Y:S05]  /*3030*/  CALL.REL.NOINC `($__internal_145_$__cuda_sm70_shflsync_bfly_p) ;  /* 0x0000076000007944 */ /* 0x000fea0003c00000 */
[----:B01----:R-:W-:Y:S01]  /*3040*/  FADD.FTZ R149, R149, R150 ;  /* 0x0000009695957221 */ /* 0x003fe20000010000 */
[----:B------:R-:W-:Y:S01]  /*3050*/  HFMA2.MMA R150, -RZ, RZ, 0, 9.5367431640625e-07 ;  /* 0x00000010ff967435 */ /* 0x000fe200000001ff */
[----:B------:R-:W-:Y:S02]  /*3060*/  MOV R17, 0x1f ;  /* 0x0000001f00117802 */ /* 0x000fe40000000f00 */
[----:B------:R-:W-:Y:S02]  /*3070*/  MOV R148, 0xffffffff ;  /* 0xffffffff00947802 */ /* 0x000fe40000000f00 */
[----:B------:R-:W-:Y:S02]  /*3080*/  MOV R108, 0x30a0 ;  /* 0x000030a0006c7802 */ /* 0x000fe40000000f00 */
[----:B------:R-:W-:Y:S05]  /*3090*/  CALL.REL.NOINC `($__internal_145_$__cuda_sm70_shflsync_bfly_p) ;  /* 0x0000070000007944 */ /* 0x000fea0003c00000 */
        /* <DEDUP_REMOVED lines=86> */
[----:B------:R-:W-:Y:S05]  /*3600*/  CALL.REL.NOINC `($__internal_145_$__cuda_sm70_shflsync_bfly_p) ;  /* 0x0000019000007944 */ /* 0x000fea0003c00000 */
[----:B01----:R-:W-:Y:S01]  /*3610*/  FADD.FTZ R149, R149, R150 ;  /* 0x0000009695957221 */ /* 0x003fe20000010000 */
[----:B------:R-:W-:Y:S01]  /*3620*/  HFMA2.MMA R150, -RZ, RZ, 0, 1.1920928955078125e-07 ;  /* 0x00000002ff967435 */ /* 0x000fe200000001ff */
[----:B------:R-:W-:Y:S02]  /*3630*/  MOV R17, 0x1f ;  /* 0x0000001f00117802 */ /* 0x000fe40000000f00 */
[----:B------:R-:W-:Y:S02]  /*3640*/  MOV R148, 0xffffffff ;  /* 0xffffffff00947802 */ /* 0x000fe40000000f00 */
[----:B------:R-:W-:Y:S02]  /*3650*/  MOV R108, 0x3670 ;  /* 0x00003670006c7802 */ /* 0x000fe40000000f00 */
[----:B------:R-:W-:Y:S05]  /*3660*/  CALL.REL.NOINC `($__internal_145_$__cuda_sm70_shflsync_bfly_p) ;  /* 0x0000013000007944 */ /* 0x000fea0003c00000 */
[----:B01----:R-:W-:Y:S01]  /*3670*/  FADD.FTZ R149, R149, R150 ;  /* 0x0000009695957221 */ /* 0x003fe20000010000 */
[----:B------:R-:W-:Y:S01]  /*3680*/  HFMA2.MMA R150, -RZ, RZ, 0, 2.384185791015625e-07 ;  /* 0x00000004ff967435 */ /* 0x000fe200000001ff */
[----:B------:R-:W-:-:S02]  /*3690*/  MOV R17, 0x1f ;  /* 0x0000001f00117802 */ /* 0x000fc40000000f00 */
[----:B------:R-:W-:Y:S02]  /*36a0*/  MOV R148, 0xffffffff ;  /* 0xffffffff00947802 */ /* 0x000fe40000000f00 */
[----:B------:R-:W-:Y:S02]  /*36b0*/  MOV R108, 0x36d0 ;  /* 0x000036d0006c7802 */ /* 0x000fe40000000f00 */
[----:B------:R-:W-:Y:S05]  /*36c0*/  CALL.REL.NOINC `($__internal_145_$__cuda_sm70_shflsync_bfly_p) ;  /* 0x000000d000007944 */ /* 0x000fea0003c00000 */
[----:B01----:R-:W-:Y:S01]  /*36d0*/  FADD.FTZ R149, R149, R150 ;  /* 0x0000009695957221 */ /* 0x003fe20000010000 */
[----:B------:R-:W-:Y:S01]  /*36e0*/  HFMA2.MMA R150, -RZ, RZ, 0, 4.76837158203125e-07 ;  /* 0x00000008ff967435 */ /* 0x000fe200000001ff */
[----:B------:R-:W-:Y:S02]  /*36f0*/  MOV R17, 0x1f ;  /* 0x0000001f00117802 */ /* 0x000fe40000000f00 */
[----:B------:R-:W-:Y:S02]  /*3700*/  MOV R148, 0xffffffff ;  /* 0xffffffff00947802 */ /* 0x000fe40000000f00 */
[----:B------:R-:W-:Y:S02]  /*3710*/  MOV R108, 0x3730 ;  /* 0x00003730006c7802 */ /* 0x000fe40000000f00 */
[----:B------:R-:W-:Y:S05]  /*3720*/  CALL.REL.NOINC `($__internal_145_$__cuda_sm70_shflsync_bfly_p) ;  /* 0x0000007000007944 */ /* 0x000fea0003c00000 */
[----:B01----:R-:W-:Y:S01]  /*3730*/  FADD.FTZ R149, R149, R150 ;  /* 0x0000009695957221 */ /* 0x003fe20000010000 */
[----:B------:R-:W-:Y:S01]  /*3740*/  HFMA2.MMA R150, -RZ, RZ, 0, 9.5367431640625e-07 ;  /* 0x00000010ff967435 */ /* 0x000fe200000001ff */
[----:B------:R-:W-:-:S02]  /*3750*/  MOV R17, 0x1f ;  /* 0x0000001f00117802 */ /* 0x000fc40000000f00 */
[----:B------:R-:W-:Y:S02]  /*3760*/  MOV R148, 0xffffffff ;  /* 0xffffffff00947802 */ /* 0x000fe40000000f00 */
[----:B------:R-:W-:Y:S02]  /*3770*/  MOV R108, 0x3790 ;  /* 0x00003790006c7802 */ /* 0x000fe40000000f00 */
[----:B------:R-:W-:Y:S05]  /*3780*/  CALL.REL.NOINC `($__internal_145_$__cuda_sm70_shflsync_bfly_p) ;  /* 0x0000001000007944 */ /* 0x000fea0003c00000 */
[----:B01----:R-:W-:Y:S05]  /*3790*/  BRA `(.L_x_32556) ;  /* 0xffffe9d000007947 */ /* 0x003fea000383ffff */
        .weak           $__internal_145_$__cuda_sm70_shflsync_bfly_p
        .type           $__internal_145_$__cuda_sm70_shflsync_bfly_p,@function
        .size           $__internal_145_$__cuda_sm70_shflsync_bfly_p,(.L_x_36185 - $__internal_145_$__cuda_sm70_shflsync_bfly_p)
$__internal_145_$__cuda_sm70_shflsync_bfly_p:
[----:B------:R-:W-:Y:S01]  /*37a0*/  HFMA2.MMA R109, -RZ, RZ, 0, 0 ;  /* 0x00000000ff6d7435 */ /* 0x000fe200000001ff */
[----:B------:R-:W-:Y:S04]  /*37b0*/  WARPSYNC R148 ;  /* 0x0000009400007348 */ /* 0x000fe80003800000 */
[----:B------:R0:W1:Y:S01]  /*37c0*/  SHFL.BFLY PT, R150, R149, R150, R17 ;  /* 0x0c00009695967389 */ /* 0x00006200000e0011 */
[----:B------:R-:W-:Y:S05]  /*37d0*/  RET.REL.NODEC R108 `(_ZN10layer_norm13ln_fwd_kernelINS_13Kernel_traitsIfffffjLj5120ELj1ELj1ELj4ELj16ENS_18Kernel_traits_baseILj5120EfffffjLj128EEEEELb0ELb0ELb0ELb1EEEvNS_9FwdParamsE) ;  /* 0xffffc8206c007950 */ /* 0x000fea0003c3ffff */
.L_x_32557:
        /* <DEDUP_REMOVED lines=10> */
.L_x_36185:


//--------------------- .text._ZN10layer_norm13ln_fwd_kernelINS_13Kernel_traitsIfffffjLj5120ELj1ELj1ELj4ELj16ENS_18Kernel_traits_baseILj5120EfffffjLj128EEEEELb0ELb0ELb1ELb0EEEvNS_9FwdParamsE --------------------------
	.section	.text._ZN10layer_norm13ln_fwd_kernelINS_13Kernel_traitsIfffffjLj5120ELj1ELj1ELj4ELj16ENS_18Kernel_traits_baseILj5120EfffffjLj128EEEEELb0ELb0ELb1ELb0EEEvNS_9FwdParamsE,"ax",@progbits
	.sectioninfo	@"SHI_REGISTERS=156"
	.align	128
        .global         _ZN10layer_norm13ln_fwd_kernelINS_13Kernel_traitsIfffffjLj5120ELj1ELj1ELj4ELj16ENS_18Kernel_traits_baseILj5120EfffffjLj128EEEEELb0ELb0ELb1ELb0EEEvNS_9FwdParamsE
        .type           _ZN10layer_norm13ln_fwd_kernelINS_13Kernel_traitsIfffffjLj5120ELj1ELj1ELj4ELj16ENS_18Kernel_traits_baseILj5120EfffffjLj128EEEEELb0ELb0ELb1ELb0EEEvNS_9FwdParamsE,@function
        .size           _ZN10layer_norm13ln_fwd_kernelINS_13Kernel_traitsIfffffjLj5120ELj1ELj1ELj4ELj16ENS_18Kernel_traits_baseILj5120EfffffjLj128EEEEELb0ELb0ELb1ELb0EEEvNS_9FwdParamsE,(.L_x_36186 - _ZN10layer_norm13ln_fwd_kernelINS_13Kernel_traitsIfffffjLj5120ELj1ELj1ELj4ELj16ENS_18Kernel_traits_baseILj5120EfffffjLj128EEEEELb0ELb0ELb1ELb0EEEvNS_9FwdParamsE)
        .other          _ZN10layer_norm13ln_fwd_kernelINS_13Kernel_traitsIfffffjLj5120ELj1ELj1ELj4ELj16ENS_18Kernel_traits_baseILj5120EfffffjLj128EEEEELb0ELb0ELb1ELb0EEEvNS_9FwdParamsE,@"STO_CUDA_ENTRY STV_DEFAULT"
_ZN10layer_norm13ln_fwd_kernelINS_13Kernel_traitsIfffffjLj5120ELj1ELj1ELj4ELj16ENS_18Kernel_traits_baseILj5120EfffffjLj128EEEEELb0ELb0ELb1ELb0EEEvNS_9FwdParamsE:
.text._ZN10layer_norm13ln_fwd_kernelINS_13Kernel_traitsIfffffjLj5120ELj1ELj1ELj4ELj16ENS_18Kernel_traits_baseILj5120EfffffjLj128EEEEELb0ELb0ELb1ELb0EEEvNS_9FwdParamsE:
        /* <DEDUP_REMOVED lines=31> */
.L_x_32559:
[----:B------:R-:W-:Y:S05]  /*01f0*/  BSYNC B0 ;  /* 0x0000000000007941 */ /* 0x000fea0003800000 */
.L_x_32558:
        /* <DEDUP_REMOVED lines=13> */
.L_x_32561:
[----:B------:R-:W-:Y:S05]  /*02d0*/  BSYNC B0 ;  /* 0x0000000000007941 */ /* 0x000fea0003800000 */
.L_x_32560:
        /* <DEDUP_REMOVED lines=13> */
.L_x_32563:
[----:B------:R-:W-:Y:S05]  /*03b0*/  BSYNC B0 ;  /* 0x0000000000007941 */ /* 0x000fea0003800000 */
.L_x_32562:
        /* <DEDUP_REMOVED lines=13> */
.L_x_32565:
[----:B------:R-:W-:Y:S05]  /*0490*/  BSYNC B0 ;  /* 0x0000000000007941 */ /* 0x000fea0003800000 */
.L_x_32564:
        /* <DEDUP_REMOVED lines=13> */
.L_x_32567:
[----:B------:R-:W-:Y:S05]  /*0570*/  BSYNC B0 ;  /* 0x0000000000007941 */ /* 0x000fea0003800000 */
.L_x_32566:
        /* <DEDUP_REMOVED lines=15> */
.L_x_32569:
[----:B------:R-:W-:Y:S05]  /*0670*/  BSYNC B0 ;  /* 0x0000000000007941 */ /* 0x000fea0003800000 */
.L_x_32568:
        /* <DEDUP_REMOVED lines=15> */
.L_x_32571:
[----:B------:R-:W-:Y:S05]  /*0770*/  BSYNC B0 ;  /* 0x0000000000007941 */ /* 0x000fea0003800000 */
.L_x_32570:
        /* <DEDUP_REMOVED lines=15> */
.L_x_32573:
[----:B------:R-:W-:Y:S05]  /*0870*/  BSYNC B0 ;  /* 0x0000000000007941 */ /* 0x000fea0003800000 */
.L_x_32572:
        /* <DEDUP_REMOVED lines=15> */
.L_x_32575:
[----:B------:R-:W-:Y:S05]  /*0970*/  BSYNC B0 ;  /* 0x0000000000007941 */ /* 0x000fea0003800000 */
.L_x_32574:
        /* <DEDUP_REMOVED lines=14> */
.L_x_32577:
[----:B------:R-:W-:Y:S05]  /*0a60*/  BSYNC B0 ;  /* 0x0000000000007941 */ /* 0x000fea0003800000 */
.L_x_32576:
[----:B------:R-:W1:Y:S02]  /*0a70*/  S2UR UR6, SR_CTAID.X ;  /* 0x00000000000679c3 */ /* 0x000e640000002500 */
[----:B-1----:R-:W-:-:S04]  /*0a80*/  LEA.HI R140, R0, UR6, RZ, 0x19 ;  /* 0x00000006008c7c11 */ /* 0x002fc8000f8fc8ff */
[----:B------:R-:W-:-:S13]  /*0a90*/  ISETP.GE.AND P1, PT, R140, c[0x0][0x164], PT ;  /* 0x000059008c007a0c */ /* 0x000fda0003f26270 */
[----:B------:R-:W-:Y:S05]  /*0aa0*/  @P1 EXIT ;  /* 0x000000000000194d */ /* 0x000fea0003800000 */
[----:B------:R-:W-:Y:S01]  /*0ab0*/  SHF.R.S32.HI R4, RZ, 0x2, R4 ;  /* 0x00000002ff047819 */ /* 0x000fe20000011404 */
[----:B------:R-:W-:Y:S01]  /*0ac0*/  HFMA2.MMA R6, -RZ, RZ, 0, 5.9604644775390625e-08 ;  /* 0x00000001ff067435 */ /* 0x000fe200000001ff */
[----:B0-----:R-:W-:Y:S01]  /*0ad0*/  LOP3.LUT R3, R0, 0x60, RZ, 0xc0, !PT ;  /* 0x0000006000037812 */ /* 0x001fe200078ec0ff */
[----:B------:R-:W-:Y:S01]  /*0ae0*/  ULDC.U8 UR6, c[0x0][0x1f0] ;  /* 0x00007c0000067ab9 */ /* 0x000fe20000000000 */
[----:B------:R-:W-:Y:S02]  /*0af0*/  LOP3.LUT R2, R4, 0x7f, RZ, 0xc0, !PT ;  /* 0x0000007f04027812 */ /* 0x000fe400078ec0ff */
[----:B------:R-:W-:Y:S02]  /*0b00*/  SHF.R.U32.HI R4, RZ, 0x2, R4 ;  /* 0x00000002ff047819 */ /* 0x000fe40000011604 */
[----:B------:R-:W-:Y:S02]  /*0b10*/  IADD3 R3, R2, -R3, RZ ;  /* 0x8000000302037210 */ /* 0x000fe40007ffe0ff */
[----:B------:R-:W-:-:S02]  /*0b20*/  LOP3.LUT R4, R4, 0x3fffffe0, RZ, 0xc0, !PT ;  /* 0x3fffffe004047812 */ /* 0x000fc400078ec0ff */
[----:B------:R-:W-:-:S04]  /*0b30*/  IMNMX R3, RZ, R3, !PT ;  /* 0x00000003ff037217 */ /* 0x000fc80007800200 */
[----:B------:R-:W-:-:S04]  /*0b40*/  IMNMX R3, R3, 0x20, PT ;  /* 0x0000002003037817 */ /* 0x000fc80003800200 */
[----:B------:R-:W-:-:S04]  /*0b50*/  IADD3 R3, R3, R4, RZ ;  /* 0x0000000403037210 */ /* 0x000fc80007ffe0ff */
[----:B------:R-:W-:Y:S02]  /*0b60*/  SHF.L.U32 R5, R3, 0x2, RZ ;  /* 0x0000000203057819 */ /* 0x000fe400000006ff */
[----:B------:R-:W-:-:S04]  /*0b70*/  SHF.L.U32 R3, R0, 0x5, RZ ;  /* 0x0000000500037819 */ /* 0x000fc800000006ff */
[----:B------:R-:W0:Y:S01]  /*0b80*/  I2F.U32 R5, R5 ;  /* 0x0000000500057306 */ /* 0x000e220000201000 */
[----:B------:R-:W-:-:S04]  /*0b90*/  LOP3.LUT R3, R3, 0x3e0, RZ, 0xc0, !PT ;  /* 0x000003e003037812 */ /* 0x000fc800078ec0ff */
[----:B------:R-:W-:-:S04]  /*0ba0*/  IADD3 R3, R2, -R3, RZ ;  /* 0x8000000302037210 */ /* 0x000fc80007ffe0ff */
[----:B------:R-:W-:-:S04]  /*0bb0*/  IMNMX R3, RZ, R3, !PT ;  /* 0x00000003ff037217 */ /* 0x000fc80007800200 */
[----:B------:R-:W-:Y:S01]  /*0bc0*/  IMNMX R3, R3, 0x20, PT ;  /* 0x0000002003037817 */ /* 0x000fe20003800200 */
[----:B0-----:R0:W1:Y:S03]  /*0bd0*/  MUFU.RCP R2, R5 ;  /* 0x0000000500027308 */ /* 0x0010660000001000 */
[----:B------:R-:W-:Y:S02]  /*0be0*/  IADD3 R4, R4, R3, RZ ;  /* 0x0000000304047210 */ /* 0x000fe40007ffe0ff */
[----:B------:R-:W-:Y:S02]  /*0bf0*/  PRMT R3, R6, 0x7610, R3 ;  /* 0x0000761006037816 */ /* 0x000fe40000000003 */
[----:B------:R-:W-:Y:S02]  /*0c00*/  SHF.L.U32 R4, R4, 0x2, RZ ;  /* 0x0000000204047819 */ /* 0x000fe400000006ff */
.L_x_32701:
[----:B------:R-:W-:-:S05]  /*0c10*/  MOV R139, 0x4 ;  /* 0x00000004008b7802 */ /* 0x000fca0000000f00 */
[----:B------:R-:W-:-:S05]  /*0c20*/  IMAD.WIDE R136, R140, R139, c[0x0][0x1d0] ;  /* 0x000074008c887625 */ /* 0x000fca00078e028b */
[----:B------:R2:W3:Y:S01]  /*0c30*/  LDG.E R6, [R136.64] ;  /* 0x0000000488067981 */ /* 0x0004e2000c1e1900 */
[----:B------:R-:W-:-:S05]  /*0c40*/  IMAD.WIDE R138, R140, R139, c[0x0][0x1d8] ;  /* 0x000076008c8a7625 */ /* 0x000fca00078e028b */
[----:B-----5:R4:W5:Y:S01]  /*0c50*/  LDG.E R7, [R138.64] ;  /* 0x000000048a077981 */ /* 0x020962000c1e1900 */
[----:B0-----:R-:W-:Y:S01]  /*0c60*/  IMAD R5, R140, c[0x0][0x168], RZ ;  /* 0x00005a008c057a24 */ /* 0x001fe200078e02ff */
[----:B------:R-:W-:Y:S01]  /*0c70*/  BSSY B0, `(.L_x_32578) ;  /* 0x000003c000007945 */ /* 0x000fe20003800000 */
[----:B--2---:R-:W-:Y:S02]  /*0c80*/  MOV R137, RZ ;  /* 0x000000ff00897202 */ /* 0x004fe40000000f00 */
[----:B---3--:R-:W-:-:S13]  /*0c90*/  ISETP.GE.AND P1, PT, R6, 0x1, PT ;  /* 0x000000010600780c */ /* 0x008fda0003f26270 */
        /* <DEDUP_REMOVED lines=8> */
[----:B------:R-:W-:Y:S02]  /*0d20*/  @P1 LEA.HI.SX32 R137, R144, R5, 0x1e ;  /* 0x0000000590891211 */ /* 0x000fe400078ff2ff */
[----:B------:R-:W-:Y:S01]  /*0d30*/  SHF.R.S32.HI R5, RZ, 0x1f, R140 ;  /* 0x0000001fff057819 */ /* 0x000fe2000001148c */
[----:B------:R-:W-:Y:S05]  /*0d40*/  @!P0 BRA `(.L_x_32579) ;  /* 0x000002e000008947 */ /* 0x000fea0003800000 */
[----:B----4-:R-:W-:-:S04]  /*0d50*/  ISETP.NE.U32.AND P2, PT, RZ, c[0x0][0x180], PT ;  /* 0x00006000ff007a0c */ /* 0x010fc80003f45070 */
        /* <DEDUP_REMOVED lines=24> */
.L_x_32581:
[----:B0-----:R-:W-:Y:S05]  /*0ee0*/  BSYNC B1 ;  /* 0x0000000000017941 */ /* 0x001fea0003800000 */
.L_x_32580:
[----:B------:R-:W-:Y:S01]  /*0ef0*/  BSSY B1, `(.L_x_32582) ;  /* 0x0000004000017945 */ /* 0x000fe20003800000 */
[----:B------:R-:W-:Y:S05]  /*0f00*/  @!P3 BRA `(.L_x_32583) ;  /* 0x000000200000b947 */ /* 0x000fea0003800000 */
[----:B-----5:R-:W-:-:S04]  /*0f10*/  FMUL.FTZ R93, R97, c[0x0][0x1ec] ;  /* 0x00007b00615d7a20 */ /* 0x020fc80000410000 */
[----:B------:R-:W-:Y:S02]  /*0f20*/  @P2 FADD.FTZ R93, R89, R93 ;  /* 0x0000005d595d2221 */ /* 0x000fe40000010000 */
.L_x_32583:
[----:B------:R-:W-:Y:S05]  /*0f30*/  BSYNC B1 ;  /* 0x0000000000017941 */ /* 0x000fea0003800000 */
.L_x_32582:
[----:B------:R-:W-:Y:S01]  /*0f40*/  BSSY B1, `(.L_x_32584) ;  /* 0x0000004000017945 */ /* 0x000fe20003800000 */
[----:B------:R-:W-:Y:S05]  /*0f50*/  @!P3 BRA `(.L_x_32585) ;  /* 0x000000200000b947 */ /* 0x000fea0003800000 */
[----:B-----5:R-:W-:-:S04]  /*0f60*/  FMUL.FTZ R94, R98, c[0x0][0x1ec] ;  /* 0x00007b00625e7a20 */ /* 0x020fc80000410000 */
[----:B------:R-:W-:Y:S02]  /*0f70*/  @P2 FADD.FTZ R94, R90, R94 ;  /* 0x0000005e5a5e2221 */ /* 0x000fe40000010000 */
.L_x_32585:
[----:B------:R-:W-:Y:S05]  /*0f80*/  BSYNC B1 ;  /* 0x0000000000017941 */ /* 0x000fea0003800000 */
.L_x_32584:
[----:B------:R-:W-:Y:S01]  /*0f90*/  BSSY B1, `(.L_x_32586) ;  /* 0x0000004000017945 */ /* 0x000fe20003800000 */
[----:B------:R-:W-:Y:S05]  /*0fa0*/  @!P3 BRA `(.L_x_32587) ;  /* 0x000000200000b947 */ /* 0x000fea0003800000 */
[----:B-----5:R-:W-:-:S04]  /*0fb0*/  FMUL.FTZ R95, R99, c[0x0][0x1ec] ;  /* 0x00007b00635f7a20 */ /* 0x020fc80000410000 */
[----:B------:R-:W-:Y:S02]  /*0fc0*/  @P2 FADD.FTZ R95, R91, R95 ;  /* 0x0000005f5b5f2221 */ /* 0x000fe40000010000 */
.L_x_32587:
[----:B------:R-:W-:Y:S05]  /*0fd0*/  BSYNC B1 ;  /* 0x0000000000017941 */ /* 0x000fea0003800000 */
.L_x_32586:
[----:B------:R-:W-:Y:S01]  /*0fe0*/  HFMA2.MMA R139, -RZ, RZ, 0, 9.5367431640625e-07 ;  /* 0x00000010ff8b7435 */ /* 0x000fe200000001ff */
[----:B------:R-:W-:-:S09]  /*0ff0*/  IADD3 R137, R137, 0x80, RZ ;  /* 0x0000008089897810 */ /* 0x000fd20007ffe0ff */
[C---:B------:R-:W-:Y:S01]  /*1000*/  IMAD.WIDE.U32 R138, R136.reuse, R139, c[0x0][0x188] ;  /* 0x00006200888a7625 */ /* 0x040fe200078e008b */
[----:B------:R-:W-:-:S04]  /*1010*/  IADD3 R136, R136, 0x80, RZ ;  /* 0x0000008088887810 */ /* 0x000fc80007ffe0ff */
[----:B------:R0:W-:Y:S03]  /*1020*/  STG.E.128 [R138.64], R92 ;  /* 0x0000005c8a007986 */ /* 0x0001e6000c101d04 */
.L_x_32579:
[----:B----4-:R-:W-:Y:S05]  /*1030*/  BSYNC B0 ;  /* 0x0000000000007941 */ /* 0x010fea0003800000 */
.L_x_32578:
        /* <DEDUP_REMOVED lines=28> */
.L_x_32591:
[----:B0-----:R-:W-:Y:S05]  /*1200*/  BSYNC B1 ;  /* 0x0000000000017941 */ /* 0x001fea0003800000 */
.L_x_32590:
[----:B------:R-:W-:Y:S01]  /*1210*/  BSSY B1, `(.L_x_32592) ;  /* 0x0000004000017945 */ /* 0x000fe20003800000 */
[----:B------:R-:W-:Y:S05]  /*1220*/  @!P3 BRA `(.L_x_32593) ;  /* 0x000000200000b947 */ /* 0x000fea0003800000 */
[----:B-----5:R-:W-:-:S04]  /*1230*/  FMUL.FTZ R101, R97, c[0x0][0x1ec] ;  /* 0x00007b0061657a20 */ /* 0x020fc80000410000 */
[----:B------:R-:W-:Y:S02]  /*1240*/  @P2 FADD.FTZ R101, R89, R101 ;  /* 0x0000006559652221 */ /* 0x000fe40000010000 */
.L_x_32593:
[----:B------:R-:W-:Y:S05]  /*1250*/  BSYNC B1 ;  /* 0x0000000000017941 */ /* 0x000fea0003800000 */
.L_x_32592:
[----:B------:R-:W-:Y:S01]  /*1260*/  BSSY B1, `(.L_x_32594) ;  /* 0x0000004000017945 */ /* 0x000fe20003800000 */
[----:B------:R-:W-:Y:S05]  /*1270*/  @!P3 BRA `(.L_x_32595) ;  /* 0x000000200000b947 */ /* 0x000fea0003800000 */
[----:B-----5:R-:W-:-:S04]  /*1280*/  FMUL.FTZ R102, R98, c[0x0][0x1ec] ;  /* 0x00007b0062667a20 */ /* 0x020fc80000410000 */
[----:B------:R-:W-:Y:S02]  /*1290*/  @P2 FADD.FTZ R102, R90, R102 ;  /* 0x000000665a662221 */ /* 0x000fe40000010000 */
.L_x_32595:
[----:B------:R-:W-:Y:S05]  /*12a0*/  BSYNC B1 ;  /* 0x0000000000017941 */ /* 0x000fea0003800000 */
.L_x_32594:
[----:B------:R-:W-:Y:S01]  /*12b0*/  BSSY B1, `(.L_x_32596) ;  /* 0x0000004000017945 */ /* 0x000fe20003800000 */
[----:B------:R-:W-:Y:S05]  /*12c0*/  @!P3 BRA `(.L_x_32597) ;  /* 0x000000200000b947 */ /* 0x000fea0003800000 */
[----:B-----5:R-:W-:-:S04]  /*12d0*/  FMUL.FTZ R103, R99, c[0x0][0x1ec] ;  /* 0x00007b0063677a20 */ /* 0x020fc80000410000 */
[----:B------:R-:W-:Y:S02]  /*12e0*/  @P2 FADD.FTZ R103, R91, R103 ;  /* 0x000000675b672221 */ /* 0x000fe40000010000 */
.L_x_32597:
[----:B------:R-:W-:Y:S05]  /*12f0*/  BSYNC B1 ;  /* 0x0000000000017941 */ /* 0x000fea0003800000 */
.L_x_32596:
[----:B------:R-:W-:Y:S01]  /*1300*/  HFMA2.MMA R139, -RZ, RZ, 0, 9.5367431640625e-07 ;  /* 0x00000010ff8b7435 */ /* 0x000fe200000001ff */
[----:B------:R-:W-:-:S09]  /*1310*/  IADD3 R137, R137, 0x80, RZ ;  /* 0x0000008089897810 */ /* 0x000fd20007ffe0ff */
[C---:B------:R-:W-:Y:S01]  /*1320*/  IMAD.WIDE.U32 R138, R136.reuse, R139, c[0x0][0x188] ;  /* 0x00006200888a7625 */ /* 0x040fe200078e008b */
[----:B------:R-:W-:-:S04]  /*1330*/  IADD3 R136, R136, 0x80, RZ ;  /* 0x0000008088887810 */ /* 0x000fc80007ffe0ff */
[----:B------:R0:W-:Y:S03]  /*1340*/  STG.E.128 [R138.64], R100 ;  /* 0x000000648a007986 */ /* 0x0001e6000c101d04 */
.L_x_32589:
[----:B------:R-:W-:Y:S05]  /*1350*/  BSYNC B0 ;  /* 0x0000000000007941 */ /* 0x000fea0003800000 */
.L_x_32588:
        /* <DEDUP_REMOVED lines=28> */
.L_x_32601:
[----:B0-----:R-:W-:Y:S05]  /*1520*/  BSYNC B1 ;  /* 0x0000000000017941 */ /* 0x001fea0003800000 */
.L_x_32600:
[----:B------:R-:W-:Y:S01]  /*1530*/  BSSY B1, `(.L_x_32602) ;  /* 0x0000004000017945 */ /* 0x000fe20003800000 */
[----:B------:R-:W-:Y:S05]  /*1540*/  @!P3 BRA `(.L_x_32603) ;  /* 0x000000200000b947 */ /* 0x000fea0003800000 */
[----:B-----5:R-:W-:-:S04]  /*1550*/  FMUL.FTZ R105, R97, c[0x0][0x1ec] ;  /* 0x00007b0061697a20 */ /* 0x020fc80000410000 */
[----:B------:R-:W-:Y:S02]  /*1560*/  @P2 FADD.FTZ R105, R89, R105 ;  /* 0x0000006959692221 */ /* 0x000fe40000010000 */
.L_x_32603:
[----:B------:R-:W-:Y:S05]  /*1570*/  BSYNC B1 ;  /* 0x0000000000017941 */ /* 0x000fea0003800000 */
.L_x_32602:
[----:B------:R-:W-:Y:S01]  /*1580*/  BSSY B1, `(.L_x_32604) ;  /* 0x0000004000017945 */ /* 0x000fe20003800000 */
[----:B------:R-:W-:Y:S05]  /*1590*/  @!P3 BRA `(.L_x_32605) ;  /* 0x000000200000b947 */ /* 0x000fea0003800000 */
[----:B-----5:R-:W-:-:S04]  /*15a0*/  FMUL.FTZ R106, R98, c[0x0][0x1ec] ;  /* 0x00007b00626a7a20 */ /* 0x020fc80000410000 */
[----:B------:R-:W-:Y:S02]  /*15b0*/  @P2 FADD.FTZ R106, R90, R106 ;  /* 0x0000006a5a6a2221 */ /* 0x000fe40000010000 */
.L_x_32605:
[----:B------:R-:W-:Y:S05]  /*15c0*/  BSYNC B1 ;  /* 0x0000000000017941 */ /* 0x000fea0003800000 */
.L_x_32604:
[----:B------:R-:W-:Y:S01]  /*15d0*/  BSSY B1, `(.L_x_32606) ;  /* 0x0000004000017945 */ /* 0x000fe20003800000 */
[----:B------:R-:W-:Y:S05]  /*15e0*/  @!P3 BRA `(.L_x_32607) ;  /* 0x000000200000b947 */ /* 0x000fea0003800000 */
[----:B-----5:R-:W-:-:S04]  /*15f0*/  FMUL.FTZ R107, R99, c[0x0][0x1ec] ;  /* 0x00007b00636b7a20 */ /* 0x020fc80000410000 */
[----:B------:R-:W-:Y:S02]  /*1600*/  @P2 FADD.FTZ R107, R91, R107 ;  /* 0x0000006b5b6b2221 */ /* 0x000fe40000010000 */
.L_x_32607:
[----:B------:R-:W-:Y:S05]  /*1610*/  BSYNC B1 ;  /* 0x0000000000017941 */ /* 0x000fea0003800000 */
.L_x_32606:
[----:B------:R-:W-:Y:S01]  /*1620*/  HFMA2.MMA R139, -RZ, RZ, 0, 9.5367431640625e-07 ;  /* 0x00000010ff8b7435 */ /* 0x000fe200000001ff */
[----:B------:R-:W-:-:S09]  /*1630*/  IADD3 R137, R137, 0x80, RZ ;  /* 0x0000008089897810 */ /* 0x000fd20007ffe0ff */
[C---:B------:R-:W-:Y:S01]  /*1640*/  IMAD.WIDE.U32 R138, R136.reuse, R139, c[0x0][0x188] ;  /* 0x00006200888a7625 */ /* 0x040fe200078e008b */
[----:B------:R-:W-:-:S04]  /*1650*/  IADD3 R136, R136, 0x80, RZ ;  /* 0x0000008088887810 */ /* 0x000fc80007ffe0ff */
[----:B------:R0:W-:Y:S03]  /*1660*/  STG.E.128 [R138.64], R104 ;  /* 0x000000688a007986 */ /* 0x0001e6000c101d04 */
.L_x_32599:
[----:B------:R-:W-:Y:S05]  /*1670*/  BSYNC B0 ;  /* 0x0000000000007941 */ /* 0x000fea0003800000 */
.L_x_32598:
        /* <DEDUP_REMOVED lines=28> */
.L_x_32611:
[----:B0-----:R-:W-:Y:S05]  /*1840*/  BSYNC B1 ;  /* 0x0000000000017941 */ /* 0x001fea0003800000 */
.L_x_32610:
[----:B------:R-:W-:Y:S01]  /*1850*/  BSSY B1, `(.L_x_32612) ;  /* 0x0000004000017945 */ /* 0x000fe20003800000 */
[----:B------:R-:W-:Y:S05]  /*1860*/  @!P3 BRA `(.L_x_32613) ;  /* 0x000000200000b947 */ /* 0x000fea0003800000 */
[----:B-----5:R-:W-:-:S04]  /*1870*/  FMUL.FTZ R109, R97, c[0x0][0x1ec] ;  /* 0x00007b00616d7a20 */ /* 0x020fc80000410000 */
[----:B------:R-:W-:Y:S02]  /*1880*/  @P2 FADD.FTZ R109, R89, R109 ;  /* 0x0000006d596d2221 */ /* 0x000fe40000010000 */
.L_x_32613:
[----:B------:R-:W-:Y:S05]  /*1890*/  BSYNC B1 ;  /* 0x0000000000017941 */ /* 0x000fea0003800000 */
.L_x_32612:
[----:B------:R-:W-:Y:S01]  /*18a0*/  BSSY B1, `(.L_x_32614) ;  /* 0x0000004000017945 */ /* 0x000fe20003800000 */
[----:B------:R-:W-:Y:S05]  /*18b0*/  @!P3 BRA `(.L_x_32615) ;  /* 0x000000200000b947 */ /* 0x000fea0003800000 */
[----:B-----5:R-:W-:-:S04]  /*18c0*/  FMUL.FTZ R110, R98, c[0x0][0x1ec] ;  /* 0x00007b00626e7a20 */ /* 0x020fc80000410000 */
[----:B------:R-:W-:Y:S02]  /*18d0*/  @P2 FADD.FTZ R110, R90, R110 ;  /* 0x0000006e5a6e2221 */ /* 0x000fe40000010000 */
.L_x_32615:
[----:B------:R-:W-:Y:S05]  /*18e0*/  BSYNC B1 ;  /* 0x0000000000017941 */ /* 0x000fea0003800000 */
.L_x_32614:
[----:B------:R-:W-:Y:S01]  /*18f0*/  BSSY B1, `(.L_x_32616) ;  /* 0x0000004000017945 */ /* 0x000fe20003800000 */
[----:B------:R-:W-:Y:S05]  /*1900*/  @!P3 BRA `(.L_x_32617) ;  /* 0x000000200000b947 */ /* 0x000fea0003800000 */
[----:B-----5:R-:W-:-:S04]  /*1910*/  FMUL.FTZ R111, R99, c[0x0][0x1ec] ;  /* 0x00007b00636f7a20 */ /* 0x020fc80000410000 */
[----:B------:R-:W-:Y:S02]  /*1920*/  @P2 FADD.FTZ R111, R91, R111 ;  /* 0x0000006f5b6f2221 */ /* 0x000fe40000010000 */
.L_x_32617:
[----:B------:R-:W-:Y:S05]  /*1930*/  BSYNC B1 ;  /* 0x0000000000017941 */ /* 0x000fea0003800000 */
.L_x_32616:
[----:B------:R-:W-:Y:S01]  /*1940*/  HFMA2.MMA R139, -RZ, RZ, 0, 9.5367431640625e-07 ;  /* 0x00000010ff8b7435 */ /* 0x000fe200000001ff */
[----:B------:R-:W-:-:S09]  /*1950*/  IADD3 R137, R137, 0x80, RZ ;  /* 0x0000008089897810 */ /* 0x000fd20007ffe0ff */
[C---:B------:R-:W-:Y:S01]  /*1960*/  IMAD.WIDE.U32 R138, R136.reuse, R139, c[0x0][0x188] ;  /* 0x00006200888a7625 */ /* 0x040fe200078e008b */
[----:B------:R-:W-:-:S04]  /*1970*/  IADD3 R136, R136, 0x80, RZ ;  /* 0x0000008088887810 */ /* 0x000fc80007ffe0ff */
[----:B------:R0:W-:Y:S03]  /*1980*/  STG.E.128 [R138.64], R108 ;  /* 0x0000006c8a007986 */ /* 0x0001e6000c101d04 */
.L_x_32609:
[----:B------:R-:W-:Y:S05]  /*1990*/  BSYNC B0 ;  /* 0x0000000000007941 */ /* 0x000fea0003800000 */
.L_x_32608:
        /* <DEDUP_REMOVED lines=28> */
.L_x_32621:
[----:B0-----:R-:W-:Y:S05]  /*1b60*/  BSYNC B1 ;  /* 0x0000000000017941 */ /* 0x001fea0003800000 */
.L_x_32620:
[----:B------:R-:W-:Y:S01]  /*1b70*/  BSSY B1, `(.L_x_32622) ;  /* 0x0000004000017945 */ /* 0x000fe20003800000 */
[----:B------:R-:W-:Y:S05]  /*1b80*/  @!P3 BRA `(.L_x_32623) ;  /* 0x000000200000b947 */ /* 0x000fea0003800000 */
[----:B-----5:R-:W-:-:S04]  /*1b90*/  FMUL.FTZ R113, R97, c[0x0][0x1ec] ;  /* 0x00007b0061717a20 */ /* 0x020fc80000410000 */
[----:B------:R-:W-:Y:S02]  /*1ba0*/  @P2 FADD.FTZ R113, R89, R113 ;  /* 0x0000007159712221 */ /* 0x000fe40000010000 */
.L_x_32623:
[----:B------:R-:W-:Y:S05]  /*1bb0*/  BSYNC B1 ;  /* 0x0000000000017941 */ /* 0x000fea0003800000 */
.L_x_32622:
[----:B------:R-:W-:Y:S01]  /*1bc0*/  BSSY B1, `(.L_x_32624) ;  /* 0x0000004000017945 */ /* 0x000fe20003800000 */
[----:B------:R-:W-:Y:S05]  /*1bd0*/  @!P3 BRA `(.L_x_32625) ;  /* 0x000000200000b947 */ /* 0x000fea0003800000 */
[----:B-----5:R-:W-:-:S04]  /*1be0*/  FMUL.FTZ R114, R98, c[0x0][0x1ec] ;  /* 0x00007b0062727a20 */ /* 0x020fc80000410000 */
[----:B------:R-:W-:Y:S02]  /*1bf0*/  @P2 FADD.FTZ R114, R90, R114 ;  /* 0x000000725a722221 */ /* 0x000fe40000010000 */
.L_x_32625:
[----:B------:R-:W-:Y:S05]  /*1c00*/  BSYNC B1 ;  /* 0x0000000000017941 */ /* 0x000fea0003800000 */
.L_x_32624:
[----:B------:R-:W-:Y:S01]  /*1c10*/  BSSY B1, `(.L_x_32626) ;  /* 0x0000004000017945 */ /* 0x000fe20003800000 */
[----:B------:R-:W-:Y:S05]  /*1c20*/  @!P3 BRA `(.L_x_32627) ;  /* 0x000000200000b947 */ /* 0x000fea0003800000 */
[----:B-----5:R-:W-:-:S04]  /*1c30*/  FMUL.FTZ R115, R99, c[0x0][0x1ec] ;  /* 0x00007b0063737a20 */ /* 0x020fc80000410000 */
[----:B------:R-:W-:Y:S02]  /*1c40*/  @P2 FADD.FTZ R115, R91, R115 ;  /* 0x000000735b732221 */ /* 0x000fe40000010000 */
.L_x_32627:
[----:B------:R-:W-:Y:S05]  /*1c50*/  BSYNC B1 ;  /* 0x0000000000017941 */ /* 0x000fea0003800000 */
.L_x_32626:
[----:B------:R-:W-:Y:S01]  /*1c60*/  HFMA2.MMA R139, -RZ, RZ, 0, 9.5367431640625e-07 ;  /* 0x00000010ff8b7435 */ /* 0x000fe200000001ff */
[----:B------:R-:W-:-:S09]  /*1c70*/  IADD3 R137, R137, 0x80, RZ ;  /* 0x0000008089897810 */ /* 0x000fd20007ffe0ff */
[C---:B------:R-:W-:Y:S01]  /*1c80*/  IMAD.WIDE.U32 R138, R136.reuse, R139, c[0x0][0x188] ;  /* 0x00006200888a7625 */ /* 0x040fe200078e008b */
[----:B------:R-:W-:-:S04]  /*1c90*/  IADD3 R136, R136, 0x80, RZ ;  /* 0x0000008088887810 */ /* 0x000fc80007ffe0ff */
[----:B------:R0:W-:Y:S03]  /*1ca0*/  STG.E.128 [R138.64], R112 ;  /* 0x000000708a007986 */ /* 0x0001e6000c101d04 */
.L_x_32619:
[----:B------:R-:W-:Y:S05]  /*1cb0*/  BSYNC B0 ;  /* 0x0000000000007941 */ /* 0x000fea0003800000 */
.L_x_32618:
        /* <DEDUP_REMOVED lines=28> */
.L_x_32631:
[----:B0-----:R-:W-:Y:S05]  /*1e80*/  BSYNC B1 ;  /* 0x0000000000017941 */ /* 0x001fea0003800000 */
.L_x_32630:
[----:B------:R-:W-:Y:S01]  /*1e90*/  BSSY B1, `(.L_x_32632) ;  /* 0x0000004000017945 */ /* 0x000fe20003800000 */
[----:B------:R-:W-:Y:S05]  /*1ea0*/  @!P3 BRA `(.L_x_32633) ;  /* 0x000000200000b947 */ /* 0x000fea0003800000 */
[----:B-----5:R-:W-:-:S04]  /*1eb0*/  FMUL.FTZ R117, R97, c[0x0][0x1ec] ;  /* 0x00007b0061757a20 */ /* 0x020fc80000410000 */
[----:B------:R-:W-:Y:S02]  /*1ec0*/  @P2 FADD.FTZ R117, R89, R117 ;  /* 0x0000007559752221 */ /* 0x000fe40000010000 */
.L_x_32633:
[----:B------:R-:W-:Y:S05]  /*1ed0*/  BSYNC B1 ;  /* 0x0000000000017941 */ /* 0x000fea0003800000 */
.L_x_32632:
[----:B------:R-:W-:Y:S01]  /*1ee0*/  BSSY B1, `(.L_x_32634) ;  /* 0x0000004000017945 */ /* 0x000fe20003800000 */
[----:B------:R-:W-:Y:S05]  /*1ef0*/  @!P3 BRA `(.L_x_32635) ;  /* 0x000000200000b947 */ /* 0x000fea0003800000 */
[----:B-----5:R-:W-:-:S04]  /*1f00*/  FMUL.FTZ R118, R98, c[0x0][0x1ec] ;  /* 0x00007b0062767a20 */ /* 0x020fc80000410000 */
[----:B------:R-:W-:Y:S02]  /*1f10*/  @P2 FADD.FTZ R118, R90, R118 ;  /* 0x000000765a762221 */ /* 0x000fe40000010000 */
.L_x_32635:
[----:B------:R-:W-:Y:S05]  /*1f20*/  BSYNC B1 ;  /* 0x0000000000017941 */ /* 0x000fea0003800000 */
.L_x_32634:
[----:B------:R-:W-:Y:S01]  /*1f30*/  BSSY B1, `(.L_x_32636) ;  /* 0x0000004000017945 */ /* 0x000fe20003800000 */
[----:B------:R-:W-:Y:S05]  /*1f40*/  @!P3 BRA `(.L_x_32637) ;  /* 0x000000200000b947 */ /* 0x000fea0003800000 */
[----:B-----5:R-:W-:-:S04]  /*1f50*/  FMUL.FTZ R119, R99, c[0x0][0x1ec] ;  /* 0x00007b0063777a20 */ /* 0x020fc80000410000 */
[----:B------:R-:W-:Y:S02]  /*1f60*/  @P2 FADD.FTZ R119, R91, R119 ;  /* 0x000000775b772221 */ /* 0x000fe40000010000 */
.L_x_32637:
[----:B------:R-:W-:Y:S05]  /*1f70*/  BSYNC B1 ;  /* 0x0000000000017941 */ /* 0x000fea0003800000 */
.L_x_32636:
[----:B------:R-:W-:Y:S01]  /*1f80*/  HFMA2.MMA R139, -RZ, RZ, 0, 9.5367431640625e-07 ;  /* 0x00000010ff8b7435 */ /* 0x000fe200000001ff */
[----:B------:R-:W-:-:S09]  /*1f90*/  IADD3 R137, R137, 0x80, RZ ;  /* 0x0000008089897810 */ /* 0x000fd20007ffe0ff */
[C---:B------:R-:W-:Y:S01]  /*1fa0*/  IMAD.WIDE.U32 R138, R136.reuse, R139, c[0x0][0x188] ;  /* 0x00006200888a7625 */ /* 0x040fe200078e008b */
[----:B------:R-:W-:-:S04]  /*1fb0*/  IADD3 R136, R136, 0x80, RZ ;  /* 0x0000008088887810 */ /* 0x000fc80007ffe0ff */
[----:B------:R0:W-:Y:S03]  /*1fc0*/  STG.E.128 [R138.64], R116 ;  /* 0x000000748a007986 */ /* 0x0001e6000c101d04 */
.L_x_32629:
[----:B------:R-:W-:Y:S05]  /*1fd0*/  BSYNC B0 ;  /* 0x0000000000007941 */ /* 0x000fea0003800000 */
.L_x_32628:
        /* <DEDUP_REMOVED lines=28> */
.L_x_32641:
[----:B0-----:R-:W-:Y:S05]  /*21a0*/  BSYNC B1 ;  /* 0x0000000000017941 */ /* 0x001fea0003800000 */
.L_x_32640:
[----:B------:R-:W-:Y:S01]  /*21b0*/  BSSY B1, `(.L_x_32642) ;  /* 0x0000004000017945 */ /* 0x000fe20003800000 */
[----:B------:R-:W-:Y:S05]  /*21c0*/  @!P3 BRA `(.L_x_32643) ;  /* 0x000000200000b947 */ /* 0x000fea0003800000 */
[----:B-----5:R-:W-:-:S04]  /*21d0*/  FMUL.FTZ R121, R97, c[0x0][0x1ec] ;  /* 0x00007b0061797a20 */ /* 0x020fc80000410000 */
[----:B------:R-:W-:Y:S02]  /*21e0*/  @P2 FADD.FTZ R121, R89, R121 ;  /* 0x0000007959792221 */ /* 0x000fe40000010000 */
.L_x_32643:
[----:B------:R-:W-:Y:S05]  /*21f0*/  BSYNC B1 ;  /* 0x0000000000017941 */ /* 0x000fea0003800000 */
.L_x_32642:
[----:B------:R-:W-:Y:S01]  /*2200*/  BSSY B1, `(.L_x_32644) ;  /* 0x0000004000017945 */ /* 0x000fe20003800000 */
[----:B------:R-:W-:Y:S05]  /*2210*/  @!P3 BRA `(.L_x_32645) ;  /* 0x000000200000b947 */ /* 0x000fea0003800000 */
[----:B-----5:R-:W-:-:S04]  /*2220*/  FMUL.FTZ R122, R98, c[0x0][0x1ec] ;  /* 0x00007b00627a7a20 */ /* 0x020fc80000410000 */
[----:B------:R-:W-:Y:S02]  /*2230*/  @P2 FADD.FTZ R122, R90, R122 ;  /* 0x0000007a5a7a2221 */ /* 0x000fe40000010000 */
.L_x_32645:
[----:B------:R-:W-:Y:S05]  /*2240*/  BSYNC B1 ;  /* 0x0000000000017941 */ /* 0x000fea0003800000 */
.L_x_32644:
[----:B------:R-:W-:Y:S01]  /*2250*/  BSSY B1, `(.L_x_32646) ;  /* 0x0000004000017945 */ /* 0x000fe20003800000 */
[----:B------:R-:W-:Y:S05]  /*2260*/  @!P3 BRA `(.L_x_32647) ;  /* 0x000000200000b947 */ /* 0x000fea0003800000 */
[----:B-----5:R-:W-:-:S04]  /*2270*/  FMUL.FTZ R123, R99, c[0x0][0x1ec] ;  /* 0x00007b00637b7a20 */ /* 0x020fc80000410000 */
[----:B------:R-:W-:Y:S02]  /*2280*/  @P2 FADD.FTZ R123, R91, R123 ;  /* 0x0000007b5b7b2221 */ /* 0x000fe40000010000 */
.L_x_32647:
[----:B------:R-:W-:Y:S05]  /*2290*/  BSYNC B1 ;  /* 0x0000000000017941 */ /* 0x000fea0003800000 */
.L_x_32646:
[----:B------:R-:W-:Y:S01]  /*22a0*/  HFMA2.MMA R139, -RZ, RZ, 0, 9.5367431640625e-07 ;  /* 0x00000010ff8b7435 */ /* 0x000fe200000001ff */
[----:B------:R-:W-:-:S09]  /*22b0*/  IADD3 R137, R137, 0x80, RZ ;  /* 0x0000008089897810 */ /* 0x000fd20007ffe0ff */
[C---:B------:R-:W-:Y:S01]  /*22c0*/  IMAD.WIDE.U32 R138, R136.reuse, R139, c[0x0][0x188] ;  /* 0x00006200888a7625 */ /* 0x040fe200078e008b */
[----:B------:R-:W-:-:S04]  /*22d0*/  IADD3 R136, R136, 0x80, RZ ;  /* 0x0000008088887810 */ /* 0x000fc80007ffe0ff */
[----:B------:R0:W-:Y:S03]  /*22e0*/  STG.E.128 [R138.64], R120 ;  /* 0x000000788a007986 */ /* 0x0001e6000c101d04 */
.L_x_32639:
[----:B------:R-:W-:Y:S05]  /*22f0*/  BSYNC B0 ;  /* 0x0000000000007941 */ /* 0x000fea0003800000 */
.L_x_32638:
        /* <DEDUP_REMOVED lines=28> */
.L_x_32651:
[----:B0-----:R-:W-:Y:S05]  /*24c0*/  BSYNC B1 ;  /* 0x0000000000017941 */ /* 0x001fea0003800000 */
.L_x_32650:
[----:B------:R-:W-:Y:S01]  /*24d0*/  BSSY B1, `(.L_x_32652) ;  /* 0x0000004000017945 */ /* 0x000fe20003800000 */
[----:B------:R-:W-:Y:S05]  /*24e0*/  @!P3 BRA `(.L_x_32653) ;  /* 0x000000200000b947 */ /* 0x000fea0003800000 */
[----:B-----5:R-:W-:-:S04]  /*24f0*/  FMUL.FTZ R125, R97, c[0x0][0x1ec] ;  /* 0x00007b00617d7a20 */ /* 0x020fc80000410000 */
[----:B------:R-:W-:Y:S02]  /*2500*/  @P2 FADD.FTZ R125, R89, R125 ;  /* 0x0000007d597d2221 */ /* 0x000fe40000010000 */
.L_x_32653:
[----:B------:R-:W-:Y:S05]  /*2510*/  BSYNC B1 ;  /* 0x0000000000017941 */ /* 0x000fea0003800000 */
.L_x_32652:
[----:B------:R-:W-:Y:S01]  /*2520*/  BSSY B1, `(.L_x_32654) ;  /* 0x0000004000017945 */ /* 0x000fe20003800000 */
[----:B------:R-:W-:Y:S05]  /*2530*/  @!P3 BRA `(.L_x_32655) ;  /* 0x000000200000b947 */ /* 0x000fea0003800000 */
[----:B-----5:R-:W-:-:S04]  /*2540*/  FMUL.FTZ R126, R98, c[0x0][0x1ec] ;  /* 0x00007b00627e7a20 */ /* 0x020fc80000410000 */
[----:B------:R-:W-:Y:S02]  /*2550*/  @P2 FADD.FTZ R126, R90, R126 ;  /* 0x0000007e5a7e2221 */ /* 0x000fe40000010000 */
.L_x_32655:
[----:B------:R-:W-:Y:S05]  /*2560*/  BSYNC B1 ;  /* 0x0000000000017941 */ /* 0x000fea0003800000 */
.L_x_32654:
[----:B------:R-:W-:Y:S01]  /*2570*/  BSSY B1, `(.L_x_32656) ;  /* 0x0000004000017945 */ /* 0x000fe20003800000 */
[----:B------:R-:W-:Y:S05]  /*2580*/  @!P3 BRA `(.L_x_32657) ;  /* 0x000000200000b947 */ /* 0x000fea0003800000 */
[----:B-----5:R-:W-:-:S04]  /*2590*/  FMUL.FTZ R127, R99, c[0x0][0x1ec] ;  /* 0x00007b00637f7a20 */ /* 0x020fc80000410000 */
[----:B------:R-:W-:Y:S02]  /*25a0*/  @P2 FADD.FTZ R127, R91, R127 ;  /* 0x0000007f5b7f2221 */ /* 0x000fe40000010000 */
.L_x_32657:
[----:B------:R-:W-:Y:S05]  /*25b0*/  BSYNC B1 ;  /* 0x0000000000017941 */ /* 0x000fea0003800000 */
.L_x_32656:
[----:B------:R-:W-:Y:S01]  /*25c0*/  HFMA2.MMA R139, -RZ, RZ, 0, 9.5367431640625e-07 ;  /* 0x00000010ff8b7435 */ /* 0x000fe200000001ff */
[----:B------:R-:W-:-:S09]  /*25d0*/  IADD3 R137, R137, 0x80, RZ ;  /* 0x0000008089897810 */ /* 0x000fd20007ffe0ff */
[C---:B------:R-:W-:Y:S01]  /*25e0*/  IMAD.WIDE.U32 R138, R136.reuse, R139, c[0x0][0x188] ;  /* 0x00006200888a7625 */ /* 0x040fe200078e008b */
[----:B------:R-:W-:-:S04]  /*25f0*/  IADD3 R136, R136, 0x80, RZ ;  /* 0x0000008088887810 */ /* 0x000fc80007ffe0ff */
[----:B------:R0:W-:Y:S03]  /*2600*/  STG.E.128 [R138.64], R124 ;  /* 0x0000007c8a007986 */ /* 0x0001e6000c101d04 */
.L_x_32649:
[----:B------:R-:W-:Y:S05]  /*2610*/  BSYNC B0 ;  /* 0x0000000000007941 */ /* 0x000fea0003800000 */
.L_x_32648:
        /* <DEDUP_REMOVED lines=28> */
.L_x_32661:
[----:B0-----:R-:W-:Y:S05]  /*27e0*/  BSYNC B1 ;  /* 0x0000000000017941 */ /* 0x001fea0003800000 */
.L_x_32660:
[----:B------:R-:W-:Y:S01]  /*27f0*/  BSSY B1, `(.L_x_32662) ;  /* 0x0000004000017945 */ /* 0x000fe20003800000 */
[----:B------:R-:W-:Y:S05]  /*2800*/  @!P3 BRA `(.L_x_32663) ;  /* 0x000000200000b947 */ /* 0x000fea0003800000 */
[----:B-----5:R-:W-:-:S04]  /*2810*/  FMUL.FTZ R129, R97, c[0x0][0x1ec] ;  /* 0x00007b0061817a20 */ /* 0x020fc80000410000 */
[----:B------:R-:W-:Y:S02]  /*2820*/  @P2 FADD.FTZ R129, R89, R129 ;  /* 0x0000008159812221 */ /* 0x000fe40000010000 */
.L_x_32663:
[----:B------:R-:W-:Y:S05]  /*2830*/  BSYNC B1 ;  /* 0x0000000000017941 */ /* 0x000fea0003800000 */
.L_x_32662:
[----:B------:R-:W-:Y:S01]  /*2840*/  BSSY B1, `(.L_x_32664) ;  /* 0x0000004000017945 */ /* 0x000fe20003800000 */
[----:B------:R-:W-:Y:S05]  /*2850*/  @!P3 BRA `(.L_x_32665) ;  /* 0x000000200000b947 */ /* 0x000fea0003800000 */
[----:B-----5:R-:W-:-:S04]  /*2860*/  FMUL.FTZ R130, R98, c[0x0][0x1ec] ;  /* 0x00007b0062827a20 */ /* 0x020fc80000410000 */
[----:B------:R-:W-:Y:S02]  /*2870*/  @P2 FADD.FTZ R130, R90, R130 ;  /* 0x000000825a822221 */ /* 0x000fe40000010000 */
.L_x_32665:
[----:B------:R-:W-:Y:S05]  /*2880*/  BSYNC B1 ;  /* 0x0000000000017941 */ /* 0x000fea0003800000 */
.L_x_32664:
[----:B------:R-:W-:Y:S01]  /*2890*/  BSSY B1, `(.L_x_32666) ;  /* 0x0000004000017945 */ /* 0x000fe20003800000 */
[----:B------:R-:W-:Y:S05]  /*28a0*/  @!P3 BRA `(.L_x_32667) ;  /* 0x000000200000b947 */ /* 0x000fea0003800000 */
[----:B-----5:R-:W-:-:S04]  /*28b0*/  FMUL.FTZ R131, R99, c[0x0][0x1ec] ;  /* 0x00007b0063837a20 */ /* 0x020fc80000410000 */
[----:B------:R-:W-:Y:S02]  /*28c0*/  @P2 FADD.FTZ R131, R91, R131 ;  /* 0x000000835b832221 */ /* 0x000fe40000010000 */
.L_x_32667:
[----:B------:R-:W-:Y:S05]  /*28d0*/  BSYNC B1 ;  /* 0x0000000000017941 */ /* 0x000fea0003800000 */
.L_x_32666:
[----:B------:R-:W-:Y:S01]  /*28e0*/  HFMA2.MMA R139, -RZ, RZ, 0, 9.5367431640625e-07 ;  /* 0x00000010ff8b7435 */ /* 0x000fe200000001ff */
[----:B------:R-:W-:-:S09]  /*28f0*/  IADD3 R137, R137, 0x80, RZ ;  /* 0x0000008089897810 */ /* 0x000fd20007ffe0ff */
[C---:B------:R-:W-:Y:S01]  /*2900*/  IMAD.WIDE.U32 R138, R136.reuse, R139, c[0x0][0x188] ;  /* 0x00006200888a7625 */ /* 0x040fe200078e008b */
[----:B------:R-:W-:-:S04]  /*2910*/  IADD3 R136, R136, 0x80, RZ ;  /* 0x0000008088887810 */ /* 0x000fc80007ffe0ff */
[----:B------:R0:W-:Y:S03]  /*2920*/  STG.E.128 [R138.64], R128 ;  /* 0x000000808a007986 */ /* 0x0001e6000c101d04 */
.L_x_32659:
[----:B------:R-:W-:Y:S05]  /*2930*/  BSYNC B0 ;  /* 0x0000000000007941 */ /* 0x000fea0003800000 */
.L_x_32658:
        /* <DEDUP_REMOVED lines=10> */
[----:B------:R-:W3:Y:S01]  /*29e0*/  @P1 LDG.E.128 R88, [R138.64] ;  /* 0x000000048a581981 */ /* 0x000ee2000c1e1d00 */
[----:B------:R-:W-:Y:S01]  /*29f0*/  ISETP.GT.AND P2, PT, R6, RZ, PT ;  /* 0x000000ff0600720c */ /* 0x000fe20003f44270 */
[----:B------:R-:W-:-:S12]  /*2a00*/  BSSY B1, `(.L_x_32670) ;  /* 0x0000010000017945 */ /* 0x000fd80003800000 */
[----:B------:R-:W-:-:S04]  /*2a10*/  @!P2 ISETP.NE.U32.AND P3, PT, RZ, c[0x0][0x180], PT ;  /* 0x00006000ff00aa0c */ /* 0x000fc80003f65070 */
[----:B------:R-:W-:-:S04]  /*2a20*/  @!P2 ISETP.NE.AND.EX P3, PT, RZ, c[0x0][0x184], PT, P3 ;  /* 0x00006100ff00aa0c */ /* 0x000fc80003f65330 */
[----:B---3--:R-:W-:Y:S02]  /*2a30*/  @!P2 FSEL R133, R89, RZ, P3 ;  /* 0x000000ff5985a208 */ /* 0x008fe40001800000 */
[----:B------:R-:W-:-:S04]  /*2a40*/  @!P2 ISETP.NE.U32.AND P3, PT, RZ, c[0x0][0x180], PT ;  /* 0x00006000ff00aa0c */ /* 0x000fc80003f65070 */
[----:B------:R-:W-:-:S04]  /*2a50*/  @!P2 ISETP.NE.AND.EX P3, PT, RZ, c[0x0][0x184], PT, P3 ;  /* 0x00006100ff00aa0c */ /* 0x000fc80003f65330 */
[----:B--2---:R-:W-:Y:S02]  /*2a60*/  @!P2 FSEL R134, R90, RZ, P3 ;  /* 0x000000ff5a86a208 */ /* 0x004fe40001800000 */
        /* <DEDUP_REMOVED lines=9> */
.L_x_32671:
[----:B------:R-:W-:Y:S05]  /*2b00*/  BSYNC B1 ;  /* 0x0000000000017941 */ /* 0x000fea0003800000 */
.L_x_32670:
[----:B------:R-:W-:Y:S01]  /*2b10*/  BSSY B1, `(.L_x_32672) ;  /* 0x0000004000017945 */ /* 0x000fe20003800000 */
[----:B------:R-:W-:Y:S05]  /*2b20*/  @!P2 BRA `(.L_x_32673) ;  /* 0x000000200000a947 */ /* 0x000fea0003800000 */
[----:B-----5:R-:W-:-:S04]  /*2b30*/  FMUL.FTZ R133, R97, c[0x0][0x1ec] ;  /* 0x00007b0061857a20 */ /* 0x020fc80000410000 */
[----:B------:R-:W-:Y:S02]  /*2b40*/  @P1 FADD.FTZ R133, R89, R133 ;  /* 0x0000008559851221 */ /* 0x000fe40000010000 */
.L_x_32673:
[----:B------:R-:W-:Y:S05]  /*2b50*/  BSYNC B1 ;  /* 0x0000000000017941 */ /* 0x000fea0003800000 */
.L_x_32672:
[----:B------:R-:W-:Y:S01]  /*2b60*/  BSSY B1, `(.L_x_32674) ;  /* 0x0000004000017945 */ /* 0x000fe20003800000 */
[----:B------:R-:W-:Y:S05]  /*2b70*/  @!P2 BRA `(.L_x_32675) ;  /* 0x000000200000a947 */ /* 0x000fea0003800000 */
[----:B-----5:R-:W-:-:S04]  /*2b80*/  FMUL.FTZ R134, R98, c[0x0][0x1ec] ;  /* 0x00007b0062867a20 */ /* 0x020fc80000410000 */
[----:B------:R-:W-:Y:S02]  /*2b90*/  @P1 FADD.FTZ R134, R90, R134 ;  /* 0x000000865a861221 */ /* 0x000fe40000010000 */
.L_x_32675:
[----:B------:R-:W-:Y:S05]  /*2ba0*/  BSYNC B1 ;  /* 0x0000000000017941 */ /* 0x000fea0003800000 */
.L_x_32674:
[----:B------:R-:W-:Y:S01]  /*2bb0*/  BSSY B1, `(.L_x_32676) ;  /* 0x0000004000017945 */ /* 0x000fe20003800000 */
[----:B------:R-:W-:Y:S05]  /*2bc0*/  @!P2 BRA `(.L_x_32677) ;  /* 0x000000200000a947 */ /* 0x000fea0003800000 */
[----:B-----5:R-:W-:-:S04]  /*2bd0*/  FMUL.FTZ R135, R99, c[0x0][0x1ec] ;  /* 0x00007b0063877a20 */ /* 0x020fc80000410000 */
[----:B------:R-:W-:Y:S02]  /*2be0*/  @P1 FADD.FTZ R135, R91, R135 ;  /* 0x000000875b871221 */ /* 0x000fe40000010000 */
.L_x_32677:
[----:B------:R-:W-:Y:S05]  /*2bf0*/  BSYNC B1 ;  /* 0x0000000000017941 */ /* 0x000fea0003800000 */
.L_x_32676:
[----:B------:R-:W-:-:S10]  /*2c00*/  HFMA2.MMA R137, -RZ, RZ, 0, 9.5367431640625e-07 ;  /* 0x00000010ff897435 */ /* 0x000fd400000001ff */
[----:B------:R-:W-:-:S05]  /*2c10*/  IMAD.WIDE.U32 R136, R136, R137, c[0x0][0x188] ;  /* 0x0000620088887625 */ /* 0x000fca00078e0089 */
[----:B------:R0:W-:Y:S02]  /*2c20*/  STG.E.128 [R136.64], R132 ;  /* 0x0000008488007986 */ /* 0x0001e4000c101d04 */
.L_x_32669:
[----:B------:R-:W-:Y:S05]  /*2c30*/  BSYNC B0 ;  /* 0x0000000000007941 */ /* 0x000fea0003800000 */
.L_x_32668:
        /* <DEDUP_REMOVED lines=59> */
.L_x_32702:
[----:B0-2---:R-:W-:Y:S01]  /*2ff0*/  FADD.FTZ R137, R137, R136 ;  /* 0x0000008889897221 */ /* 0x005fe20000010000 */
        /* <DEDUP_REMOVED lines=105> */
.L_x_32703:
        /* <DEDUP_REMOVED lines=18> */
[----:B------:R-:W-:-:S02]  /*37b0*/  LOP3.LUT P1, RZ, R139, 0x1f, R0, 0xf8, !PT ;  /* 0x0000001f8bff7812 */ /* 0x000fc4000782f800 */
[----:B0-----:R-:W-:Y:S01]  /*37c0*/  IADD3 R146, R145, R6, RZ ;  /* 0x0000000691927210 */ /* 0x001fe20007ffe0ff */
[----:B------:R-:W-:Y:S10]  /*37d0*/  I2F R150, R145 ;  /* 0x0000009100967306 */ /* 0x000ff40000201400 */
[C---:B------:R-:W-:Y:S01]  /*37e0*/  @!P1 LEA R138, P2, R140.reuse, c[0x0][0x1a0], 0x2 ;  /* 0x000068008c8a9a11 */ /* 0x040fe200078410ff */
[----:B------:R-:W-:Y:S03]  /*37f0*/  SHFL.DOWN PT, R153, R146, 0x1, 0x1f ;  /* 0x08201f0092997f89 */ /* 0x000fe600000e0000 */
[----:B------:R-:W-:-:S02]  /*3800*/  @!P1 LEA.HI.X R139, R140, c[0x0][0x1a4], R5, 0x2, P2 ;  /* 0x000069008c8b9a11 */ /* 0x000fc400010f1405 */
[----:B------:R-:W-:-:S04]  /*3810*/  @!P1 LEA R142, P2, R140, c[0x0][0x1a8], 0x2 ;  /* 0x00006a008c8e9a11 */ /* 0x000fc800078410ff */
[----:B------:R-:W-:Y:S02]  /*3820*/  @!P1 LEA.HI.X R143, R140, c[0x0][0x1ac], R5, 0x2, P2 ;  /* 0x00006b008c8f9a11 */ /* 0x000fe400010f1405 */
[----:B------:R-:W0:Y:S01]  /*3830*/  I2F R5, R146 ;  /* 0x0000009200057306 */ /* 0x000e220000201400 */
[----:B------:R-:W-:Y:S01]  /*3840*/  ISETP.NE.AND P2, PT, RZ, UR6, PT ;  /* 0x00000006ff007c0c */ /* 0x000fe2000bf45270 */
[----:B-1----:R-:W1:Y:S06]  /*3850*/  SHFL.DOWN PT, R147, R136, 0x2, 0x1f ;  /* 0x08401f0088937f89 */ /* 0x002e6c00000e0000 */
[----:B0-----:R-:W0:Y:S01]  /*3860*/  MUFU.RCP R148, R5 ;  /* 0x0000000500947308 */ /* 0x001e220000001000 */
        /* <DEDUP_REMOVED lines=15> */
[----:B-1----:R-:W1:Y:S01]  /*3960*/  MUFU.RCP R137, R151 ;  /* 0x0000009700897308 */ /* 0x002e620000001000 */
[----:B0-----:R-:W-:-:S02]  /*3970*/  FADD.FTZ R144, R6, -R149 ;  /* 0x8000009506907221 */ /* 0x001fc40000010000 */
[-C--:B------:R-:W-:Y:S02]  /*3980*/  FMUL.FTZ R149, R149, R153.reuse ;  /* 0x0000009995957220 */ /* 0x080fe40000410000 */
[----:B------:R-:W-:Y:S02]  /*3990*/  FMUL.FTZ R144, R144, R144 ;  /* 0x0000009090907220 */ /* 0x000fe40000410000 */
[C---:B------:R-:W-:Y:S02]  /*39a0*/  FFMA.FTZ R146, R5.reuse, R6, R149 ;  /* 0x0000000605927223 */ /* 0x040fe40000010095 */
[----:B------:R-:W-:Y:S02]  /*39b0*/  FMUL.FTZ R144, R5, R144 ;  /* 0x0000009005907220 */ /* 0x000fe40000410000 */
[----:B--2---:R-:W-:Y:S02]  /*39c0*/  FADD.FTZ R136, R145, R136 ;  /* 0x0000008891887221 */ /* 0x004fe40000010000 */
[----:B------:R-:W-:-:S02]  /*39d0*/  FMUL.FTZ R144, R144, R153 ;  /* 0x0000009990907220 */ /* 0x000fc40000410000 */
[C---:B-1----:R-:W-:Y:S02]  /*39e0*/  FMUL.FTZ R146, R137.reuse, R146 ;  /* 0x0000009289927220 */ /* 0x042fe40000410000 */
[----:B------:R-:W-:Y:S01]  /*39f0*/  FFMA.FTZ R136, R137, R144, R136 ;  /* 0x0000009089887223 */ /* 0x000fe20000010088 */
[----:B------:R-:W-:Y:S02]  /*3a00*/  MOV R137, c[0x0][0x1e0] ;  /* 0x0000780000897a02 */ /* 0x000fe40000000f00 */
        /* <DEDUP_REMOVED lines=36> */
.L_x_32683:
[----:B------:R-:W-:Y:S05]  /*3c50*/  BSYNC B1 ;  /* 0x0000000000017941 */ /* 0x000fea0003800000 */
.L_x_32682:
        /* <DEDUP_REMOVED lines=19> */
.L_x_32685:
[----:B------:R-:W-:Y:S05]  /*3d90*/  BSYNC B1 ;  /* 0x0000000000017941 */ /* 0x000fea0003800000 */
.L_x_32684:
        /* <DEDUP_REMOVED lines=19> */
.L_x_32687:
[----:B------:R-:W-:Y:S05]  /*3ed0*/  BSYNC B1 ;  /* 0x0000000000017941 */ /* 0x000fea0003800000 */
.L_x_32686:
        /* <DEDUP_REMOVED lines=19> */
.L_x_32689:
[----:B------:R-:W-:Y:S05]  /*4010*/  BSYNC B1 ;  /* 0x0000000000017941 */ /* 0x000fea0003800000 */
.L_x_32688:
        /* <DEDUP_REMOVED lines=19> */
.L_x_32691:
[----:B------:R-:W-:Y:S05]  /*4150*/  BSYNC B1 ;  /* 0x0000000000017941 */ /* 0x000fea0003800000 */
.L_x_32690:
        /* <DEDUP_REMOVED lines=19> */
.L_x_32693:
[----:B------:R-:W-:Y:S05]  /*4290*/  BSYNC B1 ;  /* 0x0000000000017941 */ /* 0x000fea0003800000 */
.L_x_32692:
        /* <DEDUP_REMOVED lines=19> */
.L_x_32695:
[----:B------:R-:W-:Y:S05]  /*43d0*/  BSYNC B1 ;  /* 0x0000000000017941 */ /* 0x000fea0003800000 */
.L_x_32694:
        /* <DEDUP_REMOVED lines=19> */
.L_x_32697:
[----:B------:R-:W-:Y:S05]  /*4510*/  BSYNC B1 ;  /* 0x0000000000017941 */ /* 0x000fea0003800000 */
.L_x_32696:
        /* <DEDUP_REMOVED lines=19> */
.L_x_32699:
[----:B------:R-:W-:Y:S05]  /*4650*/  BSYNC B1 ;  /* 0x0000000000017941 */ /* 0x000fea0003800000 */
.L_x_32698:
        /* <DEDUP_REMOVED lines=17> */
.L_x_32681:
[----:B0-----:R-:W-:Y:S05]  /*4770*/  BSYNC B0 ;  /* 0x0000000000007941 */ /* 0x001fea0003800000 */
.L_x_32680:
[----:B------:R-:W-:Y:S02]  /*4780*/  LOP3.LUT P1, RZ, R3, 0xff, RZ, 0xc0, !PT ;  /* 0x000000ff03ff7812 */ /* 0x000fe4000782c0ff */
[----:B------:R-:W-:Y:S02]  /*4790*/  IADD3 R140, R140, c[0x0][0x160], RZ ;  /* 0x000058008c8c7a10 */ /* 0x000fe40007ffe0ff */
[----:B------:R-:W-:Y:S02]  /*47a0*/  SEL R3, RZ, 0x1, P1 ;  /* 0x00000001ff037807 */ /* 0x000fe40000800000 */
[----:B------:R-:W-:-:S13]  /*47b0*/  ISETP.GE.AND P1, PT, R140, c[0x0][0x164], PT ;  /* 0x000059008c007a0c */ /* 0x000fda0003f26270 */
[----:B------:R-:W-:Y:S01]  /*47c0*/  @P1 CALL.REL.NOINC `(.L_x_32700) ;  /* 0x0000001000001944 */ /* 0x000fe20003c00000 */
[----:B------:R-:W-:Y:S05]  /*47d0*/  BRA `(.L_x_32701) ;  /* 0xffffc43000007947 */ /* 0x000fea000383ffff */
.L_x_32700:
[----:B------:R-:W-:Y:S05]  /*47e0*/  EXIT ;  /* 0x000000000000794d */ /* 0x000fea0003800000 */
.L_x_32678:
[----:B------:R-:W-:Y:S01]  /*47f0*/  HFMA2.MMA R144, -RZ, RZ, 0, 5.9604644775390625e-08 ;  /* 0x00000001ff907435 */ /* 0x000fe200000001ff */
[----:B------:R-:W-:Y:S02]  /*4800*/  MOV R142, 0x1f ;  /* 0x0000001f008e7802 */ /* 0x000fe40000000f00 */
[----:B------:R-:W-:Y:S02]  /*4810*/  MOV R145, 0xffffffff ;  /* 0xffffffff00917802 */ /* 0x000fe40000000f00 */
[----:B------:R-:W-:Y:S02]  /*4820*/  MOV R138, 0x4840 ;  /* 0x00004840008a7802 */ /* 0x000fe40000000f00 */
[----:B-1---5:R-:W-:Y:S05]  /*4830*/  CALL.REL.NOINC `($__internal_146_$__cuda_sm70_shflsync_bfly_p) ;  /* 0x0000090000007944 */ /* 0x022fea0003c00000 */
[----:B-1----:R-:W-:Y:S01]  /*4840*/  MOV R136, R144 ;  /* 0x0000009000887202 */ /* 0x002fe20000000f00 */
[----:B0-----:R-:W-:Y:S05]  /*4850*/  BRA `(.L_x_32702) ;  /* 0xffffe79000007947 */ /* 0x001fea000383ffff */
.L_x_32679:
[----:B------:R-:W-:Y:S01]  /*4860*/  HFMA2.MMA R144, -RZ, RZ, 0, 1.1920928955078125e-07 ;  /* 0x00000002ff907435 */ /* 0x000fe200000001ff */
[----:B------:R-:W-:Y:S02]  /*4870*/  MOV R142, 0x1f ;  /* 0x0000001f008e7802 */ /* 0x000fe40000000f00 */
[----:B------:R-:W-:Y:S02]  /*4880*/  MOV R145, 0xffffffff ;  /* 0xffffffff00917802 */ /* 0x000fe40000000f00 */
[----:B------:R-:W-:-:S02]  /*4890*/  MOV R138, 0x48b0 ;  /* 0x000048b0008a7802 */ /* 0x000fc40000000f00 */
[----:B-1---5:R-:W-:Y:S05]  /*48a0*/  CALL.REL.NOINC `($__internal_146_$__cuda_sm70_shflsync_bfly_p) ;  /* 0x0000089000007944 */ /* 0x022fea0003c00000 */
[----:B01----:R-:W-:Y:S01]  /*48b0*/  FADD.FTZ R137, R137, R144 ;  /* 0x0000009089897221 */ /* 0x003fe20000010000 */
[----:B------:R-:W-:Y:S01]  /*48c0*/  HFMA2.MMA R144, -RZ, RZ, 0, 2.384185791015625e-07 ;  /* 0x00000004ff907435 */ /* 0x000fe200000001ff */
[----:B------:R-:W-:-:S02]  /*48d0*/  MOV R142, 0x1f ;  /* 0x0000001f008e7802 */ /* 0x000fc40000000f00 */
[----:B------:R-:W-:Y:S02]  /*48e0*/  MOV R145, 0xffffffff ;  /* 0xffffffff00917802 */ /* 0x000fe40000000f00 */
[----:B------:R-:W-:Y:S02]  /*48f0*/  MOV R138, 0x4910 ;  /* 0x00004910008a7802 */ /* 0x000fe40000000f00 */
[----:B------:R-:W-:Y:S05]  /*4900*/  CALL.REL.NOINC `($__internal_146_$__cuda_sm70_shflsync_bfly_p) ;  /* 0x0000083000007944 */ /* 0x000fea0003c00000 */
[----:B01----:R-:W-:Y:S01]  /*4910*/  FADD.FTZ R137, R137, R144 ;  /* 0x0000009089897221 */ /* 0x003fe20000010000 */
[----:B------:R-:W-:Y:S01]  /*4920*/  HFMA2.MMA R144, -RZ, RZ, 0, 4.76837158203125e-07 ;  /* 0x00000008ff907435 */ /* 0x000fe200000001ff */
[----:B------:R-:W-:Y:S02]  /*4930*/  MOV R142, 0x1f ;  /* 0x0000001f008e7802 */ /* 0x000fe40000000f00 */
[----:B------:R-:W-:Y:S02]  /*4940*/  MOV R145, 0xffffffff ;  /* 0xffffffff00917802 */ /* 0x000fe40000000f00 */
[----:B------:R-:W-:Y:S02]  /*4950*/  MOV R138, 0x4970 ;  /* 0x00004970008a7802 */ /* 0x000fe40000000f00 */
[----:B------:R-:W-:Y:S05]  /*4960*/  CALL.REL.NOINC `($__internal_146_$__cuda_sm70_shflsync_bfly_p) ;  /* 0x000007d000007944 */ /* 0x000fea0003c00000 */
[----:B01----:R-:W-:Y:S01]  /*4970*/  FADD.FTZ R137, R137, R144 ;  /* 0x0000009089897221 */ /* 0x003fe20000010000 */
[----:B------:R-:W-:Y:S01]  /*4980*/  HFMA2.MMA R144, -RZ, RZ, 0, 9.5367431640625e-07 ;  /* 0x00000010ff907435 */ /* 0x000fe200000001ff */
[----:B------:R-:W-:-:S02]  /*4990*/  MOV R142, 0x1f ;  /* 0x0000001f008e7802 */ /* 0x000fc40000000f00 */
[----:B------:R-:W-:Y:S02]  /*49a0*/  MOV R145, 0xffffffff ;  /* 0xffffffff00917802 */ /* 0x000fe40000000f00 */
[----:B------:R-:W-:Y:S02]  /*49b0*/  MOV R138, 0x49d0 ;  /* 0x000049d0008a7802 */ /* 0x000fe40000000f00 */
[----:B------:R-:W-:Y:S05]  /*49c0*/  CALL.REL.NOINC `($__internal_146_$__cuda_sm70_shflsync_bfly_p) ;  /* 0x0000077000007944 */ /* 0x000fea0003c00000 */
        /* <DEDUP_REMOVED lines=92> */
[----:B------:R-:W-:Y:S05]  /*4f90*/  CALL.REL.NOINC `($__internal_146_$__cuda_sm70_shflsync_bfly_p) ;  /* 0x000001a000007944 */ /* 0x000fea0003c00000 */
[----:B01----:R-:W-:Y:S01]  /*4fa0*/  FADD.FTZ R137, R137, R144 ;  /* 0x0000009089897221 */ /* 0x003fe20000010000 */
[----:B------:R-:W-:Y:S01]  /*4fb0*/  HFMA2.MMA R144, -RZ, RZ, 0, 1.1920928955078125e-07 ;  /* 0x00000002ff907435 */ /* 0x000fe200000001ff */
[----:B------:R-:W-:Y:S02]  /*4fc0*/  MOV R142, 0x1f ;  /* 0x0000001f008e7802 */ /* 0x000fe40000000f00 */
[----:B------:R-:W-:Y:S02]  /*4fd0*/  MOV R145, 0xffffffff ;  /* 0xffffffff00917802 */ /* 0x000fe40000000f00 */
[----:B------:R-:W-:Y:S02]  /*4fe0*/  MOV R138, 0x5000 ;  /* 0x00005000008a7802 */ /* 0x000fe40000000f00 */
[----:B------:R-:W-:Y:S05]  /*4ff0*/  CALL.REL.NOINC `($__internal_146_$__cuda_sm70_shflsync_bfly_p) ;  /* 0x0000014000007944 */ /* 0x000fea0003c00000 */
[----:B01----:R-:W-:Y:S01]  /*5000*/  FADD.FTZ R137, R137, R144 ;  /* 0x0000009089897221 */ /* 0x003fe20000010000 */
[----:B------:R-:W-:Y:S01]  /*5010*/  HFMA2.MMA R144, -RZ, RZ, 0, 2.384185791015625e-07 ;  /* 0x00000004ff907435 */ /* 0x000fe200000001ff */
[----:B------:R-:W-:Y:S02]  /*5020*/  MOV R142, 0x1f ;  /* 0x0000001f008e7802 */ /* 0x000fe40000000f00 */
[----:B------:R-:W-:-:S02]  /*5030*/  MOV R145, 0xffffffff ;  /* 0xffffffff00917802 */ /* 0x000fc40000000f00 */
        /* <DEDUP_REMOVED lines=8> */
[----:B-1----:R-:W-:Y:S01]  /*50c0*/  FADD.FTZ R143, R137, R144 ;  /* 0x00000090898f7221 */ /* 0x002fe20000010000 */
[----:B------:R-:W-:Y:S01]  /*50d0*/  HFMA2.MMA R144, -RZ, RZ, 0, 9.5367431640625e-07 ;  /* 0x00000010ff907435 */ /* 0x000fe200000001ff */
[----:B0-----:R-:W-:Y:S02]  /*50e0*/  MOV R142, 0x1f ;  /* 0x0000001f008e7802 */ /* 0x001fe40000000f00 */
[----:B------:R-:W-:-:S02]  /*50f0*/  MOV R145, 0xffffffff ;  /* 0xffffffff00917802 */ /* 0x000fc40000000f00 */
[----:B------:R-:W-:Y:S02]  /*5100*/  MOV R137, R143 ;  /* 0x0000008f00897202 */ /* 0x000fe40000000f00 */
[----:B------:R-:W-:Y:S02]  /*5110*/  MOV R138, 0x5130 ;  /* 0x00005130008a7802 */ /* 0x000fe40000000f00 */
[----:B------:R-:W-:Y:S05]  /*5120*/  CALL.REL.NOINC `($__internal_146_$__cuda_sm70_shflsync_bfly_p) ;  /* 0x0000001000007944 */ /* 0x000fea0003c00000 */
[----:B01----:R-:W-:Y:S05]  /*5130*/  BRA `(.L_x_32703) ;  /* 0xffffe55000007947 */ /* 0x003fea000383ffff */
        .weak           $__internal_146_$__cuda_sm70_shflsync_bfly_p
        .type           $__internal_146_$__cuda_sm70_shflsync_bfly_p,@function
        .size           $__internal_146_$__cuda_sm70_shflsync_bfly_p,(.L_x_36186 - $__internal_146_$__cuda_sm70_shflsync_bfly_p)
$__internal_146_$__cuda_sm70_shflsync_bfly_p:
[----:B------:R-:W-:Y:S01]  /*5140*/  HFMA2.MMA R139, -RZ, RZ, 0, 0 ;  /* 0x00000000ff8b7435 */ /* 0x000fe200000001ff */
[----:B------:R-:W-:Y:S04]  /*5150*/  WARPSYNC R145 ;  /* 0x0000009100007348 */ /* 0x000fe80003800000 */
[----:B------:R0:W1:Y:S01]  /*5160*/  SHFL.BFLY PT, R144, R137, R144, R142 ;  /* 0x0c00009089907389 */ /* 0x00006200000e008e */
[----:B------:R-:W-:Y:S05]  /*5170*/  RET.REL.NODEC R138 `(_ZN10layer_norm13ln_fwd_kernelINS_13Kernel_traitsIfffffjLj5120ELj1ELj1ELj4ELj16ENS_18Kernel_traits_baseILj5120EfffffjLj128EEEEELb0ELb0ELb1ELb0EEEvNS_9FwdParamsE) ;  /* 0xffffae808a007950 */ /* 0x000fea0003c3ffff */
.L_x_32704:
        /* <DEDUP_REMOVED lines=16> */
.L_x_36186:


//--------------------- .text._ZN10layer_norm13ln_fwd_kernelINS_13Kernel_traitsIfffffjLj5120ELj1ELj1ELj4ELj16ENS_18Kernel_traits_baseILj5120EfffffjLj128EEEEELb0ELb0ELb1ELb1EEEvNS_9FwdParamsE --------------------------
	.section	.text._ZN10layer_norm13ln_fwd_kernelINS_13Kernel_traitsIfffffjLj5120ELj1ELj1ELj4ELj16ENS_18Kernel_traits_baseILj5120EfffffjLj128EEEEELb0ELb0ELb1ELb1EEEvNS_9FwdParamsE,"ax",@progbits
	.sectioninfo	@"SHI_REGISTERS=168"
	.align	128
        .global         _ZN10layer_norm13ln_fwd_kernelINS_13Kernel_traitsIfffffjLj5120ELj1ELj1ELj4ELj16ENS_18Kernel_traits_baseILj5120EfffffjLj128EEEEELb0ELb0ELb1ELb1EEEvNS_9FwdParamsE
        .type           _ZN10layer_norm13ln_fwd_kernelINS_13Kernel_traitsIfffffjLj5120ELj1ELj1ELj4ELj16ENS_18Kernel_traits_baseILj5120EfffffjLj128EEEEELb0ELb0ELb1ELb1EEEvNS_9FwdParamsE,@function
        .size           _ZN10layer_norm13ln_fwd_kernelINS_13Kernel_traitsIfffffjLj5120ELj1ELj1ELj4ELj16ENS_18Kernel_traits_baseILj5120EfffffjLj128EEEEELb0ELb0ELb1ELb1EEEvNS_9FwdParamsE,(.L_x_36187 - _ZN10layer_norm13ln_fwd_kernelINS_13Kernel_traitsIfffffjLj5120ELj1ELj1ELj4ELj16ENS_18Kernel_traits_baseILj5120EfffffjLj128EEEEELb0ELb0ELb1ELb1EEEvNS_9FwdParamsE)
        .other          _ZN10layer_norm13ln_fwd_kernelINS_13Kernel_traitsIfffffjLj5120ELj1ELj1ELj4ELj16ENS_18Kernel_traits_baseILj5120EfffffjLj128EEEEELb0ELb0ELb1ELb1EEEvNS_9FwdParamsE,@"STO_CUDA_ENTRY STV_DEFAULT"
_ZN10layer_norm13ln_fwd_kernelINS_13Kernel_traitsIfffffjLj5120ELj1ELj1ELj4ELj16ENS_18Kernel_traits_baseILj5120EfffffjLj128EEEEELb0ELb0ELb1ELb1EEEvNS_9FwdParamsE:
.text._ZN10layer_norm13ln_fwd_kernelINS_13Kernel_traitsIfffffjLj5120ELj1ELj1ELj4ELj16ENS_18Kernel_traits_baseILj5120EfffffjLj128EEEEELb0ELb0ELb1ELb1EEEvNS_9FwdParamsE:
        /* <DEDUP_REMOVED lines=65> */
.L_x_32790:
[----:B------:R-:W-:-:S05]  /*0410*/  MOV R14, 0x4 ;  /* 0x00000004000e7802 */ /* 0x000fca0000000f00 */
[----:B------:R-:W-:-:S05]  /*0420*/  IMAD.WIDE R12, R3, R14, c[0x0][0x1d0] ;  /* 0x00007400030c7625 */ /* 0x000fca00078e020e */
[----:B------:R0:W2:Y:S01]  /*0430*/  LDG.E R18, [R12.64] ;  /* 0x000000040c127981 */ /* 0x0000a2000c1e1900 */
[----:B------:R-:W-:Y:S01]  /*0440*/  IMAD R8, R3, c[0x0][0x168], RZ ;  /* 0x00005a0003087a24 */ /* 0x000fe200078e02ff */
[----:B------:R-:W-:-:S04]  /*0450*/  ISETP.NE.U32.AND P0, PT, RZ, c[0x0][0x180], PT ;  /* 0x00006000ff007a0c */ /* 0x000fc80003f05070 */
[----:B------:R-:W-:Y:S02]  /*0460*/  SHF.R.S32.HI R11, RZ, 0x1f, R8 ;  /* 0x0000001fff0b7819 */ /* 0x000fe40000011408 */
[----:B------:R-:W-:Y:S02]  /*0470*/  ISETP.NE.AND.EX P0, PT, RZ, c[0x0][0x184], PT, P0 ;  /* 0x00006100ff007a0c */ /* 0x000fe40003f05300 */
[----:B------:R-:W-:-:S04]  /*0480*/  LEA.HI R8, R11, R8, RZ, 0x2 ;  /* 0x000000080b087211 */ /* 0x000fc800078f10ff */
[----:B------:R-:W-:-:S07]  /*0490*/  LEA.HI.SX32 R11, R8, R5, 0x1e ;  /* 0x00000005080b7211 */ /* 0x000fce00078ff2ff */
[----:B------:R-:W-:-:S05]  /*04a0*/  @P0 MOV R16, 0x10 ;  /* 0x0000001000100802 */ /* 0x000fca0000000f00 */
[----:B------:R-:W-:Y:S01]  /*04b0*/  @P0 IMAD.WIDE.U32 R16, R11, R16, c[0x0][0x180] ;  /* 0x000060000b100625 */ /* 0x000fe200078e0010 */
[----:B0-----:R-:W-:-:S04]  /*04c0*/  MOV R12, RZ ;  /* 0x000000ff000c7202 */ /* 0x001fc80000000f00 */
[----:B------:R0:W3:Y:S01]  /*04d0*/  @P0 LDG.E.128 R56, [R16.64] ;  /* 0x0000000410380981 */ /* 0x0000e2000c1e1d00 */
[----:B------:R-:W-:Y:S01]  /*04e0*/  IMAD.WIDE R14, R3, R14, c[0x0][0x1d8] ;  /* 0x00007600030e7625 */ /* 0x000fe200078e020e */
[C---:B--2---:R-:W-:Y:S01]  /*04f0*/  ISETP.GE.AND P5, PT, R18.reuse, 0x1, PT ;  /* 0x000000011200780c */ /* 0x044fe20003fa6270 */
[----:B------:R-:W-:Y:S01]  /*0500*/  BSSY B0, `(.L_x_32705) ;  /* 0x000001e000007945 */ /* 0x000fe20003800000 */
[C---:B------:R-:W-:Y:S02]  /*0510*/  ISETP.GT.AND P6, PT, R18.reuse, RZ, PT ;  /* 0x000000ff1200720c */ /* 0x040fe40003fc4270 */
[----:B-----5:R1:W5:Y:S09]  /*0520*/  LDG.E R10, [R14.64] ;  /* 0x000000040e0a7981 */ /* 0x020372000c1e1900 */
[----:B------:R-:W-:-:S02]  /*0530*/  @P5 IADD3 R8, R18, -0x1, RZ ;  /* 0xffffffff12085810 */ /* 0x000fc40007ffe0ff */
        /* <DEDUP_REMOVED lines=10> */
[----:B------:R0:W5:Y:S01]  /*05e0*/  @P5 LDG.E.128 R52, [R16.64] ;  /* 0x0000000410345981 */ /* 0x000162000c1e1d00 */
[----:B------:R-:W-:-:S02]  /*05f0*/  MOV R8, 0x10 ;  /* 0x0000001000087802 */ /* 0x000fc40000000f00 */
[C---:B------:R-:W-:Y:S02]  /*0600*/  IADD3 R21, R11.reuse, 0x80, RZ ;  /* 0x000000800b157810 */ /* 0x040fe40007ffe0ff */
[----:B------:R-:W-:Y:S02]  /*0610*/  @!P6 ISETP.NE.AND.EX P1, PT, RZ, c[0x0][0x184], PT, P1 ;  /* 0x00006100ff00ea0c */ /* 0x000fe40003f25310 */
[----:B------:R-:W-:Y:S02]  /*0620*/  @!P6 ISETP.NE.AND.EX P2, PT, RZ, c[0x0][0x184], PT, P2 ;  /* 0x00006100ff00ea0c */ /* 0x000fe40003f45320 */
[----:B------:R-:W-:Y:S02]  /*0630*/  @!P6 ISETP.NE.AND.EX P4, PT, RZ, c[0x0][0x184], PT, P4 ;  /* 0x00006100ff00ea0c */ /* 0x000fe40003f85340 */
[----:B------:R-:W-:Y:S01]  /*0640*/  @!P6 ISETP.NE.AND.EX P3, PT, RZ, c[0x0][0x184], PT, P3 ;  /* 0x00006100ff00ea0c */ /* 0x000fe20003f65330 */
[----:B-1----:R-:W-:Y:S01]  /*0650*/  IMAD.WIDE.U32 R14, R11, R8, c[0x0][0x188] ;  /* 0x000062000b0e7625 */ /* 0x002fe200078e0008 */
[----:B---3--:R-:W-:-:S02]  /*0660*/  @!P6 FSEL R49, R57, RZ, P1 ;  /* 0x000000ff3931e208 */ /* 0x008fc40000800000 */
[----:B------:R-:W-:Y:S01]  /*0670*/  @!P6 FSEL R50, R58, RZ, P2 ;  /* 0x000000ff3a32e208 */ /* 0x000fe20001000000 */
[----:B------:R-:W-:Y:S01]  /*0680*/  @P0 IMAD.WIDE.U32 R18, R21, R8, c[0x0][0x180] ;  /* 0x0000600015120625 */ /* 0x000fe200078e0008 */
[----:B------:R-:W-:Y:S02]  /*0690*/  @!P6 FSEL R51, R59, RZ, P4 ;  /* 0x000000ff3b33e208 */ /* 0x000fe40002000000 */
[----:B------:R-:W-:Y:S01]  /*06a0*/  @!P6 FSEL R48, R56, RZ, P3 ;  /* 0x000000ff3830e208 */ /* 0x000fe20001800000 */
[----:B------:R-:W-:Y:S05]  /*06b0*/  @!P6 BRA `(.L_x_32706) ;  /* 0x000000200000e947 */ /* 0x000fea0003800000 */
[----:B0----5:R-:W-:-:S04]  /*06c0*/  FMUL.FTZ R48, R52, c[0x0][0x1ec] ;  /* 0x00007b0034307a20 */ /* 0x021fc80000410000 */
[----:B------:R-:W-:Y:S02]  /*06d0*/  @P0 FADD.FTZ R48, R56, R48 ;  /* 0x0000003038300221 */ /* 0x000fe40000010000 */
.L_x_32706:
[----:B0-----:R-:W-:Y:S05]  /*06e0*/  BSYNC B0 ;  /* 0x0000000000007941 */ /* 0x001fea0003800000 */
.L_x_32705:
[----:B------:R-:W-:Y:S01]  /*06f0*/  BSSY B0, `(.L_x_32707) ;  /* 0x0000004000007945 */ /* 0x000fe20003800000 */
[----:B------:R-:W-:Y:S05]  /*0700*/  @!P6 BRA `(.L_x_32708) ;  /* 0x000000200000e947 */ /* 0x000fea0003800000 */
[----:B-----5:R-:W-:-:S04]  /*0710*/  FMUL.FTZ R49, R53, c[0x0][0x1ec] ;  /* 0x00007b0035317a20 */ /* 0x020fc80000410000 */
[----:B------:R-:W-:Y:S02]  /*0720*/  @P0 FADD.FTZ R49, R57, R49 ;  /* 0x0000003139310221 */ /* 0x000fe40000010000 */
.L_x_32708:
[----:B------:R-:W-:Y:S05]  /*0730*/  BSYNC B0 ;  /* 0x0000000000007941 */ /* 0x000fea0003800000 */
.L_x_32707:
[----:B------:R-:W-:Y:S01]  /*0740*/  BSSY B0, `(.L_x_32709) ;  /* 0x0000004000007945 */ /* 0x000fe20003800000 */
[----:B------:R-:W-:Y:S05]  /*0750*/  @!P6 BRA `(.L_x_32710) ;  /* 0x000000200000e947 */ /* 0x000fea0003800000 */
[----:B-----5:R-:W-:-:S04]  /*0760*/  FMUL.FTZ R50, R54, c[0x0][0x1ec] ;  /* 0x00007b0036327a20 */ /* 0x020fc80000410000 */
[----:B------:R-:W-:Y:S02]  /*0770*/  @P0 FADD.FTZ R50, R58, R50 ;  /* 0x000000323a320221 */ /* 0x000fe40000010000 */
.L_x_32710:
[----:B------:R-:W-:Y:S05]  /*0780*/  BSYNC B0 ;  /* 0x0000000000007941 */ /* 0x000fea0003800000 */
.L_x_32709:
[----:B------:R-:W-:Y:S01]  /*0790*/  BSSY B0, `(.L_x_32711) ;  /* 0x0000004000007945 */ /* 0x000fe20003800000 */
[----:B------:R-:W-:Y:S05]  /*07a0*/  @!P6 BRA `(.L_x_32712) ;  /* 0x000000200000e947 */ /* 0x000fea0003800000 */
[----:B-----5:R-:W-:-:S04]  /*07b0*/  FMUL.FTZ R51, R55, c[0x0][0x1ec] ;  /* 0x00007b0037337a20 */ /* 0x020fc80000410000 */
[----:B------:R-:W-:Y:S02]  /*07c0*/  @P0 FADD.FTZ R51, R59, R51 ;  /* 0x000000333b330221 */ /* 0x000fe40000010000 */
.L_x_32712:
[----:B------:R-:W-:Y:S05]  /*07d0*/  BSYNC B0 ;  /* 0x0000000000007941 */ /* 0x000fea0003800000 */
.L_x_32711:
        /* <DEDUP_REMOVED lines=18> */
[----:B------:R-:W-:Y:S02]  /*0900*/  @!P6 FSEL R46, R58, RZ, P2 ;  /* 0x000000ff3a2ee208 */ /* 0x000fe40001000000 */
[----:B------:R-:W-:Y:S02]  /*0910*/  @!P6 FSEL R47, R59, RZ, P4 ;  /* 0x000000ff3b2fe208 */ /* 0x000fe40002000000 */
[----:B------:R-:W-:Y:S01]  /*0920*/  @!P6 FSEL R44, R56, RZ, P3 ;  /* 0x000000ff382ce208 */ /* 0x000fe20001800000 */
[----:B------:R-:W-:Y:S05]  /*0930*/  @!P6 BRA `(.L_x_32714) ;  /* 0x000000200000e947 */ /* 0x000fea0003800000 */
[----:B0----5:R-:W-:-:S04]  /*0940*/  FMUL.FTZ R44, R52, c[0x0][0x1ec] ;  /* 0x00007b00342c7a20 */ /* 0x021fc80000410000 */
[----:B------:R-:W-:Y:S02]  /*0950*/  @P0 FADD.FTZ R44, R56, R44 ;  /* 0x0000002c382c0221 */ /* 0x000fe40000010000 */
.L_x_32714:
[----:B0-----:R-:W-:Y:S05]  /*0960*/  BSYNC B0 ;  /* 0x0000000000007941 */ /* 0x001fea0003800000 */
.L_x_32713:
[----:B------:R-:W-:Y:S01]  /*0970*/  BSSY B0, `(.L_x_32715) ;  /* 0x0000004000007945 */ /* 0x000fe20003800000 */
[----:B------:R-:W-:Y:S05]  /*0980*/  @!P6 BRA `(.L_x_32716) ;  /* 0x000000200000e947 */ /* 0x000fea0003800000 */
[----:B-----5:R-:W-:-:S04]  /*0990*/  FMUL.FTZ R45, R53, c[0x0][0x1ec] ;  /* 0x00007b00352d7a20 */ /* 0x020fc80000410000 */
[----:B------:R-:W-:Y:S02]  /*09a0*/  @P0 FADD.FTZ R45, R57, R45 ;  /* 0x0000002d392d0221 */ /* 0x000fe40000010000 */
.L_x_32716:
[----:B------:R-:W-:Y:S05]  /*09b0*/  BSYNC B0 ;  /* 0x0000000000007941 */ /* 0x000fea0003800000 */
.L_x_32715:
[----:B------:R-:W-:Y:S01]  /*09c0*/  BSSY B0, `(.L_x_32717) ;  /* 0x0000004000007945 */ /* 0x000fe20003800000 */
[----:B------:R-:W-:Y:S05]  /*09d0*/  @!P6 BRA `(.L_x_32718) ;  /* 0x000000200000e947 */ /* 0x000fea0003800000 */
[----:B-----5:R-:W-:-:S04]  /*09e0*/  FMUL.FTZ R46, R54, c[0x0][0x1ec] ;  /* 0x00007b00362e7a20 */ /* 0x020fc80000410000 */
[----:B------:R-:W-:Y:S02]  /*09f0*/  @P0 FADD.FTZ R46, R58, R46 ;  /* 0x0000002e3a2e0221 */ /* 0x000fe40000010000 */
.L_x_32718:
[----:B------:R-:W-:Y:S05]  /*0a00*/  BSYNC B0 ;  /* 0x0000000000007941 */ /* 0x000fea0003800000 */
.L_x_32717:
[----:B------:R-:W-:Y:S01]  /*0a10*/  BSSY B0, `(.L_x_32719) ;  /* 0x0000004000007945 */ /* 0x000fe20003800000 */
[----:B------:R-:W-:Y:S05]  /*0a20*/  @!P6 BRA `(.L_x_32720) ;  /* 0x000000200000e947 */ /* 0x000fea0003800000 */
[----:B-----5:R-:W-:-:S04]  /*0a30*/  FMUL.FTZ R47, R55, c[0x0][0x1ec] ;  /* 0x00007b00372f7a20 */ /* 0x020fc80000410000 */
[----:B------:R-:W-:Y:S02]  /*0a40*/  @P0 FADD.FTZ R47, R59, R47 ;  /* 0x0000002f3b2f0221 */ /* 0x000fe40000010000 */
.L_x_32720:
[----:B------:R-:W-:Y:S05]  /*0a50*/  BSYNC B0 ;  /* 0x0000000000007941 */ /* 0x000fea0003800000 */
.L_x_32719:
        /* <DEDUP_REMOVED lines=24> */
.L_x_32722:
[----:B0-----:R-:W-:Y:S05]  /*0be0*/  BSYNC B0 ;  /* 0x0000000000007941 */ /* 0x001fea0003800000 */
.L_x_32721:
[----:B------:R-:W-:Y:S01]  /*0bf0*/  BSSY B0, `(.L_x_32723) ;  /* 0x0000004000007945 */ /* 0x000fe20003800000 */
[----:B------:R-:W-:Y:S05]  /*0c00*/  @!P6 BRA `(.L_x_32724) ;  /* 0x000000200000e947 */ /* 0x000fea0003800000 */
[----:B-----5:R-:W-:-:S04]  /*0c10*/  FMUL.FTZ R41, R53, c[0x0][0x1ec] ;  /* 0x00007b0035297a20 */ /* 0x020fc80000410000 */
[----:B------:R-:W-:Y:S02]  /*0c20*/  @P0 FADD.FTZ R41, R57, R41 ;  /* 0x0000002939290221 */ /* 0x000fe40000010000 */
.L_x_32724:
[----:B------:R-:W-:Y:S05]  /*0c30*/  BSYNC B0 ;  /* 0x0000000000007941 */ /* 0x000fea0003800000 */
.L_x_32723:
[----:B------:R-:W-:Y:S01]  /*0c40*/  BSSY B0, `(.L_x_32725) ;  /* 0x0000004000007945 */ /* 0x000fe20003800000 */
[----:B------:R-:W-:Y:S05]  /*0c50*/  @!P6 BRA `(.L_x_32726) ;  /* 0x000000200000e947 */ /* 0x000fea0003800000 */
[----:B-----5:R-:W-:-:S04]  /*0c60*/  FMUL.FTZ R42, R54, c[0x0][0x1ec] ;  /* 0x00007b00362a7a20 */ /* 0x020fc80000410000 */
[----:B------:R-:W-:Y:S02]  /*0c70*/  @P0 FADD.FTZ R42, R58, R42 ;  /* 0x0000002a3a2a0221 */ /* 0x000fe40000010000 */
.L_x_32726:
[----:B------:R-:W-:Y:S05]  /*0c80*/  BSYNC B0 ;  /* 0x0000000000007941 */ /* 0x000fea0003800000 */
.L_x_32725:
[----:B------:R-:W-:Y:S01]  /*0c90*/  BSSY B0, `(.L_x_32727) ;  /* 0x0000004000007945 */ /* 0x000fe20003800000 */
[----:B------:R-:W-:Y:S05]  /*0ca0*/  @!P6 BRA `(.L_x_32728) ;  /* 0x000000200000e947 */ /* 0x000fea0003800000 */
[----:B-----5:R-:W-:-:S04]  /*0cb0*/  FMUL.FTZ R43, R55, c[0x0][0x1ec] ;  /* 0x00007b00372b7a20 */ /* 0x020fc80000410000 */
[----:B------:R-:W-:Y:S02]  /*0cc0*/  @P0 FADD.FTZ R43, R59, R43 ;  /* 0x0000002b3b2b0221 */ /* 0x000fe40000010000 */
.L_x_32728:
[----:B------:R-:W-:Y:S05]  /*0cd0*/  BSYNC B0 ;  /* 0x0000000000007941 */ /* 0x000fea0003800000 */
.L_x_32727:
        /* <DEDUP_REMOVED lines=11> */
[----:B------:R-:W-:Y:S02]  /*0d90*/  @!P6 ISETP.NE.U32.AND P4, PT, RZ, c[0x0][0x180], PT ;  /* 0x00006000ff00ea0c */ /* 0x000fe40003f85070 */
[----:B------:R-:W-:Y:S01]  /*0da0*/  @!P6 ISETP.NE.AND.EX P1, PT, RZ, c[0x0][0x184], PT, P1 ;  /* 0x00006100ff00ea0c */ /* 0x000fe20003f25310 */
[----:B0-----:R-:W-:Y:S01]  /*0db0*/  @P0 IMAD.WIDE.U32 R16, R13, R8, c[0x0][0x180] ;  /* 0x000060000d100625 */ /* 0x001fe200078e0008 */
        /* <DEDUP_REMOVED lines=8> */
[----:B-1---5:R-:W-:-:S04]  /*0e40*/  FMUL.FTZ R36, R52, c[0x0][0x1ec] ;  /* 0x00007b0034247a20 */ /* 0x022fc80000410000 */
[----:B------:R-:W-:Y:S02]  /*0e50*/  @P0 FADD.FTZ R36, R56, R36 ;  /* 0x0000002438240221 */ /* 0x000fe40000010000 */
.L_x_32730:
[----:B-1----:R-:W-:Y:S05]  /*0e60*/  BSYNC B0 ;  /* 0x0000000000007941 */ /* 0x002fea0003800000 */
.L_x_32729:
[----:B------:R-:W-:Y:S01]  /*0e70*/  BSSY B0, `(.L_x_32731) ;  /* 0x0000004000007945 */ /* 0x000fe20003800000 */
[----:B------:R-:W-:Y:S05]  /*0e80*/  @!P6 BRA `(.L_x_32732) ;  /* 0x000000200000e947 */ /* 0x000fea0003800000 */
[----:B-----5:R-:W-:-:S04]  /*0e90*/  FMUL.FTZ R37, R53, c[0x0][0x1ec] ;  /* 0x00007b0035257a20 */ /* 0x020fc80000410000 */
[----:B------:R-:W-:Y:S02]  /*0ea0*/  @P0 FADD.FTZ R37, R57, R37 ;  /* 0x0000002539250221 */ /* 0x000fe40000010000 */
.L_x_32732:
[----:B------:R-:W-:Y:S05]  /*0eb0*/  BSYNC B0 ;  /* 0x0000000000007941 */ /* 0x000fea0003800000 */
.L_x_32731:
[----:B------:R-:W-:Y:S01]  /*0ec0*/  BSSY B0, `(.L_x_32733) ;  /* 0x0000004000007945 */ /* 0x000fe20003800000 */
[----:B------:R-:W-:Y:S05]  /*0ed0*/  @!P6 BRA `(.L_x_32734) ;  /* 0x000000200000e947 */ /* 0x000fea0003800000 */
[----:B-----5:R-:W-:-:S04]  /*0ee0*/  FMUL.FTZ R38, R54, c[0x0][0x1ec] ;  /* 0x00007b0036267a20 */ /* 0x020fc80000410000 */
[----:B------:R-:W-:Y:S02]  /*0ef0*/  @P0 FADD.FTZ R38, R58, R38 ;  /* 0x000000263a260221 */ /* 0x000fe40000010000 */
.L_x_32734:
[----:B------:R-:W-:Y:S05]  /*0f00*/  BSYNC B0 ;  /* 0x0000000000007941 */ /* 0x000fea0003800000 */
.L_x_32733:
[----:B------:R-:W-:Y:S01]  /*0f10*/  BSSY B0, `(.L_x_32735) ;  /* 0x0000004000007945 */ /* 0x000fe20003800000 */
[----:B------:R-:W-:Y:S05]  /*0f20*/  @!P6 BRA `(.L_x_32736) ;  /* 0x000000200000e947 */ /* 0x000fea0003800000 */
[----:B-----5:R-:W-:-:S04]  /*0f30*/  FMUL.FTZ R39, R55, c[0x0][0x1ec] ;  /* 0x00007b0037277a20 */ /* 0x020fc80000410000 */
[----:B------:R-:W-:Y:S02]  /*0f40*/  @P0 FADD.FTZ R39, R59, R39 ;  /* 0x000000273b270221 */ /* 0x000fe40000010000 */
.L_x_32736:
[----:B------:R-:W-:Y:S05]  /*0f50*/  BSYNC B0 ;  /* 0x0000000000007941 */ /* 0x000fea0003800000 */
.L_x_32735:
        /* <DEDUP_REMOVED lines=24> */
.L_x_32738:
[----:B-1----:R-:W-:Y:S05]  /*10e0*/  BSYNC B0 ;  /* 0x0000000000007941 */ /* 0x002fea0003800000 */
.L_x_32737:
[----:B------:R-:W-:Y:S01]  /*10f0*/  BSSY B0, `(.L_x_32739) ;  /* 0x0000004000007945 */ /* 0x000fe20003800000 */
[----:B------:R-:W-:Y:S05]  /*1100*/  @!P6 BRA `(.L_x_32740) ;  /* 0x000000200000e947 */ /* 0x000fea0003800000 */
[----:B-----5:R-:W-:-:S04]  /*1110*/  FMUL.FTZ R33, R53, c[0x0][0x1ec] ;  /* 0x00007b0035217a20 */ /* 0x020fc80000410000 */
[----:B------:R-:W-:Y:S02]  /*1120*/  @P0 FADD.FTZ R33, R57, R33 ;  /* 0x0000002139210221 */ /* 0x000fe40000010000 */
.L_x_32740:
[----:B------:R-:W-:Y:S05]  /*1130*/  BSYNC B0 ;  /* 0x0000000000007941 */ /* 0x000fea0003800000 */
.L_x_32739:
[----:B------:R-:W-:Y:S01]  /*1140*/  BSSY B0, `(.L_x_32741) ;  /* 0x0000004000007945 */ /* 0x000fe20003800000 */
[----:B------:R-:W-:Y:S05]  /*1150*/  @!P6 BRA `(.L_x_32742) ;  /* 0x000000200000e947 */ /* 0x000fea0003800000 */
[----:B-----5:R-:W-:-:S04]  /*1160*/  FMUL.FTZ R34, R54, c[0x0][0x1ec] ;  /* 0x00007b0036227a20 */ /* 0x020fc80000410000 */
[----:B------:R-:W-:Y:S02]  /*1170*/  @P0 FADD.FTZ R34, R58, R34 ;  /* 0x000000223a220221 */ /* 0x000fe40000010000 */
.L_x_32742:
[----:B------:R-:W-:Y:S05]  /*1180*/  BSYNC B0 ;  /* 0x0000000000007941 */ /* 0x000fea0003800000 */
.L_x_32741:
[----:B------:R-:W-:Y:S01]  /*1190*/  BSSY B0, `(.L_x_32743) ;  /* 0x0000004000007945 */ /* 0x000fe20003800000 */
[----:B------:R-:W-:Y:S05]  /*11a0*/  @!P6 BRA `(.L_x_32744) ;  /* 0x000000200000e947 */ /* 0x000fea0003800000 */
[----:B-----5:R-:W-:-:S04]  /*11b0*/  FMUL.FTZ R35, R55, c[0x0][0x1ec] ;  /* 0x00007b0037237a20 */ /* 0x020fc80000410000 */
[----:B------:R-:W-:Y:S02]  /*11c0*/  @P0 FADD.FTZ R35, R59, R35 ;  /* 0x000000233b230221 */ /* 0x000fe40000010000 */
.L_x_32744:
[----:B------:R-:W-:Y:S05]  /*11d0*/  BSYNC B0 ;  /* 0x0000000000007941 */ /* 0x000fea0003800000 */
.L_x_32743:
        /* <DEDUP_REMOVED lines=24> */
.L_x_32746:
[----:B-1----:R-:W-:Y:S05]  /*1360*/  BSYNC B0 ;  /* 0x0000000000007941 */ /* 0x002fea0003800000 */
.L_x_32745:
[----:B------:R-:W-:Y:S01]  /*1370*/  BSSY B0, `(.L_x_32747) ;  /* 0x0000004000007945 */ /* 0x000fe20003800000 */
[----:B------:R-:W-:Y:S05]  /*1380*/  @!P6 BRA `(.L_x_32748) ;  /* 0x000000200000e947 */ /* 0x000fea0003800000 */
[----:B-----5:R-:W-:-:S04]  /*1390*/  FMUL.FTZ R29, R53, c[0x0][0x1ec] ;  /* 0x00007b00351d7a20 */ /* 0x020fc80000410000 */
[----:B------:R-:W-:Y:S02]  /*13a0*/  @P0 FADD.FTZ R29, R57, R29 ;  /* 0x0000001d391d0221 */ /* 0x000fe40000010000 */
.L_x_32748:
[----:B------:R-:W-:Y:S05]  /*13b0*/  BSYNC B0 ;  /* 0x0000000000007941 */ /* 0x000fea0003800000 */
.L_x_32747:
[----:B------:R-:W-:Y:S01]  /*13c0*/  BSSY B0, `(.L_x_32749) ;  /* 0x0000004000007945 */ /* 0x000fe20003800000 */
[----:B------:R-:W-:Y:S05]  /*13d0*/  @!P6 BRA `(.L_x_32750) ;  /* 0x000000200000e947 */ /* 0x000fea0003800000 */
[----:B-----5:R-:W-:-:S04]  /*13e0*/  FMUL.FTZ R30, R54, c[0x0][0x1ec] ;  /* 0x00007b00361e7a20 */ /* 0x020fc80000410000 */
[----:B------:R-:W-:Y:S02]  /*13f0*/  @P0 FADD.FTZ R30, R58, R30 ;  /* 0x0000001e3a1e0221 */ /* 0x000fe40000010000 */
.L_x_32750:
[----:B------:R-:W-:Y:S05]  /*1400*/  BSYNC B0 ;  /* 0x0000000000007941 */ /* 0x000fea0003800000 */
.L_x_32749:
[----:B------:R-:W-:Y:S01]  /*1410*/  BSSY B0, `(.L_x_32751) ;  /* 0x0000004000007945 */ /* 0x000fe20003800000 */
[----:B------:R-:W-:Y:S05]  /*1420*/  @!P6 BRA `(.L_x_32752) ;  /* 0x000000200000e947 */ /* 0x000fea0003800000 */
[----:B-----5:R-:W-:-:S04]  /*1430*/  FMUL.FTZ R31, R55, c[0x0][0x1ec] ;  /* 0x00007b00371f7a20 */ /* 0x020fc80000410000 */
[----:B------:R-:W-:Y:S02]  /*1440*/  @P0 FADD.FTZ R31, R59, R31 ;  /* 0x0000001f3b1f0221 */ /* 0x000fe40000010000 */
.L_x_32752:
[----:B------:R-:W-:Y:S05]  /*1450*/  BSYNC B0 ;  /* 0x0000000000007941 */ /* 0x000fea0003800000 */
.L_x_32751:
        /* <DEDUP_REMOVED lines=14> */
[----:B0-----:R-:W-:Y:S01]  /*1540*/  @P0 IMAD.WIDE.U32 R16, R23, R8, c[0x0][0x180] ;  /* 0x0000600017100625 */ /* 0x001fe200078e0008 */
[----:B------:R-:W-:Y:S02]  /*1550*/  @!P6 ISETP.NE.AND.EX P4, PT, RZ, c[0x0][0x184], PT, P4 ;  /* 0x00006100ff00ea0c */ /* 0x000fe40003f85340 */
[----:B------:R-:W-:-:S02]  /*1560*/  @!P6 ISETP.NE.AND.EX P3, PT, RZ, c[0x0][0x184], PT, P3 ;  /* 0x00006100ff00ea0c */ /* 0x000fc40003f65330 */
[----:B--2---:R-:W-:Y:S02]  /*1570*/  @!P6 FSEL R25, R57, RZ, P1 ;  /* 0x000000ff3919e208 */ /* 0x004fe40000800000 */
[----:B------:R-:W-:Y:S02]  /*1580*/  @!P6 FSEL R26, R58, RZ, P2 ;  /* 0x000000ff3a1ae208 */ /* 0x000fe40001000000 */
[----:B------:R-:W-:Y:S02]  /*1590*/  @!P6 FSEL R27, R59, RZ, P4 ;  /* 0x000000ff3b1be208 */ /* 0x000fe40002000000 */
[----:B------:R-:W-:Y:S01]  /*15a0*/  @!P6 FSEL R24, R56, RZ, P3 ;  /* 0x000000ff3818e208 */ /* 0x000fe20001800000 */
[----:B------:R-:W-:Y:S05]  /*15b0*/  @!P6 BRA `(.L_x_32754) ;  /* 0x000000200000e947 */ /* 0x000fea0003800000 */
[----:B-1---5:R-:W-:-:S04]  /*15c0*/  FMUL.FTZ R24, R52, c[0x0][0x1ec] ;  /* 0x00007b0034187a20 */ /* 0x022fc80000410000 */
[----:B------:R-:W-:Y:S02]  /*15d0*/  @P0 FADD.FTZ R24, R56, R24 ;  /* 0x0000001838180221 */ /* 0x000fe40000010000 */
.L_x_32754:
[----:B-1----:R-:W-:Y:S05]  /*15e0*/  BSYNC B0 ;  /* 0x0000000000007941 */ /* 0x002fea0003800000 */
.L_x_32753:
[----:B------:R-:W-:Y:S01]  /*15f0*/  BSSY B0, `(.L_x_32755) ;  /* 0x0000004000007945 */ /* 0x000fe20003800000 */
[----:B------:R-:W-:Y:S05]  /*1600*/  @!P6 BRA `(.L_x_32756) ;  /* 0x000000200000e947 */ /* 0x000fea0003800000 */
[----:B-----5:R-:W-:-:S04]  /*1610*/  FMUL.FTZ R25, R53, c[0x0][0x1ec] ;  /* 0x00007b0035197a20 */ /* 0x020fc80000410000 */
[----:B------:R-:W-:Y:S02]  /*1620*/  @P0 FADD.FTZ R25, R57, R25 ;  /* 0x0000001939190221 */ /* 0x000fe40000010000 */
.L_x_32756:
[----:B------:R-:W-:Y:S05]  /*1630*/  BSYNC B0 ;  /* 0x0000000000007941 */ /* 0x000fea0003800000 */
.L_x_32755:
[----:B------:R-:W-:Y:S01]  /*1640*/  BSSY B0, `(.L_x_32757) ;  /* 0x0000004000007945 */ /* 0x000fe20003800000 */
[----:B------:R-:W-:Y:S05]  /*1650*/  @!P6 BRA `(.L_x_32758) ;  /* 0x000000200000e947 */ /* 0x000fea0003800000 */
[----:B-----5:R-:W-:-:S04]  /*1660*/  FMUL.FTZ R26, R54, c[0x0][0x1ec] ;  /* 0x00007b00361a7a20 */ /* 0x020fc80000410000 */
[----:B------:R-:W-:Y:S02]  /*1670*/  @P0 FADD.FTZ R26, R58, R26 ;  /* 0x0000001a3a1a0221 */ /* 0x000fe40000010000 */
.L_x_32758:
[----:B------:R-:W-:Y:S05]  /*1680*/  BSYNC B0 ;  /* 0x0000000000007941 */ /* 0x000fea0003800000 */
.L_x_32757:
[----:B------:R-:W-:Y:S01]  /*1690*/  BSSY B0, `(.L_x_32759) ;  /* 0x0000004000007945 */ /* 0x000fe20003800000 */
[----:B------:R-:W-:Y:S05]  /*16a0*/  @!P6 BRA `(.L_x_32760) ;  /* 0x000000200000e947 */ /* 0x000fea0003800000 */
[----:B-----5:R-:W-:-:S04]  /*16b0*/  FMUL.FTZ R27, R55, c[0x0][0x1ec] ;  /* 0x00007b00371b7a20 */ /* 0x020fc80000410000 */
[----:B------:R-:W-:Y:S02]  /*16c0*/  @P0 FADD.FTZ R27, R59, R27 ;  /* 0x0000001b3b1b0221 */ /* 0x000fe40000010000 */
.L_x_32760:
[----:B------:R-:W-:Y:S05]  /*16d0*/  BSYNC B0 ;  /* 0x0000000000007941 */ /* 0x000fea0003800000 */
.L_x_32759:
        /* <DEDUP_REMOVED lines=23> */
[----:B------:R-:W-:Y:S02]  /*1850*/  @P0 FADD.FTZ R20, R56, R20 ;  /* 0x0000001438140221 */ /* 0x000fe40000010000 */
.L_x_32762:
[----:B-1----:R-:W-:Y:S05]  /*1860*/  BSYNC B0 ;  /* 0x0000000000007941 */ /* 0x002fea0003800000 */
.L_x_32761:
[----:B------:R-:W-:Y:S01]  /*1870*/  BSSY B0, `(.L_x_32763) ;  /* 0x0000004000007945 */ /* 0x000fe20003800000 */
[----:B------:R-:W-:Y:S05]  /*1880*/  @!P6 BRA `(.L_x_32764) ;  /* 0x000000200000e947 */ /* 0x000fea0003800000 */
[----:B-----5:R-:W-:-:S04]  /*1890*/  FMUL.FTZ R21, R53, c[0x0][0x1ec] ;  /* 0x00007b0035157a20 */ /* 0x020fc80000410000 */
[----:B------:R-:W-:Y:S02]  /*18a0*/  @P0 FADD.FTZ R21, R57, R21 ;  /* 0x0000001539150221 */ /* 0x000fe40000010000 */
.L_x_32764:
[----:B------:R-:W-:Y:S05]  /*18b0*/  BSYNC B0 ;  /* 0x0000000000007941 */ /* 0x000fea0003800000 */
.L_x_32763:
[----:B------:R-:W-:Y:S01]  /*18c0*/  BSSY B0, `(.L_x_32765) ;  /* 0x0000004000007945 */ /* 0x000fe20003800000 */
[----:B------:R-:W-:Y:S05]  /*18d0*/  @!P6 BRA `(.L_x_32766) ;  /* 0x000000200000e947 */ /* 0x000fea0003800000 */
[----:B-----5:R-:W-:-:S04]  /*18e0*/  FMUL.FTZ R22, R54, c[0x0][0x1ec] ;  /* 0x00007b0036167a20 */ /* 0x020fc80000410000 */
[----:B------:R-:W-:Y:S02]  /*18f0*/  @P0 FADD.FTZ R22, R58, R22 ;  /* 0x000000163a160221 */ /* 0x000fe40000010000 */
.L_x_32766:
[----:B------:R-:W-:Y:S05]  /*1900*/  BSYNC B0 ;  /* 0x0000000000007941 */ /* 0x000fea0003800000 */
.L_x_32765:
[----:B------:R-:W-:Y:S01]  /*1910*/  BSSY B0, `(.L_x_32767) ;  /* 0x0000004000007945 */ /* 0x000fe20003800000 */
[----:B------:R-:W-:Y:S05]  /*1920*/  @!P6 BRA `(.L_x_32768) ;  /* 0x000000200000e947 */ /* 0x000fea0003800000 */
[----:B-----5:R-:W-:-:S04]  /*1930*/  FMUL.FTZ R23, R55, c[0x0][0x1ec] ;  /* 0x00007b0037177a20 */ /* 0x020fc80000410000 */
[----:B------:R-:W-:Y:S02]  /*1940*/  @P0 FADD.FTZ R23, R59, R23 ;  /* 0x000000173b170221 */ /* 0x000fe40000010000 */
.L_x_32768:
[----:B------:R-:W-:Y:S05]  /*1950*/  BSYNC B0 ;  /* 0x0000000000007941 */ /* 0x000fea0003800000 */
.L_x_32767:
        /* <DEDUP_REMOVED lines=24> */
.L_x_32770:
[----:B-1----:R-:W-:Y:S05]  /*1ae0*/  BSYNC B0 ;  /* 0x0000000000007941 */ /* 0x002fea0003800000 */
.L_x_32769:
[----:B------:R-:W-:Y:S01]  /*1af0*/  BSSY B0, `(.L_x_32771) ;  /* 0x0000004000007945 */ /* 0x000fe20003800000 */
[----:B------:R-:W-:Y:S05]  /*1b00*/  @!P6 BRA `(.L_x_32772) ;  /* 0x000000200000e947 */ /* 0x000fea0003800000 */
[----:B-----5:R-:W-:-:S04]  /*1b10*/  FMUL.FTZ R17, R53, c[0x0][0x1ec] ;  /* 0x00007b0035117a20 */ /* 0x020fc80000410000 */
[----:B------:R-:W-:Y:S02]  /*1b20*/  @P0 FADD.FTZ R17, R57, R17 ;  /* 0x0000001139110221 */ /* 0x000fe40000010000 */
.L_x_32772:
[----:B------:R-:W-:Y:S05]  /*1b30*/  BSYNC B0 ;  /* 0x0000000000007941 */ /* 0x000fea0003800000 */
.L_x_32771:
[----:B------:R-:W-:Y:S01]  /*1b40*/  BSSY B0, `(.L_x_32773) ;  /* 0x0000004000007945 */ /* 0x000fe20003800000 */
[----:B------:R-:W-:Y:S05]  /*1b50*/  @!P6 BRA `(.L_x_32774) ;  /* 0x000000200000e947 */ /* 0x000fea0003800000 */
[----:B-----5:R-:W-:-:S04]  /*1b60*/  FMUL.FTZ R18, R54, c[0x0][0x1ec] ;  /* 0x00007b0036127a20 */ /* 0x020fc80000410000 */
[----:B------:R-:W-:Y:S02]  /*1b70*/  @P0 FADD.FTZ R18, R58, R18 ;  /* 0x000000123a120221 */ /* 0x000fe40000010000 */
.L_x_32774:
[----:B------:R-:W-:Y:S05]  /*1b80*/  BSYNC B0 ;  /* 0x0000000000007941 */ /* 0x000fea0003800000 */
.L_x_32773:
[----:B------:R-:W-:Y:S01]  /*1b90*/  BSSY B0, `(.L_x_32775) ;  /* 0x0000004000007945 */ /* 0x000fe20003800000 */
[----:B------:R-:W-:Y:S05]  /*1ba0*/  @!P6 BRA `(.L_x_32776) ;  /* 0x000000200000e947 */ /* 0x000fea0003800000 */
[----:B-----5:R-:W-:-:S04]  /*1bb0*/  FMUL.FTZ R19, R55, c[0x0][0x1ec] ;  /* 0x00007b0037137a20 */ /* 0x020fc80000410000 */
[----:B------:R-:W-:Y:S02]  /*1bc0*/  @P0 FADD.FTZ R19, R59, R19 ;  /* 0x000000133b130221 */ /* 0x000fe40000010000 */
.L_x_32776:
[----:B------:R-:W-:Y:S05]  /*1bd0*/  BSYNC B0 ;  /* 0x0000000000007941 */ /* 0x000fea0003800000 */
.L_x_32775:
        /* <DEDUP_REMOVED lines=15> */
[----:B------:R-:W-:Y:S02]  /*1cd0*/  @!P6 FSEL R14, R58, RZ, P4 ;  /* 0x000000ff3a0ee208 */ /* 0x000fe40002000000 */
[----:B------:R-:W-:Y:S02]  /*1ce0*/  @!P6 FSEL R15, R59, RZ, P1 ;  /* 0x000000ff3b0fe208 */ /* 0x000fe40000800000 */
[----:B------:R-:W-:Y:S01]  /*1cf0*/  @!P6 FSEL R12, R56, RZ, P2 ;  /* 0x000000ff380ce208 */ /* 0x000fe20001000000 */
[----:B------:R-:W-:Y:S05]  /*1d00*/  @!P6 BRA `(.L_x_32778) ;  /* 0x000000200000e947 */ /* 0x000fea0003800000 */
[----:B0----5:R-:W-:-:S04]  /*1d10*/  FMUL.FTZ R12, R52, c[0x0][0x1ec] ;  /* 0x00007b00340c7a20 */ /* 0x021fc80000410000 */
[----:B------:R-:W-:Y:S02]  /*1d20*/  @P0 FADD.FTZ R12, R56, R12 ;  /* 0x0000000c380c0221 */ /* 0x000fe40000010000 */
.L_x_32778:
[----:B0-----:R-:W-:Y:S05]  /*1d30*/  BSYNC B0 ;  /* 0x0000000000007941 */ /* 0x001fea0003800000 */
.L_x_32777:
[----:B------:R-:W-:Y:S01]  /*1d40*/  BSSY B0, `(.L_x_32779) ;  /* 0x0000004000007945 */ /* 0x000fe20003800000 */
[----:B------:R-:W-:Y:S05]  /*1d50*/  @!P6 BRA `(.L_x_32780) ;  /* 0x000000200000e947 */ /* 0x000fea0003800000 */
[----:B-----5:R-:W-:-:S04]  /*1d60*/  FMUL.FTZ R13, R53, c[0x0][0x1ec] ;  /* 0x00007b00350d7a20 */ /* 0x020fc80000410000 */
[----:B------:R-:W-:Y:S02]  /*1d70*/  @P0 FADD.FTZ R13, R57, R13 ;  /* 0x0000000d390d0221 */ /* 0x000fe40000010000 */
.L_x_32780:
[----:B------:R-:W-:Y:S05]  /*1d80*/  BSYNC B0 ;  /* 0x0000000000007941 */ /* 0x000fea0003800000 */
.L_x_32779:
[----:B------:R-:W-:Y:S01]  /*1d90*/  BSSY B0, `(.L_x_32781) ;  /* 0x0000004000007945 */ /* 0x000fe20003800000 */
[----:B------:R-:W-:Y:S05]  /*1da0*/  @!P6 BRA `(.L_x_32782) ;  /* 0x000000200000e947 */ /* 0x000fea0003800000 */
[----:B-----5:R-:W-:-:S04]  /*1db0*/  FMUL.FTZ R14, R54, c[0x0][0x1ec] ;  /* 0x00007b00360e7a20 */ /* 0x020fc80000410000 */
[----:B------:R-:W-:Y:S02]  /*1dc0*/  @P0 FADD.FTZ R14, R58, R14 ;  /* 0x0000000e3a0e0221 */ /* 0x000fe40000010000 */
.L_x_32782:
[----:B------:R-:W-:Y:S05]  /*1dd0*/  BSYNC B0 ;  /* 0x0000000000007941 */ /* 0x000fea0003800000 */
.L_x_32781:
[----:B------:R-:W-:Y:S01]  /*1de0*/  BSSY B0, `(.L_x_32783) ;  /* 0x0000004000007945 */ /* 0x000fe20003800000 */
[----:B------:R-:W-:Y:S05]  /*1df0*/  @!P6 BRA `(.L_x_32784) ;  /* 0x000000200000e947 */ /* 0x000fea0003800000 */
[----:B-----5:R-:W-:-:S04]  /*1e00*/  FMUL.FTZ R15, R55, c[0x0][0x1ec] ;  /* 0x00007b00370f7a20 */ /* 0x020fc80000410000 */
[----:B------:R-:W-:Y:S02]  /*1e10*/  @P0 FADD.FTZ R15, R59, R15 ;  /* 0x0000000f3b0f0221 */ /* 0x000fe40000010000 */
.L_x_32784:
[----:B------:R-:W-:Y:S05]  /*1e20*/  BSYNC B0 ;  /* 0x0000000000007941 */ /* 0x000fea0003800000 */
.L_x_32783:
[----:B------:R-:W-:Y:S01]  /*1e30*/  FADD.FTZ R140, RZ, R48 ;  /* 0x00000030ff8c7221 */ /* 0x000fe20000010000 */
[----:B------:R-:W-:Y:S01]  /*1e40*/  LOP3.LUT P0, RZ, R6, 0xff, RZ, 0xc0, !PT ;  /* 0x000000ff06ff7812 */ /* 0x000fe2000780c0ff */
        /* <DEDUP_REMOVED lines=36> */
[----:B------:R-:W-:-:S04]  /*2090*/  FADD.FTZ R8, R141, R18 ;  /* 0x000000128d087221 */ /* 0x000fc80000010000 */
        /* <DEDUP_REMOVED lines=8> */
.L_x_32791:
        /* <DEDUP_REMOVED lines=100> */
.L_x_32792:
[----:B------:R-:W-:Y:S01]  /*2760*/  ISETP.NE.AND P0, PT, R4, RZ, PT ;  /* 0x000000ff0400720c */ /* 0x000fe20003f05270 */
[----:B01----:R-:W-:Y:S01]  /*2770*/  FADD.FTZ R143, R148, R143 ;  /* 0x0000008f948f7221 */ /* 0x003fe20000010000 */
[----:B------:R-:W-:Y:S11]  /*2780*/  WARPSYNC 0xffffffff ;  /* 0xffffffff00007948 */ /* 0x000ff60003800000 */
        /* <DEDUP_REMOVED lines=9> */
[----:B------:R-:W-:-:S04]  /*2820*/  @!P0 MOV R11, 0x500 ;  /* 0x00000500000b8802 */ /* 0x000fc80000000f00 */
[----:B------:R-:W-:Y:S01]  /*2830*/  I2F R148, R11 ;  /* 0x0000000b00947306 */ /* 0x000fe20000201400 */
[----:B------:R-:W0:Y:S04]  /*2840*/  SHFL.DOWN PT, R144, R11, 0x2, 0x1f ;  /* 0x08401f000b907f89 */ /* 0x000e2800000e0000 */
[----:B------:R-:W1:Y:S01]  /*2850*/  @!P0 LDS.64 R142, [R141.X8] ;  /* 0x000000008d8e8984 */ /* 0x000e620000008a00 */
[----:B------:R-:W-:Y:S02]  /*2860*/  LOP3.LUT P0, RZ, R7, 0x1f, R0, 0xf8, !PT ;  /* 0x0000001f07ff7812 */ /* 0x000fe4000780f800 */
[----:B0-----:R-:W-:Y:S02]  /*2870*/  IADD3 R147, R144, R11, RZ ;  /* 0x0000000b90937210 */ /* 0x001fe40007ffe0ff */
        /* <DEDUP_REMOVED lines=31> */
[----:B------:R0:W1:Y:S04]  /*2a70*/  SHFL.IDX PT, R147, R142, RZ, 0x1f ;  /* 0x00001fff8e937589 */ /* 0x00006800000e0000 */
[----:B------:R-:W2:Y:S01]  /*2a80*/  SHFL.IDX PT, R144, R141, RZ, 0x1f ;  /* 0x00001fff8d907589 */ /* 0x000ea200000e0000 */
[----:B0-----:R-:W-:Y:S01]  /*2a90*/  @!P0 LEA R142, P2, R3, c[0x0][0x1a0], 0x2 ;  /* 0x00006800038e8a11 */ /* 0x001fe200078410ff */
[----:B-1----:R-:W-:-:S05]  /*2aa0*/  FMUL.FTZ R8, R147, R147 ;  /* 0x0000009393087220 */ /* 0x002fca0000410000 */
[----:B------:R-:W-:Y:S01]  /*2ab0*/  FSEL R11, R8, RZ, P1 ;  /* 0x000000ff080b7208 */ /* 0x000fe20000800000 */
[----:B--2---:R-:W-:Y:S01]  /*2ac0*/  FFMA.FTZ R8, R144, R143, c[0x0][0x228] ;  /* 0x00008a0090087623 */ /* 0x004fe2000001008f */
[C---:B------:R-:W-:Y:S02]  /*2ad0*/  @!P0 LEA R144, P3, R3.reuse, c[0x0][0x1a8], 0x2 ;  /* 0x00006a0003908a11 */ /* 0x040fe400078610ff */
[C-C-:B------:R-:W-:Y:S01]  /*2ae0*/  @!P0 LEA.HI.X R143, R3.reuse, c[0x0][0x1a4], R140.reuse, 0x2, P2 ;  /* 0x00006900038f8a11 */ /* 0x140fe200010f148c */
[----:B------:R-:W-:Y:S01]  /*2af0*/  FADD.FTZ R8, R8, R11 ;  /* 0x0000000b08087221 */ /* 0x000fe20000010000 */
[----:B------:R-:W-:-:S03]  /*2b00*/  @!P0 LEA.HI.X R145, R3, c[0x0][0x1ac], R140, 0x2, P3 ;  /* 0x00006b0003918a11 */ /* 0x000fc600018f148c */
[----:B------:R0:W-:Y:S02]  /*2b10*/  @!P0 STG.E [R142.64], R147 ;  /* 0x000000938e008986 */ /* 0x0001e4000c101904 */
[----:B------:R-:W1:Y:S02]  /*2b20*/  MUFU.RSQ R8, R8 ;  /* 0x0000000800087308 */ /* 0x000e640000001400 */
[----:B-1----:R0:W-:Y:S01]  /*2b30*/  @!P0 STG.E [R144.64], R8 ;  /* 0x0000000890008986 */ /* 0x0021e2000c101904 */
[----:B------:R-:W-:-:S13]  /*2b40*/  ISETP.GE.AND P0, PT, R10, 0x1, PT ;  /* 0x000000010a00780c */ /* 0x000fda0003f06270 */
[----:B------:R-:W-:Y:S05]  /*2b50*/  @!P0 BRA `(.L_x_32788) ;  /* 0x000009c000008947 */ /* 0x000fea0003800000 */
[----:B0-----:R-:W-:Y:S02]  /*2b60*/  IADD3 R10, R10, -0x1, RZ ;  /* 0xffffffff0a0a7810 */ /* 0x001fe40007ffe0ff */
[----:B------:R-:W-:-:S03]  /*2b70*/  FSEL R11, R147, RZ, !P1 ;  /* 0x000000ff930b7208 */ /* 0x000fc60004800000 */
[----:B------:R-:W-:Y:S02]  /*2b80*/  IMAD R10, R10, c[0x0][0x168], RZ ;  /* 0x00005a000a0a7a24 */ /* 0x000fe400078e02ff */
        /* <DEDUP_REMOVED lines=40> */
[----:B------:R-:W-:Y:S01]  /*2e10*/  SHF.R.S32.HI R15, RZ, 0x1f, R10 ;  /* 0x0000001fff0f7819 */ /* 0x000fe2000001140a */
[----:B------:R-:W-:-:S02]  /*2e20*/  FMUL.FTZ R24, R8, R49 ;  /* 0x0000003108187220 */ /* 0x000fc40000410000 */
[C---:B------:R-:W-:Y:S01]  /*2e30*/  FMUL.FTZ R38, R8.reuse, R51 ;  /* 0x0000003308267220 */ /* 0x040fe20000410000 */
[----:B------:R-:W-:Y:S01]  /*2e40*/  LEA.HI R154, R15, R10, RZ, 0x2 ;  /* 0x0000000a0f9a7211 */ /* 0x000fe200078f10ff */
[C---:B------:R-:W-:Y:S01]  /*2e50*/  FMUL.FTZ R30, R8.reuse, R41 ;  /* 0x00000029081e7220 */ /* 0x040fe20000410000 */
[----:B------:R-:W-:Y:S01]  /*2e60*/  MOV R10, 0x10 ;  /* 0x00000010000a7802 */ /* 0x000fe20000000f00 */
        /* <DEDUP_REMOVED lines=37> */
[----:B------:R-:W-:Y:S01]  /*30c0*/  LEA.HI.SX32 R11, R154, R5, 0x1e ;  /* 0x000000059a0b7211 */ /* 0x000fe200078ff2ff */
[----:B------:R-:W-:Y:S02]  /*30d0*/  FFMA.FTZ R21, R89, R30, R129 ;  /* 0x0000001e59157223 */ /* 0x000fe40000010081 */
[----:B------:R-:W-:Y:S01]  /*30e0*/  FFMA.FTZ R17, R93, R28, R133 ;  /* 0x0000001c5d117223 */ /* 0x000fe20000010085 */
[C---:B------:R-:W-:Y:S01]  /*30f0*/  IADD3 R45, R11.reuse, 0x80, RZ ;  /* 0x000000800b2d7810 */ /* 0x040fe20007ffe0ff */
[----:B------:R-:W-:Y:S01]  /*3100*/  FFMA.FTZ R30, R82, R159, R122 ;  /* 0x0000009f521e7223 */ /* 0x000fe2000001007a */
[C---:B------:R-:W-:Y:S01]  /*3110*/  IADD3 R159, R11.reuse, 0x100, RZ ;  /* 0x000001000b9f7810 */ /* 0x040fe20007ffe0ff */
[----:B------:R-:W-:Y:S01]  /*3120*/  FFMA.FTZ R28, R80, R157, R120 ;  /* 0x0000009d501c7223 */ /* 0x000fe20000010078 */
[----:B------:R-:W-:Y:S01]  /*3130*/  IADD3 R157, R11, 0x180, RZ ;  /* 0x000001800b9d7810 */ /* 0x000fe20007ffe0ff */
[----:B------:R-:W-:-:S02]  /*3140*/  FFMA.FTZ R15, R99, R38, R139 ;  /* 0x00000026630f7223 */ /* 0x000fc4000001008b */
[----:B------:R-:W-:Y:S01]  /*3150*/  FFMA.FTZ R26, R86, R155, R126 ;  /* 0x0000009b561a7223 */ /* 0x000fe2000001007e */
[----:B------:R-:W-:Y:S01]  /*3160*/  IADD3 R155, R11, 0x200, RZ ;  /* 0x000002000b9b7810 */ /* 0x000fe20007ffe0ff */
[----:B------:R-:W-:Y:S02]  /*3170*/  FFMA.FTZ R14, R98, R143, R138 ;  /* 0x0000008f620e7223 */ /* 0x000fe4000001008a */
        /* <DEDUP_REMOVED lines=15> */
[----:B------:R-:W-:Y:S01]  /*3270*/  STG.E.128 [R158.64], R20 ;  /* 0x000000149e007986 */ /* 0x000fe2000c101d04 */
[----:B------:R-:W-:Y:S02]  /*3280*/  FFMA.FTZ R25, R85, R32, R125 ;  /* 0x0000002055197223 */ /* 0x000fe4000001007d */
[----:B------:R-:W-:Y:S02]  /*3290*/  FFMA.FTZ R24, R84, R153, R124 ;  /* 0x0000009954187223 */ /* 0x000fe4000001007c */
[----:B------:R-:W-:-:S04]  /*32a0*/  IMAD.WIDE.U32 R156, R157, R10, c[0x0][0x208] ;  /* 0x000082009d9c7625 */ /* 0x000fc800078e000a */
[----:B------:R-:W-:Y:S01]  /*32b0*/  FFMA.FTZ R29, R81, R34, R121 ;  /* 0x00000022511d7223 */ /* 0x000fe20000010079 */
[----:B------:R2:W-:Y:S01]  /*32c0*/  STG.E.128 [R156.64], R24 ;  /* 0x000000189c007986 */ /* 0x0005e2000c101d04 */
[----:B------:R-:W-:-:S04]  /*32d0*/  IMAD.WIDE.U32 R154, R155, R10, c[0x0][0x208] ;  /* 0x000082009b9a7625 */ /* 0x000fc800078e000a */
[----:B------:R-:W-:Y:S01]  /*32e0*/  FFMA.FTZ R37, R77, R36, R117 ;  /* 0x000000244d257223 */ /* 0x000fe20000010075 */
[----:B------:R3:W-:Y:S01]  /*32f0*/  STG.E.128 [R154.64], R28 ;  /* 0x0000001c9a007986 */ /* 0x0007e2000c101d04 */
[----:B0-----:R-:W-:Y:S02]  /*3300*/  FFMA.FTZ R39, R79, R40, R119 ;  /* 0x000000284f277223 */ /* 0x001fe40000010077 */
[----:B------:R-:W-:Y:S02]  /*3310*/  FFMA.FTZ R38, R78, R163, R118 ;  /* 0x000000a34e267223 */ /* 0x000fe40000010076 */
[----:B------:R-:W-:Y:S02]  /*3320*/  FFMA.FTZ R36, R76, R161, R116 ;  /* 0x000000a14c247223 */ /* 0x000fe40000010074 */
[----:B------:R-:W-:Y:S02]  /*3330*/  FFMA.FTZ R47, R75, R140, R115 ;  /* 0x0000008c4b2f7223 */ /* 0x000fe40000010073 */
[----:B------:R-:W-:-:S02]  /*3340*/  FFMA.FTZ R46, R74, R33, R114 ;  /* 0x000000214a2e7223 */ /* 0x000fc40000010072 */
[----:B-1----:R-:W-:Y:S01]  /*3350*/  FFMA.FTZ R45, R73, R50, R113 ;  /* 0x00000032492d7223 */ /* 0x002fe20000010071 */
[C---:B--2---:R-:W-:Y:S01]  /*3360*/  IADD3 R25, R11.reuse, 0x280, RZ ;  /* 0x000002800b197810 */ /* 0x044fe20007ffe0ff */
[----:B------:R-:W-:Y:S01]  /*3370*/  FFMA.FTZ R44, R72, R165, R112 ;  /* 0x000000a5482c7223 */ /* 0x000fe20000010070 */
[----:B------:R-:W-:Y:S01]  /*3380*/  IADD3 R27, R11, 0x300, RZ ;  /* 0x000003000b1b7810 */ /* 0x000fe20007ffe0ff */
[----:B------:R-:W-:Y:S02]  /*3390*/  FFMA.FTZ R15, R71, R144, R111 ;  /* 0x00000090470f7223 */ /* 0x000fe4000001006f */
[-C--:B------:R-:W-:Y:S01]  /*33a0*/  IMAD.WIDE.U32 R24, R25, R10.reuse, c[0x0][0x208] ;  /* 0x0000820019187625 */ /* 0x080fe200078e000a */
[C---:B---3--:R-:W-:Y:S02]  /*33b0*/  IADD3 R29, R11.reuse, 0x380, RZ ;  /* 0x000003800b1d7810 */ /* 0x048fe40007ffe0ff */
[----:B------:R-:W-:Y:S01]  /*33c0*/  IADD3 R31, R11, 0x400, RZ ;  /* 0x000004000b1f7810 */ /* 0x000fe20007ffe0ff */
[----:B------:R-:W-:Y:S01]  /*33d0*/  IMAD.WIDE.U32 R26, R27, R10, c[0x0][0x208] ;  /* 0x000082001b1a7625 */ /* 0x000fe200078e000a */
[----:B------:R-:W-:Y:S01]  /*33e0*/  IADD3 R11, R11, 0x480, RZ ;  /* 0x000004800b0b7810 */ /* 0x000fe20007ffe0ff */
[----:B------:R0:W-:Y:S02]  /*33f0*/  STG.E.128 [R24.64], R36 ;  /* 0x0000002418007986 */ /* 0x0001e4000c101d04 */
[----:B------:R-:W-:-:S02]  /*3400*/  FFMA.FTZ R14, R70, R41, R110 ;  /* 0x00000029460e7223 */ /* 0x000fc4000001006e */
[----:B------:R-:W-:Y:S01]  /*3410*/  FFMA.FTZ R13, R69, R142, R109 ;  /* 0x0000008e450d7223 */ /* 0x000fe2000001006d */
[----:B------:R0:W-:Y:S01]  /*3420*/  STG.E.128 [R26.64], R44 ;  /* 0x0000002c1a007986 */ /* 0x0001e2000c101d04 */
        /* <DEDUP_REMOVED lines=15> */
.L_x_32788:
[----:B0-----:R-:W-:Y:S05]  /*3520*/  BSYNC B0 ;  /* 0x0000000000007941 */ /* 0x001fea0003800000 */
.L_x_32787:
[----:B------:R-:W-:Y:S02]  /*3530*/  IADD3 R3, R3, c[0x0][0x160], RZ ;  /* 0x0000580003037a10 */ /* 0x000fe40007ffe0ff */
[----:B------:R-:W-:Y:S02]  /*3540*/  LOP3.LUT P1, RZ, R6, 0xff, RZ, 0xc0, !PT ;  /* 0x000000ff06ff7812 */ /* 0x000fe4000782c0ff */
[----:B------:R-:W-:Y:S02]  /*3550*/  ISETP.GE.AND P0, PT, R3, c[0x0][0x164], PT ;  /* 0x0000590003007a0c */ /* 0x000fe40003f06270 */
[----:B------:R-:W-:-:S11]  /*3560*/  SEL R6, RZ, 0x1, P1 ;  /* 0x00000001ff067807 */ /* 0x000fd60000800000 */
[----:B-----5:R-:W-:Y:S01]  /*3570*/  @P0 CALL.REL.NOINC `(.L_x_32789) ;  /* 0x0000001000000944 */ /* 0x020fe20003c00000 */
[----:B------:R-:W-:Y:S05]  /*3580*/  BRA `(.L_x_32790) ;  /* 0xffffce8000007947 */ /* 0x000fea000383ffff */
.L_x_32789:
[----:B------:R-:W-:Y:S05]  /*3590*/  EXIT ;  /* 0x000000000000794d */ /* 0x000fea0003800000 */
.L_x_32785:
[----:B0-----:R-:W-:Y:S01]  /*35a0*/  HFMA2.MMA R146, -RZ, RZ, 0, 5.9604644775390625e-08 ;  /* 0x00000001ff927435 */ /* 0x001fe200000001ff */
[----:B------:R-:W-:Y:S02]  /*35b0*/  MOV R143, R150 ;  /* 0x00000096008f7202 */ /* 0x000fe40000000f00 */
[----:B------:R-:W-:Y:S02]  /*35c0*/  MOV R11, 0x1f ;  /* 0x0000001f000b7802 */ /* 0x000fe40000000f00 */
[----:B------:R-:W-:Y:S02]  /*35d0*/  MOV R148, 0xffffffff ;  /* 0xffffffff00947802 */ /* 0x000fe40000000f00 */
[----:B------:R-:W-:Y:S02]  /*35e0*/  MOV R144, 0x3600 ;  /* 0x0000360000907802 */ /* 0x000fe40000000f00 */
[----:B-----5:R-:W-:Y:S05]  /*35f0*/  CALL.REL.NOINC `($__internal_147_$__cuda_sm70_shflsync_bfly_p) ;  /* 0x000008a000007944 */ /* 0x020fea0003c00000 */
[----:B01----:R-:W-:Y:S05]  /*3600*/  BRA `(.L_x_32791) ;  /* 0xffffeb1000007947 */ /* 0x003fea000383ffff */
.L_x_32786:
[----:B------:R-:W-:Y:S01]  /*3610*/  HFMA2.MMA R146, -RZ, RZ, 0, 1.1920928955078125e-07 ;  /* 0x00000002ff927435 */ /* 0x000fe200000001ff */
[----:B------:R-:W-:Y:S02]  /*3620*/  MOV R143, R150 ;  /* 0x00000096008f7202 */ /* 0x000fe40000000f00 */
[----:B------:R-:W-:-:S02]  /*3630*/  MOV R11, 0x1f ;  /* 0x0000001f000b7802 */ /* 0x000fc40000000f00 */
[----:B------:R-:W-:Y:S02]  /*3640*/  MOV R148, 0xffffffff ;  /* 0xffffffff00947802 */ /* 0x000fe40000000f00 */
[----:B------:R-:W-:Y:S02]  /*3650*/  MOV R144, 0x3670 ;  /* 0x0000367000907802 */ /* 0x000fe40000000f00 */
[----:B-----5:R-:W-:Y:S05]  /*3660*/  CALL.REL.NOINC `($__internal_147_$__cuda_sm70_shflsync_bfly_p) ;  /* 0x0000083000007944 */ /* 0x020fea0003c00000 */
[----:B0-----:R-:W-:Y:S01]  /*3670*/  HFMA2.MMA R146, -RZ, RZ, 0, 2.384185791015625e-07 ;  /* 0x00000004ff927435 */ /* 0x001fe200000001ff */
[----:B-1----:R-:W-:Y:S01]  /*3680*/  FADD.FTZ R143, R150, R11 ;  /* 0x0000000b968f7221 */ /* 0x002fe20000010000 */
[----:B------:R-:W-:Y:S02]  /*3690*/  MOV R11, 0x1f ;  /* 0x0000001f000b7802 */ /* 0x000fe40000000f00 */
[----:B------:R-:W-:Y:S02]  /*36a0*/  MOV R148, 0xffffffff ;  /* 0xffffffff00947802 */ /* 0x000fe40000000f00 */
[----:B------:R-:W-:Y:S02]  /*36b0*/  MOV R144, 0x36d0 ;  /* 0x000036d000907802 */ /* 0x000fe40000000f00 */
[----:B------:R-:W-:Y:S05]  /*36c0*/  CALL.REL.NOINC `($__internal_147_$__cuda_sm70_shflsync_bfly_p) ;  /* 0x000007d000007944 */ /* 0x000fea0003c00000 */
[----:B0-----:R-:W-:Y:S01]  /*36d0*/  HFMA2.MMA R146, -RZ, RZ, 0, 4.76837158203125e-07 ;  /* 0x00000008ff927435 */ /* 0x001fe200000001ff */
[----:B-1----:R-:W-:Y:S01]  /*36e0*/  FADD.FTZ R143, R143, R11 ;  /* 0x0000000b8f8f7221 */ /* 0x002fe20000010000 */
[----:B------:R-:W-:-:S02]  /*36f0*/  MOV R11, 0x1f ;  /* 0x0000001f000b7802 */ /* 0x000fc40000000f00 */
[----:B------:R-:W-:Y:S02]  /*3700*/  MOV R148, 0xffffffff ;  /* 0xffffffff00947802 */ /* 0x000fe40000000f00 */
[----:B------:R-:W-:Y:S02]  /*3710*/  MOV R144, 0x3730 ;  /* 0x0000373000907802 */ /* 0x000fe40000000f00 */
[----:B------:R-:W-:Y:S05]  /*3720*/  CALL.REL.NOINC `($__internal_147_$__cuda_sm70_shflsync_bfly_p) ;  /* 0x0000077000007944 */ /* 0x000fea0003c00000 */
[----:B0-----:R-:W-:Y:S01]  /*3730*/  HFMA2.MMA R146, -RZ, RZ, 0, 9.5367431640625e-07 ;  /* 0x00000010ff927435 */ /* 0x001fe200000001ff */
[----:B-1----:R-:W-:Y:S01]  /*3740*/  FADD.FTZ R143, R143, R11 ;  /* 0x0000000b8f8f7221 */ /* 0x002fe20000010000 */
[----:B------:R-:W-:Y:S02]  /*3750*/  MOV R11, 0x1f ;  /* 0x0000001f000b7802 */ /* 0x000fe40000000f00 */
[----:B------:R-:W-:Y:S02]  /*3760*/  MOV R148, 0xffffffff ;  /* 0xffffffff00947802 */ /* 0x000fe40000000f00 */
[----:B------:R-:W-:Y:S02]  /*3770*/  MOV R144, 0x3790 ;  /* 0x0000379000907802 */ /* 0x000fe40000000f00 */
[----:B------:R-:W-:Y:S05]  /*3780*/  CALL.REL.NOINC `($__internal_147_$__cuda_sm70_shflsync_bfly_p) ;  /* 0x0000071000007944 */ /* 0x000fea0003c00000 */
[----:B-1----:R-:W-:Y:S01]  /*3790*/  FADD.FTZ R11, R143, R11 ;  /* 0x0000000b8f0b7221 */ /* 0x002fe20000010000 */
[----:B0-----:R-:W-:-:S03]  /*37a0*/  MOV R148, 0xffffffff ;  /* 0xffffffff00947802 */ /* 0x001fc60000000f00 */
        /* <DEDUP_REMOVED lines=80> */
[----:B------:R-:W-:-:S03]  /*3cb0*/  HFMA2.MMA R146, -RZ, RZ, 0, 5.9604644775390625e-08 ;  /* 0x00000001ff927435 */ /* 0x000fc600000001ff */
[----:B------:R-:W-:Y:S01]  /*3cc0*/  FFMA.FTZ R143, R144, R144, R11 ;  /* 0x00000090908f7223 */ /* 0x000fe2000001000b */
[----:B------:R-:W-:Y:S02]  /*3cd0*/  MOV R11, 0x1f ;  /* 0x0000001f000b7802 */ /* 0x000fe40000000f00 */
[----:B------:R-:W-:Y:S02]  /*3ce0*/  MOV R144, 0x3d00 ;  /* 0x00003d0000907802 */ /* 0x000fe40000000f00 */
[----:B------:R-:W-:Y:S05]  /*3cf0*/  CALL.REL.NOINC `($__internal_147_$__cuda_sm70_shflsync_bfly_p) ;  /* 0x000001a000007944 */ /* 0x000fea0003c00000 */
[----:B0-----:R-:W-:Y:S01]  /*3d00*/  HFMA2.MMA R146, -RZ, RZ, 0, 1.1920928955078125e-07 ;  /* 0x00000002ff927435 */ /* 0x001fe200000001ff */
[----:B-1----:R-:W-:Y:S01]  /*3d10*/  FADD.FTZ R143, R143, R11 ;  /* 0x0000000b8f8f7221 */ /* 0x002fe20000010000 */
[----:B------:R-:W-:Y:S02]  /*3d20*/  MOV R11, 0x1f ;  /* 0x0000001f000b7802 */ /* 0x000fe40000000f00 */
[----:B------:R-:W-:Y:S02]  /*3d30*/  MOV R148, 0xffffffff ;  /* 0xffffffff00947802 */ /* 0x000fe40000000f00 */
[----:B------:R-:W-:Y:S02]  /*3d40*/  MOV R144, 0x3d60 ;  /* 0x00003d6000907802 */ /* 0x000fe40000000f00 */
[----:B------:R-:W-:Y:S05]  /*3d50*/  CALL.REL.NOINC `($__internal_147_$__cuda_sm70_shflsync_bfly_p) ;  /* 0x0000014000007944 */ /* 0x000fea0003c00000 */
[----:B0-----:R-:W-:Y:S01]  /*3d60*/  HFMA2.MMA R146, -RZ, RZ, 0, 2.384185791015625e-07 ;  /* 0x00000004ff927435 */ /* 0x001fe200000001ff */
[----:B-1----:R-:W-:Y:S01]  /*3d70*/  FADD.FTZ R143, R143, R11 ;  /* 0x0000000b8f8f7221 */ /* 0x002fe20000010000 */
[----:B------:R-:W-:-:S02]  /*3d80*/  MOV R11, 0x1f ;  /* 0x0000001f000b7802 */ /* 0x000fc40000000f00 */
[----:B------:R-:W-:Y:S02]  /*3d90*/  MOV R148, 0xffffffff ;  /* 0xffffffff00947802 */ /* 0x000fe40000000f00 */
[----:B------:R-:W-:Y:S02]  /*3da0*/  MOV R144, 0x3dc0 ;  /* 0x00003dc000907802 */ /* 0x000fe40000000f00 */
[----:B------:R-:W-:Y:S05]  /*3db0*/  CALL.REL.NOINC `($__internal_147_$__cuda_sm70_shflsync_bfly_p) ;  /* 0x000000e000007944 */ /* 0x000fea0003c00000 */
[----:B0-----:R-:W-:Y:S01]  /*3dc0*/  HFMA2.MMA R146, -RZ, RZ, 0, 4.76837158203125e-07 ;  /* 0x00000008ff927435 */ /* 0x001fe200000001ff */
[----:B-1----:R-:W-:Y:S01]  /*3dd0*/  FADD.FTZ R143, R143, R11 ;  /* 0x0000000b8f8f7221 */ /* 0x002fe20000010000 */
[----:B------:R-:W-:Y:S02]  /*3de0*/  MOV R11, 0x1f ;  /* 0x0000001f000b7802 */ /* 0x000fe40000000f00 */
[----:B------:R-:W-:Y:S02]  /*3df0*/  MOV R148, 0xffffffff ;  /* 0xffffffff00947802 */ /* 0x000fe40000000f00 */
[----:B------:R-:W-:Y:S02]  /*3e00*/  MOV R144, 0x3e20 ;  /* 0x00003e2000907802 */ /* 0x000fe40000000f00 */
[----:B------:R-:W-:Y:S05]  /*3e10*/  CALL.REL.NOINC `($__internal_147_$__cuda_sm70_shflsync_bfly_p) ;  /* 0x0000008000007944 */ /* 0x000fea0003c00000 */
[----:B0-----:R-:W-:Y:S01]  /*3e20*/  HFMA2.MMA R146, -RZ, RZ, 0, 9.5367431640625e-07 ;  /* 0x00000010ff927435 */ /* 0x001fe200000001ff */
[----:B-1----:R-:W-:Y:S01]  /*3e30*/  FADD.FTZ R143, R143, R11 ;  /* 0x0000000b8f8f7221 */ /* 0x002fe20000010000 */
[----:B------:R-:W-:-:S02]  /*3e40*/  MOV R11, 0x1f ;  /* 0x0000001f000b7802 */ /* 0x000fc40000000f00 */
[----:B------:R-:W-:Y:S02]  /*3e50*/  MOV R148, 0xffffffff ;  /* 0xffffffff00947802 */ /* 0x000fe40000000f00 */
[----:B------:R-:W-:Y:S02]  /*3e60*/  MOV R144, 0x3e80 ;  /* 0x00003e8000907802 */ /* 0x000fe40000000f00 */
[----:B------:R-:W-:Y:S05]  /*3e70*/  CALL.REL.NOINC `($__internal_147_$__cuda_sm70_shflsync_bfly_p) ;  /* 0x0000002000007944 */ /* 0x000fea0003c00000 */
[----:B01----:R-:W-:Y:S01]  /*3e80*/  MOV R148, R11 ;  /* 0x0000000b00947202 */ /* 0x003fe20000000f00 */
[----:B------:R-:W-:Y:S05]  /*3e90*/  BRA `(.L_x_32792) ;  /* 0xffffe8c000007947 */ /* 0x000fea000383ffff */
        .weak           $__internal_147_$__cuda_sm70_shflsync_bfly_p
        .type           $__internal_147_$__cuda_sm70_shflsync_bfly_p,@function
        .size           $__internal_147_$__cuda_sm70_shflsync_bfly_p,(.L_x_36187 - $__internal_147_$__cuda_sm70_shflsync_bfly_p)
$__internal_147_$__cuda_sm70_shflsync_bfly_p:
[----:B------:R-:W-:Y:S01]  /*3ea0*/  HFMA2.MMA R145, -RZ, RZ, 0, 0 ;  /* 0x00000000ff917435 */ /* 0x000fe200000001ff */
[----:B------:R-:W-:Y:S04]  /*3eb0*/  WARPSYNC R148 ;  /* 0x0000009400007348 */ /* 0x000fe80003800000 */
[----:B------:R0:W1:Y:S01]  /*3ec0*/  SHFL.BFLY PT, R11, R143, R146, R11 ;  /* 0x0c0000928f0b7389 */ /* 0x00006200000e000b */
[----:B------:R-:W-:Y:S05]  /*3ed0*/  RET.REL.NODEC R144 `(_ZN10layer_norm13ln_fwd_kernelINS_13Kernel_traitsIfffffjLj5120ELj1ELj1ELj4ELj16ENS_18Kernel_traits_baseILj5120EfffffjLj128EEEEELb0ELb0ELb1ELb1EEEvNS_9FwdParamsE) ;  /* 0xffffc12090007950 */ /* 0x000fea0003c3ffff */
.L_x_32793:
        /* <DEDUP_REMOVED lines=10> */
.L_x_36187:


//--------------------- .text._ZN10layer_norm13ln_fwd_kernelINS_13Kernel_traitsIfffffjLj5120ELj1ELj1ELj4ELj16ENS_18Kernel_traits_baseILj5120EfffffjLj128EEEEELb0ELb1ELb0ELb0EEEvNS_9FwdParamsE --------------------------
	.section	.text._ZN10layer_norm13ln_fwd_kernelINS_13Kernel_traitsIfffffjLj5120ELj1ELj1ELj4ELj16ENS_18Kernel_traits_baseILj5120EfffffjLj128EEEEELb0ELb1ELb0ELb0EEEvNS_9FwdParamsE,"ax",@progbits
	.sectioninfo	@"SHI_REGISTERS=194"
	.align	128
        .global         _ZN10layer_norm13ln_fwd_kernelINS_13Kernel_traitsIfffffjLj5120ELj1ELj1ELj4ELj16ENS_18Kernel_traits_baseILj5120EfffffjLj128EEEEELb0ELb1ELb0ELb0EEEvNS_9FwdParamsE
        .type           _ZN10layer_norm13ln_fwd_kernelINS_13Kernel_traitsIfffffjLj5120ELj1ELj1ELj4ELj16ENS_18Kernel_traits_baseILj5120EfffffjLj128EEEEELb0ELb1ELb0ELb0EEEvNS_9FwdParamsE,@function
        .size           _ZN10layer_norm13ln_fwd_kernelINS_13Kernel_traitsIfffffjLj5120ELj1ELj1ELj4ELj16ENS_18Kernel_traits_baseILj5120EfffffjLj128EEEEELb0ELb1ELb0ELb0EEEvNS_9FwdParamsE,(.L_x_36188 - _ZN10layer_norm13ln_fwd_kernelINS_13Kernel_traitsIfffffjLj5120ELj1ELj1ELj4ELj16ENS_18Kernel_traits_baseILj5120EfffffjLj128EEEEELb0ELb1ELb0ELb0EEEvNS_9FwdParamsE)
        .other          _ZN10layer_norm13ln_fwd_kernelINS_13Kernel_traitsIfffffjLj5120ELj1ELj1ELj4ELj16ENS_18Kernel_traits_baseILj5120EfffffjLj128EEEEELb0ELb1ELb0ELb0EEEvNS_9FwdParamsE,@"STO_CUDA_ENTRY STV_DEFAULT"
_ZN10layer_norm13ln_fwd_kernelINS_13Kernel_traitsIfffffjLj5120ELj1ELj1ELj4ELj16ENS_18Kernel_traits_baseILj5120EfffffjLj128EEEEELb0ELb1ELb0ELb0EEEvNS_9FwdParamsE:
.text._ZN10layer_norm13ln_fwd_kernelINS_13Kernel_traitsIfffffjLj5120ELj1ELj1ELj4ELj16ENS_18Kernel_traits_baseILj5120EfffffjLj128EEEEELb0ELb1ELb0ELb0EEEvNS_9FwdParamsE:
        /* <DEDUP_REMOVED lines=28> */
[C---:B------:R-:W-:Y:S02]  /*01c0*/  @P1 LEA.HI.X R17, R116.reuse, c[0x0][0x21c], RZ, 0x4, P2 ;  /* 0x0000870074111a11 */ /* 0x040fe400010f24ff */
[----:B------:R-:W-:-:S03]  /*01d0*/  LEA R12, P2, R116, c[0x0][0x1c8], 0x4 ;  /* 0x00007200740c7a11 */ /* 0x000fc600078420ff */
[----:B------:R0:W5:Y:S01]  /*01e0*/  @P1 LDG.E.128 R4, [R16.64] ;  /* 0x0000000410041981 */ /* 0x000162000c1e1d00 */
[----:B------:R-:W-:-:S06]  /*01f0*/  LEA.HI.X R13, R116, c[0x0][0x1cc], RZ, 0x4, P2 ;  /* 0x00007300740d7a11 */ /* 0x000fcc00010f24ff */
[----:B------:R-:W5:Y:S01]  /*0200*/  LDG.E.128 R12, [R12.64] ;  /* 0x000000040c0c7981 */ /* 0x000f62000c1e1d00 */
[----:B------:R-:W-:-:S03]  /*0210*/  LOP3.LUT R116, R116, 0x80, RZ, 0xfc, !PT ;  /* 0x0000008074747812 */ /* 0x000fc600078efcff */
.L_x_32795:
[----:B------:R-:W-:Y:S05]  /*0220*/  BSYNC B0 ;  /* 0x0000000000007941 */ /* 0x000fea0003800000 */
.L_x_32794:
[----:B------:R-:W-:Y:S01]  /*0230*/  BSSY B0, `(.L_x_32796) ;  /* 0x0000010000007945 */ /* 0x000fe20003800000 */
[----:B------:R-:W-:Y:S05]  /*0240*/  @!P6 BRA `(.L_x_32797) ;  /* 0x000000e00000e947 */ /* 0x000fea0003800000 */
[----:B------:R-:W-:Y:S01]  /*0250*/  ISETP.NE.U32.AND P1, PT, RZ, c[0x0][0x218], PT ;  /* 0x00008600ff007a0c */ /* 0x000fe20003f25070 */
[----:B------:R-:W-:Y:S01]  /*0260*/  CS2R R18, SRZ ;  /* 0x0000000000127805 */ /* 0x000fe2000001ff00 */
[----:B------:R-:W-:Y:S01]  /*0270*/  MOV R21, 0x10 ;  /* 0x0000001000157802 */ /* 0x000fe20000000f00 */
[----:B0-----:R-:W-:Y:S01]  /*0280*/  CS2R R16, SRZ ;  /* 0x0000000000107805 */ /* 0x001fe2000001ff00 */
[----:B------:R-:W-:-:S03]  /*0290*/  ISETP.NE.AND.EX P1, PT, RZ, c[0x0][0x21c], PT, P1 ;  /* 0x00008700ff007a0c */ /* 0x000fc60003f25310 */
[----:B------:R-:W-:-:S06]  /*02a0*/  IMAD.WIDE.U32 R20, R116, R21, c[0x0][0x1b0] ;  /* 0x00006c0074147625 */ /* 0x000fcc00078e0015 */
[----:B------:R-:W5:Y:S04]  /*02b0*/  LDG.E.128 R20, [R20.64] ;  /* 0x0000000414147981 */ /* 0x000f68000c1e1d00 */
[----:B------:R-:W-:-:S04]  /*02c0*/  @P1 LEA R28, P2, R116, c[0x0][0x218], 0x4 ;  /* 0x00008600741c1a11 */ /* 0x000fc800078420ff */
[C---:B------:R-:W-:Y:S02]  /*02d0*/  @P1 LEA.HI.X R29, R116.reuse, c[0x0][0x21c], RZ, 0x4, P2 ;  /* 0x00008700741d1a11 */ /* 0x040fe400010f24ff */
[----:B------:R-:W-:-:S03]  /*02e0*/  LEA R24, P2, R116, c[0x0][0x1c8], 0x4 ;  /* 0x0000720074187a11 */ /* 0x000fc600078420ff */
[----:B------:R0:W5:Y:S01]  /*02f0*/  @P1 LDG.E.128 R16, [R28.64] ;  /* 0x000000041c101981 */ /* 0x000162000c1e1d00 */
[----:B------:R-:W-:-:S06]  /*0300*/  LEA.HI.X R25, R116, c[0x0][0x1cc], RZ, 0x4, P2 ;  /* 0x0000730074197a11 */ /* 0x000fcc00010f24ff */
[----:B------:R-:W5:Y:S01]  /*0310*/  LDG.E.128 R24, [R24.64] ;  /* 0x0000000418187981 */ /* 0x000f62000c1e1d00 */
[----:B------:R-:W-:-:S03]  /*0320*/  IADD3 R116, R116, 0x80, RZ ;  /* 0x0000008074747810 */ /* 0x000fc60007ffe0ff */
.L_x_32797:
[----:B------:R-:W-:Y:S05]  /*0330*/  BSYNC B0 ;  /* 0x0000000000007941 */ /* 0x000fea0003800000 */
.L_x_32796:
[----:B------:R-:W-:Y:S01]  /*0340*/  BSSY B0, `(.L_x_32798) ;  /* 0x0000010000007945 */ /* 0x000fe20003800000 */
[----:B------:R-:W-:Y:S05]  /*0350*/  @!P5 BRA `(.L_x_32799) ;  /* 0x000000e00000d947 */ /* 0x000fea0003800000 */
[----:B------:R-:W-:Y:S01]  /*0360*/  ISETP.NE.U32.AND P1, PT, RZ, c[0x0][0x218], PT ;  /* 0x00008600ff007a0c */ /* 0x000fe20003f25070 */
[----:B------:R-:W-:Y:S01]  /*0370*/  HFMA2.MMA R33, -RZ, RZ, 0, 9.5367431640625e-07 ;  /* 0x00000010ff217435 */ /* 0x000fe200000001ff */
[----:B------:R-:W-:Y:S01]  /*0380*/  CS2R R30, SRZ ;  /* 0x00000000001e7805 */ /* 0x000fe2000001ff00 */
[----:B0-----:R-:W-:Y:S01]  /*0390*/  CS2R R28, SRZ ;  /* 0x00000000001c7805 */ /* 0x001fe2000001ff00 */
        /* <DEDUP_REMOVED lines=9> */
[----:B------:R-:W-:-:S03]  /*0430*/  IADD3 R116, R116, 0x80, RZ ;  /* 0x0000008074747810 */ /* 0x000fc60007ffe0ff */
.L_x_32799:
[----:B------:R-:W-:Y:S05]  /*0440*/  BSYNC B0 ;  /* 0x0000000000007941 */ /* 0x000fea0003800000 */
.L_x_32798:
        /* <DEDUP_REMOVED lines=16> */
.L_x_32801:
[----:B------:R-:W-:Y:S05]  /*0550*/  BSYNC B0 ;  /* 0x0000000000007941 */ /* 0x000fea0003800000 */
.L_x_32800:
        /* <DEDUP_REMOVED lines=16> */
.L_x_32803:
[----:B------:R-:W-:Y:S05]  /*0660*/  BSYNC B0 ;  /* 0x0000000000007941 */ /* 0x000fea0003800000 */
.L_x_32802:
[----:B------:R-:W-:Y:S01]  /*0670*/  ISETP.GE.U32.AND P1, PT, R2, 0x300, PT ;  /* 0x000003000200780c */ /* 0x000fe20003f26070 */
[----:B------:R-:W-:Y:S03]  /*0680*/  BSSY B0, `(.L_x_32804) ;  /* 0x0000011000007945 */ /* 0x000fe60003800000 */
[----:B0-----:R-:W-:-:S09]  /*0690*/  P2R R64, PR, RZ, 0x2 ;  /* 0x00000002ff407803 */ /* 0x001fd20000000000 */
[----:B------:R-:W-:Y:S05]  /*06a0*/  @!P1 BRA `(.L_x_32805) ;  /* 0x000000e000009947 */ /* 0x000fea0003800000 */
[C---:B------:R-:W-:Y:S01]  /*06b0*/  LEA R72, P1, R116.reuse, c[0x0][0x1c8], 0x4 ;  /* 0x0000720074487a11 */ /* 0x040fe200078220ff */
[----:B------:R-:W-:Y:S01]  /*06c0*/  CS2R R66, SRZ ;  /* 0x0000000000427805 */ /* 0x000fe2000001ff00 */
[----:B------:R-:W-:Y:S01]  /*06d0*/  MOV R69, 0x10 ;  /* 0x0000001000457802 */ /* 0x000fe20000000f00 */
[----:B------:R-:W-:Y:S01]  /*06e0*/  CS2R R64, SRZ ;  /* 0x0000000000407805 */ /* 0x000fe2000001ff00 */
[C---:B------:R-:W-:Y:S02]  /*06f0*/  LEA.HI.X R73, R116.reuse, c[0x0][0x1cc], RZ, 0x4, P1 ;  /* 0x0000730074497a11 */ /* 0x040fe400008f24ff */
[----:B------:R-:W-:Y:S01]  /*0700*/  ISETP.NE.U32.AND P1, PT, RZ, c[0x0][0x218], PT ;  /* 0x00008600ff007a0c */ /* 0x000fe20003f25070 */
[----:B------:R-:W-:-:S03]  /*0710*/  IMAD.WIDE.U32 R68, R116, R69, c[0x0][0x1b0] ;  /* 0x00006c0074447625 */ /* 0x000fc600078e0045 */
[----:B------:R-:W-:Y:S01]  /*0720*/  ISETP.NE.AND.EX P1, PT, RZ, c[0x0][0x21c], PT, P1 ;  /* 0x00008700ff007a0c */ /* 0x000fe20003f25310 */
[----:B------:R-:W5:Y:S04]  /*0730*/  LDG.E.128 R72, [R72.64] ;  /* 0x0000000448487981 */ /* 0x000f68000c1e1d00 */
[----:B------:R-:W5:Y:S08]  /*0740*/  LDG.E.128 R68, [R68.64] ;  /* 0x0000000444447981 */ /* 0x000f70000c1e1d00 */
[----:B------:R-:W-:-:S04]  /*0750*/  @P1 LEA R76, P2, R116, c[0x0][0x218], 0x4 ;  /* 0x00008600744c1a11 */ /* 0x000fc800078420ff */
[----:B------:R-:W-:-:S05]  /*0760*/  @P1 LEA.HI.X R77, R116, c[0x0][0x21c], RZ, 0x4, P2 ;  /* 0x00008700744d1a11 */ /* 0x000fca00010f24ff */
[----:B------:R0:W5:Y:S01]  /*0770*/  @P1 LDG.E.128 R64, [R76.64] ;  /* 0x000000044c401981 */ /* 0x000162000c1e1d00 */
[----:B------:R-:W-:-:S03]  /*0780*/  IADD3 R116, R116, 0x80, RZ ;  /* 0x0000008074747810 */ /* 0x000fc60007ffe0ff */
.L_x_32805:
[----:B------:R-:W-:Y:S05]  /*0790*/  BSYNC B0 ;  /* 0x0000000000007941 */ /* 0x000fea0003800000 */
.L_x_32804:
[----:B------:R-:W-:Y:S01]  /*07a0*/  ISETP.GE.U32.AND P1, PT, R2, 0x380, PT ;  /* 0x000003800200780c */ /* 0x000fe20003f26070 */
[----:B------:R-:W-:Y:S03]  /*07b0*/  BSSY B0, `(.L_x_32806) ;  /* 0x0000011000007945 */ /* 0x000fe60003800000 */
[----:B0-----:R-:W-:-:S09]  /*07c0*/  P2R R76, PR, RZ, 0x2 ;  /* 0x00000002ff4c7803 */ /* 0x001fd20000000000 */
[----:B------:R-:W-:Y:S05]  /*07d0*/  @!P1 BRA `(.L_x_32807) ;  /* 0x000000e000009947 */ /* 0x000fea0003800000 */
[C---:B------:R-:W-:Y:S01]  /*07e0*/  LEA R84, P1, R116.reuse, c[0x0][0x1c8], 0x4 ;  /* 0x0000720074547a11 */ /* 0x040fe200078220ff */
[----:B------:R-:W-:Y:S01]  /*07f0*/  CS2R R78, SRZ ;  /* 0x00000000004e7805 */ /* 0x000fe2000001ff00 */
[----:B------:R-:W-:Y:S02]  /*0800*/  CS2R R76, SRZ ;  /* 0x00000000004c7805 */ /* 0x000fe4000001ff00 */
[----:B------:R-:W-:Y:S02]  /*0810*/  LEA.HI.X R85, R116, c[0x0][0x1cc], RZ, 0x4, P1 ;  /* 0x0000730074557a11 */ /* 0x000fe400008f24ff */
[----:B------:R-:W-:-:S04]  /*0820*/  ISETP.NE.U32.AND P1, PT, RZ, c[0x0][0x218], PT ;  /* 0x00008600ff007a0c */ /* 0x000fc80003f25070 */
[----:B------:R-:W-:Y:S01]  /*0830*/  ISETP.NE.AND.EX P1, PT, RZ, c[0x0][0x21c], PT, P1 ;  /* 0x00008700ff007a0c */ /* 0x000fe20003f25310 */
[----:B------:R-:W-:Y:S01]  /*0840*/  HFMA2.MMA R81, -RZ, RZ, 0, 9.5367431640625e-07 ;  /* 0x00000010ff517435 */ /* 0x000fe200000001ff */
[----:B------:R-:W5:Y:S11]  /*0850*/  LDG.E.128 R84, [R84.64] ;  /* 0x0000000454547981 */ /* 0x000f76000c1e1d00 */
[C---:B------:R-:W-:Y:S01]  /*0860*/  @P1 LEA R88, P2, R116.reuse, c[0x0][0x218], 0x4 ;  /* 0x0000860074581a11 */ /* 0x040fe200078420ff */
[----:B------:R-:W-:-:S03]  /*0870*/  IMAD.WIDE.U32 R80, R116, R81, c[0x0][0x1b0] ;  /* 0x00006c0074507625 */ /* 0x000fc600078e0051 */
[----:B------:R-:W-:-:S03]  /*0880*/  @P1 LEA.HI.X R89, R116, c[0x0][0x21c], RZ, 0x4, P2 ;  /* 0x0000870074591a11 */ /* 0x000fc600010f24ff */
[----:B------:R-:W5:Y:S04]  /*0890*/  LDG.E.128 R80, [R80.64] ;  /* 0x0000000450507981 */ /* 0x000f68000c1e1d00 */
[----:B------:R0:W5:Y:S01]  /*08a0*/  @P1 LDG.E.128 R76, [R88.64] ;  /* 0x00000004584c1981 */ /* 0x000162000c1e1d00 */
[----:B------:R-:W-:-:S03]  /*08b0*/  IADD3 R116, R116, 0x80, RZ ;  /* 0x0000008074747810 */ /* 0x000fc60007ffe0ff */
.L_x_32807:
[----:B------:R-:W-:Y:S05]  /*08c0*/  BSYNC B0 ;  /* 0x0000000000007941 */ /* 0x000fea0003800000 */
.L_x_32806:
        /* <DEDUP_REMOVED lines=10> */
[----:B------:R-:W5:Y:S01]  /*0970*/  LDG.E.128 R96, [R96.64] ;  /* 0x0000000460607981 */ /* 0x000f62000c1e1d00 */
[----:B------:R-:W-:-:S05]  /*0980*/  MOV R93, 0x10 ;  /* 0x00000010005d7802 */ /* 0x000fca0000000f00 */
[----:B------:R-:W-:-:S06]  /*0990*/  IMAD.WIDE.U32 R92, R116, R93, c[0x0][0x1b0] ;  /* 0x00006c00745c7625 */ /* 0x000fcc00078e005d */
[C---:B------:R-:W-:Y:S01]  /*09a0*/  @P1 LEA R100, P2, R116.reuse, c[0x0][0x218], 0x4 ;  /* 0x0000860074641a11 */ /* 0x040fe200078420ff */
[----:B------:R-:W5:Y:S03]  /*09b0*/  LDG.E.128 R92, [R92.64] ;  /* 0x000000045c5c7981 */ /* 0x000f66000c1e1d00 */
[----:B------:R-:W-:-:S05]  /*09c0*/  @P1 LEA.HI.X R101, R116, c[0x0][0x21c], RZ, 0x4, P2 ;  /* 0x0000870074651a11 */ /* 0x000fca00010f24ff */
[----:B------:R0:W5:Y:S01]  /*09d0*/  @P1 LDG.E.128 R88, [R100.64] ;  /* 0x0000000464581981 */ /* 0x000162000c1e1d00 */
[----:B------:R-:W-:-:S03]  /*09e0*/  IADD3 R116, R116, 0x80, RZ ;  /* 0x0000008074747810 */ /* 0x000fc60007ffe0ff */
.L_x_32809:
[----:B------:R-:W-:Y:S05]  /*09f0*/  BSYNC B0 ;  /* 0x0000000000007941 */ /* 0x000fea0003800000 */
.L_x_32808:
        /* <DEDUP_REMOVED lines=18> */
.L_x_32811:
[----:B------:R-:W-:Y:S05]  /*0b20*/  BSYNC B0 ;  /* 0x0000000000007941 */ /* 0x000fea0003800000 */
.L_x_32810:
        /* <DEDUP_REMOVED lines=11> */
[----:B------:R-:W-:-:S11]  /*0be0*/  MOV R117, 0x10 ;  /* 0x0000001000757802 */ /* 0x000fd60000000f00 */
[----:B------:R-:W-:-:S04]  /*0bf0*/  @P1 LEA R124, P2, R116, c[0x0][0x218], 0x4 ;  /* 0x00008600747c1a11 */ /* 0x000fc800078420ff */
[C---:B------:R-:W-:Y:S01]  /*0c00*/  @P1 LEA.HI.X R125, R116.reuse, c[0x0][0x21c], RZ, 0x4, P2 ;  /* 0x00008700747d1a11 */ /* 0x040fe200010f24ff */
[----:B------:R-:W-:-:S04]  /*0c10*/  IMAD.WIDE.U32 R116, R116, R117, c[0x0][0x1b0] ;  /* 0x00006c0074747625 */ /* 0x000fc800078e0075 */
[----:B------:R0:W5:Y:S04]  /*0c20*/  @P1 LDG.E.128 R112, [R124.64] ;  /* 0x000000047c701981 */ /* 0x000168000c1e1d00 */
[----:B------:R-:W5:Y:S02]  /*0c30*/  LDG.E.128 R116, [R116.64] ;  /* 0x0000000474747981 */ /* 0x000f64000c1e1d00 */
.L_x_32813:
[----:B------:R-:W-:Y:S05]  /*0c40*/  BSYNC B0 ;  /* 0x0000000000007941 */ /* 0x000fea0003800000 */
.L_x_32812:
        /* <DEDUP_REMOVED lines=20> */
[----:B------:R-:W0:Y:S02]  /*0d90*/  I2F.U32 R3, R125 ;  /* 0x0000007d00037306 */ /* 0x000e240000201000 */
[----:B------:R-:W-:-:S04]  /*0da0*/  IMNMX R127, R127, 0x20, PT ;  /* 0x000000207f7f7817 */ /* 0x000fc80003800200 */
[----:B------:R-:W-:-:S04]  /*0db0*/  IADD3 R127, R126, R127, RZ ;  /* 0x0000007f7e7f7210 */ /* 0x000fc80007ffe0ff */
[----:B------:R-:W-:Y:S01]  /*0dc0*/  SHF.L.U32 R170, R127, 0x2, RZ ;  /* 0x000000027faa7819 */ /* 0x000fe200000006ff */
[----:B0-----:R-:W0:Y:S06]  /*0dd0*/  MUFU.RCP R3, R3 ;  /* 0x0000000300037308 */ /* 0x001e2c0000001000 */
.L_x_32857:
        /* <DEDUP_REMOVED lines=9> */
[----:B-----5:R1:W5:Y:S01]  /*0e70*/  @P1 LDG.E R173, [R176.64] ;  /* 0x00000004b0ad1981 */ /* 0x020362000c1e1900 */
        /* <DEDUP_REMOVED lines=8> */
[----:B-1----:R-:W-:Y:S01]  /*0f00*/  ISETP.NE.U32.AND P1, PT, RZ, c[0x0][0x180], PT ;  /* 0x00006000ff007a0c */ /* 0x002fe20003f25070 */
[----:B------:R-:W-:-:S03]  /*0f10*/  HFMA2.MMA R174, -RZ, RZ, 0, 9.5367431640625e-07 ;  /* 0x00000010ffae7435 */ /* 0x000fc600000001ff */
[----:B------:R-:W-:-:S07]  /*0f20*/  ISETP.NE.AND.EX P1, PT, RZ, c[0x0][0x184], PT, P1 ;  /* 0x00006100ff007a0c */ /* 0x000fce0003f25310 */
[----:B------:R-:W-:-:S05]  /*0f30*/  IMAD.WIDE.U32 R174, R171, R174, c[0x0][0x170] ;  /* 0x00005c00abae7625 */ /* 0x000fca00078e00ae */
[----:B------:R1:W2:Y:S01]  /*0f40*/  LDG.E.128 R180, [R174.64] ;  /* 0x00000004aeb47981 */ /* 0x0002a2000c1e1d00 */
[----:B------:R-:W-:-:S04]  /*0f50*/  @P1 LEA R166, P2, R171, c[0x0][0x180], 0x4 ;  /* 0x00006000aba61a11 */ /* 0x000fc800078420ff */
[C---:B------:R-:W-:Y:S02]  /*0f60*/  @P1 LEA.HI.X R167, R171.reuse, c[0x0][0x184], RZ, 0x4, P2 ;  /* 0x00006100aba71a11 */ /* 0x040fe400010f24ff */
[----:B------:R-:W-:-:S03]  /*0f70*/  LEA R176, P2, R171, c[0x0][0x188], 0x4 ;  /* 0x00006200abb07a11 */ /* 0x000fc600078420ff */
[----:B------:R3:W4:Y:S01]  /*0f80*/  @P1 LDG.E.128 R124, [R166.64] ;  /* 0x00000004a67c1981 */ /* 0x000722000c1e1d00 */
[----:B------:R-:W-:Y:S02]  /*0f90*/  ISETP.NE.U32.AND P1, PT, RZ, c[0x0][0x180], PT ;  /* 0x00006000ff007a0c */ /* 0x000fe40003f25070 */
[C---:B------:R-:W-:Y:S02]  /*0fa0*/  LEA.HI.X R177, R171.reuse, c[0x0][0x18c], RZ, 0x4, P2 ;  /* 0x00006300abb17a11 */ /* 0x040fe400010f24ff */
[----:B------:R-:W-:Y:S02]  /*0fb0*/  ISETP.NE.AND.EX P1, PT, RZ, c[0x0][0x184], PT, P1 ;  /* 0x00006100ff007a0c */ /* 0x000fe40003f25310 */
[----:B-1----:R-:W-:Y:S01]  /*0fc0*/  IADD3 R174, R171, 0x80, RZ ;  /* 0x00000080abae7810 */ /* 0x002fe20007ffe0ff */
[-C--:B--2--5:R-:W-:Y:S02]  /*0fd0*/  FMUL.FTZ R165, R180, R173.reuse ;  /* 0x000000adb4a57220 */ /* 0x0a4fe40000410000 */
[----:B------:R-:W-:-:S02]  /*0fe0*/  FMUL.FTZ R178, R181, R173 ;  /* 0x000000adb5b27220 */ /* 0x000fc40000410000 */
[-C--:B------:R-:W-:Y:S02]  /*0ff0*/  FMUL.FTZ R179, R182, R173.reuse ;  /* 0x000000adb6b37220 */ /* 0x080fe40000410000 */
[----:B------:R-:W-:Y:S02]  /*1000*/  FMUL.FTZ R180, R183, R173 ;  /* 0x000000adb7b47220 */ /* 0x000fe40000410000 */
[----:B------:R-:W-:Y:S02]  /*1010*/  FMUL.FTZ R164, R12, R165 ;  /* 0x000000a50ca47220 */ /* 0x000fe40000410000 */
[----:B------:R-:W-:Y:S02]  /*1020*/  FMUL.FTZ R165, R13, R178 ;  /* 0x000000b20da57220 */ /* 0x000fe40000410000 */
[----:B---3--:R-:W-:Y:S02]  /*1030*/  FMUL.FTZ R166, R14, R179 ;  /* 0x000000b30ea67220 */ /* 0x008fe40000410000 */
[----:B------:R-:W-:-:S02]  /*1040*/  FMUL.FTZ R167, R15, R180 ;  /* 0x000000b40fa77220 */ /* 0x000fc40000410000 */
[----:B----4-:R-:W-:Y:S02]  /*1050*/  @P1 FADD.FTZ R164, R124, R164 ;  /* 0x000000a47ca41221 */ /* 0x010fe40000010000 */
[----:B------:R-:W-:Y:S02]  /*1060*/  @P1 FADD.FTZ R165, R125, R165 ;  /* 0x000000a57da51221 */ /* 0x000fe40000010000 */
[----:B------:R-:W-:Y:S02]  /*1070*/  @P1 FADD.FTZ R166, R126, R166 ;  /* 0x000000a67ea61221 */ /* 0x000fe40000010000 */
[----:B------:R-:W-:-:S05]  /*1080*/  @P1 FADD.FTZ R167, R127, R167 ;  /* 0x000000a77fa71221 */ /* 0x000fca0000010000 */
[----:B------:R1:W-:Y:S02]  /*1090*/  STG.E.128 [R176.64], R164 ;  /* 0x000000a4b0007986 */ /* 0x0003e4000c101d04 */
.L_x_32815:
[----:B-1----:R-:W-:Y:S05]  /*10a0*/  BSYNC B0 ;  /* 0x0000000000007941 */ /* 0x002fea0003800000 */
.L_x_32814:
        /* <DEDUP_REMOVED lines=11> */
[----:B------:R1:W3:Y:S01]  /*1160*/  @P1 LDG.E.128 R124, [R162.64] ;  /* 0x00000004a27c1981 */ /* 0x0002e2000c1e1d00 */
        /* <DEDUP_REMOVED lines=10> */
[----:B-1----:R-:W-:Y:S02]  /*1210*/  FMUL.FTZ R162, R26, R175 ;  /* 0x000000af1aa27220 */ /* 0x002fe40000410000 */
[----:B------:R-:W-:-:S02]  /*1220*/  FMUL.FTZ R163, R27, R182 ;  /* 0x000000b61ba37220 */ /* 0x000fc40000410000 */
[----:B---3--:R-:W-:Y:S02]  /*1230*/  @P1 FADD.FTZ R160, R124, R160 ;  /* 0x000000a07ca01221 */ /* 0x008fe40000010000 */
[----:B------:R-:W-:Y:S02]  /*1240*/  @P1 FADD.FTZ R161, R125, R161 ;  /* 0x000000a17da11221 */ /* 0x000fe40000010000 */
[----:B------:R-:W-:Y:S02]  /*1250*/  @P1 FADD.FTZ R162, R126, R162 ;  /* 0x000000a27ea21221 */ /* 0x000fe40000010000 */
[----:B------:R-:W-:-:S05]  /*1260*/  @P1 FADD.FTZ R163, R127, R163 ;  /* 0x000000a37fa31221 */ /* 0x000fca0000010000 */
[----:B------:R1:W-:Y:S02]  /*1270*/  STG.E.128 [R178.64], R160 ;  /* 0x000000a0b2007986 */ /* 0x0003e4000c101d04 */
.L_x_32817:
[----:B------:R-:W-:Y:S05]  /*1280*/  BSYNC B0 ;  /* 0x0000000000007941 */ /* 0x000fea0003800000 */
.L_x_32816:
[----:B------:R-:W-:Y:S01]  /*1290*/  ISETP.GE.U32.AND P1, PT, R2, 0x180, PT ;  /* 0x000001800200780c */ /* 0x000fe20003f26070 */
[----:B------:R-:W-:-:S12]  /*12a0*/  BSSY B0, `(.L_x_32818) ;  /* 0x000001c000007945 */ /* 0x000fd80003800000 */
[----:B------:R-:W-:Y:S05]  /*12b0*/  @!P1 BRA `(.L_x_32819) ;  /* 0x000001a000009947 */ /* 0x000fea0003800000 */
[----:B------:R-:W-:Y:S01]  /*12c0*/  ISETP.NE.U32.AND P1, PT, RZ, c[0x0][0x180], PT ;  /* 0x00006000ff007a0c */ /* 0x000fe20003f25070 */
[----:B-1----:R-:W-:-:S03]  /*12d0*/  HFMA2.MMA R179, -RZ, RZ, 0, 9.5367431640625e-07 ;  /* 0x00000010ffb37435 */ /* 0x002fc600000001ff */
[----:B------:R-:W-:-:S07]  /*12e0*/  ISETP.NE.AND.EX P1, PT, RZ, c[0x0][0x184], PT, P1 ;  /* 0x00006100ff007a0c */ /* 0x000fce0003f25310 */
        /* <DEDUP_REMOVED lines=23> */
.L_x_32819:
[----:B------:R-:W-:Y:S05]  /*1460*/  BSYNC B0 ;  /* 0x0000000000007941 */ /* 0x000fea0003800000 */
.L_x_32818:
[----:B------:R-:W-:Y:S01]  /*1470*/  ISETP.GE.U32.AND P1, PT, R2, 0x200, PT ;  /* 0x000002000200780c */ /* 0x000fe20003f26070 */
[----:B------:R-:W-:-:S12]  /*1480*/  BSSY B0, `(.L_x_32820) ;  /* 0x000001c000007945 */ /* 0x000fd80003800000 */
[----:B------:R-:W-:Y:S05]  /*1490*/  @!P1 BRA `(.L_x_32821) ;  /* 0x000001a000009947 */ /* 0x000fea0003800000 */
[----:B------:R-:W-:-:S04]  /*14a0*/  ISETP.NE.U32.AND P1, PT, RZ, c[0x0][0x180], PT ;  /* 0x00006000ff007a0c */ /* 0x000fc80003f25070 */
[----:B------:R-:W-:Y:S02]  /*14b0*/  ISETP.NE.AND.EX P1, PT, RZ, c[0x0][0x184], PT, P1 ;  /* 0x00006100ff007a0c */ /* 0x000fe40003f25310 */
[----:B-1----:R-:W-:-:S05]  /*14c0*/  MOV R179, 0x10 ;  /* 0x0000001000b37802 */ /* 0x002fca0000000f00 */
        /* <DEDUP_REMOVED lines=23> */
.L_x_32821:
[----:B------:R-:W-:Y:S05]  /*1640*/  BSYNC B0 ;  /* 0x0000000000007941 */ /* 0x000fea0003800000 */
.L_x_32820:
        /* <DEDUP_REMOVED lines=29> */
.L_x_32823:
[----:B------:R-:W-:Y:S05]  /*1820*/  BSYNC B0 ;  /* 0x0000000000007941 */ /* 0x000fea0003800000 */
.L_x_32822:
        /* <DEDUP_REMOVED lines=29> */
.L_x_32825:
[----:B------:R-:W-:Y:S05]  /*1a00*/  BSYNC B0 ;  /* 0x0000000000007941 */ /* 0x000fea0003800000 */
.L_x_32824:
        /* <DEDUP_REMOVED lines=29> */
.L_x_32827:
[----:B------:R-:W-:Y:S05]  /*1be0*/  BSYNC B0 ;  /* 0x0000000000007941 */ /* 0x000fea0003800000 */
.L_x_32826:
        /* <DEDUP_REMOVED lines=29> */
.L_x_32829:
[----:B------:R-:W-:Y:S05]  /*1dc0*/  BSYNC B0 ;  /* 0x0000000000007941 */ /* 0x000fea0003800000 */
.L_x_32828:
        /* <DEDUP_REMOVED lines=29> */
.L_x_32831:
[----:B------:R-:W-:Y:S05]  /*1fa0*/  BSYNC B0 ;  /* 0x0000000000007941 */ /* 0x000fea0003800000 */
.L_x_32830:
[----:B------:R-:W-:Y:S01]  /*1fb0*/  ISETP.GE.U32.AND P1, PT, R2, 0x500, PT ;  /* 0x000005000200780c */ /* 0x000fe20003f26070 */
[----:B------:R-:W-:-:S12]  /*1fc0*/  BSSY B0, `(.L_x_32832) ;  /* 0x000001b000007945 */ /* 0x000fd80003800000 */
[----:B------:R-:W-:Y:S05]  /*1fd0*/  @!P1 BRA `(.L_x_32833) ;  /* 0x0000019000009947 */ /* 0x000fea0003800000 */
[----:B------:R-:W-:-:S04]  /*1fe0*/  ISETP.NE.U32.AND P1, PT, RZ, c[0x0][0x180], PT ;  /* 0x00006000ff007a0c */ /* 0x000fc80003f25070 */
[----:B------:R-:W-:Y:S02]  /*1ff0*/  ISETP.NE.AND.EX P1, PT, RZ, c[0x0][0x184], PT, P1 ;  /* 0x00006100ff007a0c */ /* 0x000fe40003f25310 */
[----:B------:R-:W-:-:S11]  /*2000*/  MOV R175, 0x10 ;  /* 0x0000001000af7802 */ /* 0x000fd60000000f00 */
[----:B------:R-:W-:-:S04]  /*2010*/  @P1 LEA R158, P2, R174, c[0x0][0x180], 0x4 ;  /* 0x00006000ae9e1a11 */ /* 0x000fc800078420ff */
[C---:B------:R-:W-:Y:S02]  /*2020*/  @P1 LEA.HI.X R159, R174.reuse, c[0x0][0x184], RZ, 0x4, P2 ;  /* 0x00006100ae9f1a11 */ /* 0x040fe400010f24ff */
[----:B-1----:R-:W-:-:S03]  /*2030*/  LEA R176, P2, R174, c[0x0][0x188], 0x4 ;  /* 0x00006200aeb07a11 */ /* 0x002fc600078420ff */
[----:B------:R1:W2:Y:S01]  /*2040*/  @P1 LDG.E.128 R124, [R158.64] ;  /* 0x000000049e7c1981 */ /* 0x0002a2000c1e1d00 */
[C---:B------:R-:W-:Y:S01]  /*2050*/  LEA.HI.X R177, R174.reuse, c[0x0][0x18c], RZ, 0x4, P2 ;  /* 0x00006300aeb17a11 */ /* 0x040fe200010f24ff */
[----:B------:R-:W-:-:S05]  /*2060*/  IMAD.WIDE.U32 R174, R174, R175, c[0x0][0x170] ;  /* 0x00005c00aeae7625 */ /* 0x000fca00078e00af */
[----:B------:R-:W3:Y:S01]  /*2070*/  LDG.E.128 R180, [R174.64] ;  /* 0x00000004aeb47981 */ /* 0x000ee2000c1e1d00 */
[----:B------:R-:W-:-:S04]  /*2080*/  ISETP.NE.U32.AND P1, PT, RZ, c[0x0][0x180], PT ;  /* 0x00006000ff007a0c */ /* 0x000fc80003f25070 */
[----:B------:R-:W-:Y:S01]  /*2090*/  ISETP.NE.AND.EX P1, PT, RZ, c[0x0][0x184], PT, P1 ;  /* 0x00006100ff007a0c */ /* 0x000fe20003f25310 */
[-C--:B---3-5:R-:W-:Y:S02]  /*20a0*/  FMUL.FTZ R157, R180, R173.reuse ;  /* 0x000000adb49d7220 */ /* 0x0a8fe40000410000 */
[-C--:B------:R-:W-:Y:S02]  /*20b0*/  FMUL.FTZ R178, R181, R173.reuse ;  /* 0x000000adb5b27220 */ /* 0x080fe40000410000 */
[-C--:B------:R-:W-:Y:S02]  /*20c0*/  FMUL.FTZ R179, R182, R173.reuse ;  /* 0x000000adb6b37220 */ /* 0x080fe40000410000 */
[----:B------:R-:W-:Y:S02]  /*20d0*/  FMUL.FTZ R180, R183, R173 ;  /* 0x000000adb7b47220 */ /* 0x000fe40000410000 */
[----:B------:R-:W-:Y:S02]  /*20e0*/  FMUL.FTZ R156, R120, R157 ;  /* 0x0000009d789c7220 */ /* 0x000fe40000410000 */
[----:B------:R-:W-:-:S02]  /*20f0*/  FMUL.FTZ R157, R121, R178 ;  /* 0x000000b2799d7220 */ /* 0x000fc40000410000 */
[----:B-1----:R-:W-:Y:S02]  /*2100*/  FMUL.FTZ R158, R122, R179 ;  /* 0x000000b37a9e7220 */ /* 0x002fe40000410000 */
[----:B------:R-:W-:Y:S02]  /*2110*/  FMUL.FTZ R159, R123, R180 ;  /* 0x000000b47b9f7220 */ /* 0x000fe40000410000 */
[----:B--2---:R-:W-:Y:S02]  /*2120*/  @P1 FADD.FTZ R156, R124, R156 ;  /* 0x0000009c7c9c1221 */ /* 0x004fe40000010000 */
[----:B------:R-:W-:Y:S02]  /*2130*/  @P1 FADD.FTZ R157, R125, R157 ;  /* 0x0000009d7d9d1221 */ /* 0x000fe40000010000 */
[----:B------:R-:W-:Y:S02]  /*2140*/  @P1 FADD.FTZ R158, R126, R158 ;  /* 0x0000009e7e9e1221 */ /* 0x000fe40000010000 */
[----:B------:R-:W-:-:S05]  /*2150*/  @P1 FADD.FTZ R159, R127, R159 ;  /* 0x0000009f7f9f1221 */ /* 0x000fca0000010000 */
[----:B------:R1:W-:Y:S02]  /*2160*/  STG.E.128 [R176.64], R156 ;  /* 0x0000009cb0007986 */ /* 0x0003e4000c101d04 */
.L_x_32833:
[----:B------:R-:W-:Y:S05]  /*2170*/  BSYNC B0 ;  /* 0x0000000000007941 */ /* 0x000fea0003800000 */
.L_x_32832:
[----:B------:R-:W-:Y:S01]  /*2180*/  FADD.FTZ R174, RZ, R164 ;  /* 0x000000a4ffae7221 */ /* 0x000fe20000010000 */
[C---:B------:R-:W-:Y:S02]  /*2190*/  ISETP.GT.U32.AND P1, PT, R2.reuse, 0xff, PT ;  /* 0x000000ff0200780c */ /* 0x040fe40003f24070 */
[C---:B------:R-:W-:Y:S01]  /*21a0*/  ISETP.GT.U32.AND P2, PT, R2.reuse, 0x2ff, PT ;  /* 0x000002ff0200780c */ /* 0x040fe20003f44070 */
[----:B-----5:R-:W-:Y:S01]  /*21b0*/  FADD.FTZ R173, R165, R174 ;  /* 0x000000aea5ad7221 */ /* 0x020fe20000010000 */
[C---:B------:R-:W-:Y:S02]  /*21c0*/  ISETP.GT.U32.AND P3, PT, R2.reuse, 0x37f, PT ;  /* 0x0000037f0200780c */ /* 0x040fe40003f64070 */
[----:B------:R-:W-:Y:S01]  /*21d0*/  ISETP.GT.U32.AND P4, PT, R2, 0x3ff, PT ;  /* 0x000003ff0200780c */ /* 0x000fe20003f84070 */
[----:B------:R-:W-:Y:S01]  /*21e0*/  FADD.FTZ R174, R166, R173 ;  /* 0x000000ada6ae7221 */ /* 0x000fe20000010000 */
[C---:B------:R-:W-:Y:S02]  /*21f0*/  ISETP.GT.U32.AND P5, PT, R2.reuse, 0x47f, PT ;  /* 0x0000047f0200780c */ /* 0x040fe40003fa4070 */
[----:B------:R-:W-:Y:S01]  /*2200*/  ISETP.GT.U32.AND P6, PT, R2, 0x4ff, PT ;  /* 0x000004ff0200780c */ /* 0x000fe20003fc4070 */
[----:B------:R-:W-:-:S05]  /*2210*/  FADD.FTZ R174, R167, R174 ;  /* 0x000000aea7ae7221 */ /* 0x000fca0000010000 */
[----:B------:R-:W-:-:S05]  /*2220*/  FSEL R173, R174, RZ, P0 ;  /* 0x000000ffaead7208 */ /* 0x000fca0000000000 */
        /* <DEDUP_REMOVED lines=43> */
[----:B------:R2:W3:Y:S02]  /*24e0*/  SHFL.BFLY PT, R174, R173, 0x1, 0x1f ;  /* 0x0c201f00adae7f89 */ /* 0x0004e400000e0000 */
.L_x_32858:
[----:B---3--:R-:W-:Y:S01]  /*24f0*/  FADD.FTZ R181, R173, R174 ;  /* 0x000000aeadb57221 */ /* 0x008fe20000010000 */
[----:B------:R-:W-:Y:S05]  /*2500*/  BRA.DIV ~URZ, `(.L_x_32835) ;  /* 0x000017d27f007947 */ /* 0x000fea000b800000 */
[----:B--2---:R-:W2:Y:S01]  /*2510*/  SHFL.BFLY PT, R173, R181, 0x2, 0x1f ;  /* 0x0c401f00b5ad7f89 */ /* 0x004ea200000e0000 */
[----:B-1----:R-:W-:Y:S02]  /*2520*/  P2R R179, PR, RZ, 0x40 ;  /* 0x00000040ffb37803 */ /* 0x002fe40000000000 */
[----:B------:R-:W-:Y:S01]  /*2530*/  ISETP.GT.U32.AND P6, PT, R2, 0xff, PT ;  /* 0x000000ff0200780c */ /* 0x000fe20003fc4070 */
[----:B--2---:R-:W-:-:S05]  /*2540*/  FADD.FTZ R173, R181, R173 ;  /* 0x000000adb5ad7221 */ /* 0x004fca0000010000 */
        /* <DEDUP_REMOVED lines=100> */
.L_x_32859:
        /* <DEDUP_REMOVED lines=23> */
[----:B--2---:R-:W-:Y:S01]  /*2d00*/  MUFU.RCP R180, R178 ;  /* 0x000000b200b47308 */ /* 0x004fe20000001000 */
[----:B-1----:R-:W1:Y:S01]  /*2d10*/  SHFL.DOWN PT, R181, R174, 0x2, 0x1f ;  /* 0x08401f00aeb57f89 */ /* 0x002e6200000e0000 */
[----:B0-----:R-:W-:-:S03]  /*2d20*/  IADD3 R186, R176, R185, RZ ;  /* 0x000000b9b0ba7210 */ /* 0x001fc60007ffe0ff */
[----:B------:R-:W-:Y:S03]  /*2d30*/  SHFL.DOWN PT, R176, R175, 0x2, 0x1f ;  /* 0x08401f00afb07f89 */ /* 0x000fe600000e0000 */
        /* <DEDUP_REMOVED lines=21> */
[----:B------:R-:W-:Y:S01]  /*2e90*/  FSEL R189, R173, RZ, P1 ;  /* 0x000000ffadbd7208 */ /* 0x000fe20000800000 */
[----:B------:R-:W-:Y:S01]  /*2ea0*/  FADD.FTZ R173, R176, R175 ;  /* 0x000000afb0ad7221 */ /* 0x000fe20000010000 */
[----:B------:R-:W-:-:S03]  /*2eb0*/  LOP3.LUT P1, RZ, R177, 0x1f, R0, 0xf8, !PT ;  /* 0x0000001fb1ff7812 */ /* 0x000fc6000782f800 */
[----:B------:R-:W-:-:S05]  /*2ec0*/  FFMA.FTZ R173, R180, R174, R173 ;  /* 0x000000aeb4ad7223 */ /* 0x000fca00000100ad */
[----:B------:R-:W0:Y:S05]  /*2ed0*/  SHFL.DOWN PT, R174, R173, 0x1, 0x1f ;  /* 0x08201f00adae7f89 */ /* 0x000e2a00000e0000 */
[----:B------:R-:W-:Y:S02]  /*2ee0*/  @!P1 MOV R175, 0x4 ;  /* 0x0000000400af9802 */ /* 0x000fe40000000f00 */
[----:B------:R-:W-:-:S05]  /*2ef0*/  @!P1 MOV R177, 0x4 ;  /* 0x0000000400b19802 */ /* 0x000fca0000000f00 */
[----:B------:R-:W-:-:S04]  /*2f00*/  @!P1 IMAD.WIDE R176, R168, R177, c[0x0][0x1a8] ;  /* 0x00006a00a8b09625 */ /* 0x000fc800078e02b1 */
[----:B0-----:R-:W-:-:S04]  /*2f10*/  FADD.FTZ R174, R173, R174 ;  /* 0x000000aeadae7221 */ /* 0x001fc80000010000 */
[----:B------:R-:W-:Y:S01]  /*2f20*/  FFMA.FTZ R179, R187, R179, R174 ;  /* 0x000000b3bbb37223 */ /* 0x000fe200000100ae */
[----:B------:R-:W-:-:S05]  /*2f30*/  MOV R174, c[0x0][0x1e0] ;  /* 0x0000780000ae7a02 */ /* 0x000fca0000000f00 */
[----:B------:R-:W0:Y:S02]  /*2f40*/  SHFL.IDX PT, R179, R179, RZ, 0x1f ;  /* 0x00001fffb3b37589 */ /* 0x000e2400000e0000 */
[----:B0-----:R-:W-:-:S04]  /*2f50*/  FFMA.FTZ R174, R179, R174, c[0x0][0x228] ;  /* 0x00008a00b3ae7623 */ /* 0x001fc800000100ae */
[----:B------:R-:W-:Y:S02]  /*2f60*/  FADD.FTZ R189, R174, R189 ;  /* 0x000000bdaebd7221 */ /* 0x000fe40000010000 */
[----:B------:R-:W-:Y:S02]  /*2f70*/  @!P1 IMAD.WIDE R174, R168, R175, c[0x0][0x1a0] ;  /* 0x00006800a8ae9625 */ /* 0x000fe400078e02af */
[----:B------:R-:W0:Y:S03]  /*2f80*/  MUFU.RSQ R173, R189 ;  /* 0x000000bd00ad7308 */ /* 0x000e260000001400 */
[----:B------:R1:W-:Y:S04]  /*2f90*/  @!P1 STG.E [R174.64], R191 ;  /* 0x000000bfae009986 */ /* 0x0003e8000c101904 */
[----:B0-----:R1:W-:Y:S01]  /*2fa0*/  @!P1 STG.E [R176.64], R173 ;  /* 0x000000adb0009986 */ /* 0x0013e2000c101904 */
[----:B------:R-:W-:Y:S05]  /*2fb0*/  @!P0 BRA `(.L_x_32837) ;  /* 0x0000010000008947 */ /* 0x000fea0003800000 */
[--C-:B-1----:R-:W-:Y:S01]  /*2fc0*/  FADD.FTZ R174, R164, -R172.reuse ;  /* 0x800000aca4ae7221 */ /* 0x102fe20000010000 */
[----:B------:R-:W-:Y:S01]  /*2fd0*/  MOV R182, 0x10 ;  /* 0x0000001000b67802 */ /* 0x000fe20000000f00 */
[----:B------:R-:W-:-:S02]  /*2fe0*/  FADD.FTZ R176, R165, -R172 ;  /* 0x800000aca5b07221 */ /* 0x000fc40000010000 */
[--C-:B------:R-:W-:Y:S02]  /*2ff0*/  FADD.FTZ R178, R166, -R172.reuse ;  /* 0x800000aca6b27221 */ /* 0x100fe40000010000 */
[----:B------:R-:W-:Y:S02]  /*3000*/  FADD.FTZ R180, R167, -R172 ;  /* 0x800000aca7b47221 */ /* 0x000fe40000010000 */
[C---:B------:R-:W-:Y:S02]  /*3010*/  FMUL.FTZ R177, R173.reuse, R174 ;  /* 0x000000aeadb17220 */ /* 0x040fe40000410000 */
        /* <DEDUP_REMOVED lines=10> */
.L_x_32837:
[----:B------:R-:W-:Y:S05]  /*30c0*/  BSYNC B0 ;  /* 0x0000000000007941 */ /* 0x000fea0003800000 */
.L_x_32836:
        /* <DEDUP_REMOVED lines=19> */
.L_x_32839:
[----:B------:R-:W-:Y:S05]  /*3200*/  BSYNC B0 ;  /* 0x0000000000007941 */ /* 0x000fea0003800000 */
.L_x_32838:
        /* <DEDUP_REMOVED lines=19> */
.L_x_32841:
[----:B------:R-:W-:Y:S05]  /*3340*/  BSYNC B0 ;  /* 0x0000000000007941 */ /* 0x000fea0003800000 */
.L_x_32840:
        /* <DEDUP_REMOVED lines=19> */
.L_x_32843:
[----:B------:R-:W-:Y:S05]  /*3480*/  BSYNC B0 ;  /* 0x0000000000007941 */ /* 0x000fea0003800000 */
.L_x_32842:
        /* <DEDUP_REMOVED lines=19> */
.L_x_32845:
[----:B------:R-:W-:Y:S05]  /*35c0*/  BSYNC B0 ;  /* 0x0000000000007941 */ /* 0x000fea0003800000 */
.L_x_32844:
        /* <DEDUP_REMOVED lines=19> */
.L_x_32847:
[----:B------:R-:W-:Y:S05]  /*3700*/  BSYNC B0 ;  /* 0x0000000000007941 */ /* 0x000fea0003800000 */
.L_x_32846:
        /* <DEDUP_REMOVED lines=19> */
.L_x_32849:
[----:B------:R-:W-:Y:S05]  /*3840*/  BSYNC B0 ;  /* 0x0000000000007941 */ /* 0x000fea0003800000 */
.L_x_32848:
        /* <DEDUP_REMOVED lines=19> */
.L_x_32851:
[----:B------:R-:W-:Y:S05]  /*3980*/  BSYNC B0 ;  /* 0x0000000000007941 */ /* 0x000fea0003800000 */
.L_x_32850:
        /* <DEDUP_REMOVED lines=19> */
.L_x_32853:
[----:B------:R-:W-:Y:S05]  /*3ac0*/  BSYNC B0 ;  /* 0x0000000000007941 */ /* 0x000fea0003800000 */
.L_x_32852:
        /* <DEDUP_REMOVED lines=18> */
.L_x_32855:
[----:B------:R-:W-:Y:S05]  /*3bf0*/  BSYNC B0 ;  /* 0x0000000000007941 */ /* 0x000fea0003800000 */
.L_x_32854:
[----:B------:R-:W-:Y:S02]  /*3c00*/  LOP3.LUT P1, RZ, R169, 0xff, RZ, 0xc0, !PT ;  /* 0x000000ffa9ff7812 */ /* 0x000fe4000782c0ff */
[----:B------:R-:W-:Y:S02]  /*3c10*/  IADD3 R168, R168, c[0x0][0x160], RZ ;  /* 0x00005800a8a87a10 */ /* 0x000fe40007ffe0ff */
[----:B------:R-:W-:Y:S02]  /*3c20*/  SEL R169, RZ, 0x1, P1 ;  /* 0x00000001ffa97807 */ /* 0x000fe40000800000 */
[----:B------:R-:W-:-:S13]  /*3c30*/  ISETP.GE.AND P1, PT, R168, c[0x0][0x164], PT ;  /* 0x00005900a8007a0c */ /* 0x000fda0003f26270 */
[----:B01----:R-:W-:Y:S01]  /*3c40*/  @P1 CALL.REL.NOINC `(.L_x_32856) ;  /* 0x0000001000001944 */ /* 0x003fe20003c00000 */
[----:B------:R-:W-:Y:S05]  /*3c50*/  BRA `(.L_x_32857) ;  /* 0xffffd18000007947 */ /* 0x000fea000383ffff */
.L_x_32856:
[----:B------:R-:W-:Y:S05]  /*3c60*/  EXIT ;  /* 0x000000000000794d */ /* 0x000fea0003800000 */
.L_x_32834:
[----:B-1----:R-:W-:Y:S01]  /*3c70*/  HFMA2.MMA R178, -RZ, RZ, 0, 1.847743988037109375e-06 ;  /* 0x0000001fffb27435 */ /* 0x002fe200000001ff */
[----:B------:R-:W-:Y:S02]  /*3c80*/  MOV R180, 0x1 ;  /* 0x0000000100b47802 */ /* 0x000fe40000000f00 */
[----:B------:R-:W-:Y:S02]  /*3c90*/  MOV R179, 0xffffffff ;  /* 0xffffffff00b37802 */ /* 0x000fe40000000f00 */
[----:B------:R-:W-:Y:S02]  /*3ca0*/  MOV R176, 0x3cc0 ;  /* 0x00003cc000b07802 */ /* 0x000fe40000000f00 */
[----:B0-----:R-:W-:Y:S05]  /*3cb0*/  CALL.REL.NOINC `($__internal_148_$__cuda_sm70_shflsync_bfly_p) ;  /* 0x0000091000007944 */ /* 0x001fea0003c00000 */
[----:B-1----:R-:W-:Y:S01]  /*3cc0*/  MOV R174, R180 ;  /* 0x000000b400ae7202 */ /* 0x002fe20000000f00 */
[----:B0-----:R-:W-:Y:S05]  /*3cd0*/  BRA `(.L_x_32858) ;  /* 0xffffe81000007947 */ /* 0x001fea000383ffff */
.L_x_32835:
[----:B------:R-:W-:Y:S01]  /*3ce0*/  HFMA2.MMA R180, -RZ, RZ, 0, 1.1920928955078125e-07 ;  /* 0x00000002ffb47435 */ /* 0x000fe200000001ff */
[----:B--2---:R-:W-:Y:S02]  /*3cf0*/  MOV R173, R181 ;  /* 0x000000b500ad7202 */ /* 0x004fe40000000f00 */
[----:B-1----:R-:W-:Y:S02]  /*3d00*/  MOV R178, 0x1f ;  /* 0x0000001f00b27802 */ /* 0x002fe40000000f00 */
[----:B------:R-:W-:-:S02]  /*3d10*/  MOV R179, 0xffffffff ;  /* 0xffffffff00b37802 */ /* 0x000fc40000000f00 */
[----:B------:R-:W-:Y:S02]  /*3d20*/  MOV R176, 0x3d40 ;  /* 0x00003d4000b07802 */ /* 0x000fe40000000f00 */
[----:B0-----:R-:W-:Y:S05]  /*3d30*/  CALL.REL.NOINC `($__internal_148_$__cuda_sm70_shflsync_bfly_p) ;  /* 0x0000089000007944 */ /* 0x001fea0003c00000 */
[----:B01----:R-:W-:Y:S01]  /*3d40*/  FADD.FTZ R173, R181, R180 ;  /* 0x000000b4b5ad7221 */ /* 0x003fe20000010000 */
[----:B------:R-:W-:Y:S01]  /*3d50*/  HFMA2.MMA R180, -RZ, RZ, 0, 2.384185791015625e-07 ;  /* 0x00000004ffb47435 */ /* 0x000fe200000001ff */
[----:B------:R-:W-:Y:S02]  /*3d60*/  MOV R178, 0x1f ;  /* 0x0000001f00b27802 */ /* 0x000fe40000000f00 */
[----:B------:R-:W-:Y:S02]  /*3d70*/  MOV R179, 0xffffffff ;  /* 0xffffffff00b37802 */ /* 0x000fe40000000f00 */
[----:B------:R-:W-:Y:S02]  /*3d80*/  MOV R176, 0x3da0 ;  /* 0x00003da000b07802 */ /* 0x000fe40000000f00 */
[----:B------:R-:W-:Y:S05]  /*3d90*/  CALL.REL.NOINC `($__internal_148_$__cuda_sm70_shflsync_bfly_p) ;  /* 0x0000083000007944 */ /* 0x000fea0003c00000 */
[----:B01----:R-:W-:Y:S01]  /*3da0*/  FADD.FTZ R173, R173, R180 ;  /* 0x000000b4adad7221 */ /* 0x003fe20000010000 */
[----:B------:R-:W-:Y:S01]  /*3db0*/  HFMA2.MMA R180, -RZ, RZ, 0, 4.76837158203125e-07 ;  /* 0x00000008ffb47435 */ /* 0x000fe200000001ff */
[----:B------:R-:W-:Y:S02]  /*3dc0*/  MOV R178, 0x1f ;  /* 0x0000001f00b27802 */ /* 0x000fe40000000f00 */
[----:B------:R-:W-:-:S02]  /*3dd0*/  MOV R179, 0xffffffff ;  /* 0xffffffff00b37802 */ /* 0x000fc40000000f00 */
[----:B------:R-:W-:Y:S02]  /*3de0*/  MOV R176, 0x3e00 ;  /* 0x00003e0000b07802 */ /* 0x000fe40000000f00 */
[----:B------:R-:W-:Y:S05]  /*3df0*/  CALL.REL.NOINC `($__internal_148_$__cuda_sm70_shflsync_bfly_p) ;  /* 0x000007d000007944 */ /* 0x000fea0003c00000 */
[----:B01----:R-:W-:Y:S01]  /*3e00*/  FADD.FTZ R173, R173, R180 ;  /* 0x000000b4adad7221 */ /* 0x003fe20000010000 */
[----:B------:R-:W-:Y:S01]  /*3e10*/  HFMA2.MMA R180, -RZ, RZ, 0, 9.5367431640625e-07 ;  /* 0x00000010ffb47435 */ /* 0x000fe200000001ff */
[----:B------:R-:W-:Y:S02]  /*3e20*/  MOV R178, 0x1f ;  /* 0x0000001f00b27802 */ /* 0x000fe40000000f00 */
[----:B------:R-:W-:Y:S02]  /*3e30*/  MOV R179, 0xffffffff ;  /* 0xffffffff00b37802 */ /* 0x000fe40000000f00 */
[----:B------:R-:W-:Y:S02]  /*3e40*/  MOV R176, 0x3e60 ;  /* 0x00003e6000b07802 */ /* 0x000fe40000000f00 */
[----:B------:R-:W-:Y:S05]  /*3e50*/  CALL.REL.NOINC `($__internal_148_$__cuda_sm70_shflsync_bfly_p) ;  /* 0x0000077000007944 */ /* 0x000fea0003c00000 */
[----:B-1----:R-:W-:Y:S01]  /*3e60*/  FADD.FTZ R174, R173, R180 ;  /* 0x000000b4adae7221 */ /* 0x002fe20000010000 */
[----:B0-----:R-:W-:Y:S01]  /*3e70*/  P2R R179, PR, RZ, 0x40 ;  /* 0x00000040ffb37803 */ /* 0x001fe20000000000 */
        /* <DEDUP_REMOVED lines=90> */
[----:B------:R-:W-:Y:S05]  /*4420*/  CALL.REL.NOINC `($__internal_148_$__cuda_sm70_shflsync_bfly_p) ;  /* 0x000001a000007944 */ /* 0x000fea0003c00000 */
[----:B01----:R-:W-:Y:S01]  /*4430*/  FADD.FTZ R173, R173, R180 ;  /* 0x000000b4adad7221 */ /* 0x003fe20000010000 */
[----:B------:R-:W-:Y:S01]  /*4440*/  HFMA2.MMA R180, -RZ, RZ, 0, 1.1920928955078125e-07 ;  /* 0x00000002ffb47435 */ /* 0x000fe200000001ff */
[----:B------:R-:W-:Y:S02]  /*4450*/  MOV R178, 0x1f ;  /* 0x0000001f00b27802 */ /* 0x000fe40000000f00 */
[----:B------:R-:W-:Y:S02]  /*4460*/  MOV R179, 0xffffffff ;  /* 0xffffffff00b37802 */ /* 0x000fe40000000f00 */
[----:B------:R-:W-:Y:S02]  /*4470*/  MOV R176, 0x4490 ;  /* 0x0000449000b07802 */ /* 0x000fe40000000f00 */
[----:B------:R-:W-:Y:S05]  /*4480*/  CALL.REL.NOINC `($__internal_148_$__cuda_sm70_shflsync_bfly_p) ;  /* 0x0000014000007944 */ /* 0x000fea0003c00000 */
[----:B01----:R-:W-:Y:S01]  /*4490*/  FADD.FTZ R173, R173, R180 ;  /* 0x000000b4adad7221 */ /* 0x003fe20000010000 */
[----:B------:R-:W-:Y:S01]  /*44a0*/  HFMA2.MMA R180, -RZ, RZ, 0, 2.384185791015625e-07 ;  /* 0x00000004ffb47435 */ /* 0x000fe200000001ff */
[----:B------:R-:W-:Y:S02]  /*44b0*/  MOV R178, 0x1f ;  /* 0x0000001f00b27802 */ /* 0x000fe40000000f00 */
[----:B------:R-:W-:-:S02]  /*44c0*/  MOV R179, 0xffffffff ;  /* 0xffffffff00b37802 */ /* 0x000fc40000000f00 */
[----:B------:R-:W-:Y:S02]  /*44d0*/  MOV R176, 0x44f0 ;  /* 0x000044f000b07802 */ /* 0x000fe40000000f00 */
[----:B------:R-:W-:Y:S05]  /*44e0*/  CALL.REL.NOINC `($__internal_148_$__cuda_sm70_shflsync_bfly_p) ;  /* 0x000000e000007944 */ /* 0x000fea0003c00000 */
[----:B01----:R-:W-:Y:S01]  /*44f0*/  FADD.FTZ R173, R173, R180 ;  /* 0x000000b4adad7221 */ /* 0x003fe20000010000 */
[----:B------:R-:W-:Y:S01]  /*4500*/  HFMA2.MMA R180, -RZ, RZ, 0, 4.76837158203125e-07 ;  /* 0x00000008ffb47435 */ /* 0x000fe200000001ff */
[----:B------:R-:W-:Y:S02]  /*4510*/  MOV R178, 0x1f ;  /* 0x0000001f00b27802 */ /* 0x000fe40000000f00 */
[----:B------:R-:W-:Y:S02]  /*4520*/  MOV R179, 0xffffffff ;  /* 0xffffffff00b37802 */ /* 0x000fe40000000f00 */
[----:B------:R-:W-:Y:S02]  /*4530*/  MOV R176, 0x4550 ;  /* 0x0000455000b07802 */ /* 0x000fe40000000f00 */
[----:B------:R-:W-:Y:S05]  /*4540*/  CALL.REL.NOINC `($__internal_148_$__cuda_sm70_shflsync_bfly_p) ;  /* 0x0000008000007944 */ /* 0x000fea0003c00000 */
[----:B-1----:R-:W-:Y:S01]  /*4550*/  FADD.FTZ R175, R173, R180 ;  /* 0x000000b4adaf7221 */ /* 0x002fe20000010000 */
[----:B------:R-:W-:Y:S01]  /*4560*/  HFMA2.MMA R180, -RZ, RZ, 0, 9.5367431640625e-07 ;  /* 0x00000010ffb47435 */ /* 0x000fe200000001ff */
[----:B0-----:R-:W-:Y:S02]  /*4570*/  MOV R178, 0x1f ;  /* 0x0000001f00b27802 */ /* 0x001fe40000000f00 */
[----:B------:R-:W-:-:S02]  /*4580*/  MOV R179, 0xffffffff ;  /* 0xffffffff00b37802 */ /* 0x000fc40000000f00 */
[----:B------:R-:W-:Y:S02]  /*4590*/  MOV R173, R175 ;  /* 0x000000af00ad7202 */ /* 0x000fe40000000f00 */
[----:B------:R-:W-:Y:S02]  /*45a0*/  MOV R176, 0x45c0 ;  /* 0x000045c000b07802 */ /* 0x000fe40000000f00 */
[----:B------:R-:W-:Y:S05]  /*45b0*/  CALL.REL.NOINC `($__internal_148_$__cuda_sm70_shflsync_bfly_p) ;  /* 0x0000001000007944 */ /* 0x000fea0003c00000 */
[----:B01----:R-:W-:Y:S05]  /*45c0*/  BRA `(.L_x_32859) ;  /* 0xffffe5c000007947 */ /* 0x003fea000383ffff */
        .weak           $__internal_148_$__cuda_sm70_shflsync_bfly_p
        .type           $__internal_148_$__cuda_sm70_shflsync_bfly_p,@function
        .size           $__internal_148_$__cuda_sm70_shflsync_bfly_p,(.L_x_36188 - $__internal_148_$__cuda_sm70_shflsync_bfly_p)
$__internal_148_$__cuda_sm70_shflsync_bfly_p:
[----:B------:R-:W-:Y:S01]  /*45d0*/  HFMA2.MMA R177, -RZ, RZ, 0, 0 ;  /* 0x00000000ffb17435 */ /* 0x000fe200000001ff */
[----:B------:R-:W-:Y:S04]  /*45e0*/  WARPSYNC R179 ;  /* 0x000000b300007348 */ /* 0x000fe80003800000 */
[----:B------:R0:W1:Y:S01]  /*45f0*/  SHFL.BFLY PT, R180, R173, R180, R178 ;  /* 0x0c0000b4adb47389 */ /* 0x00006200000e00b2 */
[----:B------:R-:W-:Y:S05]  /*4600*/  RET.REL.NODEC R176 `(_ZN10layer_norm13ln_fwd_kernelINS_13Kernel_traitsIfffffjLj5120ELj1ELj1ELj4ELj16ENS_18Kernel_traits_baseILj5120EfffffjLj128EEEEELb0ELb1ELb0ELb0EEEvNS_9FwdParamsE) ;  /* 0xffffb9f0b0007950 */ /* 0x000fea0003c3ffff */
.L_x_32860:
        /* <DEDUP_REMOVED lines=15> */
.L_x_36188:


//--------------------- .text._ZN10layer_norm13ln_fwd_kernelINS_13Kernel_traitsIfffffjLj5120ELj1ELj1ELj4ELj16ENS_18Kernel_traits_baseILj5120EfffffjLj128EEEEELb0ELb1ELb0ELb1EEEvNS_9FwdParamsE --------------------------
	.section	.text._ZN10layer_norm13ln_fwd_kernelINS_13Kernel_traitsIfffffjLj5120ELj1ELj1ELj4ELj16ENS_18Kernel_traits_baseILj5120EfffffjLj128EEEEELb0ELb1ELb0ELb1EEEvNS_9FwdParamsE,"ax",@progbits
	.sectioninfo	@"SHI_REGISTERS=206"
	.align	128
        .global         _ZN10layer_norm13ln_fwd_kernelINS_13Kernel_traitsIfffffjLj5120ELj1ELj1ELj4ELj16ENS_18Kernel_traits_baseILj5120EfffffjLj128EEEEELb0ELb1ELb0ELb1EEEvNS_9FwdParamsE
        .type           _ZN10layer_norm13ln_fwd_kernelINS_13Kernel_traitsIfffffjLj5120ELj1ELj1ELj4ELj16ENS_18Kernel_traits_baseILj5120EfffffjLj128EEEEELb0ELb1ELb0ELb1EEEvNS_9FwdParamsE,@function
        .size           _ZN10layer_norm13ln_fwd_kernelINS_13Kernel_traitsIfffffjLj5120ELj1ELj1ELj4ELj16ENS_18Kernel_traits_baseILj5120EfffffjLj128EEEEELb0ELb1ELb0ELb1EEEvNS_9FwdParamsE,(.L_x_36189 - _ZN10layer_norm13ln_fwd_kernelINS_13Kernel_traitsIfffffjLj5120ELj1ELj1ELj4ELj16ENS_18Kernel_traits_baseILj5120EfffffjLj128EEEEELb0ELb1ELb0ELb1EEEvNS_9FwdParamsE)
        .other          _ZN10layer_norm13ln_fwd_kernelINS_13Kernel_traitsIfffffjLj5120ELj1ELj1ELj4ELj16ENS_18Kernel_traits_baseILj5120EfffffjLj128EEEEELb0ELb1ELb0ELb1EEEvNS_9FwdParamsE,@"STO_CUDA_ENTRY STV_DEFAULT"
_ZN10layer_norm13ln_fwd_kernelINS_13Kernel_traitsIfffffjLj5120ELj1ELj1ELj4ELj16ENS_18Kernel_traits_baseILj5120EfffffjLj128EEEEELb0ELb1ELb0ELb1EEEvNS_9FwdParamsE:
.text._ZN10layer_norm13ln_fwd_kernelINS_13Kernel_traitsIfffffjLj5120ELj1ELj1ELj4ELj16ENS_18Kernel_traits_baseILj5120EfffffjLj128EEEEELb0ELb1ELb0ELb1EEEvNS_9FwdParamsE:
        /* <DEDUP_REMOVED lines=69> */
[----:B--2---:R-:W-:Y:S01]  /*0450*/  HFMA2.MMA R3, -RZ, RZ, 0, 5.9604644775390625e-08 ;  /* 0x00000001ff037435 */ /* 0x004fe200000001ff */
[----:B0-----:R-:W-:-:S04]  /*0460*/  MOV R2, R8 ;  /* 0x0000000800027202 */ /* 0x001fc80000000f00 */
.L_x_32864:
[----:B------:R-:W-:Y:S01]  /*0470*/  ISETP.NE.U32.AND P1, PT, RZ, c[0x0][0x1c0], PT ;  /* 0x00007000ff007a0c */ /* 0x000fe20003f25070 */
[----:B-1----:R-:W-:Y:S01]  /*0480*/  IMAD R4, R2, c[0x0][0x168], RZ ;  /* 0x00005a0002047a24 */ /* 0x002fe200078e02ff */
[----:B------:R-:W-:-:S02]  /*0490*/  ISETP.NE.U32.AND P0, PT, RZ, c[0x0][0x180], PT ;  /* 0x00006000ff007a0c */ /* 0x000fc40003f05070 */
[----:B------:R-:W-:Y:S02]  /*04a0*/  ISETP.NE.AND.EX P1, PT, RZ, c[0x0][0x1c4], PT, P1 ;  /* 0x00007100ff007a0c */ /* 0x000fe40003f25310 */
[----:B------:R-:W-:Y:S02]  /*04b0*/  SHF.R.S32.HI R5, RZ, 0x1f, R4 ;  /* 0x0000001fff057819 */ /* 0x000fe40000011404 */
[----:B------:R-:W-:Y:S02]  /*04c0*/  ISETP.NE.AND.EX P0, PT, RZ, c[0x0][0x184], PT, P0 ;  /* 0x00006100ff007a0c */ /* 0x000fe40003f05300 */
[----:B------:R-:W-:Y:S02]  /*04d0*/  LEA.HI R5, R5, R4, RZ, 0x2 ;  /* 0x0000000405057211 */ /* 0x000fe400078f10ff */
[----:B------:R-:W-:Y:S02]  /*04e0*/  MOV R180, 0x10 ;  /* 0x0000001000b47802 */ /* 0x000fe40000000f00 */
[----:B------:R-:W-:-:S02]  /*04f0*/  LEA.HI.SX32 R165, R5, R0, 0x1e ;  /* 0x0000000005a57211 */ /* 0x000fc400078ff2ff */
[----:B------:R-:W-:Y:S02]  /*0500*/  MOV R173, 0x3f800000 ;  /* 0x3f80000000ad7802 */ /* 0x000fe40000000f00 */
[----:B------:R-:W-:-:S05]  /*0510*/  @P1 MOV R7, 0x4 ;  /* 0x0000000400071802 */ /* 0x000fca0000000f00 */
[----:B------:R-:W-:-:S04]  /*0520*/  @P1 IMAD.WIDE R4, R2, R7, c[0x0][0x1c0] ;  /* 0x0000700002041625 */ /* 0x000fc800078e0207 */
[C---:B------:R-:W-:Y:S01]  /*0530*/  IMAD.WIDE.U32 R6, R165.reuse, R180, c[0x0][0x170] ;  /* 0x00005c00a5067625 */ /* 0x040fe200078e00b4 */
[----:B------:R-:W2:Y:S01]  /*0540*/  @P1 LDG.E R173, [R4.64] ;  /* 0x0000000404ad1981 */ /* 0x000ea2000c1e1900 */
[----:B------:R-:W-:-:S03]  /*0550*/  @P0 LEA R8, P1, R165, c[0x0][0x180], 0x4 ;  /* 0x00006000a5080a11 */ /* 0x000fc600078220ff */
[----:B------:R-:W2:Y:S01]  /*0560*/  LDG.E.128 R16, [R6.64] ;  /* 0x0000000406107981 */ /* 0x000ea2000c1e1d00 */
[----:B------:R-:W-:-:S05]  /*0570*/  @P0 LEA.HI.X R9, R165, c[0x0][0x184], RZ, 0x4, P1 ;  /* 0x00006100a5090a11 */ /* 0x000fca00008f24ff */
[----:B------:R-:W3:Y:S01]  /*0580*/  @P0 LDG.E.128 R36, [R8.64] ;  /* 0x0000000408240981 */ /* 0x000ee2000c1e1d00 */
[----:B------:R-:W-:Y:S02]  /*0590*/  ISETP.NE.U32.AND P1, PT, RZ, c[0x0][0x180], PT ;  /* 0x00006000ff007a0c */ /* 0x000fe40003f25070 */
[C---:B------:R-:W-:Y:S02]  /*05a0*/  SHF.L.U32 R176, R165.reuse, 0x4, RZ ;  /* 0x00000004a5b07819 */ /* 0x040fe400000006ff */
[----:B------:R-:W-:Y:S02]  /*05b0*/  ISETP.NE.AND.EX P1, PT, RZ, c[0x0][0x184], PT, P1 ;  /* 0x00006100ff007a0c */ /* 0x000fe40003f25310 */
[----:B------:R-:W-:Y:S02]  /*05c0*/  SHF.R.U32.HI R170, RZ, 0x1c, R165 ;  /* 0x0000001cffaa7819 */ /* 0x000fe400000116a5 */
[----:B------:R-:W-:Y:S02]  /*05d0*/  IADD3 R10, P2, R176, c[0x0][0x188], RZ ;  /* 0x00006200b00a7a10 */ /* 0x000fe40007f5e0ff */
[----:B------:R-:W-:-:S02]  /*05e0*/  IADD3 R171, R165, 0x80, RZ ;  /* 0x00000080a5ab7810 */ /* 0x000fc40007ffe0ff */
[----:B------:R-:W-:Y:S01]  /*05f0*/  IADD3.X R11, R170, c[0x0][0x18c], RZ, P2, !PT ;  /* 0x00006300aa0b7a10 */ /* 0x000fe200017fe4ff */
[-C--:B--2---:R-:W-:Y:S02]  /*0600*/  FMUL.FTZ R13, R16, R173.reuse ;  /* 0x000000ad100d7220 */ /* 0x084fe40000410000 */
[-C--:B------:R-:W-:Y:S02]  /*0610*/  FMUL.FTZ R4, R17, R173.reuse ;  /* 0x000000ad11047220 */ /* 0x080fe40000410000 */
[-C--:B------:R-:W-:Y:S02]  /*0620*/  FMUL.FTZ R5, R18, R173.reuse ;  /* 0x000000ad12057220 */ /* 0x080fe40000410000 */
[----:B------:R-:W-:Y:S02]  /*0630*/  FMUL.FTZ R6, R19, R173 ;  /* 0x000000ad13067220 */ /* 0x000fe40000410000 */
[----:B-----5:R-:W-:Y:S02]  /*0640*/  FMUL.FTZ R32, R76, R13 ;  /* 0x0000000d4c207220 */ /* 0x020fe40000410000 */
[----:B------:R-:W-:-:S02]  /*0650*/  FMUL.FTZ R33, R77, R4 ;  /* 0x000000044d217220 */ /* 0x000fc40000410000 */
[----:B------:R-:W-:Y:S02]  /*0660*/  FMUL.FTZ R34, R78, R5 ;  /* 0x000000054e227220 */ /* 0x000fe40000410000 */
[----:B------:R-:W-:Y:S02]  /*0670*/  FMUL.FTZ R35, R79, R6 ;  /* 0x000000064f237220 */ /* 0x000fe40000410000 */
[----:B---3--:R-:W-:Y:S02]  /*0680*/  @P1 FADD.FTZ R32, R36, R32 ;  /* 0x0000002024201221 */ /* 0x008fe40000010000 */
[----:B------:R-:W-:Y:S02]  /*0690*/  @P1 FADD.FTZ R33, R37, R33 ;  /* 0x0000002125211221 */ /* 0x000fe40000010000 */
[----:B------:R-:W-:Y:S02]  /*06a0*/  @P1 FADD.FTZ R34, R38, R34 ;  /* 0x0000002226221221 */ /* 0x000fe40000010000 */
[----:B------:R-:W-:-:S02]  /*06b0*/  @P1 FADD.FTZ R35, R39, R35 ;  /* 0x0000002327231221 */ /* 0x000fc40000010000 */
[----:B------:R-:W-:-:S03]  /*06c0*/  IMAD.WIDE.U32 R4, R171, R180, c[0x0][0x170] ;  /* 0x00005c00ab047625 */ /* 0x000fc600078e00b4 */
[----:B------:R0:W-:Y:S01]  /*06d0*/  STG.E.128 [R10.64], R32 ;  /* 0x000000200a007986 */ /* 0x0001e2000c101d04 */
[----:B------:R-:W-:-:S03]  /*06e0*/  MOV R160, R36 ;  /* 0x0000002400a07202 */ /* 0x000fc60000000f00 */
[----:B------:R1:W2:Y:S01]  /*06f0*/  LDG.E.128 R12, [R4.64] ;  /* 0x00000004040c7981 */ /* 0x0002a2000c1e1d00 */
[----:B------:R-:W-:Y:S01]  /*0700*/  MOV R161, R37 ;  /* 0x0000002500a17202 */ /* 0x000fe20000000f00 */
[----:B------:R-:W-:Y:S01]  /*0710*/  @P0 IMAD.WIDE.U32 R6, R171, R180, c[0x0][0x180] ;  /* 0x00006000ab060625 */ /* 0x000fe200078e00b4 */
[----:B------:R-:W-:Y:S02]  /*0720*/  MOV R162, R38 ;  /* 0x0000002600a27202 */ /* 0x000fe40000000f00 */
[----:B------:R-:W-:-:S06]  /*0730*/  MOV R163, R39 ;  /* 0x0000002700a37202 */ /* 0x000fcc0000000f00 */
[----:B------:R3:W4:Y:S01]  /*0740*/  @P0 LDG.E.128 R160, [R6.64] ;  /* 0x0000000406a00981 */ /* 0x000722000c1e1d00 */
[----:B------:R-:W-:Y:S01]  /*0750*/  IADD3 R177, R165, 0x100, RZ ;  /* 0x00000100a5b17810 */ /* 0x000fe20007ffe0ff */
[----:B-1----:R-:W-:-:S04]  /*0760*/  IMAD.WIDE.U32 R4, R171, R180, c[0x0][0x188] ;  /* 0x00006200ab047625 */ /* 0x002fc800078e00b4 */
[----:B---3--:R-:W-:-:S04]  /*0770*/  IMAD.WIDE.U32 R6, R177, R180, c[0x0][0x170] ;  /* 0x00005c00b1067625 */ /* 0x008fc800078e00b4 */
[-C--:B--2---:R-:W-:Y:S02]  /*0780*/  FMUL.FTZ R8, R13, R173.reuse ;  /* 0x000000ad0d087220 */ /* 0x084fe40000410000 */
[-C--:B------:R-:W-:Y:S02]  /*0790*/  FMUL.FTZ R9, R12, R173.reuse ;  /* 0x000000ad0c097220 */ /* 0x080fe40000410000 */
[-C--:B------:R-:W-:Y:S02]  /*07a0*/  FMUL.FTZ R13, R14, R173.reuse ;  /* 0x000000ad0e0d7220 */ /* 0x080fe40000410000 */
[----:B0-----:R-:W-:Y:S02]  /*07b0*/  FMUL.FTZ R10, R15, R173 ;  /* 0x000000ad0f0a7220 */ /* 0x001fe40000410000 */
[----:B------:R-:W-:Y:S02]  /*07c0*/  FMUL.FTZ R28, R72, R9 ;  /* 0x00000009481c7220 */ /* 0x000fe40000410000 */
[----:B------:R-:W-:-:S02]  /*07d0*/  FMUL.FTZ R29, R73, R8 ;  /* 0x00000008491d7220 */ /* 0x000fc40000410000 */
[----:B------:R-:W-:Y:S02]  /*07e0*/  FMUL.FTZ R30, R74, R13 ;  /* 0x0000000d4a1e7220 */ /* 0x000fe40000410000 */
[----:B------:R-:W-:Y:S02]  /*07f0*/  FMUL.FTZ R31, R75, R10 ;  /* 0x0000000a4b1f7220 */ /* 0x000fe40000410000 */
[----:B----4-:R-:W-:Y:S02]  /*0800*/  @P1 FADD.FTZ R28, R160, R28 ;  /* 0x0000001ca01c1221 */ /* 0x010fe40000010000 */
[----:B------:R-:W-:Y:S02]  /*0810*/  @P1 FADD.FTZ R29, R161, R29 ;  /* 0x0000001da11d1221 */ /* 0x000fe40000010000 */
[----:B------:R-:W-:Y:S02]  /*0820*/  @P1 FADD.FTZ R30, R162, R30 ;  /* 0x0000001ea21e1221 */ /* 0x000fe40000010000 */
[----:B------:R-:W-:-:S05]  /*0830*/  @P1 FADD.FTZ R31, R163, R31 ;  /* 0x0000001fa31f1221 */ /* 0x000fca0000010000 */
[----:B------:R0:W-:Y:S04]  /*0840*/  STG.E.128 [R4.64], R28 ;  /* 0x0000001c04007986 */ /* 0x0001e8000c101d04 */
[----:B------:R1:W2:Y:S01]  /*0850*/  LDG.E.128 R12, [R6.64] ;  /* 0x00000004060c7981 */ /* 0x0002a2000c1e1d00 */
[----:B------:R-:W-:Y:S01]  /*0860*/  @P0 IMAD.WIDE.U32 R8, R177, R180, c[0x0][0x180] ;  /* 0x00006000b1080625 */ /* 0x000fe200078e00b4 */
[----:B------:R-:W-:Y:S02]  /*0870*/  @P0 MOV R36, R160 ;  /* 0x000000a000240202 */ /* 0x000fe40000000f00 */
[----:B------:R-:W-:Y:S02]  /*0880*/  @P0 MOV R37, R161 ;  /* 0x000000a100250202 */ /* 0x000fe40000000f00 */
[----:B------:R-:W-:-:S02]  /*0890*/  @P0 MOV R38, R162 ;  /* 0x000000a200260202 */ /* 0x000fc40000000f00 */
[----:B------:R-:W-:Y:S02]  /*08a0*/  @P0 MOV R39, R163 ;  /* 0x000000a300270202 */ /* 0x000fe40000000f00 */
[----:B------:R3:W4:Y:S01]  /*08b0*/  @P0 LDG.E.128 R160, [R8.64] ;  /* 0x0000000408a00981 */ /* 0x000722000c1e1d00 */
[----:B------:R-:W-:Y:S01]  /*08c0*/  IADD3 R179, R165, 0x180, RZ ;  /* 0x00000180a5b37810 */ /* 0x000fe20007ffe0ff */
[----:B0-----:R-:W-:-:S04]  /*08d0*/  IMAD.WIDE.U32 R4, R177, R180, c[0x0][0x188] ;  /* 0x00006200b1047625 */ /* 0x001fc800078e00b4 */
[----:B-1----:R-:W-:-:S04]  /*08e0*/  IMAD.WIDE.U32 R6, R179, R180, c[0x0][0x170] ;  /* 0x00005c00b3067625 */ /* 0x002fc800078e00b4 */
[----:B---3--:R-:W-:-:S04]  /*08f0*/  @P0 IMAD.WIDE.U32 R8, R179, R180, c[0x0][0x180] ;  /* 0x00006000b3080625 */ /* 0x008fc800078e00b4 */
        /* <DEDUP_REMOVED lines=14> */
[----:B------:R-:W-:Y:S02]  /*09e0*/  @P0 MOV R36, R160 ;  /* 0x000000a000240202 */ /* 0x000fe40000000f00 */
[----:B------:R-:W-:Y:S02]  /*09f0*/  @P0 MOV R37, R161 ;  /* 0x000000a100250202 */ /* 0x000fe40000000f00 */
[----:B------:R-:W-:Y:S02]  /*0a00*/  @P0 MOV R38, R162 ;  /* 0x000000a200260202 */ /* 0x000fe40000000f00 */
[----:B------:R-:W-:-:S02]  /*0a10*/  @P0 MOV R39, R163 ;  /* 0x000000a300270202 */ /* 0x000fc40000000f00 */
        /* <DEDUP_REMOVED lines=46> */
[----:B------:R-:W3:Y:S01]  /*0d00*/  @P0 LDG.E.128 R160, [R8.64] ;  /* 0x0000000408a00981 */ /* 0x000ee2000c1e1d00 */
[----:B------:R-:W-:Y:S01]  /*0d10*/  IADD3 R169, R165, 0x300, RZ ;  /* 0x00000300a5a97810 */ /* 0x000fe20007ffe0ff */
[----:B0-----:R-:W-:-:S04]  /*0d20*/  IMAD.WIDE.U32 R4, R168, R180, c[0x0][0x188] ;  /* 0x00006200a8047625 */ /* 0x001fc800078e00b4 */
        /* <DEDUP_REMOVED lines=38> */
[----:B------:R-:W2:Y:S01]  /*0f90*/  LDG.E.128 R188, [R6.64] ;  /* 0x0000000406bc7981 */ /* 0x000ea2000c1e1d00 */
[----:B------:R-:W-:Y:S02]  /*0fa0*/  @P0 MOV R36, R160 ;  /* 0x000000a000240202 */ /* 0x000fe40000000f00 */
[----:B------:R-:W-:Y:S02]  /*0fb0*/  @P0 MOV R37, R161 ;  /* 0x000000a100250202 */ /* 0x000fe40000000f00 */
[----:B------:R-:W-:Y:S02]  /*0fc0*/  @P0 MOV R38, R162 ;  /* 0x000000a200260202 */ /* 0x000fe40000000f00 */
[----:B------:R-:W-:-:S02]  /*0fd0*/  @P0 MOV R39, R163 ;  /* 0x000000a300270202 */ /* 0x000fc40000000f00 */
        /* <DEDUP_REMOVED lines=8> */
[----:B0-----:R-:W-:Y:S02]  /*1060*/  FMUL.FTZ R4, R48, R185 ;  /* 0x000000b930047220 */ /* 0x001fe40000410000 */
        /* <DEDUP_REMOVED lines=8> */
[----:B------:R-:W2:Y:S01]  /*10f0*/  LDG.E.128 R192, [R166.64] ;  /* 0x00000004a6c07981 */ /* 0x000ea2000c1e1d00 */
[----:B------:R-:W-:Y:S01]  /*1100*/  @P0 IMAD.WIDE.U32 R186, R183, R180, c[0x0][0x180] ;  /* 0x00006000b7ba0625 */ /* 0x000fe200078e00b4 */
[----:B------:R-:W-:Y:S02]  /*1110*/  @P0 MOV R36, R160 ;  /* 0x000000a000240202 */ /* 0x000fe40000000f00 */
[----:B------:R-:W-:Y:S02]  /*1120*/  @P0 MOV R37, R161 ;  /* 0x000000a100250202 */ /* 0x000fe40000000f00 */
[----:B------:R-:W-:-:S02]  /*1130*/  @P0 MOV R38, R162 ;  /* 0x000000a200260202 */ /* 0x000fc40000000f00 */
[----:B------:R-:W-:Y:S02]  /*1140*/  @P0 MOV R39, R163 ;  /* 0x000000a300270202 */ /* 0x000fe40000000f00 */
[----:B------:R-:W3:Y:S01]  /*1150*/  @P0 LDG.E.128 R160, [R186.64] ;  /* 0x00000004baa00981 */ /* 0x000ee2000c1e1d00 */
[----:B------:R-:W-:Y:S01]  /*1160*/  IADD3 R185, R165, 0x480, RZ ;  /* 0x00000480a5b97810 */ /* 0x000fe20007ffe0ff */
[----:B0-----:R-:W-:-:S04]  /*1170*/  IMAD.WIDE.U32 R174, R183, R180, c[0x0][0x188] ;  /* 0x00006200b7ae7625 */ /* 0x001fc800078e00b4 */
[----:B------:R-:W-:-:S04]  /*1180*/  IMAD.WIDE.U32 R188, R185, R180, c[0x0][0x170] ;  /* 0x00005c00b9bc7625 */ /* 0x000fc800078e00b4 */
[-C--:B--2---:R-:W-:Y:S02]  /*1190*/  FMUL.FTZ R165, R192, R173.reuse ;  /* 0x000000adc0a57220 */ /* 0x084fe40000410000 */
[-C--:B------:R-:W-:Y:S02]  /*11a0*/  FMUL.FTZ R172, R193, R173.reuse ;  /* 0x000000adc1ac7220 */ /* 0x080fe40000410000 */
[-C--:B------:R-:W-:Y:S02]  /*11b0*/  FMUL.FTZ R191, R194, R173.reuse ;  /* 0x000000adc2bf7220 */ /* 0x080fe40000410000 */
[----:B------:R-:W-:Y:S02]  /*11c0*/  FMUL.FTZ R182, R195, R173 ;  /* 0x000000adc3b67220 */ /* 0x000fe40000410000 */
[----:B------:R-:W-:Y:S02]  /*11d0*/  FMUL.FTZ R164, R44, R165 ;  /* 0x000000a52ca47220 */ /* 0x000fe40000410000 */
[----:B------:R-:W-:Y:S01]  /*11e0*/  FMUL.FTZ R165, R45, R172 ;  /* 0x000000ac2da57220 */ /* 0x000fe20000410000 */
[----:B---3--:R-:W-:Y:S01]  /*11f0*/  @P0 MOV R36, R160 ;  /* 0x000000a000240202 */ /* 0x008fe20000000f00 */
[----:B------:R-:W-:Y:S01]  /*1200*/  FMUL.FTZ R166, R46, R191 ;  /* 0x000000bf2ea67220 */ /* 0x000fe20000410000 */
[----:B------:R-:W-:Y:S01]  /*1210*/  @P0 MOV R37, R161 ;  /* 0x000000a100250202 */ /* 0x000fe20000000f00 */
[----:B------:R-:W-:Y:S01]  /*1220*/  FMUL.FTZ R167, R47, R182 ;  /* 0x000000b62fa77220 */ /* 0x000fe20000410000 */
[----:B------:R-:W-:Y:S01]  /*1230*/  @P0 MOV R38, R162 ;  /* 0x000000a200260202 */ /* 0x000fe20000000f00 */
[----:B------:R-:W-:Y:S01]  /*1240*/  @P1 FADD.FTZ R164, R160, R164 ;  /* 0x000000a4a0a41221 */ /* 0x000fe20000010000 */
[----:B------:R-:W-:Y:S01]  /*1250*/  @P0 MOV R39, R163 ;  /* 0x000000a300270202 */ /* 0x000fe20000000f00 */
[----:B------:R-:W-:-:S02]  /*1260*/  @P1 FADD.FTZ R165, R161, R165 ;  /* 0x000000a5a1a51221 */ /* 0x000fc40000010000 */
[----:B------:R-:W-:Y:S02]  /*1270*/  @P1 FADD.FTZ R166, R162, R166 ;  /* 0x000000a6a2a61221 */ /* 0x000fe40000010000 */
[----:B------:R-:W-:Y:S02]  /*1280*/  @P1 FADD.FTZ R167, R163, R167 ;  /* 0x000000a7a3a71221 */ /* 0x000fe40000010000 */
[----:B------:R-:W-:-:S03]  /*1290*/  @P0 IMAD.WIDE.U32 R192, R185, R180, c[0x0][0x180] ;  /* 0x00006000b9c00625 */ /* 0x000fc600078e00b4 */
[----:B------:R0:W-:Y:S04]  /*12a0*/  STG.E.128 [R174.64], R164 ;  /* 0x000000a4ae007986 */ /* 0x0001e8000c101d04 */
[----:B------:R-:W2:Y:S04]  /*12b0*/  LDG.E.128 R188, [R188.64] ;  /* 0x00000004bcbc7981 */ /* 0x000ea8000c1e1d00 */
[----:B------:R-:W3:Y:S01]  /*12c0*/  @P0 LDG.E.128 R36, [R192.64] ;  /* 0x00000004c0240981 */ /* 0x000ee2000c1e1d00 */
[----:B------:R-:W-:-:S03]  /*12d0*/  FADD.FTZ R172, RZ, R32 ;  /* 0x00000020ffac7221 */ /* 0x000fc60000010000 */
[----:B------:R-:W1:Y:S01]  /*12e0*/  S2R R182, SR_TID.X ;  /* 0x0000000000b67919 */ /* 0x000e620000002100 */
        /* <DEDUP_REMOVED lines=31> */
[-C--:B--2---:R-:W-:Y:S02]  /*14e0*/  FMUL.FTZ R175, R188, R173.reuse ;  /* 0x000000adbcaf7220 */ /* 0x084fe40000410000 */
[----:B------:R-:W-:Y:S01]  /*14f0*/  FMUL.FTZ R174, R189, R173 ;  /* 0x000000adbdae7220 */ /* 0x000fe20000410000 */
[----:B---3--:R-:W-:Y:S01]  /*1500*/  @P0 MOV R160, R36 ;  /* 0x0000002400a00202 */ /* 0x008fe20000000f00 */
[----:B------:R-:W-:Y:S01]  /*1510*/  FMUL.FTZ R172, R40, R175 ;  /* 0x000000af28ac7220 */ /* 0x000fe20000410000 */
[----:B------:R-:W-:Y:S01]  /*1520*/  @P0 MOV R161, R37 ;  /* 0x0000002500a10202 */ /* 0x000fe20000000f00 */
[-C--:B------:R-:W-:Y:S01]  /*1530*/  FMUL.FTZ R175, R190, R173.reuse ;  /* 0x000000adbeaf7220 */ /* 0x080fe20000410000 */
[----:B------:R-:W-:Y:S01]  /*1540*/  @P0 MOV R162, R38 ;  /* 0x0000002600a20202 */ /* 0x000fe20000000f00 */
[----:B------:R-:W-:Y:S01]  /*1550*/  FMUL.FTZ R184, R191, R173 ;  /* 0x000000adbfb87220 */ /* 0x000fe20000410000 */
[----:B------:R-:W-:Y:S01]  /*1560*/  @P0 MOV R163, R39 ;  /* 0x0000002700a30202 */ /* 0x000fe20000000f00 */
[----:B------:R-:W-:Y:S01]  /*1570*/  @P1 FADD.FTZ R172, R172, R160 ;  /* 0x000000a0acac1221 */ /* 0x000fe20000010000 */
[----:B-1----:R-:W-:Y:S01]  /*1580*/  LOP3.LUT P0, RZ, R182, 0x1f, RZ, 0xc0, !PT ;  /* 0x0000001fb6ff7812 */ /* 0x002fe2000780c0ff */
[----:B------:R-:W-:-:S02]  /*1590*/  FMUL.FTZ R173, R41, R174 ;  /* 0x000000ae29ad7220 */ /* 0x000fc40000410000 */
[----:B------:R-:W-:Y:S02]  /*15a0*/  FADD.FTZ R160, R164, R187 ;  /* 0x000000bba4a07221 */ /* 0x000fe40000010000 */
[----:B------:R-:W-:Y:S02]  /*15b0*/  FMUL.FTZ R174, R42, R175 ;  /* 0x000000af2aae7220 */ /* 0x000fe40000410000 */
[----:B------:R-:W-:Y:S02]  /*15c0*/  FMUL.FTZ R175, R43, R184 ;  /* 0x000000b82baf7220 */ /* 0x000fe40000410000 */
[----:B------:R-:W-:Y:S02]  /*15d0*/  @P1 FADD.FTZ R173, R173, R161 ;  /* 0x000000a1adad1221 */ /* 0x000fe40000010000 */
[----:B------:R-:W-:Y:S02]  /*15e0*/  FADD.FTZ R187, R165, R160 ;  /* 0x000000a0a5bb7221 */ /* 0x000fe40000010000 */
[----:B------:R-:W-:-:S02]  /*15f0*/  @P1 FADD.FTZ R174, R174, R162 ;  /* 0x000000a2aeae1221 */ /* 0x000fc40000010000 */
[----:B------:R-:W-:Y:S01]  /*1600*/  @P1 FADD.FTZ R175, R175, R163 ;  /* 0x000000a3afaf1221 */ /* 0x000fe20000010000 */
[----:B------:R-:W-:Y:S01]  /*1610*/  LOP3.LUT P1, RZ, R3, 0xff, RZ, 0xc0, !PT ;  /* 0x000000ff03ff7812 */ /* 0x000fe2000782c0ff */
[----:B------:R-:W-:-:S04]  /*1620*/  IMAD.WIDE.U32 R160, R185, R180, c[0x0][0x188] ;  /* 0x00006200b9a07625 */ /* 0x000fc800078e00b4 */
[----:B------:R-:W-:Y:S01]  /*1630*/  FADD.FTZ R162, R166, R187 ;  /* 0x000000bba6a27221 */ /* 0x000fe20000010000 */
[----:B------:R0:W-:Y:S03]  /*1640*/  STG.E.128 [R160.64], R172 ;  /* 0x000000aca0007986 */ /* 0x0001e6000c101d04 */
[----:B------:R-:W-:Y:S01]  /*1650*/  FADD.FTZ R163, R167, R162 ;  /* 0x000000a2a7a37221 */ /* 0x000fe20000010000 */
[----:B------:R-:W-:-:S03]  /*1660*/  SHF.R.U32.HI R162, RZ, 0x5, R182 ;  /* 0x00000005ffa27819 */ /* 0x000fc600000116b6 */
[----:B------:R-:W-:Y:S01]  /*1670*/  FADD.FTZ R180, R172, R163 ;  /* 0x000000a3acb47221 */ /* 0x000fe20000010000 */
[----:B------:R-:W-:-:S03]  /*1680*/  LOP3.LUT R162, R162, 0x7fffffc, RZ, 0xc0, !PT ;  /* 0x07fffffca2a27812 */ /* 0x000fc600078ec0ff */
[----:B------:R-:W-:Y:S01]  /*1690*/  FADD.FTZ R163, R173, R180 ;  /* 0x000000b4ada37221 */ /* 0x000fe20000010000 */
[----:B------:R-:W-:-:S03]  /*16a0*/  @!P1 IADD3 R162, R162, 0x4, RZ ;  /* 0x00000004a2a29810 */ /* 0x000fc60007ffe0ff */
[----:B------:R-:W-:-:S04]  /*16b0*/  FADD.FTZ R180, R174, R163 ;  /* 0x000000a3aeb47221 */ /* 0x000fc80000010000 */
[----:B------:R-:W-:Y:S01]  /*16c0*/  FADD.FTZ R188, R175, R180 ;  /* 0x000000b4afbc7221 */ /* 0x000fe20000010000 */
[----:B------:R-:W-:Y:S05]  /*16d0*/  BRA.DIV ~URZ, `(.L_x_32861) ;  /* 0x000013d27f007947 */ /* 0x000fea000b800000 */
[----:B0-----:R0:W1:Y:S02]  /*16e0*/  SHFL.BFLY PT, R160, R188, 0x1, 0x1f ;  /* 0x0c201f00bca07f89 */ /* 0x00106400000e0000 */
.L_x_32865:
        /* <DEDUP_REMOVED lines=100> */
.L_x_32866:
[----:B------:R-:W2:Y:S01]  /*1d30*/  S2R R190, SR_TID.X ;  /* 0x0000000000be7919 */ /* 0x000ea20000002100 */
[----:B------:R-:W-:Y:S01]  /*1d40*/  @!P0 SHF.R.U32.HI R163, RZ, 0x5, R182 ;  /* 0x00000005ffa38819 */ /* 0x000fe200000116b6 */
[----:B-1----:R-:W-:Y:S01]  /*1d50*/  FADD.FTZ R161, R187, R188 ;  /* 0x000000bcbba17221 */ /* 0x002fe20000010000 */
[----:B------:R-:W-:Y:S01]  /*1d60*/  WARPSYNC 0xffffffff ;  /* 0xffffffff00007948 */ /* 0x000fe20003800000 */
[----:B------:R-:W-:Y:S01]  /*1d70*/  CS2R R186, SRZ ;  /* 0x0000000000ba7805 */ /* 0x000fe2000001ff00 */
[----:B------:R-:W-:-:S04]  /*1d80*/  @!P0 LOP3.LUT R163, R163, 0x3, RZ, 0xc0, !PT ;  /* 0x00000003a3a38812 */ /* 0x000fc800078ec0ff */
[----:B------:R-:W-:-:S05]  /*1d90*/  @!P0 IADD3 R163, R162, R163, RZ ;  /* 0x000000a3a2a38210 */ /* 0x000fca0007ffe0ff */
        /* <DEDUP_REMOVED lines=12> */
[----:B------:R-:W-:Y:S01]  /*1e60*/  I2F R191, R191 ;  /* 0x000000bf00bf7306 */ /* 0x000fe20000201400 */
[----:B------:R-:W1:Y:S07]  /*1e70*/  SHFL.DOWN PT, R197, R180, 0x1, 0x1f ;  /* 0x08201f00b4c57f89 */ /* 0x000e6e00000e0000 */
[----:B------:R-:W2:Y:S01]  /*1e80*/  I2F R182, R180 ;  /* 0x000000b400b67306 */ /* 0x000ea20000201400 */
[----:B------:R-:W3:Y:S07]  /*1e90*/  SHFL.DOWN PT, R193, R186, 0x2, 0x1f ;  /* 0x08401f00bac17f89 */ /* 0x000eee00000e0000 */
[----:B--2---:R-:W2:Y:S01]  /*1ea0*/  MUFU.RCP R161, R182 ;  /* 0x000000b600a17308 */ /* 0x004ea20000001000 */
[----:B01----:R-:W-:-:S07]  /*1eb0*/  IADD3 R188, R180, R197, RZ ;  /* 0x000000c5b4bc7210 */ /* 0x003fce0007ffe0ff */
[----:B------:R-:W-:Y:S01]  /*1ec0*/  I2F R197, R197 ;  /* 0x000000c500c57306 */ /* 0x000fe20000201400 */
[----:B---3--:R-:W-:-:S04]  /*1ed0*/  FMUL.FTZ R160, R193, R191 ;  /* 0x000000bfc1a07220 */ /* 0x008fc80000410000 */
[----:B------:R-:W-:Y:S02]  /*1ee0*/  FFMA.FTZ R184, R195, R186, R160 ;  /* 0x000000bac3b87223 */ /* 0x000fe400000100a0 */
[----:B------:R-:W0:Y:S01]  /*1ef0*/  SHFL.DOWN PT, R160, R187, 0x2, 0x1f ;  /* 0x08401f00bba07f89 */ /* 0x000e2200000e0000 */
[----:B------:R-:W-:Y:S01]  /*1f00*/  FADD.FTZ R186, -R193, R186 ;  /* 0x000000bac1ba7221 */ /* 0x000fe20000010100 */
[----:B------:R-:W1:Y:S01]  /*1f10*/  I2F R188, R188 ;  /* 0x000000bc00bc7306 */ /* 0x000e620000201400 */
[----:B--2---:R-:W-:Y:S01]  /*1f20*/  FMUL.FTZ R163, R161, R184 ;  /* 0x000000b8a1a37220 */ /* 0x004fe20000410000 */
[----:B------:R-:W-:Y:S01]  /*1f30*/  SHF.R.U32.HI R184, RZ, 0x5, R190 ;  /* 0x00000005ffb87819 */ /* 0x000fe200000116be */
[----:B------:R-:W-:-:S03]  /*1f40*/  FMUL.FTZ R186, R186, R186 ;  /* 0x000000bababa7220 */ /* 0x000fc60000410000 */
[----:B------:R-:W2:Y:S01]  /*1f50*/  SHFL.DOWN PT, R162, R163, 0x1, 0x1f ;  /* 0x08201f00a3a27f89 */ /* 0x000ea200000e0000 */
[----:B------:R-:W-:Y:S01]  /*1f60*/  FMUL.FTZ R186, R186, R195 ;  /* 0x000000c3baba7220 */ /* 0x000fe20000410000 */
[----:B------:R-:W-:-:S03]  /*1f70*/  LOP3.LUT R189, R184, 0x3, RZ, 0xc0, !PT ;  /* 0x00000003b8bd7812 */ /* 0x000fc600078ec0ff */
[----:B------:R-:W-:Y:S01]  /*1f80*/  FMUL.FTZ R186, R186, R191 ;  /* 0x000000bfbaba7220 */ /* 0x000fe20000410000 */
[----:B------:R-:W-:Y:S01]  /*1f90*/  LOP3.LUT P0, RZ, R189, 0x1f, R190, 0xf8, !PT ;  /* 0x0000001fbdff7812 */ /* 0x000fe2000780f8be */
[----:B-1----:R-:W1:Y:S01]  /*1fa0*/  MUFU.RCP R180, R188 ;  /* 0x000000bc00b47308 */ /* 0x002e620000001000 */
[----:B0-----:R-:W-:-:S11]  /*1fb0*/  FADD.FTZ R160, R160, R187 ;  /* 0x000000bba0a07221 */ /* 0x001fd60000010000 */
[----:B------:R-:W-:Y:S01]  /*1fc0*/  @!P0 MOV R189, 0x4 ;  /* 0x0000000400bd8802 */ /* 0x000fe20000000f00 */
[----:B------:R-:W-:Y:S02]  /*1fd0*/  FFMA.FTZ R160, R161, R186, R160 ;  /* 0x000000baa1a07223 */ /* 0x000fe400000100a0 */
[----:B--2---:R-:W-:Y:S02]  /*1fe0*/  FMUL.FTZ R161, R162, R197 ;  /* 0x000000c5a2a17220 */ /* 0x004fe40000410000 */
[----:B------:R-:W-:Y:S02]  /*1ff0*/  FADD.FTZ R162, R163, -R162 ;  /* 0x800000a2a3a27221 */ /* 0x000fe40000010000 */
[----:B------:R-:W-:Y:S02]  /*2000*/  FFMA.FTZ R187, R182, R163, R161 ;  /* 0x000000a3b6bb7223 */ /* 0x000fe400000100a1 */
[----:B------:R-:W0:Y:S01]  /*2010*/  SHFL.DOWN PT, R161, R160, 0x1, 0x1f ;  /* 0x08201f00a0a17f89 */ /* 0x000e2200000e0000 */
[----:B------:R-:W-:-:S02]  /*2020*/  FMUL.FTZ R163, R162, R162 ;  /* 0x000000a2a2a37220 */ /* 0x000fc40000410000 */
[----:B-1----:R-:W-:Y:S02]  /*2030*/  FMUL.FTZ R187, R180, R187 ;  /* 0x000000bbb4bb7220 */ /* 0x002fe40000410000 */
[----:B------:R-:W-:-:S04]  /*2040*/  FMUL.FTZ R163, R182, R163 ;  /* 0x000000a3b6a37220 */ /* 0x000fc80000410000 */
        /* <DEDUP_REMOVED lines=8> */
[--C-:B------:R-:W-:Y:S02]  /*20d0*/  FADD.FTZ R184, R17, -R162.reuse ;  /* 0x800000a211b87221 */ /* 0x100fe40000010000 */
[--C-:B------:R-:W-:Y:S02]  /*20e0*/  FADD.FTZ R182, R16, -R162.reuse ;  /* 0x800000a210b67221 */ /* 0x100fe40000010000 */
[--C-:B------:R-:W-:Y:S01]  /*20f0*/  FADD.FTZ R194, R5, -R162.reuse ;  /* 0x800000a205c27221 */ /* 0x100fe20000010000 */
[----:B------:R-:W-:Y:S01]  /*2100*/  @!P0 MOV R5, 0x4 ;  /* 0x0000000400058802 */ /* 0x000fe20000000f00 */
[--C-:B------:R-:W-:Y:S02]  /*2110*/  FADD.FTZ R193, R4, -R162.reuse ;  /* 0x800000a204c17221 */ /* 0x100fe40000010000 */
[----:B------:R-:W-:-:S02]  /*2120*/  FADD.FTZ R35, R35, -R162 ;  /* 0x800000a223237221 */ /* 0x000fc40000010000 */
[--C-:B-1----:R-:W-:Y:S02]  /*2130*/  FADD.FTZ R160, R20, -R162.reuse ;  /* 0x800000a214a07221 */ /* 0x102fe40000010000 */
[--C-:B------:R-:W-:Y:S01]  /*2140*/  FADD.FTZ R161, R21, -R162.reuse ;  /* 0x800000a215a17221 */ /* 0x100fe20000010000 */
[----:B------:R-:W-:Y:S01]  /*2150*/  MOV R21, c[0x0][0x1e0] ;  /* 0x0000780000157a02 */ /* 0x000fe20000000f00 */
[----:B------:R-:W-:Y:S02]  /*2160*/  FMUL.FTZ R20, R187, R187 ;  /* 0x000000bbbb147220 */ /* 0x000fe40000410000 */
[C---:B------:R-:W-:Y:S01]  /*2170*/  @!P0 IMAD.WIDE R4, R2.reuse, R5, c[0x0][0x1a8] ;  /* 0x00006a0002048625 */ /* 0x040fe200078e0205 */
[----:B------:R-:W-:Y:S02]  /*2180*/  IADD3 R2, R2, c[0x0][0x160], RZ ;  /* 0x0000580002027a10 */ /* 0x000fe40007ffe0ff */
[----:B------:R-:W-:Y:S01]  /*2190*/  FSEL R17, R20, RZ, P1 ;  /* 0x000000ff14117208 */ /* 0x000fe20000800000 */
[----:B0-----:R-:W-:Y:S01]  /*21a0*/  FFMA.FTZ R16, R188, R21, c[0x0][0x228] ;  /* 0x00008a00bc107623 */ /* 0x001fe20000010015 */
[----:B------:R-:W-:Y:S01]  /*21b0*/  LOP3.LUT P1, RZ, R3, 0xff, RZ, 0xc0, !PT ;  /* 0x000000ff03ff7812 */ /* 0x000fe2000782c0ff */
[----:B------:R-:W-:-:S02]  /*21c0*/  FADD.FTZ R34, R34, -R162 ;  /* 0x800000a222227221 */ /* 0x000fc40000010000 */
[----:B------:R-:W-:Y:S01]  /*21d0*/  FADD.FTZ R16, R16, R17 ;  /* 0x0000001110107221 */ /* 0x000fe20000010000 */
[----:B------:R-:W-:Y:S01]  /*21e0*/  SEL R3, RZ, 0x1, P1 ;  /* 0x00000001ff037807 */ /* 0x000fe20000800000 */
[--C-:B------:R-:W-:Y:S02]  /*21f0*/  FADD.FTZ R31, R31, -R162.reuse ;  /* 0x800000a21f1f7221 */ /* 0x100fe40000010000 */
[----:B------:R-:W0:Y:S01]  /*2200*/  MUFU.RSQ R203, R16 ;  /* 0x0000001000cb7308 */ /* 0x000e220000001400 */
        /* <DEDUP_REMOVED lines=8> */
[--C-:B------:R-:W-:Y:S01]  /*2290*/  FADD.FTZ R190, R14, -R162.reuse ;  /* 0x800000a20ebe7221 */ /* 0x100fe20000010000 */
[----:B0-----:R0:W-:Y:S01]  /*22a0*/  @!P0 STG.E [R4.64], R203 ;  /* 0x000000cb04008986 */ /* 0x0011e2000c101904 */
[C---:B------:R-:W-:Y:S02]  /*22b0*/  FMUL.FTZ R6, R203.reuse, R35 ;  /* 0x00000023cb067220 */ /* 0x040fe40000410000 */
[----:B------:R-:W-:Y:S01]  /*22c0*/  FADD.FTZ R192, R8, -R162 ;  /* 0x800000a208c07221 */ /* 0x000fe20000010000 */
[----:B------:R-:W-:Y:S01]  /*22d0*/  IADD3 R8, P0, R176, c[0x0][0x208], RZ ;  /* 0x00008200b0087a10 */ /* 0x000fe20007f1e0ff */
[----:B------:R-:W-:-:S02]  /*22e0*/  FMUL.FTZ R15, R203, R34 ;  /* 0x00000022cb0f7220 */ /* 0x000fc40000410000 */
[--C-:B------:R-:W-:Y:S02]  /*22f0*/  FADD.FTZ R32, R32, -R162.reuse ;  /* 0x800000a220207221 */ /* 0x100fe40000010000 */
        /* <DEDUP_REMOVED lines=8> */
[----:B------:R-:W-:Y:S02]  /*2380*/  FADD.FTZ R186, R18, -R162 ;  /* 0x800000a212ba7221 */ /* 0x000fe40000010000 */
[C---:B------:R-:W-:Y:S02]  /*2390*/  FMUL.FTZ R19, R203.reuse, R180 ;  /* 0x000000b4cb137220 */ /* 0x040fe40000410000 */
[----:B------:R-:W-:-:S02]  /*23a0*/  FMUL.FTZ R176, R203, R7 ;  /* 0x00000007cbb07220 */ /* 0x000fc40000410000 */
[----:B------:R-:W-:Y:S02]  /*23b0*/  FMUL.FTZ R18, R203, R27 ;  /* 0x0000001bcb127220 */ /* 0x000fe40000410000 */
[----:B------:R-:W-:Y:S02]  /*23c0*/  FFMA.FTZ R7, R119, R6, R159 ;  /* 0x0000000677077223 */ /* 0x000fe4000001009f */
[--C-:B------:R-:W-:Y:S02]  /*23d0*/  FADD.FTZ R188, R12, -R162.reuse ;  /* 0x800000a20cbc7221 */ /* 0x100fe40000010000 */
[--C-:B------:R-:W-:Y:S02]  /*23e0*/  FADD.FTZ R189, R13, -R162.reuse ;  /* 0x800000a20dbd7221 */ /* 0x100fe40000010000 */
[----:B------:R-:W-:Y:S02]  /*23f0*/  FADD.FTZ R9, R9, -R162 ;  /* 0x800000a209097221 */ /* 0x000fe40000010000 */
[----:B------:R-:W-:-:S02]  /*2400*/  FMUL.FTZ R23, R203, R26 ;  /* 0x0000001acb177220 */ /* 0x000fc40000410000 */
[----:B------:R-:W-:Y:S02]  /*2410*/  FMUL.FTZ R27, R203, R22 ;  /* 0x00000016cb1b7220 */ /* 0x000fe40000410000 */
[----:B------:R-:W-:Y:S02]  /*2420*/  FFMA.FTZ R6, R118, R15, R158 ;  /* 0x0000000f76067223 */ /* 0x000fe4000001009e */
[--C-:B------:R-:W-:Y:S02]  /*2430*/  FADD.FTZ R10, R10, -R162.reuse ;  /* 0x800000a20a0a7221 */ /* 0x100fe40000010000 */
[----:B------:R-:W-:Y:S02]  /*2440*/  FADD.FTZ R11, R11, -R162 ;  /* 0x800000a20b0b7221 */ /* 0x000fe40000010000 */
[C---:B------:R-:W-:Y:S02]  /*2450*/  FMUL.FTZ R13, R203.reuse, R32 ;  /* 0x00000020cb0d7220 */ /* 0x040fe40000410000 */
[----:B------:R-:W-:-:S02]  /*2460*/  FMUL.FTZ R12, R203, R33 ;  /* 0x00000021cb0c7220 */ /* 0x000fc40000410000 */
[----:B------:R-:W-:Y:S02]  /*2470*/  FMUL.FTZ R22, R203, R163 ;  /* 0x000000a3cb167220 */ /* 0x000fe40000410000 */
[----:B------:R-:W-:Y:S02]  /*2480*/  FFMA.FTZ R15, R115, R14, R155 ;  /* 0x0000000e730f7223 */ /* 0x000fe4000001009b */
[C---:B------:R-:W-:Y:S02]  /*2490*/  FMUL.FTZ R17, R203.reuse, R28 ;  /* 0x0000001ccb117220 */ /* 0x040fe40000410000 */
[C---:B------:R-:W-:Y:S02]  /*24a0*/  FMUL.FTZ R16, R203.reuse, R29 ;  /* 0x0000001dcb107220 */ /* 0x040fe40000410000 */
[C---:B------:R-:W-:Y:S02]  /*24b0*/  FMUL.FTZ R21, R203.reuse, R24 ;  /* 0x00000018cb157220 */ /* 0x040fe40000410000 */
[----:B------:R-:W-:-:S02]  /*24c0*/  FMUL.FTZ R20, R203, R25 ;  /* 0x00000019cb147220 */ /* 0x000fc40000410000 */
[----:B------:R-:W-:Y:S02]  /*24d0*/  FFMA.FTZ R14, R114, R19, R154 ;  /* 0x00000013720e7223 */ /* 0x000fe4000001009a */
[----:B------:R-:W-:Y:S02]  /*24e0*/  FADD.FTZ R196, R172, -R162 ;  /* 0x800000a2acc47221 */ /* 0x000fe40000010000 */
[C---:B------:R-:W-:Y:S02]  /*24f0*/  FMUL.FTZ R25, R203.reuse, R160 ;  /* 0x000000a0cb197220 */ /* 0x040fe40000410000 */
[C---:B------:R-:W-:Y:S02]  /*2500*/  FMUL.FTZ R24, R203.reuse, R161 ;  /* 0x000000a1cb187220 */ /* 0x040fe40000410000 */
[----:B------:R-:W-:Y:S02]  /*2510*/  FMUL.FTZ R26, R203, R187 ;  /* 0x000000bbcb1a7220 */ /* 0x000fe40000410000 */
[----:B------:R-:W-:-:S02]  /*2520*/  FFMA.FTZ R19, R111, R18, R151 ;  /* 0x000000126f137223 */ /* 0x000fc40000010097 */
[--C-:B------:R-:W-:Y:S02]  /*2530*/  FADD.FTZ R164, R164, -R162.reuse ;  /* 0x800000a2a4a47221 */ /* 0x100fe40000010000 */
[--C-:B------:R-:W-:Y:S02]  /*2540*/  FADD.FTZ R165, R165, -R162.reuse ;  /* 0x800000a2a5a57221 */ /* 0x100fe40000010000 */
[--C-:B------:R-:W-:Y:S02]  /*2550*/  FADD.FTZ R166, R166, -R162.reuse ;  /* 0x800000a2a6a67221 */ /* 0x100fe40000010000 */
[--C-:B------:R-:W-:Y:S02]  /*2560*/  FADD.FTZ R167, R167, -R162.reuse ;  /* 0x800000a2a7a77221 */ /* 0x100fe40000010000 */
[--C-:B------:R-:W-:Y:S02]  /*2570*/  FADD.FTZ R198, R173, -R162.reuse ;  /* 0x800000a2adc67221 */ /* 0x100fe40000010000 */
[----:B------:R-:W-:-:S02]  /*2580*/  FADD.FTZ R200, R174, -R162 ;  /* 0x800000a2aec87221 */ /* 0x000fc40000010000 */
[----:B------:R-:W-:Y:S02]  /*2590*/  FADD.FTZ R202, R175, -R162 ;  /* 0x800000a2afca7221 */ /* 0x000fe40000010000 */
[C---:B------:R-:W-:Y:S02]  /*25a0*/  FMUL.FTZ R161, R203.reuse, R186 ;  /* 0x000000bacba17220 */ /* 0x040fe40000410000 */
[C---:B------:R-:W-:Y:S02]  /*25b0*/  FMUL.FTZ R160, R203.reuse, R189 ;  /* 0x000000bdcba07220 */ /* 0x040fe40000410000 */
[C---:B------:R-:W-:Y:S01]  /*25c0*/  FMUL.FTZ R172, R203.reuse, R9 ;  /* 0x00000009cbac7220 */ /* 0x040fe20000410000 */
[----:B------:R-:W-:Y:S01]  /*25d0*/  IADD3.X R9, R170, c[0x0][0x20c], RZ, P0, !PT ;  /* 0x00008300aa097a10 */ /* 0x000fe200007fe4ff */
[----:B------:R-:W-:Y:S01]  /*25e0*/  FFMA.FTZ R18, R110, R23, R150 ;  /* 0x000000176e127223 */ /* 0x000fe20000010096 */
[----:B------:R-:W-:Y:S01]  /*25f0*/  ISETP.GE.AND P0, PT, R2, c[0x0][0x164], PT ;  /* 0x0000590002007a0c */ /* 0x000fe20003f06270 */
[----:B------:R-:W-:-:S02]  /*2600*/  FMUL.FTZ R31, R203, R182 ;  /* 0x000000b6cb1f7220 */ /* 0x000fc40000410000 */
[C---:B------:R-:W-:Y:S02]  /*2610*/  FMUL.FTZ R184, R203.reuse, R184 ;  /* 0x000000b8cbb87220 */ /* 0x040fe40000410000 */
[C---:B------:R-:W-:Y:S02]  /*2620*/  FMUL.FTZ R162, R203.reuse, R191 ;  /* 0x000000bfcba27220 */ /* 0x040fe40000410000 */
[C---:B------:R-:W-:Y:S02]  /*2630*/  FMUL.FTZ R189, R203.reuse, R10 ;  /* 0x0000000acbbd7220 */ /* 0x040fe40000410000 */
[----:B------:R-:W-:Y:S02]  /*2640*/  FMUL.FTZ R174, R203, R11 ;  /* 0x0000000bcbae7220 */ /* 0x000fe40000410000 */
[----:B0-----:R-:W-:Y:S02]  /*2650*/  FFMA.FTZ R5, R117, R12, R157 ;  /* 0x0000000c75057223 */ /* 0x001fe4000001009d */
[----:B------:R-:W-:-:S02]  /*2660*/  FFMA.FTZ R4, R116, R13, R156 ;  /* 0x0000000d74047223 */ /* 0x000fc4000001009c */
[----:B------:R-:W-:Y:S02]  /*2670*/  FFMA.FTZ R23, R107, R22, R147 ;  /* 0x000000166b177223 */ /* 0x000fe40000010093 */
[C---:B------:R-:W-:Y:S01]  /*2680*/  FMUL.FTZ R173, R203.reuse, R188 ;  /* 0x000000bccbad7220 */ /* 0x040fe20000410000 */
[----:B------:R0:W-:Y:S01]  /*2690*/  STG.E.128 [R8.64], R4 ;  /* 0x0000000408007986 */ /* 0x0001e2000c101d04 */
[----:B------:R-:W-:Y:S02]  /*26a0*/  FMUL.FTZ R175, R203, R190 ;  /* 0x000000becbaf7220 */ /* 0x000fe40000410000 */
[----:B------:R-:W-:-:S04]  /*26b0*/  IMAD.WIDE.U32 R10, R171, R30, c[0x0][0x208] ;  /* 0x00008200ab0a7625 */ /* 0x000fc800078e001e */
[----:B------:R-:W-:Y:S02]  /*26c0*/  FFMA.FTZ R13, R113, R16, R153 ;  /* 0x00000010710d7223 */ /* 0x000fe40000010099 */
[----:B------:R-:W-:Y:S02]  /*26d0*/  FFMA.FTZ R12, R112, R17, R152 ;  /* 0x00000011700c7223 */ /* 0x000fe40000010098 */
[----:B------:R-:W-:Y:S02]  /*26e0*/  FFMA.FTZ R22, R106, R27, R146 ;  /* 0x0000001b6a167223 */ /* 0x000fe40000010092 */
[----:B------:R-:W-:Y:S01]  /*26f0*/  FMUL.FTZ R187, R203, R192 ;  /* 0x000000c0cbbb7220 */ /* 0x000fe20000410000 */
[----:B------:R1:W-:Y:S01]  /*2700*/  STG.E.128 [R10.64], R12 ;  /* 0x0000000c0a007986 */ /* 0x0003e2000c101d04 */
[----:B------:R-:W-:-:S04]  /*2710*/  IMAD.WIDE.U32 R28, R177, R30, c[0x0][0x208] ;  /* 0x00008200b11c7625 */ /* 0x000fc800078e001e */
[----:B------:R-:W-:Y:S02]  /*2720*/  FFMA.FTZ R17, R109, R20, R149 ;  /* 0x000000146d117223 */ /* 0x000fe40000010095 */
[----:B------:R-:W-:Y:S02]  /*2730*/  FFMA.FTZ R16, R108, R21, R148 ;  /* 0x000000156c107223 */ /* 0x000fe40000010094 */
[----:B------:R-:W-:Y:S02]  /*2740*/  FFMA.FTZ R27, R103, R26, R143 ;  /* 0x0000001a671b7223 */ /* 0x000fe4000001008f */
[C---:B------:R-:W-:Y:S01]  /*2750*/  FMUL.FTZ R193, R203.reuse, R193 ;  /* 0x000000c1cbc17220 */ /* 0x040fe20000410000 */
[----:B------:R2:W-:Y:S01]  /*2760*/  STG.E.128 [R28.64], R16 ;  /* 0x000000101c007986 */ /* 0x0005e2000c101d04 */
[C---:B------:R-:W-:Y:S02]  /*2770*/  FMUL.FTZ R194, R203.reuse, R194 ;  /* 0x000000c2cbc27220 */ /* 0x040fe40000410000 */
[----:B------:R-:W-:-:S02]  /*2780*/  FMUL.FTZ R195, R203, R195 ;  /* 0x000000c3cbc37220 */ /* 0x000fc40000410000 */
        /* <DEDUP_REMOVED lines=8> */
[----:B------:R-:W-:Y:S02]  /*2810*/  FMUL.FTZ R182, R203, R167 ;  /* 0x000000a7cbb67220 */ /* 0x000fe40000410000 */
[----:B------:R-:W-:-:S04]  /*2820*/  IMAD.WIDE.U32 R34, R181, R30, c[0x0][0x208] ;  /* 0x00008200b5227625 */ /* 0x000fc800078e001e */
[----:B------:R-:W-:Y:S02]  /*2830*/  FFMA.FTZ R25, R101, R184, R141 ;  /* 0x000000b865197223 */ /* 0x000fe4000001008d */
[----:B------:R-:W-:Y:S02]  /*2840*/  FFMA.FTZ R24, R100, R31, R140 ;  /* 0x0000001f64187223 */ /* 0x000fe4000001008c */
[----:B------:R-:W-:Y:S02]  /*2850*/  FFMA.FTZ R163, R99, R162, R139 ;  /* 0x000000a263a37223 */ /* 0x000fe4000001008b */
[----:B------:R-:W-:Y:S01]  /*2860*/  FFMA.FTZ R161, R97, R160, R137 ;  /* 0x000000a061a17223 */ /* 0x000fe20000010089 */
[----:B------:R3:W-:Y:S01]  /*2870*/  STG.E.128 [R34.64], R24 ;  /* 0x0000001822007986 */ /* 0x0007e2000c101d04 */
[C---:B------:R-:W-:Y:S02]  /*2880*/  FMUL.FTZ R199, R203.reuse, R196 ;  /* 0x000000c4cbc77220 */ /* 0x040fe40000410000 */
[----:B------:R-:W-:-:S02]  /*2890*/  FMUL.FTZ R198, R203, R198 ;  /* 0x000000c6cbc67220 */ /* 0x000fc40000410000 */
[C---:B------:R-:W-:Y:S02]  /*28a0*/  FMUL.FTZ R201, R203.reuse, R200 ;  /* 0x000000c8cbc97220 */ /* 0x040fe40000410000 */
[----:B------:R-:W-:Y:S02]  /*28b0*/  FMUL.FTZ R202, R203, R202 ;  /* 0x000000cacbca7220 */ /* 0x000fe40000410000 */
[----:B------:R-:W-:-:S04]  /*28c0*/  IMAD.WIDE.U32 R164, R168, R30, c[0x0][0x208] ;  /* 0x00008200a8a47625 */ /* 0x000fc800078e001e */
        /* <DEDUP_REMOVED lines=29> */
.L_x_32863:
[----:B------:R-:W-:Y:S05]  /*2aa0*/  EXIT ;  /* 0x000000000000794d */ /* 0x000fea0003800000 */
.L_x_32861:
[----:B0-----:R-:W-:Y:S01]  /*2ab0*/  HFMA2.MMA R163, -RZ, RZ, 0, 1.847743988037109375e-06 ;  /* 0x0000001fffa37435 */ /* 0x001fe200000001ff */
[----:B------:R-:W-:Y:S02]  /*2ac0*/  MOV R161, 0x1 ;  /* 0x0000000100a17802 */ /* 0x000fe40000000f00 */
[----:B------:R-:W-:Y:S02]  /*2ad0*/  MOV R180, 0xffffffff ;  /* 0xffffffff00b47802 */ /* 0x000fe40000000f00 */
[----:B------:R-:W-:Y:S02]  /*2ae0*/  MOV R186, 0x2b00 ;  /* 0x00002b0000ba7802 */ /* 0x000fe40000000f00 */
[----:B------:R-:W-:Y:S05]  /*2af0*/  CALL.REL.NOINC `($__internal_149_$__cuda_sm70_shflsync_bfly_p) ;  /* 0x000008a000007944 */ /* 0x000fea0003c00000 */
[----:B-1----:R-:W-:Y:S01]  /*2b00*/  MOV R160, R161 ;  /* 0x000000a100a07202 */ /* 0x002fe20000000f00 */
[----:B0-----:R-:W-:Y:S05]  /*2b10*/  BRA `(.L_x_32865) ;  /* 0xffffebd000007947 */ /* 0x001fea000383ffff */
.L_x_32862:
[----:B------:R-:W-:Y:S01]  /*2b20*/  HFMA2.MMA R161, -RZ, RZ, 0, 1.1920928955078125e-07 ;  /* 0x00000002ffa17435 */ /* 0x000fe200000001ff */
[----:B------:R-:W-:Y:S02]  /*2b30*/  MOV R163, 0x1f ;  /* 0x0000001f00a37802 */ /* 0x000fe40000000f00 */
[----:B------:R-:W-:-:S02]  /*2b40*/  MOV R180, 0xffffffff ;  /* 0xffffffff00b47802 */ /* 0x000fc40000000f00 */
[----:B------:R-:W-:Y:S02]  /*2b50*/  MOV R186, 0x2b70 ;  /* 0x00002b7000ba7802 */ /* 0x000fe40000000f00 */
[----:B------:R-:W-:Y:S05]  /*2b60*/  CALL.REL.NOINC `($__internal_149_$__cuda_sm70_shflsync_bfly_p) ;  /* 0x0000083000007944 */ /* 0x000fea0003c00000 */
[----:B01----:R-:W-:Y:S01]  /*2b70*/  FADD.FTZ R188, R188, R161 ;  /* 0x000000a1bcbc7221 */ /* 0x003fe20000010000 */
[----:B------:R-:W-:Y:S01]  /*2b80*/  HFMA2.MMA R161, -RZ, RZ, 0, 2.384185791015625e-07 ;  /* 0x00000004ffa17435 */ /* 0x000fe200000001ff */
[----:B------:R-:W-:Y:S02]  /*2b90*/  MOV R163, 0x1f ;  /* 0x0000001f00a37802 */ /* 0x000fe40000000f00 */
[----:B------:R-:W-:Y:S02]  /*2ba0*/  MOV R180, 0xffffffff ;  /* 0xffffffff00b47802 */ /* 0x000fe40000000f00 */
[----:B------:R-:W-:Y:S02]  /*2bb0*/  MOV R186, 0x2bd0 ;  /* 0x00002bd000ba7802 */ /* 0x000fe40000000f00 */
[----:B------:R-:W-:Y:S05]  /*2bc0*/  CALL.REL.NOINC `($__internal_149_$__cuda_sm70_shflsync_bfly_p) ;  /* 0x000007d000007944 */ /* 0x000fea0003c00000 */
[----:B01----:R-:W-:Y:S01]  /*2bd0*/  FADD.FTZ R188, R188, R161 ;  /* 0x000000a1bcbc7221 */ /* 0x003fe20000010000 */
[----:B------:R-:W-:Y:S01]  /*2be0*/  HFMA2.MMA R161, -RZ, RZ, 0, 4.76837158203125e-07 ;  /* 0x00000008ffa17435 */ /* 0x000fe200000001ff */
[----:B------:R-:W-:Y:S02]  /*2bf0*/  MOV R163, 0x1f ;  /* 0x0000001f00a37802 */ /* 0x000fe40000000f00 */
[----:B------:R-:W-:-:S02]  /*2c00*/  MOV R180, 0xffffffff ;  /* 0xffffffff00b47802 */ /* 0x000fc40000000f00 */
[----:B------:R-:W-:Y:S02]  /*2c10*/  MOV R186, 0x2c30 ;  /* 0x00002c3000ba7802 */ /* 0x000fe40000000f00 */
[----:B------:R-:W-:Y:S05]  /*2c20*/  CALL.REL.NOINC `($__internal_149_$__cuda_sm70_shflsync_bfly_p) ;  /* 0x0000077000007944 */ /* 0x000fea0003c00000 */
[----:B01----:R-:W-:Y:S01]  /*2c30*/  FADD.FTZ R188, R188, R161 ;  /* 0x000000a1bcbc7221 */ /* 0x003fe20000010000 */
[----:B------:R-:W-:Y:S01]  /*2c40*/  HFMA2.MMA R161, -RZ, RZ, 0, 9.5367431640625e-07 ;  /* 0x00000010ffa17435 */ /* 0x000fe200000001ff */
[----:B------:R-:W-:Y:S02]  /*2c50*/  MOV R163, 0x1f ;  /* 0x0000001f00a37802 */ /* 0x000fe40000000f00 */
[----:B------:R-:W-:Y:S02]  /*2c60*/  MOV R180, 0xffffffff ;  /* 0xffffffff00b47802 */ /* 0x000fe40000000f00 */
[----:B------:R-:W-:Y:S02]  /*2c70*/  MOV R186, 0x2c90 ;  /* 0x00002c9000ba7802 */ /* 0x000fe40000000f00 */
[----:B------:R-:W-:Y:S05]  /*2c80*/  CALL.REL.NOINC `($__internal_149_$__cuda_sm70_shflsync_bfly_p) ;  /* 0x0000071000007944 */ /* 0x000fea0003c00000 */
[----:B-1----:R-:W-:Y:S01]  /*2c90*/  FADD.FTZ R160, R188, R161 ;  /* 0x000000a1bca07221 */ /* 0x002fe20000010000 */
[----:B0-----:R-:W-:Y:S02]  /*2ca0*/  MOV R163, 0x1f ;  /* 0x0000001f00a37802 */ /* 0x001fe40000000f00 */
[----:B------:R-:W-:Y:S01]  /*2cb0*/  MOV R186, 0x3200 ;  /* 0x0000320000ba7802 */ /* 0x000fe20000000f00 */
        /* <DEDUP_REMOVED lines=80> */
[----:B------:R-:W-:Y:S01]  /*31c0*/  FFMA.FTZ R188, R180, R180, R161 ;  /* 0x000000b4b4bc7223 */ /* 0x000fe200000100a1 */
[----:B------:R-:W-:Y:S01]  /*31d0*/  HFMA2.MMA R161, -RZ, RZ, 0, 5.9604644775390625e-08 ;  /* 0x00000001ffa17435 */ /* 0x000fe200000001ff */
[----:B------:R-:W-:-:S05]  /*31e0*/  MOV R180, 0xffffffff ;  /* 0xffffffff00b47802 */ /* 0x000fca0000000f00 */
[----:B------:R-:W-:Y:S05]  /*31f0*/  CALL.REL.NOINC `($__internal_149_$__cuda_sm70_shflsync_bfly_p) ;  /* 0x000001a000007944 */ /* 0x000fea0003c00000 */
[----:B01----:R-:W-:Y:S01]  /*3200*/  FADD.FTZ R188, R188, R161 ;  /* 0x000000a1bcbc7221 */ /* 0x003fe20000010000 */
[----:B------:R-:W-:Y:S01]  /*3210*/  HFMA2.MMA R161, -RZ, RZ, 0, 1.1920928955078125e-07 ;  /* 0x00000002ffa17435 */ /* 0x000fe200000001ff */
[----:B------:R-:W-:Y:S02]  /*3220*/  MOV R163, 0x1f ;  /* 0x0000001f00a37802 */ /* 0x000fe40000000f00 */
[----:B------:R-:W-:Y:S02]  /*3230*/  MOV R180, 0xffffffff ;  /* 0xffffffff00b47802 */ /* 0x000fe40000000f00 */
[----:B------:R-:W-:Y:S02]  /*3240*/  MOV R186, 0x3260 ;  /* 0x0000326000ba7802 */ /* 0x000fe40000000f00 */
[----:B------:R-:W-:Y:S05]  /*3250*/  CALL.REL.NOINC `($__internal_149_$__cuda_sm70_shflsync_bfly_p) ;  /* 0x0000014000007944 */ /* 0x000fea0003c00000 */
[----:B01----:R-:W-:Y:S01]  /*3260*/  FADD.FTZ R188, R188, R161 ;  /* 0x000000a1bcbc7221 */ /* 0x003fe20000010000 */
[----:B------:R-:W-:Y:S01]  /*3270*/  HFMA2.MMA R161, -RZ, RZ, 0, 2.384185791015625e-07 ;  /* 0x00000004ffa17435 */ /* 0x000fe200000001ff */
[----:B------:R-:W-:-:S02]  /*3280*/  MOV R163, 0x1f ;  /* 0x0000001f00a37802 */ /* 0x000fc40000000f00 */
[----:B------:R-:W-:Y:S02]  /*3290*/  MOV R180, 0xffffffff ;  /* 0xffffffff00b47802 */ /* 0x000fe40000000f00 */
[----:B------:R-:W-:Y:S02]  /*32a0*/  MOV R186, 0x32c0 ;  /* 0x000032c000ba7802 */ /* 0x000fe40000000f00 */
[----:B------:R-:W-:Y:S05]  /*32b0*/  CALL.REL.NOINC `($__internal_149_$__cuda_sm70_shflsync_bfly_p) ;  /* 0x000000e000007944 */ /* 0x000fea0003c00000 */
[----:B01----:R-:W-:Y:S01]  /*32c0*/  FADD.FTZ R188, R188, R161 ;  /* 0x000000a1bcbc7221 */ /* 0x003fe20000010000 */
[----:B------:R-:W-:Y:S01]  /*32d0*/  HFMA2.MMA R161, -RZ, RZ, 0, 4.76837158203125e-07 ;  /* 0x00000008ffa17435 */ /* 0x000fe200000001ff */
[----:B------:R-:W-:Y:S02]  /*32e0*/  MOV R163, 0x1f ;  /* 0x0000001f00a37802 */ /* 0x000fe40000000f00 */
[----:B------:R-:W-:Y:S02]  /*32f0*/  MOV R180, 0xffffffff ;  /* 0xffffffff00b47802 */ /* 0x000fe40000000f00 */
[----:B------:R-:W-:Y:S02]  /*3300*/  MOV R186, 0x3320 ;  /* 0x0000332000ba7802 */ /* 0x000fe40000000f00 */
[----:B------:R-:W-:Y:S05]  /*3310*/  CALL.REL.NOINC `($__internal_149_$__cuda_sm70_shflsync_bfly_p) ;  /* 0x0000008000007944 */ /* 0x000fea0003c00000 */
[----:B01----:R-:W-:Y:S01]  /*3320*/  FADD.FTZ R188, R188, R161 ;  /* 0x000000a1bcbc7221 */ /* 0x003fe20000010000 */
[----:B------:R-:W-:Y:S01]  /*3330*/  HFMA2.MMA R161, -RZ, RZ, 0, 9.5367431640625e-07 ;  /* 0x00000010ffa17435 */ /* 0x000fe200000001ff */
[----:B------:R-:W-:-:S02]  /*3340*/  MOV R163, 0x1f ;  /* 0x0000001f00a37802 */ /* 0x000fc40000000f00 */
[----:B------:R-:W-:Y:S02]  /*3350*/  MOV R180, 0xffffffff ;  /* 0xffffffff00b47802 */ /* 0x000fe40000000f00 */
[----:B------:R-:W-:Y:S02]  /*3360*/  MOV R186, 0x3380 ;  /* 0x0000338000ba7802 */ /* 0x000fe40000000f00 */
[----:B------:R-:W-:Y:S05]  /*3370*/  CALL.REL.NOINC `($__internal_149_$__cuda_sm70_shflsync_bfly_p) ;  /* 0x0000002000007944 */ /* 0x000fea0003c00000 */
[----:B-1----:R-:W-:Y:S01]  /*3380*/  MOV R187, R161 ;  /* 0x000000a100bb7202 */ /* 0x002fe20000000f00 */
[----:B0-----:R-:W-:Y:S05]  /*3390*/  BRA `(.L_x_32866) ;  /* 0xffffe99000007947 */ /* 0x001fea000383ffff */
        .weak           $__internal_149_$__cuda_sm70_shflsync_bfly_p
        .type           $__internal_149_$__cuda_sm70_shflsync_bfly_p,@function
        .size           $__internal_149_$__cuda_sm70_shflsync_bfly_p,(.L_x_36189 - $__internal_149_$__cuda_sm70_shflsync_bfly_p)
$__internal_149_$__cuda_sm70_shflsync_bfly_p:
[----:B------:R-:W-:Y:S01]  /*33a0*/  HFMA2.MMA R187, -RZ, RZ, 0, 0 ;  /* 0x00000000ffbb7435 */ /* 0x000fe200000001ff */
[----:B------:R-:W-:Y:S04]  /*33b0*/  WARPSYNC R180 ;  /* 0x000000b400007348 */ /* 0x000fe80003800000 */
[----:B------:R0:W1:Y:S01]  /*33c0*/  SHFL.BFLY PT, R161, R188, R161, R163 ;  /* 0x0c0000a1bca17389 */ /* 0x00006200000e00a3 */
[----:B------:R-:W-:Y:S05]  /*33d0*/  RET.REL.NODEC R186 `(_ZN10layer_norm13ln_fwd_kernelINS_13Kernel_traitsIfffffjLj5120ELj1ELj1ELj4ELj16ENS_18Kernel_traits_baseILj5120EfffffjLj128EEEEELb0ELb1ELb0ELb1EEEvNS_9FwdParamsE) ;  /* 0xffffcc20ba007950 */ /* 0x000fea0003c3ffff */
.L_x_32867:
        /* <DEDUP_REMOVED lines=10> */
.L_x_36189:


//--------------------- .text._ZN10layer_norm13ln_fwd_kernelINS_13Kernel_traitsIfffffjLj5120ELj1ELj1ELj4ELj16ENS_18Kernel_traits_baseILj5120EfffffjLj128EEEEELb0ELb1ELb1ELb0EEEvNS_9FwdParamsE --------------------------
	.section	.text._ZN10layer_norm13ln_fwd_kernelINS_13Kernel_traitsIfffffjLj5120ELj1ELj1ELj4ELj16ENS_18Kernel_traits_baseILj5120EfffffjLj128EEEEELb0ELb1ELb1ELb0EEEvNS_9FwdParamsE,"ax",@progbits
	.sectioninfo	@"SHI_REGISTERS=197"
	.align	128
        .global         _ZN10layer_norm13ln_fwd_kernelINS_13Kernel_traitsIfffffjLj5120ELj1ELj1ELj4ELj16ENS_18Kernel_traits_baseILj5120EfffffjLj128EEEEELb0ELb1ELb1ELb0EEEvNS_9FwdParamsE
        .type           _ZN10layer_norm13ln_fwd_kernelINS_13Kernel_traitsIfffffjLj5120ELj1ELj1ELj4ELj16ENS_18Kernel_traits_baseILj5120EfffffjLj128EEEEELb0ELb1ELb1ELb0EEEvNS_9FwdParamsE,@function
        .size           _ZN10layer_norm13ln_fwd_kernelINS_13Kernel_traitsIfffffjLj5120ELj1ELj1ELj4ELj16ENS_18Kernel_traits_baseILj5120EfffffjLj128EEEEELb0ELb1ELb1ELb0EEEvNS_9FwdParamsE,(.L_x_36190 - _ZN10layer_norm13ln_fwd_kernelINS_13Kernel_traitsIfffffjLj5120ELj1ELj1ELj4ELj16ENS_18Kernel_traits_baseILj5120EfffffjLj128EEEEELb0ELb1ELb1ELb0EEEvNS_9FwdParamsE)
        .other          _ZN10layer_norm13ln_fwd_kernelINS_13Kernel_traitsIfffffjLj5120ELj1ELj1ELj4ELj16ENS_18Kernel_traits_baseILj5120EfffffjLj128EEEEELb0ELb1ELb1ELb0EEEvNS_9FwdParamsE,@"STO_CUDA_ENTRY STV_DEFAULT"
_ZN10layer_norm13ln_fwd_kernelINS_13Kernel_traitsIfffffjLj5120ELj1ELj1ELj4ELj16ENS_18Kernel_traits_baseILj5120EfffffjLj128EEEEELb0ELb1ELb1ELb0EEEvNS_9FwdParamsE:
.text._ZN10layer_norm13ln_fwd_kernelINS_13Kernel_traitsIfffffjLj5120ELj1ELj1ELj4ELj16ENS_18Kernel_traits_baseILj5120EfffffjLj128EEEEELb0ELb1ELb1ELb0EEEvNS_9FwdParamsE:
        /* <DEDUP_REMOVED lines=38> */
.L_x_32869:
[----:B------:R-:W-:Y:S05]  /*0260*/  BSYNC B0 ;  /* 0x0000000000007941 */ /* 0x000fea0003800000 */
.L_x_32868:
        /* <DEDUP_REMOVED lines=10> */
[C---:B------:R-:W-:Y:S02]  /*0310*/  @P1 LEA.HI.X R9, R116.reuse, c[0x0][0x21c], RZ, 0x4, P2 ;  /* 0x0000870074091a11 */ /* 0x040fe400010f24ff */
[----:B------:R-:W-:-:S03]  /*0320*/  LEA R96, P2, R116, c[0x0][0x1c8], 0x4 ;  /* 0x0000720074607a11 */ /* 0x000fc600078420ff */
[----:B------:R0:W5:Y:S01]  /*0330*/  @P1 LDG.E.128 R104, [R8.64] ;  /* 0x0000000408681981 */ /* 0x000162000c1e1d00 */
[----:B------:R-:W-:-:S06]  /*0340*/  LEA.HI.X R97, R116, c[0x0][0x1cc], RZ, 0x4, P2 ;  /* 0x0000730074617a11 */ /* 0x000fcc00010f24ff */
[----:B------:R-:W5:Y:S01]  /*0350*/  LDG.E.128 R96, [R96.64] ;  /* 0x0000000460607981 */ /* 0x000f62000c1e1d00 */
[----:B------:R-:W-:-:S03]  /*0360*/  IADD3 R116, R116, 0x80, RZ ;  /* 0x0000008074747810 */ /* 0x000fc60007ffe0ff */
.L_x_32871:
[----:B------:R-:W-:Y:S05]  /*0370*/  BSYNC B0 ;  /* 0x0000000000007941 */ /* 0x000fea0003800000 */
.L_x_32870:
        /* <DEDUP_REMOVED lines=10> */
[C---:B------:R-:W-:Y:S02]  /*0420*/  @P1 LEA.HI.X R9, R116.reuse, c[0x0][0x21c], RZ, 0x4, P2 ;  /* 0x0000870074091a11 */ /* 0x040fe400010f24ff */
[----:B------:R-:W-:-:S03]  /*0430*/  LEA R84, P2, R116, c[0x0][0x1c8], 0x4 ;  /* 0x0000720074547a11 */ /* 0x000fc600078420ff */
[----:B------:R0:W5:Y:S01]  /*0440*/  @P1 LDG.E.128 R92, [R8.64] ;  /* 0x00000004085c1981 */ /* 0x000162000c1e1d00 */
[----:B------:R-:W-:-:S06]  /*0450*/  LEA.HI.X R85, R116, c[0x0][0x1cc], RZ, 0x4, P2 ;  /* 0x0000730074557a11 */ /* 0x000fcc00010f24ff */
[----:B------:R-:W5:Y:S01]  /*0460*/  LDG.E.128 R84, [R84.64] ;  /* 0x0000000454547981 */ /* 0x000f62000c1e1d00 */
[----:B------:R-:W-:-:S03]  /*0470*/  IADD3 R116, R116, 0x80, RZ ;  /* 0x0000008074747810 */ /* 0x000fc60007ffe0ff */
.L_x_32873:
[----:B------:R-:W-:Y:S05]  /*0480*/  BSYNC B0 ;  /* 0x0000000000007941 */ /* 0x000fea0003800000 */
.L_x_32872:
        /* <DEDUP_REMOVED lines=16> */
.L_x_32875:
[----:B------:R-:W-:Y:S05]  /*0590*/  BSYNC B0 ;  /* 0x0000000000007941 */ /* 0x000fea0003800000 */
.L_x_32874:
        /* <DEDUP_REMOVED lines=16> */
.L_x_32877:
[----:B------:R-:W-:Y:S05]  /*06a0*/  BSYNC B0 ;  /* 0x0000000000007941 */ /* 0x000fea0003800000 */
.L_x_32876:
[----:B------:R-:W-:Y:S01]  /*06b0*/  ISETP.GE.U32.AND P1, PT, R2, 0x300, PT ;  /* 0x000003000200780c */ /* 0x000fe20003f26070 */
[----:B------:R-:W-:Y:S01]  /*06c0*/  BSSY B0, `(.L_x_32878) ;  /* 0x0000012000007945 */ /* 0x000fe20003800000 */
[----:B------:R-:W-:-:S11]  /*06d0*/  LOP3.LUT R178, R178, 0xffffff7f, RZ, 0xc0, !PT ;  /* 0xffffff7fb2b27812 */ /* 0x000fd600078ec0ff */
[----:B------:R-:W-:Y:S01]  /*06e0*/  @P1 LOP3.LUT R178, R178, 0x80, RZ, 0xfc, !PT ;  /* 0x00000080b2b21812 */ /* 0x000fe200078efcff */
        /* <DEDUP_REMOVED lines=11> */
[----:B0-----:R-:W-:-:S04]  /*07a0*/  @P1 LEA R8, P2, R116, c[0x0][0x218], 0x4 ;  /* 0x0000860074081a11 */ /* 0x001fc800078420ff */
[----:B------:R-:W-:-:S05]  /*07b0*/  @P1 LEA.HI.X R9, R116, c[0x0][0x21c], RZ, 0x4, P2 ;  /* 0x0000870074091a11 */ /* 0x000fca00010f24ff */
[----:B------:R0:W5:Y:S01]  /*07c0*/  @P1 LDG.E.128 R56, [R8.64] ;  /* 0x0000000408381981 */ /* 0x000162000c1e1d00 */
[----:B------:R-:W-:-:S03]  /*07d0*/  IADD3 R116, R116, 0x80, RZ ;  /* 0x0000008074747810 */ /* 0x000fc60007ffe0ff */
.L_x_32879:
[----:B------:R-:W-:Y:S05]  /*07e0*/  BSYNC B0 ;  /* 0x0000000000007941 */ /* 0x000fea0003800000 */
.L_x_32878:
[----:B------:R-:W-:Y:S01]  /*07f0*/  ISETP.GE.U32.AND P1, PT, R2, 0x380, PT ;  /* 0x000003800200780c */ /* 0x000fe20003f26070 */
[----:B------:R-:W-:Y:S01]  /*0800*/  BSSY B0, `(.L_x_32880) ;  /* 0x0000012000007945 */ /* 0x000fe20003800000 */
[----:B------:R-:W-:-:S11]  /*0810*/  LOP3.LUT R178, R178, 0xffffffbf, RZ, 0xc0, !PT ;  /* 0xffffffbfb2b27812 */ /* 0x000fd600078ec0ff */
[----:B------:R-:W-:Y:S01]  /*0820*/  @P1 LOP3.LUT R178, R178, 0x40, RZ, 0xfc, !PT ;  /* 0x00000040b2b21812 */ /* 0x000fe200078efcff */
        /* <DEDUP_REMOVED lines=9> */
[C---:B0-----:R-:W-:Y:S01]  /*08c0*/  @P1 LEA R8, P2, R116.reuse, c[0x0][0x218], 0x4 ;  /* 0x0000860074081a11 */ /* 0x041fe200078420ff */
[----:B------:R-:W-:-:S03]  /*08d0*/  IMAD.WIDE.U32 R40, R116, R41, c[0x0][0x1b0] ;  /* 0x00006c0074287625 */ /* 0x000fc600078e0029 */
[----:B------:R-:W-:-:S03]  /*08e0*/  @P1 LEA.HI.X R9, R116, c[0x0][0x21c], RZ, 0x4, P2 ;  /* 0x0000870074091a11 */ /* 0x000fc600010f24ff */
[----:B------:R-:W5:Y:S04]  /*08f0*/  LDG.E.128 R40, [R40.64] ;  /* 0x0000000428287981 */ /* 0x000f68000c1e1d00 */
[----:B------:R0:W5:Y:S01]  /*0900*/  @P1 LDG.E.128 R44, [R8.64] ;  /* 0x00000004082c1981 */ /* 0x000162000c1e1d00 */
[----:B------:R-:W-:-:S03]  /*0910*/  IADD3 R116, R116, 0x80, RZ ;  /* 0x0000008074747810 */ /* 0x000fc60007ffe0ff */
.L_x_32881:
[----:B------:R-:W-:Y:S05]  /*0920*/  BSYNC B0 ;  /* 0x0000000000007941 */ /* 0x000fea0003800000 */
.L_x_32880:
        /* <DEDUP_REMOVED lines=14> */
[C---:B0-----:R-:W-:Y:S01]  /*0a10*/  @P1 LEA R8, P2, R116.reuse, c[0x0][0x218], 0x4 ;  /* 0x0000860074081a11 */ /* 0x041fe200078420ff */
[----:B------:R-:W5:Y:S03]  /*0a20*/  LDG.E.128 R28, [R28.64] ;  /* 0x000000041c1c7981 */ /* 0x000f66000c1e1d00 */
[----:B------:R-:W-:-:S05]  /*0a30*/  @P1 LEA.HI.X R9, R116, c[0x0][0x21c], RZ, 0x4, P2 ;  /* 0x0000870074091a11 */ /* 0x000fca00010f24ff */
[----:B------:R0:W5:Y:S01]  /*0a40*/  @P1 LDG.E.128 R32, [R8.64] ;  /* 0x0000000408201981 */ /* 0x000162000c1e1d00 */
[----:B------:R-:W-:-:S03]  /*0a50*/  IADD3 R116, R116, 0x80, RZ ;  /* 0x0000008074747810 */ /* 0x000fc60007ffe0ff */
.L_x_32883:
[----:B------:R-:W-:Y:S05]  /*0a60*/  BSYNC B0 ;  /* 0x0000000000007941 */ /* 0x000fea0003800000 */
.L_x_32882:
        /* <DEDUP_REMOVED lines=19> */
.L_x_32885:
[----:B------:R-:W-:Y:S05]  /*0ba0*/  BSYNC B0 ;  /* 0x0000000000007941 */ /* 0x000fea0003800000 */
.L_x_32884:
[----:B------:R-:W-:Y:S01]  /*0bb0*/  ISETP.GE.U32.AND P1, PT, R2, 0x500, PT ;  /* 0x000005000200780c */ /* 0x000fe20003f26070 */
[----:B------:R-:W-:Y:S01]  /*0bc0*/  BSSY B0, `(.L_x_32886) ;  /* 0x0000011000007945 */ /* 0x000fe20003800000 */
[----:B------:R-:W-:-:S11]  /*0bd0*/  LOP3.LUT R178, R178, 0xfffffff7, RZ, 0xc0, !PT ;  /* 0xfffffff7b2b27812 */ /* 0x000fd600078ec0ff */
[----:B------:R-:W-:Y:S01]  /*0be0*/  @P1 LOP3.LUT R178, R178, 0x8, RZ, 0xfc, !PT ;  /* 0x00000008b2b21812 */ /* 0x000fe200078efcff */
[----:B------:R-:W-:Y:S05]  /*0bf0*/  @!P1 BRA `(.L_x_32887) ;  /* 0x000000d000009947 */ /* 0x000fea0003800000 */
[C---:B------:R-:W-:Y:S01]  /*0c00*/  LEA R120, P1, R116.reuse, c[0x0][0x1c8], 0x4 ;  /* 0x0000720074787a11 */ /* 0x040fe200078220ff */
[----:B------:R-:W-:Y:S01]  /*0c10*/  CS2R R10, SRZ ;  /* 0x00000000000a7805 */ /* 0x000fe2000001ff00 */
[----:B0-----:R-:W-:Y:S02]  /*0c20*/  CS2R R8, SRZ ;  /* 0x0000000000087805 */ /* 0x001fe4000001ff00 */
        /* <DEDUP_REMOVED lines=10> */
.L_x_32887:
[----:B------:R-:W-:Y:S05]  /*0cd0*/  BSYNC B0 ;  /* 0x0000000000007941 */ /* 0x000fea0003800000 */
.L_x_32886:
        /* <DEDUP_REMOVED lines=25> */
.L_x_33011:
[----:B------:R-:W-:-:S05]  /*0e70*/  MOV R177, 0x4 ;  /* 0x0000000400b17802 */ /* 0x000fca0000000f00 */
        /* <DEDUP_REMOVED lines=24> */
[----:B------:R-:W-:Y:S02]  /*1000*/  ISETP.GT.AND P3, PT, R172, RZ, PT ;  /* 0x000000ffac00720c */ /* 0x000fe40003f64270 */
[----:B-1----:R-:W-:-:S11]  /*1010*/  @P1 MOV R176, 0x10 ;  /* 0x0000001000b01802 */ /* 0x002fd60000000f00 */
        /* <DEDUP_REMOVED lines=16> */
[----:B-1---5:R-:W-:-:S04]  /*1120*/  FMUL.FTZ R177, R180, c[0x0][0x1ec] ;  /* 0x00007b00b4b17a20 */ /* 0x022fc80000410000 */
[----:B------:R-:W-:-:S04]  /*1130*/  FMUL.FTZ R132, R108, R177 ;  /* 0x000000b16c847220 */ /* 0x000fc80000410000 */
[----:B------:R-:W-:Y:S02]  /*1140*/  @P2 FADD.FTZ R132, R128, R132 ;  /* 0x0000008480842221 */ /* 0x000fe40000010000 */
.L_x_32891:
[----:B-1----:R-:W-:Y:S05]  /*1150*/  BSYNC B1 ;  /* 0x0000000000017941 */ /* 0x002fea0003800000 */
.L_x_32890:
[----:B------:R-:W-:Y:S01]  /*1160*/  BSSY B1, `(.L_x_32892) ;  /* 0x0000005000017945 */ /* 0x000fe20003800000 */
[----:B------:R-:W-:Y:S05]  /*1170*/  @!P3 BRA `(.L_x_32893) ;  /* 0x000000300000b947 */ /* 0x000fea0003800000 */
[----:B-----5:R-:W-:-:S04]  /*1180*/  FMUL.FTZ R176, R181, c[0x0][0x1ec] ;  /* 0x00007b00b5b07a20 */ /* 0x020fc80000410000 */
[----:B------:R-:W-:-:S04]  /*1190*/  FMUL.FTZ R133, R109, R176 ;  /* 0x000000b06d857220 */ /* 0x000fc80000410000 */
[----:B------:R-:W-:Y:S02]  /*11a0*/  @P2 FADD.FTZ R133, R129, R133 ;  /* 0x0000008581852221 */ /* 0x000fe40000010000 */
.L_x_32893:
[----:B------:R-:W-:Y:S05]  /*11b0*/  BSYNC B1 ;  /* 0x0000000000017941 */ /* 0x000fea0003800000 */
.L_x_32892:
[----:B------:R-:W-:Y:S01]  /*11c0*/  BSSY B1, `(.L_x_32894) ;  /* 0x0000005000017945 */ /* 0x000fe20003800000 */
[----:B------:R-:W-:Y:S05]  /*11d0*/  @!P3 BRA `(.L_x_32895) ;  /* 0x000000300000b947 */ /* 0x000fea0003800000 */
[----:B-----5:R-:W-:-:S04]  /*11e0*/  FMUL.FTZ R177, R182, c[0x0][0x1ec] ;  /* 0x00007b00b6b17a20 */ /* 0x020fc80000410000 */
[----:B------:R-:W-:-:S04]  /*11f0*/  FMUL.FTZ R134, R110, R177 ;  /* 0x000000b16e867220 */ /* 0x000fc80000410000 */
[----:B------:R-:W-:Y:S02]  /*1200*/  @P2 FADD.FTZ R134, R130, R134 ;  /* 0x0000008682862221 */ /* 0x000fe40000010000 */
.L_x_32895:
[----:B------:R-:W-:Y:S05]  /*1210*/  BSYNC B1 ;  /* 0x0000000000017941 */ /* 0x000fea0003800000 */
.L_x_32894:
[----:B------:R-:W-:Y:S01]  /*1220*/  BSSY B1, `(.L_x_32896) ;  /* 0x0000005000017945 */ /* 0x000fe20003800000 */
[----:B------:R-:W-:Y:S05]  /*1230*/  @!P3 BRA `(.L_x_32897) ;  /* 0x000000300000b947 */ /* 0x000fea0003800000 */
[----:B-----5:R-:W-:-:S04]  /*1240*/  FMUL.FTZ R176, R183, c[0x0][0x1ec] ;  /* 0x00007b00b7b07a20 */ /* 0x020fc80000410000 */
[----:B------:R-:W-:-:S04]  /*1250*/  FMUL.FTZ R135, R111, R176 ;  /* 0x000000b06f877220 */ /* 0x000fc80000410000 */
[----:B------:R-:W-:Y:S02]  /*1260*/  @P2 FADD.FTZ R135, R131, R135 ;  /* 0x0000008783872221 */ /* 0x000fe40000010000 */
.L_x_32897:
[----:B------:R-:W-:Y:S05]  /*1270*/  BSYNC B1 ;  /* 0x0000000000017941 */ /* 0x000fea0003800000 */
.L_x_32896:
[----:B------:R-:W-:Y:S01]  /*1280*/  HFMA2.MMA R177, -RZ, RZ, 0, 9.5367431640625e-07 ;  /* 0x00000010ffb17435 */ /* 0x000fe200000001ff */
[----:B------:R-:W-:-:S09]  /*1290*/  IADD3 R175, R175, 0x80, RZ ;  /* 0x00000080afaf7810 */ /* 0x000fd20007ffe0ff */
[C---:B------:R-:W-:Y:S01]  /*12a0*/  IMAD.WIDE.U32 R176, R174.reuse, R177, c[0x0][0x188] ;  /* 0x00006200aeb07625 */ /* 0x040fe200078e00b1 */
[----:B------:R-:W-:-:S04]  /*12b0*/  IADD3 R174, R174, 0x80, RZ ;  /* 0x00000080aeae7810 */ /* 0x000fc80007ffe0ff */
[----:B------:R1:W-:Y:S03]  /*12c0*/  STG.E.128 [R176.64], R132 ;  /* 0x00000084b0007986 */ /* 0x0003e6000c101d04 */
.L_x_32889:
[----:B---3--:R-:W-:Y:S05]  /*12d0*/  BSYNC B0 ;  /* 0x0000000000007941 */ /* 0x008fea0003800000 */
.L_x_32888:
[----:B------:R-:W-:Y:S01]  /*12e0*/  ISETP.GE.U32.AND P2, PT, R2, 0x100, PT ;  /* 0x000001000200780c */ /* 0x000fe20003f46070 */
[----:B------:R-:W-:-:S12]  /*12f0*/  BSSY B0, `(.L_x_32898) ;  /* 0x0000034000007945 */ /* 0x000fd80003800000 */
[----:B------:R-:W-:Y:S05]  /*1300*/  @!P2 BRA `(.L_x_32899) ;  /* 0x000003200000a947 */ /* 0x000fea0003800000 */
[----:B------:R-:W-:-:S04]  /*1310*/  ISETP.NE.U32.AND P2, PT, RZ, c[0x0][0x180], PT ;  /* 0x00006000ff007a0c */ /* 0x000fc80003f45070 */
[----:B------:R-:W-:-:S13]  /*1320*/  ISETP.NE.AND.EX P2, PT, RZ, c[0x0][0x184], PT, P2 ;  /* 0x00006100ff007a0c */ /* 0x000fda0003f45320 */
[----:B-1----:R-:W-:-:S05]  /*1330*/  @P2 MOV R177, 0x10 ;  /* 0x0000001000b12802 */ /* 0x002fca0000000f00 */
[----:B------:R-:W-:-:S05]  /*1340*/  @P2 IMAD.WIDE.U32 R176, R174, R177, c[0x0][0x180] ;  /* 0x00006000aeb02625 */ /* 0x000fca00078e00b1 */
[----:B------:R1:W2:Y:S01]  /*1350*/  @P2 LDG.E.128 R128, [R176.64] ;  /* 0x00000004b0802981 */ /* 0x0002a2000c1e1d00 */
[----:B------:R-:W-:Y:S02]  /*1360*/  ISETP.GT.AND P3, PT, R172, RZ, PT ;  /* 0x000000ffac00720c */ /* 0x000fe40003f64270 */
[----:B-1----:R-:W-:-:S11]  /*1370*/  @P1 MOV R176, 0x10 ;  /* 0x0000001000b01802 */ /* 0x002fd60000000f00 */
        /* <DEDUP_REMOVED lines=19> */
.L_x_32901:
[----:B-1----:R-:W-:Y:S05]  /*14b0*/  BSYNC B1 ;  /* 0x0000000000017941 */ /* 0x002fea0003800000 */
.L_x_32900:
[----:B------:R-:W-:Y:S01]  /*14c0*/  BSSY B1, `(.L_x_32902) ;  /* 0x0000005000017945 */ /* 0x000fe20003800000 */
[----:B------:R-:W-:Y:S05]  /*14d0*/  @!P3 BRA `(.L_x_32903) ;  /* 0x000000300000b947 */ /* 0x000fea0003800000 */
[----:B-----5:R-:W-:-:S04]  /*14e0*/  FMUL.FTZ R176, R181, c[0x0][0x1ec] ;  /* 0x00007b00b5b07a20 */ /* 0x020fc80000410000 */
[----:B------:R-:W-:-:S04]  /*14f0*/  FMUL.FTZ R137, R97, R176 ;  /* 0x000000b061897220 */ /* 0x000fc80000410000 */
[----:B------:R-:W-:Y:S02]  /*1500*/  @P2 FADD.FTZ R137, R129, R137 ;  /* 0x0000008981892221 */ /* 0x000fe40000010000 */
.L_x_32903:
[----:B------:R-:W-:Y:S05]  /*1510*/  BSYNC B1 ;  /* 0x0000000000017941 */ /* 0x000fea0003800000 */
.L_x_32902:
[----:B------:R-:W-:Y:S01]  /*1520*/  BSSY B1, `(.L_x_32904) ;  /* 0x0000005000017945 */ /* 0x000fe20003800000 */
[----:B------:R-:W-:Y:S05]  /*1530*/  @!P3 BRA `(.L_x_32905) ;  /* 0x000000300000b947 */ /* 0x000fea0003800000 */
[----:B-----5:R-:W-:-:S04]  /*1540*/  FMUL.FTZ R177, R182, c[0x0][0x1ec] ;  /* 0x00007b00b6b17a20 */ /* 0x020fc80000410000 */
[----:B------:R-:W-:-:S04]  /*1550*/  FMUL.FTZ R138, R98, R177 ;  /* 0x000000b1628a7220 */ /* 0x000fc80000410000 */
[----:B------:R-:W-:Y:S02]  /*1560*/  @P2 FADD.FTZ R138, R130, R138 ;  /* 0x0000008a828a2221 */ /* 0x000fe40000010000 */
.L_x_32905:
[----:B------:R-:W-:Y:S05]  /*1570*/  BSYNC B1 ;  /* 0x0000000000017941 */ /* 0x000fea0003800000 */
.L_x_32904:
[----:B------:R-:W-:Y:S01]  /*1580*/  BSSY B1, `(.L_x_32906) ;  /* 0x0000005000017945 */ /* 0x000fe20003800000 */
[----:B------:R-:W-:Y:S05]  /*1590*/  @!P3 BRA `(.L_x_32907) ;  /* 0x000000300000b947 */ /* 0x000fea0003800000 */
[----:B-----5:R-:W-:-:S04]  /*15a0*/  FMUL.FTZ R176, R183, c[0x0][0x1ec] ;  /* 0x00007b00b7b07a20 */ /* 0x020fc80000410000 */
[----:B------:R-:W-:-:S04]  /*15b0*/  FMUL.FTZ R139, R99, R176 ;  /* 0x000000b0638b7220 */ /* 0x000fc80000410000 */
[----:B------:R-:W-:Y:S02]  /*15c0*/  @P2 FADD.FTZ R139, R131, R139 ;  /* 0x0000008b838b2221 */ /* 0x000fe40000010000 */
.L_x_32907:
[----:B------:R-:W-:Y:S05]  /*15d0*/  BSYNC B1 ;  /* 0x0000000000017941 */ /* 0x000fea0003800000 */
.L_x_32906:
[----:B------:R-:W-:Y:S01]  /*15e0*/  HFMA2.MMA R177, -RZ, RZ, 0, 9.5367431640625e-07 ;  /* 0x00000010ffb17435 */ /* 0x000fe200000001ff */
[----:B------:R-:W-:-:S09]  /*15f0*/  IADD3 R175, R175, 0x80, RZ ;  /* 0x00000080afaf7810 */ /* 0x000fd20007ffe0ff */
[C---:B------:R-:W-:Y:S01]  /*1600*/  IMAD.WIDE.U32 R176, R174.reuse, R177, c[0x0][0x188] ;  /* 0x00006200aeb07625 */ /* 0x040fe200078e00b1 */
[----:B------:R-:W-:-:S04]  /*1610*/  IADD3 R174, R174, 0x80, RZ ;  /* 0x00000080aeae7810 */ /* 0x000fc80007ffe0ff */
[----:B------:R1:W-:Y:S03]  /*1620*/  STG.E.128 [R176.64], R136 ;  /* 0x00000088b0007986 */ /* 0x0003e6000c101d04 */
.L_x_32899:
[----:B------:R-:W-:Y:S05]  /*1630*/  BSYNC B0 ;  /* 0x0000000000007941 */ /* 0x000fea0003800000 */
.L_x_32898:
        /* <DEDUP_REMOVED lines=29> */
.L_x_32911:
[----:B-1----:R-:W-:Y:S05]  /*1810*/  BSYNC B1 ;  /* 0x0000000000017941 */ /* 0x002fea0003800000 */
.L_x_32910:
[----:B------:R-:W-:Y:S01]  /*1820*/  BSSY B1, `(.L_x_32912) ;  /* 0x0000005000017945 */ /* 0x000fe20003800000 */
[----:B------:R-:W-:Y:S05]  /*1830*/  @!P3 BRA `(.L_x_32913) ;  /* 0x000000300000b947 */ /* 0x000fea0003800000 */
[----:B-----5:R-:W-:-:S04]  /*1840*/  FMUL.FTZ R176, R181, c[0x0][0x1ec] ;  /* 0x00007b00b5b07a20 */ /* 0x020fc80000410000 */
[----:B------:R-:W-:-:S04]  /*1850*/  FMUL.FTZ R141, R85, R176 ;  /* 0x000000b0558d7220 */ /* 0x000fc80000410000 */
[----:B------:R-:W-:Y:S02]  /*1860*/  @P2 FADD.FTZ R141, R129, R141 ;  /* 0x0000008d818d2221 */ /* 0x000fe40000010000 */
.L_x_32913:
[----:B------:R-:W-:Y:S05]  /*1870*/  BSYNC B1 ;  /* 0x0000000000017941 */ /* 0x000fea0003800000 */
.L_x_32912:
[----:B------:R-:W-:Y:S01]  /*1880*/  BSSY B1, `(.L_x_32914) ;  /* 0x0000005000017945 */ /* 0x000fe20003800000 */
[----:B------:R-:W-:Y:S05]  /*1890*/  @!P3 BRA `(.L_x_32915) ;  /* 0x000000300000b947 */ /* 0x000fea0003800000 */
[----:B-----5:R-:W-:-:S04]  /*18a0*/  FMUL.FTZ R177, R182, c[0x0][0x1ec] ;  /* 0x00007b00b6b17a20 */ /* 0x020fc80000410000 */
[----:B------:R-:W-:-:S04]  /*18b0*/  FMUL.FTZ R142, R86, R177 ;  /* 0x000000b1568e7220 */ /* 0x000fc80000410000 */
[----:B------:R-:W-:Y:S02]  /*18c0*/  @P2 FADD.FTZ R142, R130, R142 ;  /* 0x0000008e828e2221 */ /* 0x000fe40000010000 */
.L_x_32915:
[----:B------:R-:W-:Y:S05]  /*18d0*/  BSYNC B1 ;  /* 0x0000000000017941 */ /* 0x000fea0003800000 */
.L_x_32914:
[----:B------:R-:W-:Y:S01]  /*18e0*/  BSSY B1, `(.L_x_32916) ;  /* 0x0000005000017945 */ /* 0x000fe20003800000 */
[----:B------:R-:W-:Y:S05]  /*18f0*/  @!P3 BRA `(.L_x_32917) ;  /* 0x000000300000b947 */ /* 0x000fea0003800000 */
[----:B-----5:R-:W-:-:S04]  /*1900*/  FMUL.FTZ R176, R183, c[0x0][0x1ec] ;  /* 0x00007b00b7b07a20 */ /* 0x020fc80000410000 */
[----:B------:R-:W-:-:S04]  /*1910*/  FMUL.FTZ R143, R87, R176 ;  /* 0x000000b0578f7220 */ /* 0x000fc80000410000 */
[----:B------:R-:W-:Y:S02]  /*1920*/  @P2 FADD.FTZ R143, R131, R143 ;  /* 0x0000008f838f2221 */ /* 0x000fe40000010000 */
.L_x_32917:
[----:B------:R-:W-:Y:S05]  /*1930*/  BSYNC B1 ;  /* 0x0000000000017941 */ /* 0x000fea0003800000 */
.L_x_32916:
[----:B------:R-:W-:Y:S01]  /*1940*/  HFMA2.MMA R177, -RZ, RZ, 0, 9.5367431640625e-07 ;  /* 0x00000010ffb17435 */ /* 0x000fe200000001ff */
[----:B------:R-:W-:-:S09]  /*1950*/  IADD3 R175, R175, 0x80, RZ ;  /* 0x00000080afaf7810 */ /* 0x000fd20007ffe0ff */
[C---:B------:R-:W-:Y:S01]  /*1960*/  IMAD.WIDE.U32 R176, R174.reuse, R177, c[0x0][0x188] ;  /* 0x00006200aeb07625 */ /* 0x040fe200078e00b1 */
[----:B------:R-:W-:-:S04]  /*1970*/  IADD3 R174, R174, 0x80, RZ ;  /* 0x00000080aeae7810 */ /* 0x000fc80007ffe0ff */
[----:B------:R1:W-:Y:S03]  /*1980*/  STG.E.128 [R176.64], R140 ;  /* 0x0000008cb0007986 */ /* 0x0003e6000c101d04 */
.L_x_32909:
[----:B------:R-:W-:Y:S05]  /*1990*/  BSYNC B0 ;  /* 0x0000000000007941 */ /* 0x000fea0003800000 */
.L_x_32908:
        /* <DEDUP_REMOVED lines=29> */
.L_x_32921:
[----:B-1----:R-:W-:Y:S05]  /*1b70*/  BSYNC B1 ;  /* 0x0000000000017941 */ /* 0x002fea0003800000 */
.L_x_32920:
[----:B------:R-:W-:Y:S01]  /*1b80*/  BSSY B1, `(.L_x_32922) ;  /* 0x0000005000017945 */ /* 0x000fe20003800000 */
[----:B------:R-:W-:Y:S05]  /*1b90*/  @!P3 BRA `(.L_x_32923) ;  /* 0x000000300000b947 */ /* 0x000fea0003800000 */
[----:B-----5:R-:W-:-:S04]  /*1ba0*/  FMUL.FTZ R176, R181, c[0x0][0x1ec] ;  /* 0x00007b00b5b07a20 */ /* 0x020fc80000410000 */
[----:B------:R-:W-:-:S04]  /*1bb0*/  FMUL.FTZ R145, R73, R176 ;  /* 0x000000b049917220 */ /* 0x000fc80000410000 */
[----:B------:R-:W-:Y:S02]  /*1bc0*/  @P2 FADD.FTZ R145, R129, R145 ;  /* 0x0000009181912221 */ /* 0x000fe40000010000 */
.L_x_32923:
[----:B------:R-:W-:Y:S05]  /*1bd0*/  BSYNC B1 ;  /* 0x0000000000017941 */ /* 0x000fea0003800000 */
.L_x_32922:
[----:B------:R-:W-:Y:S01]  /*1be0*/  BSSY B1, `(.L_x_32924) ;  /* 0x0000005000017945 */ /* 0x000fe20003800000 */
[----:B------:R-:W-:Y:S05]  /*1bf0*/  @!P3 BRA `(.L_x_32925) ;  /* 0x000000300000b947 */ /* 0x000fea0003800000 */
[----:B-----5:R-:W-:-:S04]  /*1c00*/  FMUL.FTZ R177, R182, c[0x0][0x1ec] ;  /* 0x00007b00b6b17a20 */ /* 0x020fc80000410000 */
[----:B------:R-:W-:-:S04]  /*1c10*/  FMUL.FTZ R146, R74, R177 ;  /* 0x000000b14a927220 */ /* 0x000fc80000410000 */
[----:B------:R-:W-:Y:S02]  /*1c20*/  @P2 FADD.FTZ R146, R130, R146 ;  /* 0x0000009282922221 */ /* 0x000fe40000010000 */
.L_x_32925:
[----:B------:R-:W-:Y:S05]  /*1c30*/  BSYNC B1 ;  /* 0x0000000000017941 */ /* 0x000fea0003800000 */
.L_x_32924:
[----:B------:R-:W-:Y:S01]  /*1c40*/  BSSY B1, `(.L_x_32926) ;  /* 0x0000005000017945 */ /* 0x000fe20003800000 */
[----:B------:R-:W-:Y:S05]  /*1c50*/  @!P3 BRA `(.L_x_32927) ;  /* 0x000000300000b947 */ /* 0x000fea0003800000 */
[----:B-----5:R-:W-:-:S04]  /*1c60*/  FMUL.FTZ R176, R183, c[0x0][0x1ec] ;  /* 0x00007b00b7b07a20 */ /* 0x020fc80000410000 */
[----:B------:R-:W-:-:S04]  /*1c70*/  FMUL.FTZ R147, R75, R176 ;  /* 0x000000b04b937220 */ /* 0x000fc80000410000 */
[----:B------:R-:W-:Y:S02]  /*1c80*/  @P2 FADD.FTZ R147, R131, R147 ;  /* 0x0000009383932221 */ /* 0x000fe40000010000 */
.L_x_32927:
[----:B------:R-:W-:Y:S05]  /*1c90*/  BSYNC B1 ;  /* 0x0000000000017941 */ /* 0x000fea0003800000 */
.L_x_32926:
[----:B------:R-:W-:Y:S01]  /*1ca0*/  HFMA2.MMA R177, -RZ, RZ, 0, 9.5367431640625e-07 ;  /* 0x00000010ffb17435 */ /* 0x000fe200000001ff */
[----:B------:R-:W-:-:S09]  /*1cb0*/  IADD3 R175, R175, 0x80, RZ ;  /* 0x00000080afaf7810 */ /* 0x000fd20007ffe0ff */
[C---:B------:R-:W-:Y:S01]  /*1cc0*/  IMAD.WIDE.U32 R176, R174.reuse, R177, c[0x0][0x188] ;  /* 0x00006200aeb07625 */ /* 0x040fe200078e00b1 */
[----:B------:R-:W-:-:S04]  /*1cd0*/  IADD3 R174, R174, 0x80, RZ ;  /* 0x00000080aeae7810 */ /* 0x000fc80007ffe0ff */
[----:B------:R1:W-:Y:S03]  /*1ce0*/  STG.E.128 [R176.64], R144 ;  /* 0x00000090b0007986 */ /* 0x0003e6000c101d04 */
.L_x_32919:
[----:B------:R-:W-:Y:S05]  /*1cf0*/  BSYNC B0 ;  /* 0x0000000000007941 */ /* 0x000fea0003800000 */
.L_x_32918:
        /* <DEDUP_REMOVED lines=29> */
.L_x_32931:
[----:B-1----:R-:W-:Y:S05]  /*1ed0*/  BSYNC B1 ;  /* 0x0000000000017941 */ /* 0x002fea0003800000 */
.L_x_32930:
[----:B------:R-:W-:Y:S01]  /*1ee0*/  BSSY B1, `(.L_x_32932) ;  /* 0x0000005000017945 */ /* 0x000fe20003800000 */
[----:B------:R-:W-:Y:S05]  /*1ef0*/  @!P3 BRA `(.L_x_32933) ;  /* 0x000000300000b947 */ /* 0x000fea0003800000 */
[----:B-----5:R-:W-:-:S04]  /*1f00*/  FMUL.FTZ R176, R181, c[0x0][0x1ec] ;  /* 0x00007b00b5b07a20 */ /* 0x020fc80000410000 */
[----:B------:R-:W-:-:S04]  /*1f10*/  FMUL.FTZ R149, R61, R176 ;  /* 0x000000b03d957220 */ /* 0x000fc80000410000 */
[----:B------:R-:W-:Y:S02]  /*1f20*/  @P2 FADD.FTZ R149, R129, R149 ;  /* 0x0000009581952221 */ /* 0x000fe40000010000 */
.L_x_32933:
[----:B------:R-:W-:Y:S05]  /*1f30*/  BSYNC B1 ;  /* 0x0000000000017941 */ /* 0x000fea0003800000 */
.L_x_32932:
[----:B------:R-:W-:Y:S01]  /*1f40*/  BSSY B1, `(.L_x_32934) ;  /* 0x0000005000017945 */ /* 0x000fe20003800000 */
[----:B------:R-:W-:Y:S05]  /*1f50*/  @!P3 BRA `(.L_x_32935) ;  /* 0x000000300000b947 */ /* 0x000fea0003800000 */
[----:B-----5:R-:W-:-:S04]  /*1f60*/  FMUL.FTZ R177, R182, c[0x0][0x1ec] ;  /* 0x00007b00b6b17a20 */ /* 0x020fc80000410000 */
[----:B------:R-:W-:-:S04]  /*1f70*/  FMUL.FTZ R150, R62, R177 ;  /* 0x000000b13e967220 */ /* 0x000fc80000410000 */
[----:B------:R-:W-:Y:S02]  /*1f80*/  @P2 FADD.FTZ R150, R130, R150 ;  /* 0x0000009682962221 */ /* 0x000fe40000010000 */
.L_x_32935:
[----:B------:R-:W-:Y:S05]  /*1f90*/  BSYNC B1 ;  /* 0x0000000000017941 */ /* 0x000fea0003800000 */
.L_x_32934:
[----:B------:R-:W-:Y:S01]  /*1fa0*/  BSSY B1, `(.L_x_32936) ;  /* 0x0000005000017945 */ /* 0x000fe20003800000 */
[----:B------:R-:W-:Y:S05]  /*1fb0*/  @!P3 BRA `(.L_x_32937) ;  /* 0x000000300000b947 */ /* 0x000fea0003800000 */
[----:B-----5:R-:W-:-:S04]  /*1fc0*/  FMUL.FTZ R176, R183, c[0x0][0x1ec] ;  /* 0x00007b00b7b07a20 */ /* 0x020fc80000410000 */
[----:B------:R-:W-:-:S04]  /*1fd0*/  FMUL.FTZ R151, R63, R176 ;  /* 0x000000b03f977220 */ /* 0x000fc80000410000 */
[----:B------:R-:W-:Y:S02]  /*1fe0*/  @P2 FADD.FTZ R151, R131, R151 ;  /* 0x0000009783972221 */ /* 0x000fe40000010000 */
.L_x_32937:
[----:B------:R-:W-:Y:S05]  /*1ff0*/  BSYNC B1 ;  /* 0x0000000000017941 */ /* 0x000fea0003800000 */
.L_x_32936:
[----:B------:R-:W-:Y:S01]  /*2000*/  HFMA2.MMA R177, -RZ, RZ, 0, 9.5367431640625e-07 ;  /* 0x00000010ffb17435 */ /* 0x000fe200000001ff */
[----:B------:R-:W-:-:S09]  /*2010*/  IADD3 R175, R175, 0x80, RZ ;  /* 0x00000080afaf7810 */ /* 0x000fd20007ffe0ff */
[C---:B------:R-:W-:Y:S01]  /*2020*/  IMAD.WIDE.U32 R176, R174.reuse, R177, c[0x0][0x188] ;  /* 0x00006200aeb07625 */ /* 0x040fe200078e00b1 */
[----:B------:R-:W-:-:S04]  /*2030*/  IADD3 R174, R174, 0x80, RZ ;  /* 0x00000080aeae7810 */ /* 0x000fc80007ffe0ff */
[----:B------:R1:W-:Y:S03]  /*2040*/  STG.E.128 [R176.64], R148 ;  /* 0x00000094b0007986 */ /* 0x0003e6000c101d04 */
.L_x_32929:
[----:B------:R-:W-:Y:S05]  /*2050*/  BSYNC B0 ;  /* 0x0000000000007941 */ /* 0x000fea0003800000 */
.L_x_32928:
        /* <DEDUP_REMOVED lines=29> */
.L_x_32941:
[----:B-1----:R-:W-:Y:S05]  /*2230*/  BSYNC B1 ;  /* 0x0000000000017941 */ /* 0x002fea0003800000 */
.L_x_32940:
[----:B------:R-:W-:Y:S01]  /*2240*/  BSSY B1, `(.L_x_32942) ;  /* 0x0000005000017945 */ /* 0x000fe20003800000 */
[----:B------:R-:W-:Y:S05]  /*2250*/  @!P3 BRA `(.L_x_32943) ;  /* 0x000000300000b947 */ /* 0x000fea0003800000 */
[----:B-----5:R-:W-:-:S04]  /*2260*/  FMUL.FTZ R176, R181, c[0x0][0x1ec] ;  /* 0x00007b00b5b07a20 */ /* 0x020fc80000410000 */
[----:B------:R-:W-:-:S04]  /*2270*/  FMUL.FTZ R153, R49, R176 ;  /* 0x000000b031997220 */ /* 0x000fc80000410000 */
[----:B------:R-:W-:Y:S02]  /*2280*/  @P2 FADD.FTZ R153, R129, R153 ;  /* 0x0000009981992221 */ /* 0x000fe40000010000 */
.L_x_32943:
[----:B------:R-:W-:Y:S05]  /*2290*/  BSYNC B1 ;  /* 0x0000000000017941 */ /* 0x000fea0003800000 */
.L_x_32942:
[----:B------:R-:W-:Y:S01]  /*22a0*/  BSSY B1, `(.L_x_32944) ;  /* 0x0000005000017945 */ /* 0x000fe20003800000 */
[----:B------:R-:W-:Y:S05]  /*22b0*/  @!P3 BRA `(.L_x_32945) ;  /* 0x000000300000b947 */ /* 0x000fea0003800000 */
[----:B-----5:R-:W-:-:S04]  /*22c0*/  FMUL.FTZ R177, R182, c[0x0][0x1ec] ;  /* 0x00007b00b6b17a20 */ /* 0x020fc80000410000 */
[----:B------:R-:W-:-:S04]  /*22d0*/  FMUL.FTZ R154, R50, R177 ;  /* 0x000000b1329a7220 */ /* 0x000fc80000410000 */
[----:B------:R-:W-:Y:S02]  /*22e0*/  @P2 FADD.FTZ R154, R130, R154 ;  /* 0x0000009a829a2221 */ /* 0x000fe40000010000 */
.L_x_32945:
[----:B------:R-:W-:Y:S05]  /*22f0*/  BSYNC B1 ;  /* 0x0000000000017941 */ /* 0x000fea0003800000 */
.L_x_32944:
[----:B------:R-:W-:Y:S01]  /*2300*/  BSSY B1, `(.L_x_32946) ;  /* 0x0000005000017945 */ /* 0x000fe20003800000 */
[----:B------:R-:W-:Y:S05]  /*2310*/  @!P3 BRA `(.L_x_32947) ;  /* 0x000000300000b947 */ /* 0x000fea0003800000 */
[----:B-----5:R-:W-:-:S04]  /*2320*/  FMUL.FTZ R176, R183, c[0x0][0x1ec] ;  /* 0x00007b00b7b07a20 */ /* 0x020fc80000410000 */
[----:B------:R-:W-:-:S04]  /*2330*/  FMUL.FTZ R155, R51, R176 ;  /* 0x000000b0339b7220 */ /* 0x000fc80000410000 */
[----:B------:R-:W-:Y:S02]  /*2340*/  @P2 FADD.FTZ R155, R131, R155 ;  /* 0x0000009b839b2221 */ /* 0x000fe40000010000 */
.L_x_32947:
[----:B------:R-:W-:Y:S05]  /*2350*/  BSYNC B1 ;  /* 0x0000000000017941 */ /* 0x000fea0003800000 */
.L_x_32946:
[----:B------:R-:W-:Y:S01]  /*2360*/  HFMA2.MMA R177, -RZ, RZ, 0, 9.5367431640625e-07 ;  /* 0x00000010ffb17435 */ /* 0x000fe200000001ff */
[----:B------:R-:W-:-:S09]  /*2370*/  IADD3 R175, R175, 0x80, RZ ;  /* 0x00000080afaf7810 */ /* 0x000fd20007ffe0ff */
[C---:B------:R-:W-:Y:S01]  /*2380*/  IMAD.WIDE.U32 R176, R174.reuse, R177, c[0x0][0x188] ;  /* 0x00006200aeb07625 */ /* 0x040fe200078e00b1 */
[----:B------:R-:W-:-:S04]  /*2390*/  IADD3 R174, R174, 0x80, RZ ;  /* 0x00000080aeae7810 */ /* 0x000fc80007ffe0ff */
[----:B------:R1:W-:Y:S03]  /*23a0*/  STG.E.128 [R176.64], R152 ;  /* 0x00000098b0007986 */ /* 0x0003e6000c101d04 */
.L_x_32939:
[----:B------:R-:W-:Y:S05]  /*23b0*/  BSYNC B0 ;  /* 0x0000000000007941 */ /* 0x000fea0003800000 */
.L_x_32938:
        /* <DEDUP_REMOVED lines=29> */
.L_x_32951:
[----:B-1----:R-:W-:Y:S05]  /*2590*/  BSYNC B1 ;  /* 0x0000000000017941 */ /* 0x002fea0003800000 */
.L_x_32950:
[----:B------:R-:W-:Y:S01]  /*25a0*/  BSSY B1, `(.L_x_32952) ;  /* 0x0000005000017945 */ /* 0x000fe20003800000 */
[----:B------:R-:W-:Y:S05]  /*25b0*/  @!P3 BRA `(.L_x_32953) ;  /* 0x000000300000b947 */ /* 0x000fea0003800000 */
[----:B-----5:R-:W-:-:S04]  /*25c0*/  FMUL.FTZ R176, R181, c[0x0][0x1ec] ;  /* 0x00007b00b5b07a20 */ /* 0x020fc80000410000 */
[----:B------:R-:W-:-:S04]  /*25d0*/  FMUL.FTZ R157, R37, R176 ;  /* 0x000000b0259d7220 */ /* 0x000fc80000410000 */
[----:B------:R-:W-:Y:S02]  /*25e0*/  @P2 FADD.FTZ R157, R129, R157 ;  /* 0x0000009d819d2221 */ /* 0x000fe40000010000 */
.L_x_32953:
[----:B------:R-:W-:Y:S05]  /*25f0*/  BSYNC B1 ;  /* 0x0000000000017941 */ /* 0x000fea0003800000 */
.L_x_32952:
[----:B------:R-:W-:Y:S01]  /*2600*/  BSSY B1, `(.L_x_32954) ;  /* 0x0000005000017945 */ /* 0x000fe20003800000 */
[----:B------:R-:W-:Y:S05]  /*2610*/  @!P3 BRA `(.L_x_32955) ;  /* 0x000000300000b947 */ /* 0x000fea0003800000 */
[----:B-----5:R-:W-:-:S04]  /*2620*/  FMUL.FTZ R177, R182, c[0x0][0x1ec] ;  /* 0x00007b00b6b17a20 */ /* 0x020fc80000410000 */
[----:B------:R-:W-:-:S04]  /*2630*/  FMUL.FTZ R158, R38, R177 ;  /* 0x000000b1269e7220 */ /* 0x000fc80000410000 */
[----:B------:R-:W-:Y:S02]  /*2640*/  @P2 FADD.FTZ R158, R130, R158 ;  /* 0x0000009e829e2221 */ /* 0x000fe40000010000 */
.L_x_32955:
[----:B------:R-:W-:Y:S05]  /*2650*/  BSYNC B1 ;  /* 0x0000000000017941 */ /* 0x000fea0003800000 */
.L_x_32954:
[----:B------:R-:W-:Y:S01]  /*2660*/  BSSY B1, `(.L_x_32956) ;  /* 0x0000005000017945 */ /* 0x000fe20003800000 */
[----:B------:R-:W-:Y:S05]  /*2670*/  @!P3 BRA `(.L_x_32957) ;  /* 0x000000300000b947 */ /* 0x000fea0003800000 */
[----:B-----5:R-:W-:-:S04]  /*2680*/  FMUL.FTZ R176, R183, c[0x0][0x1ec] ;  /* 0x00007b00b7b07a20 */ /* 0x020fc80000410000 */
[----:B------:R-:W-:-:S04]  /*2690*/  FMUL.FTZ R159, R39, R176 ;  /* 0x000000b0279f7220 */ /* 0x000fc80000410000 */
[----:B------:R-:W-:Y:S02]  /*26a0*/  @P2 FADD.FTZ R159, R131, R159 ;  /* 0x0000009f839f2221 */ /* 0x000fe40000010000 */
.L_x_32957:
[----:B------:R-:W-:Y:S05]  /*26b0*/  BSYNC B1 ;  /* 0x0000000000017941 */ /* 0x000fea0003800000 */
.L_x_32956:
[----:B------:R-:W-:Y:S01]  /*26c0*/  HFMA2.MMA R177, -RZ, RZ, 0, 9.5367431640625e-07 ;  /* 0x00000010ffb17435 */ /* 0x000fe200000001ff */
[----:B------:R-:W-:-:S09]  /*26d0*/  IADD3 R175, R175, 0x80, RZ ;  /* 0x00000080afaf7810 */ /* 0x000fd20007ffe0ff */
[C---:B------:R-:W-:Y:S01]  /*26e0*/  IMAD.WIDE.U32 R176, R174.reuse, R177, c[0x0][0x188] ;  /* 0x00006200aeb07625 */ /* 0x040fe200078e00b1 */
[----:B------:R-:W-:-:S04]  /*26f0*/  IADD3 R174, R174, 0x80, RZ ;  /* 0x00000080aeae7810 */ /* 0x000fc80007ffe0ff */
[----:B------:R1:W-:Y:S03]  /*2700*/  STG.E.128 [R176.64], R156 ;  /* 0x0000009cb0007986 */ /* 0x0003e6000c101d04 */
.L_x_32949:
[----:B------:R-:W-:Y:S05]  /*2710*/  BSYNC B0 ;  /* 0x0000000000007941 */ /* 0x000fea0003800000 */
.L_x_32948:
        /* <DEDUP_REMOVED lines=29> */
.L_x_32961:
[----:B-1----:R-:W-:Y:S05]  /*28f0*/  BSYNC B1 ;  /* 0x0000000000017941 */ /* 0x002fea0003800000 */
.L_x_32960:
[----:B------:R-:W-:Y:S01]  /*2900*/  BSSY B1, `(.L_x_32962) ;  /* 0x0000005000017945 */ /* 0x000fe20003800000 */
[----:B------:R-:W-:Y:S05]  /*2910*/  @!P3 BRA `(.L_x_32963) ;  /* 0x000000300000b947 */ /* 0x000fea0003800000 */
[----:B-----5:R-:W-:-:S04]  /*2920*/  FMUL.FTZ R176, R181, c[0x0][0x1ec] ;  /* 0x00007b00b5b07a20 */ /* 0x020fc80000410000 */
[----:B------:R-:W-:-:S04]  /*2930*/  FMUL.FTZ R161, R25, R176 ;  /* 0x000000b019a17220 */ /* 0x000fc80000410000 */
[----:B------:R-:W-:Y:S02]  /*2940*/  @P2 FADD.FTZ R161, R129, R161 ;  /* 0x000000a181a12221 */ /* 0x000fe40000010000 */
.L_x_32963:
[----:B------:R-:W-:Y:S05]  /*2950*/  BSYNC B1 ;  /* 0x0000000000017941 */ /* 0x000fea0003800000 */
.L_x_32962:
[----:B------:R-:W-:Y:S01]  /*2960*/  BSSY B1, `(.L_x_32964) ;  /* 0x0000005000017945 */ /* 0x000fe20003800000 */
[----:B------:R-:W-:Y:S05]  /*2970*/  @!P3 BRA `(.L_x_32965) ;  /* 0x000000300000b947 */ /* 0x000fea0003800000 */
[----:B-----5:R-:W-:-:S04]  /*2980*/  FMUL.FTZ R177, R182, c[0x0][0x1ec] ;  /* 0x00007b00b6b17a20 */ /* 0x020fc80000410000 */
[----:B------:R-:W-:-:S04]  /*2990*/  FMUL.FTZ R162, R26, R177 ;  /* 0x000000b11aa27220 */ /* 0x000fc80000410000 */
[----:B------:R-:W-:Y:S02]  /*29a0*/  @P2 FADD.FTZ R162, R130, R162 ;  /* 0x000000a282a22221 */ /* 0x000fe40000010000 */
.L_x_32965:
[----:B------:R-:W-:Y:S05]  /*29b0*/  BSYNC B1 ;  /* 0x0000000000017941 */ /* 0x000fea0003800000 */
.L_x_32964:
[----:B------:R-:W-:Y:S01]  /*29c0*/  BSSY B1, `(.L_x_32966) ;  /* 0x0000005000017945 */ /* 0x000fe20003800000 */
[----:B------:R-:W-:Y:S05]  /*29d0*/  @!P3 BRA `(.L_x_32967) ;  /* 0x000000300000b947 */ /* 0x000fea0003800000 */
[----:B-----5:R-:W-:-:S04]  /*29e0*/  FMUL.FTZ R176, R183, c[0x0][0x1ec] ;  /* 0x00007b00b7b07a20 */ /* 0x020fc80000410000 */
[----:B------:R-:W-:-:S04]  /*29f0*/  FMUL.FTZ R163, R27, R176 ;  /* 0x000000b01ba37220 */ /* 0x000fc80000410000 */
[----:B------:R-:W-:Y:S02]  /*2a00*/  @P2 FADD.FTZ R163, R131, R163 ;  /* 0x000000a383a32221 */ /* 0x000fe40000010000 */
.L_x_32967:
[----:B------:R-:W-:Y:S05]  /*2a10*/  BSYNC B1 ;  /* 0x0000000000017941 */ /* 0x000fea0003800000 */
.L_x_32966:
[----:B------:R-:W-:Y:S01]  /*2a20*/  HFMA2.MMA R177, -RZ, RZ, 0, 9.5367431640625e-07 ;  /* 0x00000010ffb17435 */ /* 0x000fe200000001ff */
[----:B------:R-:W-:-:S09]  /*2a30*/  IADD3 R175, R175, 0x80, RZ ;  /* 0x00000080afaf7810 */ /* 0x000fd20007ffe0ff */
[C---:B------:R-:W-:Y:S01]  /*2a40*/  IMAD.WIDE.U32 R176, R174.reuse, R177, c[0x0][0x188] ;  /* 0x00006200aeb07625 */ /* 0x040fe200078e00b1 */
[----:B------:R-:W-:-:S04]  /*2a50*/  IADD3 R174, R174, 0x80, RZ ;  /* 0x00000080aeae7810 */ /* 0x000fc80007ffe0ff */
[----:B------:R1:W-:Y:S03]  /*2a60*/  STG.E.128 [R176.64], R160 ;  /* 0x000000a0b0007986 */ /* 0x0003e6000c101d04 */
.L_x_32959:
[----:B------:R-:W-:Y:S05]  /*2a70*/  BSYNC B0 ;  /* 0x0000000000007941 */ /* 0x000fea0003800000 */
.L_x_32958:
        /* <DEDUP_REMOVED lines=29> */
.L_x_32971:
[----:B-1----:R-:W-:Y:S05]  /*2c50*/  BSYNC B1 ;  /* 0x0000000000017941 */ /* 0x002fea0003800000 */
.L_x_32970:
[----:B------:R-:W-:Y:S01]  /*2c60*/  BSSY B1, `(.L_x_32972) ;  /* 0x0000005000017945 */ /* 0x000fe20003800000 */
[----:B------:R-:W-:Y:S05]  /*2c70*/  @!P3 BRA `(.L_x_32973) ;  /* 0x000000300000b947 */ /* 0x000fea0003800000 */
[----:B-----5:R-:W-:-:S04]  /*2c80*/  FMUL.FTZ R176, R181, c[0x0][0x1ec] ;  /* 0x00007b00b5b07a20 */ /* 0x020fc80000410000 */
[----:B------:R-:W-:-:S04]  /*2c90*/  FMUL.FTZ R165, R13, R176 ;  /* 0x000000b00da57220 */ /* 0x000fc80000410000 */
[----:B------:R-:W-:Y:S02]  /*2ca0*/  @P2 FADD.FTZ R165, R129, R165 ;  /* 0x000000a581a52221 */ /* 0x000fe40000010000 */
.L_x_32973:
[----:B------:R-:W-:Y:S05]  /*2cb0*/  BSYNC B1 ;  /* 0x0000000000017941 */ /* 0x000fea0003800000 */
.L_x_32972:
[----:B------:R-:W-:Y:S01]  /*2cc0*/  BSSY B1, `(.L_x_32974) ;  /* 0x0000005000017945 */ /* 0x000fe20003800000 */
[----:B------:R-:W-:Y:S05]  /*2cd0*/  @!P3 BRA `(.L_x_32975) ;  /* 0x000000300000b947 */ /* 0x000fea0003800000 */
[----:B-----5:R-:W-:-:S04]  /*2ce0*/  FMUL.FTZ R177, R182, c[0x0][0x1ec] ;  /* 0x00007b00b6b17a20 */ /* 0x020fc80000410000 */
[----:B------:R-:W-:-:S04]  /*2cf0*/  FMUL.FTZ R166, R14, R177 ;  /* 0x000000b10ea67220 */ /* 0x000fc80000410000 */
[----:B------:R-:W-:Y:S02]  /*2d00*/  @P2 FADD.FTZ R166, R130, R166 ;  /* 0x000000a682a62221 */ /* 0x000fe40000010000 */
.L_x_32975:
[----:B------:R-:W-:Y:S05]  /*2d10*/  BSYNC B1 ;  /* 0x0000000000017941 */ /* 0x000fea0003800000 */
.L_x_32974:
[----:B------:R-:W-:Y:S01]  /*2d20*/  BSSY B1, `(.L_x_32976) ;  /* 0x0000005000017945 */ /* 0x000fe20003800000 */
[----:B------:R-:W-:Y:S05]  /*2d30*/  @!P3 BRA `(.L_x_32977) ;  /* 0x000000300000b947 */ /* 0x000fea0003800000 */
[----:B-----5:R-:W-:-:S04]  /*2d40*/  FMUL.FTZ R176, R183, c[0x0][0x1ec] ;  /* 0x00007b00b7b07a20 */ /* 0x020fc80000410000 */
[----:B------:R-:W-:-:S04]  /*2d50*/  FMUL.FTZ R167, R15, R176 ;  /* 0x000000b00fa77220 */ /* 0x000fc80000410000 */
[----:B------:R-:W-:Y:S02]  /*2d60*/  @P2 FADD.FTZ R167, R131, R167 ;  /* 0x000000a783a72221 */ /* 0x000fe40000010000 */
.L_x_32977:
[----:B------:R-:W-:Y:S05]  /*2d70*/  BSYNC B1 ;  /* 0x0000000000017941 */ /* 0x000fea0003800000 */
.L_x_32976:
[----:B------:R-:W-:Y:S01]  /*2d80*/  HFMA2.MMA R177, -RZ, RZ, 0, 9.5367431640625e-07 ;  /* 0x00000010ffb17435 */ /* 0x000fe200000001ff */
[----:B------:R-:W-:-:S09]  /*2d90*/  IADD3 R175, R175, 0x80, RZ ;  /* 0x00000080afaf7810 */ /* 0x000fd20007ffe0ff */
[C---:B------:R-:W-:Y:S01]  /*2da0*/  IMAD.WIDE.U32 R176, R174.reuse, R177, c[0x0][0x188] ;  /* 0x00006200aeb07625 */ /* 0x040fe200078e00b1 */
[----:B------:R-:W-:-:S04]  /*2db0*/  IADD3 R174, R174, 0x80, RZ ;  /* 0x00000080aeae7810 */ /* 0x000fc80007ffe0ff */
[----:B------:R1:W-:Y:S03]  /*2dc0*/  STG.E.128 [R176.64], R164 ;  /* 0x000000a4b0007986 */ /* 0x0003e6000c101d04 */
.L_x_32969:
[----:B------:R-:W-:Y:S05]  /*2dd0*/  BSYNC B0 ;  /* 0x0000000000007941 */ /* 0x000fea0003800000 */
.L_x_32968:
        /* <DEDUP_REMOVED lines=8> */
[----:B-1----:R-:W-:-:S05]  /*2e60*/  @P1 MOV R177, 0x10 ;  /* 0x0000001000b11802 */ /* 0x002fca0000000f00 */
        /* <DEDUP_REMOVED lines=20> */
.L_x_32981:
[----:B------:R-:W-:Y:S05]  /*2fb0*/  BSYNC B1 ;  /* 0x0000000000017941 */ /* 0x000fea0003800000 */
.L_x_32980:
[----:B------:R-:W-:Y:S01]  /*2fc0*/  BSSY B1, `(.L_x_32982) ;  /* 0x0000005000017945 */ /* 0x000fe20003800000 */
[----:B------:R-:W-:Y:S05]  /*2fd0*/  @!P2 BRA `(.L_x_32983) ;  /* 0x000000300000a947 */ /* 0x000fea0003800000 */
[----:B-----5:R-:W-:-:S04]  /*2fe0*/  FMUL.FTZ R172, R181, c[0x0][0x1ec] ;  /* 0x00007b00b5ac7a20 */ /* 0x020fc80000410000 */
[----:B------:R-:W-:-:S04]  /*2ff0*/  FMUL.FTZ R125, R121, R172 ;  /* 0x000000ac797d7220 */ /* 0x000fc80000410000 */
[----:B------:R-:W-:Y:S02]  /*3000*/  @P1 FADD.FTZ R125, R129, R125 ;  /* 0x0000007d817d1221 */ /* 0x000fe40000010000 */
.L_x_32983:
[----:B------:R-:W-:Y:S05]  /*3010*/  BSYNC B1 ;  /* 0x0000000000017941 */ /* 0x000fea0003800000 */
.L_x_32982:
[----:B------:R-:W-:Y:S01]  /*3020*/  BSSY B1, `(.L_x_32984) ;  /* 0x0000005000017945 */ /* 0x000fe20003800000 */
[----:B------:R-:W-:Y:S05]  /*3030*/  @!P2 BRA `(.L_x_32985) ;  /* 0x000000300000a947 */ /* 0x000fea0003800000 */
[----:B-----5:R-:W-:-:S04]  /*3040*/  FMUL.FTZ R175, R182, c[0x0][0x1ec] ;  /* 0x00007b00b6af7a20 */ /* 0x020fc80000410000 */
[----:B------:R-:W-:-:S04]  /*3050*/  FMUL.FTZ R126, R122, R175 ;  /* 0x000000af7a7e7220 */ /* 0x000fc80000410000 */
[----:B------:R-:W-:Y:S02]  /*3060*/  @P1 FADD.FTZ R126, R130, R126 ;  /* 0x0000007e827e1221 */ /* 0x000fe40000010000 */
.L_x_32985:
[----:B------:R-:W-:Y:S05]  /*3070*/  BSYNC B1 ;  /* 0x0000000000017941 */ /* 0x000fea0003800000 */
.L_x_32984:
[----:B------:R-:W-:Y:S01]  /*3080*/  BSSY B1, `(.L_x_32986) ;  /* 0x0000005000017945 */ /* 0x000fe20003800000 */
[----:B------:R-:W-:Y:S05]  /*3090*/  @!P2 BRA `(.L_x_32987) ;  /* 0x000000300000a947 */ /* 0x000fea0003800000 */
[----:B-----5:R-:W-:-:S04]  /*30a0*/  FMUL.FTZ R172, R183, c[0x0][0x1ec] ;  /* 0x00007b00b7ac7a20 */ /* 0x020fc80000410000 */
[----:B------:R-:W-:-:S04]  /*30b0*/  FMUL.FTZ R127, R123, R172 ;  /* 0x000000ac7b7f7220 */ /* 0x000fc80000410000 */
[----:B------:R-:W-:Y:S02]  /*30c0*/  @P1 FADD.FTZ R127, R131, R127 ;  /* 0x0000007f837f1221 */ /* 0x000fe40000010000 */
.L_x_32987:
[----:B------:R-:W-:Y:S05]  /*30d0*/  BSYNC B1 ;  /* 0x0000000000017941 */ /* 0x000fea0003800000 */
.L_x_32986:
[----:B------:R-:W-:-:S10]  /*30e0*/  HFMA2.MMA R175, -RZ, RZ, 0, 9.5367431640625e-07 ;  /* 0x00000010ffaf7435 */ /* 0x000fd400000001ff */
[----:B------:R-:W-:-:S05]  /*30f0*/  IMAD.WIDE.U32 R174, R174, R175, c[0x0][0x188] ;  /* 0x00006200aeae7625 */ /* 0x000fca00078e00af */
[----:B------:R1:W-:Y:S02]  /*3100*/  STG.E.128 [R174.64], R124 ;  /* 0x0000007cae007986 */ /* 0x0003e4000c101d04 */
.L_x_32979:
[----:B------:R-:W-:Y:S05]  /*3110*/  BSYNC B0 ;  /* 0x0000000000007941 */ /* 0x000fea0003800000 */
.L_x_32978:
[----:B-1----:R-:W-:Y:S01]  /*3120*/  FADD.FTZ R174, RZ, R132 ;  /* 0x00000084ffae7221 */ /* 0x002fe20000010000 */
        /* <DEDUP_REMOVED lines=61> */
.L_x_33012:
        /* <DEDUP_REMOVED lines=106> */
.L_x_33013:
        /* <DEDUP_REMOVED lines=12> */
[----:B-1----:R-:W-:Y:S02]  /*3c60*/  MOV R176, RZ ;  /* 0x000000ff00b07202 */ /* 0x002fe40000000f00 */
[----:B------:R-:W-:Y:S01]  /*3c70*/  @!P1 MOV R176, R170 ;  /* 0x000000aa00b09202 */ /* 0x000fe20000000f00 */
[----:B------:R-:W-:Y:S03]  /*3c80*/  BSSY B0, `(.L_x_32990) ;  /* 0x0000100000007945 */ /* 0x000fe60003800000 */
[----:B------:R-:W-:Y:S01]  /*3c90*/  I2F R190, R176 ;  /* 0x000000b000be7306 */ /* 0x000fe20000201400 */
[----:B------:R-:W-:Y:S01]  /*3ca0*/  @!P1 LDS.64 R184, [R179.X8] ;  /* 0x00000000b3b89984 */ /* 0x000fe20000008a00 */
[----:B------:R-:W-:-:S03]  /*3cb0*/  LOP3.LUT P1, RZ, R177, 0x1f, R0, 0xf8, !PT ;  /* 0x0000001fb1ff7812 */ /* 0x000fc6000782f800 */
[----:B------:R-:W0:Y:S10]  /*3cc0*/  SHFL.DOWN PT, R177, R176, 0x2, 0x1f ;  /* 0x08401f00b0b17f89 */ /* 0x000e3400000e0000 */
[----:B------:R-:W-:-:S04]  /*3cd0*/  @!P1 LEA R174, P2, R168, c[0x0][0x1a0], 0x2 ;  /* 0x00006800a8ae9a11 */ /* 0x000fc800078410ff */
[C---:B------:R-:W-:Y:S02]  /*3ce0*/  @!P1 LEA.HI.X R175, R168.reuse, c[0x0][0x1a4], R173, 0x2, P2 ;  /* 0x00006900a8af9a11 */ /* 0x040fe400010f14ad */
[----:B------:R-:W-:-:S04]  /*3cf0*/  @!P1 LEA R172, P2, R168, c[0x0][0x1a8], 0x2 ;  /* 0x00006a00a8ac9a11 */ /* 0x000fc800078410ff */
[----:B------:R-:W-:Y:S02]  /*3d00*/  @!P1 LEA.HI.X R173, R168, c[0x0][0x1ac], R173, 0x2, P2 ;  /* 0x00006b00a8ad9a11 */ /* 0x000fe400010f14ad */
[----:B------:R-:W-:Y:S02]  /*3d10*/  ISETP.NE.AND P2, PT, RZ, UR6, PT ;  /* 0x00000006ff007c0c */ /* 0x000fe4000bf45270 */
[----:B0-----:R-:W-:Y:S01]  /*3d20*/  IADD3 R188, R177, R176, RZ ;  /* 0x000000b0b1bc7210 */ /* 0x001fe20007ffe0ff */
[----:B------:R-:W-:Y:S04]  /*3d30*/  I2F R192, R177 ;  /* 0x000000b100c07306 */ /* 0x000fe80000201400 */
[----:B------:R-:W0:Y:S04]  /*3d40*/  SHFL.DOWN PT, R193, R188, 0x1, 0x1f ;  /* 0x08201f00bcc17f89 */ /* 0x000e2800000e0000 */
[----:B------:R-:W1:Y:S01]  /*3d50*/  I2F R179, R188 ;  /* 0x000000bc00b37306 */ /* 0x000e620000201400 */
[----:B------:R-:W2:Y:S04]  /*3d60*/  SHFL.DOWN PT, R187, R184, 0x2, 0x1f ;  /* 0x08401f00b8bb7f89 */ /* 0x000ea800000e0000 */
[----:B------:R-:W3:Y:S03]  /*3d70*/  SHFL.DOWN PT, R186, R185, 0x2, 0x1f ;  /* 0x08401f00b9ba7f89 */ /* 0x000ee600000e0000 */
[----:B-1----:R-:W1:Y:S01]  /*3d80*/  MUFU.RCP R189, R179 ;  /* 0x000000b300bd7308 */ /* 0x002e620000001000 */
[----:B0-----:R-:W-:-:S07]  /*3d90*/  IADD3 R176, R188, R193, RZ ;  /* 0x000000c1bcb07210 */ /* 0x001fce0007ffe0ff */
[----:B------:R-:W-:Y:S01]  /*3da0*/  I2F R193, R193 ;  /* 0x000000c100c17306 */ /* 0x000fe20000201400 */
[C---:B--2---:R-:W-:Y:S02]  /*3db0*/  FMUL.FTZ R191, R187.reuse, R192 ;  /* 0x000000c0bbbf7220 */ /* 0x044fe40000410000 */
[----:B------:R-:W-:Y:S02]  /*3dc0*/  FADD.FTZ R187, -R187, R184 ;  /* 0x000000b8bbbb7221 */ /* 0x000fe40000010100 */
[----:B------:R-:W-:-:S03]  /*3dd0*/  FFMA.FTZ R194, R190, R184, R191 ;  /* 0x000000b8bec27223 */ /* 0x000fc600000100bf */
[----:B------:R-:W0:Y:S01]  /*3de0*/  I2F R176, R176 ;  /* 0x000000b000b07306 */ /* 0x000e220000201400 */
[----:B------:R-:W-:Y:S02]  /*3df0*/  FMUL.FTZ R187, R187, R187 ;  /* 0x000000bbbbbb7220 */ /* 0x000fe40000410000 */
[----:B-1----:R-:W-:Y:S02]  /*3e00*/  FMUL.FTZ R194, R189, R194 ;  /* 0x000000c2bdc27220 */ /* 0x002fe40000410000 */
[----:B------:R-:W-:Y:S02]  /*3e10*/  FMUL.FTZ R187, R187, R190 ;  /* 0x000000bebbbb7220 */ /* 0x000fe40000410000 */
[----:B---3--:R-:W-:Y:S01]  /*3e20*/  FADD.FTZ R186, R186, R185 ;  /* 0x000000b9baba7221 */ /* 0x008fe20000010000 */
[----:B------:R-:W1:Y:S01]  /*3e30*/  SHFL.DOWN PT, R177, R194, 0x1, 0x1f ;  /* 0x08201f00c2b17f89 */ /* 0x000e6200000e0000 */
[----:B------:R-:W-:-:S04]  /*3e40*/  FMUL.FTZ R187, R187, R192 ;  /* 0x000000c0bbbb7220 */ /* 0x000fc80000410000 */
[----:B------:R-:W-:Y:S01]  /*3e50*/  FFMA.FTZ R186, R189, R187, R186 ;  /* 0x000000bbbdba7223 */ /* 0x000fe200000100ba */
[----:B0-----:R-:W0:Y:S04]  /*3e60*/  MUFU.RCP R184, R176 ;  /* 0x000000b000b87308 */ /* 0x001e280000001000 */
[----:B------:R-:W2:Y:S01]  /*3e70*/  SHFL.DOWN PT, R185, R186, 0x1, 0x1f ;  /* 0x08201f00bab97f89 */ /* 0x000ea200000e0000 */
[----:B-1----:R-:W-:Y:S02]  /*3e80*/  FADD.FTZ R187, R194, -R177 ;  /* 0x800000b1c2bb7221 */ /* 0x002fe40000010000 */
[----:B------:R-:W-:Y:S02]  /*3e90*/  FMUL.FTZ R177, R177, R193 ;  /* 0x000000c1b1b17220 */ /* 0x000fe40000410000 */
[----:B------:R-:W-:-:S02]  /*3ea0*/  FMUL.FTZ R188, R187, R187 ;  /* 0x000000bbbbbc7220 */ /* 0x000fc40000410000 */
[C---:B------:R-:W-:Y:S02]  /*3eb0*/  FFMA.FTZ R177, R179.reuse, R194, R177 ;  /* 0x000000c2b3b17223 */ /* 0x040fe400000100b1 */
[----:B------:R-:W-:Y:S02]  /*3ec0*/  FMUL.FTZ R188, R179, R188 ;  /* 0x000000bcb3bc7220 */ /* 0x000fe40000410000 */
[----:B0-----:R-:W-:Y:S02]  /*3ed0*/  FMUL.FTZ R179, R184, R177 ;  /* 0x000000b1b8b37220 */ /* 0x001fe40000410000 */
[----:B--2---:R-:W-:Y:S02]  /*3ee0*/  FADD.FTZ R185, R186, R185 ;  /* 0x000000b9bab97221 */ /* 0x004fe40000010000 */
[----:B------:R-:W-:Y:S02]  /*3ef0*/  FMUL.FTZ R188, R188, R193 ;  /* 0x000000c1bcbc7220 */ /* 0x000fe40000410000 */
[----:B------:R-:W0:Y:S02]  /*3f00*/  SHFL.IDX PT, R179, R179, RZ, 0x1f ;  /* 0x00001fffb3b37589 */ /* 0x000e2400000e0000 */
[----:B------:R-:W-:Y:S01]  /*3f10*/  FFMA.FTZ R185, R184, R188, R185 ;  /* 0x000000bcb8b97223 */ /* 0x000fe200000100b9 */
[----:B------:R-:W-:-:S05]  /*3f20*/  MOV R184, c[0x0][0x1e0] ;  /* 0x0000780000b87a02 */ /* 0x000fca0000000f00 */
        /* <DEDUP_REMOVED lines=35> */
.L_x_32993:
[----:B------:R-:W-:Y:S05]  /*4160*/  BSYNC B1 ;  /* 0x0000000000017941 */ /* 0x000fea0003800000 */
.L_x_32992:
        /* <DEDUP_REMOVED lines=19> */
.L_x_32995:
[----:B------:R-:W-:Y:S05]  /*42a0*/  BSYNC B1 ;  /* 0x0000000000017941 */ /* 0x000fea0003800000 */
.L_x_32994:
        /* <DEDUP_REMOVED lines=19> */
.L_x_32997:
[----:B------:R-:W-:Y:S05]  /*43e0*/  BSYNC B1 ;  /* 0x0000000000017941 */ /* 0x000fea0003800000 */
.L_x_32996:
        /* <DEDUP_REMOVED lines=19> */
.L_x_32999:
[----:B------:R-:W-:Y:S05]  /*4520*/  BSYNC B1 ;  /* 0x0000000000017941 */ /* 0x000fea0003800000 */
.L_x_32998:
        /* <DEDUP_REMOVED lines=19> */
.L_x_33001:
[----:B------:R-:W-:Y:S05]  /*4660*/  BSYNC B1 ;  /* 0x0000000000017941 */ /* 0x000fea0003800000 */
.L_x_33000:
        /* <DEDUP_REMOVED lines=19> */
.L_x_33003:
[----:B------:R-:W-:Y:S05]  /*47a0*/  BSYNC B1 ;  /* 0x0000000000017941 */ /* 0x000fea0003800000 */
.L_x_33002:
        /* <DEDUP_REMOVED lines=19> */
.L_x_33005:
[----:B------:R-:W-:Y:S05]  /*48e0*/  BSYNC B1 ;  /* 0x0000000000017941 */ /* 0x000fea0003800000 */
.L_x_33004:
        /* <DEDUP_REMOVED lines=19> */
.L_x_33007:
[----:B------:R-:W-:Y:S05]  /*4a20*/  BSYNC B1 ;  /* 0x0000000000017941 */ /* 0x000fea0003800000 */
.L_x_33006:
        /* <DEDUP_REMOVED lines=19> */
.L_x_33009:
[----:B------:R-:W-:Y:S05]  /*4b60*/  BSYNC B1 ;  /* 0x0000000000017941 */ /* 0x000fea0003800000 */
.L_x_33008:
        /* <DEDUP_REMOVED lines=17> */
.L_x_32991:
[----:B0-----:R-:W-:Y:S05]  /*4c80*/  BSYNC B0 ;  /* 0x0000000000007941 */ /* 0x001fea0003800000 */
.L_x_32990:
[----:B------:R-:W-:Y:S02]  /*4c90*/  LOP3.LUT P1, RZ, R169, 0xff, RZ, 0xc0, !PT ;  /* 0x000000ffa9ff7812 */ /* 0x000fe4000782c0ff */
[----:B------:R-:W-:Y:S02]  /*4ca0*/  IADD3 R168, R168, c[0x0][0x160], RZ ;  /* 0x00005800a8a87a10 */ /* 0x000fe40007ffe0ff */
[----:B------:R-:W-:Y:S02]  /*4cb0*/  SEL R169, RZ, 0x1, P1 ;  /* 0x00000001ffa97807 */ /* 0x000fe40000800000 */
[----:B------:R-:W-:-:S13]  /*4cc0*/  ISETP.GE.AND P1, PT, R168, c[0x0][0x164], PT ;  /* 0x00005900a8007a0c */ /* 0x000fda0003f26270 */
[----:B------:R-:W-:Y:S01]  /*4cd0*/  @P1 CALL.REL.NOINC `(.L_x_33010) ;  /* 0x0000001000001944 */ /* 0x000fe20003c00000 */
[----:B------:R-:W-:Y:S05]  /*4ce0*/  BRA `(.L_x_33011) ;  /* 0xffffc18000007947 */ /* 0x000fea000383ffff */
.L_x_33010:
[----:B------:R-:W-:Y:S05]  /*4cf0*/  EXIT ;  /* 0x000000000000794d */ /* 0x000fea0003800000 */
.L_x_32988:
[----:B------:R-:W-:Y:S01]  /*4d00*/  HFMA2.MMA R186, -RZ, RZ, 0, 5.9604644775390625e-08 ;  /* 0x00000001ffba7435 */ /* 0x000fe200000001ff */
[----:B------:R-:W-:Y:S02]  /*4d10*/  MOV R179, 0x1f ;  /* 0x0000001f00b37802 */ /* 0x000fe40000000f00 */
[----:B------:R-:W-:Y:S02]  /*4d20*/  MOV R184, 0xffffffff ;  /* 0xffffffff00b87802 */ /* 0x000fe40000000f00 */
[----:B------:R-:W-:Y:S02]  /*4d30*/  MOV R176, 0x4d50 ;  /* 0x00004d5000b07802 */ /* 0x000fe40000000f00 */
[----:B0----5:R-:W-:Y:S05]  /*4d40*/  CALL.REL.NOINC `($__internal_150_$__cuda_sm70_shflsync_bfly_p) ;  /* 0x0000090000007944 */ /* 0x021fea0003c00000 */
[----:B-1----:R-:W-:Y:S01]  /*4d50*/  MOV R174, R186 ;  /* 0x000000ba00ae7202 */ /* 0x002fe20000000f00 */
[----:B0-----:R-:W-:Y:S05]  /*4d60*/  BRA `(.L_x_33012) ;  /* 0xffffe79000007947 */ /* 0x001fea000383ffff */
.L_x_32989:
[----:B------:R-:W-:Y:S01]  /*4d70*/  HFMA2.MMA R186, -RZ, RZ, 0, 1.1920928955078125e-07 ;  /* 0x00000002ffba7435 */ /* 0x000fe200000001ff */
[----:B------:R-:W-:Y:S02]  /*4d80*/  MOV R179, 0x1f ;  /* 0x0000001f00b37802 */ /* 0x000fe40000000f00 */
[----:B------:R-:W-:Y:S02]  /*4d90*/  MOV R184, 0xffffffff ;  /* 0xffffffff00b87802 */ /* 0x000fe40000000f00 */
[----:B------:R-:W-:-:S02]  /*4da0*/  MOV R176, 0x4dc0 ;  /* 0x00004dc000b07802 */ /* 0x000fc40000000f00 */
[----:B0----5:R-:W-:Y:S05]  /*4db0*/  CALL.REL.NOINC `($__internal_150_$__cuda_sm70_shflsync_bfly_p) ;  /* 0x0000089000007944 */ /* 0x021fea0003c00000 */
[----:B01----:R-:W-:Y:S01]  /*4dc0*/  FADD.FTZ R175, R175, R186 ;  /* 0x000000baafaf7221 */ /* 0x003fe20000010000 */
[----:B------:R-:W-:Y:S01]  /*4dd0*/  HFMA2.MMA R186, -RZ, RZ, 0, 2.384185791015625e-07 ;  /* 0x00000004ffba7435 */ /* 0x000fe200000001ff */
[----:B------:R-:W-:-:S02]  /*4de0*/  MOV R179, 0x1f ;  /* 0x0000001f00b37802 */ /* 0x000fc40000000f00 */
[----:B------:R-:W-:Y:S02]  /*4df0*/  MOV R184, 0xffffffff ;  /* 0xffffffff00b87802 */ /* 0x000fe40000000f00 */
[----:B------:R-:W-:Y:S02]  /*4e00*/  MOV R176, 0x4e20 ;  /* 0x00004e2000b07802 */ /* 0x000fe40000000f00 */
[----:B------:R-:W-:Y:S05]  /*4e10*/  CALL.REL.NOINC `($__internal_150_$__cuda_sm70_shflsync_bfly_p) ;  /* 0x0000083000007944 */ /* 0x000fea0003c00000 */
[----:B01----:R-:W-:Y:S01]  /*4e20*/  FADD.FTZ R175, R175, R186 ;  /* 0x000000baafaf7221 */ /* 0x003fe20000010000 */
[----:B------:R-:W-:Y:S01]  /*4e30*/  HFMA2.MMA R186, -RZ, RZ, 0, 4.76837158203125e-07 ;  /* 0x00000008ffba7435 */ /* 0x000fe200000001ff */
[----:B------:R-:W-:Y:S02]  /*4e40*/  MOV R179, 0x1f ;  /* 0x0000001f00b37802 */ /* 0x000fe40000000f00 */
[----:B------:R-:W-:Y:S02]  /*4e50*/  MOV R184, 0xffffffff ;  /* 0xffffffff00b87802 */ /* 0x000fe40000000f00 */
[----:B------:R-:W-:Y:S02]  /*4e60*/  MOV R176, 0x4e80 ;  /* 0x00004e8000b07802 */ /* 0x000fe40000000f00 */
[----:B------:R-:W-:Y:S05]  /*4e70*/  CALL.REL.NOINC `($__internal_150_$__cuda_sm70_shflsync_bfly_p) ;  /* 0x000007d000007944 */ /* 0x000fea0003c00000 */
[----:B01----:R-:W-:Y:S01]  /*4e80*/  FADD.FTZ R175, R175, R186 ;  /* 0x000000baafaf7221 */ /* 0x003fe20000010000 */
[----:B------:R-:W-:Y:S01]  /*4e90*/  HFMA2.MMA R186, -RZ, RZ, 0, 9.5367431640625e-07 ;  /* 0x00000010ffba7435 */ /* 0x000fe200000001ff */
[----:B------:R-:W-:-:S02]  /*4ea0*/  MOV R179, 0x1f ;  /* 0x0000001f00b37802 */ /* 0x000fc40000000f00 */
[----:B------:R-:W-:Y:S02]  /*4eb0*/  MOV R184, 0xffffffff ;  /* 0xffffffff00b87802 */ /* 0x000fe40000000f00 */
[----:B------:R-:W-:Y:S02]  /*4ec0*/  MOV R176, 0x4ee0 ;  /* 0x00004ee000b07802 */ /* 0x000fe40000000f00 */
[----:B------:R-:W-:Y:S05]  /*4ed0*/  CALL.REL.NOINC `($__internal_150_$__cuda_sm70_shflsync_bfly_p) ;  /* 0x0000077000007944 */ /* 0x000fea0003c00000 */
[----:B-1----:R-:W-:Y:S01]  /*4ee0*/  FADD.FTZ R174, R175, R186 ;  /* 0x000000baafae7221 */ /* 0x002fe20000010000 */
[----:B------:R-:W-:Y:S01]  /*4ef0*/  P2R R185, PR, RZ, 0x40 ;  /* 0x00000040ffb97803 */ /* 0x000fe20000000000 */
[----:B------:R-:W-:Y:S01]  /*4f00*/  HFMA2.MMA R186, -RZ, RZ, 0, 5.9604644775390625e-08 ;  /* 0x00000001ffba7435 */ /* 0x000fe200000001ff */
[----:B------:R-:W-:Y:S01]  /*4f10*/  ISETP.GT.U32.AND P6, PT, R2, 0xff, PT ;  /* 0x000000ff0200780c */ /* 0x000fe20003fc4070 */
[----:B------:R-:W-:-:S04]  /*4f20*/  FMUL.FTZ R174, R3, R174 ;  /* 0x000000ae03ae7220 */ /* 0x000fc80000410000 */
[--C-:B0-----:R-:W-:Y:S02]  /*4f30*/  FADD.FTZ R175, R132, -R174.reuse ;  /* 0x800000ae84af7221 */ /* 0x101fe40000010000 */
        /* <DEDUP_REMOVED lines=86> */
[----:B------:R-:W-:Y:S05]  /*54a0*/  CALL.REL.NOINC `($__internal_150_$__cuda_sm70_shflsync_bfly_p) ;  /* 0x000001a000007944 */ /* 0x000fea0003c00000 */
[----:B01----:R-:W-:Y:S01]  /*54b0*/  FADD.FTZ R175, R175, R186 ;  /* 0x000000baafaf7221 */ /* 0x003fe20000010000 */
[----:B------:R-:W-:Y:S01]  /*54c0*/  HFMA2.MMA R186, -RZ, RZ, 0, 1.1920928955078125e-07 ;  /* 0x00000002ffba7435 */ /* 0x000fe200000001ff */
[----:B------:R-:W-:Y:S02]  /*54d0*/  MOV R179, 0x1f ;  /* 0x0000001f00b37802 */ /* 0x000fe40000000f00 */
[----:B------:R-:W-:Y:S02]  /*54e0*/  MOV R184, 0xffffffff ;  /* 0xffffffff00b87802 */ /* 0x000fe40000000f00 */
[----:B------:R-:W-:Y:S02]  /*54f0*/  MOV R176, 0x5510 ;  /* 0x0000551000b07802 */ /* 0x000fe40000000f00 */
[----:B------:R-:W-:Y:S05]  /*5500*/  CALL.REL.NOINC `($__internal_150_$__cuda_sm70_shflsync_bfly_p) ;  /* 0x0000014000007944 */ /* 0x000fea0003c00000 */
[----:B01----:R-:W-:Y:S01]  /*5510*/  FADD.FTZ R175, R175, R186 ;  /* 0x000000baafaf7221 */ /* 0x003fe20000010000 */
[----:B------:R-:W-:Y:S01]  /*5520*/  HFMA2.MMA R186, -RZ, RZ, 0, 2.384185791015625e-07 ;  /* 0x00000004ffba7435 */ /* 0x000fe200000001ff */
[----:B------:R-:W-:Y:S02]  /*5530*/  MOV R179, 0x1f ;  /* 0x0000001f00b37802 */ /* 0x000fe40000000f00 */
[----:B------:R-:W-:-:S02]  /*5540*/  MOV R184, 0xffffffff ;  /* 0xffffffff00b87802 */ /* 0x000fc40000000f00 */
        /* <DEDUP_REMOVED lines=8> */
[----:B-1----:R-:W-:Y:S01]  /*55d0*/  FADD.FTZ R185, R175, R186 ;  /* 0x000000baafb97221 */ /* 0x002fe20000010000 */
[----:B------:R-:W-:Y:S01]  /*55e0*/  HFMA2.MMA R186, -RZ, RZ, 0, 9.5367431640625e-07 ;  /* 0x00000010ffba7435 */ /* 0x000fe200000001ff */
[----:B0-----:R-:W-:Y:S02]  /*55f0*/  MOV R179, 0x1f ;  /* 0x0000001f00b37802 */ /* 0x001fe40000000f00 */
[----:B------:R-:W-:-:S02]  /*5600*/  MOV R184, 0xffffffff ;  /* 0xffffffff00b87802 */ /* 0x000fc40000000f00 */
[----:B------:R-:W-:Y:S02]  /*5610*/  MOV R175, R185 ;  /* 0x000000b900af7202 */ /* 0x000fe40000000f00 */
[----:B------:R-:W-:Y:S02]  /*5620*/  MOV R176, 0x5640 ;  /* 0x0000564000b07802 */ /* 0x000fe40000000f00 */
[----:B------:R-:W-:Y:S05]  /*5630*/  CALL.REL.NOINC `($__internal_150_$__cuda_sm70_shflsync_bfly_p) ;  /* 0x0000001000007944 */ /* 0x000fea0003c00000 */
[----:B01----:R-:W-:Y:S05]  /*5640*/  BRA `(.L_x_33013) ;  /* 0xffffe55000007947 */ /* 0x003fea000383ffff */
        .weak           $__internal_150_$__cuda_sm70_shflsync_bfly_p
        .type           $__internal_150_$__cuda_sm70_shflsync_bfly_p,@function
        .size           $__internal_150_$__cuda_sm70_shflsync_bfly_p,(.L_x_36190 - $__internal_150_$__cuda_sm70_shflsync_bfly_p)
$__internal_150_$__cuda_sm70_shflsync_bfly_p:
[----:B------:R-:W-:Y:S01]  /*5650*/  HFMA2.MMA R177, -RZ, RZ, 0, 0 ;  /* 0x00000000ffb17435 */ /* 0x000fe200000001ff */
[----:B------:R-:W-:Y:S04]  /*5660*/  WARPSYNC R184 ;  /* 0x000000b800007348 */ /* 0x000fe80003800000 */
[----:B------:R0:W1:Y:S01]  /*5670*/  SHFL.BFLY PT, R186, R175, R186, R179 ;  /* 0x0c0000baafba7389 */ /* 0x00006200000e00b3 */
[----:B------:R-:W-:Y:S05]  /*5680*/  RET.REL.NODEC R176 `(_ZN10layer_norm13ln_fwd_kernelINS_13Kernel_traitsIfffffjLj5120ELj1ELj1ELj4ELj16ENS_18Kernel_traits_baseILj5120EfffffjLj128EEEEELb0ELb1ELb1ELb0EEEvNS_9FwdParamsE) ;  /* 0xffffa970b0007950 */ /* 0x000fea0003c3ffff */
.L_x_33014:
        /* <DEDUP_REMOVED lines=15> */
.L_x_36190:


//--------------------- .text._ZN10layer_norm13ln_fwd_kernelINS_13Kernel_traitsIfffffjLj5120ELj1ELj1ELj4ELj16ENS_18Kernel_traits_baseILj5120EfffffjLj128EEEEELb0ELb1ELb1ELb1EEEvNS_9FwdParamsE --------------------------
	.section	.text._ZN10layer_norm13ln_fwd_kernelINS_13Kernel_traitsIfffffjLj5120ELj1ELj1ELj4ELj16ENS_18Kernel_traits_baseILj5120EfffffjLj128EEEEELb0ELb1ELb1ELb1EEEvNS_9FwdParamsE,"ax",@progbits
	.sectioninfo	@"SHI_REGISTERS=222"
	.align	128
        .global         _ZN10layer_norm13ln_fwd_kernelINS_13Kernel_traitsIfffffjLj5120ELj1ELj1ELj4ELj16ENS_18Kernel_traits_baseILj5120EfffffjLj128EEEEELb0ELb1ELb1ELb1EEEvNS_9FwdParamsE
        .type           _ZN10layer_norm13ln_fwd_kernelINS_13Kernel_traitsIfffffjLj5120ELj1ELj1ELj4ELj16ENS_18Kernel_traits_baseILj5120EfffffjLj128EEEEELb0ELb1ELb1ELb1EEEvNS_9FwdParamsE,@function
        .size           _ZN10layer_norm13ln_fwd_kernelINS_13Kernel_traitsIfffffjLj5120ELj1ELj1ELj4ELj16ENS_18Kernel_traits_baseILj5120EfffffjLj128EEEEELb0ELb1ELb1ELb1EEEvNS_9FwdParamsE,(.L_x_36191 - _ZN10layer_norm13ln_fwd_kernelINS_13Kernel_traitsIfffffjLj5120ELj1ELj1ELj4ELj16ENS_18Kernel_traits_baseILj5120EfffffjLj128EEEEELb0ELb1ELb1ELb1EEEvNS_9FwdParamsE)
        .other          _ZN10layer_norm13ln_fwd_kernelINS_13Kernel_traitsIfffffjLj5120ELj1ELj1ELj4ELj16ENS_18Kernel_traits_baseILj5120EfffffjLj128EEEEELb0ELb1ELb1ELb1EEEvNS_9FwdParamsE,@"STO_CUDA_ENTRY STV_DEFAULT"
_ZN10layer_norm13ln_fwd_kernelINS_13Kernel_traitsIfffffjLj5120ELj1ELj1ELj4ELj16ENS_18Kernel_traits_baseILj5120EfffffjLj128EEEEELb0ELb1ELb1ELb1EEEvNS_9FwdParamsE:
.text._ZN10layer_norm13ln_fwd_kernelINS_13Kernel_traitsIfffffjLj5120ELj1ELj1ELj4ELj16ENS_18Kernel_traits_baseILj5120EfffffjLj128EEEEELb0ELb1ELb1ELb1EEEvNS_9FwdParamsE:
        /* <DEDUP_REMOVED lines=76> */
.L_x_33100:
        /* <DEDUP_REMOVED lines=11> */
[----:B0-----:R0:W3:Y:S01]  /*0570*/  @P0 LDG.E.128 R124, [R136.64] ;  /* 0x00000004887c0981 */ /* 0x0010e2000c1e1d00 */
[----:B------:R-:W-:Y:S01]  /*0580*/  MOV R151, RZ ;  /* 0x000000ff00977202 */ /* 0x000fe20000000f00 */
[----:B------:R-:W-:Y:S01]  /*0590*/  IMAD.WIDE R134, R147, R138, c[0x0][0x1d8] ;  /* 0x0000760093867625 */ /* 0x000fe200078e028a */
[----:B------:R-:W-:Y:S02]  /*05a0*/  MOV R150, 0x10 ;  /* 0x0000001000967802 */ /* 0x000fe40000000f00 */
[C---:B------:R-:W-:Y:S01]  /*05b0*/  IADD3 R143, R173.reuse, 0x80, RZ ;  /* 0x00000080ad8f7810 */ /* 0x040fe20007ffe0ff */
[----:B------:R-:W-:Y:S01]  /*05c0*/  BSSY B0, `(.L_x_33015) ;  /* 0x000001e000007945 */ /* 0x000fe20003800000 */
[----:B-----5:R3:W5:Y:S01]  /*05d0*/  LDG.E R149, [R134.64] ;  /* 0x0000000486957981 */ /* 0x020762000c1e1900 */
[----:B0-----:R-:W-:-:S04]  /*05e0*/  IMAD.WIDE.U32 R136, R173, R150, c[0x0][0x188] ;  /* 0x00006200ad887625 */ /* 0x001fc800078e0096 */
[----:B------:R-:W-:Y:S01]  /*05f0*/  @P0 IMAD.WIDE.U32 R140, R143, R150, c[0x0][0x180] ;  /* 0x000060008f8c0625 */ /* 0x000fe200078e0096 */
[C---:B--2---:R-:W-:Y:S02]  /*0600*/  ISETP.GE.AND P5, PT, R139.reuse, 0x1, PT ;  /* 0x000000018b00780c */ /* 0x044fe40003fa6270 */
[----:B------:R-:W-:-:S11]  /*0610*/  ISETP.GT.AND P6, PT, R139, RZ, PT ;  /* 0x000000ff8b00720c */ /* 0x000fd60003fc4270 */
[----:B------:R-:W-:-:S05]  /*0620*/  @P5 IADD3 R132, R139, -0x1, RZ ;  /* 0xffffffff8b845810 */ /* 0x000fca0007ffe0ff */
[----:B------:R-:W-:-:S05]  /*0630*/  @P5 IMAD R132, R132, c[0x0][0x168], RZ ;  /* 0x00005a0084845a24 */ /* 0x000fca00078e02ff */
[----:B------:R-:W-:-:S04]  /*0640*/  @P5 SHF.R.S32.HI R133, RZ, 0x1f, R132 ;  /* 0x0000001fff855819 */ /* 0x000fc80000011484 */
[----:B------:R-:W-:Y:S02]  /*0650*/  @P5 LEA.HI R133, R133, R132, RZ, 0x2 ;  /* 0x0000008485855211 */ /* 0x000fe400078f10ff */
[----:B------:R-:W-:Y:S02]  /*0660*/  @P5 MOV R132, 0x10 ;  /* 0x0000001000845802 */ /* 0x000fe40000000f00 */
[----:B------:R-:W-:Y:S02]  /*0670*/  @P5 LEA.HI.SX32 R151, R133, R0, 0x1e ;  /* 0x0000000085975211 */ /* 0x000fe400078ff2ff */
[----:B------:R-:W-:Y:S02]  /*0680*/  @!P6 ISETP.NE.U32.AND P3, PT, RZ, c[0x0][0x180], PT ;  /* 0x00006000ff00ea0c */ /* 0x000fe40003f65070 */
[----:B------:R-:W-:Y:S01]  /*0690*/  @!P6 ISETP.NE.U32.AND P1, PT, RZ, c[0x0][0x180], PT ;  /* 0x00006000ff00ea0c */ /* 0x000fe20003f25070 */
[----:B------:R-:W-:Y:S01]  /*06a0*/  @P5 IMAD.WIDE.U32 R132, R151, R132, c[0x0][0x170] ;  /* 0x00005c0097845625 */ /* 0x000fe200078e0084 */
[----:B------:R-:W-:-:S02]  /*06b0*/  @!P6 ISETP.NE.U32.AND P2, PT, RZ, c[0x0][0x180], PT ;  /* 0x00006000ff00ea0c */ /* 0x000fc40003f45070 */
[----:B------:R-:W-:Y:S02]  /*06c0*/  @!P6 ISETP.NE.U32.AND P4, PT, RZ, c[0x0][0x180], PT ;  /* 0x00006000ff00ea0c */ /* 0x000fe40003f85070 */
[----:B------:R-:W-:Y:S01]  /*06d0*/  @!P6 ISETP.NE.AND.EX P1, PT, RZ, c[0x0][0x184], PT, P1 ;  /* 0x00006100ff00ea0c */ /* 0x000fe20003f25310 */
[----:B------:R0:W5:Y:S01]  /*06e0*/  @P5 LDG.E.128 R128, [R132.64] ;  /* 0x0000000484805981 */ /* 0x000162000c1e1d00 */
[----:B------:R-:W-:Y:S02]  /*06f0*/  @!P6 ISETP.NE.AND.EX P2, PT, RZ, c[0x0][0x184], PT, P2 ;  /* 0x00006100ff00ea0c */ /* 0x000fe40003f45320 */
[----:B------:R-:W-:Y:S02]  /*0700*/  @!P6 ISETP.NE.AND.EX P4, PT, RZ, c[0x0][0x184], PT, P4 ;  /* 0x00006100ff00ea0c */ /* 0x000fe40003f85340 */
[----:B------:R-:W-:Y:S02]  /*0710*/  @!P6 ISETP.NE.AND.EX P3, PT, RZ, c[0x0][0x184], PT, P3 ;  /* 0x00006100ff00ea0c */ /* 0x000fe40003f65330 */
[----:B---3--:R-:W-:-:S02]  /*0720*/  @!P6 FSEL R134, R126, RZ, P2 ;  /* 0x000000ff7e86e208 */ /* 0x008fc40001000000 */
[----:B------:R-:W-:Y:S02]  /*0730*/  @!P6 FSEL R135, R127, RZ, P4 ;  /* 0x000000ff7f87e208 */ /* 0x000fe40002000000 */
[----:B0-----:R-:W-:Y:S02]  /*0740*/  @!P6 FSEL R133, R125, RZ, P1 ;  /* 0x000000ff7d85e208 */ /* 0x001fe40000800000 */
[----:B------:R-:W-:Y:S01]  /*0750*/  @!P6 FSEL R132, R124, RZ, P3 ;  /* 0x000000ff7c84e208 */ /* 0x000fe20001800000 */
[----:B------:R-:W-:Y:S05]  /*0760*/  @!P6 BRA `(.L_x_33016) ;  /* 0x000000300000e947 */ /* 0x000fea0003800000 */
[----:B-----5:R-:W-:-:S04]  /*0770*/  FMUL.FTZ R139, R128, c[0x0][0x1ec] ;  /* 0x00007b00808b7a20 */ /* 0x020fc80000410000 */
[----:B------:R-:W-:-:S04]  /*0780*/  FMUL.FTZ R132, R84, R139 ;  /* 0x0000008b54847220 */ /* 0x000fc80000410000 */
[----:B------:R-:W-:Y:S02]  /*0790*/  @P0 FADD.FTZ R132, R124, R132 ;  /* 0x000000847c840221 */ /* 0x000fe40000010000 */
.L_x_33016:
[----:B------:R-:W-:Y:S05]  /*07a0*/  BSYNC B0 ;  /* 0x0000000000007941 */ /* 0x000fea0003800000 */
.L_x_33015:
[----:B------:R-:W-:Y:S01]  /*07b0*/  BSSY B0, `(.L_x_33017) ;  /* 0x0000005000007945 */ /* 0x000fe20003800000 */
[----:B------:R-:W-:Y:S05]  /*07c0*/  @!P6 BRA `(.L_x_33018) ;  /* 0x000000300000e947 */ /* 0x000fea0003800000 */
[----:B-----5:R-:W-:-:S04]  /*07d0*/  FMUL.FTZ R138, R129, c[0x0][0x1ec] ;  /* 0x00007b00818a7a20 */ /* 0x020fc80000410000 */
[----:B------:R-:W-:-:S04]  /*07e0*/  FMUL.FTZ R133, R85, R138 ;  /* 0x0000008a55857220 */ /* 0x000fc80000410000 */
[----:B------:R-:W-:Y:S02]  /*07f0*/  @P0 FADD.FTZ R133, R125, R133 ;  /* 0x000000857d850221 */ /* 0x000fe40000010000 */
.L_x_33018:
[----:B------:R-:W-:Y:S05]  /*0800*/  BSYNC B0 ;  /* 0x0000000000007941 */ /* 0x000fea0003800000 */
.L_x_33017:
[----:B------:R-:W-:Y:S01]  /*0810*/  BSSY B0, `(.L_x_33019) ;  /* 0x0000005000007945 */ /* 0x000fe20003800000 */
[----:B------:R-:W-:Y:S05]  /*0820*/  @!P6 BRA `(.L_x_33020) ;  /* 0x000000300000e947 */ /* 0x000fea0003800000 */
[----:B-----5:R-:W-:-:S04]  /*0830*/  FMUL.FTZ R139, R130, c[0x0][0x1ec] ;  /* 0x00007b00828b7a20 */ /* 0x020fc80000410000 */
[----:B------:R-:W-:-:S04]  /*0840*/  FMUL.FTZ R134, R86, R139 ;  /* 0x0000008b56867220 */ /* 0x000fc80000410000 */
[----:B------:R-:W-:Y:S02]  /*0850*/  @P0 FADD.FTZ R134, R126, R134 ;  /* 0x000000867e860221 */ /* 0x000fe40000010000 */
.L_x_33020:
[----:B------:R-:W-:Y:S05]  /*0860*/  BSYNC B0 ;  /* 0x0000000000007941 */ /* 0x000fea0003800000 */
.L_x_33019:
[----:B------:R-:W-:Y:S01]  /*0870*/  BSSY B0, `(.L_x_33021) ;  /* 0x0000005000007945 */ /* 0x000fe20003800000 */
[----:B------:R-:W-:Y:S05]  /*0880*/  @!P6 BRA `(.L_x_33022) ;  /* 0x000000300000e947 */ /* 0x000fea0003800000 */
[----:B-----5:R-:W-:-:S04]  /*0890*/  FMUL.FTZ R138, R131, c[0x0][0x1ec] ;  /* 0x00007b00838a7a20 */ /* 0x020fc80000410000 */
[----:B------:R-:W-:-:S04]  /*08a0*/  FMUL.FTZ R135, R87, R138 ;  /* 0x0000008a57877220 */ /* 0x000fc80000410000 */
[----:B------:R-:W-:Y:S02]  /*08b0*/  @P0 FADD.FTZ R135, R127, R135 ;  /* 0x000000877f870221 */ /* 0x000fe40000010000 */
.L_x_33022:
[----:B------:R-:W-:Y:S05]  /*08c0*/  BSYNC B0 ;  /* 0x0000000000007941 */ /* 0x000fea0003800000 */
.L_x_33021:
[----:B------:R0:W-:Y:S04]  /*08d0*/  STG.E.128 [R136.64], R132 ;  /* 0x0000008488007986 */ /* 0x0001e8000c101d04 */
[----:B------:R-:W0:Y:S01]  /*08e0*/  @P0 LDG.E.128 R124, [R140.64] ;  /* 0x000000048c7c0981 */ /* 0x000e22000c1e1d00 */
[----:B------:R-:W-:Y:S02]  /*08f0*/  @P5 IADD3 R139, R151, 0x80, RZ ;  /* 0x00000080978b5810 */ /* 0x000fe40007ffe0ff */
[----:B------:R-:W-:Y:S02]  /*0900*/  @!P6 ISETP.NE.U32.AND P3, PT, RZ, c[0x0][0x180], PT ;  /* 0x00006000ff00ea0c */ /* 0x000fe40003f65070 */
[----:B------:R-:W-:Y:S01]  /*0910*/  @!P6 ISETP.NE.U32.AND P1, PT, RZ, c[0x0][0x180], PT ;  /* 0x00006000ff00ea0c */ /* 0x000fe20003f25070 */
[----:B------:R-:W-:Y:S01]  /*0920*/  @P5 IMAD.WIDE.U32 R138, R139, R150, c[0x0][0x170] ;  /* 0x00005c008b8a5625 */ /* 0x000fe200078e0096 */
[----:B------:R-:W-:-:S02]  /*0930*/  @!P6 ISETP.NE.U32.AND P2, PT, RZ, c[0x0][0x180], PT ;  /* 0x00006000ff00ea0c */ /* 0x000fc40003f45070 */
[----:B------:R-:W-:Y:S02]  /*0940*/  @!P6 ISETP.NE.U32.AND P4, PT, RZ, c[0x0][0x180], PT ;  /* 0x00006000ff00ea0c */ /* 0x000fe40003f85070 */
[----:B------:R-:W-:Y:S01]  /*0950*/  IADD3 R155, R173, 0x100, RZ ;  /* 0x00000100ad9b7810 */ /* 0x000fe20007ffe0ff */
[----:B------:R-:W-:Y:S01]  /*0960*/  BSSY B0, `(.L_x_33023) ;  /* 0x0000010000007945 */ /* 0x000fe20003800000 */
[----:B------:R-:W-:Y:S01]  /*0970*/  @!P6 ISETP.NE.AND.EX P1, PT, RZ, c[0x0][0x184], PT, P1 ;  /* 0x00006100ff00ea0c */ /* 0x000fe20003f25310 */
[----:B-----5:R1:W5:Y:S01]  /*0980*/  @P5 LDG.E.128 R128, [R138.64] ;  /* 0x000000048a805981 */ /* 0x020362000c1e1d00 */
[----:B------:R-:W-:Y:S01]  /*0990*/  @!P6 ISETP.NE.AND.EX P2, PT, RZ, c[0x0][0x184], PT, P2 ;  /* 0x00006100ff00ea0c */ /* 0x000fe20003f45320 */
[-C--:B------:R-:W-:Y:S01]  /*09a0*/  IMAD.WIDE.U32 R142, R143, R150.reuse, c[0x0][0x188] ;  /* 0x000062008f8e7625 */ /* 0x080fe200078e0096 */
[----:B------:R-:W-:Y:S02]  /*09b0*/  @!P6 ISETP.NE.AND.EX P4, PT, RZ, c[0x0][0x184], PT, P4 ;  /* 0x00006100ff00ea0c */ /* 0x000fe40003f85340 */
[----:B------:R-:W-:Y:S01]  /*09c0*/  @!P6 ISETP.NE.AND.EX P3, PT, RZ, c[0x0][0x184], PT, P3 ;  /* 0x00006100ff00ea0c */ /* 0x000fe20003f65330 */
[----:B------:R-:W-:Y:S01]  /*09d0*/  @P0 IMAD.WIDE.U32 R152, R155, R150, c[0x0][0x180] ;  /* 0x000060009b980625 */ /* 0x000fe200078e0096 */
[----:B0-----:R-:W-:-:S02]  /*09e0*/  @!P6 FSEL R137, R125, RZ, P1 ;  /* 0x000000ff7d89e208 */ /* 0x001fc40000800000 */
[----:B-1----:R-:W-:Y:S02]  /*09f0*/  @!P6 FSEL R138, R126, RZ, P2 ;  /* 0x000000ff7e8ae208 */ /* 0x002fe40001000000 */
[----:B------:R-:W-:Y:S02]  /*0a00*/  @!P6 FSEL R139, R127, RZ, P4 ;  /* 0x000000ff7f8be208 */ /* 0x000fe40002000000 */
[----:B------:R-:W-:Y:S01]  /*0a10*/  @!P6 FSEL R136, R124, RZ, P3 ;  /* 0x000000ff7c88e208 */ /* 0x000fe20001800000 */
[----:B------:R-:W-:Y:S05]  /*0a20*/  @!P6 BRA `(.L_x_33024) ;  /* 0x000000300000e947 */ /* 0x000fea0003800000 */
[----:B-----5:R-:W-:-:S04]  /*0a30*/  FMUL.FTZ R141, R128, c[0x0][0x1ec] ;  /* 0x00007b00808d7a20 */ /* 0x020fc80000410000 */
[----:B------:R-:W-:-:S04]  /*0a40*/  FMUL.FTZ R136, R88, R141 ;  /* 0x0000008d58887220 */ /* 0x000fc80000410000 */
[----:B------:R-:W-:Y:S02]  /*0a50*/  @P0 FADD.FTZ R136, R124, R136 ;  /* 0x000000887c880221 */ /* 0x000fe40000010000 */
.L_x_33024:
[----:B------:R-:W-:Y:S05]  /*0a60*/  BSYNC B0 ;  /* 0x0000000000007941 */ /* 0x000fea0003800000 */
.L_x_33023:
[----:B------:R-:W-:Y:S01]  /*0a70*/  BSSY B0, `(.L_x_33025) ;  /* 0x0000005000007945 */ /* 0x000fe20003800000 */
[----:B------:R-:W-:Y:S05]  /*0a80*/  @!P6 BRA `(.L_x_33026) ;  /* 0x000000300000e947 */ /* 0x000fea0003800000 */
[----:B-----5:R-:W-:-:S04]  /*0a90*/  FMUL.FTZ R140, R129, c[0x0][0x1ec] ;  /* 0x00007b00818c7a20 */ /* 0x020fc80000410000 */
[----:B------:R-:W-:-:S04]  /*0aa0*/  FMUL.FTZ R137, R89, R140 ;  /* 0x0000008c59897220 */ /* 0x000fc80000410000 */
[----:B------:R-:W-:Y:S02]  /*0ab0*/  @P0 FADD.FTZ R137, R125, R137 ;  /* 0x000000897d890221 */ /* 0x000fe40000010000 */
.L_x_33026:
[----:B------:R-:W-:Y:S05]  /*0ac0*/  BSYNC B0 ;  /* 0x0000000000007941 */ /* 0x000fea0003800000 */
.L_x_33025:
[----:B------:R-:W-:Y:S01]  /*0ad0*/  BSSY B0, `(.L_x_33027) ;  /* 0x0000005000007945 */ /* 0x000fe20003800000 */
[----:B------:R-:W-:Y:S05]  /*0ae0*/  @!P6 BRA `(.L_x_33028) ;  /* 0x000000300000e947 */ /* 0x000fea0003800000 */
[----:B-----5:R-:W-:-:S04]  /*0af0*/  FMUL.FTZ R141, R130, c[0x0][0x1ec] ;  /* 0x00007b00828d7a20 */ /* 0x020fc80000410000 */
[----:B------:R-:W-:-:S04]  /*0b00*/  FMUL.FTZ R138, R90, R141 ;  /* 0x0000008d5a8a7220 */ /* 0x000fc80000410000 */
[----:B------:R-:W-:Y:S02]  /*0b10*/  @P0 FADD.FTZ R138, R126, R138 ;  /* 0x0000008a7e8a0221 */ /* 0x000fe40000010000 */
.L_x_33028:
[----:B------:R-:W-:Y:S05]  /*0b20*/  BSYNC B0 ;  /* 0x0000000000007941 */ /* 0x000fea0003800000 */
.L_x_33027:
[----:B------:R-:W-:Y:S01]  /*0b30*/  BSSY B0, `(.L_x_33029) ;  /* 0x0000005000007945 */ /* 0x000fe20003800000 */
[----:B------:R-:W-:Y:S05]  /*0b40*/  @!P6 BRA `(.L_x_33030) ;  /* 0x000000300000e947 */ /* 0x000fea0003800000 */
[----:B-----5:R-:W-:-:S04]  /*0b50*/  FMUL.FTZ R140, R131, c[0x0][0x1ec] ;  /* 0x00007b00838c7a20 */ /* 0x020fc80000410000 */
[----:B------:R-:W-:-:S04]  /*0b60*/  FMUL.FTZ R139, R91, R140 ;  /* 0x0000008c5b8b7220 */ /* 0x000fc80000410000 */
[----:B------:R-:W-:Y:S02]  /*0b70*/  @P0 FADD.FTZ R139, R127, R139 ;  /* 0x0000008b7f8b0221 */ /* 0x000fe40000010000 */
.L_x_33030:
[----:B------:R-:W-:Y:S05]  /*0b80*/  BSYNC B0 ;  /* 0x0000000000007941 */ /* 0x000fea0003800000 */
.L_x_33029:
[----:B------:R0:W-:Y:S04]  /*0b90*/  STG.E.128 [R142.64], R136 ;  /* 0x000000888e007986 */ /* 0x0001e8000c101d04 */
[----:B------:R-:W2:Y:S01]  /*0ba0*/  @P0 LDG.E.128 R124, [R152.64] ;  /* 0x00000004987c0981 */ /* 0x000ea2000c1e1d00 */
        /* <DEDUP_REMOVED lines=15> */
[----:B--2---:R-:W-:-:S02]  /*0ca0*/  @!P6 FSEL R141, R125, RZ, P1 ;  /* 0x000000ff7d8de208 */ /* 0x004fc40000800000 */
[----:B0-----:R-:W-:Y:S02]  /*0cb0*/  @!P6 FSEL R142, R126, RZ, P2 ;  /* 0x000000ff7e8ee208 */ /* 0x001fe40001000000 */
[----:B------:R-:W-:Y:S02]  /*0cc0*/  @!P6 FSEL R143, R127, RZ, P4 ;  /* 0x000000ff7f8fe208 */ /* 0x000fe40002000000 */
[----:B------:R-:W-:Y:S01]  /*0cd0*/  @!P6 FSEL R140, R124, RZ, P3 ;  /* 0x000000ff7c8ce208 */ /* 0x000fe20001800000 */
[----:B------:R-:W-:Y:S05]  /*0ce0*/  @!P6 BRA `(.L_x_33032) ;  /* 0x000000300000e947 */ /* 0x000fea0003800000 */
[----:B-----5:R-:W-:-:S04]  /*0cf0*/  FMUL.FTZ R153, R128, c[0x0][0x1ec] ;  /* 0x00007b0080997a20 */ /* 0x020fc80000410000 */
[----:B------:R-:W-:-:S04]  /*0d00*/  FMUL.FTZ R140, R92, R153 ;  /* 0x000000995c8c7220 */ /* 0x000fc80000410000 */
[----:B------:R-:W-:Y:S02]  /*0d10*/  @P0 FADD.FTZ R140, R124, R140 ;  /* 0x0000008c7c8c0221 */ /* 0x000fe40000010000 */
.L_x_33032:
[----:B------:R-:W-:Y:S05]  /*0d20*/  BSYNC B0 ;  /* 0x0000000000007941 */ /* 0x000fea0003800000 */
.L_x_33031:
[----:B------:R-:W-:Y:S01]  /*0d30*/  BSSY B0, `(.L_x_33033) ;  /* 0x0000005000007945 */ /* 0x000fe20003800000 */
[----:B------:R-:W-:Y:S05]  /*0d40*/  @!P6 BRA `(.L_x_33034) ;  /* 0x000000300000e947 */ /* 0x000fea0003800000 */
[----:B-----5:R-:W-:-:S04]  /*0d50*/  FMUL.FTZ R152, R129, c[0x0][0x1ec] ;  /* 0x00007b0081987a20 */ /* 0x020fc80000410000 */
[----:B------:R-:W-:-:S04]  /*0d60*/  FMUL.FTZ R141, R93, R152 ;  /* 0x000000985d8d7220 */ /* 0x000fc80000410000 */
[----:B------:R-:W-:Y:S02]  /*0d70*/  @P0 FADD.FTZ R141, R125, R141 ;  /* 0x0000008d7d8d0221 */ /* 0x000fe40000010000 */
.L_x_33034:
[----:B------:R-:W-:Y:S05]  /*0d80*/  BSYNC B0 ;  /* 0x0000000000007941 */ /* 0x000fea0003800000 */
.L_x_33033:
[----:B------:R-:W-:Y:S01]  /*0d90*/  BSSY B0, `(.L_x_33035) ;  /* 0x0000005000007945 */ /* 0x000fe20003800000 */
[----:B------:R-:W-:Y:S05]  /*0da0*/  @!P6 BRA `(.L_x_33036) ;  /* 0x000000300000e947 */ /* 0x000fea0003800000 */
[----:B-----5:R-:W-:-:S04]  /*0db0*/  FMUL.FTZ R153, R130, c[0x0][0x1ec] ;  /* 0x00007b0082997a20 */ /* 0x020fc80000410000 */
[----:B------:R-:W-:-:S04]  /*0dc0*/  FMUL.FTZ R142, R94, R153 ;  /* 0x000000995e8e7220 */ /* 0x000fc80000410000 */
[----:B------:R-:W-:Y:S02]  /*0dd0*/  @P0 FADD.FTZ R142, R126, R142 ;  /* 0x0000008e7e8e0221 */ /* 0x000fe40000010000 */
.L_x_33036:
[----:B------:R-:W-:Y:S05]  /*0de0*/  BSYNC B0 ;  /* 0x0000000000007941 */ /* 0x000fea0003800000 */
.L_x_33035:
[----:B------:R-:W-:Y:S01]  /*0df0*/  BSSY B0, `(.L_x_33037) ;  /* 0x0000005000007945 */ /* 0x000fe20003800000 */
[----:B------:R-:W-:Y:S05]  /*0e00*/  @!P6 BRA `(.L_x_33038) ;  /* 0x000000300000e947 */ /* 0x000fea0003800000 */
[----:B-----5:R-:W-:-:S04]  /*0e10*/  FMUL.FTZ R152, R131, c[0x0][0x1ec] ;  /* 0x00007b0083987a20 */ /* 0x020fc80000410000 */
[----:B------:R-:W-:-:S04]  /*0e20*/  FMUL.FTZ R143, R95, R152 ;  /* 0x000000985f8f7220 */ /* 0x000fc80000410000 */
[----:B------:R-:W-:Y:S02]  /*0e30*/  @P0 FADD.FTZ R143, R127, R143 ;  /* 0x0000008f7f8f0221 */ /* 0x000fe40000010000 */
.L_x_33038:
[----:B------:R-:W-:Y:S05]  /*0e40*/  BSYNC B0 ;  /* 0x0000000000007941 */ /* 0x000fea0003800000 */
.L_x_33037:
        /* <DEDUP_REMOVED lines=25> */
.L_x_33040:
[----:B------:R-:W-:Y:S05]  /*0fe0*/  BSYNC B0 ;  /* 0x0000000000007941 */ /* 0x000fea0003800000 */
.L_x_33039:
[----:B------:R-:W-:Y:S01]  /*0ff0*/  BSSY B0, `(.L_x_33041) ;  /* 0x0000005000007945 */ /* 0x000fe20003800000 */
[----:B------:R-:W-:Y:S05]  /*1000*/  @!P6 BRA `(.L_x_33042) ;  /* 0x000000300000e947 */ /* 0x000fea0003800000 */
[----:B-----5:R-:W-:-:S04]  /*1010*/  FMUL.FTZ R156, R129, c[0x0][0x1ec] ;  /* 0x00007b00819c7a20 */ /* 0x020fc80000410000 */
[----:B------:R-:W-:-:S04]  /*1020*/  FMUL.FTZ R153, R97, R156 ;  /* 0x0000009c61997220 */ /* 0x000fc80000410000 */
[----:B------:R-:W-:Y:S02]  /*1030*/  @P0 FADD.FTZ R153, R125, R153 ;  /* 0x000000997d990221 */ /* 0x000fe40000010000 */
.L_x_33042:
[----:B------:R-:W-:Y:S05]  /*1040*/  BSYNC B0 ;  /* 0x0000000000007941 */ /* 0x000fea0003800000 */
.L_x_33041:
[----:B------:R-:W-:Y:S01]  /*1050*/  BSSY B0, `(.L_x_33043) ;  /* 0x0000005000007945 */ /* 0x000fe20003800000 */
[----:B------:R-:W-:Y:S05]  /*1060*/  @!P6 BRA `(.L_x_33044) ;  /* 0x000000300000e947 */ /* 0x000fea0003800000 */
[----:B-----5:R-:W-:-:S04]  /*1070*/  FMUL.FTZ R157, R130, c[0x0][0x1ec] ;  /* 0x00007b00829d7a20 */ /* 0x020fc80000410000 */
[----:B------:R-:W-:-:S04]  /*1080*/  FMUL.FTZ R154, R98, R157 ;  /* 0x0000009d629a7220 */ /* 0x000fc80000410000 */
[----:B------:R-:W-:Y:S02]  /*1090*/  @P0 FADD.FTZ R154, R126, R154 ;  /* 0x0000009a7e9a0221 */ /* 0x000fe40000010000 */
.L_x_33044:
[----:B------:R-:W-:Y:S05]  /*10a0*/  BSYNC B0 ;  /* 0x0000000000007941 */ /* 0x000fea0003800000 */
.L_x_33043:
[----:B------:R-:W-:Y:S01]  /*10b0*/  BSSY B0, `(.L_x_33045) ;  /* 0x0000005000007945 */ /* 0x000fe20003800000 */
[----:B------:R-:W-:Y:S05]  /*10c0*/  @!P6 BRA `(.L_x_33046) ;  /* 0x000000300000e947 */ /* 0x000fea0003800000 */
[----:B-----5:R-:W-:-:S04]  /*10d0*/  FMUL.FTZ R156, R131, c[0x0][0x1ec] ;  /* 0x00007b00839c7a20 */ /* 0x020fc80000410000 */
[----:B------:R-:W-:-:S04]  /*10e0*/  FMUL.FTZ R155, R99, R156 ;  /* 0x0000009c639b7220 */ /* 0x000fc80000410000 */
[----:B------:R-:W-:Y:S02]  /*10f0*/  @P0 FADD.FTZ R155, R127, R155 ;  /* 0x0000009b7f9b0221 */ /* 0x000fe40000010000 */
.L_x_33046:
[----:B------:R-:W-:Y:S05]  /*1100*/  BSYNC B0 ;  /* 0x0000000000007941 */ /* 0x000fea0003800000 */
.L_x_33045:
        /* <DEDUP_REMOVED lines=25> */
.L_x_33048:
[----:B------:R-:W-:Y:S05]  /*12a0*/  BSYNC B0 ;  /* 0x0000000000007941 */ /* 0x000fea0003800000 */
.L_x_33047:
[----:B------:R-:W-:Y:S01]  /*12b0*/  BSSY B0, `(.L_x_33049) ;  /* 0x0000005000007945 */ /* 0x000fe20003800000 */
[----:B------:R-:W-:Y:S05]  /*12c0*/  @!P6 BRA `(.L_x_33050) ;  /* 0x000000300000e947 */ /* 0x000fea0003800000 */
[----:B-----5:R-:W-:-:S04]  /*12d0*/  FMUL.FTZ R160, R129, c[0x0][0x1ec] ;  /* 0x00007b0081a07a20 */ /* 0x020fc80000410000 */
[----:B------:R-:W-:-:S04]  /*12e0*/  FMUL.FTZ R157, R101, R160 ;  /* 0x000000a0659d7220 */ /* 0x000fc80000410000 */
[----:B------:R-:W-:Y:S02]  /*12f0*/  @P0 FADD.FTZ R157, R125, R157 ;  /* 0x0000009d7d9d0221 */ /* 0x000fe40000010000 */
.L_x_33050:
[----:B------:R-:W-:Y:S05]  /*1300*/  BSYNC B0 ;  /* 0x0000000000007941 */ /* 0x000fea0003800000 */
.L_x_33049:
[----:B------:R-:W-:Y:S01]  /*1310*/  BSSY B0, `(.L_x_33051) ;  /* 0x0000005000007945 */ /* 0x000fe20003800000 */
[----:B------:R-:W-:Y:S05]  /*1320*/  @!P6 BRA `(.L_x_33052) ;  /* 0x000000300000e947 */ /* 0x000fea0003800000 */
[----:B-----5:R-:W-:-:S04]  /*1330*/  FMUL.FTZ R161, R130, c[0x0][0x1ec] ;  /* 0x00007b0082a17a20 */ /* 0x020fc80000410000 */
[----:B------:R-:W-:-:S04]  /*1340*/  FMUL.FTZ R158, R102, R161 ;  /* 0x000000a1669e7220 */ /* 0x000fc80000410000 */
[----:B------:R-:W-:Y:S02]  /*1350*/  @P0 FADD.FTZ R158, R126, R158 ;  /* 0x0000009e7e9e0221 */ /* 0x000fe40000010000 */
.L_x_33052:
[----:B------:R-:W-:Y:S05]  /*1360*/  BSYNC B0 ;  /* 0x0000000000007941 */ /* 0x000fea0003800000 */
.L_x_33051:
[----:B------:R-:W-:Y:S01]  /*1370*/  BSSY B0, `(.L_x_33053) ;  /* 0x0000005000007945 */ /* 0x000fe20003800000 */
[----:B------:R-:W-:Y:S05]  /*1380*/  @!P6 BRA `(.L_x_33054) ;  /* 0x000000300000e947 */ /* 0x000fea0003800000 */
[----:B-----5:R-:W-:-:S04]  /*1390*/  FMUL.FTZ R160, R131, c[0x0][0x1ec] ;  /* 0x00007b0083a07a20 */ /* 0x020fc80000410000 */
[----:B------:R-:W-:-:S04]  /*13a0*/  FMUL.FTZ R159, R103, R160 ;  /* 0x000000a0679f7220 */ /* 0x000fc80000410000 */
[----:B------:R-:W-:Y:S02]  /*13b0*/  @P0 FADD.FTZ R159, R127, R159 ;  /* 0x0000009f7f9f0221 */ /* 0x000fe40000010000 */
.L_x_33054:
[----:B------:R-:W-:Y:S05]  /*13c0*/  BSYNC B0 ;  /* 0x0000000000007941 */ /* 0x000fea0003800000 */
.L_x_33053:
        /* <DEDUP_REMOVED lines=25> */
.L_x_33056:
[----:B------:R-:W-:Y:S05]  /*1560*/  BSYNC B0 ;  /* 0x0000000000007941 */ /* 0x000fea0003800000 */
.L_x_33055:
[----:B------:R-:W-:Y:S01]  /*1570*/  BSSY B0, `(.L_x_33057) ;  /* 0x0000005000007945 */ /* 0x000fe20003800000 */
[----:B------:R-:W-:Y:S05]  /*1580*/  @!P6 BRA `(.L_x_33058) ;  /* 0x000000300000e947 */ /* 0x000fea0003800000 */
[----:B-----5:R-:W-:-:S04]  /*1590*/  FMUL.FTZ R164, R129, c[0x0][0x1ec] ;  /* 0x00007b0081a47a20 */ /* 0x020fc80000410000 */
[----:B------:R-:W-:-:S04]  /*15a0*/  FMUL.FTZ R161, R105, R164 ;  /* 0x000000a469a17220 */ /* 0x000fc80000410000 */
[----:B------:R-:W-:Y:S02]  /*15b0*/  @P0 FADD.FTZ R161, R125, R161 ;  /* 0x000000a17da10221 */ /* 0x000fe40000010000 */
.L_x_33058:
[----:B------:R-:W-:Y:S05]  /*15c0*/  BSYNC B0 ;  /* 0x0000000000007941 */ /* 0x000fea0003800000 */
.L_x_33057:
[----:B------:R-:W-:Y:S01]  /*15d0*/  BSSY B0, `(.L_x_33059) ;  /* 0x0000005000007945 */ /* 0x000fe20003800000 */
[----:B------:R-:W-:Y:S05]  /*15e0*/  @!P6 BRA `(.L_x_33060) ;  /* 0x000000300000e947 */ /* 0x000fea0003800000 */
[----:B-----5:R-:W-:-:S04]  /*15f0*/  FMUL.FTZ R165, R130, c[0x0][0x1ec] ;  /* 0x00007b0082a57a20 */ /* 0x020fc80000410000 */
[----:B------:R-:W-:-:S04]  /*1600*/  FMUL.FTZ R162, R106, R165 ;  /* 0x000000a56aa27220 */ /* 0x000fc80000410000 */
[----:B------:R-:W-:Y:S02]  /*1610*/  @P0 FADD.FTZ R162, R126, R162 ;  /* 0x000000a27ea20221 */ /* 0x000fe40000010000 */
.L_x_33060:
[----:B------:R-:W-:Y:S05]  /*1620*/  BSYNC B0 ;  /* 0x0000000000007941 */ /* 0x000fea0003800000 */
.L_x_33059:
[----:B------:R-:W-:Y:S01]  /*1630*/  BSSY B0, `(.L_x_33061) ;  /* 0x0000005000007945 */ /* 0x000fe20003800000 */
[----:B------:R-:W-:Y:S05]  /*1640*/  @!P6 BRA `(.L_x_33062) ;  /* 0x000000300000e947 */ /* 0x000fea0003800000 */
[----:B-----5:R-:W-:-:S04]  /*1650*/  FMUL.FTZ R164, R131, c[0x0][0x1ec] ;  /* 0x00007b0083a47a20 */ /* 0x020fc80000410000 */
[----:B------:R-:W-:-:S04]  /*1660*/  FMUL.FTZ R163, R107, R164 ;  /* 0x000000a46ba37220 */ /* 0x000fc80000410000 */
[----:B------:R-:W-:Y:S02]  /*1670*/  @P0 FADD.FTZ R163, R127, R163 ;  /* 0x000000a37fa30221 */ /* 0x000fe40000010000 */
.L_x_33062:
[----:B------:R-:W-:Y:S05]  /*1680*/  BSYNC B0 ;  /* 0x0000000000007941 */ /* 0x000fea0003800000 */
.L_x_33061:
        /* <DEDUP_REMOVED lines=25> */
.L_x_33064:
[----:B------:R-:W-:Y:S05]  /*1820*/  BSYNC B0 ;  /* 0x0000000000007941 */ /* 0x000fea0003800000 */
.L_x_33063:
[----:B------:R-:W-:Y:S01]  /*1830*/  BSSY B0, `(.L_x_33065) ;  /* 0x0000005000007945 */ /* 0x000fe20003800000 */
[----:B------:R-:W-:Y:S05]  /*1840*/  @!P6 BRA `(.L_x_33066) ;  /* 0x000000300000e947 */ /* 0x000fea0003800000 */
[----:B-----5:R-:W-:-:S04]  /*1850*/  FMUL.FTZ R168, R129, c[0x0][0x1ec] ;  /* 0x00007b0081a87a20 */ /* 0x020fc80000410000 */
[----:B------:R-:W-:-:S04]  /*1860*/  FMUL.FTZ R165, R109, R168 ;  /* 0x000000a86da57220 */ /* 0x000fc80000410000 */
[----:B------:R-:W-:Y:S02]  /*1870*/  @P0 FADD.FTZ R165, R125, R165 ;  /* 0x000000a57da50221 */ /* 0x000fe40000010000 */
.L_x_33066:
[----:B------:R-:W-:Y:S05]  /*1880*/  BSYNC B0 ;  /* 0x0000000000007941 */ /* 0x000fea0003800000 */
.L_x_33065:
[----:B------:R-:W-:Y:S01]  /*1890*/  BSSY B0, `(.L_x_33067) ;  /* 0x0000005000007945 */ /* 0x000fe20003800000 */
[----:B------:R-:W-:Y:S05]  /*18a0*/  @!P6 BRA `(.L_x_33068) ;  /* 0x000000300000e947 */ /* 0x000fea0003800000 */
[----:B-----5:R-:W-:-:S04]  /*18b0*/  FMUL.FTZ R169, R130, c[0x0][0x1ec] ;  /* 0x00007b0082a97a20 */ /* 0x020fc80000410000 */
[----:B------:R-:W-:-:S04]  /*18c0*/  FMUL.FTZ R166, R110, R169 ;  /* 0x000000a96ea67220 */ /* 0x000fc80000410000 */
[----:B------:R-:W-:Y:S02]  /*18d0*/  @P0 FADD.FTZ R166, R126, R166 ;  /* 0x000000a67ea60221 */ /* 0x000fe40000010000 */
.L_x_33068:
[----:B------:R-:W-:Y:S05]  /*18e0*/  BSYNC B0 ;  /* 0x0000000000007941 */ /* 0x000fea0003800000 */
.L_x_33067:
[----:B------:R-:W-:Y:S01]  /*18f0*/  BSSY B0, `(.L_x_33069) ;  /* 0x0000005000007945 */ /* 0x000fe20003800000 */
[----:B------:R-:W-:Y:S05]  /*1900*/  @!P6 BRA `(.L_x_33070) ;  /* 0x000000300000e947 */ /* 0x000fea0003800000 */
[----:B-----5:R-:W-:-:S04]  /*1910*/  FMUL.FTZ R168, R131, c[0x0][0x1ec] ;  /* 0x00007b0083a87a20 */ /* 0x020fc80000410000 */
[----:B------:R-:W-:-:S04]  /*1920*/  FMUL.FTZ R167, R111, R168 ;  /* 0x000000a86fa77220 */ /* 0x000fc80000410000 */
[----:B------:R-:W-:Y:S02]  /*1930*/  @P0 FADD.FTZ R167, R127, R167 ;  /* 0x000000a77fa70221 */ /* 0x000fe40000010000 */
.L_x_33070:
[----:B------:R-:W-:Y:S05]  /*1940*/  BSYNC B0 ;  /* 0x0000000000007941 */ /* 0x000fea0003800000 */
.L_x_33069:
        /* <DEDUP_REMOVED lines=25> */
.L_x_33072:
[----:B------:R-:W-:Y:S05]  /*1ae0*/  BSYNC B0 ;  /* 0x0000000000007941 */ /* 0x000fea0003800000 */
.L_x_33071:
[----:B------:R-:W-:Y:S01]  /*1af0*/  BSSY B0, `(.L_x_33073) ;  /* 0x0000005000007945 */ /* 0x000fe20003800000 */
[----:B------:R-:W-:Y:S05]  /*1b00*/  @!P6 BRA `(.L_x_33074) ;  /* 0x000000300000e947 */ /* 0x000fea0003800000 */
[----:B-----5:R-:W-:-:S04]  /*1b10*/  FMUL.FTZ R172, R129, c[0x0][0x1ec] ;  /* 0x00007b0081ac7a20 */ /* 0x020fc80000410000 */
[----:B------:R-:W-:-:S04]  /*1b20*/  FMUL.FTZ R169, R113, R172 ;  /* 0x000000ac71a97220 */ /* 0x000fc80000410000 */
[----:B------:R-:W-:Y:S02]  /*1b30*/  @P0 FADD.FTZ R169, R125, R169 ;  /* 0x000000a97da90221 */ /* 0x000fe40000010000 */
.L_x_33074:
[----:B------:R-:W-:Y:S05]  /*1b40*/  BSYNC B0 ;  /* 0x0000000000007941 */ /* 0x000fea0003800000 */
.L_x_33073:
[----:B------:R-:W-:Y:S01]  /*1b50*/  BSSY B0, `(.L_x_33075) ;  /* 0x0000005000007945 */ /* 0x000fe20003800000 */
[----:B------:R-:W-:Y:S05]  /*1b60*/  @!P6 BRA `(.L_x_33076) ;  /* 0x000000300000e947 */ /* 0x000fea0003800000 */
[----:B-----5:R-:W-:-:S04]  /*1b70*/  FMUL.FTZ R175, R130, c[0x0][0x1ec] ;  /* 0x00007b0082af7a20 */ /* 0x020fc80000410000 */
[----:B------:R-:W-:-:S04]  /*1b80*/  FMUL.FTZ R170, R114, R175 ;  /* 0x000000af72aa7220 */ /* 0x000fc80000410000 */
[----:B------:R-:W-:Y:S02]  /*1b90*/  @P0 FADD.FTZ R170, R126, R170 ;  /* 0x000000aa7eaa0221 */ /* 0x000fe40000010000 */
.L_x_33076:
[----:B------:R-:W-:Y:S05]  /*1ba0*/  BSYNC B0 ;  /* 0x0000000000007941 */ /* 0x000fea0003800000 */
.L_x_33075:
[----:B------:R-:W-:Y:S01]  /*1bb0*/  BSSY B0, `(.L_x_33077) ;  /* 0x0000005000007945 */ /* 0x000fe20003800000 */
[----:B------:R-:W-:Y:S05]  /*1bc0*/  @!P6 BRA `(.L_x_33078) ;  /* 0x000000300000e947 */ /* 0x000fea0003800000 */
[----:B-----5:R-:W-:-:S04]  /*1bd0*/  FMUL.FTZ R172, R131, c[0x0][0x1ec] ;  /* 0x00007b0083ac7a20 */ /* 0x020fc80000410000 */
[----:B------:R-:W-:-:S04]  /*1be0*/  FMUL.FTZ R171, R115, R172 ;  /* 0x000000ac73ab7220 */ /* 0x000fc80000410000 */
[----:B------:R-:W-:Y:S02]  /*1bf0*/  @P0 FADD.FTZ R171, R127, R171 ;  /* 0x000000ab7fab0221 */ /* 0x000fe40000010000 */
.L_x_33078:
[----:B------:R-:W-:Y:S05]  /*1c00*/  BSYNC B0 ;  /* 0x0000000000007941 */ /* 0x000fea0003800000 */
.L_x_33077:
        /* <DEDUP_REMOVED lines=16> */
[----:B0-----:R-:W-:Y:S01]  /*1d10*/  @P0 IMAD.WIDE.U32 R176, R185, R150, c[0x0][0x180] ;  /* 0x00006000b9b00625 */ /* 0x001fe200078e0096 */
[----:B--2---:R-:W-:-:S02]  /*1d20*/  @!P6 FSEL R173, R125, RZ, P1 ;  /* 0x000000ff7dade208 */ /* 0x004fc40000800000 */
[----:B-1----:R-:W-:Y:S02]  /*1d30*/  @!P6 FSEL R174, R126, RZ, P2 ;  /* 0x000000ff7eaee208 */ /* 0x002fe40001000000 */
[----:B------:R-:W-:Y:S02]  /*1d40*/  @!P6 FSEL R175, R127, RZ, P4 ;  /* 0x000000ff7fafe208 */ /* 0x000fe40002000000 */
[----:B------:R-:W-:Y:S01]  /*1d50*/  @!P6 FSEL R172, R124, RZ, P3 ;  /* 0x000000ff7cace208 */ /* 0x000fe20001800000 */
[----:B------:R-:W-:Y:S05]  /*1d60*/  @!P6 BRA `(.L_x_33080) ;  /* 0x000000300000e947 */ /* 0x000fea0003800000 */
[----:B-----5:R-:W-:-:S04]  /*1d70*/  FMUL.FTZ R179, R128, c[0x0][0x1ec] ;  /* 0x00007b0080b37a20 */ /* 0x020fc80000410000 */
[----:B------:R-:W-:-:S04]  /*1d80*/  FMUL.FTZ R172, R116, R179 ;  /* 0x000000b374ac7220 */ /* 0x000fc80000410000 */
[----:B------:R-:W-:Y:S02]  /*1d90*/  @P0 FADD.FTZ R172, R124, R172 ;  /* 0x000000ac7cac0221 */ /* 0x000fe40000010000 */
.L_x_33080:
[----:B------:R-:W-:Y:S05]  /*1da0*/  BSYNC B0 ;  /* 0x0000000000007941 */ /* 0x000fea0003800000 */
.L_x_33079:
[----:B------:R-:W-:Y:S01]  /*1db0*/  BSSY B0, `(.L_x_33081) ;  /* 0x0000005000007945 */ /* 0x000fe20003800000 */
[----:B------:R-:W-:Y:S05]  /*1dc0*/  @!P6 BRA `(.L_x_33082) ;  /* 0x000000300000e947 */ /* 0x000fea0003800000 */
[----:B-----5:R-:W-:-:S04]  /*1dd0*/  FMUL.FTZ R178, R129, c[0x0][0x1ec] ;  /* 0x00007b0081b27a20 */ /* 0x020fc80000410000 */
[----:B------:R-:W-:-:S04]  /*1de0*/  FMUL.FTZ R173, R117, R178 ;  /* 0x000000b275ad7220 */ /* 0x000fc80000410000 */
[----:B------:R-:W-:Y:S02]  /*1df0*/  @P0 FADD.FTZ R173, R125, R173 ;  /* 0x000000ad7dad0221 */ /* 0x000fe40000010000 */
.L_x_33082:
[----:B------:R-:W-:Y:S05]  /*1e00*/  BSYNC B0 ;  /* 0x0000000000007941 */ /* 0x000fea0003800000 */
.L_x_33081:
[----:B------:R-:W-:Y:S01]  /*1e10*/  BSSY B0, `(.L_x_33083) ;  /* 0x0000005000007945 */ /* 0x000fe20003800000 */
[----:B------:R-:W-:Y:S05]  /*1e20*/  @!P6 BRA `(.L_x_33084) ;  /* 0x000000300000e947 */ /* 0x000fea0003800000 */
[----:B-----5:R-:W-:-:S04]  /*1e30*/  FMUL.FTZ R179, R130, c[0x0][0x1ec] ;  /* 0x00007b0082b37a20 */ /* 0x020fc80000410000 */
[----:B------:R-:W-:-:S04]  /*1e40*/  FMUL.FTZ R174, R118, R179 ;  /* 0x000000b376ae7220 */ /* 0x000fc80000410000 */
[----:B------:R-:W-:Y:S02]  /*1e50*/  @P0 FADD.FTZ R174, R126, R174 ;  /* 0x000000ae7eae0221 */ /* 0x000fe40000010000 */
.L_x_33084:
[----:B------:R-:W-:Y:S05]  /*1e60*/  BSYNC B0 ;  /* 0x0000000000007941 */ /* 0x000fea0003800000 */
.L_x_33083:
[----:B------:R-:W-:Y:S01]  /*1e70*/  BSSY B0, `(.L_x_33085) ;  /* 0x0000005000007945 */ /* 0x000fe20003800000 */
[----:B------:R-:W-:Y:S05]  /*1e80*/  @!P6 BRA `(.L_x_33086) ;  /* 0x000000300000e947 */ /* 0x000fea0003800000 */
[----:B-----5:R-:W-:-:S04]  /*1e90*/  FMUL.FTZ R178, R131, c[0x0][0x1ec] ;  /* 0x00007b0083b27a20 */ /* 0x020fc80000410000 */
[----:B------:R-:W-:-:S04]  /*1ea0*/  FMUL.FTZ R175, R119, R178 ;  /* 0x000000b277af7220 */ /* 0x000fc80000410000 */
[----:B------:R-:W-:Y:S02]  /*1eb0*/  @P0 FADD.FTZ R175, R127, R175 ;  /* 0x000000af7faf0221 */ /* 0x000fe40000010000 */
.L_x_33086:
[----:B------:R-:W-:Y:S05]  /*1ec0*/  BSYNC B0 ;  /* 0x0000000000007941 */ /* 0x000fea0003800000 */
.L_x_33085:
        /* <DEDUP_REMOVED lines=20> */
[----:B------:R-:W-:-:S04]  /*2010*/  FMUL.FTZ R176, R120, R151 ;  /* 0x0000009778b07220 */ /* 0x000fc80000410000 */
[----:B------:R-:W-:Y:S02]  /*2020*/  @P0 FADD.FTZ R176, R124, R176 ;  /* 0x000000b07cb00221 */ /* 0x000fe40000010000 */
.L_x_33088:
[----:B0-----:R-:W-:Y:S05]  /*2030*/  BSYNC B0 ;  /* 0x0000000000007941 */ /* 0x001fea0003800000 */
.L_x_33087:
[----:B------:R-:W-:Y:S01]  /*2040*/  BSSY B0, `(.L_x_33089) ;  /* 0x0000005000007945 */ /* 0x000fe20003800000 */
[----:B------:R-:W-:Y:S05]  /*2050*/  @!P6 BRA `(.L_x_33090) ;  /* 0x000000300000e947 */ /* 0x000fea0003800000 */
[----:B-----5:R-:W-:-:S04]  /*2060*/  FMUL.FTZ R180, R129, c[0x0][0x1ec] ;  /* 0x00007b0081b47a20 */ /* 0x020fc80000410000 */
[----:B------:R-:W-:-:S04]  /*2070*/  FMUL.FTZ R177, R121, R180 ;  /* 0x000000b479b17220 */ /* 0x000fc80000410000 */
[----:B------:R-:W-:Y:S02]  /*2080*/  @P0 FADD.FTZ R177, R125, R177 ;  /* 0x000000b17db10221 */ /* 0x000fe40000010000 */
.L_x_33090:
[----:B------:R-:W-:Y:S05]  /*2090*/  BSYNC B0 ;  /* 0x0000000000007941 */ /* 0x000fea0003800000 */
.L_x_33089:
[----:B------:R-:W-:Y:S01]  /*20a0*/  BSSY B0, `(.L_x_33091) ;  /* 0x0000005000007945 */ /* 0x000fe20003800000 */
[----:B------:R-:W-:Y:S05]  /*20b0*/  @!P6 BRA `(.L_x_33092) ;  /* 0x000000300000e947 */ /* 0x000fea0003800000 */
[----:B-----5:R-:W-:-:S04]  /*20c0*/  FMUL.FTZ R151, R130, c[0x0][0x1ec] ;  /* 0x00007b0082977a20 */ /* 0x020fc80000410000 */
[----:B------:R-:W-:-:S04]  /*20d0*/  FMUL.FTZ R178, R122, R151 ;  /* 0x000000977ab27220 */ /* 0x000fc80000410000 */
[----:B------:R-:W-:Y:S02]  /*20e0*/  @P0 FADD.FTZ R178, R126, R178 ;  /* 0x000000b27eb20221 */ /* 0x000fe40000010000 */
.L_x_33092:
[----:B------:R-:W-:Y:S05]  /*20f0*/  BSYNC B0 ;  /* 0x0000000000007941 */ /* 0x000fea0003800000 */
.L_x_33091:
[----:B------:R-:W-:Y:S01]  /*2100*/  BSSY B0, `(.L_x_33093) ;  /* 0x0000005000007945 */ /* 0x000fe20003800000 */
[----:B------:R-:W-:Y:S05]  /*2110*/  @!P6 BRA `(.L_x_33094) ;  /* 0x000000300000e947 */ /* 0x000fea0003800000 */
[----:B-----5:R-:W-:-:S04]  /*2120*/  FMUL.FTZ R180, R131, c[0x0][0x1ec] ;  /* 0x00007b0083b47a20 */ /* 0x020fc80000410000 */
[----:B------:R-:W-:-:S04]  /*2130*/  FMUL.FTZ R179, R123, R180 ;  /* 0x000000b47bb37220 */ /* 0x000fc80000410000 */
[----:B------:R-:W-:Y:S02]  /*2140*/  @P0 FADD.FTZ R179, R127, R179 ;  /* 0x000000b37fb30221 */ /* 0x000fe40000010000 */
.L_x_33094:
[----:B------:R-:W-:Y:S05]  /*2150*/  BSYNC B0 ;  /* 0x0000000000007941 */ /* 0x000fea0003800000 */
.L_x_33093:
        /* <DEDUP_REMOVED lines=47> */
.L_x_33101:
        /* <DEDUP_REMOVED lines=100> */
.L_x_33102:
        /* <DEDUP_REMOVED lines=74> */
[----:B------:R-:W-:Y:S01]  /*2f30*/  FADD.FTZ R139, -R151, R139 ;  /* 0x0000008b978b7221 */ /* 0x000fe20000010100 */
[----:B------:R-:W-:Y:S01]  /*2f40*/  LEA.HI.SX32 R149, R149, R0, 0x1e ;  /* 0x0000000095957211 */ /* 0x000fe200078ff2ff */
        /* <DEDUP_REMOVED lines=23> */
[----:B------:R-:W-:Y:S01]  /*30c0*/  FADD.FTZ R209, -R151, R168 ;  /* 0x000000a897d17221 */ /* 0x000fe20000010100 */
[----:B------:R-:W-:Y:S01]  /*30d0*/  IADD3 R168, R149, 0x80, RZ ;  /* 0x0000008095a87810 */ /* 0x000fe20007ffe0ff */
[C---:B------:R-:W-:Y:S02]  /*30e0*/  FADD.FTZ R169, -R151.reuse, R169 ;  /* 0x000000a997a97221 */ /* 0x040fe40000010100 */
[----:B------:R-:W-:Y:S01]  /*30f0*/  FADD.FTZ R211, -R151, R170 ;  /* 0x000000aa97d37221 */ /* 0x000fe20000010100 */
[----:B------:R-:W-:Y:S01]  /*3100*/  IADD3 R170, R149, 0x100, RZ ;  /* 0x0000010095aa7810 */ /* 0x000fe20007ffe0ff */
[C---:B------:R-:W-:Y:S02]  /*3110*/  FADD.FTZ R171, -R151.reuse, R171 ;  /* 0x000000ab97ab7221 */ /* 0x040fe40000010100 */
[----:B------:R-:W-:Y:S01]  /*3120*/  FADD.FTZ R213, -R151, R172 ;  /* 0x000000ac97d57221 */ /* 0x000fe20000010100 */
[----:B------:R-:W-:Y:S01]  /*3130*/  IADD3 R172, R149, 0x180, RZ ;  /* 0x0000018095ac7810 */ /* 0x000fe20007ffe0ff */
[----:B------:R-:W-:-:S02]  /*3140*/  FADD.FTZ R173, -R151, R173 ;  /* 0x000000ad97ad7221 */ /* 0x000fc40000010100 */
[----:B------:R-:W-:Y:S01]  /*3150*/  FADD.FTZ R215, -R151, R174 ;  /* 0x000000ae97d77221 */ /* 0x000fe20000010100 */
[----:B------:R-:W-:Y:S01]  /*3160*/  IADD3 R174, R149, 0x200, RZ ;  /* 0x0000020095ae7810 */ /* 0x000fe20007ffe0ff */
[C---:B------:R-:W-:Y:S02]  /*3170*/  FADD.FTZ R175, -R151.reuse, R175 ;  /* 0x000000af97af7221 */ /* 0x040fe40000010100 */
[C---:B------:R-:W-:Y:S02]  /*3180*/  FADD.FTZ R217, -R151.reuse, R176 ;  /* 0x000000b097d97221 */ /* 0x040fe40000010100 */
[C---:B------:R-:W-:Y:S02]  /*3190*/  FADD.FTZ R219, -R151.reuse, R178 ;  /* 0x000000b297db7221 */ /* 0x040fe40000010100 */
[----:B------:R-:W-:Y:S01]  /*31a0*/  FMUL.FTZ R186, R150, R177 ;  /* 0x000000b196ba7220 */ /* 0x000fe20000410000 */
[----:B------:R-:W-:Y:S01]  /*31b0*/  MOV R177, 0x10 ;  /* 0x0000001000b17802 */ /* 0x000fe20000000f00 */
[----:B------:R-:W-:-:S02]  /*31c0*/  FADD.FTZ R151, -R151, R179 ;  /* 0x000000b397977221 */ /* 0x000fc40000010100 */
        /* <DEDUP_REMOVED lines=55> */
[----:B------:R-:W-:Y:S01]  /*3540*/  IMAD.WIDE.U32 R170, R170, R177, c[0x0][0x208] ;  /* 0x00008200aaaa7625 */ /* 0x000fe200078e00b1 */
[----:B0-----:R-:W-:-:S03]  /*3550*/  IADD3 R150, R149, 0x380, RZ ;  /* 0x0000038095967810 */ /* 0x001fc60007ffe0ff */
        /* <DEDUP_REMOVED lines=12> */
[----:B------:R-:W-:Y:S01]  /*3620*/  IMAD.WIDE.U32 R174, R174, R177, c[0x0][0x208] ;  /* 0x00008200aeae7625 */ /* 0x000fe200078e00b1 */
[----:B------:R-:W-:-:S03]  /*3630*/  IADD3 R142, R149, 0x300, RZ ;  /* 0x00000300958e7810 */ /* 0x000fc60007ffe0ff */
[----:B------:R-:W-:Y:S01]  /*3640*/  FFMA.FTZ R163, R67, R162, R27 ;  /* 0x000000a243a37223 */ /* 0x000fe2000001001b */
[----:B------:R0:W-:Y:S01]  /*3650*/  STG.E.128 [R174.64], R156 ;  /* 0x0000009cae007986 */ /* 0x0001e2000c101d04 */
[----:B------:R-:W-:Y:S02]  /*3660*/  FFMA.FTZ R162, R66, R203, R26 ;  /* 0x000000cb42a27223 */ /* 0x000fe4000001001a */
[----:B------:R-:W-:Y:S02]  /*3670*/  FFMA.FTZ R161, R65, R164, R25 ;  /* 0x000000a441a17223 */ /* 0x000fe40000010019 */
[----:B------:R-:W-:Y:S01]  /*3680*/  FFMA.FTZ R160, R64, R201, R24 ;  /* 0x000000c940a07223 */ /* 0x000fe20000010018 */
[----:B-1----:R-:W-:Y:S01]  /*3690*/  IADD3 R152, R149, 0x400, RZ ;  /* 0x0000040095987810 */ /* 0x002fe20007ffe0ff */
[----:B------:R-:W-:Y:S01]  /*36a0*/  FFMA.FTZ R167, R71, R166, R31 ;  /* 0x000000a647a77223 */ /* 0x000fe2000001001f */
[----:B------:R-:W-:Y:S01]  /*36b0*/  IADD3 R154, R149, 0x480, RZ ;  /* 0x00000480959a7810 */ /* 0x000fe20007ffe0ff */
        /* <DEDUP_REMOVED lines=20> */
[----:B------:R-:W-:Y:S02]  /*3800*/  FFMA.FTZ R158, R82, R219, R42 ;  /* 0x000000db529e7223 */ /* 0x000fe4000001002a */
[----:B------:R-:W-:Y:S02]  /*3810*/  FFMA.FTZ R157, R81, R186, R41 ;  /* 0x000000ba519d7223 */ /* 0x000fe40000010029 */
[----:B------:R-:W-:Y:S02]  /*3820*/  FFMA.FTZ R156, R80, R217, R40 ;  /* 0x000000d9509c7223 */ /* 0x000fe40000010028 */
[----:B------:R-:W-:-:S05]  /*3830*/  IMAD.WIDE.U32 R154, R154, R177, c[0x0][0x208] ;  /* 0x000082009a9a7625 */ /* 0x000fca00078e00b1 */
[----:B------:R1:W-:Y:S02]  /*3840*/  STG.E.128 [R154.64], R156 ;  /* 0x0000009c9a007986 */ /* 0x0003e4000c101d04 */
.L_x_33098:
[----:B-1----:R-:W-:Y:S05]  /*3850*/  BSYNC B0 ;  /* 0x0000000000007941 */ /* 0x002fea0003800000 */
.L_x_33097:
[----:B------:R-:W-:Y:S02]  /*3860*/  IADD3 R147, R147, c[0x0][0x160], RZ ;  /* 0x0000580093937a10 */ /* 0x000fe40007ffe0ff */
[----:B------:R-:W-:Y:S02]  /*3870*/  LOP3.LUT P1, RZ, R144, 0xff, RZ, 0xc0, !PT ;  /* 0x000000ff90ff7812 */ /* 0x000fe4000782c0ff */
[----:B------:R-:W-:Y:S02]  /*3880*/  ISETP.GE.AND P0, PT, R147, c[0x0][0x164], PT ;  /* 0x0000590093007a0c */ /* 0x000fe40003f06270 */
[----:B------:R-:W-:-:S11]  /*3890*/  SEL R144, RZ, 0x1, P1 ;  /* 0x00000001ff907807 */ /* 0x000fd60000800000 */
[----:B-----5:R-:W-:Y:S01]  /*38a0*/  @P0 CALL.REL.NOINC `(.L_x_33099) ;  /* 0x0000001000000944 */ /* 0x020fe20003c00000 */
[----:B------:R-:W-:Y:S05]  /*38b0*/  BRA `(.L_x_33100) ;  /* 0xffffcc0000007947 */ /* 0x000fea000383ffff */
.L_x_33099:
[----:B------:R-:W-:Y:S05]  /*38c0*/  EXIT ;  /* 0x000000000000794d */ /* 0x000fea0003800000 */
.L_x_33095:
[----:B0-----:R-:W-:Y:S01]  /*38d0*/  HFMA2.MMA R185, -RZ, RZ, 0, 5.9604644775390625e-08 ;  /* 0x00000001ffb97435 */ /* 0x001fe200000001ff */
[----:B------:R-:W-:Y:S02]  /*38e0*/  MOV R151, 0x1f ;  /* 0x0000001f00977802 */ /* 0x000fe40000000f00 */
[----:B------:R-:W-:Y:S02]  /*38f0*/  MOV R184, 0xffffffff ;  /* 0xffffffff00b87802 */ /* 0x000fe40000000f00 */
[----:B------:R-:W-:Y:S02]  /*3900*/  MOV R182, 0x3920 ;  /* 0x0000392000b67802 */ /* 0x000fe40000000f00 */
[----:B-----5:R-:W-:Y:S05]  /*3910*/  CALL.REL.NOINC `($__internal_151_$__cuda_sm70_shflsync_bfly_p) ;  /* 0x0000089000007944 */ /* 0x020fea0003c00000 */
[----:B-1----:R-:W-:Y:S01]  /*3920*/  MOV R150, R185 ;  /* 0x000000b900967202 */ /* 0x002fe20000000f00 */
[----:B0-----:R-:W-:Y:S05]  /*3930*/  BRA `(.L_x_33101) ;  /* 0xffffeb1000007947 */ /* 0x001fea000383ffff */
.L_x_33096:
[----:B------:R-:W-:Y:S01]  /*3940*/  HFMA2.MMA R185, -RZ, RZ, 0, 1.1920928955078125e-07 ;  /* 0x00000002ffb97435 */ /* 0x000fe200000001ff */
[----:B------:R-:W-:Y:S02]  /*3950*/  MOV R151, 0x1f ;  /* 0x0000001f00977802 */ /* 0x000fe40000000f00 */
[----:B------:R-:W-:Y:S02]  /*3960*/  MOV R184, 0xffffffff ;  /* 0xffffffff00b87802 */ /* 0x000fe40000000f00 */
[----:B------:R-:W-:-:S02]  /*3970*/  MOV R182, 0x3990 ;  /* 0x0000399000b67802 */ /* 0x000fc40000000f00 */
[----:B-----5:R-:W-:Y:S05]  /*3980*/  CALL.REL.NOINC `($__internal_151_$__cuda_sm70_shflsync_bfly_p) ;  /* 0x0000082000007944 */ /* 0x020fea0003c00000 */
[----:B01----:R-:W-:Y:S01]  /*3990*/  FADD.FTZ R186, R186, R185 ;  /* 0x000000b9baba7221 */ /* 0x003fe20000010000 */
[----:B------:R-:W-:Y:S01]  /*39a0*/  HFMA2.MMA R185, -RZ, RZ, 0, 2.384185791015625e-07 ;  /* 0x00000004ffb97435 */ /* 0x000fe200000001ff */
[----:B------:R-:W-:-:S02]  /*39b0*/  MOV R151, 0x1f ;  /* 0x0000001f00977802 */ /* 0x000fc40000000f00 */
[----:B------:R-:W-:Y:S02]  /*39c0*/  MOV R184, 0xffffffff ;  /* 0xffffffff00b87802 */ /* 0x000fe40000000f00 */
[----:B------:R-:W-:Y:S02]  /*39d0*/  MOV R182, 0x39f0 ;  /* 0x000039f000b67802 */ /* 0x000fe40000000f00 */
[----:B------:R-:W-:Y:S05]  /*39e0*/  CALL.REL.NOINC `($__internal_151_$__cuda_sm70_shflsync_bfly_p) ;  /* 0x000007c000007944 */ /* 0x000fea0003c00000 */
[----:B01----:R-:W-:Y:S01]  /*39f0*/  FADD.FTZ R186, R186, R185 ;  /* 0x000000b9baba7221 */ /* 0x003fe20000010000 */
[----:B------:R-:W-:Y:S01]  /*3a00*/  HFMA2.MMA R185, -RZ, RZ, 0, 4.76837158203125e-07 ;  /* 0x00000008ffb97435 */ /* 0x000fe200000001ff */
[----:B------:R-:W-:Y:S02]  /*3a10*/  MOV R151, 0x1f ;  /* 0x0000001f00977802 */ /* 0x000fe40000000f00 */
[----:B------:R-:W-:Y:S02]  /*3a20*/  MOV R184, 0xffffffff ;  /* 0xffffffff00b87802 */ /* 0x000fe40000000f00 */
[----:B------:R-:W-:Y:S02]  /*3a30*/  MOV R182, 0x3a50 ;  /* 0x00003a5000b67802 */ /* 0x000fe40000000f00 */
[----:B------:R-:W-:Y:S05]  /*3a40*/  CALL.REL.NOINC `($__internal_151_$__cuda_sm70_shflsync_bfly_p) ;  /* 0x0000076000007944 */ /* 0x000fea0003c00000 */
[----:B01----:R-:W-:Y:S01]  /*3a50*/  FADD.FTZ R186, R186, R185 ;  /* 0x000000b9baba7221 */ /* 0x003fe20000010000 */
[----:B------:R-:W-:Y:S01]  /*3a60*/  HFMA2.MMA R185, -RZ, RZ, 0, 9.5367431640625e-07 ;  /* 0x00000010ffb97435 */ /* 0x000fe200000001ff */
[----:B------:R-:W-:-:S02]  /*3a70*/  MOV R151, 0x1f ;  /* 0x0000001f00977802 */ /* 0x000fc40000000f00 */
[----:B------:R-:W-:Y:S02]  /*3a80*/  MOV R184, 0xffffffff ;  /* 0xffffffff00b87802 */ /* 0x000fe40000000f00 */
[----:B------:R-:W-:Y:S02]  /*3a90*/  MOV R182, 0x3ab0 ;  /* 0x00003ab000b67802 */ /* 0x000fe40000000f00 */
[----:B------:R-:W-:Y:S05]  /*3aa0*/  CALL.REL.NOINC `($__internal_151_$__cuda_sm70_shflsync_bfly_p) ;  /* 0x0000070000007944 */ /* 0x000fea0003c00000 */
        /* <DEDUP_REMOVED lines=86> */
[----:B------:R-:W-:Y:S05]  /*4010*/  CALL.REL.NOINC `($__internal_151_$__cuda_sm70_shflsync_bfly_p) ;  /* 0x0000019000007944 */ /* 0x000fea0003c00000 */
[----:B01----:R-:W-:Y:S01]  /*4020*/  FADD.FTZ R186, R186, R185 ;  /* 0x000000b9baba7221 */ /* 0x003fe20000010000 */
[----:B------:R-:W-:Y:S01]  /*4030*/  HFMA2.MMA R185, -RZ, RZ, 0, 1.1920928955078125e-07 ;  /* 0x00000002ffb97435 */ /* 0x000fe200000001ff */
[----:B------:R-:W-:Y:S02]  /*4040*/  MOV R151, 0x1f ;  /* 0x0000001f00977802 */ /* 0x000fe40000000f00 */
[----:B------:R-:W-:Y:S02]  /*4050*/  MOV R184, 0xffffffff ;  /* 0xffffffff00b87802 */ /* 0x000fe40000000f00 */
[----:B------:R-:W-:Y:S02]  /*4060*/  MOV R182, 0x4080 ;  /* 0x0000408000b67802 */ /* 0x000fe40000000f00 */
[----:B------:R-:W-:Y:S05]  /*4070*/  CALL.REL.NOINC `($__internal_151_$__cuda_sm70_shflsync_bfly_p) ;  /* 0x0000013000007944 */ /* 0x000fea0003c00000 */
        /* <DEDUP_REMOVED lines=18> */
[----:B01----:R-:W-:Y:S05]  /*41a0*/  BRA `(.L_x_33102) ;  /* 0xffffe8e000007947 */ /* 0x003fea000383ffff */
        .weak           $__internal_151_$__cuda_sm70_shflsync_bfly_p
        .type           $__internal_151_$__cuda_sm70_shflsync_bfly_p,@function
        .size           $__internal_151_$__cuda_sm70_shflsync_bfly_p,(.L_x_36191 - $__internal_151_$__cuda_sm70_shflsync_bfly_p)
$__internal_151_$__cuda_sm70_shflsync_bfly_p:
[----:B------:R-:W-:Y:S01]  /*41b0*/  HFMA2.MMA R183, -RZ, RZ, 0, 0 ;  /* 0x00000000ffb77435 */ /* 0x000fe200000001ff */
[----:B------:R-:W-:Y:S04]  /*41c0*/  WARPSYNC R184 ;  /* 0x000000b800007348 */ /* 0x000fe80003800000 */
[----:B------:R0:W1:Y:S01]  /*41d0*/  SHFL.BFLY PT, R185, R186, R185, R151 ;  /* 0x0c0000b9bab97389 */ /* 0x00006200000e0097 */
[----:B------:R-:W-:Y:S05]  /*41e0*/  RET.REL.NODEC R182 `(_ZN10layer_norm13ln_fwd_kernelINS_13Kernel_traitsIfffffjLj5120ELj1ELj1ELj4ELj16ENS_18Kernel_traits_baseILj5120EfffffjLj128EEEEELb0ELb1ELb1ELb1EEEvNS_9FwdParamsE) ;  /* 0xffffbe10b6007950 */ /* 0x000fea0003c3ffff */
.L_x_33103:
        /* <DEDUP_REMOVED lines=9> */
.L_x_36191:


//--------------------- .text._ZN10layer_norm13ln_fwd_kernelINS_13Kernel_traitsIfffffjLj5120ELj1ELj1ELj4ELj16ENS_18Kernel_traits_baseILj5120EfffffjLj128EEEEELb1ELb0ELb0ELb0EEEvNS_9FwdParamsE --------------------------
	.section	.text._ZN10layer_norm13ln_fwd_kernelINS_13Kernel_traitsIfffffjLj5120ELj1ELj1ELj4ELj16ENS_18Kernel_traits_baseILj5120EfffffjLj128EEEEELb1ELb0ELb0ELb0EEEvNS_9FwdParamsE,"ax",@progbits
	.sectioninfo	@"SHI_REGISTERS=168"
	.align	128
        .global         _ZN10layer_norm13ln_fwd_kernelINS_13Kernel_traitsIfffffjLj5120ELj1ELj1ELj4ELj16ENS_18Kernel_traits_baseILj5120EfffffjLj128EEEEELb1ELb0ELb0ELb0EEEvNS_9FwdParamsE
        .type           _ZN10layer_norm13ln_fwd_kernelINS_13Kernel_traitsIfffffjLj5120ELj1ELj1ELj4ELj16ENS_18Kernel_traits_baseILj5120EfffffjLj128EEEEELb1ELb0ELb0ELb0EEEvNS_9FwdParamsE,@function
        .size           _ZN10layer_norm13ln_fwd_kernelINS_13Kernel_traitsIfffffjLj5120ELj1ELj1ELj4ELj16ENS_18Kernel_traits_baseILj5120EfffffjLj128EEEEELb1ELb0ELb0ELb0EEEvNS_9FwdParamsE,(.L_x_36192 - _ZN10layer_norm13ln_fwd_kernelINS_13Kernel_traitsIfffffjLj5120ELj1ELj1ELj4ELj16ENS_18Kernel_traits_baseILj5120EfffffjLj128EEEEELb1ELb0ELb0ELb0EEEvNS_9FwdParamsE)
        .other          _ZN10layer_norm13ln_fwd_kernelINS_13Kernel_traitsIfffffjLj5120ELj1ELj1ELj4ELj16ENS_18Kernel_traits_baseILj5120EfffffjLj128EEEEELb1ELb0ELb0ELb0EEEvNS_9FwdParamsE,@"STO_CUDA_ENTRY STV_DEFAULT"
_ZN10layer_norm13ln_fwd_kernelINS_13Kernel_traitsIfffffjLj5120ELj1ELj1ELj4ELj16ENS_18Kernel_traits_baseILj5120EfffffjLj128EEEEELb1ELb0ELb0ELb0EEEvNS_9FwdParamsE:
.text._ZN10layer_norm13ln_fwd_kernelINS_13Kernel_traitsIfffffjLj5120ELj1ELj1ELj4ELj16ENS_18Kernel_traits_baseILj5120EfffffjLj128EEEEELb1ELb0ELb0ELb0EEEvNS_9FwdParamsE:
[----:B------:R-:W-:Y:S02]  /*0000*/  IMAD.MOV.U32 R1, RZ, RZ, c[0x0][0x28] ;  /* 0x00000a00ff017624 */ /* 0x000fe400078e00ff */
[----:B------:R-:W-:Y:S01]  /*0010*/  ULDC.U8 UR4, c[0x0][0x244] ;  /* 0x0000910000047ab9 */ /* 0x000fe20000000000 */
[----:B------:R-:W-:Y:S01]  /*0020*/  IMAD.MOV.U32 R6, RZ, RZ, c[0x0][0x238] ;  /* 0x00008e00ff067624 */ /* 0x000fe200078e00ff */
[----:B------:R-:W-:Y:S01]  /*0030*/  ISETP.NE.AND P0, PT, RZ, UR4, PT ;  /* 0x00000004ff007c0c */ /* 0x000fe2000bf05270 */
[----:B------:R-:W-:Y:S02]  /*0040*/  ULDC.64 UR4, c[0x0][0x230] ;  /* 0x00008c0000047ab9 */ /* 0x000fe40000000a00 */
[----:B------:R-:W-:Y:S01]  /*0050*/  IMAD.U32 R2, RZ, RZ, UR4 ;  /* 0x00000004ff027e24 */ /* 0x000fe2000f8e00ff */
[----:B------:R-:W-:Y:S01]  /*0060*/  ULDC.64 UR6, c[0x0][0x118] ;  /* 0x0000460000067ab9 */ /* 0x000fe20000000a00 */
[----:B------:R-:W-:Y:S01]  /*0070*/  IMAD.U32 R3, RZ, RZ, UR5 ;  /* 0x00000005ff037e24 */ /* 0x000fe2000f8e00ff */
[----:B------:R-:W-:-:S07]  /*0080*/  MOV R7, c[0x0][0x23c] ;  /* 0x00008f0000077a02 */ /* 0x000fce0000000f00 */
        /* <DEDUP_REMOVED lines=29> */
[----:B------:R-:W-:Y:S02]  /*0260*/  UIADD3 UR17, UR4, 0x1715609d, URZ ;  /* 0x1715609d04117890 */ /* 0x000fe4000fffe03f */
[----:B------:R-:W-:Y:S01]  /*0270*/  UIADD3 UR18, UR5, -0x56f99767, URZ ;  /* 0xa906689905127890 */ /* 0x000fe2000fffe03f */
        /* <DEDUP_REMOVED lines=8> */
[----:B------:R-:W-:Y:S01]  /*0300*/  IMAD.MOV.U32 R5, RZ, RZ, c[0x0][0x168] ;  /* 0x00005a00ff057624 */ /* 0x000fe200078e00ff */
[----:B------:R-:W-:Y:S01]  /*0310*/  LOP3.LUT R12, R11, UR14, R4, 0x96, !PT ;  /* 0x0000000e0b0c7c12 */ /* 0x000fe2000f8e9604 */
[----:B------:R-:W-:Y:S01]  /*0320*/  IMAD.WIDE.U32 R2, R2, -0x326172a9, RZ ;  /* 0xcd9e8d5702027825 */ /* 0x000fe200078e00ff */
[----:B------:R-:W-:Y:S01]  /*0330*/  LOP3.LUT R4, R0, 0x7f, RZ, 0xc0, !PT ;  /* 0x0000007f00047812 */ /* 0x000fe200078ec0ff */
[----:B------:R-:W-:Y:S01]  /*0340*/  UIADD3 UR23, UR4, -0xe443238, URZ ;  /* 0xf1bbcdc804177890 */ /* 0x000fe2000fffe03f */
[----:B------:R-:W-:Y:S01]  /*0350*/  SHF.R.S32.HI R5, RZ, 0x1f, R5 ;  /* 0x0000001fff057819 */ /* 0x000fe20000011405 */
[----:B------:R-:W-:Y:S01]  /*0360*/  IMAD.WIDE.U32 R12, R12, -0x326172a9, RZ ;  /* 0xcd9e8d570c0c7825 */ /* 0x000fe200078e00ff */
[----:B------:R-:W-:-:S02]  /*0370*/  LOP3.LUT R8, R3, UR13, R8, 0x96, !PT ;  /* 0x0000000d03087c12 */ /* 0x000fc4000f8e9608 */
[----:B------:R-:W-:Y:S02]  /*0380*/  LEA.HI R3, R5, c[0x0][0x168], RZ, 0x2 ;  /* 0x00005a0005037a11 */ /* 0x000fe400078f10ff */
[----:B------:R-:W-:Y:S01]  /*0390*/  LOP3.LUT R14, R4, 0x7f, RZ, 0x3c, !PT ;  /* 0x0000007f040e7812 */ /* 0x000fe200078e3cff */
[----:B------:R-:W-:Y:S01]  /*03a0*/  IMAD.WIDE.U32 R8, R8, -0x2daee0ad, RZ ;  /* 0xd2511f5308087825 */ /* 0x000fe200078e00ff */
[----:B------:R-:W-:Y:S02]  /*03b0*/  LOP3.LUT R11, R13, UR15, R2, 0x96, !PT ;  /* 0x0000000f0d0b7c12 */ /* 0x000fe4000f8e9602 */
[----:B------:R-:W-:Y:S02]  /*03c0*/  LEA.HI.SX32 R2, R3, R14, 0x1e ;  /* 0x0000000e03027211 */ /* 0x000fe400078ff2ff */
[----:B------:R-:W-:Y:S01]  /*03d0*/  LOP3.LUT R52, R9, UR16, R10, 0x96, !PT ;  /* 0x0000001009347c12 */ /* 0x000fe2000f8e960a */
[----:B------:R-:W-:Y:S01]  /*03e0*/  IMAD.WIDE.U32 R10, R11, -0x2daee0ad, RZ ;  /* 0xd2511f530b0a7825 */ /* 0x000fe200078e00ff */
[----:B------:R-:W-:-:S02]  /*03f0*/  LOP3.LUT P0, RZ, R2, 0xffffff80, RZ, 0xc0, !PT ;  /* 0xffffff8002ff7812 */ /* 0x000fc4000780c0ff */
[----:B------:R-:W-:Y:S01]  /*0400*/  ISETP.GE.U32.AND P6, PT, R2, 0x100, PT ;  /* 0x000001000200780c */ /* 0x000fe20003fc6070 */
[----:B------:R-:W-:Y:S01]  /*0410*/  IMAD.WIDE.U32 R52, R52, -0x326172a9, RZ ;  /* 0xcd9e8d5734347825 */ /* 0x000fe200078e00ff */
[C---:B------:R-:W-:Y:S02]  /*0420*/  ISETP.GE.U32.AND P5, PT, R2.reuse, 0x180, PT ;  /* 0x000001800200780c */ /* 0x040fe40003fa6070 */
[C---:B------:R-:W-:Y:S02]  /*0430*/  ISETP.GE.U32.AND P4, PT, R2.reuse, 0x200, PT ;  /* 0x000002000200780c */ /* 0x040fe40003f86070 */
[----:B------:R-:W-:Y:S02]  /*0440*/  ISETP.GE.U32.AND P3, PT, R2, 0x280, PT ;  /* 0x000002800200780c */ /* 0x000fe40003f66070 */
[----:B------:R-:W-:Y:S02]  /*0450*/  P2R R152, PR, RZ, 0x40 ;  /* 0x00000040ff987803 */ /* 0x000fe40000000000 */
[----:B------:R-:W-:-:S02]  /*0460*/  P2R R151, PR, RZ, 0x20 ;  /* 0x00000020ff977803 */ /* 0x000fc40000000000 */
[----:B------:R-:W-:Y:S02]  /*0470*/  P2R R150, PR, RZ, 0x10 ;  /* 0x00000010ff967803 */ /* 0x000fe40000000000 */
[----:B------:R-:W-:Y:S02]  /*0480*/  P2R R149, PR, RZ, 0x8 ;  /* 0x00000008ff957803 */ /* 0x000fe40000000000 */
[----:B------:R-:W-:Y:S02]  /*0490*/  LOP3.LUT R60, R11, UR18, R8, 0x96, !PT ;  /* 0x000000120b3c7c12 */ /* 0x000fe4000f8e9608 */
[----:B------:R-:W-:Y:S01]  /*04a0*/  LOP3.LUT R5, R53, UR17, R12, 0x96, !PT ;  /* 0x0000001135057c12 */ /* 0x000fe2000f8e960c */
[----:B------:R-:W-:Y:S05]  /*04b0*/  @!P0 BRA `(.L_x_33105) ;  /* 0x000000b000008947 */ /* 0x000fea0003800000 */
[----:B------:R-:W-:Y:S01]  /*04c0*/  ISETP.NE.U32.AND P1, PT, RZ, c[0x0][0x218], PT ;  /* 0x00008600ff007a0c */ /* 0x000fe20003f25070 */
[----:B------:R-:W-:Y:S01]  /*04d0*/  IMAD.MOV.U32 R17, RZ, RZ, 0x10 ;  /* 0x00000010ff117424 */ /* 0x000fe200078e00ff */
[----:B------:R-:W-:Y:S01]  /*04e0*/  CS2R R14, SRZ ;  /* 0x00000000000e7805 */ /* 0x000fe2000001ff00 */
[----:B------:R-:W-:Y:S01]  /*04f0*/  CS2R R12, SRZ ;  /* 0x00000000000c7805 */ /* 0x000fe2000001ff00 */
[----:B------:R-:W-:Y:S01]  /*0500*/  ISETP.NE.AND.EX P1, PT, RZ, c[0x0][0x21c], PT, P1 ;  /* 0x00008700ff007a0c */ /* 0x000fe20003f25310 */
[----:B------:R-:W-:-:S06]  /*0510*/  IMAD.WIDE.U32 R16, R4, R17, c[0x0][0x1b0] ;  /* 0x00006c0004107625 */ /* 0x000fcc00078e0011 */
[----:B------:R-:W5:Y:S06]  /*0520*/  LDG.E.128 R16, [R16.64] ;  /* 0x0000000610107981 */ /* 0x000f6c000c1e1d00 */
[----:B------:R-:W-:-:S04]  /*0530*/  @P1 LEA R8, P2, R4, c[0x0][0x218], 0x4 ;  /* 0x0000860004081a11 */ /* 0x000fc800078420ff */
[----:B------:R-:W-:-:S05]  /*0540*/  @P1 LEA.HI.X R9, R4, c[0x0][0x21c], RZ, 0x4, P2 ;  /* 0x0000870004091a11 */ /* 0x000fca00010f24ff */
[----:B------:R0:W5:Y:S01]  /*0550*/  @P1 LDG.E.128 R12, [R8.64] ;  /* 0x00000006080c1981 */ /* 0x000162000c1e1d00 */
[----:B------:R-:W-:-:S03]  /*0560*/  LOP3.LUT R4, R4, 0x80, RZ, 0xfc, !PT ;  /* 0x0000008004047812 */ /* 0x000fc600078efcff */
.L_x_33105:
[----:B------:R-:W-:Y:S05]  /*0570*/  BSYNC B0 ;  /* 0x0000000000007941 */ /* 0x000fea0003800000 */
.L_x_33104:
[----:B------:R-:W-:Y:S01]  /*0580*/  BSSY B0, `(.L_x_33106) ;  /* 0x000000d000007945 */ /* 0x000fe20003800000 */
        /* <DEDUP_REMOVED lines=8> */
[----:B0-----:R-:W-:-:S04]  /*0610*/  @P1 LEA R8, P2, R4, c[0x0][0x218], 0x4 ;  /* 0x0000860004081a11 */ /* 0x001fc800078420ff */
[----:B------:R-:W-:-:S05]  /*0620*/  @P1 LEA.HI.X R9, R4, c[0x0][0x21c], RZ, 0x4, P2 ;  /* 0x0000870004091a11 */ /* 0x000fca00010f24ff */
[----:B------:R0:W5:Y:S01]  /*0630*/  @P1 LDG.E.128 R20, [R8.64] ;  /* 0x0000000608141981 */ /* 0x000162000c1e1d00 */
[----:B------:R-:W-:-:S03]  /*0640*/  IADD3 R4, R4, 0x80, RZ ;  /* 0x0000008004047810 */ /* 0x000fc60007ffe0ff */
.L_x_33107:
[----:B------:R-:W-:Y:S05]  /*0650*/  BSYNC B0 ;  /* 0x0000000000007941 */ /* 0x000fea0003800000 */
.L_x_33106:
        /* <DEDUP_REMOVED lines=13> */
.L_x_33109:
[----:B------:R-:W-:Y:S05]  /*0730*/  BSYNC B0 ;  /* 0x0000000000007941 */ /* 0x000fea0003800000 */
.L_x_33108:
        /* <DEDUP_REMOVED lines=13> */
.L_x_33111:
[----:B------:R-:W-:Y:S05]  /*0810*/  BSYNC B0 ;  /* 0x0000000000007941 */ /* 0x000fea0003800000 */
.L_x_33110:
        /* <DEDUP_REMOVED lines=13> */
.L_x_33113:
[----:B------:R-:W-:Y:S05]  /*08f0*/  BSYNC B0 ;  /* 0x0000000000007941 */ /* 0x000fea0003800000 */
.L_x_33112:
[----:B------:R-:W-:Y:S01]  /*0900*/  ISETP.GE.U32.AND P1, PT, R2, 0x300, PT ;  /* 0x000003000200780c */ /* 0x000fe20003f26070 */
[----:B------:R-:W-:Y:S01]  /*0910*/  IMAD.WIDE.U32 R60, R60, -0x326172a9, RZ ;  /* 0xcd9e8d573c3c7825 */ /* 0x000fe200078e00ff */
[----:B------:R-:W-:Y:S01]  /*0920*/  UIADD3 UR24, UR5, -0x24c28bd8, URZ ;  /* 0xdb3d742805187890 */ /* 0x000fe2000fffe03f */
[----:B------:R-:W-:Y:S01]  /*0930*/  BSSY B0, `(.L_x_33114) ;  /* 0x0000011000007945 */ /* 0x000fe20003800000 */
[----:B------:R-:W-:Y:S01]  /*0940*/  P2R R148, PR, RZ, 0x2 ;  /* 0x00000002ff947803 */ /* 0x000fe20000000000 */
[----:B0-----:R-:W-:Y:S01]  /*0950*/  IMAD.WIDE.U32 R8, R5, -0x2daee0ad, RZ ;  /* 0xd2511f5305087825 */ /* 0x001fe200078e00ff */
[----:B------:R-:W-:-:S04]  /*0960*/  LOP3.LUT R5, R61, UR19, R52, 0x96, !PT ;  /* 0x000000133d057c12 */ /* 0x000fc8000f8e9634 */
[----:B------:R-:W-:-:S03]  /*0970*/  LOP3.LUT R92, R9, UR20, R10, 0x96, !PT ;  /* 0x00000014095c7c12 */ /* 0x000fc6000f8e960a */
        /* <DEDUP_REMOVED lines=11> */
[----:B------:R-:W-:-:S03]  /*0a30*/  IADD3 R4, R4, 0x80, RZ ;  /* 0x0000008004047810 */ /* 0x000fc60007ffe0ff */
.L_x_33115:
[----:B------:R-:W-:Y:S05]  /*0a40*/  BSYNC B0 ;  /* 0x0000000000007941 */ /* 0x000fea0003800000 */
.L_x_33114:
[----:B------:R-:W-:Y:S01]  /*0a50*/  ISETP.GE.U32.AND P1, PT, R2, 0x380, PT ;  /* 0x000003800200780c */ /* 0x000fe20003f26070 */
[----:B0-----:R-:W-:Y:S01]  /*0a60*/  IMAD.WIDE.U32 R10, R5, -0x2daee0ad, RZ ;  /* 0xd2511f53050a7825 */ /* 0x001fe200078e00ff */
[----:B------:R-:W-:Y:S01]  /*0a70*/  UIADD3 UR25, UR4, -0x700cb87f, URZ ;  /* 0x8ff3478104197890 */ /* 0x000fe2000fffe03f */
[----:B------:R-:W-:Y:S01]  /*0a80*/  BSSY B0, `(.L_x_33116) ;  /* 0x0000013000007945 */ /* 0x000fe20003800000 */
[----:B------:R-:W-:Y:S01]  /*0a90*/  UIADD3 UR26, UR5, -0x695add53, URZ ;  /* 0x96a522ad051a7890 */ /* 0x000fe2000fffe03f */
[----:B------:R-:W-:Y:S01]  /*0aa0*/  IMAD.WIDE.U32 R92, R92, -0x326172a9, RZ ;  /* 0xcd9e8d575c5c7825 */ /* 0x000fe200078e00ff */
[----:B------:R-:W-:Y:S02]  /*0ab0*/  P2R R147, PR, RZ, 0x2 ;  /* 0x00000002ff937803 */ /* 0x000fe40000000000 */
[----:B------:R-:W-:Y:S02]  /*0ac0*/  LOP3.LUT R95, R11, UR22, R8, 0x96, !PT ;  /* 0x000000160b5f7c12 */ /* 0x000fe4000f8e9608 */
[----:B------:R-:W-:-:S02]  /*0ad0*/  LOP3.LUT R94, R93, UR21, R60, 0x96, !PT ;  /* 0x000000155d5e7c12 */ /* 0x000fc4000f8e963c */
[----:B------:R-:W-:Y:S01]  /*0ae0*/  LEA.HI R143, R0, R143, RZ, 0x19 ;  /* 0x0000008f008f7211 */ /* 0x000fe200078fc8ff */
[----:B------:R-:W-:Y:S05]  /*0af0*/  @!P1 BRA `(.L_x_33117) ;  /* 0x000000b000009947 */ /* 0x000fea0003800000 */
[----:B------:R-:W-:Y:S01]  /*0b00*/  ISETP.NE.U32.AND P1, PT, RZ, c[0x0][0x218], PT ;  /* 0x00008600ff007a0c */ /* 0x000fe20003f25070 */
[----:B------:R-:W-:Y:S01]  /*0b10*/  CS2R R62, SRZ ;  /* 0x00000000003e7805 */ /* 0x000fe2000001ff00 */
[----:B------:R-:W-:Y:S02]  /*0b20*/  CS2R R60, SRZ ;  /* 0x00000000003c7805 */ /* 0x000fe4000001ff00 */
[----:B------:R-:W-:Y:S01]  /*0b30*/  ISETP.NE.AND.EX P1, PT, RZ, c[0x0][0x21c], PT, P1 ;  /* 0x00008700ff007a0c */ /* 0x000fe20003f25310 */
[----:B------:R-:W-:-:S04]  /*0b40*/  IMAD.MOV.U32 R65, RZ, RZ, 0x10 ;  /* 0x00000010ff417424 */ /* 0x000fc800078e00ff */
[----:B------:R-:W-:-:S06]  /*0b50*/  IMAD.WIDE.U32 R64, R4, R65, c[0x0][0x1b0] ;  /* 0x00006c0004407625 */ /* 0x000fcc00078e0041 */
[----:B------:R-:W5:Y:S02]  /*0b60*/  LDG.E.128 R64, [R64.64] ;  /* 0x0000000640407981 */ /* 0x000f64000c1e1d00 */
[----:B------:R-:W-:-:S04]  /*0b70*/  @P1 LEA R8, P2, R4, c[0x0][0x218], 0x4 ;  /* 0x0000860004081a11 */ /* 0x000fc800078420ff */
[----:B------:R-:W-:-:S05]  /*0b80*/  @P1 LEA.HI.X R9, R4, c[0x0][0x21c], RZ, 0x4, P2 ;  /* 0x0000870004091a11 */ /* 0x000fca00010f24ff */
[----:B------:R0:W5:Y:S01]  /*0b90*/  @P1 LDG.E.128 R60, [R8.64] ;  /* 0x00000006083c1981 */ /* 0x000162000c1e1d00 */
[----:B------:R-:W-:-:S03]  /*0ba0*/  IADD3 R4, R4, 0x80, RZ ;  /* 0x0000008004047810 */ /* 0x000fc60007ffe0ff */
.L_x_33117:
[----:B------:R-:W-:Y:S05]  /*0bb0*/  BSYNC B0 ;  /* 0x0000000000007941 */ /* 0x000fea0003800000 */
.L_x_33116:
[----:B------:R-:W-:Y:S01]  /*0bc0*/  ISETP.GE.U32.AND P1, PT, R2, 0x400, PT ;  /* 0x000004000200780c */ /* 0x000fe20003f26070 */
[----:B------:R-:W-:Y:S03]  /*0bd0*/  BSSY B0, `(.L_x_33118) ;  /* 0x000000e000007945 */ /* 0x000fe60003800000 */
[----:B------:R-:W-:-:S09]  /*0be0*/  P2R R146, PR, RZ, 0x2 ;  /* 0x00000002ff927803 */ /* 0x000fd20000000000 */
[----:B------:R-:W-:Y:S05]  /*0bf0*/  @!P1 BRA `(.L_x_33119) ;  /* 0x000000b000009947 */ /* 0x000fea0003800000 */
[----:B------:R-:W-:Y:S01]  /*0c00*/  ISETP.NE.U32.AND P1, PT, RZ, c[0x0][0x218], PT ;  /* 0x00008600ff007a0c */ /* 0x000fe20003f25070 */
[----:B------:R-:W-:Y:S01]  /*0c10*/  CS2R R70, SRZ ;  /* 0x0000000000467805 */ /* 0x000fe2000001ff00 */
[----:B------:R-:W-:Y:S02]  /*0c20*/  CS2R R68, SRZ ;  /* 0x0000000000447805 */ /* 0x000fe4000001ff00 */
[----:B------:R-:W-:Y:S02]  /*0c30*/  ISETP.NE.AND.EX P1, PT, RZ, c[0x0][0x21c], PT, P1 ;  /* 0x00008700ff007a0c */ /* 0x000fe40003f25310 */
[----:B------:R-:W-:-:S05]  /*0c40*/  MOV R73, 0x10 ;  /* 0x0000001000497802 */ /* 0x000fca0000000f00 */
[----:B------:R-:W-:-:S06]  /*0c50*/  IMAD.WIDE.U32 R72, R4, R73, c[0x0][0x1b0] ;  /* 0x00006c0004487625 */ /* 0x000fcc00078e0049 */
[C---:B0-----:R-:W-:Y:S01]  /*0c60*/  @P1 LEA R8, P2, R4.reuse, c[0x0][0x218], 0x4 ;  /* 0x0000860004081a11 */ /* 0x041fe200078420ff */
[----:B------:R-:W5:Y:S03]  /*0c70*/  LDG.E.128 R72, [R72.64] ;  /* 0x0000000648487981 */ /* 0x000f66000c1e1d00 */
[----:B------:R-:W-:-:S05]  /*0c80*/  @P1 LEA.HI.X R9, R4, c[0x0][0x21c], RZ, 0x4, P2 ;  /* 0x0000870004091a11 */ /* 0x000fca00010f24ff */
[----:B------:R0:W5:Y:S01]  /*0c90*/  @P1 LDG.E.128 R68, [R8.64] ;  /* 0x0000000608441981 */ /* 0x000162000c1e1d00 */
[----:B------:R-:W-:-:S03]  /*0ca0*/  IADD3 R4, R4, 0x80, RZ ;  /* 0x0000008004047810 */ /* 0x000fc60007ffe0ff */
.L_x_33119:
[----:B------:R-:W-:Y:S05]  /*0cb0*/  BSYNC B0 ;  /* 0x0000000000007941 */ /* 0x000fea0003800000 */
.L_x_33118:
[----:B------:R-:W-:Y:S01]  /*0cc0*/  ISETP.GE.U32.AND P1, PT, R2, 0x480, PT ;  /* 0x000004800200780c */ /* 0x000fe20003f26070 */
[----:B------:R-:W-:Y:S01]  /*0cd0*/  BSSY B0, `(.L_x_33120) ;  /* 0x000000f000007945 */ /* 0x000fe20003800000 */
[----:B------:R-:W-:Y:S02]  /*0ce0*/  IMAD.HI.U32 R7, R95, -0x326172a9, RZ ;  /* 0xcd9e8d575f077827 */ /* 0x000fe400078e00ff */
[----:B------:R-:W-:-:S09]  /*0cf0*/  P2R R145, PR, RZ, 0x2 ;  /* 0x00000002ff917803 */ /* 0x000fd20000000000 */
        /* <DEDUP_REMOVED lines=8> */
[----:B0-----:R-:W-:-:S04]  /*0d80*/  @P1 LEA R8, P2, R4, c[0x0][0x218], 0x4 ;  /* 0x0000860004081a11 */ /* 0x001fc800078420ff */
[----:B------:R-:W-:-:S05]  /*0d90*/  @P1 LEA.HI.X R9, R4, c[0x0][0x21c], RZ, 0x4, P2 ;  /* 0x0000870004091a11 */ /* 0x000fca00010f24ff */
[----:B------:R0:W5:Y:S01]  /*0da0*/  @P1 LDG.E.128 R76, [R8.64] ;  /* 0x00000006084c1981 */ /* 0x000162000c1e1d00 */
[----:B------:R-:W-:-:S03]  /*0db0*/  IADD3 R4, R4, 0x80, RZ ;  /* 0x0000008004047810 */ /* 0x000fc60007ffe0ff */
.L_x_33121:
[----:B------:R-:W-:Y:S05]  /*0dc0*/  BSYNC B0 ;  /* 0x0000000000007941 */ /* 0x000fea0003800000 */
.L_x_33120:
        /* <DEDUP_REMOVED lines=14> */
[----:B------:R0:W5:Y:S04]  /*0eb0*/  @P1 LDG.E.128 R84, [R8.64] ;  /* 0x0000000608541981 */ /* 0x000168000c1e1d00 */
.L_x_33123:
[----:B------:R-:W-:Y:S05]  /*0ec0*/  BSYNC B0 ;  /* 0x0000000000007941 */ /* 0x000fea0003800000 */
.L_x_33122:
[----:B------:R-:W-:Y:S02]  /*0ed0*/  ISETP.GE.AND P1, PT, R143, c[0x0][0x164], PT ;  /* 0x000059008f007a0c */ /* 0x000fe40003f26270 */
[----:B------:R-:W-:Y:S02]  /*0ee0*/  LOP3.LUT R92, R7, UR23, R92, 0x96, !PT ;  /* 0x00000017075c7c12 */ /* 0x000fe4000f8e965c */
[----:B------:R-:W-:-:S09]  /*0ef0*/  LOP3.LUT R96, R5, UR24, R10, 0x96, !PT ;  /* 0x0000001805607c12 */ /* 0x000fd2000f8e960a */
[----:B------:R-:W-:Y:S05]  /*0f00*/  @P1 EXIT ;  /* 0x000000000000194d */ /* 0x000fea0003800000 */
[----:B------:R-:W-:Y:S01]  /*0f10*/  SHF.R.S32.HI R3, RZ, 0x2, R3 ;  /* 0x00000002ff037819 */ /* 0x000fe20000011403 */
[----:B0-----:R-:W-:Y:S01]  /*0f20*/  IMAD.HI.U32 R9, R92, -0x2daee0ad, RZ ;  /* 0xd2511f535c097827 */ /* 0x001fe200078e00ff */
[----:B------:R-:W-:Y:S01]  /*0f30*/  LOP3.LUT R5, R0, 0x60, RZ, 0xc0, !PT ;  /* 0x0000006000057812 */ /* 0x000fe200078ec0ff */
[----:B------:R-:W-:Y:S01]  /*0f40*/  ULDC.U8 UR8, c[0x0][0x1f0] ;  /* 0x00007c0000087ab9 */ /* 0x000fe20000000000 */
[----:B------:R-:W-:Y:S01]  /*0f50*/  LOP3.LUT R4, R3, 0x7f, RZ, 0xc0, !PT ;  /* 0x0000007f03047812 */ /* 0x000fe200078ec0ff */
[----:B------:R-:W-:Y:S01]  /*0f60*/  IMAD R10, R95, -0x326172a9, RZ ;  /* 0xcd9e8d575f0a7824 */ /* 0x000fe200078e02ff */
[----:B------:R-:W-:Y:S01]  /*0f70*/  SHF.R.U32.HI R3, RZ, 0x2, R3 ;  /* 0x00000002ff037819 */ /* 0x000fe20000011603 */
[----:B------:R-:W-:-:S03]  /*0f80*/  IMAD.HI.U32 R93, R96, -0x326172a9, RZ ;  /* 0xcd9e8d57605d7827 */ /* 0x000fc600078e00ff */
[----:B------:R-:W-:Y:S01]  /*0f90*/  LOP3.LUT R8, R3, 0x3fffffe0, RZ, 0xc0, !PT ;  /* 0x3fffffe003087812 */ /* 0x000fe200078ec0ff */
[----:B------:R-:W-:Y:S02]  /*0fa0*/  IMAD.IADD R5, R4, 0x1, -R5 ;  /* 0x0000000104057824 */ /* 0x000fe400078e0a05 */
[----:B------:R-:W-:-:S03]  /*0fb0*/  IMAD.SHL.U32 R3, R0, 0x20, RZ ;  /* 0x0000002000037824 */ /* 0x000fc600078e00ff */
[----:B------:R-:W-:Y:S02]  /*0fc0*/  IMNMX R5, RZ, R5, !PT ;  /* 0x00000005ff057217 */ /* 0x000fe40007800200 */
[----:B------:R-:W-:Y:S02]  /*0fd0*/  LOP3.LUT R3, R3, 0x3e0, RZ, 0xc0, !PT ;  /* 0x000003e003037812 */ /* 0x000fe400078ec0ff */
[----:B------:R-:W-:-:S03]  /*0fe0*/  IMNMX R5, R5, 0x20, PT ;  /* 0x0000002005057817 */ /* 0x000fc60003800200 */
[----:B------:R-:W-:Y:S02]  /*0ff0*/  IMAD.IADD R3, R4, 0x1, -R3 ;  /* 0x0000000104037824 */ /* 0x000fe400078e0a03 */
[----:B------:R-:W-:Y:S02]  /*1000*/  IMAD.IADD R5, R5, 0x1, R8 ;  /* 0x0000000105057824 */ /* 0x000fe400078e0208 */
[----:B------:R-:W-:Y:S01]  /*1010*/  IMAD R4, R94, -0x2daee0ad, RZ ;  /* 0xd2511f535e047824 */ /* 0x000fe200078e02ff */
[----:B------:R-:W-:Y:S02]  /*1020*/  IMNMX R3, RZ, R3, !PT ;  /* 0x00000003ff037217 */ /* 0x000fe40007800200 */
[----:B------:R-:W-:Y:S02]  /*1030*/  SHF.L.U32 R5, R5, 0x2, RZ ;  /* 0x0000000205057819 */ /* 0x000fe400000006ff */
[----:B------:R-:W-:Y:S02]  /*1040*/  IMNMX R7, R3, 0x20, PT ;  /* 0x0000002003077817 */ /* 0x000fe40003800200 */
[----:B------:R0:W1:Y:S01]  /*1050*/  I2F.U32 R11, R5 ;  /* 0x00000005000b7306 */ /* 0x0000620000201000 */
[----:B------:R-:W-:-:S02]  /*1060*/  LOP3.LUT R4, R9, UR26, R4, 0x96, !PT ;  /* 0x0000001a09047c12 */ /* 0x000fc4000f8e9604 */
[----:B------:R-:W-:Y:S01]  /*1070*/  IMAD.IADD R9, R8, 0x1, R7 ;  /* 0x0000000108097824 */ /* 0x000fe200078e0207 */
[----:B------:R-:W-:Y:S01]  /*1080*/  HFMA2.MMA R7, -RZ, RZ, 0, 0 ;  /* 0x00000000ff077435 */ /* 0x000fe200000001ff */
[----:B------:R-:W-:Y:S01]  /*1090*/  LOP3.LUT R3, R93, UR25, R10, 0x96, !PT ;  /* 0x000000195d037c12 */ /* 0x000fe2000f8e960a */
[----:B------:R-:W-:Y:S02]  /*10a0*/  IMAD.MOV.U32 R8, RZ, RZ, 0x1 ;  /* 0x00000001ff087424 */ /* 0x000fe400078e00ff */
[----:B------:R-:W-:Y:S01]  /*10b0*/  IMAD R10, R96, -0x326172a9, RZ ;  /* 0xcd9e8d57600a7824 */ /* 0x000fe200078e02ff */
[----:B0-----:R-:W-:Y:S01]  /*10c0*/  LOP3.LUT R5, R6, 0x3, RZ, 0xc0, !PT ;  /* 0x0000000306057812 */ /* 0x001fe200078ec0ff */
[----:B------:R-:W-:Y:S02]  /*10d0*/  IMAD R6, R92, -0x2daee0ad, RZ ;  /* 0xd2511f535c067824 */ /* 0x000fe400078e02ff */
[----:B------:R-:W-:Y:S01]  /*10e0*/  IMAD.SHL.U32 R9, R9, 0x4, RZ ;  /* 0x0000000409097824 */ /* 0x000fe200078e00ff */
[----:B-1----:R-:W0:Y:S06]  /*10f0*/  MUFU.RCP R11, R11 ;  /* 0x0000000b000b7308 */ /* 0x002e2c0000001000 */
.L_x_33447:
[----:B------:R-:W-:Y:S01]  /*1100*/  ISETP.NE.U32.AND P1, PT, RZ, c[0x0][0x1c0], PT ;  /* 0x00007000ff007a0c */ /* 0x000fe20003f25070 */
[----:B------:R-:W-:-:S03]  /*1110*/  IMAD.MOV.U32 R136, RZ, RZ, 0x3f800000 ;  /* 0x3f800000ff887424 */ /* 0x000fc600078e00ff */
[----:B------:R-:W-:-:S13]  /*1120*/  ISETP.NE.AND.EX P1, PT, RZ, c[0x0][0x1c4], PT, P1 ;  /* 0x00007100ff007a0c */ /* 0x000fda0003f25310 */
[----:B------:R-:W-:-:S04]  /*1130*/  @P1 IMAD.MOV.U32 R138, RZ, RZ, 0x4 ;  /* 0x00000004ff8a1424 */ /* 0x000fc800078e00ff */
        /* <DEDUP_REMOVED lines=10> */
[----:B-1----:R-:W-:Y:S01]  /*11e0*/  IMAD.MOV.U32 R96, RZ, RZ, 0x10 ;  /* 0x00000010ff607424 */ /* 0x002fe200078e00ff */
        /* <DEDUP_REMOVED lines=19> */
.L_x_33127:
[----:B-1----:R-:W-:Y:S02]  /*1320*/  IMAD.MOV.U32 R158, RZ, RZ, R10 ;  /* 0x000000ffff9e7224 */ /* 0x002fe400078e000a */
.L_x_33128:
[----:B------:R-:W-:Y:S05]  /*1330*/  BSYNC B1 ;  /* 0x0000000000017941 */ /* 0x000fea0003800000 */
.L_x_33126:
        /* <DEDUP_REMOVED lines=16> */
.L_x_33132:
[----:B------:R-:W-:Y:S05]  /*1440*/  BSYNC B2 ;  /* 0x0000000000027941 */ /* 0x000fea0003800000 */
.L_x_33131:
        /* <DEDUP_REMOVED lines=44> */
.L_x_33130:
[----:B------:R-:W-:Y:S05]  /*1710*/  BSYNC B1 ;  /* 0x0000000000017941 */ /* 0x000fea0003800000 */
.L_x_33129:
[----:B------:R-:W1:Y:S01]  /*1720*/  I2F.U32 R138, R158 ;  /* 0x0000009e008a7306 */ /* 0x000e620000201000 */
        /* <DEDUP_REMOVED lines=21> */
.L_x_33134:
[----:B------:R-:W-:Y:S02]  /*1880*/  MOV R158, R10 ;  /* 0x0000000a009e7202 */ /* 0x000fe40000000f00 */
.L_x_33135:
[----:B------:R-:W-:Y:S05]  /*1890*/  BSYNC B1 ;  /* 0x0000000000017941 */ /* 0x000fea0003800000 */
.L_x_33133:
        /* <DEDUP_REMOVED lines=16> */
.L_x_33139:
[----:B------:R-:W-:Y:S05]  /*19a0*/  BSYNC B2 ;  /* 0x0000000000027941 */ /* 0x000fea0003800000 */
.L_x_33138:
        /* <DEDUP_REMOVED lines=44> */
.L_x_33137:
[----:B------:R-:W-:Y:S05]  /*1c70*/  BSYNC B1 ;  /* 0x0000000000017941 */ /* 0x000fea0003800000 */
.L_x_33136:
[----:B------:R-:W1:Y:S01]  /*1c80*/  I2F.U32 R138, R158 ;  /* 0x0000009e008a7306 */ /* 0x000e620000201000 */
[----:B------:R-:W-:Y:S01]  /*1c90*/  ISETP.NE.AND P4, PT, R5, 0x1, PT ;  /* 0x000000010500780c */ /* 0x000fe20003f85270 */
[----:B------:R-:W-:Y:S01]  /*1ca0*/  FMUL.FTZ R97, R97, R136 ;  /* 0x0000008861617220 */ /* 0x000fe20000410000 */
[----:B------:R-:W-:Y:S03]  /*1cb0*/  BSSY B1, `(.L_x_33140) ;  /* 0x0000011000017945 */ /* 0x000fe60003800000 */
[----:B------:R-:W-:-:S02]  /*1cc0*/  FMUL.FTZ R97, R97, c[0x0][0x1e8] ;  /* 0x00007a0061617a20 */ /* 0x000fc40000410000 */
        /* <DEDUP_REMOVED lines=14> */
.L_x_33141:
[----:B------:R-:W-:Y:S02]  /*1db0*/  IMAD.MOV.U32 R158, RZ, RZ, R10 ;  /* 0x000000ffff9e7224 */ /* 0x000fe400078e000a */
.L_x_33142:
[----:B------:R-:W-:Y:S05]  /*1dc0*/  BSYNC B1 ;  /* 0x0000000000017941 */ /* 0x000fea0003800000 */
.L_x_33140:
        /* <DEDUP_REMOVED lines=16> */
.L_x_33146:
[----:B------:R-:W-:Y:S05]  /*1ed0*/  BSYNC B2 ;  /* 0x0000000000027941 */ /* 0x000fea0003800000 */
.L_x_33145:
        /* <DEDUP_REMOVED lines=44> */
.L_x_33144:
[----:B------:R-:W-:Y:S05]  /*21a0*/  BSYNC B1 ;  /* 0x0000000000017941 */ /* 0x000fea0003800000 */
.L_x_33143:
[----:B------:R-:W1:Y:S01]  /*21b0*/  I2F.U32 R154, R158 ;  /* 0x0000009e009a7306 */ /* 0x000e620000201000 */
[----:B------:R-:W-:Y:S01]  /*21c0*/  ISETP.NE.AND P5, PT, R138, 0x1, PT ;  /* 0x000000018a00780c */ /* 0x000fe20003fa5270 */
[----:B------:R-:W-:Y:S01]  /*21d0*/  FMUL.FTZ R98, R98, R136 ;  /* 0x0000008862627220 */ /* 0x000fe20000410000 */
[----:B------:R-:W-:Y:S01]  /*21e0*/  BSSY B1, `(.L_x_33147) ;  /* 0x0000011000017945 */ /* 0x000fe20003800000 */
[----:B------:R-:W-:Y:S02]  /*21f0*/  IADD3 R5, R138, 0x1, RZ ;  /* 0x000000018a057810 */ /* 0x000fe40007ffe0ff */
        /* <DEDUP_REMOVED lines=14> */
.L_x_33148:
[----:B------:R-:W-:Y:S02]  /*22e0*/  MOV R158, R10 ;  /* 0x0000000a009e7202 */ /* 0x000fe40000000f00 */
.L_x_33149:
[----:B------:R-:W-:Y:S05]  /*22f0*/  BSYNC B1 ;  /* 0x0000000000017941 */ /* 0x000fea0003800000 */
.L_x_33147:
        /* <DEDUP_REMOVED lines=16> */
.L_x_33153:
[----:B------:R-:W-:Y:S05]  /*2400*/  BSYNC B2 ;  /* 0x0000000000027941 */ /* 0x000fea0003800000 */
.L_x_33152:
        /* <DEDUP_REMOVED lines=44> */
.L_x_33151:
[----:B------:R-:W-:Y:S05]  /*26d0*/  BSYNC B1 ;  /* 0x0000000000017941 */ /* 0x000fea0003800000 */
.L_x_33150:
[----:B------:R-:W1:Y:S01]  /*26e0*/  I2F.U32 R154, R158 ;  /* 0x0000009e009a7306 */ /* 0x000e620000201000 */
[----:B------:R-:W-:Y:S01]  /*26f0*/  SEL R156, RZ, 0x1, P2 ;  /* 0x00000001ff9c7807 */ /* 0x000fe20001000000 */
[----:B------:R-:W-:Y:S01]  /*2700*/  FMUL.FTZ R99, R99, R136 ;  /* 0x0000008863637220 */ /* 0x000fe20000410000 */
[----:B------:R-:W-:Y:S02]  /*2710*/  LEA R138, P2, R153, c[0x0][0x188], 0x4 ;  /* 0x00006200998a7a11 */ /* 0x000fe400078420ff */
[----:B------:R-:W-:Y:S01]  /*2720*/  SEL R160, RZ, 0x10000, P4 ;  /* 0x00010000ffa07807 */ /* 0x000fe20002000000 */
[----:B------:R-:W-:Y:S01]  /*2730*/  FMUL.FTZ R99, R99, c[0x0][0x1e8] ;  /* 0x00007a0063637a20 */ /* 0x000fe20000410000 */
[----:B------:R-:W-:-:S02]  /*2740*/  LEA.HI.X R139, R153, c[0x0][0x18c], RZ, 0x4, P2 ;  /* 0x00006300998b7a11 */ /* 0x000fc400010f24ff */
[----:B------:R-:W-:Y:S01]  /*2750*/  SEL R157, RZ, 0x100, P3 ;  /* 0x00000100ff9d7807 */ /* 0x000fe20001800000 */
[----:B-1----:R-:W-:-:S05]  /*2760*/  FFMA.FTZ R154, R154, R137, 1.1641532182693481445e-10 ;  /* 0x2f0000009a9a7423 */ /* 0x002fca0000010089 */
        /* <DEDUP_REMOVED lines=11> */
.L_x_33125:
[----:B-1----:R-:W-:Y:S05]  /*2820*/  BSYNC B0 ;  /* 0x0000000000007941 */ /* 0x002fea0003800000 */
.L_x_33124:
        /* <DEDUP_REMOVED lines=23> */
.L_x_33157:
[----:B-1----:R-:W-:Y:S02]  /*29a0*/  MOV R159, R10 ;  /* 0x0000000a009f7202 */ /* 0x002fe40000000f00 */
.L_x_33158:
[----:B------:R-:W-:Y:S05]  /*29b0*/  BSYNC B1 ;  /* 0x0000000000017941 */ /* 0x000fea0003800000 */
.L_x_33156:
        /* <DEDUP_REMOVED lines=16> */
.L_x_33162:
[----:B------:R-:W-:Y:S05]  /*2ac0*/  BSYNC B2 ;  /* 0x0000000000027941 */ /* 0x000fea0003800000 */
.L_x_33161:
        /* <DEDUP_REMOVED lines=44> */
.L_x_33160:
[----:B------:R-:W-:Y:S05]  /*2d90*/  BSYNC B1 ;  /* 0x0000000000017941 */ /* 0x000fea0003800000 */
.L_x_33159:
[----:B------:R-:W1:Y:S01]  /*2da0*/  I2F.U32 R5, R159 ;  /* 0x0000009f00057306 */ /* 0x000e620000201000 */
[----:B------:R-:W-:Y:S01]  /*2db0*/  IMAD.MOV.U32 R158, RZ, RZ, 0x2f800000 ;  /* 0x2f800000ff9e7424 */ /* 0x000fe200078e00ff */
[----:B------:R-:W-:Y:S01]  /*2dc0*/  ISETP.NE.U32.AND P1, PT, RZ, c[0x0][0x180], PT ;  /* 0x00006000ff007a0c */ /* 0x000fe20003f25070 */
[----:B-----5:R-:W-:Y:S01]  /*2dd0*/  FMUL.FTZ R100, R100, R136 ;  /* 0x0000008864647220 */ /* 0x020fe20000410000 */
[----:B------:R-:W-:Y:S01]  /*2de0*/  ISETP.NE.AND P3, PT, R154, 0x1, PT ;  /* 0x000000019a00780c */ /* 0x000fe20003f65270 */
[----:B------:R-:W-:Y:S01]  /*2df0*/  BSSY B1, `(.L_x_33163) ;  /* 0x0000012000017945 */ /* 0x000fe20003800000 */
[----:B------:R-:W-:Y:S01]  /*2e00*/  ISETP.NE.AND.EX P1, PT, RZ, c[0x0][0x184], PT, P1 ;  /* 0x00006100ff007a0c */ /* 0x000fe20003f25310 */
[----:B------:R-:W-:-:S02]  /*2e10*/  FMUL.FTZ R100, R100, c[0x0][0x1e8] ;  /* 0x00007a0064647a20 */ /* 0x000fc40000410000 */
        /* <DEDUP_REMOVED lines=14> */
.L_x_33164:
[----:B------:R-:W-:Y:S02]  /*2f00*/  IMAD.MOV.U32 R159, RZ, RZ, R10 ;  /* 0x000000ffff9f7224 */ /* 0x000fe400078e000a */
.L_x_33165:
[----:B------:R-:W-:Y:S05]  /*2f10*/  BSYNC B1 ;  /* 0x0000000000017941 */ /* 0x000fea0003800000 */
.L_x_33163:
        /* <DEDUP_REMOVED lines=16> */
.L_x_33169:
[----:B------:R-:W-:Y:S05]  /*3020*/  BSYNC B2 ;  /* 0x0000000000027941 */ /* 0x000fea0003800000 */
.L_x_33168:
        /* <DEDUP_REMOVED lines=44> */
.L_x_33167:
[----:B------:R-:W-:Y:S05]  /*32f0*/  BSYNC B1 ;  /* 0x0000000000017941 */ /* 0x000fea0003800000 */
.L_x_33166:
        /* <DEDUP_REMOVED lines=19> */
.L_x_33171:
[----:B------:R-:W-:Y:S02]  /*3430*/  IMAD.MOV.U32 R159, RZ, RZ, R10 ;  /* 0x000000ffff9f7224 */ /* 0x000fe400078e000a */
.L_x_33172:
[----:B------:R-:W-:Y:S05]  /*3440*/  BSYNC B1 ;  /* 0x0000000000017941 */ /* 0x000fea0003800000 */
.L_x_33170:
        /* <DEDUP_REMOVED lines=16> */
.L_x_33176:
[----:B------:R-:W-:Y:S05]  /*3550*/  BSYNC B2 ;  /* 0x0000000000027941 */ /* 0x000fea0003800000 */
.L_x_33175:
        /* <DEDUP_REMOVED lines=44> */
.L_x_33174:
[----:B------:R-:W-:Y:S05]  /*3820*/  BSYNC B1 ;  /* 0x0000000000017941 */ /* 0x000fea0003800000 */
.L_x_33173:
        /* <DEDUP_REMOVED lines=19> */
.L_x_33178:
[----:B------:R-:W-:Y:S02]  /*3960*/  IMAD.MOV.U32 R159, RZ, RZ, R10 ;  /* 0x000000ffff9f7224 */ /* 0x000fe400078e000a */
.L_x_33179:
[----:B------:R-:W-:Y:S05]  /*3970*/  BSYNC B1 ;  /* 0x0000000000017941 */ /* 0x000fea0003800000 */
.L_x_33177:
        /* <DEDUP_REMOVED lines=16> */
.L_x_33183:
[----:B------:R-:W-:Y:S05]  /*3a80*/  BSYNC B2 ;  /* 0x0000000000027941 */ /* 0x000fea0003800000 */
.L_x_33182:
        /* <DEDUP_REMOVED lines=44> */
.L_x_33181:
[----:B------:R-:W-:Y:S05]  /*3d50*/  BSYNC B1 ;  /* 0x0000000000017941 */ /* 0x000fea0003800000 */
.L_x_33180:
        /* <DEDUP_REMOVED lines=20> */
.L_x_33155:
[----:B------:R-:W-:Y:S05]  /*3ea0*/  BSYNC B0 ;  /* 0x0000000000007941 */ /* 0x000fea0003800000 */
.L_x_33154:
        /* <DEDUP_REMOVED lines=8> */
[----:B-1----:R-:W-:-:S04]  /*3f30*/  @P1 LEA R138, P2, R137, c[0x0][0x180], 0x4 ;  /* 0x00006000898a1a11 */ /* 0x002fc800078420ff */
        /* <DEDUP_REMOVED lines=14> */
.L_x_33187:
[----:B-1----:R-:W-:Y:S02]  /*4020*/  IMAD.MOV.U32 R159, RZ, RZ, R10 ;  /* 0x000000ffff9f7224 */ /* 0x002fe400078e000a */
.L_x_33188:
[----:B------:R-:W-:Y:S05]  /*4030*/  BSYNC B1 ;  /* 0x0000000000017941 */ /* 0x000fea0003800000 */
.L_x_33186:
        /* <DEDUP_REMOVED lines=16> */
.L_x_33192:
[----:B------:R-:W-:Y:S05]  /*4140*/  BSYNC B2 ;  /* 0x0000000000027941 */ /* 0x000fea0003800000 */
.L_x_33191:
        /* <DEDUP_REMOVED lines=44> */
.L_x_33190:
[----:B------:R-:W-:Y:S05]  /*4410*/  BSYNC B1 ;  /* 0x0000000000017941 */ /* 0x000fea0003800000 */
.L_x_33189:
        /* <DEDUP_REMOVED lines=22> */
.L_x_33194:
[----:B------:R-:W-:Y:S02]  /*4580*/  IMAD.MOV.U32 R159, RZ, RZ, R10 ;  /* 0x000000ffff9f7224 */ /* 0x000fe400078e000a */
.L_x_33195:
[----:B------:R-:W-:Y:S05]  /*4590*/  BSYNC B1 ;  /* 0x0000000000017941 */ /* 0x000fea0003800000 */
.L_x_33193:
        /* <DEDUP_REMOVED lines=16> */
.L_x_33199:
[----:B------:R-:W-:Y:S05]  /*46a0*/  BSYNC B2 ;  /* 0x0000000000027941 */ /* 0x000fea0003800000 */
.L_x_33198:
        /* <DEDUP_REMOVED lines=44> */
.L_x_33197:
[----:B------:R-:W-:Y:S05]  /*4970*/  BSYNC B1 ;  /* 0x0000000000017941 */ /* 0x000fea0003800000 */
.L_x_33196:
        /* <DEDUP_REMOVED lines=19> */
.L_x_33201:
[----:B------:R-:W-:Y:S02]  /*4ab0*/  MOV R159, R10 ;  /* 0x0000000a009f7202 */ /* 0x000fe40000000f00 */
.L_x_33202:
[----:B------:R-:W-:Y:S05]  /*4ac0*/  BSYNC B1 ;  /* 0x0000000000017941 */ /* 0x000fea0003800000 */
.L_x_33200:
        /* <DEDUP_REMOVED lines=16> */
.L_x_33206:
[----:B------:R-:W-:Y:S05]  /*4bd0*/  BSYNC B2 ;  /* 0x0000000000027941 */ /* 0x000fea0003800000 */
.L_x_33205:
        /* <DEDUP_REMOVED lines=44> */
.L_x_33204:
[----:B------:R-:W-:Y:S05]  /*4ea0*/  BSYNC B1 ;  /* 0x0000000000017941 */ /* 0x000fea0003800000 */
.L_x_33203:
        /* <DEDUP_REMOVED lines=19> */
.L_x_33208:
[----:B------:R-:W-:Y:S02]  /*4fe0*/  IMAD.MOV.U32 R159, RZ, RZ, R10 ;  /* 0x000000ffff9f7224 */ /* 0x000fe400078e000a */
.L_x_33209:
[----:B------:R-:W-:Y:S05]  /*4ff0*/  BSYNC B1 ;  /* 0x0000000000017941 */ /* 0x000fea0003800000 */
.L_x_33207:
        /* <DEDUP_REMOVED lines=16> */
.L_x_33213:
[----:B------:R-:W-:Y:S05]  /*5100*/  BSYNC B2 ;  /* 0x0000000000027941 */ /* 0x000fea0003800000 */
.L_x_33212:
        /* <DEDUP_REMOVED lines=44> */
.L_x_33211:
[----:B------:R-:W-:Y:S05]  /*53d0*/  BSYNC B1 ;  /* 0x0000000000017941 */ /* 0x000fea0003800000 */
.L_x_33210:
[----:B------:R-:W1:Y:S01]  /*53e0*/  I2F.U32 R155, R159 ;  /* 0x0000009f009b7306 */ /* 0x000e620000201000 */
[----:B------:R-:W-:Y:S01]  /*53f0*/  SEL R157, RZ, 0x1, P2 ;  /* 0x00000001ff9d7807 */ /* 0x000fe20001000000 */
[----:B------:R-:W-:Y:S01]  /*5400*/  FMUL.FTZ R107, R107, R136 ;  /* 0x000000886b6b7220 */ /* 0x000fe20000410000 */
[----:B------:R-:W-:Y:S02]  /*5410*/  LEA R138, P2, R137, c[0x0][0x188], 0x4 ;  /* 0x00006200898a7a11 */ /* 0x000fe400078420ff */
[----:B------:R-:W-:Y:S01]  /*5420*/  SEL R156, RZ, 0x10000, P4 ;  /* 0x00010000ff9c7807 */ /* 0x000fe20002000000 */
[----:B------:R-:W-:Y:S01]  /*5430*/  FMUL.FTZ R107, R107, c[0x0][0x1e8] ;  /* 0x00007a006b6b7a20 */ /* 0x000fe20000410000 */
[----:B------:R-:W-:Y:S02]  /*5440*/  LEA.HI.X R139, R137, c[0x0][0x18c], RZ, 0x4, P2 ;  /* 0x00006300898b7a11 */ /* 0x000fe400010f24ff */
        /* <DEDUP_REMOVED lines=13> */
.L_x_33185:
[----:B------:R-:W-:Y:S05]  /*5520*/  BSYNC B0 ;  /* 0x0000000000007941 */ /* 0x000fea0003800000 */
.L_x_33184:
        /* <DEDUP_REMOVED lines=23> */
.L_x_33217:
[----:B-1----:R-:W-:Y:S02]  /*56a0*/  IMAD.MOV.U32 R159, RZ, RZ, R10 ;  /* 0x000000ffff9f7224 */ /* 0x002fe400078e000a */
.L_x_33218:
[----:B------:R-:W-:Y:S05]  /*56b0*/  BSYNC B1 ;  /* 0x0000000000017941 */ /* 0x000fea0003800000 */
.L_x_33216:
        /* <DEDUP_REMOVED lines=16> */
.L_x_33222:
[----:B------:R-:W-:Y:S05]  /*57c0*/  BSYNC B2 ;  /* 0x0000000000027941 */ /* 0x000fea0003800000 */
.L_x_33221:
        /* <DEDUP_REMOVED lines=44> */
.L_x_33220:
[----:B------:R-:W-:Y:S05]  /*5a90*/  BSYNC B1 ;  /* 0x0000000000017941 */ /* 0x000fea0003800000 */
.L_x_33219:
        /* <DEDUP_REMOVED lines=22> */
.L_x_33224:
[----:B------:R-:W-:Y:S02]  /*5c00*/  IMAD.MOV.U32 R159, RZ, RZ, R10 ;  /* 0x000000ffff9f7224 */ /* 0x000fe400078e000a */
.L_x_33225:
[----:B------:R-:W-:Y:S05]  /*5c10*/  BSYNC B1 ;  /* 0x0000000000017941 */ /* 0x000fea0003800000 */
.L_x_33223:
        /* <DEDUP_REMOVED lines=16> */
.L_x_33229:
[----:B------:R-:W-:Y:S05]  /*5d20*/  BSYNC B2 ;  /* 0x0000000000027941 */ /* 0x000fea0003800000 */
.L_x_33228:
        /* <DEDUP_REMOVED lines=44> */
.L_x_33227:
[----:B------:R-:W-:Y:S05]  /*5ff0*/  BSYNC B1 ;  /* 0x0000000000017941 */ /* 0x000fea0003800000 */
.L_x_33226:
        /* <DEDUP_REMOVED lines=19> */
.L_x_33231:
[----:B------:R-:W-:Y:S02]  /*6130*/  IMAD.MOV.U32 R159, RZ, RZ, R10 ;  /* 0x000000ffff9f7224 */ /* 0x000fe400078e000a */
.L_x_33232:
[----:B------:R-:W-:Y:S05]  /*6140*/  BSYNC B1 ;  /* 0x0000000000017941 */ /* 0x000fea0003800000 */
.L_x_33230:
        /* <DEDUP_REMOVED lines=16> */
.L_x_33236:
[----:B------:R-:W-:Y:S05]  /*6250*/  BSYNC B2 ;  /* 0x0000000000027941 */ /* 0x000fea0003800000 */
.L_x_33235:
        /* <DEDUP_REMOVED lines=44> */
.L_x_33234:
[----:B------:R-:W-:Y:S05]  /*6520*/  BSYNC B1 ;  /* 0x0000000000017941 */ /* 0x000fea0003800000 */
.L_x_33233:
[----:B------:R-:W1:Y:S01]  /*6530*/  I2F.U32 R5, R159 ;  /* 0x0000009f00057306 */ /* 0x000e620000201000 */
[----:B------:R-:W-:Y:S01]  /*6540*/  ISETP.NE.AND P5, PT, R138, 0x1, PT ;  /* 0x000000018a00780c */ /* 0x000fe20003fa5270 */
[----:B------:R-:W-:Y:S01]  /*6550*/  FMUL.FTZ R110, R110, R136 ;  /* 0x000000886e6e7220 */ /* 0x000fe20000410000 */
[----:B------:R-:W-:Y:S03]  /*6560*/  BSSY B1, `(.L_x_33237) ;  /* 0x0000011000017945 */ /* 0x000fe60003800000 */
        /* <DEDUP_REMOVED lines=15> */
.L_x_33238:
[----:B------:R-:W-:Y:S02]  /*6660*/  IMAD.MOV.U32 R159, RZ, RZ, R10 ;  /* 0x000000ffff9f7224 */ /* 0x000fe400078e000a */
.L_x_33239:
[----:B------:R-:W-:Y:S05]  /*6670*/  BSYNC B1 ;  /* 0x0000000000017941 */ /* 0x000fea0003800000 */
.L_x_33237:
        /* <DEDUP_REMOVED lines=16> */
.L_x_33243:
[----:B------:R-:W-:Y:S05]  /*6780*/  BSYNC B2 ;  /* 0x0000000000027941 */ /* 0x000fea0003800000 */
.L_x_33242:
        /* <DEDUP_REMOVED lines=44> */
.L_x_33241:
[----:B------:R-:W-:Y:S05]  /*6a50*/  BSYNC B1 ;  /* 0x0000000000017941 */ /* 0x000fea0003800000 */
.L_x_33240:
        /* <DEDUP_REMOVED lines=20> */
.L_x_33215:
[----:B------:R-:W-:Y:S05]  /*6ba0*/  BSYNC B0 ;  /* 0x0000000000007941 */ /* 0x000fea0003800000 */
.L_x_33214:
        /* <DEDUP_REMOVED lines=23> */
.L_x_33247:
[----:B-1----:R-:W-:Y:S02]  /*6d20*/  IMAD.MOV.U32 R159, RZ, RZ, R10 ;  /* 0x000000ffff9f7224 */ /* 0x002fe400078e000a */
.L_x_33248:
[----:B------:R-:W-:Y:S05]  /*6d30*/  BSYNC B1 ;  /* 0x0000000000017941 */ /* 0x000fea0003800000 */
.L_x_33246:
        /* <DEDUP_REMOVED lines=16> */
.L_x_33252:
[----:B------:R-:W-:Y:S05]  /*6e40*/  BSYNC B2 ;  /* 0x0000000000027941 */ /* 0x000fea0003800000 */
.L_x_33251:
        /* <DEDUP_REMOVED lines=44> */
.L_x_33250:
[----:B------:R-:W-:Y:S05]  /*7110*/  BSYNC B1 ;  /* 0x0000000000017941 */ /* 0x000fea0003800000 */
.L_x_33249:
[----:B------:R-:W1:Y:S01]  /*7120*/  I2F.U32 R5, R159 ;  /* 0x0000009f00057306 */ /* 0x000e620000201000 */
[----:B------:R-:W-:Y:S01]  /*7130*/  HFMA2.MMA R158, -RZ, RZ, 0.1171875, 0 ;  /* 0x2f800000ff9e7435 */ /* 0x000fe200000001ff */
[----:B------:R-:W-:Y:S01]  /*7140*/  ISETP.NE.U32.AND P1, PT, RZ, c[0x0][0x180], PT ;  /* 0x00006000ff007a0c */ /* 0x000fe20003f25070 */
[----:B-----5:R-:W-:Y:S01]  /*7150*/  FMUL.FTZ R112, R112, R136 ;  /* 0x0000008870707220 */ /* 0x020fe20000410000 */
[----:B------:R-:W-:Y:S01]  /*7160*/  ISETP.NE.AND P3, PT, R154, 0x1, PT ;  /* 0x000000019a00780c */ /* 0x000fe20003f65270 */
[----:B------:R-:W-:Y:S01]  /*7170*/  BSSY B1, `(.L_x_33253) ;  /* 0x0000012000017945 */ /* 0x000fe20003800000 */
[----:B------:R-:W-:Y:S01]  /*7180*/  ISETP.NE.AND.EX P1, PT, RZ, c[0x0][0x184], PT, P1 ;  /* 0x00006100ff007a0c */ /* 0x000fe20003f25310 */
[----:B------:R-:W-:-:S04]  /*7190*/  FMUL.FTZ R112, R112, c[0x0][0x1e8] ;  /* 0x00007a0070707a20 */ /* 0x000fc80000410000 */
        /* <DEDUP_REMOVED lines=14> */
.L_x_33254:
[----:B------:R-:W-:Y:S02]  /*7280*/  MOV R159, R10 ;  /* 0x0000000a009f7202 */ /* 0x000fe40000000f00 */
.L_x_33255:
[----:B------:R-:W-:Y:S05]  /*7290*/  BSYNC B1 ;  /* 0x0000000000017941 */ /* 0x000fea0003800000 */
.L_x_33253:
        /* <DEDUP_REMOVED lines=16> */
.L_x_33259:
[----:B------:R-:W-:Y:S05]  /*73a0*/  BSYNC B2 ;  /* 0x0000000000027941 */ /* 0x000fea0003800000 */
.L_x_33258:
        /* <DEDUP_REMOVED lines=44> */
.L_x_33257:
[----:B------:R-:W-:Y:S05]  /*7670*/  BSYNC B1 ;  /* 0x0000000000017941 */ /* 0x000fea0003800000 */
.L_x_33256:
[----:B------:R-:W1:Y:S01]  /*7680*/  I2F.U32 R139, R159 ;  /* 0x0000009f008b7306 */ /* 0x000e620000201000 */
[----:B------:R-:W-:Y:S01]  /*7690*/  ISETP.NE.AND P4, PT, R5, 0x1, PT ;  /* 0x000000010500780c */ /* 0x000fe20003f85270 */
[----:B------:R-:W-:Y:S01]  /*76a0*/  FMUL.FTZ R113, R113, R136 ;  /* 0x0000008871717220 */ /* 0x000fe20000410000 */
[----:B------:R-:W-:Y:S01]  /*76b0*/  BSSY B1, `(.L_x_33260) ;  /* 0x0000011000017945 */ /* 0x000fe20003800000 */
[----:B------:R-:W-:Y:S02]  /*76c0*/  IADD3 R138, R5, 0x1, RZ ;  /* 0x00000001058a7810 */ /* 0x000fe40007ffe0ff */
[----:B------:R-:W-:-:S02]  /*76d0*/  FMUL.FTZ R113, R113, c[0x0][0x1e8] ;  /* 0x00007a0071717a20 */ /* 0x000fc40000410000 */
        /* <DEDUP_REMOVED lines=13> */
.L_x_33261:
[----:B------:R-:W-:Y:S02]  /*77b0*/  IMAD.MOV.U32 R159, RZ, RZ, R10 ;  /* 0x000000ffff9f7224 */ /* 0x000fe400078e000a */
.L_x_33262:
[----:B------:R-:W-:Y:S05]  /*77c0*/  BSYNC B1 ;  /* 0x0000000000017941 */ /* 0x000fea0003800000 */
.L_x_33260:
        /* <DEDUP_REMOVED lines=16> */
.L_x_33266:
[----:B------:R-:W-:Y:S05]  /*78d0*/  BSYNC B2 ;  /* 0x0000000000027941 */ /* 0x000fea0003800000 */
.L_x_33265:
        /* <DEDUP_REMOVED lines=44> */
.L_x_33264:
[----:B------:R-:W-:Y:S05]  /*7ba0*/  BSYNC B1 ;  /* 0x0000000000017941 */ /* 0x000fea0003800000 */
.L_x_33263:
        /* <DEDUP_REMOVED lines=19> */
.L_x_33268:
[----:B------:R-:W-:Y:S02]  /*7ce0*/  MOV R159, R10 ;  /* 0x0000000a009f7202 */ /* 0x000fe40000000f00 */
.L_x_33269:
[----:B------:R-:W-:Y:S05]  /*7cf0*/  BSYNC B1 ;  /* 0x0000000000017941 */ /* 0x000fea0003800000 */
.L_x_33267:
        /* <DEDUP_REMOVED lines=16> */
.L_x_33273:
[----:B------:R-:W-:Y:S05]  /*7e00*/  BSYNC B2 ;  /* 0x0000000000027941 */ /* 0x000fea0003800000 */
.L_x_33272:
        /* <DEDUP_REMOVED lines=44> */
.L_x_33271:
[----:B------:R-:W-:Y:S05]  /*80d0*/  BSYNC B1 ;  /* 0x0000000000017941 */ /* 0x000fea0003800000 */
.L_x_33270:
        /* <DEDUP_REMOVED lines=20> */
.L_x_33245:
[----:B------:R-:W-:Y:S05]  /*8220*/  BSYNC B0 ;  /* 0x0000000000007941 */ /* 0x000fea0003800000 */
.L_x_33244:
        /* <DEDUP_REMOVED lines=23> */
.L_x_33277:
[----:B-1----:R-:W-:Y:S02]  /*83a0*/  MOV R159, R10 ;  /* 0x0000000a009f7202 */ /* 0x002fe40000000f00 */
.L_x_33278:
[----:B------:R-:W-:Y:S05]  /*83b0*/  BSYNC B1 ;  /* 0x0000000000017941 */ /* 0x000fea0003800000 */
.L_x_33276:
        /* <DEDUP_REMOVED lines=16> */
.L_x_33282:
[----:B------:R-:W-:Y:S05]  /*84c0*/  BSYNC B2 ;  /* 0x0000000000027941 */ /* 0x000fea0003800000 */
.L_x_33281:
        /* <DEDUP_REMOVED lines=44> */
.L_x_33280:
[----:B------:R-:W-:Y:S05]  /*8790*/  BSYNC B1 ;  /* 0x0000000000017941 */ /* 0x000fea0003800000 */
.L_x_33279:
        /* <DEDUP_REMOVED lines=22> */
.L_x_33284:
[----:B------:R-:W-:Y:S02]  /*8900*/  IMAD.MOV.U32 R159, RZ, RZ, R10 ;  /* 0x000000ffff9f7224 */ /* 0x000fe400078e000a */
.L_x_33285:
[----:B------:R-:W-:Y:S05]  /*8910*/  BSYNC B1 ;  /* 0x0000000000017941 */ /* 0x000fea0003800000 */
.L_x_33283:
        /* <DEDUP_REMOVED lines=16> */
.L_x_33289:
[----:B------:R-:W-:Y:S05]  /*8a20*/  BSYNC B2 ;  /* 0x0000000000027941 */ /* 0x000fea0003800000 */
.L_x_33288:
        /* <DEDUP_REMOVED lines=44> */
.L_x_33287:
[----:B------:R-:W-:Y:S05]  /*8cf0*/  BSYNC B1 ;  /* 0x0000000000017941 */ /* 0x000fea0003800000 */
.L_x_33286:
        /* <DEDUP_REMOVED lines=19> */
.L_x_33291:
[----:B------:R-:W-:Y:S02]  /*8e30*/  IMAD.MOV.U32 R159, RZ, RZ, R10 ;  /* 0x000000ffff9f7224 */ /* 0x000fe400078e000a */
.L_x_33292:
[----:B------:R-:W-:Y:S05]  /*8e40*/  BSYNC B1 ;  /* 0x0000000000017941 */ /* 0x000fea0003800000 */
.L_x_33290:
        /* <DEDUP_REMOVED lines=16> */
.L_x_33296:
[----:B------:R-:W-:Y:S05]  /*8f50*/  BSYNC B2 ;  /* 0x0000000000027941 */ /* 0x000fea0003800000 */
.L_x_33295:
        /* <DEDUP_REMOVED lines=44> */
.L_x_33294:
[----:B------:R-:W-:Y:S05]  /*9220*/  BSYNC B1 ;  /* 0x0000000000017941 */ /* 0x000fea0003800000 */
.L_x_33293:
        /* <DEDUP_REMOVED lines=19> */
.L_x_33298:
[----:B------:R-:W-:Y:S02]  /*9360*/  IMAD.MOV.U32 R159, RZ, RZ, R10 ;  /* 0x000000ffff9f7224 */ /* 0x000fe400078e000a */
.L_x_33299:
[----:B------:R-:W-:Y:S05]  /*9370*/  BSYNC B1 ;  /* 0x0000000000017941 */ /* 0x000fea0003800000 */
.L_x_33297:
        /* <DEDUP_REMOVED lines=16> */
.L_x_33303:
[----:B------:R-:W-:Y:S05]  /*9480*/  BSYNC B2 ;  /* 0x0000000000027941 */ /* 0x000fea0003800000 */
.L_x_33302:
        /* <DEDUP_REMOVED lines=44> */
.L_x_33301:
[----:B------:R-:W-:Y:S05]  /*9750*/  BSYNC B1 ;  /* 0x0000000000017941 */ /* 0x000fea0003800000 */
.L_x_33300:
        /* <DEDUP_REMOVED lines=20> */
.L_x_33275:
[----:B------:R-:W-:Y:S05]  /*98a0*/  BSYNC B0 ;  /* 0x0000000000007941 */ /* 0x000fea0003800000 */
.L_x_33274:
        /* <DEDUP_REMOVED lines=23> */
.L_x_33307:
[----:B-1----:R-:W-:Y:S02]  /*9a20*/  IMAD.MOV.U32 R159, RZ, RZ, R10 ;  /* 0x000000ffff9f7224 */ /* 0x002fe400078e000a */
.L_x_33308:
[----:B------:R-:W-:Y:S05]  /*9a30*/  BSYNC B1 ;  /* 0x0000000000017941 */ /* 0x000fea0003800000 */
.L_x_33306:
        /* <DEDUP_REMOVED lines=16> */
.L_x_33312:
[----:B------:R-:W-:Y:S05]  /*9b40*/  BSYNC B2 ;  /* 0x0000000000027941 */ /* 0x000fea0003800000 */
.L_x_33311:
        /* <DEDUP_REMOVED lines=44> */
.L_x_33310:
[----:B------:R-:W-:Y:S05]  /*9e10*/  BSYNC B1 ;  /* 0x0000000000017941 */ /* 0x000fea0003800000 */
.L_x_33309:
        /* <DEDUP_REMOVED lines=22> */
.L_x_33314:
[----:B------:R-:W-:Y:S02]  /*9f80*/  IMAD.MOV.U32 R159, RZ, RZ, R10 ;  /* 0x000000ffff9f7224 */ /* 0x000fe400078e000a */
.L_x_33315:
[----:B------:R-:W-:Y:S05]  /*9f90*/  BSYNC B1 ;  /* 0x0000000000017941 */ /* 0x000fea0003800000 */
.L_x_33313:
        /* <DEDUP_REMOVED lines=16> */
.L_x_33319:
[----:B------:R-:W-:Y:S05]  /*a0a0*/  BSYNC B2 ;  /* 0x0000000000027941 */ /* 0x000fea0003800000 */
.L_x_33318:
        /* <DEDUP_REMOVED lines=44> */
.L_x_33317:
[----:B------:R-:W-:Y:S05]  /*a370*/  BSYNC B1 ;  /* 0x0000000000017941 */ /* 0x000fea0003800000 */
.L_x_33316:
        /* <DEDUP_REMOVED lines=19> */
.L_x_33321:
[----:B------:R-:W-:Y:S02]  /*a4b0*/  MOV R159, R10 ;  /* 0x0000000a009f7202 */ /* 0x000fe40000000f00 */
.L_x_33322:
[----:B------:R-:W-:Y:S05]  /*a4c0*/  BSYNC B1 ;  /* 0x0000000000017941 */ /* 0x000fea0003800000 */
.L_x_33320:
        /* <DEDUP_REMOVED lines=16> */
.L_x_33326:
[----:B------:R-:W-:Y:S05]  /*a5d0*/  BSYNC B2 ;  /* 0x0000000000027941 */ /* 0x000fea0003800000 */
.L_x_33325:
        /* <DEDUP_REMOVED lines=44> */
.L_x_33324:
[----:B------:R-:W-:Y:S05]  /*a8a0*/  BSYNC B1 ;  /* 0x0000000000017941 */ /* 0x000fea0003800000 */
.L_x_33323:
        /* <DEDUP_REMOVED lines=19> */
.L_x_33328:
[----:B------:R-:W-:Y:S02]  /*a9e0*/  IMAD.MOV.U32 R159, RZ, RZ, R10 ;  /* 0x000000ffff9f7224 */ /* 0x000fe400078e000a */
.L_x_33329:
[----:B------:R-:W-:Y:S05]  /*a9f0*/  BSYNC B1 ;  /* 0x0000000000017941 */ /* 0x000fea0003800000 */
.L_x_33327:
        /* <DEDUP_REMOVED lines=16> */
.L_x_33333:
[----:B------:R-:W-:Y:S05]  /*ab00*/  BSYNC B2 ;  /* 0x0000000000027941 */ /* 0x000fea0003800000 */
.L_x_33332:
        /* <DEDUP_REMOVED lines=44> */
.L_x_33331:
[----:B------:R-:W-:Y:S05]  /*add0*/  BSYNC B1 ;  /* 0x0000000000017941 */ /* 0x000fea0003800000 */
.L_x_33330:
        /* <DEDUP_REMOVED lines=20> */
.L_x_33305:
[----:B------:R-:W-:Y:S05]  /*af20*/  BSYNC B0 ;  /* 0x0000000000007941 */ /* 0x000fea0003800000 */
.L_x_33304:
        /* <DEDUP_REMOVED lines=23> */
.L_x_33337:
[----:B-1----:R-:W-:Y:S02]  /*b0a0*/  IMAD.MOV.U32 R159, RZ, RZ, R10 ;  /* 0x000000ffff9f7224 */ /* 0x002fe400078e000a */
.L_x_33338:
[----:B------:R-:W-:Y:S05]  /*b0b0*/  BSYNC B1 ;  /* 0x0000000000017941 */ /* 0x000fea0003800000 */
.L_x_33336:
        /* <DEDUP_REMOVED lines=16> */
.L_x_33342:
[----:B------:R-:W-:Y:S05]  /*b1c0*/  BSYNC B2 ;  /* 0x0000000000027941 */ /* 0x000fea0003800000 */
.L_x_33341:
        /* <DEDUP_REMOVED lines=44> */
.L_x_33340:
[----:B------:R-:W-:Y:S05]  /*b490*/  BSYNC B1 ;  /* 0x0000000000017941 */ /* 0x000fea0003800000 */
.L_x_33339:
        /* <DEDUP_REMOVED lines=22> */
.L_x_33344:
[----:B------:R-:W-:Y:S02]  /*b600*/  IMAD.MOV.U32 R159, RZ, RZ, R10 ;  /* 0x000000ffff9f7224 */ /* 0x000fe400078e000a */
.L_x_33345:
[----:B------:R-:W-:Y:S05]  /*b610*/  BSYNC B1 ;  /* 0x0000000000017941 */ /* 0x000fea0003800000 */
.L_x_33343:
        /* <DEDUP_REMOVED lines=16> */
.L_x_33349:
[----:B------:R-:W-:Y:S05]  /*b720*/  BSYNC B2 ;  /* 0x0000000000027941 */ /* 0x000fea0003800000 */
.L_x_33348:
        /* <DEDUP_REMOVED lines=44> */
.L_x_33347:
[----:B------:R-:W-:Y:S05]  /*b9f0*/  BSYNC B1 ;  /* 0x0000000000017941 */ /* 0x000fea0003800000 */
.L_x_33346:
        /* <DEDUP_REMOVED lines=19> */
.L_x_33351:
[----:B------:R-:W-:Y:S02]  /*bb30*/  IMAD.MOV.U32 R159, RZ, RZ, R10 ;  /* 0x000000ffff9f7224 */ /* 0x000fe400078e000a */
.L_x_33352:
[----:B------:R-:W-:Y:S05]  /*bb40*/  BSYNC B1 ;  /* 0x0000000000017941 */ /* 0x000fea0003800000 */
.L_x_33350:
        /* <DEDUP_REMOVED lines=16> */
.L_x_33356:
[----:B------:R-:W-:Y:S05]  /*bc50*/  BSYNC B2 ;  /* 0x0000000000027941 */ /* 0x000fea0003800000 */
.L_x_33355:
        /* <DEDUP_REMOVED lines=44> */
.L_x_33354:
[----:B------:R-:W-:Y:S05]  /*bf20*/  BSYNC B1 ;  /* 0x0000000000017941 */ /* 0x000fea0003800000 */
.L_x_33353:
        /* <DEDUP_REMOVED lines=19> */
.L_x_33358:
[----:B------:R-:W-:Y:S02]  /*c060*/  IMAD.MOV.U32 R159, RZ, RZ, R10 ;  /* 0x000000ffff9f7224 */ /* 0x000fe400078e000a */
.L_x_33359:
[----:B------:R-:W-:Y:S05]  /*c070*/  BSYNC B1 ;  /* 0x0000000000017941 */ /* 0x000fea0003800000 */
.L_x_33357:
        /* <DEDUP_REMOVED lines=16> */
.L_x_33363:
[----:B------:R-:W-:Y:S05]  /*c180*/  BSYNC B2 ;  /* 0x0000000000027941 */ /* 0x000fea0003800000 */
.L_x_33362:
        /* <DEDUP_REMOVED lines=44> */
.L_x_33361:
[----:B------:R-:W-:Y:S05]  /*c450*/  BSYNC B1 ;  /* 0x0000000000017941 */ /* 0x000fea0003800000 */
.L_x_33360:
        /* <DEDUP_REMOVED lines=20> */
.L_x_33335:
[----:B------:R-:W-:Y:S05]  /*c5a0*/  BSYNC B0 ;  /* 0x0000000000007941 */ /* 0x000fea0003800000 */
.L_x_33334:
        /* <DEDUP_REMOVED lines=23> */
.L_x_33367:
[----:B-1----:R-:W-:Y:S02]  /*c720*/  IMAD.MOV.U32 R159, RZ, RZ, R10 ;  /* 0x000000ffff9f7224 */ /* 0x002fe400078e000a */
.L_x_33368:
[----:B------:R-:W-:Y:S05]  /*c730*/  BSYNC B1 ;  /* 0x0000000000017941 */ /* 0x000fea0003800000 */
.L_x_33366:
        /* <DEDUP_REMOVED lines=16> */
.L_x_33372:
[----:B------:R-:W-:Y:S05]  /*c840*/  BSYNC B2 ;  /* 0x0000000000027941 */ /* 0x000fea0003800000 */
.L_x_33371:
        /* <DEDUP_REMOVED lines=44> */
.L_x_33370:
[----:B------:R-:W-:Y:S05]  /*cb10*/  BSYNC B1 ;  /* 0x0000000000017941 */ /* 0x000fea0003800000 */
.L_x_33369:
        /* <DEDUP_REMOVED lines=22> */
.L_x_33374:
[----:B------:R-:W-:Y:S02]  /*cc80*/  MOV R159, R10 ;  /* 0x0000000a009f7202 */ /* 0x000fe40000000f00 */
.L_x_33375:
[----:B------:R-:W-:Y:S05]  /*cc90*/  BSYNC B1 ;  /* 0x0000000000017941 */ /* 0x000fea0003800000 */
.L_x_33373:
        /* <DEDUP_REMOVED lines=16> */
.L_x_33379:
[----:B------:R-:W-:Y:S05]  /*cda0*/  BSYNC B2 ;  /* 0x0000000000027941 */ /* 0x000fea0003800000 */
.L_x_33378:
        /* <DEDUP_REMOVED lines=44> */
.L_x_33377:
[----:B------:R-:W-:Y:S05]  /*d070*/  BSYNC B1 ;  /* 0x0000000000017941 */ /* 0x000fea0003800000 */
.L_x_33376:
        /* <DEDUP_REMOVED lines=19> */
.L_x_33381:
[----:B------:R-:W-:Y:S02]  /*d1b0*/  IMAD.MOV.U32 R159, RZ, RZ, R10 ;  /* 0x000000ffff9f7224 */ /* 0x000fe400078e000a */
.L_x_33382:
[----:B------:R-:W-:Y:S05]  /*d1c0*/  BSYNC B1 ;  /* 0x0000000000017941 */ /* 0x000fea0003800000 */
.L_x_33380:
        /* <DEDUP_REMOVED lines=16> */
.L_x_33386:
[----:B------:R-:W-:Y:S05]  /*d2d0*/  BSYNC B2 ;  /* 0x0000000000027941 */ /* 0x000fea0003800000 */
.L_x_33385:
        /* <DEDUP_REMOVED lines=44> */
.L_x_33384:
[----:B------:R-:W-:Y:S05]  /*d5a0*/  BSYNC B1 ;  /* 0x0000000000017941 */ /* 0x000fea0003800000 */
.L_x_33383:
        /* <DEDUP_REMOVED lines=19> */
.L_x_33388:
[----:B------:R-:W-:Y:S02]  /*d6e0*/  MOV R159, R10 ;  /* 0x0000000a009f7202 */ /* 0x000fe40000000f00 */
.L_x_33389:
[----:B------:R-:W-:Y:S05]  /*d6f0*/  BSYNC B1 ;  /* 0x0000000000017941 */ /* 0x000fea0003800000 */
.L_x_33387:
        /* <DEDUP_REMOVED lines=16> */
.L_x_33393:
[----:B------:R-:W-:Y:S05]  /*d800*/  BSYNC B2 ;  /* 0x0000000000027941 */ /* 0x000fea0003800000 */
.L_x_33392:
        /* <DEDUP_REMOVED lines=44> */
.L_x_33391:
[----:B------:R-:W-:Y:S05]  /*dad0*/  BSYNC B1 ;  /* 0x0000000000017941 */ /* 0x000fea0003800000 */
.L_x_33390:
        /* <DEDUP_REMOVED lines=20> */
.L_x_33365:
[----:B------:R-:W-:Y:S05]  /*dc20*/  BSYNC B0 ;  /* 0x0000000000007941 */ /* 0x000fea0003800000 */
.L_x_33364:
        /* <DEDUP_REMOVED lines=23> */
.L_x_33397:
[----:B-1----:R-:W-:Y:S02]  /*dda0*/  MOV R159, R10 ;  /* 0x0000000a009f7202 */ /* 0x002fe40000000f00 */
.L_x_33398:
[----:B------:R-:W-:Y:S05]  /*ddb0*/  BSYNC B1 ;  /* 0x0000000000017941 */ /* 0x000fea0003800000 */
.L_x_33396:
        /* <DEDUP_REMOVED lines=16> */
.L_x_33402:
[----:B------:R-:W-:Y:S05]  /*dec0*/  BSYNC B2 ;  /* 0x0000000000027941 */ /* 0x000fea0003800000 */
.L_x_33401:
        /* <DEDUP_REMOVED lines=44> */
.L_x_33400:
[----:B------:R-:W-:Y:S05]  /*e190*/  BSYNC B1 ;  /* 0x0000000000017941 */ /* 0x000fea0003800000 */
.L_x_33399:
        /* <DEDUP_REMOVED lines=22> */
.L_x_33404:
[----:B------:R-:W-:Y:S02]  /*e300*/  IMAD.MOV.U32 R159, RZ, RZ, R10 ;  /* 0x000000ffff9f7224 */ /* 0x000fe400078e000a */
.L_x_33405:
[----:B------:R-:W-:Y:S05]  /*e310*/  BSYNC B1 ;  /* 0x0000000000017941 */ /* 0x000fea0003800000 */
.L_x_33403:
        /* <DEDUP_REMOVED lines=16> */
.L_x_33409:
[----:B------:R-:W-:Y:S05]  /*e420*/  BSYNC B2 ;  /* 0x0000000000027941 */ /* 0x000fea0003800000 */
.L_x_33408:
        /* <DEDUP_REMOVED lines=44> */
.L_x_33407:
[----:B------:R-:W-:Y:S05]  /*e6f0*/  BSYNC B1 ;  /* 0x0000000000017941 */ /* 0x000fea0003800000 */
.L_x_33406:
        /* <DEDUP_REMOVED lines=19> */
.L_x_33411:
[----:B------:R-:W-:Y:S02]  /*e830*/  IMAD.MOV.U32 R159, RZ, RZ, R10 ;  /* 0x000000ffff9f7224 */ /* 0x000fe400078e000a */
.L_x_33412:
[----:B------:R-:W-:Y:S05]  /*e840*/  BSYNC B1 ;  /* 0x0000000000017941 */ /* 0x000fea0003800000 */
.L_x_33410:
        /* <DEDUP_REMOVED lines=16> */
.L_x_33416:
[----:B------:R-:W-:Y:S05]  /*e950*/  BSYNC B2 ;  /* 0x0000000000027941 */ /* 0x000fea0003800000 */
.L_x_33415:
        /* <DEDUP_REMOVED lines=44> */
.L_x_33414:
[----:B------:R-:W-:Y:S05]  /*ec20*/  BSYNC B1 ;  /* 0x0000000000017941 */ /* 0x000fea0003800000 */
.L_x_33413:
        /* <DEDUP_REMOVED lines=19> */
.L_x_33418:
[----:B------:R-:W-:Y:S02]  /*ed60*/  IMAD.MOV.U32 R159, RZ, RZ, R10 ;  /* 0x000000ffff9f7224 */ /* 0x000fe400078e000a */
.L_x_33419:
[----:B------:R-:W-:Y:S05]  /*ed70*/  BSYNC B1 ;  /* 0x0000000000017941 */ /* 0x000fea0003800000 */
.L_x_33417:
        /* <DEDUP_REMOVED lines=16> */
.L_x_33423:
[----:B------:R-:W-:Y:S05]  /*ee80*/  BSYNC B2 ;  /* 0x0000000000027941 */ /* 0x000fea0003800000 */
.L_x_33422:
        /* <DEDUP_REMOVED lines=44> */
.L_x_33421:
[----:B------:R-:W-:Y:S05]  /*f150*/  BSYNC B1 ;  /* 0x0000000000017941 */ /* 0x000fea0003800000 */
.L_x_33420:
        /* <DEDUP_REMOVED lines=19> */
.L_x_33395:
[----:B------:R-:W-:Y:S05]  /*f290*/  BSYNC B0 ;  /* 0x0000000000007941 */ /* 0x000fea0003800000 */
.L_x_33394:
[----:B-1---5:R-:W-:Y:S01]  /*f2a0*/  FADD.FTZ R136, RZ, R96 ;  /* 0x00000060ff887221 */ /* 0x022fe20000010000 */
        /* <DEDUP_REMOVED lines=58> */
.L_x_33448:
[----:B-12---:R-:W-:Y:S01]  /*f650*/  FADD.FTZ R137, R137, R156 ;  /* 0x0000009c89897221 */ /* 0x006fe20000010000 */
[----:B------:R-:W-:Y:S05]  /*f660*/  BRA.DIV ~URZ, `(.L_x_33425) ;  /* 0x000018027f007947 */ /* 0x000fea000b800000 */
[----:B------:R-:W-:Y:S02]  /*f670*/  P2R R156, PR, RZ, 0x10 ;  /* 0x00000010ff9c7803 */ /* 0x000fe40000000000 */
[----:B------:R-:W-:Y:S02]  /*f680*/  ISETP.NE.AND P4, PT, R158, RZ, PT ;  /* 0x000000ff9e00720c */ /* 0x000fe40003f85270 */
[----:B------:R-:W-:Y:S02]  /*f690*/  P2R R158, PR, RZ, 0x40 ;  /* 0x00000040ff9e7803 */ /* 0x000fe40000000000 */
[----:B------:R-:W-:Y:S02]  /*f6a0*/  ISETP.NE.AND P6, PT, R136, RZ, PT ;  /* 0x000000ff8800720c */ /* 0x000fe40003fc5270 */
[----:B------:R-:W1:Y:S01]  /*f6b0*/  SHFL.BFLY PT, R136, R137, 0x2, 0x1f ;  /* 0x0c401f0089887f89 */ /* 0x000e6200000e0000 */
[----:B------:R-:W-:-:S02]  /*f6c0*/  P2R R157, PR, RZ, 0x20 ;  /* 0x00000020ff9d7803 */ /* 0x000fc40000000000 */
[----:B------:R-:W-:Y:S01]  /*f6d0*/  ISETP.NE.AND P5, PT, R159, RZ, PT ;  /* 0x000000ff9f00720c */ /* 0x000fe20003fa5270 */
        /* <DEDUP_REMOVED lines=101> */
.L_x_33449:
        /* <DEDUP_REMOVED lines=71> */
[----:B------:R-:W-:Y:S02]  /*101a0*/  FADD.FTZ R158, R99, -R154 ;  /* 0x8000009a639e7221 */ /* 0x000fe40000010000 */
[C---:B------:R-:W-:Y:S02]  /*101b0*/  FMUL.FTZ R137, R155.reuse, R136 ;  /* 0x000000889b897220 */ /* 0x040fe40000410000 */
[C---:B------:R-:W-:Y:S02]  /*101c0*/  FMUL.FTZ R138, R155.reuse, R138 ;  /* 0x0000008a9b8a7220 */ /* 0x040fe40000410000 */
[C---:B------:R-:W-:Y:S02]  /*101d0*/  FMUL.FTZ R139, R155.reuse, R156 ;  /* 0x0000009c9b8b7220 */ /* 0x040fe40000410000 */
[----:B------:R-:W-:Y:S02]  /*101e0*/  FMUL.FTZ R158, R155, R158 ;  /* 0x0000009e9b9e7220 */ /* 0x000fe40000410000 */
[----:B------:R-:W-:-:S02]  /*101f0*/  FFMA.FTZ R136, R16, R137, R12 ;  /* 0x0000008910887223 */ /* 0x000fc4000001000c */
[----:B------:R-:W-:Y:S02]  /*10200*/  FFMA.FTZ R137, R17, R138, R13 ;  /* 0x0000008a11897223 */ /* 0x000fe4000001000d */
[----:B------:R-:W-:Y:S02]  /*10210*/  FFMA.FTZ R138, R18, R139, R14 ;  /* 0x0000008b128a7223 */ /* 0x000fe4000001000e */
[C---:B------:R-:W-:Y:S01]  /*10220*/  IMAD.WIDE.U32 R156, R153.reuse, R160, c[0x0][0x208] ;  /* 0x00008200999c7625 */ /* 0x040fe200078e00a0 */
[----:B------:R-:W-:-:S03]  /*10230*/  IADD3 R153, R153, 0x80, RZ ;  /* 0x0000008099997810 */ /* 0x000fc60007ffe0ff */
[----:B------:R-:W-:-:S05]  /*10240*/  FFMA.FTZ R139, R19, R158, R15 ;  /* 0x0000009e138b7223 */ /* 0x000fca000001000f */
[----:B------:R0:W-:Y:S02]  /*10250*/  STG.E.128 [R156.64], R136 ;  /* 0x000000889c007986 */ /* 0x0001e4000c101d06 */
.L_x_33427:
[----:B------:R-:W-:Y:S05]  /*10260*/  BSYNC B0 ;  /* 0x0000000000007941 */ /* 0x000fea0003800000 */
.L_x_33426:
[----:B------:R-:W-:Y:S01]  /*10270*/  ISETP.NE.AND P1, PT, R152, RZ, PT ;  /* 0x000000ff9800720c */ /* 0x000fe20003f25270 */
[----:B------:R-:W-:-:S12]  /*10280*/  BSSY B0, `(.L_x_33428) ;  /* 0x0000012000007945 */ /* 0x000fd80003800000 */
[----:B------:R-:W-:Y:S05]  /*10290*/  @!P1 BRA `(.L_x_33429) ;  /* 0x0000010000009947 */ /* 0x000fea0003800000 */
[--C-:B01----:R-:W-:Y:S02]  /*102a0*/  FADD.FTZ R136, R100, -R154.reuse ;  /* 0x8000009a64887221 */ /* 0x103fe40000010000 */
[--C-:B------:R-:W-:Y:S02]  /*102b0*/  FADD.FTZ R138, R101, -R154.reuse ;  /* 0x8000009a658a7221 */ /* 0x100fe40000010000 */
[--C-:B------:R-:W-:Y:S02]  /*102c0*/  FADD.FTZ R156, R102, -R154.reuse ;  /* 0x8000009a669c7221 */ /* 0x100fe40000010000 */
[----:B------:R-:W-:Y:S02]  /*102d0*/  FADD.FTZ R158, R103, -R154 ;  /* 0x8000009a679e7221 */ /* 0x000fe40000010000 */
[C---:B------:R-:W-:Y:S02]  /*102e0*/  FMUL.FTZ R137, R155.reuse, R136 ;  /* 0x000000889b897220 */ /* 0x040fe40000410000 */
[----:B------:R-:W-:-:S02]  /*102f0*/  FMUL.FTZ R138, R155, R138 ;  /* 0x0000008a9b8a7220 */ /* 0x000fc40000410000 */
[C---:B------:R-:W-:Y:S02]  /*10300*/  FMUL.FTZ R139, R155.reuse, R156 ;  /* 0x0000009c9b8b7220 */ /* 0x040fe40000410000 */
[----:B------:R-:W-:Y:S02]  /*10310*/  IMAD.MOV.U32 R160, RZ, RZ, 0x10 ;  /* 0x00000010ffa07424 */ /* 0x000fe400078e00ff */
[----:B------:R-:W-:Y:S02]  /*10320*/  FMUL.FTZ R158, R155, R158 ;  /* 0x0000009e9b9e7220 */ /* 0x000fe40000410000 */
[----:B------:R-:W-:Y:S02]  /*10330*/  FFMA.FTZ R136, R24, R137, R20 ;  /* 0x0000008918887223 */ /* 0x000fe40000010014 */
[----:B------:R-:W-:Y:S02]  /*10340*/  FFMA.FTZ R137, R25, R138, R21 ;  /* 0x0000008a19897223 */ /* 0x000fe40000010015 */
[----:B------:R-:W-:-:S02]  /*10350*/  FFMA.FTZ R138, R26, R139, R22 ;  /* 0x0000008b1a8a7223 */ /* 0x000fc40000010016 */
[C---:B------:R-:W-:Y:S01]  /*10360*/  IMAD.WIDE.U32 R156, R153.reuse, R160, c[0x0][0x208] ;  /* 0x00008200999c7625 */ /* 0x040fe200078e00a0 */
[----:B------:R-:W-:-:S03]  /*10370*/  IADD3 R153, R153, 0x80, RZ ;  /* 0x0000008099997810 */ /* 0x000fc60007ffe0ff */
[----:B------:R-:W-:-:S05]  /*10380*/  FFMA.FTZ R139, R27, R158, R23 ;  /* 0x0000009e1b8b7223 */ /* 0x000fca0000010017 */
[----:B------:R0:W-:Y:S02]  /*10390*/  STG.E.128 [R156.64], R136 ;  /* 0x000000889c007986 */ /* 0x0001e4000c101d06 */
.L_x_33429:
[----:B------:R-:W-:Y:S05]  /*103a0*/  BSYNC B0 ;  /* 0x0000000000007941 */ /* 0x000fea0003800000 */
.L_x_33428:
        /* <DEDUP_REMOVED lines=19> */
.L_x_33431:
[----:B------:R-:W-:Y:S05]  /*104e0*/  BSYNC B0 ;  /* 0x0000000000007941 */ /* 0x000fea0003800000 */
.L_x_33430:
        /* <DEDUP_REMOVED lines=19> */
.L_x_33433:
[----:B------:R-:W-:Y:S05]  /*10620*/  BSYNC B0 ;  /* 0x0000000000007941 */ /* 0x000fea0003800000 */
.L_x_33432:
        /* <DEDUP_REMOVED lines=19> */
.L_x_33435:
[----:B------:R-:W-:Y:S05]  /*10760*/  BSYNC B0 ;  /* 0x0000000000007941 */ /* 0x000fea0003800000 */
.L_x_33434:
        /* <DEDUP_REMOVED lines=19> */
.L_x_33437:
[----:B------:R-:W-:Y:S05]  /*108a0*/  BSYNC B0 ;  /* 0x0000000000007941 */ /* 0x000fea0003800000 */
.L_x_33436:
        /* <DEDUP_REMOVED lines=19> */
.L_x_33439:
[----:B------:R-:W-:Y:S05]  /*109e0*/  BSYNC B0 ;  /* 0x0000000000007941 */ /* 0x000fea0003800000 */
.L_x_33438:
        /* <DEDUP_REMOVED lines=19> */
.L_x_33441:
[----:B------:R-:W-:Y:S05]  /*10b20*/  BSYNC B0 ;  /* 0x0000000000007941 */ /* 0x000fea0003800000 */
.L_x_33440:
[----:B------:R-:W-:Y:S01]  /*10b30*/  ISETP.NE.AND P1, PT, R145, RZ, PT ;  /* 0x000000ff9100720c */ /* 0x000fe20003f25270 */
[----:B------:R-:W-:-:S12]  /*10b40*/  BSSY B0, `(.L_x_33442) ;  /* 0x0000012000007945 */ /* 0x000fd80003800000 */
[----:B------:R-:W-:Y:S05]  /*10b50*/  @!P1 BRA `(.L_x_33443) ;  /* 0x0000010000009947 */ /* 0x000fea0003800000 */
[--C-:B01----:R-:W-:Y:S01]  /*10b60*/  FADD.FTZ R136, R128, -R154.reuse ;  /* 0x8000009a80887221 */ /* 0x103fe20000010000 */
        /* <DEDUP_REMOVED lines=15> */
.L_x_33443:
[----:B------:R-:W-:Y:S05]  /*10c60*/  BSYNC B0 ;  /* 0x0000000000007941 */ /* 0x000fea0003800000 */
.L_x_33442:
        /* <DEDUP_REMOVED lines=14> */
[----:B------:R-:W-:-:S04]  /*10d50*/  IMAD.WIDE.U32 R154, R153, R158, c[0x0][0x208] ;  /* 0x00008200999a7625 */ /* 0x000fc800078e009e */
[----:B------:R-:W-:Y:S02]  /*10d60*/  FFMA.FTZ R139, R91, R156, R87 ;  /* 0x0000009c5b8b7223 */ /* 0x000fe40000010057 */
[----:B------:R-:W-:-:S05]  /*10d70*/  FFMA.FTZ R138, R90, R157, R86 ;  /* 0x0000009d5a8a7223 */ /* 0x000fca0000010056 */
[----:B------:R0:W-:Y:S02]  /*10d80*/  STG.E.128 [R154.64], R136 ;  /* 0x000000889a007986 */ /* 0x0001e4000c101d06 */
.L_x_33445:
[----:B------:R-:W-:Y:S05]  /*10d90*/  BSYNC B0 ;  /* 0x0000000000007941 */ /* 0x000fea0003800000 */
.L_x_33444:
[----:B------:R-:W-:Y:S02]  /*10da0*/  LOP3.LUT P1, RZ, R8, 0xff, RZ, 0xc0, !PT ;  /* 0x000000ff08ff7812 */ /* 0x000fe4000782c0ff */
[----:B------:R-:W-:Y:S02]  /*10db0*/  IADD3 R143, R143, c[0x0][0x160], RZ ;  /* 0x000058008f8f7a10 */ /* 0x000fe40007ffe0ff */
[----:B------:R-:W-:Y:S02]  /*10dc0*/  SEL R8, RZ, 0x1, P1 ;  /* 0x00000001ff087807 */ /* 0x000fe40000800000 */
[----:B------:R-:W-:-:S13]  /*10dd0*/  ISETP.GE.AND P1, PT, R143, c[0x0][0x164], PT ;  /* 0x000059008f007a0c */ /* 0x000fda0003f26270 */
[----:B01----:R-:W-:Y:S01]  /*10de0*/  @P1 CALL.REL.NOINC `(.L_x_33446) ;  /* 0x0000001000001944 */ /* 0x003fe20003c00000 */
[----:B------:R-:W-:Y:S05]  /*10df0*/  BRA `(.L_x_33447) ;  /* 0xffff030000007947 */ /* 0x000fea000383ffff */
.L_x_33446:
[----:B------:R-:W-:Y:S05]  /*10e00*/  EXIT ;  /* 0x000000000000794d */ /* 0x000fea0003800000 */
.L_x_33424:
[----:B------:R-:W-:Y:S01]  /*10e10*/  IMAD.MOV.U32 R157, RZ, RZ, 0x1 ;  /* 0x00000001ff9d7424 */ /* 0x000fe200078e00ff */
[----:B------:R-:W-:Y:S01]  /*10e20*/  MOV R156, 0xffffffff ;  /* 0xffffffff009c7802 */ /* 0x000fe20000000f00 */
[----:B------:R-:W-:Y:S01]  /*10e30*/  IMAD.MOV.U32 R155, RZ, RZ, 0x1f ;  /* 0x0000001fff9b7424 */ /* 0x000fe200078e00ff */
[----:B------:R-:W-:Y:S02]  /*10e40*/  MOV R138, 0x10e60 ;  /* 0x00010e60008a7802 */ /* 0x000fe40000000f00 */
[----:B0-----:R-:W-:Y:S05]  /*10e50*/  CALL.REL.NOINC `($__internal_152_$__cuda_sm70_shflsync_bfly_p) ;  /* 0x0000094000007944 */ /* 0x001fea0003c00000 */
[----:B01----:R-:W-:Y:S05]  /*10e60*/  BRA `(.L_x_33448) ;  /* 0xffffe7e000007947 */ /* 0x003fea000383ffff */
.L_x_33425:
[----:B------:R-:W-:Y:S01]  /*10e70*/  IMAD.MOV.U32 R157, RZ, RZ, 0x2 ;  /* 0x00000002ff9d7424 */ /* 0x000fe200078e00ff */
[----:B------:R-:W-:Y:S01]  /*10e80*/  MOV R138, 0x10ec0 ;  /* 0x00010ec0008a7802 */ /* 0x000fe20000000f00 */
[----:B------:R-:W-:Y:S02]  /*10e90*/  IMAD.MOV.U32 R155, RZ, RZ, 0x1f ;  /* 0x0000001fff9b7424 */ /* 0x000fe400078e00ff */
[----:B------:R-:W-:Y:S02]  /*10ea0*/  IMAD.MOV.U32 R156, RZ, RZ, -0x1 ;  /* 0xffffffffff9c7424 */ /* 0x000fe400078e00ff */
[----:B0-----:R-:W-:Y:S05]  /*10eb0*/  CALL.REL.NOINC `($__internal_152_$__cuda_sm70_shflsync_bfly_p) ;  /* 0x000008e000007944 */ /* 0x001fea0003c00000 */
[----:B0-----:R-:W-:Y:S01]  /*10ec0*/  HFMA2.MMA R157, -RZ, RZ, 0, 2.384185791015625e-07 ;  /* 0x00000004ff9d7435 */ /* 0x001fe200000001ff */
[----:B-1----:R-:W-:Y:S01]  /*10ed0*/  FADD.FTZ R137, R137, R156 ;  /* 0x0000009c89897221 */ /* 0x002fe20000010000 */
[----:B------:R-:W-:Y:S01]  /*10ee0*/  MOV R138, 0x10f20 ;  /* 0x00010f20008a7802 */ /* 0x000fe20000000f00 */
[----:B------:R-:W-:-:S02]  /*10ef0*/  IMAD.MOV.U32 R155, RZ, RZ, 0x1f ;  /* 0x0000001fff9b7424 */ /* 0x000fc400078e00ff */
[----:B------:R-:W-:Y:S02]  /*10f00*/  IMAD.MOV.U32 R156, RZ, RZ, -0x1 ;  /* 0xffffffffff9c7424 */ /* 0x000fe400078e00ff */
[----:B------:R-:W-:Y:S05]  /*10f10*/  CALL.REL.NOINC `($__internal_152_$__cuda_sm70_shflsync_bfly_p) ;  /* 0x0000088000007944 */ /* 0x000fea0003c00000 */
[----:B01----:R-:W-:Y:S01]  /*10f20*/  FADD.FTZ R137, R137, R156 ;  /* 0x0000009c89897221 */ /* 0x003fe20000010000 */
[----:B------:R-:W-:Y:S01]  /*10f30*/  MOV R155, 0x1f ;  /* 0x0000001f009b7802 */ /* 0x000fe20000000f00 */
[----:B------:R-:W-:Y:S01]  /*10f40*/  IMAD.MOV.U32 R157, RZ, RZ, 0x8 ;  /* 0x00000008ff9d7424 */ /* 0x000fe200078e00ff */
[----:B------:R-:W-:Y:S01]  /*10f50*/  MOV R138, 0x10f80 ;  /* 0x00010f80008a7802 */ /* 0x000fe20000000f00 */
[----:B------:R-:W-:Y:S02]  /*10f60*/  IMAD.MOV.U32 R156, RZ, RZ, -0x1 ;  /* 0xffffffffff9c7424 */ /* 0x000fe400078e00ff */
[----:B------:R-:W-:Y:S05]  /*10f70*/  CALL.REL.NOINC `($__internal_152_$__cuda_sm70_shflsync_bfly_p) ;  /* 0x0000082000007944 */ /* 0x000fea0003c00000 */
[----:B01----:R-:W-:Y:S01]  /*10f80*/  FADD.FTZ R137, R137, R156 ;  /* 0x0000009c89897221 */ /* 0x003fe20000010000 */
[----:B------:R-:W-:Y:S01]  /*10f90*/  MOV R156, 0xffffffff ;  /* 0xffffffff009c7802 */ /* 0x000fe20000000f00 */
[----:B------:R-:W-:Y:S01]  /*10fa0*/  IMAD.MOV.U32 R157, RZ, RZ, 0x10 ;  /* 0x00000010ff9d7424 */ /* 0x000fe200078e00ff */
[----:B------:R-:W-:Y:S01]  /*10fb0*/  MOV R138, 0x10fe0 ;  /* 0x00010fe0008a7802 */ /* 0x000fe20000000f00 */
[----:B------:R-:W-:Y:S02]  /*10fc0*/  IMAD.MOV.U32 R155, RZ, RZ, 0x1f ;  /* 0x0000001fff9b7424 */ /* 0x000fe400078e00ff */
[----:B------:R-:W-:Y:S05]  /*10fd0*/  CALL.REL.NOINC `($__internal_152_$__cuda_sm70_shflsync_bfly_p) ;  /* 0x000007c000007944 */ /* 0x000fea0003c00000 */
        /* <DEDUP_REMOVED lines=96> */
[----:B------:R-:W-:Y:S05]  /*115e0*/  CALL.REL.NOINC `($__internal_152_$__cuda_sm70_shflsync_bfly_p) ;  /* 0x000001b000007944 */ /* 0x000fea0003c00000 */
[----:B0-----:R-:W-:Y:S01]  /*115f0*/  HFMA2.MMA R157, -RZ, RZ, 0, 1.1920928955078125e-07 ;  /* 0x00000002ff9d7435 */ /* 0x001fe200000001ff */
        /* <DEDUP_REMOVED lines=17> */
[----:B-1----:R-:W-:Y:S01]  /*11710*/  FADD.FTZ R158, R137, R156 ;  /* 0x0000009c899e7221 */ /* 0x002fe20000010000 */
[----:B------:R-:W-:Y:S01]  /*11720*/  MOV R138, 0x11780 ;  /* 0x00011780008a7802 */ /* 0x000fe20000000f00 */
[----:B0-----:R-:W-:-:S02]  /*11730*/  IMAD.MOV.U32 R157, RZ, RZ, 0x10 ;  /* 0x00000010ff9d7424 */ /* 0x001fc400078e00ff */
[----:B------:R-:W-:Y:S01]  /*11740*/  IMAD.MOV.U32 R155, RZ, RZ, 0x1f ;  /* 0x0000001fff9b7424 */ /* 0x000fe200078e00ff */
[----:B------:R-:W-:Y:S01]  /*11750*/  MOV R137, R158 ;  /* 0x0000009e00897202 */ /* 0x000fe20000000f00 */
[----:B------:R-:W-:Y:S02]  /*11760*/  IMAD.MOV.U32 R156, RZ, RZ, -0x1 ;  /* 0xffffffffff9c7424 */ /* 0x000fe400078e00ff */
[----:B------:R-:W-:Y:S05]  /*11770*/  CALL.REL.NOINC `($__internal_152_$__cuda_sm70_shflsync_bfly_p) ;  /* 0x0000002000007944 */ /* 0x000fea0003c00000 */
[----:B01----:R-:W-:Y:S01]  /*11780*/  IMAD.MOV.U32 R155, RZ, RZ, R156 ;  /* 0x000000ffff9b7224 */ /* 0x003fe200078e009c */
[----:B------:R-:W-:Y:S05]  /*11790*/  BRA `(.L_x_33449) ;  /* 0xffffe59000007947 */ /* 0x000fea000383ffff */
        .weak           $__internal_152_$__cuda_sm70_shflsync_bfly_p
        .type           $__internal_152_$__cuda_sm70_shflsync_bfly_p,@function
        .size           $__internal_152_$__cuda_sm70_shflsync_bfly_p,(.L_x_36192 - $__internal_152_$__cuda_sm70_shflsync_bfly_p)
$__internal_152_$__cuda_sm70_shflsync_bfly_p:
[----:B------:R-:W-:Y:S01]  /*117a0*/  IMAD.MOV.U32 R139, RZ, RZ, 0x0 ;  /* 0x00000000ff8b7424 */ /* 0x000fe200078e00ff */
[----:B------:R-:W-:Y:S04]  /*117b0*/  WARPSYNC R156 ;  /* 0x0000009c00007348 */ /* 0x000fe80003800000 */
[----:B------:R0:W1:Y:S01]  /*117c0*/  SHFL.BFLY PT, R156, R137, R157, R155 ;  /* 0x0c00009d899c7389 */ /* 0x00006200000e009b */
[----:B------:R-:W-:Y:S05]  /*117d0*/  RET.REL.NODEC R138 `(_ZN10layer_norm13ln_fwd_kernelINS_13Kernel_traitsIfffffjLj5120ELj1ELj1ELj4ELj16ENS_18Kernel_traits_baseILj5120EfffffjLj128EEEEELb1ELb0ELb0ELb0EEEvNS_9FwdParamsE) ;  /* 0xfffee8208a007950 */ /* 0x000fea0003c3ffff */
.L_x_33450:
        /* <DEDUP_REMOVED lines=10> */
.L_x_36192:


//--------------------- .text._ZN10layer_norm13ln_fwd_kernelINS_13Kernel_traitsIfffffjLj5120ELj1ELj1ELj4ELj16ENS_18Kernel_traits_baseILj5120EfffffjLj128EEEEELb1ELb0ELb0ELb1EEEvNS_9FwdParamsE --------------------------
	.section	.text._ZN10layer_norm13ln_fwd_kernelINS_13Kernel_traitsIfffffjLj5120ELj1ELj1ELj4ELj16ENS_18Kernel_traits_baseILj5120EfffffjLj128EEEEELb1ELb0ELb0ELb1EEEvNS_9FwdParamsE,"ax",@progbits
	.sectioninfo	@"SHI_REGISTERS=164"
	.align	128
        .global         _ZN10layer_norm13ln_fwd_kernelINS_13Kernel_traitsIfffffjLj5120ELj1ELj1ELj4ELj16ENS_18Kernel_traits_baseILj5120EfffffjLj128EEEEELb1ELb0ELb0ELb1EEEvNS_9FwdParamsE
        .type           _ZN10layer_norm13ln_fwd_kernelINS_13Kernel_traitsIfffffjLj5120ELj1ELj1ELj4ELj16ENS_18Kernel_traits_baseILj5120EfffffjLj128EEEEELb1ELb0ELb0ELb1EEEvNS_9FwdParamsE,@function
        .size           _ZN10layer_norm13ln_fwd_kernelINS_13Kernel_traitsIfffffjLj5120ELj1ELj1ELj4ELj16ENS_18Kernel_traits_baseILj5120EfffffjLj128EEEEELb1ELb0ELb0ELb1EEEvNS_9FwdParamsE,(.L_x_36193 - _ZN10layer_norm13ln_fwd_kernelINS_13Kernel_traitsIfffffjLj5120ELj1ELj1ELj4ELj16ENS_18Kernel_traits_baseILj5120EfffffjLj128EEEEELb1ELb0ELb0ELb1EEEvNS_9FwdParamsE)
        .other          _ZN10layer_norm13ln_fwd_kernelINS_13Kernel_traitsIfffffjLj5120ELj1ELj1ELj4ELj16ENS_18Kernel_traits_baseILj5120EfffffjLj128EEEEELb1ELb0ELb0ELb1EEEvNS_9FwdParamsE,@"STO_CUDA_ENTRY STV_DEFAULT"
_ZN10layer_norm13ln_fwd_kernelINS_13Kernel_traitsIfffffjLj5120ELj1ELj1ELj4ELj16ENS_18Kernel_traits_baseILj5120EfffffjLj128EEEEELb1ELb0ELb0ELb1EEEvNS_9FwdParamsE:
.text._ZN10layer_norm13ln_fwd_kernelINS_13Kernel_traitsIfffffjLj5120ELj1ELj1ELj4ELj16ENS_18Kernel_traits_baseILj5120EfffffjLj128EEEEELb1ELb0ELb0ELb1EEEvNS_9FwdParamsE:
        /* <DEDUP_REMOVED lines=73> */
[----:B------:R-:W-:Y:S01]  /*0490*/  UIADD3 UR23, UR4, -0xe443238, URZ ;  /* 0xf1bbcdc804177890 */ /* 0x000fe2000fffe03f */
[----:B------:R-:W-:Y:S01]  /*04a0*/  IMAD.WIDE.U32 R8, R8, -0x326172a9, RZ ;  /* 0xcd9e8d5708087825 */ /* 0x000fe200078e00ff */
[----:B------:R-:W-:Y:S01]  /*04b0*/  LOP3.LUT R7, R3, UR14, R4, 0x96, !PT ;  /* 0x0000000e03077c12 */ /* 0x000fe2000f8e9604 */
[----:B------:R-:W-:Y:S02]  /*04c0*/  UIADD3 UR21, UR4, 0x5384540f, URZ ;  /* 0x5384540f04157890 */ /* 0x000fe4000fffe03f */
        /* <DEDUP_REMOVED lines=19> */
[----:B------:R-:W-:-:S04]  /*0600*/  IMAD.HI.U32 R5, R137, -0x326172a9, RZ ;  /* 0xcd9e8d5789057827 */ /* 0x000fc800078e00ff */
[----:B------:R-:W-:Y:S01]  /*0610*/  IMAD.HI.U32 R3, R6, -0x2daee0ad, RZ ;  /* 0xd2511f5306037827 */ /* 0x000fe200078e00ff */
[----:B------:R-:W-:-:S03]  /*0620*/  LOP3.LUT R7, R5, UR23, R8, 0x96, !PT ;  /* 0x0000001705077c12 */ /* 0x000fc6000f8e9608 */
        /* <DEDUP_REMOVED lines=26> */
[----:B------:R-:W-:Y:S01]  /*07d0*/  UIADD3 UR26, UR5, -0x695add53, URZ ;  /* 0x96a522ad051a7890 */ /* 0x000fe2000fffe03f */
[----:B------:R-:W-:Y:S01]  /*07e0*/  IMAD R136, R6, -0x2daee0ad, RZ ;  /* 0xd2511f5306887824 */ /* 0x000fe200078e02ff */
[----:B------:R-:W-:Y:S01]  /*07f0*/  UIADD3 UR25, UR4, -0x700cb87f, URZ ;  /* 0x8ff3478104197890 */ /* 0x000fe2000fffe03f */
[----:B0-----:R-:W-:Y:S01]  /*0800*/  IMAD.HI.U32 R5, R7, -0x2daee0ad, RZ ;  /* 0xd2511f5307057827 */ /* 0x001fe200078e00ff */
[----:B------:R-:W-:Y:S01]  /*0810*/  MOV R9, R13 ;  /* 0x0000000d00097202 */ /* 0x000fe20000000f00 */
[----:B------:R-:W-:Y:S01]  /*0820*/  ULDC.U8 UR8, c[0x0][0x1f0] ;  /* 0x00007c0000087ab9 */ /* 0x000fe20000000000 */
[----:B------:R-:W-:Y:S01]  /*0830*/  LOP3.LUT R149, R149, 0x3, RZ, 0xc0, !PT ;  /* 0x0000000395957812 */ /* 0x000fe200078ec0ff */
[----:B------:R-:W-:Y:S01]  /*0840*/  IMAD R137, R137, -0x326172a9, RZ ;  /* 0xcd9e8d5789897824 */ /* 0x000fe200078e02ff */
[----:B------:R-:W-:Y:S01]  /*0850*/  LOP3.LUT R136, R5, UR26, R136, 0x96, !PT ;  /* 0x0000001a05887c12 */ /* 0x000fe2000f8e9688 */
[----:B------:R-:W-:-:S04]  /*0860*/  IMAD.HI.U32 R0, R8, -0x326172a9, RZ ;  /* 0xcd9e8d5708007827 */ /* 0x000fc800078e00ff */
[----:B------:R-:W-:Y:S01]  /*0870*/  IMAD.MOV.U32 R5, RZ, RZ, 0x1 ;  /* 0x00000001ff057424 */ /* 0x000fe200078e00ff */
[----:B------:R-:W-:Y:S01]  /*0880*/  LOP3.LUT R137, R0, UR25, R137, 0x96, !PT ;  /* 0x0000001900897c12 */ /* 0x000fe2000f8e9689 */
[----:B------:R-:W-:Y:S02]  /*0890*/  IMAD R8, R8, -0x326172a9, RZ ;  /* 0xcd9e8d5708087824 */ /* 0x000fe400078e02ff */
[----:B------:R-:W-:Y:S02]  /*08a0*/  IMAD R7, R7, -0x2daee0ad, RZ ;  /* 0xd2511f5307077824 */ /* 0x000fe400078e02ff */
[----:B-1----:R-:W-:Y:S02]  /*08b0*/  IMAD.MOV.U32 R6, RZ, RZ, RZ ;  /* 0x000000ffff067224 */ /* 0x002fe400078e00ff */
.L_x_33734:
[----:B------:R-:W-:Y:S01]  /*08c0*/  ISETP.NE.U32.AND P0, PT, RZ, c[0x0][0x180], PT ;  /* 0x00006000ff007a0c */ /* 0x000fe20003f05070 */
[----:B------:R-:W-:Y:S01]  /*08d0*/  IMAD R0, R138, c[0x0][0x168], RZ ;  /* 0x00005a008a007a24 */ /* 0x000fe200078e02ff */
[----:B------:R-:W-:Y:S01]  /*08e0*/  LOP3.LUT R148, R139, 0x7f, RZ, 0xc0, !PT ;  /* 0x0000007f8b947812 */ /* 0x000fe200078ec0ff */
[----:B------:R-:W-:Y:S01]  /*08f0*/  IMAD.MOV.U32 R4, RZ, RZ, 0x10 ;  /* 0x00000010ff047424 */ /* 0x000fe200078e00ff */
[----:B------:R-:W-:Y:S01]  /*0900*/  ISETP.NE.AND.EX P0, PT, RZ, c[0x0][0x184], PT, P0 ;  /* 0x00006100ff007a0c */ /* 0x000fe20003f05300 */
[----:B------:R-:W-:Y:S01]  /*0910*/  IMAD.MOV.U32 R141, RZ, RZ, 0x3f800000 ;  /* 0x3f800000ff8d7424 */ /* 0x000fe200078e00ff */
[----:B------:R-:W-:-:S02]  /*0920*/  SHF.R.S32.HI R3, RZ, 0x1f, R0 ;  /* 0x0000001fff037819 */ /* 0x000fc40000011400 */
[----:B------:R-:W-:Y:S02]  /*0930*/  ISETP.NE.U32.AND P1, PT, RZ, c[0x0][0x1c0], PT ;  /* 0x00007000ff007a0c */ /* 0x000fe40003f25070 */
[----:B------:R-:W-:Y:S02]  /*0940*/  LEA.HI R3, R3, R0, RZ, 0x2 ;  /* 0x0000000003037211 */ /* 0x000fe400078f10ff */
[----:B------:R-:W-:Y:S02]  /*0950*/  ISETP.NE.AND.EX P1, PT, RZ, c[0x0][0x1c4], PT, P1 ;  /* 0x00007100ff007a0c */ /* 0x000fe40003f25310 */
[----:B------:R-:W-:-:S04]  /*0960*/  LEA.HI.SX32 R148, R3, R148, 0x1e ;  /* 0x0000009403947211 */ /* 0x000fc800078ff2ff */
[C---:B------:R-:W-:Y:S01]  /*0970*/  @P0 LEA R16, P2, R148.reuse, c[0x0][0x180], 0x4 ;  /* 0x0000600094100a11 */ /* 0x040fe200078420ff */
[----:B------:R-:W-:-:S03]  /*0980*/  IMAD.WIDE.U32 R12, R148, R4, c[0x0][0x170] ;  /* 0x00005c00940c7625 */ /* 0x000fc600078e0004 */
[----:B------:R-:W-:-:S03]  /*0990*/  @P0 LEA.HI.X R17, R148, c[0x0][0x184], RZ, 0x4, P2 ;  /* 0x0000610094110a11 */ /* 0x000fc600010f24ff */
[----:B-----5:R-:W5:Y:S01]  /*09a0*/  LDG.E.128 R12, [R12.64] ;  /* 0x000000060c0c7981 */ /* 0x020f62000c1e1d00 */
[----:B------:R-:W-:-:S03]  /*09b0*/  @P1 MOV R3, 0x4 ;  /* 0x0000000400031802 */ /* 0x000fc60000000f00 */
[----:B------:R0:W5:Y:S02]  /*09c0*/  @P0 LDG.E.128 R48, [R16.64] ;  /* 0x0000000610300981 */ /* 0x000164000c1e1d00 */
[----:B------:R-:W-:-:S05]  /*09d0*/  @P1 IMAD.WIDE R2, R138, R3, c[0x0][0x1c0] ;  /* 0x000070008a021625 */ /* 0x000fca00078e0203 */
[----:B------:R0:W5:Y:S01]  /*09e0*/  @P1 LDG.E R141, [R2.64] ;  /* 0x00000006028d1981 */ /* 0x000162000c1e1900 */
        /* <DEDUP_REMOVED lines=12> */
.L_x_33452:
[----:B0-----:R-:W-:Y:S02]  /*0ab0*/  MOV R22, R8 ;  /* 0x0000000800167202 */ /* 0x001fe40000000f00 */
.L_x_33453:
[----:B------:R-:W-:Y:S05]  /*0ac0*/  BSYNC B0 ;  /* 0x0000000000007941 */ /* 0x000fea0003800000 */
.L_x_33451:
        /* <DEDUP_REMOVED lines=16> */
.L_x_33457:
[----:B------:R-:W-:Y:S05]  /*0bd0*/  BSYNC B1 ;  /* 0x0000000000017941 */ /* 0x000fea0003800000 */
.L_x_33456:
        /* <DEDUP_REMOVED lines=44> */
.L_x_33455:
[----:B------:R-:W-:Y:S05]  /*0ea0*/  BSYNC B0 ;  /* 0x0000000000007941 */ /* 0x000fea0003800000 */
.L_x_33454:
        /* <DEDUP_REMOVED lines=22> */
.L_x_33459:
[----:B------:R-:W-:Y:S02]  /*1010*/  IMAD.MOV.U32 R12, RZ, RZ, R8 ;  /* 0x000000ffff0c7224 */ /* 0x000fe400078e0008 */
.L_x_33460:
[----:B------:R-:W-:Y:S05]  /*1020*/  BSYNC B0 ;  /* 0x0000000000007941 */ /* 0x000fea0003800000 */
.L_x_33458:
        /* <DEDUP_REMOVED lines=16> */
.L_x_33464:
[----:B------:R-:W-:Y:S05]  /*1130*/  BSYNC B1 ;  /* 0x0000000000017941 */ /* 0x000fea0003800000 */
.L_x_33463:
        /* <DEDUP_REMOVED lines=44> */
.L_x_33462:
[----:B------:R-:W-:Y:S05]  /*1400*/  BSYNC B0 ;  /* 0x0000000000007941 */ /* 0x000fea0003800000 */
.L_x_33461:
        /* <DEDUP_REMOVED lines=19> */
.L_x_33466:
[----:B------:R-:W-:Y:S02]  /*1540*/  MOV R20, R8 ;  /* 0x0000000800147202 */ /* 0x000fe40000000f00 */
.L_x_33467:
[----:B------:R-:W-:Y:S05]  /*1550*/  BSYNC B0 ;  /* 0x0000000000007941 */ /* 0x000fea0003800000 */
.L_x_33465:
        /* <DEDUP_REMOVED lines=16> */
.L_x_33471:
[----:B------:R-:W-:Y:S05]  /*1660*/  BSYNC B1 ;  /* 0x0000000000017941 */ /* 0x000fea0003800000 */
.L_x_33470:
        /* <DEDUP_REMOVED lines=44> */
.L_x_33469:
[----:B------:R-:W-:Y:S05]  /*1930*/  BSYNC B0 ;  /* 0x0000000000007941 */ /* 0x000fea0003800000 */
.L_x_33468:
[----:B------:R-:W0:Y:S01]  /*1940*/  I2F.U32 R3, R20 ;  /* 0x0000001400037306 */ /* 0x000e220000201000 */
[----:B------:R-:W-:Y:S01]  /*1950*/  ISETP.NE.AND P5, PT, R0, 0x1, PT ;  /* 0x000000010000780c */ /* 0x000fe20003fa5270 */
        /* <DEDUP_REMOVED lines=17> */
.L_x_33473:
[----:B------:R-:W-:Y:S02]  /*1a70*/  IMAD.MOV.U32 R14, RZ, RZ, R8 ;  /* 0x000000ffff0e7224 */ /* 0x000fe400078e0008 */
.L_x_33474:
[----:B------:R-:W-:Y:S05]  /*1a80*/  BSYNC B0 ;  /* 0x0000000000007941 */ /* 0x000fea0003800000 */
.L_x_33472:
        /* <DEDUP_REMOVED lines=16> */
.L_x_33478:
[----:B------:R-:W-:Y:S05]  /*1b90*/  BSYNC B1 ;  /* 0x0000000000017941 */ /* 0x000fea0003800000 */
.L_x_33477:
        /* <DEDUP_REMOVED lines=44> */
.L_x_33476:
[----:B------:R-:W-:Y:S05]  /*1e60*/  BSYNC B0 ;  /* 0x0000000000007941 */ /* 0x000fea0003800000 */
.L_x_33475:
[----:B------:R-:W0:Y:S01]  /*1e70*/  I2F.U32 R3, R14 ;  /* 0x0000000e00037306 */ /* 0x000e220000201000 */
[----:B------:R-:W-:Y:S01]  /*1e80*/  FMUL.FTZ R15, R15, R141 ;  /* 0x0000008d0f0f7220 */ /* 0x000fe20000410000 */
[----:B------:R-:W-:Y:S02]  /*1e90*/  SEL R12, RZ, 0x100, P3 ;  /* 0x00000100ff0c7807 */ /* 0x000fe40001800000 */
[----:B------:R-:W-:Y:S01]  /*1ea0*/  SEL R13, RZ, 0x1, P2 ;  /* 0x00000001ff0d7807 */ /* 0x000fe20001000000 */
[----:B------:R-:W-:Y:S01]  /*1eb0*/  FMUL.FTZ R15, R15, c[0x0][0x1e8] ;  /* 0x00007a000f0f7a20 */ /* 0x000fe20000410000 */
[C---:B------:R-:W-:Y:S02]  /*1ec0*/  LEA R18, P3, R148.reuse, c[0x0][0x188], 0x4 ;  /* 0x0000620094127a11 */ /* 0x040fe400078620ff */
[----:B------:R-:W-:-:S02]  /*1ed0*/  LEA R20, P2, R148, c[0x0][0x190], 0x2 ;  /* 0x0000640094147a11 */ /* 0x000fc400078410ff */
[C---:B------:R-:W-:Y:S02]  /*1ee0*/  LEA.HI.X R19, R148.reuse, c[0x0][0x18c], RZ, 0x4, P3 ;  /* 0x0000630094137a11 */ /* 0x040fe400018f24ff */
[----:B------:R-:W-:Y:S01]  /*1ef0*/  LEA.HI.X R21, R148, c[0x0][0x194], RZ, 0x2, P2 ;  /* 0x0000650094157a11 */ /* 0x000fe200010f14ff */
[----:B0-----:R-:W-:-:S05]  /*1f00*/  FFMA.FTZ R3, R3, R140, 1.1641532182693481445e-10 ;  /* 0x2f00000003037423 */ /* 0x001fca000001008c */
[----:B------:R-:W-:Y:S02]  /*1f10*/  FSETP.GTU.FTZ.AND P5, PT, R3, c[0x0][0x1e4], PT ;  /* 0x0000790003007a0b */ /* 0x000fe40003fbc000 */
[----:B------:R-:W-:Y:S02]  /*1f20*/  SEL R3, RZ, 0x10000, P4 ;  /* 0x00010000ff037807 */ /* 0x000fe40002000000 */
[----:B------:R-:W-:Y:S02]  /*1f30*/  SEL R0, RZ, 0x1000000, P5 ;  /* 0x01000000ff007807 */ /* 0x000fe40002800000 */
[----:B------:R-:W-:Y:S02]  /*1f40*/  FSEL R47, R15, RZ, !P5 ;  /* 0x000000ff0f2f7208 */ /* 0x000fe40006800000 */
[----:B------:R-:W-:Y:S02]  /*1f50*/  IADD3 R0, R12, R0, R3 ;  /* 0x000000000c007210 */ /* 0x000fe40007ffe003 */
[----:B------:R-:W-:Y:S01]  /*1f60*/  IADD3 R3, R148, 0x80, RZ ;  /* 0x0000008094037810 */ /* 0x000fe20007ffe0ff */
[----:B------:R-:W-:-:S02]  /*1f70*/  @P1 FADD.FTZ R47, R51, R47 ;  /* 0x0000002f332f1221 */ /* 0x000fc40000010000 */
        /* <DEDUP_REMOVED lines=19> */
.L_x_33480:
[----:B0-----:R-:W-:Y:S02]  /*20b0*/  MOV R0, R8 ;  /* 0x0000000800007202 */ /* 0x001fe40000000f00 */
.L_x_33481:
[----:B------:R-:W-:Y:S05]  /*20c0*/  BSYNC B0 ;  /* 0x0000000000007941 */ /* 0x000fea0003800000 */
.L_x_33479:
        /* <DEDUP_REMOVED lines=16> */
.L_x_33485:
[----:B------:R-:W-:Y:S05]  /*21d0*/  BSYNC B1 ;  /* 0x0000000000017941 */ /* 0x000fea0003800000 */
.L_x_33484:
        /* <DEDUP_REMOVED lines=44> */
.L_x_33483:
[----:B------:R-:W-:Y:S05]  /*24a0*/  BSYNC B0 ;  /* 0x0000000000007941 */ /* 0x000fea0003800000 */
.L_x_33482:
[----:B------:R-:W0:Y:S01]  /*24b0*/  I2F.U32 R17, R0 ;  /* 0x0000000000117306 */ /* 0x000e220000201000 */
[----:B------:R-:W-:Y:S01]  /*24c0*/  ISETP.NE.AND P3, PT, R22, 0x1, PT ;  /* 0x000000011600780c */ /* 0x000fe20003f65270 */
[----:B-----5:R-:W-:Y:S01]  /*24d0*/  FMUL.FTZ R12, R12, R141 ;  /* 0x0000008d0c0c7220 */ /* 0x020fe20000410000 */
        /* <DEDUP_REMOVED lines=16> */
.L_x_33487:
[----:B------:R-:W-:Y:S02]  /*25e0*/  MOV R0, R8 ;  /* 0x0000000800007202 */ /* 0x000fe40000000f00 */
.L_x_33488:
[----:B------:R-:W-:Y:S05]  /*25f0*/  BSYNC B0 ;  /* 0x0000000000007941 */ /* 0x000fea0003800000 */
.L_x_33486:
        /* <DEDUP_REMOVED lines=16> */
.L_x_33492:
[----:B------:R-:W-:Y:S05]  /*2700*/  BSYNC B1 ;  /* 0x0000000000017941 */ /* 0x000fea0003800000 */
.L_x_33491:
        /* <DEDUP_REMOVED lines=44> */
.L_x_33490:
[----:B------:R-:W-:Y:S05]  /*29d0*/  BSYNC B0 ;  /* 0x0000000000007941 */ /* 0x000fea0003800000 */
.L_x_33489:
        /* <DEDUP_REMOVED lines=19> */
.L_x_33494:
[----:B------:R-:W-:Y:S02]  /*2b10*/  MOV R0, R8 ;  /* 0x0000000800007202 */ /* 0x000fe40000000f00 */
.L_x_33495:
[----:B------:R-:W-:Y:S05]  /*2b20*/  BSYNC B0 ;  /* 0x0000000000007941 */ /* 0x000fea0003800000 */
.L_x_33493:
        /* <DEDUP_REMOVED lines=16> */
.L_x_33499:
[----:B------:R-:W-:Y:S05]  /*2c30*/  BSYNC B1 ;  /* 0x0000000000017941 */ /* 0x000fea0003800000 */
.L_x_33498:
        /* <DEDUP_REMOVED lines=44> */
.L_x_33497:
[----:B------:R-:W-:Y:S05]  /*2f00*/  BSYNC B0 ;  /* 0x0000000000007941 */ /* 0x000fea0003800000 */
.L_x_33496:
[----:B------:R-:W0:Y:S01]  /*2f10*/  I2F.U32 R13, R0 ;  /* 0x00000000000d7306 */ /* 0x000e220000201000 */
[----:B------:R-:W-:Y:S01]  /*2f20*/  ISETP.NE.AND P5, PT, R12, 0x1, PT ;  /* 0x000000010c00780c */ /* 0x000fe20003fa5270 */
        /* <DEDUP_REMOVED lines=17> */
.L_x_33501:
[----:B------:R-:W-:Y:S02]  /*3040*/  MOV R0, R8 ;  /* 0x0000000800007202 */ /* 0x000fe40000000f00 */
.L_x_33502:
[----:B------:R-:W-:Y:S05]  /*3050*/  BSYNC B0 ;  /* 0x0000000000007941 */ /* 0x000fea0003800000 */
.L_x_33500:
        /* <DEDUP_REMOVED lines=16> */
.L_x_33506:
[----:B------:R-:W-:Y:S05]  /*3160*/  BSYNC B1 ;  /* 0x0000000000017941 */ /* 0x000fea0003800000 */
.L_x_33505:
        /* <DEDUP_REMOVED lines=44> */
.L_x_33504:
[----:B------:R-:W-:Y:S05]  /*3430*/  BSYNC B0 ;  /* 0x0000000000007941 */ /* 0x000fea0003800000 */
.L_x_33503:
[----:B------:R0:W1:Y:S01]  /*3440*/  I2F.U32 R13, R0 ;  /* 0x00000000000d7306 */ /* 0x0000620000201000 */
[----:B------:R-:W-:Y:S01]  /*3450*/  FMUL.FTZ R15, R15, R141 ;  /* 0x0000008d0f0f7220 */ /* 0x000fe20000410000 */
[----:B------:R-:W-:Y:S02]  /*3460*/  SEL R12, RZ, 0x100, P3 ;  /* 0x00000100ff0c7807 */ /* 0x000fe40001800000 */
[----:B------:R-:W-:Y:S01]  /*3470*/  SEL R17, RZ, 0x1, P2 ;  /* 0x00000001ff117807 */ /* 0x000fe20001000000 */
[----:B------:R-:W-:Y:S01]  /*3480*/  FMUL.FTZ R15, R15, c[0x0][0x1e8] ;  /* 0x00007a000f0f7a20 */ /* 0x000fe20000410000 */
[----:B0-----:R-:W-:-:S05]  /*3490*/  IADD3 R0, R148, 0x100, RZ ;  /* 0x0000010094007810 */ /* 0x001fca0007ffe0ff */
[----:B------:R-:W-:-:S04]  /*34a0*/  @P0 IMAD.WIDE.U32 R20, R0, R4, c[0x0][0x180] ;  /* 0x0000600000140625 */ /* 0x000fc800078e0004 */
[----:B-1----:R-:W-:-:S05]  /*34b0*/  FFMA.FTZ R13, R13, R140, 1.1641532182693481445e-10 ;  /* 0x2f0000000d0d7423 */ /* 0x002fca000001008c */
[----:B------:R-:W-:Y:S02]  /*34c0*/  FSETP.GTU.FTZ.AND P5, PT, R13, c[0x0][0x1e4], PT ;  /* 0x000079000d007a0b */ /* 0x000fe40003fbc000 */
[----:B------:R-:W-:Y:S02]  /*34d0*/  SEL R13, RZ, 0x10000, P4 ;  /* 0x00010000ff0d7807 */ /* 0x000fe40002000000 */
[----:B------:R-:W-:Y:S02]  /*34e0*/  SEL R2, RZ, 0x1000000, P5 ;  /* 0x01000000ff027807 */ /* 0x000fe40002800000 */
[----:B------:R-:W-:Y:S02]  /*34f0*/  FSEL R43, R15, RZ, !P5 ;  /* 0x000000ff0f2b7208 */ /* 0x000fe40006800000 */
[----:B------:R-:W-:Y:S01]  /*3500*/  IADD3 R12, R12, R2, R13 ;  /* 0x000000020c0c7210 */ /* 0x000fe20007ffe00d */
[----:B------:R-:W-:Y:S02]  /*3510*/  IMAD.MOV.U32 R2, RZ, RZ, 0x4 ;  /* 0x00000004ff027424 */ /* 0x000fe400078e00ff */
[----:B------:R-:W-:Y:S01]  /*3520*/  @P1 FADD.FTZ R43, R51, R43 ;  /* 0x0000002b332b1221 */ /* 0x000fe20000010000 */
[----:B------:R-:W-:Y:S01]  /*3530*/  IADD3 R23, R12, R17, RZ ;  /* 0x000000110c177210 */ /* 0x000fe20007ffe0ff */
[----:B------:R-:W-:-:S04]  /*3540*/  IMAD.WIDE.U32 R16, R3, R4, c[0x0][0x188] ;  /* 0x0000620003107625 */ /* 0x000fc800078e0004 */
[----:B------:R-:W-:Y:S01]  /*3550*/  IMAD.WIDE.U32 R18, R3, R2, c[0x0][0x190] ;  /* 0x0000640003127625 */ /* 0x000fe200078e0002 */
[----:B------:R0:W-:Y:S03]  /*3560*/  STG.E.128 [R16.64], R40 ;  /* 0x0000002810007986 */ /* 0x0001e6000c101d06 */
[----:B------:R-:W-:Y:S01]  /*3570*/  IMAD.WIDE.U32 R12, R0, R4, c[0x0][0x170] ;  /* 0x00005c00000c7625 */ /* 0x000fe200078e0004 */
        /* <DEDUP_REMOVED lines=15> */
.L_x_33508:
[----:B0-----:R-:W-:Y:S02]  /*3670*/  MOV R16, R8 ;  /* 0x0000000800107202 */ /* 0x001fe40000000f00 */
.L_x_33509:
[----:B------:R-:W-:Y:S05]  /*3680*/  BSYNC B0 ;  /* 0x0000000000007941 */ /* 0x000fea0003800000 */
.L_x_33507:
        /* <DEDUP_REMOVED lines=16> */
.L_x_33513:
[----:B------:R-:W-:Y:S05]  /*3790*/  BSYNC B1 ;  /* 0x0000000000017941 */ /* 0x000fea0003800000 */
.L_x_33512:
        /* <DEDUP_REMOVED lines=44> */
.L_x_33511:
[----:B------:R-:W-:Y:S05]  /*3a60*/  BSYNC B0 ;  /* 0x0000000000007941 */ /* 0x000fea0003800000 */
.L_x_33510:
        /* <DEDUP_REMOVED lines=19> */
.L_x_33515:
[----:B------:R-:W-:Y:S02]  /*3ba0*/  MOV R12, R8 ;  /* 0x00000008000c7202 */ /* 0x000fe40000000f00 */
.L_x_33516:
[----:B------:R-:W-:Y:S05]  /*3bb0*/  BSYNC B0 ;  /* 0x0000000000007941 */ /* 0x000fea0003800000 */
.L_x_33514:
        /* <DEDUP_REMOVED lines=16> */
.L_x_33520:
[----:B------:R-:W-:Y:S05]  /*3cc0*/  BSYNC B1 ;  /* 0x0000000000017941 */ /* 0x000fea0003800000 */
.L_x_33519:
        /* <DEDUP_REMOVED lines=44> */
.L_x_33518:
[----:B------:R-:W-:Y:S05]  /*3f90*/  BSYNC B0 ;  /* 0x0000000000007941 */ /* 0x000fea0003800000 */
.L_x_33517:
[----:B------:R-:W0:Y:S01]  /*3fa0*/  I2F.U32 R19, R12 ;  /* 0x0000000c00137306 */ /* 0x000e220000201000 */
[----:B------:R-:W-:Y:S01]  /*3fb0*/  ISETP.NE.AND P4, PT, R17, 0x1, PT ;  /* 0x000000011100780c */ /* 0x000fe20003f85270 */
[----:B------:R-:W-:Y:S01]  /*3fc0*/  FMUL.FTZ R13, R13, R141 ;  /* 0x0000008d0d0d7220 */ /* 0x000fe20000410000 */
[----:B------:R-:W-:Y:S03]  /*3fd0*/  BSSY B0, `(.L_x_33521) ;  /* 0x0000011000007945 */ /* 0x000fe60003800000 */
        /* <DEDUP_REMOVED lines=15> */
.L_x_33522:
[----:B------:R-:W-:Y:S02]  /*40d0*/  MOV R12, R8 ;  /* 0x00000008000c7202 */ /* 0x000fe40000000f00 */
.L_x_33523:
[----:B------:R-:W-:Y:S05]  /*40e0*/  BSYNC B0 ;  /* 0x0000000000007941 */ /* 0x000fea0003800000 */
.L_x_33521:
        /* <DEDUP_REMOVED lines=16> */
.L_x_33527:
[----:B------:R-:W-:Y:S05]  /*41f0*/  BSYNC B1 ;  /* 0x0000000000017941 */ /* 0x000fea0003800000 */
.L_x_33526:
        /* <DEDUP_REMOVED lines=44> */
.L_x_33525:
[----:B------:R-:W-:Y:S05]  /*44c0*/  BSYNC B0 ;  /* 0x0000000000007941 */ /* 0x000fea0003800000 */
.L_x_33524:
        /* <DEDUP_REMOVED lines=19> */
.L_x_33529:
[----:B------:R-:W-:Y:S02]  /*4600*/  MOV R12, R8 ;  /* 0x00000008000c7202 */ /* 0x000fe40000000f00 */
.L_x_33530:
[----:B------:R-:W-:Y:S05]  /*4610*/  BSYNC B0 ;  /* 0x0000000000007941 */ /* 0x000fea0003800000 */
.L_x_33528:
        /* <DEDUP_REMOVED lines=16> */
.L_x_33534:
[----:B------:R-:W-:Y:S05]  /*4720*/  BSYNC B1 ;  /* 0x0000000000017941 */ /* 0x000fea0003800000 */
.L_x_33533:
        /* <DEDUP_REMOVED lines=44> */
.L_x_33532:
[----:B------:R-:W-:Y:S05]  /*49f0*/  BSYNC B0 ;  /* 0x0000000000007941 */ /* 0x000fea0003800000 */
.L_x_33531:
[----:B------:R-:W0:Y:S01]  /*4a00*/  I2F.U32 R13, R12 ;  /* 0x0000000c000d7306 */ /* 0x000e220000201000 */
[----:B------:R-:W-:Y:S01]  /*4a10*/  FMUL.FTZ R15, R15, R141 ;  /* 0x0000008d0f0f7220 */ /* 0x000fe20000410000 */
[----:B------:R-:W-:Y:S02]  /*4a20*/  SEL R14, RZ, 0x10000, P4 ;  /* 0x00010000ff0e7807 */ /* 0x000fe40002000000 */
[----:B------:R-:W-:Y:S01]  /*4a30*/  SEL R16, RZ, 0x100, P3 ;  /* 0x00000100ff107807 */ /* 0x000fe20001800000 */
[----:B------:R-:W-:Y:S01]  /*4a40*/  FMUL.FTZ R15, R15, c[0x0][0x1e8] ;  /* 0x00007a000f0f7a20 */ /* 0x000fe20000410000 */
[----:B------:R-:W-:-:S02]  /*4a50*/  SEL R18, RZ, 0x1, P2 ;  /* 0x00000001ff127807 */ /* 0x000fc40001000000 */
[----:B------:R-:W-:-:S05]  /*4a60*/  IADD3 R142, R148, 0x180, RZ ;  /* 0x00000180948e7810 */ /* 0x000fca0007ffe0ff */
[----:B------:R-:W-:-:S04]  /*4a70*/  @P0 IMAD.WIDE.U32 R20, R142, R4, c[0x0][0x180] ;  /* 0x000060008e140625 */ /* 0x000fc800078e0004 */
[----:B0-----:R-:W-:-:S05]  /*4a80*/  FFMA.FTZ R13, R13, R140, 1.1641532182693481445e-10 ;  /* 0x2f0000000d0d7423 */ /* 0x001fca000001008c */
[----:B------:R-:W-:-:S04]  /*4a90*/  FSETP.GTU.FTZ.AND P5, PT, R13, c[0x0][0x1e4], PT ;  /* 0x000079000d007a0b */ /* 0x000fc80003fbc000 */
[----:B------:R-:W-:Y:S02]  /*4aa0*/  SEL R13, RZ, 0x1000000, P5 ;  /* 0x01000000ff0d7807 */ /* 0x000fe40002800000 */
[----:B------:R-:W-:Y:S02]  /*4ab0*/  FSEL R39, R15, RZ, !P5 ;  /* 0x000000ff0f277208 */ /* 0x000fe40006800000 */
[----:B------:R-:W-:Y:S01]  /*4ac0*/  IADD3 R13, R16, R13, R14 ;  /* 0x0000000d100d7210 */ /* 0x000fe20007ffe00e */
[----:B------:R-:W-:-:S04]  /*4ad0*/  IMAD.WIDE.U32 R16, R0, R4, c[0x0][0x188] ;  /* 0x0000620000107625 */ /* 0x000fc800078e0004 */
        /* <DEDUP_REMOVED lines=20> */
.L_x_33536:
[----:B0-----:R-:W-:Y:S02]  /*4c20*/  IMAD.MOV.U32 R16, RZ, RZ, R8 ;  /* 0x000000ffff107224 */ /* 0x001fe400078e0008 */
.L_x_33537:
[----:B------:R-:W-:Y:S05]  /*4c30*/  BSYNC B0 ;  /* 0x0000000000007941 */ /* 0x000fea0003800000 */
.L_x_33535:
        /* <DEDUP_REMOVED lines=16> */
.L_x_33541:
[----:B------:R-:W-:Y:S05]  /*4d40*/  BSYNC B1 ;  /* 0x0000000000017941 */ /* 0x000fea0003800000 */
.L_x_33540:
        /* <DEDUP_REMOVED lines=44> */
.L_x_33539:
[----:B------:R-:W-:Y:S05]  /*5010*/  BSYNC B0 ;  /* 0x0000000000007941 */ /* 0x000fea0003800000 */
.L_x_33538:
        /* <DEDUP_REMOVED lines=19> */
.L_x_33543:
[----:B------:R-:W-:Y:S02]  /*5150*/  IMAD.MOV.U32 R12, RZ, RZ, R8 ;  /* 0x000000ffff0c7224 */ /* 0x000fe400078e0008 */
.L_x_33544:
[----:B------:R-:W-:Y:S05]  /*5160*/  BSYNC B0 ;  /* 0x0000000000007941 */ /* 0x000fea0003800000 */
.L_x_33542:
        /* <DEDUP_REMOVED lines=16> */
.L_x_33548:
[----:B------:R-:W-:Y:S05]  /*5270*/  BSYNC B1 ;  /* 0x0000000000017941 */ /* 0x000fea0003800000 */
.L_x_33547:
        /* <DEDUP_REMOVED lines=44> */
.L_x_33546:
[----:B------:R-:W-:Y:S05]  /*5540*/  BSYNC B0 ;  /* 0x0000000000007941 */ /* 0x000fea0003800000 */
.L_x_33545:
        /* <DEDUP_REMOVED lines=19> */
.L_x_33550:
[----:B------:R-:W-:Y:S02]  /*5680*/  IMAD.MOV.U32 R12, RZ, RZ, R8 ;  /* 0x000000ffff0c7224 */ /* 0x000fe400078e0008 */
.L_x_33551:
[----:B------:R-:W-:Y:S05]  /*5690*/  BSYNC B0 ;  /* 0x0000000000007941 */ /* 0x000fea0003800000 */
.L_x_33549:
        /* <DEDUP_REMOVED lines=16> */
.L_x_33555:
[----:B------:R-:W-:Y:S05]  /*57a0*/  BSYNC B1 ;  /* 0x0000000000017941 */ /* 0x000fea0003800000 */
.L_x_33554:
        /* <DEDUP_REMOVED lines=44> */
.L_x_33553:
[----:B------:R-:W-:Y:S05]  /*5a70*/  BSYNC B0 ;  /* 0x0000000000007941 */ /* 0x000fea0003800000 */
.L_x_33552:
        /* <DEDUP_REMOVED lines=19> */
.L_x_33557:
[----:B------:R-:W-:Y:S02]  /*5bb0*/  IMAD.MOV.U32 R12, RZ, RZ, R8 ;  /* 0x000000ffff0c7224 */ /* 0x000fe400078e0008 */
.L_x_33558:
[----:B------:R-:W-:Y:S05]  /*5bc0*/  BSYNC B0 ;  /* 0x0000000000007941 */ /* 0x000fea0003800000 */
.L_x_33556:
        /* <DEDUP_REMOVED lines=16> */
.L_x_33562:
[----:B------:R-:W-:Y:S05]  /*5cd0*/  BSYNC B1 ;  /* 0x0000000000017941 */ /* 0x000fea0003800000 */
.L_x_33561:
        /* <DEDUP_REMOVED lines=44> */
.L_x_33560:
[----:B------:R-:W-:Y:S05]  /*5fa0*/  BSYNC B0 ;  /* 0x0000000000007941 */ /* 0x000fea0003800000 */
.L_x_33559:
[----:B------:R-:W0:Y:S01]  /*5fb0*/  I2F.U32 R13, R12 ;  /* 0x0000000c000d7306 */ /* 0x000e220000201000 */
[----:B------:R-:W-:Y:S01]  /*5fc0*/  FMUL.FTZ R15, R15, R141 ;  /* 0x0000008d0f0f7220 */ /* 0x000fe20000410000 */
[----:B------:R-:W-:Y:S02]  /*5fd0*/  SEL R14, RZ, 0x10000, P4 ;  /* 0x00010000ff0e7807 */ /* 0x000fe40002000000 */
[----:B------:R-:W-:Y:S01]  /*5fe0*/  SEL R16, RZ, 0x100, P3 ;  /* 0x00000100ff107807 */ /* 0x000fe20001800000 */
[----:B------:R-:W-:Y:S01]  /*5ff0*/  FMUL.FTZ R15, R15, c[0x0][0x1e8] ;  /* 0x00007a000f0f7a20 */ /* 0x000fe20000410000 */
[----:B------:R-:W-:Y:S02]  /*6000*/  SEL R18, RZ, 0x1, P2 ;  /* 0x00000001ff127807 */ /* 0x000fe40001000000 */
[----:B------:R-:W-:-:S05]  /*6010*/  IADD3 R143, R148, 0x200, RZ ;  /* 0x00000200948f7810 */ /* 0x000fca0007ffe0ff */
[----:B------:R-:W-:-:S04]  /*6020*/  @P0 IMAD.WIDE.U32 R20, R143, R4, c[0x0][0x180] ;  /* 0x000060008f140625 */ /* 0x000fc800078e0004 */
[----:B0-----:R-:W-:-:S05]  /*6030*/  FFMA.FTZ R13, R13, R140, 1.1641532182693481445e-10 ;  /* 0x2f0000000d0d7423 */ /* 0x001fca000001008c */
[----:B------:R-:W-:-:S04]  /*6040*/  FSETP.GTU.FTZ.AND P5, PT, R13, c[0x0][0x1e4], PT ;  /* 0x000079000d007a0b */ /* 0x000fc80003fbc000 */
[----:B------:R-:W-:Y:S02]  /*6050*/  SEL R13, RZ, 0x1000000, P5 ;  /* 0x01000000ff0d7807 */ /* 0x000fe40002800000 */
[----:B------:R-:W-:Y:S02]  /*6060*/  FSEL R35, R15, RZ, !P5 ;  /* 0x000000ff0f237208 */ /* 0x000fe40006800000 */
[----:B------:R-:W-:Y:S01]  /*6070*/  IADD3 R13, R16, R13, R14 ;  /* 0x0000000d100d7210 */ /* 0x000fe20007ffe00e */
[----:B------:R-:W-:-:S03]  /*6080*/  IMAD.WIDE.U32 R16, R142, R4, c[0x0][0x188] ;  /* 0x000062008e107625 */ /* 0x000fc600078e0004 */
        /* <DEDUP_REMOVED lines=20> */
.L_x_33564:
[----:B0-----:R-:W-:Y:S02]  /*61d0*/  MOV R16, R8 ;  /* 0x0000000800107202 */ /* 0x001fe40000000f00 */
.L_x_33565:
[----:B------:R-:W-:Y:S05]  /*61e0*/  BSYNC B0 ;  /* 0x0000000000007941 */ /* 0x000fea0003800000 */
.L_x_33563:
        /* <DEDUP_REMOVED lines=16> */
.L_x_33569:
[----:B------:R-:W-:Y:S05]  /*62f0*/  BSYNC B1 ;  /* 0x0000000000017941 */ /* 0x000fea0003800000 */
.L_x_33568:
        /* <DEDUP_REMOVED lines=44> */
.L_x_33567:
[----:B------:R-:W-:Y:S05]  /*65c0*/  BSYNC B0 ;  /* 0x0000000000007941 */ /* 0x000fea0003800000 */
.L_x_33566:
        /* <DEDUP_REMOVED lines=19> */
.L_x_33571:
[----:B------:R-:W-:Y:S02]  /*6700*/  MOV R12, R8 ;  /* 0x00000008000c7202 */ /* 0x000fe40000000f00 */
.L_x_33572:
[----:B------:R-:W-:Y:S05]  /*6710*/  BSYNC B0 ;  /* 0x0000000000007941 */ /* 0x000fea0003800000 */
.L_x_33570:
        /* <DEDUP_REMOVED lines=16> */
.L_x_33576:
[----:B------:R-:W-:Y:S05]  /*6820*/  BSYNC B1 ;  /* 0x0000000000017941 */ /* 0x000fea0003800000 */
.L_x_33575:
        /* <DEDUP_REMOVED lines=44> */
.L_x_33574:
[----:B------:R-:W-:Y:S05]  /*6af0*/  BSYNC B0 ;  /* 0x0000000000007941 */ /* 0x000fea0003800000 */
.L_x_33573:
        /* <DEDUP_REMOVED lines=19> */
.L_x_33578:
[----:B------:R-:W-:Y:S02]  /*6c30*/  MOV R12, R8 ;  /* 0x00000008000c7202 */ /* 0x000fe40000000f00 */
.L_x_33579:
[----:B------:R-:W-:Y:S05]  /*6c40*/  BSYNC B0 ;  /* 0x0000000000007941 */ /* 0x000fea0003800000 */
.L_x_33577:
        /* <DEDUP_REMOVED lines=16> */
.L_x_33583:
[----:B------:R-:W-:Y:S05]  /*6d50*/  BSYNC B1 ;  /* 0x0000000000017941 */ /* 0x000fea0003800000 */
.L_x_33582:
        /* <DEDUP_REMOVED lines=44> */
.L_x_33581:
[----:B------:R-:W-:Y:S05]  /*7020*/  BSYNC B0 ;  /* 0x0000000000007941 */ /* 0x000fea0003800000 */
.L_x_33580:
        /* <DEDUP_REMOVED lines=19> */
.L_x_33585:
[----:B------:R-:W-:Y:S02]  /*7160*/  MOV R12, R8 ;  /* 0x00000008000c7202 */ /* 0x000fe40000000f00 */
.L_x_33586:
[----:B------:R-:W-:Y:S05]  /*7170*/  BSYNC B0 ;  /* 0x0000000000007941 */ /* 0x000fea0003800000 */
.L_x_33584:
        /* <DEDUP_REMOVED lines=16> */
.L_x_33590:
[----:B------:R-:W-:Y:S05]  /*7280*/  BSYNC B1 ;  /* 0x0000000000017941 */ /* 0x000fea0003800000 */
.L_x_33589:
        /* <DEDUP_REMOVED lines=44> */
.L_x_33588:
[----:B------:R-:W-:Y:S05]  /*7550*/  BSYNC B0 ;  /* 0x0000000000007941 */ /* 0x000fea0003800000 */
.L_x_33587:
        /* <DEDUP_REMOVED lines=34> */
.L_x_33592:
[----:B0-----:R-:W-:Y:S02]  /*7780*/  IMAD.MOV.U32 R16, RZ, RZ, R8 ;  /* 0x000000ffff107224 */ /* 0x001fe400078e0008 */
.L_x_33593:
[----:B------:R-:W-:Y:S05]  /*7790*/  BSYNC B0 ;  /* 0x0000000000007941 */ /* 0x000fea0003800000 */
.L_x_33591:
        /* <DEDUP_REMOVED lines=16> */
.L_x_33597:
[----:B------:R-:W-:Y:S05]  /*78a0*/  BSYNC B1 ;  /* 0x0000000000017941 */ /* 0x000fea0003800000 */
.L_x_33596:
        /* <DEDUP_REMOVED lines=44> */
.L_x_33595:
[----:B------:R-:W-:Y:S05]  /*7b70*/  BSYNC B0 ;  /* 0x0000000000007941 */ /* 0x000fea0003800000 */
.L_x_33594:
        /* <DEDUP_REMOVED lines=19> */
.L_x_33599:
[----:B------:R-:W-:Y:S02]  /*7cb0*/  IMAD.MOV.U32 R12, RZ, RZ, R8 ;  /* 0x000000ffff0c7224 */ /* 0x000fe400078e0008 */
.L_x_33600:
[----:B------:R-:W-:Y:S05]  /*7cc0*/  BSYNC B0 ;  /* 0x0000000000007941 */ /* 0x000fea0003800000 */
.L_x_33598:
        /* <DEDUP_REMOVED lines=16> */
.L_x_33604:
[----:B------:R-:W-:Y:S05]  /*7dd0*/  BSYNC B1 ;  /* 0x0000000000017941 */ /* 0x000fea0003800000 */
.L_x_33603:
        /* <DEDUP_REMOVED lines=44> */
.L_x_33602:
[----:B------:R-:W-:Y:S05]  /*80a0*/  BSYNC B0 ;  /* 0x0000000000007941 */ /* 0x000fea0003800000 */
.L_x_33601:
        /* <DEDUP_REMOVED lines=19> */
.L_x_33606:
[----:B------:R-:W-:Y:S02]  /*81e0*/  IMAD.MOV.U32 R12, RZ, RZ, R8 ;  /* 0x000000ffff0c7224 */ /* 0x000fe400078e0008 */
.L_x_33607:
[----:B------:R-:W-:Y:S05]  /*81f0*/  BSYNC B0 ;  /* 0x0000000000007941 */ /* 0x000fea0003800000 */
.L_x_33605:
        /* <DEDUP_REMOVED lines=16> */
.L_x_33611:
[----:B------:R-:W-:Y:S05]  /*8300*/  BSYNC B1 ;  /* 0x0000000000017941 */ /* 0x000fea0003800000 */
.L_x_33610:
        /* <DEDUP_REMOVED lines=44> */
.L_x_33609:
[----:B------:R-:W-:Y:S05]  /*85d0*/  BSYNC B0 ;  /* 0x0000000000007941 */ /* 0x000fea0003800000 */
.L_x_33608:
        /* <DEDUP_REMOVED lines=19> */
.L_x_33613:
[----:B------:R-:W-:Y:S02]  /*8710*/  IMAD.MOV.U32 R12, RZ, RZ, R8 ;  /* 0x000000ffff0c7224 */ /* 0x000fe400078e0008 */
.L_x_33614:
[----:B------:R-:W-:Y:S05]  /*8720*/  BSYNC B0 ;  /* 0x0000000000007941 */ /* 0x000fea0003800000 */
.L_x_33612:
        /* <DEDUP_REMOVED lines=16> */
.L_x_33618:
[----:B------:R-:W-:Y:S05]  /*8830*/  BSYNC B1 ;  /* 0x0000000000017941 */ /* 0x000fea0003800000 */
.L_x_33617:
        /* <DEDUP_REMOVED lines=44> */
.L_x_33616:
[----:B------:R-:W-:Y:S05]  /*8b00*/  BSYNC B0 ;  /* 0x0000000000007941 */ /* 0x000fea0003800000 */
.L_x_33615:
        /* <DEDUP_REMOVED lines=34> */
.L_x_33620:
[----:B0-----:R-:W-:Y:S02]  /*8d30*/  MOV R16, R8 ;  /* 0x0000000800107202 */ /* 0x001fe40000000f00 */
.L_x_33621:
[----:B------:R-:W-:Y:S05]  /*8d40*/  BSYNC B0 ;  /* 0x0000000000007941 */ /* 0x000fea0003800000 */
.L_x_33619:
        /* <DEDUP_REMOVED lines=16> */
.L_x_33625:
[----:B------:R-:W-:Y:S05]  /*8e50*/  BSYNC B1 ;  /* 0x0000000000017941 */ /* 0x000fea0003800000 */
.L_x_33624:
        /* <DEDUP_REMOVED lines=44> */
.L_x_33623:
[----:B------:R-:W-:Y:S05]  /*9120*/  BSYNC B0 ;  /* 0x0000000000007941 */ /* 0x000fea0003800000 */
.L_x_33622:
        /* <DEDUP_REMOVED lines=19> */
.L_x_33627:
[----:B------:R-:W-:Y:S02]  /*9260*/  MOV R12, R8 ;  /* 0x00000008000c7202 */ /* 0x000fe40000000f00 */
.L_x_33628:
[----:B------:R-:W-:Y:S05]  /*9270*/  BSYNC B0 ;  /* 0x0000000000007941 */ /* 0x000fea0003800000 */
.L_x_33626:
        /* <DEDUP_REMOVED lines=16> */
.L_x_33632:
[----:B------:R-:W-:Y:S05]  /*9380*/  BSYNC B1 ;  /* 0x0000000000017941 */ /* 0x000fea0003800000 */
.L_x_33631:
        /* <DEDUP_REMOVED lines=44> */
.L_x_33630:
[----:B------:R-:W-:Y:S05]  /*9650*/  BSYNC B0 ;  /* 0x0000000000007941 */ /* 0x000fea0003800000 */
.L_x_33629:
        /* <DEDUP_REMOVED lines=19> */
.L_x_33634:
[----:B------:R-:W-:Y:S02]  /*9790*/  MOV R12, R8 ;  /* 0x00000008000c7202 */ /* 0x000fe40000000f00 */
.L_x_33635:
[----:B------:R-:W-:Y:S05]  /*97a0*/  BSYNC B0 ;  /* 0x0000000000007941 */ /* 0x000fea0003800000 */
.L_x_33633:
        /* <DEDUP_REMOVED lines=16> */
.L_x_33639:
[----:B------:R-:W-:Y:S05]  /*98b0*/  BSYNC B1 ;  /* 0x0000000000017941 */ /* 0x000fea0003800000 */
.L_x_33638:
        /* <DEDUP_REMOVED lines=44> */
.L_x_33637:
[----:B------:R-:W-:Y:S05]  /*9b80*/  BSYNC B0 ;  /* 0x0000000000007941 */ /* 0x000fea0003800000 */
.L_x_33636:
        /* <DEDUP_REMOVED lines=19> */
.L_x_33641:
[----:B------:R-:W-:Y:S02]  /*9cc0*/  MOV R12, R8 ;  /* 0x00000008000c7202 */ /* 0x000fe40000000f00 */
.L_x_33642:
[----:B------:R-:W-:Y:S05]  /*9cd0*/  BSYNC B0 ;  /* 0x0000000000007941 */ /* 0x000fea0003800000 */
.L_x_33640:
        /* <DEDUP_REMOVED lines=16> */
.L_x_33646:
[----:B------:R-:W-:Y:S05]  /*9de0*/  BSYNC B1 ;  /* 0x0000000000017941 */ /* 0x000fea0003800000 */
.L_x_33645:
        /* <DEDUP_REMOVED lines=44> */
.L_x_33644:
[----:B------:R-:W-:Y:S05]  /*a0b0*/  BSYNC B0 ;  /* 0x0000000000007941 */ /* 0x000fea0003800000 */
.L_x_33643:
[----:B------:R-:W0:Y:S01]  /*a0c0*/  I2F.U32 R13, R12 ;  /* 0x0000000c000d7306 */ /* 0x000e220000201000 */
[----:B------:R-:W-:Y:S01]  /*a0d0*/  FMUL.FTZ R15, R15, R141 ;  /* 0x0000008d0f0f7220 */ /* 0x000fe20000410000 */
[----:B------:R-:W-:Y:S02]  /*a0e0*/  SEL R14, RZ, 0x10000, P4 ;  /* 0x00010000ff0e7807 */ /* 0x000fe40002000000 */
[----:B------:R-:W-:Y:S01]  /*a0f0*/  SEL R16, RZ, 0x100, P3 ;  /* 0x00000100ff107807 */ /* 0x000fe20001800000 */
[----:B------:R-:W-:Y:S01]  /*a100*/  FMUL.FTZ R15, R15, c[0x0][0x1e8] ;  /* 0x00007a000f0f7a20 */ /* 0x000fe20000410000 */
[----:B------:R-:W-:-:S02]  /*a110*/  SEL R18, RZ, 0x1, P2 ;  /* 0x00000001ff127807 */ /* 0x000fc40001000000 */
[----:B------:R-:W-:Y:S01]  /*a120*/  IADD3 R146, R148, 0x380, RZ ;  /* 0x0000038094927810 */ /* 0x000fe20007ffe0ff */
[----:B0-----:R-:W-:-:S05]  /*a130*/  FFMA.FTZ R13, R13, R140, 1.1641532182693481445e-10 ;  /* 0x2f0000000d0d7423 */ /* 0x001fca000001008c */
[----:B------:R-:W-:-:S04]  /*a140*/  FSETP.GTU.FTZ.AND P5, PT, R13, c[0x0][0x1e4], PT ;  /* 0x000079000d007a0b */ /* 0x000fc80003fbc000 */
[----:B------:R-:W-:Y:S02]  /*a150*/  SEL R13, RZ, 0x1000000, P5 ;  /* 0x01000000ff0d7807 */ /* 0x000fe40002800000 */
[----:B------:R-:W-:Y:S02]  /*a160*/  FSEL R23, R15, RZ, !P5 ;  /* 0x000000ff0f177208 */ /* 0x000fe40006800000 */
[----:B------:R-:W-:Y:S01]  /*a170*/  IADD3 R13, R16, R13, R14 ;  /* 0x0000000d100d7210 */ /* 0x000fe20007ffe00e */
[----:B------:R-:W-:-:S04]  /*a180*/  @P0 IMAD.WIDE.U32 R14, R146, R4, c[0x0][0x180] ;  /* 0x00006000920e0625 */ /* 0x000fc800078e0004 */
[----:B------:R-:W-:Y:S02]  /*a190*/  IMAD.IADD R133, R13, 0x1, R18 ;  /* 0x000000010d857824 */ /* 0x000fe400078e0212 */
[----:B------:R-:W-:-:S04]  /*a1a0*/  IMAD.WIDE.U32 R18, R145, R4, c[0x0][0x188] ;  /* 0x0000620091127625 */ /* 0x000fc800078e0004 */
[----:B------:R-:W-:Y:S02]  /*a1b0*/  @P1 FADD.FTZ R23, R51, R23 ;  /* 0x0000001733171221 */ /* 0x000fe40000010000 */
[----:B------:R-:W-:-:S03]  /*a1c0*/  IMAD.WIDE.U32 R12, R145, R2, c[0x0][0x190] ;  /* 0x00006400910c7625 */ /* 0x000fc600078e0002 */
[----:B------:R-:W-:Y:S01]  /*a1d0*/  STG.E.128 [R18.64], R20 ;  /* 0x0000001412007986 */ /* 0x000fe2000c101d06 */
[----:B------:R-:W-:-:S03]  /*a1e0*/  IMAD.WIDE.U32 R16, R146, R4, c[0x0][0x170] ;  /* 0x00005c0092107625 */ /* 0x000fc600078e0004 */
[----:B------:R0:W-:Y:S04]  /*a1f0*/  STG.E [R12.64], R133 ;  /* 0x000000850c007986 */ /* 0x0001e8000c101906 */
[----:B------:R0:W5:Y:S04]  /*a200*/  @P0 LDG.E.128 R48, [R14.64] ;  /* 0x000000060e300981 */ /* 0x000168000c1e1d00 */
[----:B0-----:R0:W5:Y:S01]  /*a210*/  LDG.E.128 R12, [R16.64] ;  /* 0x00000006100c7981 */ /* 0x001162000c1e1d00 */
        /* <DEDUP_REMOVED lines=12> */
.L_x_33648:
[----:B0-----:R-:W-:Y:S02]  /*a2e0*/  IMAD.MOV.U32 R147, RZ, RZ, R8 ;  /* 0x000000ffff937224 */ /* 0x001fe400078e0008 */
.L_x_33649:
[----:B------:R-:W-:Y:S05]  /*a2f0*/  BSYNC B0 ;  /* 0x0000000000007941 */ /* 0x000fea0003800000 */
.L_x_33647:
        /* <DEDUP_REMOVED lines=16> */
.L_x_33653:
[----:B------:R-:W-:Y:S05]  /*a400*/  BSYNC B1 ;  /* 0x0000000000017941 */ /* 0x000fea0003800000 */
.L_x_33652:
        /* <DEDUP_REMOVED lines=44> */
.L_x_33651:
[----:B------:R-:W-:Y:S05]  /*a6d0*/  BSYNC B0 ;  /* 0x0000000000007941 */ /* 0x000fea0003800000 */
.L_x_33650:
        /* <DEDUP_REMOVED lines=19> */
.L_x_33655:
[----:B------:R-:W-:Y:S02]  /*a810*/  IMAD.MOV.U32 R12, RZ, RZ, R8 ;  /* 0x000000ffff0c7224 */ /* 0x000fe400078e0008 */
.L_x_33656:
[----:B------:R-:W-:Y:S05]  /*a820*/  BSYNC B0 ;  /* 0x0000000000007941 */ /* 0x000fea0003800000 */
.L_x_33654:
        /* <DEDUP_REMOVED lines=16> */
.L_x_33660:
[----:B------:R-:W-:Y:S05]  /*a930*/  BSYNC B1 ;  /* 0x0000000000017941 */ /* 0x000fea0003800000 */
.L_x_33659:
        /* <DEDUP_REMOVED lines=44> */
.L_x_33658:
[----:B------:R-:W-:Y:S05]  /*ac00*/  BSYNC B0 ;  /* 0x0000000000007941 */ /* 0x000fea0003800000 */
.L_x_33657:
        /* <DEDUP_REMOVED lines=19> */
.L_x_33662:
[----:B------:R-:W-:Y:S02]  /*ad40*/  IMAD.MOV.U32 R147, RZ, RZ, R8 ;  /* 0x000000ffff937224 */ /* 0x000fe400078e0008 */
.L_x_33663:
[----:B------:R-:W-:Y:S05]  /*ad50*/  BSYNC B0 ;  /* 0x0000000000007941 */ /* 0x000fea0003800000 */
.L_x_33661:
        /* <DEDUP_REMOVED lines=16> */
.L_x_33667:
[----:B------:R-:W-:Y:S05]  /*ae60*/  BSYNC B1 ;  /* 0x0000000000017941 */ /* 0x000fea0003800000 */
.L_x_33666:
        /* <DEDUP_REMOVED lines=44> */
.L_x_33665:
[----:B------:R-:W-:Y:S05]  /*b130*/  BSYNC B0 ;  /* 0x0000000000007941 */ /* 0x000fea0003800000 */
.L_x_33664:
        /* <DEDUP_REMOVED lines=19> */
.L_x_33669:
[----:B------:R-:W-:Y:S02]  /*b270*/  IMAD.MOV.U32 R14, RZ, RZ, R8 ;  /* 0x000000ffff0e7224 */ /* 0x000fe400078e0008 */
.L_x_33670:
[----:B------:R-:W-:Y:S05]  /*b280*/  BSYNC B0 ;  /* 0x0000000000007941 */ /* 0x000fea0003800000 */
.L_x_33668:
        /* <DEDUP_REMOVED lines=16> */
.L_x_33674:
[----:B------:R-:W-:Y:S05]  /*b390*/  BSYNC B1 ;  /* 0x0000000000017941 */ /* 0x000fea0003800000 */
.L_x_33673:
        /* <DEDUP_REMOVED lines=44> */
.L_x_33672:
[----:B------:R-:W-:Y:S05]  /*b660*/  BSYNC B0 ;  /* 0x0000000000007941 */ /* 0x000fea0003800000 */
.L_x_33671:
[----:B------:R-:W0:Y:S01]  /*b670*/  I2F.U32 R13, R14 ;  /* 0x0000000e000d7306 */ /* 0x000e220000201000 */
[----:B------:R-:W-:Y:S01]  /*b680*/  FMUL.FTZ R15, R15, R141 ;  /* 0x0000008d0f0f7220 */ /* 0x000fe20000410000 */
[----:B------:R-:W-:Y:S01]  /*b690*/  SEL R19, RZ, 0x100, P3 ;  /* 0x00000100ff137807 */ /* 0x000fe20001800000 */
[----:B------:R-:W-:Y:S01]  /*b6a0*/  IMAD.WIDE.U32 R134, R146, R4, c[0x0][0x188] ;  /* 0x0000620092867625 */ /* 0x000fe200078e0004 */
[----:B------:R-:W-:Y:S02]  /*b6b0*/  SEL R133, RZ, 0x1, P2 ;  /* 0x00000001ff857807 */ /* 0x000fe40001000000 */
[----:B------:R-:W-:Y:S01]  /*b6c0*/  IADD3 R147, R148, 0x400, RZ ;  /* 0x0000040094937810 */ /* 0x000fe20007ffe0ff */
[----:B------:R-:W-:-:S02]  /*b6d0*/  FMUL.FTZ R15, R15, c[0x0][0x1e8] ;  /* 0x00007a000f0f7a20 */ /* 0x000fc40000410000 */
[----:B0-----:R-:W-:-:S05]  /*b6e0*/  FFMA.FTZ R13, R13, R140, 1.1641532182693481445e-10 ;  /* 0x2f0000000d0d7423 */ /* 0x001fca000001008c */
[----:B------:R-:W-:Y:S02]  /*b6f0*/  FSETP.GTU.FTZ.AND P5, PT, R13, c[0x0][0x1e4], PT ;  /* 0x000079000d007a0b */ /* 0x000fe40003fbc000 */
[----:B------:R-:W-:Y:S02]  /*b700*/  SEL R13, RZ, 0x10000, P4 ;  /* 0x00010000ff0d7807 */ /* 0x000fe40002000000 */
[----:B------:R-:W-:-:S04]  /*b710*/  SEL R12, RZ, 0x1000000, P5 ;  /* 0x01000000ff0c7807 */ /* 0x000fc80002800000 */
[----:B------:R-:W-:Y:S02]  /*b720*/  IADD3 R12, R19, R12, R13 ;  /* 0x0000000c130c7210 */ /* 0x000fe40007ffe00d */
[----:B------:R-:W-:Y:S01]  /*b730*/  FSEL R19, R15, RZ, !P5 ;  /* 0x000000ff0f137208 */ /* 0x000fe20006800000 */
[----:B------:R-:W-:Y:S01]  /*b740*/  IMAD.WIDE.U32 R14, R147, R4, c[0x0][0x170] ;  /* 0x00005c00930e7625 */ /* 0x000fe200078e0004 */
[----:B------:R-:W-:-:S03]  /*b750*/  IADD3 R149, R12, R133, RZ ;  /* 0x000000850c957210 */ /* 0x000fc60007ffe0ff */
[----:B------:R-:W-:Y:S02]  /*b760*/  @P1 FADD.FTZ R19, R51, R19 ;  /* 0x0000001333131221 */ /* 0x000fe40000010000 */
[----:B------:R-:W-:-:S03]  /*b770*/  IMAD.WIDE.U32 R132, R146, R2, c[0x0][0x190] ;  /* 0x0000640092847625 */ /* 0x000fc600078e0002 */
[----:B------:R0:W-:Y:S01]  /*b780*/  STG.E.128 [R134.64], R16 ;  /* 0x0000001086007986 */ /* 0x0001e2000c101d06 */
[----:B------:R-:W-:-:S03]  /*b790*/  @P0 IMAD.WIDE.U32 R12, R147, R4, c[0x0][0x180] ;  /* 0x00006000930c0625 */ /* 0x000fc600078e0004 */
[----:B------:R0:W-:Y:S04]  /*b7a0*/  STG.E [R132.64], R149 ;  /* 0x0000009584007986 */ /* 0x0001e8000c101906 */
        /* <DEDUP_REMOVED lines=14> */
.L_x_33676:
[----:B0-----:R-:W-:Y:S02]  /*b890*/  MOV R149, R8 ;  /* 0x0000000800957202 */ /* 0x001fe40000000f00 */
.L_x_33677:
[----:B------:R-:W-:Y:S05]  /*b8a0*/  BSYNC B0 ;  /* 0x0000000000007941 */ /* 0x000fea0003800000 */
.L_x_33675:
        /* <DEDUP_REMOVED lines=16> */
.L_x_33681:
[----:B------:R-:W-:Y:S05]  /*b9b0*/  BSYNC B1 ;  /* 0x0000000000017941 */ /* 0x000fea0003800000 */
.L_x_33680:
        /* <DEDUP_REMOVED lines=40> */
[----:B------:R-:W-:Y:S02]  /*bc40*/  LOP3.LUT R137, R135, UR25, R150, 0x96, !PT ;  /* 0x0000001987897c12 */ /* 0x000fe4000f8e9696 */
[----:B------:R-:W-:Y:S01]  /*bc50*/  MOV R8, R134 ;  /* 0x0000008600087202 */ /* 0x000fe20000000f00 */
[----:B------:R-:W-:Y:S01]  /*bc60*/  IMAD.MOV.U32 R7, RZ, RZ, R132 ;  /* 0x000000ffff077224 */ /* 0x000fe200078e0084 */
[----:B------:R-:W-:Y:S02]  /*bc70*/  LOP3.LUT R136, R133, UR26, R136, 0x96, !PT ;  /* 0x0000001a85887c12 */ /* 0x000fe4000f8e9688 */
.L_x_33679:
[----:B------:R-:W-:Y:S05]  /*bc80*/  BSYNC B0 ;  /* 0x0000000000007941 */ /* 0x000fea0003800000 */
.L_x_33678:
[----:B------:R-:W0:Y:S01]  /*bc90*/  I2F.U32 R133, R149 ;  /* 0x0000009500857306 */ /* 0x000e220000201000 */
[C---:B------:R-:W-:Y:S01]  /*bca0*/  ISETP.NE.AND P3, PT, R151.reuse, 0x1, PT ;  /* 0x000000019700780c */ /* 0x040fe20003f65270 */
        /* <DEDUP_REMOVED lines=17> */
.L_x_33683:
[----:B------:R-:W-:Y:S02]  /*bdc0*/  MOV R149, R8 ;  /* 0x0000000800957202 */ /* 0x000fe40000000f00 */
.L_x_33684:
[----:B------:R-:W-:Y:S05]  /*bdd0*/  BSYNC B0 ;  /* 0x0000000000007941 */ /* 0x000fea0003800000 */
.L_x_33682:
        /* <DEDUP_REMOVED lines=16> */
.L_x_33688:
[----:B------:R-:W-:Y:S05]  /*bee0*/  BSYNC B1 ;  /* 0x0000000000017941 */ /* 0x000fea0003800000 */
.L_x_33687:
        /* <DEDUP_REMOVED lines=44> */
.L_x_33686:
[----:B------:R-:W-:Y:S05]  /*c1b0*/  BSYNC B0 ;  /* 0x0000000000007941 */ /* 0x000fea0003800000 */
.L_x_33685:
        /* <DEDUP_REMOVED lines=19> */
.L_x_33690:
[----:B------:R-:W-:Y:S02]  /*c2f0*/  MOV R149, R8 ;  /* 0x0000000800957202 */ /* 0x000fe40000000f00 */
.L_x_33691:
[----:B------:R-:W-:Y:S05]  /*c300*/  BSYNC B0 ;  /* 0x0000000000007941 */ /* 0x000fea0003800000 */
.L_x_33689:
        /* <DEDUP_REMOVED lines=16> */
.L_x_33695:
[----:B------:R-:W-:Y:S05]  /*c410*/  BSYNC B1 ;  /* 0x0000000000017941 */ /* 0x000fea0003800000 */
.L_x_33694:
        /* <DEDUP_REMOVED lines=44> */
.L_x_33693:
[----:B------:R-:W-:Y:S05]  /*c6e0*/  BSYNC B0 ;  /* 0x0000000000007941 */ /* 0x000fea0003800000 */
.L_x_33692:
        /* <DEDUP_REMOVED lines=19> */
.L_x_33697:
[----:B------:R-:W-:Y:S02]  /*c820*/  MOV R149, R8 ;  /* 0x0000000800957202 */ /* 0x000fe40000000f00 */
.L_x_33698:
[----:B------:R-:W-:Y:S05]  /*c830*/  BSYNC B0 ;  /* 0x0000000000007941 */ /* 0x000fea0003800000 */
.L_x_33696:
        /* <DEDUP_REMOVED lines=16> */
.L_x_33702:
[----:B------:R-:W-:Y:S05]  /*c940*/  BSYNC B1 ;  /* 0x0000000000017941 */ /* 0x000fea0003800000 */
.L_x_33701:
        /* <DEDUP_REMOVED lines=44> */
.L_x_33700:
[----:B------:R-:W-:Y:S05]  /*cc10*/  BSYNC B0 ;  /* 0x0000000000007941 */ /* 0x000fea0003800000 */
.L_x_33699:
[----:B------:R-:W0:Y:S01]  /*cc20*/  I2F.U32 R133, R149 ;  /* 0x0000009500857306 */ /* 0x000e220000201000 */
[----:B------:R-:W-:Y:S01]  /*cc30*/  FMUL.FTZ R15, R15, R141 ;  /* 0x0000008d0f0f7220 */ /* 0x000fe20000410000 */
[----:B------:R-:W-:Y:S02]  /*cc40*/  SEL R134, RZ, 0x100, P3 ;  /* 0x00000100ff867807 */ /* 0x000fe40001800000 */
[----:B------:R-:W-:Y:S01]  /*cc50*/  SEL R151, RZ, 0x1, P2 ;  /* 0x00000001ff977807 */ /* 0x000fe20001000000 */
[----:B------:R-:W-:Y:S01]  /*cc60*/  FMUL.FTZ R15, R15, c[0x0][0x1e8] ;  /* 0x00007a000f0f7a20 */ /* 0x000fe20000410000 */
[----:B------:R-:W-:Y:S01]  /*cc70*/  IADD3 R148, R148, 0x480, RZ ;  /* 0x0000048094947810 */ /* 0x000fe20007ffe0ff */
[----:B0-----:R-:W-:-:S05]  /*cc80*/  FFMA.FTZ R133, R133, R140, 1.1641532182693481445e-10 ;  /* 0x2f00000085857423 */ /* 0x001fca000001008c */
[----:B------:R-:W-:Y:S02]  /*cc90*/  FSETP.GTU.FTZ.AND P5, PT, R133, c[0x0][0x1e4], PT ;  /* 0x0000790085007a0b */ /* 0x000fe40003fbc000 */
[----:B------:R-:W-:Y:S02]  /*cca0*/  SEL R133, RZ, 0x10000, P4 ;  /* 0x00010000ff857807 */ /* 0x000fe40002000000 */
[----:B------:R-:W-:Y:S02]  /*ccb0*/  SEL R132, RZ, 0x1000000, P5 ;  /* 0x01000000ff847807 */ /* 0x000fe40002800000 */
[----:B------:R-:W-:Y:S02]  /*ccc0*/  FSEL R15, R15, RZ, !P5 ;  /* 0x000000ff0f0f7208 */ /* 0x000fe40006800000 */
[----:B------:R-:W-:Y:S01]  /*ccd0*/  IADD3 R132, R134, R132, R133 ;  /* 0x0000008486847210 */ /* 0x000fe20007ffe085 */
[----:B------:R-:W-:-:S04]  /*cce0*/  IMAD.WIDE.U32 R134, R147, R4, c[0x0][0x188] ;  /* 0x0000620093867625 */ /* 0x000fc800078e0004 */
[----:B------:R-:W-:Y:S02]  /*ccf0*/  @P1 FADD.FTZ R15, R51, R15 ;  /* 0x0000000f330f1221 */ /* 0x000fe40000010000 */
[----:B------:R-:W-:Y:S02]  /*cd00*/  IMAD.IADD R151, R132, 0x1, R151 ;  /* 0x0000000184977824 */ /* 0x000fe400078e0297 */
[----:B------:R-:W-:Y:S01]  /*cd10*/  IMAD.WIDE.U32 R132, R147, R2, c[0x0][0x190] ;  /* 0x0000640093847625 */ /* 0x000fe200078e0002 */
[----:B------:R-:W-:Y:S04]  /*cd20*/  STG.E.128 [R134.64], R12 ;  /* 0x0000000c86007986 */ /* 0x000fe8000c101d06 */
[----:B------:R0:W-:Y:S02]  /*cd30*/  STG.E [R132.64], R151 ;  /* 0x0000009784007986 */ /* 0x0001e4000c101906 */
[----:B0-----:R-:W-:-:S04]  /*cd40*/  @P0 IMAD.WIDE.U32 R132, R148, R4, c[0x0][0x180] ;  /* 0x0000600094840625 */ /* 0x001fc800078e0004 */
[----:B------:R-:W-:Y:S01]  /*cd50*/  IMAD.WIDE.U32 R134, R148, R4, c[0x0][0x170] ;  /* 0x00005c0094867625 */ /* 0x000fe200078e0004 */
[----:B------:R0:W5:Y:S05]  /*cd60*/  @P0 LDG.E.128 R48, [R132.64] ;  /* 0x0000000684300981 */ /* 0x00016a000c1e1d00 */
[----:B0-----:R-:W5:Y:S01]  /*cd70*/  LDG.E.128 R132, [R134.64] ;  /* 0x0000000686847981 */ /* 0x001f62000c1e1d00 */
        /* <DEDUP_REMOVED lines=12> */
.L_x_33704:
[----:B------:R-:W-:Y:S02]  /*ce40*/  IMAD.MOV.U32 R149, RZ, RZ, R8 ;  /* 0x000000ffff957224 */ /* 0x000fe400078e0008 */
.L_x_33705:
[----:B------:R-:W-:Y:S05]  /*ce50*/  BSYNC B0 ;  /* 0x0000000000007941 */ /* 0x000fea0003800000 */
.L_x_33703:
        /* <DEDUP_REMOVED lines=16> */
.L_x_33709:
[----:B------:R-:W-:Y:S05]  /*cf60*/  BSYNC B1 ;  /* 0x0000000000017941 */ /* 0x000fea0003800000 */
.L_x_33708:
        /* <DEDUP_REMOVED lines=41> */
[----:B------:R-:W-:Y:S01]  /*d200*/  IMAD.MOV.U32 R152, RZ, RZ, RZ ;  /* 0x000000ffff987224 */ /* 0x000fe200078e00ff */
[----:B------:R-:W-:Y:S02]  /*d210*/  LOP3.LUT R136, R151, UR26, R136, 0x96, !PT ;  /* 0x0000001a97887c12 */ /* 0x000fe4000f8e9688 */
[----:B------:R-:W-:Y:S02]  /*d220*/  MOV R7, R150 ;  /* 0x0000009600077202 */ /* 0x000fe40000000f00 */
.L_x_33707:
[----:B------:R-:W-:Y:S05]  /*d230*/  BSYNC B0 ;  /* 0x0000000000007941 */ /* 0x000fea0003800000 */
.L_x_33706:
        /* <DEDUP_REMOVED lines=19> */
.L_x_33711:
[----:B------:R-:W-:Y:S02]  /*d370*/  IMAD.MOV.U32 R149, RZ, RZ, R8 ;  /* 0x000000ffff957224 */ /* 0x000fe400078e0008 */
.L_x_33712:
[----:B------:R-:W-:Y:S05]  /*d380*/  BSYNC B0 ;  /* 0x0000000000007941 */ /* 0x000fea0003800000 */
.L_x_33710:
        /* <DEDUP_REMOVED lines=16> */
.L_x_33716:
[----:B------:R-:W-:Y:S05]  /*d490*/  BSYNC B1 ;  /* 0x0000000000017941 */ /* 0x000fea0003800000 */
.L_x_33715:
        /* <DEDUP_REMOVED lines=44> */
.L_x_33714:
[----:B------:R-:W-:Y:S05]  /*d760*/  BSYNC B0 ;  /* 0x0000000000007941 */ /* 0x000fea0003800000 */
.L_x_33713:
        /* <DEDUP_REMOVED lines=19> */
.L_x_33718:
[----:B------:R-:W-:Y:S02]  /*d8a0*/  IMAD.MOV.U32 R149, RZ, RZ, R8 ;  /* 0x000000ffff957224 */ /* 0x000fe400078e0008 */
.L_x_33719:
[----:B------:R-:W-:Y:S05]  /*d8b0*/  BSYNC B0 ;  /* 0x0000000000007941 */ /* 0x000fea0003800000 */
.L_x_33717:
        /* <DEDUP_REMOVED lines=16> */
.L_x_33723:
[----:B------:R-:W-:Y:S05]  /*d9c0*/  BSYNC B1 ;  /* 0x0000000000017941 */ /* 0x000fea0003800000 */
.L_x_33722:
        /* <DEDUP_REMOVED lines=44> */
.L_x_33721:
[----:B------:R-:W-:Y:S05]  /*dc90*/  BSYNC B0 ;  /* 0x0000000000007941 */ /* 0x000fea0003800000 */
.L_x_33720:
[----:B------:R-:W0:Y:S01]  /*dca0*/  I2F.U32 R149, R149 ;  /* 0x0000009500957306 */ /* 0x000e220000201000 */
[----:B------:R-:W-:Y:S01]  /*dcb0*/  ISETP.NE.AND P4, PT, R151, 0x1, PT ;  /* 0x000000019700780c */ /* 0x000fe20003f85270 */
[----:B------:R-:W-:Y:S01]  /*dcc0*/  FMUL.FTZ R134, R134, R141 ;  /* 0x0000008d86867220 */ /* 0x000fe20000410000 */
[----:B------:R-:W-:Y:S03]  /*dcd0*/  BSSY B0, `(.L_x_33724) ;  /* 0x0000011000007945 */ /* 0x000fe60003800000 */
[----:B------:R-:W-:Y:S02]  /*dce0*/  FMUL.FTZ R134, R134, c[0x0][0x1e8] ;  /* 0x00007a0086867a20 */ /* 0x000fe40000410000 */
[----:B0-----:R-:W-:Y:S01]  /*dcf0*/  FFMA.FTZ R150, R149, R140, 1.1641532182693481445e-10 ;  /* 0x2f00000095967423 */ /* 0x001fe2000001008c */
[----:B------:R-:W-:-:S04]  /*dd00*/  IADD3 R149, R151, 0x1, RZ ;  /* 0x0000000197957810 */ /* 0x000fc80007ffe0ff */
        /* <DEDUP_REMOVED lines=12> */
.L_x_33725:
[----:B------:R-:W-:Y:S02]  /*ddd0*/  IMAD.MOV.U32 R154, RZ, RZ, R8 ;  /* 0x000000ffff9a7224 */ /* 0x000fe400078e0008 */
.L_x_33726:
[----:B------:R-:W-:Y:S05]  /*dde0*/  BSYNC B0 ;  /* 0x0000000000007941 */ /* 0x000fea0003800000 */
.L_x_33724:
        /* <DEDUP_REMOVED lines=16> */
.L_x_33730:
[----:B------:R-:W-:Y:S05]  /*def0*/  BSYNC B1 ;  /* 0x0000000000017941 */ /* 0x000fea0003800000 */
.L_x_33729:
        /* <DEDUP_REMOVED lines=44> */
.L_x_33728:
[----:B------:R-:W-:Y:S05]  /*e1c0*/  BSYNC B0 ;  /* 0x0000000000007941 */ /* 0x000fea0003800000 */
.L_x_33727:
        /* <DEDUP_REMOVED lines=31> */
[----:B------:R-:W-:-:S03]  /*e3c0*/  FADD.FTZ R140, R22, R141 ;  /* 0x0000008d168c7221 */ /* 0x000fc60000010000 */
[----:B------:R-:W-:Y:S01]  /*e3d0*/  FSEL R135, R135, RZ, !P4 ;  /* 0x000000ff87877208 */ /* 0x000fe20006000000 */
[----:B------:R-:W-:-:S04]  /*e3e0*/  FADD.FTZ R141, R23, R140 ;  /* 0x0000008c178d7221 */ /* 0x000fc80000010000 */
[----:B------:R-:W-:Y:S02]  /*e3f0*/  FADD.FTZ R150, R16, R141 ;  /* 0x0000008d10967221 */ /* 0x000fe40000010000 */
[----:B------:R-:W-:Y:S01]  /*e400*/  IMAD.WIDE.U32 R140, R148, R4, c[0x0][0x188] ;  /* 0x00006200948c7625 */ /* 0x000fe200078e0004 */
[----:B------:R-:W-:-:S03]  /*e410*/  SEL R4, RZ, 0x1000000, P4 ;  /* 0x01000000ff047807 */ /* 0x000fc60002000000 */
[----:B------:R-:W-:Y:S01]  /*e420*/  FADD.FTZ R151, R17, R150 ;  /* 0x0000009611977221 */ /* 0x000fe20000010000 */
[----:B------:R-:W-:Y:S01]  /*e430*/  SEL R150, RZ, 0x100, P2 ;  /* 0x00000100ff967807 */ /* 0x000fe20001000000 */
[----:B------:R-:W-:Y:S01]  /*e440*/  @P1 FADD.FTZ R135, R51, R135 ;  /* 0x0000008733871221 */ /* 0x000fe20000010000 */
[----:B------:R-:W-:Y:S01]  /*e450*/  LOP3.LUT P1, RZ, R5, 0xff, RZ, 0xc0, !PT ;  /* 0x000000ff05ff7812 */ /* 0x000fe2000782c0ff */
[----:B------:R-:W-:Y:S01]  /*e460*/  FADD.FTZ R152, R18, R151 ;  /* 0x0000009712987221 */ /* 0x000fe20000010000 */
[----:B------:R-:W-:Y:S02]  /*e470*/  SEL R151, RZ, 0x10000, P3 ;  /* 0x00010000ff977807 */ /* 0x000fe40001800000 */
[----:B------:R0:W-:Y:S01]  /*e480*/  STG.E.128 [R140.64], R132 ;  /* 0x000000848c007986 */ /* 0x0001e2000c101d06 */
[----:B------:R-:W-:Y:S01]  /*e490*/  FADD.FTZ R153, R19, R152 ;  /* 0x0000009813997221 */ /* 0x000fe20000010000 */
[----:B------:R-:W-:Y:S02]  /*e4a0*/  IADD3 R4, R150, R4, R151 ;  /* 0x0000000496047210 */ /* 0x000fe40007ffe097 */
[----:B------:R-:W-:Y:S01]  /*e4b0*/  SEL R151, RZ, 0x1, P0 ;  /* 0x00000001ff977807 */ /* 0x000fe20000000000 */
[----:B------:R-:W-:Y:S01]  /*e4c0*/  FADD.FTZ R150, R12, R153 ;  /* 0x000000990c967221 */ /* 0x000fe20000010000 */
[----:B------:R-:W-:-:S02]  /*e4d0*/  LOP3.LUT P0, RZ, R139, 0x1f, RZ, 0xc0, !PT ;  /* 0x0000001f8bff7812 */ /* 0x000fc4000780c0ff */
[----:B------:R-:W-:Y:S01]  /*e4e0*/  IADD3 R151, R4, R151, RZ ;  /* 0x0000009704977210 */ /* 0x000fe20007ffe0ff */
[----:B------:R-:W-:Y:S02]  /*e4f0*/  FADD.FTZ R153, R13, R150 ;  /* 0x000000960d997221 */ /* 0x000fe40000010000 */
[----:B0-----:R-:W-:-:S04]  /*e500*/  IMAD.WIDE.U32 R140, R148, R2, c[0x0][0x190] ;  /* 0x00006400948c7625 */ /* 0x001fc800078e0002 */
[----:B------:R-:W-:Y:S01]  /*e510*/  FADD.FTZ R2, R14, R153 ;  /* 0x000000990e027221 */ /* 0x000fe20000010000 */
[----:B------:R0:W-:Y:S03]  /*e520*/  STG.E [R140.64], R151 ;  /* 0x000000978c007986 */ /* 0x0001e6000c101906 */
        /* <DEDUP_REMOVED lines=10> */
.L_x_33735:
        /* <DEDUP_REMOVED lines=100> */
.L_x_33736:
[----:B------:R-:W-:Y:S01]  /*ec10*/  SHF.R.U32.HI R4, RZ, 0x5, R139 ;  /* 0x00000005ff047819 */ /* 0x000fe2000001168b */
[----:B-1----:R-:W-:Y:S01]  /*ec20*/  FADD.FTZ R141, R152, R153 ;  /* 0x00000099988d7221 */ /* 0x002fe20000010000 */
[----:B------:R-:W-:Y:S01]  /*ec30*/  WARPSYNC 0xffffffff ;  /* 0xffffffff00007948 */ /* 0x000fe20003800000 */
[----:B------:R-:W-:Y:S01]  /*ec40*/  LOP3.LUT R151, R139, 0x1f, RZ, 0xc0, !PT ;  /* 0x0000001f8b977812 */ /* 0x000fe200078ec0ff */
[----:B------:R-:W-:Y:S01]  /*ec50*/  IMAD.MOV.U32 R152, RZ, RZ, RZ ;  /* 0x000000ffff987224 */ /* 0x000fe200078e00ff */
[----:B------:R-:W-:Y:S02]  /*ec60*/  LOP3.LUT R4, R4, 0x3, RZ, 0xc0, !PT ;  /* 0x0000000304047812 */ /* 0x000fe400078ec0ff */
[----:B------:R-:W-:-:S03]  /*ec70*/  ISETP.GT.U32.AND P1, PT, R151, 0x3, PT ;  /* 0x000000039700780c */ /* 0x000fc60003f24070 */
[----:B------:R-:W-:-:S05]  /*ec80*/  @!P0 IMAD.IADD R150, R2, 0x1, R4 ;  /* 0x0000000102968824 */ /* 0x000fca00078e0204 */
[----:B------:R1:W-:Y:S04]  /*ec90*/  @!P0 STS.64 [R150.X8], R140 ;  /* 0x0000008c96008388 */ /* 0x0003e80000008a00 */
[----:B------:R-:W-:Y:S01]  /*eca0*/  BAR.SYNC.DEFER_BLOCKING 0x0 ;  /* 0x0000000000007b1d */ /* 0x000fe20000010000 */
[----:B0-----:R-:W-:Y:S02]  /*ecb0*/  @!P1 IADD3 R153, R2, R151, RZ ;  /* 0x0000009702999210 */ /* 0x001fe40007ffe0ff */
[----:B------:R-:W-:Y:S02]  /*ecc0*/  @!P1 MOV R152, 0x500 ;  /* 0x0000050000989802 */ /* 0x000fe40000000f00 */
[----:B------:R-:W-:Y:S01]  /*ecd0*/  LOP3.LUT P0, RZ, R4, 0x1f, R139, 0xf8, !PT ;  /* 0x0000001f04ff7812 */ /* 0x000fe2000780f88b */
[----:B------:R-:W-:Y:S01]  /*ece0*/  IMAD.MOV.U32 R4, RZ, RZ, c[0x0][0x1e0] ;  /* 0x00007800ff047624 */ /* 0x000fe200078e00ff */
[----:B------:R-:W-:Y:S01]  /*ecf0*/  I2F R159, R152 ;  /* 0x00000098009f7306 */ /* 0x000fe20000201400 */
[----:B-1----:R-:W-:Y:S01]  /*ed00*/  CS2R R140, SRZ ;  /* 0x00000000008c7805 */ /* 0x002fe2000001ff00 */
[----:B------:R-:W0:Y:S05]  /*ed10*/  SHFL.DOWN PT, R155, R152, 0x2, 0x1f ;  /* 0x08401f00989b7f89 */ /* 0x000e2a00000e0000 */
[----:B------:R1:W-:Y:S01]  /*ed20*/  @!P1 LDS.64 R140, [R153.X8] ;  /* 0x00000000998c9984 */ /* 0x0003e20000008a00 */
        /* <DEDUP_REMOVED lines=8> */
[----:B------:R-:W-:Y:S01]  /*edb0*/  I2F R151, R151 ;  /* 0x0000009700977306 */ /* 0x000fe20000201400 */
[----:B------:R-:W1:Y:S07]  /*edc0*/  SHFL.DOWN PT, R154, R141, 0x2, 0x1f ;  /* 0x08401f008d9a7f89 */ /* 0x000e6e00000e0000 */
[----:B------:R-:W2:Y:S01]  /*edd0*/  I2F R150, R150 ;  /* 0x0000009600967306 */ /* 0x000ea20000201400 */
[----:B0-----:R-:W-:-:S02]  /*ede0*/  FADD.FTZ R156, -R157, R140 ;  /* 0x0000008c9d9c7221 */ /* 0x001fc40000010100 */
[----:B------:R-:W-:-:S05]  /*edf0*/  FMUL.FTZ R157, R157, R155 ;  /* 0x0000009b9d9d7220 */ /* 0x000fca0000410000 */
[----:B--2---:R0:W2:Y:S01]  /*ee00*/  MUFU.RCP R152, R150 ;  /* 0x0000009600987308 */ /* 0x0040a20000001000 */
[----:B------:R-:W-:Y:S02]  /*ee10*/  FMUL.FTZ R156, R156, R156 ;  /* 0x0000009c9c9c7220 */ /* 0x000fe40000410000 */
[----:B------:R-:W-:Y:S02]  /*ee20*/  FFMA.FTZ R140, R159, R140, R157 ;  /* 0x0000008c9f8c7223 */ /* 0x000fe4000001009d */
[----:B------:R-:W-:Y:S02]  /*ee30*/  FMUL.FTZ R156, R156, R159 ;  /* 0x0000009f9c9c7220 */ /* 0x000fe40000410000 */
[----:B-1----:R-:W-:Y:S02]  /*ee40*/  FADD.FTZ R154, R154, R141 ;  /* 0x0000008d9a9a7221 */ /* 0x002fe40000010000 */
[----:B------:R-:W-:Y:S01]  /*ee50*/  FMUL.FTZ R156, R156, R155 ;  /* 0x0000009b9c9c7220 */ /* 0x000fe20000410000 */
[----:B0-----:R-:W-:Y:S01]  /*ee60*/  LOP3.LUT R150, R139, 0x7f, RZ, 0xc0, !PT ;  /* 0x0000007f8b967812 */ /* 0x001fe200078ec0ff */
[----:B------:R-:W-:-:S02]  /*ee70*/  FMUL.FTZ R155, R153, R140 ;  /* 0x0000008c999b7220 */ /* 0x000fc40000410000 */
[----:B------:R-:W-:-:S03]  /*ee80*/  FFMA.FTZ R154, R153, R156, R154 ;  /* 0x0000009c999a7223 */ /* 0x000fc6000001009a */
[----:B------:R-:W0:Y:S04]  /*ee90*/  SHFL.DOWN PT, R140, R155, 0x1, 0x1f ;  /* 0x08201f009b8c7f89 */ /* 0x000e2800000e0000 */
[----:B------:R-:W1:Y:S01]  /*eea0*/  SHFL.DOWN PT, R141, R154, 0x1, 0x1f ;  /* 0x08201f009a8d7f89 */ /* 0x000e6200000e0000 */
[----:B0-----:R-:W-:Y:S02]  /*eeb0*/  FADD.FTZ R153, R155, -R140 ;  /* 0x8000008c9b997221 */ /* 0x001fe40000010000 */
[----:B------:R-:W-:Y:S02]  /*eec0*/  FMUL.FTZ R140, R140, R151 ;  /* 0x000000978c8c7220 */ /* 0x000fe40000410000 */
[----:B------:R-:W-:Y:S02]  /*eed0*/  FMUL.FTZ R153, R153, R153 ;  /* 0x0000009999997220 */ /* 0x000fe40000410000 */
[----:B------:R-:W-:-:S02]  /*eee0*/  FFMA.FTZ R157, R2, R155, R140 ;  /* 0x0000009b029d7223 */ /* 0x000fc4000001008c */
[----:B------:R-:W-:Y:S02]  /*eef0*/  FMUL.FTZ R153, R2, R153 ;  /* 0x0000009902997220 */ /* 0x000fe40000410000 */
[----:B--2---:R-:W-:Y:S02]  /*ef00*/  FMUL.FTZ R157, R152, R157 ;  /* 0x0000009d989d7220 */ /* 0x004fe40000410000 */
[----:B------:R-:W-:Y:S02]  /*ef10*/  FMUL.FTZ R153, R153, R151 ;  /* 0x0000009799997220 */ /* 0x000fe40000410000 */
[----:B-1----:R-:W-:Y:S02]  /*ef20*/  FADD.FTZ R141, R154, R141 ;  /* 0x0000008d9a8d7221 */ /* 0x002fe40000010000 */
[----:B------:R-:W0:Y:S01]  /*ef30*/  SHFL.IDX PT, R157, R157, RZ, 0x1f ;  /* 0x00001fff9d9d7589 */ /* 0x000e2200000e0000 */
[----:B------:R-:W-:Y:S02]  /*ef40*/  @!P0 IMAD.MOV.U32 R151, RZ, RZ, 0x4 ;  /* 0x00000004ff978424 */ /* 0x000fe400078e00ff */
[----:B------:R-:W-:-:S06]  /*ef50*/  FFMA.FTZ R153, R152, R153, R141 ;  /* 0x0000009998997223 */ /* 0x000fcc000001008d */
[----:B------:R-:W1:Y:S01]  /*ef60*/  SHFL.IDX PT, R153, R153, RZ, 0x1f ;  /* 0x00001fff99997589 */ /* 0x000e6200000e0000 */
[----:B0-----:R-:W-:-:S05]  /*ef70*/  FMUL.FTZ R2, R157, R157 ;  /* 0x0000009d9d027220 */ /* 0x001fca0000410000 */
[----:B------:R-:W-:Y:S01]  /*ef80*/  FSEL R141, R2, RZ, P1 ;  /* 0x000000ff028d7208 */ /* 0x000fe20000800000 */
[----:B-1----:R-:W-:Y:S02]  /*ef90*/  FFMA.FTZ R2, R153, R4, c[0x0][0x228] ;  /* 0x00008a0099027623 */ /* 0x002fe40000010004 */
[----:B------:R-:W-:Y:S02]  /*efa0*/  IMAD R4, R138, c[0x0][0x168], RZ ;  /* 0x00005a008a047a24 */ /* 0x000fe400078e02ff */
[----:B------:R-:W-:Y:S01]  /*efb0*/  FADD.FTZ R2, R2, R141 ;  /* 0x0000008d02027221 */ /* 0x000fe20000010000 */
[----:B------:R-:W-:-:S05]  /*efc0*/  @!P0 MOV R141, 0x4 ;  /* 0x00000004008d8802 */ /* 0x000fca0000000f00 */
[C---:B------:R-:W-:Y:S01]  /*efd0*/  @!P0 IMAD.WIDE R140, R138.reuse, R141, c[0x0][0x1a0] ;  /* 0x000068008a8c8625 */ /* 0x040fe200078e028d */
[----:B------:R-:W0:Y:S04]  /*efe0*/  MUFU.RSQ R2, R2 ;  /* 0x0000000200027308 */ /* 0x000e280000001400 */
[----:B------:R1:W-:Y:S02]  /*eff0*/  @!P0 STG.E [R140.64], R157 ;  /* 0x0000009d8c008986 */ /* 0x0003e4000c101906 */
[C---:B-1----:R-:W-:Y:S01]  /*f000*/  @!P0 IMAD.WIDE R140, R138.reuse, R151, c[0x0][0x1a8] ;  /* 0x00006a008a8c8625 */ /* 0x042fe200078e0297 */
[----:B------:R-:W-:Y:S02]  /*f010*/  SHF.R.S32.HI R151, RZ, 0x1f, R4 ;  /* 0x0000001fff977819 */ /* 0x000fe40000011404 */
[----:B------:R-:W-:-:S02]  /*f020*/  IADD3 R138, R138, c[0x0][0x160], RZ ;  /* 0x000058008a8a7a10 */ /* 0x000fc40007ffe0ff */
[----:B------:R-:W-:Y:S01]  /*f030*/  LEA.HI R151, R151, R4, RZ, 0x2 ;  /* 0x0000000497977211 */ /* 0x000fe200078f10ff */
[----:B0-----:R0:W-:Y:S01]  /*f040*/  @!P0 STG.E [R140.64], R2 ;  /* 0x000000028c008986 */ /* 0x0011e2000c101906 */
[----:B------:R-:W-:Y:S02]  /*f050*/  FSEL R4, R157, RZ, !P1 ;  /* 0x000000ff9d047208 */ /* 0x000fe40004800000 */
[----:B------:R-:W-:-:S03]  /*f060*/  LOP3.LUT P1, RZ, R5, 0xff, RZ, 0xc0, !PT ;  /* 0x000000ff05ff7812 */ /* 0x000fc6000782c0ff */
[--C-:B------:R-:W-:Y:S01]  /*f070*/  FADD.FTZ R47, R47, -R4.reuse ;  /* 0x800000042f2f7221 */ /* 0x100fe20000010000 */
[----:B------:R-:W-:Y:S01]  /*f080*/  SEL R5, RZ, 0x1, P1 ;  /* 0x00000001ff057807 */ /* 0x000fe20000800000 */
[--C-:B------:R-:W-:Y:S02]  /*f090*/  FADD.FTZ R45, R45, -R4.reuse ;  /* 0x800000042d2d7221 */ /* 0x100fe40000010000 */
[--C-:B------:R-:W-:Y:S01]  /*f0a0*/  FADD.FTZ R46, R46, -R4.reuse ;  /* 0x800000042e2e7221 */ /* 0x100fe20000010000 */
[----:B0-----:R-:W-:Y:S01]  /*f0b0*/  LEA.HI.SX32 R140, R151, R150, 0x1e ;  /* 0x00000096978c7211 */ /* 0x001fe200078ff2ff */
[--C-:B------:R-:W-:Y:S02]  /*f0c0*/  FADD.FTZ R44, R44, -R4.reuse ;  /* 0x800000042c2c7221 */ /* 0x100fe40000010000 */
[--C-:B------:R-:W-:Y:S01]  /*f0d0*/  FADD.FTZ R151, R14, -R4.reuse ;  /* 0x800000040e977221 */ /* 0x100fe20000010000 */
[----:B------:R-:W-:Y:S01]  /*f0e0*/  LEA R154, P0, R140, c[0x0][0x208], 0x4 ;  /* 0x000082008c9a7a11 */ /* 0x000fe200078020ff */
[----:B------:R-:W-:-:S02]  /*f0f0*/  FADD.FTZ R141, R12, -R4 ;  /* 0x800000040c8d7221 */ /* 0x000fc40000010000 */
[--C-:B------:R-:W-:Y:S01]  /*f100*/  FADD.FTZ R150, R13, -R4.reuse ;  /* 0x800000040d967221 */ /* 0x100fe20000010000 */
[----:B------:R-:W-:Y:S01]  /*f110*/  LEA.HI.X R155, R140, c[0x0][0x20c], RZ, 0x4, P0 ;  /* 0x000083008c9b7a11 */ /* 0x000fe200000f24ff */
[----:B------:R-:W-:Y:S01]  /*f120*/  FMUL.FTZ R14, R2, R47 ;  /* 0x0000002f020e7220 */ /* 0x000fe20000410000 */
[----:B------:R-:W-:Y:S01]  /*f130*/  ISETP.GE.AND P0, PT, R138, c[0x0][0x164], PT ;  /* 0x000059008a007a0c */ /* 0x000fe20003f06270 */
[C---:B------:R-:W-:Y:S02]  /*f140*/  FMUL.FTZ R13, R2.reuse, R46 ;  /* 0x0000002e020d7220 */ /* 0x040fe40000410000 */
[C---:B------:R-:W-:Y:S02]  /*f150*/  FMUL.FTZ R12, R2.reuse, R45 ;  /* 0x0000002d020c7220 */ /* 0x040fe40000410000 */
[----:B------:R-:W-:Y:S01]  /*f160*/  FMUL.FTZ R45, R2, R44 ;  /* 0x0000002c022d7220 */ /* 0x000fe20000410000 */
[----:B------:R-:W-:Y:S01]  /*f170*/  HFMA2.MMA R44, -RZ, RZ, 0, 9.5367431640625e-07 ;  /* 0x00000010ff2c7435 */ /* 0x000fe200000001ff */
[----:B------:R-:W-:-:S02]  /*f180*/  FADD.FTZ R152, R15, -R4 ;  /* 0x800000040f987221 */ /* 0x000fc40000010000 */
[----:B------:R-:W-:Y:S02]  /*f190*/  FFMA.FTZ R15, R91, R14, R131 ;  /* 0x0000000e5b0f7223 */ /* 0x000fe40000010083 */
[----:B------:R-:W-:Y:S02]  /*f1a0*/  FFMA.FTZ R14, R90, R13, R130 ;  /* 0x0000000d5a0e7223 */ /* 0x000fe40000010082 */
[----:B------:R-:W-:Y:S02]  /*f1b0*/  FFMA.FTZ R13, R89, R12, R129 ;  /* 0x0000000c590d7223 */ /* 0x000fe40000010081 */
[----:B------:R-:W-:Y:S02]  /*f1c0*/  FFMA.FTZ R12, R88, R45, R128 ;  /* 0x0000002d580c7223 */ /* 0x000fe40000010080 */
[--C-:B------:R-:W-:Y:S02]  /*f1d0*/  FADD.FTZ R40, R40, -R4.reuse ;  /* 0x8000000428287221 */ /* 0x100fe40000010000 */
[--C-:B------:R-:W-:Y:S01]  /*f1e0*/  FADD.FTZ R41, R41, -R4.reuse ;  /* 0x8000000429297221 */ /* 0x100fe20000010000 */
[----:B------:R0:W-:Y:S01]  /*f1f0*/  STG.E.128 [R154.64], R12 ;  /* 0x0000000c9a007986 */ /* 0x0001e2000c101d06 */
        /* <DEDUP_REMOVED lines=18> */
[----:B------:R-:W-:-:S04]  /*f320*/  IMAD.WIDE.U32 R158, R142, R44, c[0x0][0x208] ;  /* 0x000082008e9e7625 */ /* 0x000fc800078e002c */
[C---:B0-----:R-:W-:Y:S02]  /*f330*/  FMUL.FTZ R12, R2.reuse, R40 ;  /* 0x00000028020c7220 */ /* 0x041fe40000410000 */
[C---:B------:R-:W-:Y:S02]  /*f340*/  FMUL.FTZ R13, R2.reuse, R41 ;  /* 0x00000029020d7220 */ /* 0x040fe40000410000 */
        /* <DEDUP_REMOVED lines=35> */
[----:B------:R-:W-:-:S03]  /*f580*/  IMAD.WIDE.U32 R156, R0, R44, c[0x0][0x208] ;  /* 0x00008200009c7625 */ /* 0x000fc600078e002c */
[----:B------:R0:W-:Y:S01]  /*f590*/  STG.E.128 [R154.64], R12 ;  /* 0x0000000c9a007986 */ /* 0x0001e2000c101d06 */
        /* <DEDUP_REMOVED lines=62> */
[----:B0-----:R-:W-:Y:S01]  /*f980*/  @P0 CALL.REL.NOINC `(.L_x_33733) ;  /* 0x0000001000000944 */ /* 0x001fe20003c00000 */
[----:B------:R-:W-:Y:S05]  /*f990*/  BRA `(.L_x_33734) ;  /* 0xffff0f2000007947 */ /* 0x000fea000383ffff */
.L_x_33733:
[----:B------:R-:W-:Y:S05]  /*f9a0*/  EXIT ;  /* 0x000000000000794d */ /* 0x000fea0003800000 */
.L_x_33731:
[----:B0-----:R-:W-:Y:S01]  /*f9b0*/  IMAD.MOV.U32 R4, RZ, RZ, 0x1 ;  /* 0x00000001ff047424 */ /* 0x001fe200078e00ff */
[----:B------:R-:W-:Y:S01]  /*f9c0*/  MOV R141, 0x1f ;  /* 0x0000001f008d7802 */ /* 0x000fe20000000f00 */
[----:B------:R-:W-:Y:S01]  /*f9d0*/  IMAD.MOV.U32 R152, RZ, RZ, -0x1 ;  /* 0xffffffffff987424 */ /* 0x000fe200078e00ff */
[----:B------:R-:W-:Y:S02]  /*f9e0*/  MOV R150, 0xfa00 ;  /* 0x0000fa0000967802 */ /* 0x000fe40000000f00 */
[----:B------:R-:W-:Y:S05]  /*f9f0*/  CALL.REL.NOINC `($__internal_153_$__cuda_sm70_shflsync_bfly_p) ;  /* 0x0000089000007944 */ /* 0x000fea0003c00000 */
[----:B01----:R-:W-:Y:S05]  /*fa00*/  BRA `(.L_x_33735) ;  /* 0xffffebc000007947 */ /* 0x003fea000383ffff */
.L_x_33732:
[----:B------:R-:W-:Y:S01]  /*fa10*/  HFMA2.MMA R4, -RZ, RZ, 0, 1.1920928955078125e-07 ;  /* 0x00000002ff047435 */ /* 0x000fe200000001ff */
[----:B------:R-:W-:Y:S01]  /*fa20*/  IMAD.MOV.U32 R141, RZ, RZ, 0x1f ;  /* 0x0000001fff8d7424 */ /* 0x000fe200078e00ff */
[----:B------:R-:W-:Y:S02]  /*fa30*/  MOV R152, 0xffffffff ;  /* 0xffffffff00987802 */ /* 0x000fe40000000f00 */
[----:B------:R-:W-:Y:S02]  /*fa40*/  MOV R150, 0xfa60 ;  /* 0x0000fa6000967802 */ /* 0x000fe40000000f00 */
[----:B------:R-:W-:Y:S05]  /*fa50*/  CALL.REL.NOINC `($__internal_153_$__cuda_sm70_shflsync_bfly_p) ;  /* 0x0000083000007944 */ /* 0x000fea0003c00000 */
[----:B0-----:R-:W-:Y:S01]  /*fa60*/  HFMA2.MMA R141, -RZ, RZ, 0, 1.847743988037109375e-06 ;  /* 0x0000001fff8d7435 */ /* 0x001fe200000001ff */
[----:B-1----:R-:W-:Y:S01]  /*fa70*/  FADD.FTZ R153, R153, R4 ;  /* 0x0000000499997221 */ /* 0x002fe20000010000 */
[----:B------:R-:W-:Y:S01]  /*fa80*/  MOV R150, 0xfac0 ;  /* 0x0000fac000967802 */ /* 0x000fe20000000f00 */
[----:B------:R-:W-:-:S02]  /*fa90*/  IMAD.MOV.U32 R4, RZ, RZ, 0x4 ;  /* 0x00000004ff047424 */ /* 0x000fc400078e00ff */
[----:B------:R-:W-:Y:S02]  /*faa0*/  IMAD.MOV.U32 R152, RZ, RZ, -0x1 ;  /* 0xffffffffff987424 */ /* 0x000fe400078e00ff */
[----:B------:R-:W-:Y:S05]  /*fab0*/  CALL.REL.NOINC `($__internal_153_$__cuda_sm70_shflsync_bfly_p) ;  /* 0x000007d000007944 */ /* 0x000fea0003c00000 */
[----:B01----:R-:W-:Y:S01]  /*fac0*/  FADD.FTZ R153, R153, R4 ;  /* 0x0000000499997221 */ /* 0x003fe20000010000 */
[----:B------:R-:W-:Y:S01]  /*fad0*/  MOV R4, 0x8 ;  /* 0x0000000800047802 */ /* 0x000fe20000000f00 */
[----:B------:R-:W-:Y:S01]  /*fae0*/  IMAD.MOV.U32 R141, RZ, RZ, 0x1f ;  /* 0x0000001fff8d7424 */ /* 0x000fe200078e00ff */
[----:B------:R-:W-:Y:S02]  /*faf0*/  MOV R152, 0xffffffff ;  /* 0xffffffff00987802 */ /* 0x000fe40000000f00 */
[----:B------:R-:W-:Y:S02]  /*fb00*/  MOV R150, 0xfb20 ;  /* 0x0000fb2000967802 */ /* 0x000fe40000000f00 */
[----:B------:R-:W-:Y:S05]  /*fb10*/  CALL.REL.NOINC `($__internal_153_$__cuda_sm70_shflsync_bfly_p) ;  /* 0x0000077000007944 */ /* 0x000fea0003c00000 */
[----:B0-----:R-:W-:Y:S01]  /*fb20*/  HFMA2.MMA R141, -RZ, RZ, 0, 1.847743988037109375e-06 ;  /* 0x0000001fff8d7435 */ /* 0x001fe200000001ff */
[----:B-1----:R-:W-:Y:S01]  /*fb30*/  FADD.FTZ R153, R153, R4 ;  /* 0x0000000499997221 */ /* 0x002fe20000010000 */
[----:B------:R-:W-:Y:S01]  /*fb40*/  MOV R150, 0xfb80 ;  /* 0x0000fb8000967802 */ /* 0x000fe20000000f00 */
[----:B------:R-:W-:Y:S02]  /*fb50*/  IMAD.MOV.U32 R4, RZ, RZ, 0x10 ;  /* 0x00000010ff047424 */ /* 0x000fe400078e00ff */
[----:B------:R-:W-:-:S02]  /*fb60*/  IMAD.MOV.U32 R152, RZ, RZ, -0x1 ;  /* 0xffffffffff987424 */ /* 0x000fc400078e00ff */
[----:B------:R-:W-:Y:S05]  /*fb70*/  CALL.REL.NOINC `($__internal_153_$__cuda_sm70_shflsync_bfly_p) ;  /* 0x0000071000007944 */ /* 0x000fea0003c00000 */
[----:B-1----:R-:W-:Y:S01]  /*fb80*/  FADD.FTZ R4, R153, R4 ;  /* 0x0000000499047221 */ /* 0x002fe20000010000 */
[----:B0-----:R-:W-:-:S02]  /*fb90*/  MOV R152, 0xffffffff ;  /* 0xffffffff00987802 */ /* 0x001fc40000000f00 */
        /* <DEDUP_REMOVED lines=82> */
[----:B------:R-:W-:Y:S01]  /*100c0*/  MOV R4, 0x1 ;  /* 0x0000000100047802 */ /* 0x000fe20000000f00 */
[----:B------:R-:W-:Y:S02]  /*100d0*/  IMAD.MOV.U32 R141, RZ, RZ, 0x1f ;  /* 0x0000001fff8d7424 */ /* 0x000fe400078e00ff */
[----:B------:R-:W-:Y:S05]  /*100e0*/  CALL.REL.NOINC `($__internal_153_$__cuda_sm70_shflsync_bfly_p) ;  /* 0x000001a000007944 */ /* 0x000fea0003c00000 */
[----:B0-----:R-:W-:Y:S01]  /*100f0*/  HFMA2.MMA R141, -RZ, RZ, 0, 1.847743988037109375e-06 ;  /* 0x0000001fff8d7435 */ /* 0x001fe200000001ff */
[----:B-1----:R-:W-:Y:S01]  /*10100*/  FADD.FTZ R153, R153, R4 ;  /* 0x0000000499997221 */ /* 0x002fe20000010000 */
[----:B------:R-:W-:Y:S01]  /*10110*/  MOV R150, 0x10150 ;  /* 0x0001015000967802 */ /* 0x000fe20000000f00 */
[----:B------:R-:W-:Y:S02]  /*10120*/  IMAD.MOV.U32 R4, RZ, RZ, 0x2 ;  /* 0x00000002ff047424 */ /* 0x000fe400078e00ff */
[----:B------:R-:W-:Y:S02]  /*10130*/  IMAD.MOV.U32 R152, RZ, RZ, -0x1 ;  /* 0xffffffffff987424 */ /* 0x000fe400078e00ff */
[----:B------:R-:W-:Y:S05]  /*10140*/  CALL.REL.NOINC `($__internal_153_$__cuda_sm70_shflsync_bfly_p) ;  /* 0x0000014000007944 */ /* 0x000fea0003c00000 */
[----:B01----:R-:W-:Y:S01]  /*10150*/  FADD.FTZ R153, R153, R4 ;  /* 0x0000000499997221 */ /* 0x003fe20000010000 */
[----:B------:R-:W-:Y:S01]  /*10160*/  MOV R4, 0x4 ;  /* 0x0000000400047802 */ /* 0x000fe20000000f00 */
[----:B------:R-:W-:Y:S01]  /*10170*/  IMAD.MOV.U32 R141, RZ, RZ, 0x1f ;  /* 0x0000001fff8d7424 */ /* 0x000fe200078e00ff */
[----:B------:R-:W-:-:S02]  /*10180*/  MOV R152, 0xffffffff ;  /* 0xffffffff00987802 */ /* 0x000fc40000000f00 */
[----:B------:R-:W-:Y:S02]  /*10190*/  MOV R150, 0x101b0 ;  /* 0x000101b000967802 */ /* 0x000fe40000000f00 */
        /* <DEDUP_REMOVED lines=10> */
[----:B------:R-:W-:Y:S02]  /*10240*/  MOV R152, 0xffffffff ;  /* 0xffffffff00987802 */ /* 0x000fe40000000f00 */
[----:B------:R-:W-:-:S02]  /*10250*/  MOV R150, 0x10270 ;  /* 0x0001027000967802 */ /* 0x000fc40000000f00 */
[----:B------:R-:W-:Y:S05]  /*10260*/  CALL.REL.NOINC `($__internal_153_$__cuda_sm70_shflsync_bfly_p) ;  /* 0x0000002000007944 */ /* 0x000fea0003c00000 */
[----:B01----:R-:W-:Y:S01]  /*10270*/  IMAD.MOV.U32 R152, RZ, RZ, R4 ;  /* 0x000000ffff987224 */ /* 0x003fe200078e0004 */
[----:B------:R-:W-:Y:S05]  /*10280*/  BRA `(.L_x_33736) ;  /* 0xffffe98000007947 */ /* 0x000fea000383ffff */
        .weak           $__internal_153_$__cuda_sm70_shflsync_bfly_p
        .type           $__internal_153_$__cuda_sm70_shflsync_bfly_p,@function
        .size           $__internal_153_$__cuda_sm70_shflsync_bfly_p,(.L_x_36193 - $__internal_153_$__cuda_sm70_shflsync_bfly_p)
$__internal_153_$__cuda_sm70_shflsync_bfly_p:
[----:B------:R-:W-:Y:S01]  /*10290*/  HFMA2.MMA R151, -RZ, RZ, 0, 0 ;  /* 0x00000000ff977435 */ /* 0x000fe200000001ff */
[----:B------:R-:W-:Y:S04]  /*102a0*/  WARPSYNC R152 ;  /* 0x0000009800007348 */ /* 0x000fe80003800000 */
[----:B------:R0:W1:Y:S01]  /*102b0*/  SHFL.BFLY PT, R4, R153, R4, R141 ;  /* 0x0c00000499047389 */ /* 0x00006200000e008d */
[----:B------:R-:W-:Y:S05]  /*102c0*/  RET.REL.NODEC R150 `(_ZN10layer_norm13ln_fwd_kernelINS_13Kernel_traitsIfffffjLj5120ELj1ELj1ELj4ELj16ENS_18Kernel_traits_baseILj5120EfffffjLj128EEEEELb1ELb0ELb0ELb1EEEvNS_9FwdParamsE) ;  /* 0xfffefd3096007950 */ /* 0x000fea0003c3ffff */
.L_x_33737:
        /* <DEDUP_REMOVED lines=11> */
.L_x_36193:


//--------------------- .text._ZN10layer_norm13ln_fwd_kernelINS_13Kernel_traitsIfffffjLj5120ELj1ELj1ELj4ELj16ENS_18Kernel_traits_baseILj5120EfffffjLj128EEEEELb1ELb0ELb1ELb0EEEvNS_9FwdParamsE --------------------------
	.section	.text._ZN10layer_norm13ln_fwd_kernelINS_13Kernel_traitsIfffffjLj5120ELj1ELj1ELj4ELj16ENS_18Kernel_traits_baseILj5120EfffffjLj128EEEEELb1ELb0ELb1ELb0EEEvNS_9FwdParamsE,"ax",@progbits
	.sectioninfo	@"SHI_REGISTERS=177"
	.align	128
        .global         _ZN10layer_norm13ln_fwd_kernelINS_13Kernel_traitsIfffffjLj5120ELj1ELj1ELj4ELj16ENS_18Kernel_traits_baseILj5120EfffffjLj128EEEEELb1ELb0ELb1ELb0EEEvNS_9FwdParamsE
        .type           _ZN10layer_norm13ln_fwd_kernelINS_13Kernel_traitsIfffffjLj5120ELj1ELj1ELj4ELj16ENS_18Kernel_traits_baseILj5120EfffffjLj128EEEEELb1ELb0ELb1ELb0EEEvNS_9FwdParamsE,@function
        .size           _ZN10layer_norm13ln_fwd_kernelINS_13Kernel_traitsIfffffjLj5120ELj1ELj1ELj4ELj16ENS_18Kernel_traits_baseILj5120EfffffjLj128EEEEELb1ELb0ELb1ELb0EEEvNS_9FwdParamsE,(.L_x_36194 - _ZN10layer_norm13ln_fwd_kernelINS_13Kernel_traitsIfffffjLj5120ELj1ELj1ELj4ELj16ENS_18Kernel_traits_baseILj5120EfffffjLj128EEEEELb1ELb0ELb1ELb0EEEvNS_9FwdParamsE)
        .other          _ZN10layer_norm13ln_fwd_kernelINS_13Kernel_traitsIfffffjLj5120ELj1ELj1ELj4ELj16ENS_18Kernel_traits_baseILj5120EfffffjLj128EEEEELb1ELb0ELb1ELb0EEEvNS_9FwdParamsE,@"STO_CUDA_ENTRY STV_DEFAULT"
_ZN10layer_norm13ln_fwd_kernelINS_13Kernel_traitsIfffffjLj5120ELj1ELj1ELj4ELj16ENS_18Kernel_traits_baseILj5120EfffffjLj128EEEEELb1ELb0ELb1ELb0EEEvNS_9FwdParamsE:
.text._ZN10layer_norm13ln_fwd_kernelINS_13Kernel_traitsIfffffjLj5120ELj1ELj1ELj4ELj16ENS_18Kernel_traits_baseILj5120EfffffjLj128EEEEELb1ELb0ELb1ELb0EEEvNS_9FwdParamsE:
        /* <DEDUP_REMOVED lines=18> */
[----:B------:R-:W-:Y:S01]  /*0120*/  LOP3.LUT R133, R90, 0x7f, RZ, 0x3c, !PT ;  /* 0x0000007f5a857812 */ /* 0x000fe200078e3cff */
        /* <DEDUP_REMOVED lines=30> */
[----:B------:R-:W-:Y:S01]  /*0310*/  IMAD.MOV.U32 R7, RZ, RZ, c[0x0][0x168] ;  /* 0x00005a00ff077624 */ /* 0x000fe200078e00ff */
[----:B------:R-:W-:Y:S01]  /*0320*/  UIADD3 UR21, UR4, 0x5384540f, URZ ;  /* 0x5384540f04157890 */ /* 0x000fe2000fffe03f */
[----:B------:R-:W-:Y:S01]  /*0330*/  IMAD.WIDE.U32 R4, R5, -0x2daee0ad, RZ ;  /* 0xd2511f5305047825 */ /* 0x000fe200078e00ff */
[----:B------:R-:W-:Y:S02]  /*0340*/  UIADD3 UR22, UR5, 0x1fd5c5a3, URZ ;  /* 0x1fd5c5a305167890 */ /* 0x000fe4000fffe03f */
[----:B------:R-:W-:Y:S01]  /*0350*/  SHF.R.S32.HI R7, RZ, 0x1f, R7 ;  /* 0x0000001fff077819 */ /* 0x000fe20000011407 */
[----:B------:R-:W-:Y:S01]  /*0360*/  IMAD.WIDE.U32 R10, R10, -0x326172a9, RZ ;  /* 0xcd9e8d570a0a7825 */ /* 0x000fe200078e00ff */
[----:B------:R-:W-:Y:S01]  /*0370*/  LOP3.LUT R9, R5, UR14, R6, 0x96, !PT ;  /* 0x0000000e05097c12 */ /* 0x000fe2000f8e9606 */
[----:B------:R-:W-:Y:S01]  /*0380*/  UIADD3 UR23, UR4, -0xe443238, URZ ;  /* 0xf1bbcdc804177890 */ /* 0x000fe2000fffe03f */
[----:B------:R-:W-:-:S02]  /*0390*/  LEA.HI R92, R7, c[0x0][0x168], RZ, 0x2 ;  /* 0x00005a00075c7a11 */ /* 0x000fc400078f10ff */
[----:B------:R-:W-:Y:S01]  /*03a0*/  LOP3.LUT R6, R11, UR13, R8, 0x96, !PT ;  /* 0x0000000d0b067c12 */ /* 0x000fe2000f8e9608 */
[----:B------:R-:W-:Y:S01]  /*03b0*/  IMAD.WIDE.U32 R8, R9, -0x326172a9, RZ ;  /* 0xcd9e8d5709087825 */ /* 0x000fe200078e00ff */
[----:B------:R-:W-:-:S03]  /*03c0*/  LEA.HI.SX32 R133, R92, R133, 0x1e ;  /* 0x000000855c857211 */ /* 0x000fc600078ff2ff */
[----:B------:R-:W-:Y:S01]  /*03d0*/  IMAD.WIDE.U32 R6, R6, -0x2daee0ad, RZ ;  /* 0xd2511f5306067825 */ /* 0x000fe200078e00ff */
[----:B------:R-:W-:Y:S02]  /*03e0*/  LOP3.LUT P0, RZ, R133, 0xffffff80, RZ, 0xc0, !PT ;  /* 0xffffff8085ff7812 */ /* 0x000fe4000780c0ff */
[----:B------:R-:W-:Y:S02]  /*03f0*/  LOP3.LUT R5, R9, UR15, R10, 0x96, !PT ;  /* 0x0000000f09057c12 */ /* 0x000fe4000f8e960a */
[----:B------:R-:W-:Y:S02]  /*0400*/  LOP3.LUT R10, R7, UR16, R4, 0x96, !PT ;  /* 0x00000010070a7c12 */ /* 0x000fe4000f8e9604 */
[----:B------:R-:W-:Y:S01]  /*0410*/  ISETP.GE.U32.AND P6, PT, R133, 0x100, PT ;  /* 0x000001008500780c */ /* 0x000fe20003fc6070 */
[----:B------:R-:W-:Y:S01]  /*0420*/  IMAD.WIDE.U32 R4, R5, -0x2daee0ad, RZ ;  /* 0xd2511f5305047825 */ /* 0x000fe200078e00ff */
[C---:B------:R-:W-:Y:S02]  /*0430*/  ISETP.GE.U32.AND P5, PT, R133.reuse, 0x180, PT ;  /* 0x000001808500780c */ /* 0x040fe40003fa6070 */
[C---:B------:R-:W-:Y:S01]  /*0440*/  ISETP.GE.U32.AND P4, PT, R133.reuse, 0x200, PT ;  /* 0x000002008500780c */ /* 0x040fe20003f86070 */
[----:B------:R-:W-:Y:S01]  /*0450*/  IMAD.WIDE.U32 R10, R10, -0x326172a9, RZ ;  /* 0xcd9e8d570a0a7825 */ /* 0x000fe200078e00ff */
[----:B------:R-:W-:-:S02]  /*0460*/  ISETP.GE.U32.AND P3, PT, R133, 0x280, PT ;  /* 0x000002808500780c */ /* 0x000fc40003f66070 */
[----:B------:R-:W-:Y:S02]  /*0470*/  P2R R155, PR, RZ, 0x40 ;  /* 0x00000040ff9b7803 */ /* 0x000fe40000000000 */
[----:B------:R-:W-:Y:S02]  /*0480*/  P2R R158, PR, RZ, 0x20 ;  /* 0x00000020ff9e7803 */ /* 0x000fe40000000000 */
[----:B------:R-:W-:Y:S02]  /*0490*/  P2R R159, PR, RZ, 0x10 ;  /* 0x00000010ff9f7803 */ /* 0x000fe40000000000 */
[----:B------:R-:W-:Y:S02]  /*04a0*/  P2R R160, PR, RZ, 0x8 ;  /* 0x00000008ffa07803 */ /* 0x000fe40000000000 */
[----:B------:R-:W-:Y:S02]  /*04b0*/  LOP3.LUT R9, R5, UR18, R6, 0x96, !PT ;  /* 0x0000001205097c12 */ /* 0x000fe4000f8e9606 */
[----:B------:R-:W-:Y:S01]  /*04c0*/  LOP3.LUT R12, R11, UR17, R8, 0x96, !PT ;  /* 0x000000110b0c7c12 */ /* 0x000fe2000f8e9608 */
        /* <DEDUP_REMOVED lines=12> */
.L_x_33739:
[----:B------:R-:W-:Y:S05]  /*0590*/  BSYNC B0 ;  /* 0x0000000000007941 */ /* 0x000fea0003800000 */
.L_x_33738:
        /* <DEDUP_REMOVED lines=13> */
.L_x_33741:
[----:B------:R-:W-:Y:S05]  /*0670*/  BSYNC B0 ;  /* 0x0000000000007941 */ /* 0x000fea0003800000 */
.L_x_33740:
        /* <DEDUP_REMOVED lines=13> */
.L_x_33743:
[----:B------:R-:W-:Y:S05]  /*0750*/  BSYNC B0 ;  /* 0x0000000000007941 */ /* 0x000fea0003800000 */
.L_x_33742:
        /* <DEDUP_REMOVED lines=13> */
.L_x_33745:
[----:B------:R-:W-:Y:S05]  /*0830*/  BSYNC B0 ;  /* 0x0000000000007941 */ /* 0x000fea0003800000 */
.L_x_33744:
        /* <DEDUP_REMOVED lines=13> */
.L_x_33747:
[----:B------:R-:W-:Y:S05]  /*0910*/  BSYNC B0 ;  /* 0x0000000000007941 */ /* 0x000fea0003800000 */
.L_x_33746:
        /* <DEDUP_REMOVED lines=20> */
.L_x_33749:
[----:B------:R-:W-:Y:S05]  /*0a60*/  BSYNC B0 ;  /* 0x0000000000007941 */ /* 0x000fea0003800000 */
.L_x_33748:
[----:B------:R-:W-:Y:S01]  /*0a70*/  ISETP.GE.U32.AND P1, PT, R133, 0x380, PT ;  /* 0x000003808500780c */ /* 0x000fe20003f26070 */
[----:B------:R-:W-:Y:S01]  /*0a80*/  IMAD.WIDE.U32 R84, R84, -0x2daee0ad, RZ ;  /* 0xd2511f5354547825 */ /* 0x000fe200078e00ff */
        /* <DEDUP_REMOVED lines=20> */
.L_x_33751:
[----:B------:R-:W-:Y:S05]  /*0bd0*/  BSYNC B0 ;  /* 0x0000000000007941 */ /* 0x000fea0003800000 */
.L_x_33750:
[----:B------:R-:W-:Y:S01]  /*0be0*/  ISETP.GE.U32.AND P1, PT, R133, 0x400, PT ;  /* 0x000004008500780c */ /* 0x000fe20003f26070 */
[----:B------:R-:W-:Y:S03]  /*0bf0*/  BSSY B0, `(.L_x_33752) ;  /* 0x000000e000007945 */ /* 0x000fe60003800000 */
        /* <DEDUP_REMOVED lines=13> */
.L_x_33753:
[----:B------:R-:W-:Y:S05]  /*0cd0*/  BSYNC B0 ;  /* 0x0000000000007941 */ /* 0x000fea0003800000 */
.L_x_33752:
        /* <DEDUP_REMOVED lines=16> */
.L_x_33755:
[----:B------:R-:W-:Y:S05]  /*0de0*/  BSYNC B0 ;  /* 0x0000000000007941 */ /* 0x000fea0003800000 */
.L_x_33754:
        /* <DEDUP_REMOVED lines=9> */
[----:B0-----:R-:W-:-:S04]  /*0e80*/  IMAD.MOV.U32 R5, RZ, RZ, 0x10 ;  /* 0x00000010ff057424 */ /* 0x001fc800078e00ff */
[----:B------:R-:W-:-:S06]  /*0e90*/  IMAD.WIDE.U32 R4, R90, R5, c[0x0][0x1b0] ;  /* 0x00006c005a047625 */ /* 0x000fcc00078e0005 */
[----:B------:R-:W5:Y:S02]  /*0ea0*/  LDG.E.128 R4, [R4.64] ;  /* 0x0000000604047981 */ /* 0x000f64000c1e1d00 */
[----:B------:R-:W-:-:S04]  /*0eb0*/  @P1 LEA R88, P2, R90, c[0x0][0x218], 0x4 ;  /* 0x000086005a581a11 */ /* 0x000fc800078420ff */
[----:B------:R-:W-:-:S05]  /*0ec0*/  @P1 LEA.HI.X R89, R90, c[0x0][0x21c], RZ, 0x4, P2 ;  /* 0x000087005a591a11 */ /* 0x000fca00010f24ff */
[----:B------:R0:W5:Y:S04]  /*0ed0*/  @P1 LDG.E.128 R8, [R88.64] ;  /* 0x0000000658081981 */ /* 0x000168000c1e1d00 */
.L_x_33757:
[----:B------:R-:W-:Y:S05]  /*0ee0*/  BSYNC B0 ;  /* 0x0000000000007941 */ /* 0x000fea0003800000 */
.L_x_33756:
[----:B------:R-:W-:Y:S02]  /*0ef0*/  ISETP.GE.AND P1, PT, R134, c[0x0][0x164], PT ;  /* 0x0000590086007a0c */ /* 0x000fe40003f26270 */
[----:B------:R-:W-:Y:S02]  /*0f00*/  LOP3.LUT R93, R93, UR23, R86, 0x96, !PT ;  /* 0x000000175d5d7c12 */ /* 0x000fe4000f8e9656 */
[----:B------:R-:W-:-:S09]  /*0f10*/  LOP3.LUT R91, R91, UR24, R84, 0x96, !PT ;  /* 0x000000185b5b7c12 */ /* 0x000fd2000f8e9654 */
[----:B------:R-:W-:Y:S05]  /*0f20*/  @P1 EXIT ;  /* 0x000000000000194d */ /* 0x000fea0003800000 */
[----:B------:R-:W-:Y:S01]  /*0f30*/  SHF.R.S32.HI R92, RZ, 0x2, R92 ;  /* 0x00000002ff5c7819 */ /* 0x000fe2000001145c */
[C---:B------:R-:W-:Y:S01]  /*0f40*/  IMAD.SHL.U32 R86, R0.reuse, 0x20, RZ ;  /* 0x0000002000567824 */ /* 0x040fe200078e00ff */
[----:B------:R-:W-:Y:S01]  /*0f50*/  LOP3.LUT R85, R0, 0x60, RZ, 0xc0, !PT ;  /* 0x0000006000557812 */ /* 0x000fe200078ec0ff */
[----:B------:R-:W-:Y:S01]  /*0f60*/  IMAD R149, R149, -0x326172a9, RZ ;  /* 0xcd9e8d5795957824 */ /* 0x000fe200078e02ff */
[----:B------:R-:W-:Y:S01]  /*0f70*/  LOP3.LUT R84, R92, 0x7f, RZ, 0xc0, !PT ;  /* 0x0000007f5c547812 */ /* 0x000fe200078ec0ff */
[----:B------:R-:W-:Y:S01]  /*0f80*/  IMAD R151, R151, -0x2daee0ad, RZ ;  /* 0xd2511f5397977824 */ /* 0x000fe200078e02ff */
[----:B------:R-:W-:Y:S01]  /*0f90*/  SHF.R.U32.HI R92, RZ, 0x2, R92 ;  /* 0x00000002ff5c7819 */ /* 0x000fe2000001165c */
[----:B------:R-:W-:Y:S01]  /*0fa0*/  IMAD.MOV.U32 R141, RZ, RZ, 0x1 ;  /* 0x00000001ff8d7424 */ /* 0x000fe200078e00ff */
[----:B------:R-:W-:Y:S01]  /*0fb0*/  IADD3 R85, R84, -R85, RZ ;  /* 0x8000005554557210 */ /* 0x000fe20007ffe0ff */
[----:B------:R-:W-:Y:S01]  /*0fc0*/  IMAD R150, R91, -0x326172a9, RZ ;  /* 0xcd9e8d575b967824 */ /* 0x000fe200078e02ff */
[----:B------:R-:W-:Y:S01]  /*0fd0*/  LOP3.LUT R92, R92, 0x3fffffe0, RZ, 0xc0, !PT ;  /* 0x3fffffe05c5c7812 */ /* 0x000fe200078ec0ff */
[----:B------:R-:W-:Y:S01]  /*0fe0*/  IMAD R154, R93, -0x2daee0ad, RZ ;  /* 0xd2511f535d9a7824 */ /* 0x000fe200078e02ff */
[----:B------:R-:W-:Y:S01]  /*0ff0*/  IMNMX R85, RZ, R85, !PT ;  /* 0x00000055ff557217 */ /* 0x000fe20007800200 */
[----:B------:R-:W-:Y:S01]  /*1000*/  IMAD.MOV.U32 R140, RZ, RZ, RZ ;  /* 0x000000ffff8c7224 */ /* 0x000fe200078e00ff */
[----:B------:R-:W-:Y:S01]  /*1010*/  LOP3.LUT R87, R86, 0x3e0, RZ, 0xc0, !PT ;  /* 0x000003e056577812 */ /* 0x000fe200078ec0ff */
[----:B------:R-:W-:Y:S01]  /*1020*/  IMAD.HI.U32 R86, R91, -0x326172a9, RZ ;  /* 0xcd9e8d575b567827 */ /* 0x000fe200078e00ff */
[----:B------:R-:W-:Y:S01]  /*1030*/  IMNMX R85, R85, 0x20, PT ;  /* 0x0000002055557817 */ /* 0x000fe20003800200 */
[----:B------:R-:W-:Y:S01]  /*1040*/  ULDC.U8 UR8, c[0x0][0x1f0] ;  /* 0x00007c0000087ab9 */ /* 0x000fe20000000000 */
[----:B------:R-:W-:Y:S01]  /*1050*/  LOP3.LUT R152, R152, 0x3, RZ, 0xc0, !PT ;  /* 0x0000000398987812 */ /* 0x000fe200078ec0ff */
[----:B------:R-:W-:Y:S01]  /*1060*/  IMAD.IADD R87, R84, 0x1, -R87 ;  /* 0x0000000154577824 */ /* 0x000fe200078e0a57 */
[----:B------:R-:W-:Y:S01]  /*1070*/  LOP3.LUT R149, R86, UR25, R149, 0x96, !PT ;  /* 0x0000001956957c12 */ /* 0x000fe2000f8e9695 */
[----:B------:R-:W-:-:S02]  /*1080*/  IMAD.IADD R85, R85, 0x1, R92 ;  /* 0x0000000155557824 */ /* 0x000fc400078e025c */
[----:B------:R-:W-:Y:S01]  /*1090*/  IMAD.HI.U32 R84, R93, -0x2daee0ad, RZ ;  /* 0xd2511f535d547827 */ /* 0x000fe200078e00ff */
[----:B------:R-:W-:-:S03]  /*10a0*/  IMNMX R87, RZ, R87, !PT ;  /* 0x00000057ff577217 */ /* 0x000fc60007800200 */
[----:B------:R-:W-:Y:S01]  /*10b0*/  IMAD.SHL.U32 R85, R85, 0x4, RZ ;  /* 0x0000000455557824 */ /* 0x000fe200078e00ff */
[----:B------:R-:W-:Y:S02]  /*10c0*/  IMNMX R87, R87, 0x20, PT ;  /* 0x0000002057577817 */ /* 0x000fe40003800200 */
[----:B------:R-:W-:Y:S02]  /*10d0*/  LOP3.LUT R151, R84, UR26, R151, 0x96, !PT ;  /* 0x0000001a54977c12 */ /* 0x000fe4000f8e9697 */
[----:B------:R-:W-:Y:S01]  /*10e0*/  IADD3 R87, R92, R87, RZ ;  /* 0x000000575c577210 */ /* 0x000fe20007ffe0ff */
[----:B------:R-:W1:Y:S04]  /*10f0*/  I2F.U32 R85, R85 ;  /* 0x0000005500557306 */ /* 0x000e680000201000 */
[----:B------:R-:W-:-:S04]  /*1100*/  IMAD.SHL.U32 R142, R87, 0x4, RZ ;  /* 0x00000004578e7824 */ /* 0x000fc800078e00ff */
[----:B-1----:R1:W2:Y:S03]  /*1110*/  MUFU.RCP R135, R85 ;  /* 0x0000005500877308 */ /* 0x0022a60000001000 */
.L_x_34179:
[----:B------:R-:W-:-:S04]  /*1120*/  IMAD.MOV.U32 R139, RZ, RZ, 0x4 ;  /* 0x00000004ff8b7424 */ /* 0x000fc800078e00ff */
[----:B------:R-:W-:-:S05]  /*1130*/  IMAD.WIDE R156, R134, R139, c[0x0][0x1d0] ;  /* 0x00007400869c7625 */ /* 0x000fca00078e028b */
[----:B------:R-:W3:Y:S01]  /*1140*/  LDG.E R147, [R156.64] ;  /* 0x000000069c937981 */ /* 0x000ee2000c1e1900 */
[C---:B------:R-:W-:Y:S02]  /*1150*/  IMAD R138, R134.reuse, c[0x0][0x168], RZ ;  /* 0x00005a00868a7a24 */ /* 0x040fe400078e02ff */
[----:B------:R-:W-:-:S03]  /*1160*/  IMAD.WIDE R136, R134, R139, c[0x0][0x1d8] ;  /* 0x0000760086887625 */ /* 0x000fc600078e028b */
[----:B------:R-:W-:Y:S01]  /*1170*/  SHF.R.S32.HI R153, RZ, 0x1f, R138 ;  /* 0x0000001fff997819 */ /* 0x000fe2000001148a */
[----:B------:R-:W-:Y:S02]  /*1180*/  BSSY B0, `(.L_x_33758) ;  /* 0x0000196000007945 */ /* 0x000fe40003800000 */
[----:B-----5:R4:W5:Y:S01]  /*1190*/  LDG.E R136, [R136.64] ;  /* 0x0000000688887981 */ /* 0x020962000c1e1900 */
[----:B------:R-:W-:Y:S01]  /*11a0*/  LEA.HI R153, R153, R138, RZ, 0x2 ;  /* 0x0000008a99997211 */ /* 0x000fe200078f10ff */
[----:B------:R-:W-:Y:S01]  /*11b0*/  HFMA2.MMA R138, -RZ, RZ, 0, 0 ;  /* 0x00000000ff8a7435 */ /* 0x000fe200000001ff */
[----:B----4-:R-:W-:Y:S02]  /*11c0*/  SHF.R.S32.HI R137, RZ, 0x1f, R134 ;  /* 0x0000001fff897819 */ /* 0x010fe40000011486 */
[----:B---3--:R-:W-:-:S13]  /*11d0*/  ISETP.GE.AND P1, PT, R147, 0x1, PT ;  /* 0x000000019300780c */ /* 0x008fda0003f26270 */
[----:B------:R-:W-:-:S05]  /*11e0*/  @P1 IADD3 R148, R147, -0x1, RZ ;  /* 0xffffffff93941810 */ /* 0x000fca0007ffe0ff */
[----:B------:R-:W-:-:S05]  /*11f0*/  @P1 IMAD R148, R148, c[0x0][0x168], RZ ;  /* 0x00005a0094941a24 */ /* 0x000fca00078e02ff */
[----:B------:R-:W-:-:S04]  /*1200*/  @P1 SHF.R.S32.HI R167, RZ, 0x1f, R148 ;  /* 0x0000001fffa71819 */ /* 0x000fc80000011494 */
[----:B------:R-:W-:Y:S02]  /*1210*/  @P1 LEA.HI R167, R167, R148, RZ, 0x2 ;  /* 0x00000094a7a71211 */ /* 0x000fe400078f10ff */
[----:B------:R-:W-:-:S04]  /*1220*/  LOP3.LUT R148, R0, 0x7f, RZ, 0xc0, !PT ;  /* 0x0000007f00947812 */ /* 0x000fc800078ec0ff */
[-C--:B------:R-:W-:Y:S02]  /*1230*/  @P1 LEA.HI.SX32 R138, R167, R148.reuse, 0x1e ;  /* 0x00000094a78a1211 */ /* 0x080fe400078ff2ff */
[----:B------:R-:W-:Y:S01]  /*1240*/  LEA.HI.SX32 R148, R153, R148, 0x1e ;  /* 0x0000009499947211 */ /* 0x000fe200078ff2ff */
[----:B------:R-:W-:Y:S05]  /*1250*/  @!P0 BRA `(.L_x_33759) ;  /* 0x0000188000008947 */ /* 0x000fea0003800000 */
[----:B------:R-:W-:-:S04]  /*1260*/  ISETP.NE.U32.AND P2, PT, RZ, c[0x0][0x180], PT ;  /* 0x00006000ff007a0c */ /* 0x000fc80003f45070 */
[----:B------:R-:W-:Y:S01]  /*1270*/  ISETP.NE.AND.EX P2, PT, RZ, c[0x0][0x184], PT, P2 ;  /* 0x00006100ff007a0c */ /* 0x000fe20003f45320 */
[----:B------:R-:W-:-:S04]  /*1280*/  @P1 IMAD.MOV.U32 R95, RZ, RZ, 0x10 ;  /* 0x00000010ff5f1424 */ /* 0x000fc800078e00ff */
[----:B------:R-:W-:-:S05]  /*1290*/  @P1 IMAD.WIDE.U32 R94, R138, R95, c[0x0][0x170] ;  /* 0x00005c008a5e1625 */ /* 0x000fca00078e005f */
[----:B0-----:R0:W5:Y:S03]  /*12a0*/  @P1 LDG.E.128 R88, [R94.64] ;  /* 0x000000065e581981 */ /* 0x001166000c1e1d00 */
[----:B------:R-:W-:-:S04]  /*12b0*/  @P2 IMAD.MOV.U32 R157, RZ, RZ, 0x10 ;  /* 0x00000010ff9d2424 */ /* 0x000fc800078e00ff */
[----:B------:R-:W-:-:S05]  /*12c0*/  @P2 IMAD.WIDE.U32 R156, R148, R157, c[0x0][0x180] ;  /* 0x00006000949c2625 */ /* 0x000fca00078e009d */
[----:B-1----:R-:W3:Y:S01]  /*12d0*/  @P2 LDG.E.128 R84, [R156.64] ;  /* 0x000000069c542981 */ /* 0x002ee2000c1e1d00 */
[----:B------:R-:W-:Y:S01]  /*12e0*/  ISETP.GT.AND P3, PT, R147, RZ, PT ;  /* 0x000000ff9300720c */ /* 0x000fe20003f64270 */
[----:B------:R-:W-:-:S12]  /*12f0*/  BSSY B1, `(.L_x_33760) ;  /* 0x000005a000017945 */ /* 0x000fd80003800000 */
        /* <DEDUP_REMOVED lines=17> */
.L_x_33763:
[----:B------:R-:W-:Y:S02]  /*1410*/  IMAD.MOV.U32 R156, RZ, RZ, R150 ;  /* 0x000000ffff9c7224 */ /* 0x000fe400078e0096 */
.L_x_33764:
[----:B------:R-:W-:Y:S05]  /*1420*/  BSYNC B2 ;  /* 0x0000000000027941 */ /* 0x000fea0003800000 */
.L_x_33762:
        /* <DEDUP_REMOVED lines=16> */
.L_x_33768:
[----:B------:R-:W-:Y:S05]  /*1530*/  BSYNC B3 ;  /* 0x0000000000037941 */ /* 0x000fea0003800000 */
.L_x_33767:
        /* <DEDUP_REMOVED lines=41> */
[----:B------:R-:W-:Y:S01]  /*17d0*/  IMAD.MOV.U32 R154, RZ, RZ, R92 ;  /* 0x000000ffff9a7224 */ /* 0x000fe200078e005c */
[----:B------:R-:W-:Y:S02]  /*17e0*/  LOP3.LUT R151, R93, UR26, R152, 0x96, !PT ;  /* 0x0000001a5d977c12 */ /* 0x000fe4000f8e9698 */
.L_x_33766:
[----:B------:R-:W-:Y:S05]  /*17f0*/  BSYNC B2 ;  /* 0x0000000000027941 */ /* 0x000fea0003800000 */
.L_x_33765:
        /* <DEDUP_REMOVED lines=9> */
.L_x_33761:
[----:B0-----:R-:W-:Y:S05]  /*1890*/  BSYNC B1 ;  /* 0x0000000000017941 */ /* 0x001fea0003800000 */
.L_x_33760:
        /* <DEDUP_REMOVED lines=18> */
.L_x_33772:
[----:B------:R-:W-:Y:S02]  /*19c0*/  IMAD.MOV.U32 R156, RZ, RZ, R150 ;  /* 0x000000ffff9c7224 */ /* 0x000fe400078e0096 */
.L_x_33773:
[----:B------:R-:W-:Y:S05]  /*19d0*/  BSYNC B2 ;  /* 0x0000000000027941 */ /* 0x000fea0003800000 */
.L_x_33771:
        /* <DEDUP_REMOVED lines=16> */
.L_x_33777:
[----:B------:R-:W-:Y:S05]  /*1ae0*/  BSYNC B3 ;  /* 0x0000000000037941 */ /* 0x000fea0003800000 */
.L_x_33776:
        /* <DEDUP_REMOVED lines=43> */
.L_x_33775:
[----:B------:R-:W-:Y:S05]  /*1da0*/  BSYNC B2 ;  /* 0x0000000000027941 */ /* 0x000fea0003800000 */
.L_x_33774:
        /* <DEDUP_REMOVED lines=9> */
.L_x_33770:
[----:B------:R-:W-:Y:S05]  /*1e40*/  BSYNC B1 ;  /* 0x0000000000017941 */ /* 0x000fea0003800000 */
.L_x_33769:
        /* <DEDUP_REMOVED lines=18> */
.L_x_33781:
[----:B------:R-:W-:Y:S02]  /*1f70*/  IMAD.MOV.U32 R156, RZ, RZ, R150 ;  /* 0x000000ffff9c7224 */ /* 0x000fe400078e0096 */
.L_x_33782:
[----:B------:R-:W-:Y:S05]  /*1f80*/  BSYNC B2 ;  /* 0x0000000000027941 */ /* 0x000fea0003800000 */
.L_x_33780:
        /* <DEDUP_REMOVED lines=16> */
.L_x_33786:
[----:B------:R-:W-:Y:S05]  /*2090*/  BSYNC B3 ;  /* 0x0000000000037941 */ /* 0x000fea0003800000 */
.L_x_33785:
        /* <DEDUP_REMOVED lines=43> */
.L_x_33784:
[----:B------:R-:W-:Y:S05]  /*2350*/  BSYNC B2 ;  /* 0x0000000000027941 */ /* 0x000fea0003800000 */
.L_x_33783:
        /* <DEDUP_REMOVED lines=9> */
.L_x_33779:
[----:B------:R-:W-:Y:S05]  /*23f0*/  BSYNC B1 ;  /* 0x0000000000017941 */ /* 0x000fea0003800000 */
.L_x_33778:
        /* <DEDUP_REMOVED lines=18> */
.L_x_33790:
[----:B------:R-:W-:Y:S02]  /*2520*/  MOV R166, R150 ;  /* 0x0000009600a67202 */ /* 0x000fe40000000f00 */
.L_x_33791:
[----:B------:R-:W-:Y:S05]  /*2530*/  BSYNC B2 ;  /* 0x0000000000027941 */ /* 0x000fea0003800000 */
.L_x_33789:
        /* <DEDUP_REMOVED lines=16> */
.L_x_33795:
[----:B------:R-:W-:Y:S05]  /*2640*/  BSYNC B3 ;  /* 0x0000000000037941 */ /* 0x000fea0003800000 */
.L_x_33794:
        /* <DEDUP_REMOVED lines=39> */
[----:B------:R-:W-:Y:S02]  /*28c0*/  IMAD.MOV.U32 R150, RZ, RZ, R152 ;  /* 0x000000ffff967224 */ /* 0x000fe400078e0098 */
[----:B------:R-:W-:-:S05]  /*28d0*/  IMAD.WIDE.U32 R152, R95, -0x2daee0ad, RZ ;  /* 0xd2511f535f987825 */ /* 0x000fca00078e00ff */
[----:B------:R-:W-:Y:S01]  /*28e0*/  MOV R154, R152 ;  /* 0x00000098009a7202 */ /* 0x000fe20000000f00 */
[----:B------:R-:W-:Y:S01]  /*28f0*/  IMAD.MOV.U32 R152, RZ, RZ, RZ ;  /* 0x000000ffff987224 */ /* 0x000fe200078e00ff */
[----:B------:R-:W-:Y:S02]  /*2900*/  LOP3.LUT R151, R153, UR26, R156, 0x96, !PT ;  /* 0x0000001a99977c12 */ /* 0x000fe4000f8e969c */
.L_x_33793:
[----:B------:R-:W-:Y:S05]  /*2910*/  BSYNC B2 ;  /* 0x0000000000027941 */ /* 0x000fea0003800000 */
.L_x_33792:
        /* <DEDUP_REMOVED lines=9> */
.L_x_33788:
[----:B------:R-:W-:Y:S05]  /*29b0*/  BSYNC B1 ;  /* 0x0000000000017941 */ /* 0x000fea0003800000 */
.L_x_33787:
[----:B------:R-:W-:Y:S01]  /*29c0*/  IMAD.MOV.U32 R157, RZ, RZ, 0x10 ;  /* 0x00000010ff9d7424 */ /* 0x000fe200078e00ff */
[----:B------:R-:W-:Y:S03]  /*29d0*/  BSSY B1, `(.L_x_33796) ;  /* 0x000000e000017945 */ /* 0x000fe60003800000 */
[----:B------:R-:W-:-:S05]  /*29e0*/  IMAD.WIDE.U32 R156, R148, R157, c[0x0][0x188] ;  /* 0x00006200949c7625 */ /* 0x000fca00078e009d */
[----:B------:R0:W-:Y:S01]  /*29f0*/  STG.E.128 [R156.64], R92 ;  /* 0x0000005c9c007986 */ /* 0x0001e2000c101d06 */
[----:B------:R-:W-:Y:S05]  /*2a00*/  @!P1 BRA `(.L_x_33797) ;  /* 0x000000a000009947 */ /* 0x000fea0003800000 */
[----:B------:R-:W-:-:S05]  /*2a10*/  IMAD.U32 R153, R144, 0x10000, RZ ;  /* 0x0001000090997824 */ /* 0x000fca00078e00ff */
[----:B0-----:R-:W-:Y:S02]  /*2a20*/  LOP3.LUT R156, R153, 0xff0000, RZ, 0xc0, !PT ;  /* 0x00ff0000999c7812 */ /* 0x001fe400078ec0ff */
        /* <DEDUP_REMOVED lines=8> */
.L_x_33797:
[----:B------:R-:W-:Y:S05]  /*2ab0*/  BSYNC B1 ;  /* 0x0000000000017941 */ /* 0x000fea0003800000 */
.L_x_33796:
[----:B------:R-:W-:Y:S02]  /*2ac0*/  IADD3 R148, R148, 0x80, RZ ;  /* 0x0000008094947810 */ /* 0x000fe40007ffe0ff */
[----:B------:R-:W-:Y:S02]  /*2ad0*/  IADD3 R138, R138, 0x80, RZ ;  /* 0x000000808a8a7810 */ /* 0x000fe40007ffe0ff */
.L_x_33759:
[----:B------:R-:W-:Y:S05]  /*2ae0*/  BSYNC B0 ;  /* 0x0000000000007941 */ /* 0x000fea0003800000 */
.L_x_33758:
[----:B------:R-:W-:Y:S01]  /*2af0*/  ISETP.NE.AND P2, PT, R155, RZ, PT ;  /* 0x000000ff9b00720c */ /* 0x000fe20003f45270 */
[----:B------:R-:W-:-:S12]  /*2b00*/  BSSY B0, `(.L_x_33798) ;  /* 0x000018a000007945 */ /* 0x000fd80003800000 */
[----:B------:R-:W-:Y:S05]  /*2b10*/  @!P2 BRA `(.L_x_33799) ;  /* 0x000018800000a947 */ /* 0x000fea0003800000 */
[----:B------:R-:W-:-:S04]  /*2b20*/  ISETP.NE.U32.AND P2, PT, RZ, c[0x0][0x180], PT ;  /* 0x00006000ff007a0c */ /* 0x000fc80003f45070 */
[----:B------:R-:W-:Y:S01]  /*2b30*/  ISETP.NE.AND.EX P2, PT, RZ, c[0x0][0x184], PT, P2 ;  /* 0x00006100ff007a0c */ /* 0x000fe20003f45320 */
[----:B------:R-:W-:-:S04]  /*2b40*/  @P1 IMAD.MOV.U32 R99, RZ, RZ, 0x10 ;  /* 0x00000010ff631424 */ /* 0x000fc800078e00ff */
[----:B------:R-:W-:-:S05]  /*2b50*/  @P1 IMAD.WIDE.U32 R98, R138, R99, c[0x0][0x170] ;  /* 0x00005c008a621625 */ /* 0x000fca00078e0063 */
[----:B0----5:R0:W5:Y:S03]  /*2b60*/  @P1 LDG.E.128 R88, [R98.64] ;  /* 0x0000000662581981 */ /* 0x021166000c1e1d00 */
[----:B------:R-:W-:-:S04]  /*2b70*/  @P2 IMAD.MOV.U32 R157, RZ, RZ, 0x10 ;  /* 0x00000010ff9d2424 */ /* 0x000fc800078e00ff */
[----:B------:R-:W-:-:S05]  /*2b80*/  @P2 IMAD.WIDE.U32 R156, R148, R157, c[0x0][0x180] ;  /* 0x00006000949c2625 */ /* 0x000fca00078e009d */
[----:B-1----:R-:W3:Y:S01]  /*2b90*/  @P2 LDG.E.128 R84, [R156.64] ;  /* 0x000000069c542981 */ /* 0x002ee2000c1e1d00 */
[----:B------:R-:W-:Y:S01]  /*2ba0*/  ISETP.GT.AND P3, PT, R147, RZ, PT ;  /* 0x000000ff9300720c */ /* 0x000fe20003f64270 */
[----:B------:R-:W-:-:S12]  /*2bb0*/  BSSY B1, `(.L_x_33800) ;  /* 0x000005a000017945 */ /* 0x000fd80003800000 */
        /* <DEDUP_REMOVED lines=17> */
.L_x_33803:
[----:B------:R-:W-:Y:S02]  /*2cd0*/  IMAD.MOV.U32 R156, RZ, RZ, R150 ;  /* 0x000000ffff9c7224 */ /* 0x000fe400078e0096 */
.L_x_33804:
[----:B------:R-:W-:Y:S05]  /*2ce0*/  BSYNC B2 ;  /* 0x0000000000027941 */ /* 0x000fea0003800000 */
.L_x_33802:
        /* <DEDUP_REMOVED lines=16> */
.L_x_33808:
[----:B------:R-:W-:Y:S05]  /*2df0*/  BSYNC B3 ;  /* 0x0000000000037941 */ /* 0x000fea0003800000 */
.L_x_33807:
        /* <DEDUP_REMOVED lines=43> */
.L_x_33806:
[----:B------:R-:W-:Y:S05]  /*30b0*/  BSYNC B2 ;  /* 0x0000000000027941 */ /* 0x000fea0003800000 */
.L_x_33805:
        /* <DEDUP_REMOVED lines=9> */
.L_x_33801:
[----:B0-----:R-:W-:Y:S05]  /*3150*/  BSYNC B1 ;  /* 0x0000000000017941 */ /* 0x001fea0003800000 */
.L_x_33800:
        /* <DEDUP_REMOVED lines=18> */
.L_x_33812:
[----:B------:R-:W-:Y:S02]  /*3280*/  MOV R156, R150 ;  /* 0x00000096009c7202 */ /* 0x000fe40000000f00 */
.L_x_33813:
[----:B------:R-:W-:Y:S05]  /*3290*/  BSYNC B2 ;  /* 0x0000000000027941 */ /* 0x000fea0003800000 */
.L_x_33811:
        /* <DEDUP_REMOVED lines=16> */
.L_x_33817:
[----:B------:R-:W-:Y:S05]  /*33a0*/  BSYNC B3 ;  /* 0x0000000000037941 */ /* 0x000fea0003800000 */
.L_x_33816:
        /* <DEDUP_REMOVED lines=42> */
[----:B------:R-:W-:-:S06]  /*3650*/  HFMA2.MMA R99, -RZ, RZ, 0, 0 ;  /* 0x00000000ff637435 */ /* 0x000fcc00000001ff */
.L_x_33815:
[----:B------:R-:W-:Y:S05]  /*3660*/  BSYNC B2 ;  /* 0x0000000000027941 */ /* 0x000fea0003800000 */
.L_x_33814:
        /* <DEDUP_REMOVED lines=9> */
.L_x_33810:
[----:B------:R-:W-:Y:S05]  /*3700*/  BSYNC B1 ;  /* 0x0000000000017941 */ /* 0x000fea0003800000 */
.L_x_33809:
        /* <DEDUP_REMOVED lines=18> */
.L_x_33821:
[----:B------:R-:W-:Y:S02]  /*3830*/  IMAD.MOV.U32 R156, RZ, RZ, R150 ;  /* 0x000000ffff9c7224 */ /* 0x000fe400078e0096 */
.L_x_33822:
[----:B------:R-:W-:Y:S05]  /*3840*/  BSYNC B2 ;  /* 0x0000000000027941 */ /* 0x000fea0003800000 */
.L_x_33820:
        /* <DEDUP_REMOVED lines=16> */
.L_x_33826:
[----:B------:R-:W-:Y:S05]  /*3950*/  BSYNC B3 ;  /* 0x0000000000037941 */ /* 0x000fea0003800000 */
.L_x_33825:
        /* <DEDUP_REMOVED lines=43> */
.L_x_33824:
[----:B------:R-:W-:Y:S05]  /*3c10*/  BSYNC B2 ;  /* 0x0000000000027941 */ /* 0x000fea0003800000 */
.L_x_33823:
        /* <DEDUP_REMOVED lines=9> */
.L_x_33819:
[----:B------:R-:W-:Y:S05]  /*3cb0*/  BSYNC B1 ;  /* 0x0000000000017941 */ /* 0x000fea0003800000 */
.L_x_33818:
        /* <DEDUP_REMOVED lines=18> */
.L_x_33830:
[----:B------:R-:W-:Y:S02]  /*3de0*/  IMAD.MOV.U32 R166, RZ, RZ, R150 ;  /* 0x000000ffffa67224 */ /* 0x000fe400078e0096 */
.L_x_33831:
[----:B------:R-:W-:Y:S05]  /*3df0*/  BSYNC B2 ;  /* 0x0000000000027941 */ /* 0x000fea0003800000 */
.L_x_33829:
        /* <DEDUP_REMOVED lines=16> */
.L_x_33835:
[----:B------:R-:W-:Y:S05]  /*3f00*/  BSYNC B3 ;  /* 0x0000000000037941 */ /* 0x000fea0003800000 */
.L_x_33834:
        /* <DEDUP_REMOVED lines=40> */
[----:B------:R-:W-:-:S04]  /*4190*/  IMAD.WIDE.U32 R152, R99, -0x2daee0ad, RZ ;  /* 0xd2511f5363987825 */ /* 0x000fc800078e00ff */
[----:B------:R-:W-:Y:S01]  /*41a0*/  IMAD.MOV.U32 R154, RZ, RZ, R152 ;  /* 0x000000ffff9a7224 */ /* 0x000fe200078e0098 */
[----:B------:R-:W-:Y:S01]  /*41b0*/  LOP3.LUT R151, R153, UR26, R156, 0x96, !PT ;  /* 0x0000001a99977c12 */ /* 0x000fe2000f8e969c */
[----:B------:R-:W-:Y:S02]  /*41c0*/  IMAD.MOV.U32 R152, RZ, RZ, RZ ;  /* 0x000000ffff987224 */ /* 0x000fe400078e00ff */
.L_x_33833:
[----:B------:R-:W-:Y:S05]  /*41d0*/  BSYNC B2 ;  /* 0x0000000000027941 */ /* 0x000fea0003800000 */
.L_x_33832:
        /* <DEDUP_REMOVED lines=9> */
.L_x_33828:
[----:B------:R-:W-:Y:S05]  /*4270*/  BSYNC B1 ;  /* 0x0000000000017941 */ /* 0x000fea0003800000 */
.L_x_33827:
[----:B------:R-:W-:Y:S01]  /*4280*/  HFMA2.MMA R157, -RZ, RZ, 0, 9.5367431640625e-07 ;  /* 0x00000010ff9d7435 */ /* 0x000fe200000001ff */
[----:B------:R-:W-:Y:S09]  /*4290*/  BSSY B1, `(.L_x_33836) ;  /* 0x000000e000017945 */ /* 0x000ff20003800000 */
[----:B------:R-:W-:-:S05]  /*42a0*/  IMAD.WIDE.U32 R156, R148, R157, c[0x0][0x188] ;  /* 0x00006200949c7625 */ /* 0x000fca00078e009d */
[----:B------:R0:W-:Y:S01]  /*42b0*/  STG.E.128 [R156.64], R96 ;  /* 0x000000609c007986 */ /* 0x0001e2000c101d06 */
[----:B------:R-:W-:Y:S05]  /*42c0*/  @!P1 BRA `(.L_x_33837) ;  /* 0x000000a000009947 */ /* 0x000fea0003800000 */
[----:B------:R-:W-:-:S05]  /*42d0*/  IMAD.U32 R153, R144, 0x10000, RZ ;  /* 0x0001000090997824 */ /* 0x000fca00078e00ff */
[----:B0-----:R-:W-:Y:S02]  /*42e0*/  LOP3.LUT R156, R153, 0xff0000, RZ, 0xc0, !PT ;  /* 0x00ff0000999c7812 */ /* 0x001fe400078ec0ff */
        /* <DEDUP_REMOVED lines=8> */
.L_x_33837:
[----:B------:R-:W-:Y:S05]  /*4370*/  BSYNC B1 ;  /* 0x0000000000017941 */ /* 0x000fea0003800000 */
.L_x_33836:
[----:B------:R-:W-:Y:S02]  /*4380*/  IADD3 R148, R148, 0x80, RZ ;  /* 0x0000008094947810 */ /* 0x000fe40007ffe0ff */
[----:B------:R-:W-:Y:S02]  /*4390*/  IADD3 R138, R138, 0x80, RZ ;  /* 0x000000808a8a7810 */ /* 0x000fe40007ffe0ff */
.L_x_33799:
[----:B------:R-:W-:Y:S05]  /*43a0*/  BSYNC B0 ;  /* 0x0000000000007941 */ /* 0x000fea0003800000 */
.L_x_33798:
[----:B------:R-:W-:Y:S01]  /*43b0*/  ISETP.NE.AND P2, PT, R158, RZ, PT ;  /* 0x000000ff9e00720c */ /* 0x000fe20003f45270 */
        /* <DEDUP_REMOVED lines=29> */
.L_x_33843:
[----:B------:R-:W-:Y:S02]  /*4590*/  IMAD.MOV.U32 R156, RZ, RZ, R150 ;  /* 0x000000ffff9c7224 */ /* 0x000fe400078e0096 */
.L_x_33844:
[----:B------:R-:W-:Y:S05]  /*45a0*/  BSYNC B2 ;  /* 0x0000000000027941 */ /* 0x000fea0003800000 */
.L_x_33842:
        /* <DEDUP_REMOVED lines=16> */
.L_x_33848:
[----:B------:R-:W-:Y:S05]  /*46b0*/  BSYNC B3 ;  /* 0x0000000000037941 */ /* 0x000fea0003800000 */
.L_x_33847:
        /* <DEDUP_REMOVED lines=40> */
[----:B------:R-:W-:-:S05]  /*4940*/  IMAD.WIDE.U32 R100, R101, -0x2daee0ad, RZ ;  /* 0xd2511f5365647825 */ /* 0x000fca00078e00ff */
[----:B------:R-:W-:Y:S02]  /*4950*/  LOP3.LUT R151, R101, UR26, R152, 0x96, !PT ;  /* 0x0000001a65977c12 */ /* 0x000fe4000f8e9698 */
[----:B------:R-:W-:Y:S02]  /*4960*/  MOV R154, R100 ;  /* 0x00000064009a7202 */ /* 0x000fe40000000f00 */
.L_x_33846:
[----:B------:R-:W-:Y:S05]  /*4970*/  BSYNC B2 ;  /* 0x0000000000027941 */ /* 0x000fea0003800000 */
.L_x_33845:
        /* <DEDUP_REMOVED lines=9> */
.L_x_33841:
[----:B0-----:R-:W-:Y:S05]  /*4a10*/  BSYNC B1 ;  /* 0x0000000000017941 */ /* 0x001fea0003800000 */
.L_x_33840:
        /* <DEDUP_REMOVED lines=18> */
.L_x_33852:
[----:B------:R-:W-:Y:S02]  /*4b40*/  IMAD.MOV.U32 R156, RZ, RZ, R150 ;  /* 0x000000ffff9c7224 */ /* 0x000fe400078e0096 */
.L_x_33853:
[----:B------:R-:W-:Y:S05]  /*4b50*/  BSYNC B2 ;  /* 0x0000000000027941 */ /* 0x000fea0003800000 */
.L_x_33851:
        /* <DEDUP_REMOVED lines=16> */
.L_x_33857:
[----:B------:R-:W-:Y:S05]  /*4c60*/  BSYNC B3 ;  /* 0x0000000000037941 */ /* 0x000fea0003800000 */
.L_x_33856:
        /* <DEDUP_REMOVED lines=43> */
.L_x_33855:
[----:B------:R-:W-:Y:S05]  /*4f20*/  BSYNC B2 ;  /* 0x0000000000027941 */ /* 0x000fea0003800000 */
.L_x_33854:
        /* <DEDUP_REMOVED lines=9> */
.L_x_33850:
[----:B------:R-:W-:Y:S05]  /*4fc0*/  BSYNC B1 ;  /* 0x0000000000017941 */ /* 0x000fea0003800000 */
.L_x_33849:
        /* <DEDUP_REMOVED lines=18> */
.L_x_33861:
[----:B------:R-:W-:Y:S02]  /*50f0*/  IMAD.MOV.U32 R156, RZ, RZ, R150 ;  /* 0x000000ffff9c7224 */ /* 0x000fe400078e0096 */
.L_x_33862:
[----:B------:R-:W-:Y:S05]  /*5100*/  BSYNC B2 ;  /* 0x0000000000027941 */ /* 0x000fea0003800000 */
.L_x_33860:
        /* <DEDUP_REMOVED lines=16> */
.L_x_33866:
[----:B------:R-:W-:Y:S05]  /*5210*/  BSYNC B3 ;  /* 0x0000000000037941 */ /* 0x000fea0003800000 */
.L_x_33865:
        /* <DEDUP_REMOVED lines=43> */
.L_x_33864:
[----:B------:R-:W-:Y:S05]  /*54d0*/  BSYNC B2 ;  /* 0x0000000000027941 */ /* 0x000fea0003800000 */
.L_x_33863:
        /* <DEDUP_REMOVED lines=9> */
.L_x_33859:
[----:B------:R-:W-:Y:S05]  /*5570*/  BSYNC B1 ;  /* 0x0000000000017941 */ /* 0x000fea0003800000 */
.L_x_33858:
        /* <DEDUP_REMOVED lines=18> */
.L_x_33870:
[----:B------:R-:W-:Y:S02]  /*56a0*/  IMAD.MOV.U32 R166, RZ, RZ, R150 ;  /* 0x000000ffffa67224 */ /* 0x000fe400078e0096 */
.L_x_33871:
[----:B------:R-:W-:Y:S05]  /*56b0*/  BSYNC B2 ;  /* 0x0000000000027941 */ /* 0x000fea0003800000 */
.L_x_33869:
        /* <DEDUP_REMOVED lines=16> */
.L_x_33875:
[----:B------:R-:W-:Y:S05]  /*57c0*/  BSYNC B3 ;  /* 0x0000000000037941 */ /* 0x000fea0003800000 */
.L_x_33874:
        /* <DEDUP_REMOVED lines=42> */
[----:B------:R-:W-:Y:S01]  /*5a70*/  HFMA2.MMA R152, -RZ, RZ, 0, 0 ;  /* 0x00000000ff987435 */ /* 0x000fe200000001ff */
[----:B------:R-:W-:-:S05]  /*5a80*/  LOP3.LUT R151, R153, UR26, R156, 0x96, !PT ;  /* 0x0000001a99977c12 */ /* 0x000fca000f8e969c */
.L_x_33873:
[----:B------:R-:W-:Y:S05]  /*5a90*/  BSYNC B2 ;  /* 0x0000000000027941 */ /* 0x000fea0003800000 */
.L_x_33872:
        /* <DEDUP_REMOVED lines=9> */
.L_x_33868:
[----:B------:R-:W-:Y:S05]  /*5b30*/  BSYNC B1 ;  /* 0x0000000000017941 */ /* 0x000fea0003800000 */
.L_x_33867:
[----:B------:R-:W-:Y:S01]  /*5b40*/  IMAD.MOV.U32 R157, RZ, RZ, 0x10 ;  /* 0x00000010ff9d7424 */ /* 0x000fe200078e00ff */
[----:B------:R-:W-:Y:S03]  /*5b50*/  BSSY B1, `(.L_x_33876) ;  /* 0x000000e000017945 */ /* 0x000fe60003800000 */
[----:B------:R-:W-:-:S05]  /*5b60*/  IMAD.WIDE.U32 R156, R148, R157, c[0x0][0x188] ;  /* 0x00006200949c7625 */ /* 0x000fca00078e009d */
[----:B------:R0:W-:Y:S01]  /*5b70*/  STG.E.128 [R156.64], R100 ;  /* 0x000000649c007986 */ /* 0x0001e2000c101d06 */
[----:B------:R-:W-:Y:S05]  /*5b80*/  @!P1 BRA `(.L_x_33877) ;  /* 0x000000a000009947 */ /* 0x000fea0003800000 */
[----:B------:R-:W-:-:S05]  /*5b90*/  IMAD.U32 R153, R144, 0x10000, RZ ;  /* 0x0001000090997824 */ /* 0x000fca00078e00ff */
[----:B0-----:R-:W-:Y:S02]  /*5ba0*/  LOP3.LUT R156, R153, 0xff0000, RZ, 0xc0, !PT ;  /* 0x00ff0000999c7812 */ /* 0x001fe400078ec0ff */
        /* <DEDUP_REMOVED lines=8> */
.L_x_33877:
[----:B------:R-:W-:Y:S05]  /*5c30*/  BSYNC B1 ;  /* 0x0000000000017941 */ /* 0x000fea0003800000 */
.L_x_33876:
[----:B------:R-:W-:Y:S02]  /*5c40*/  IADD3 R148, R148, 0x80, RZ ;  /* 0x0000008094947810 */ /* 0x000fe40007ffe0ff */
[----:B------:R-:W-:Y:S02]  /*5c50*/  IADD3 R138, R138, 0x80, RZ ;  /* 0x000000808a8a7810 */ /* 0x000fe40007ffe0ff */
.L_x_33839:
[----:B------:R-:W-:Y:S05]  /*5c60*/  BSYNC B0 ;  /* 0x0000000000007941 */ /* 0x000fea0003800000 */
.L_x_33838:
        /* <DEDUP_REMOVED lines=30> */
.L_x_33883:
[----:B------:R-:W-:Y:S02]  /*5e50*/  IMAD.MOV.U32 R156, RZ, RZ, R150 ;  /* 0x000000ffff9c7224 */ /* 0x000fe400078e0096 */
.L_x_33884:
[----:B------:R-:W-:Y:S05]  /*5e60*/  BSYNC B2 ;  /* 0x0000000000027941 */ /* 0x000fea0003800000 */
.L_x_33882:
        /* <DEDUP_REMOVED lines=16> */
.L_x_33888:
[----:B------:R-:W-:Y:S05]  /*5f70*/  BSYNC B3 ;  /* 0x0000000000037941 */ /* 0x000fea0003800000 */
.L_x_33887:
        /* <DEDUP_REMOVED lines=43> */
.L_x_33886:
[----:B------:R-:W-:Y:S05]  /*6230*/  BSYNC B2 ;  /* 0x0000000000027941 */ /* 0x000fea0003800000 */
.L_x_33885:
        /* <DEDUP_REMOVED lines=9> */
.L_x_33881:
[----:B0-----:R-:W-:Y:S05]  /*62d0*/  BSYNC B1 ;  /* 0x0000000000017941 */ /* 0x001fea0003800000 */
.L_x_33880:
        /* <DEDUP_REMOVED lines=18> */
.L_x_33892:
[----:B------:R-:W-:Y:S02]  /*6400*/  IMAD.MOV.U32 R156, RZ, RZ, R150 ;  /* 0x000000ffff9c7224 */ /* 0x000fe400078e0096 */
.L_x_33893:
[----:B------:R-:W-:Y:S05]  /*6410*/  BSYNC B2 ;  /* 0x0000000000027941 */ /* 0x000fea0003800000 */
.L_x_33891:
        /* <DEDUP_REMOVED lines=16> */
.L_x_33897:
[----:B------:R-:W-:Y:S05]  /*6520*/  BSYNC B3 ;  /* 0x0000000000037941 */ /* 0x000fea0003800000 */
.L_x_33896:
        /* <DEDUP_REMOVED lines=43> */
.L_x_33895:
[----:B------:R-:W-:Y:S05]  /*67e0*/  BSYNC B2 ;  /* 0x0000000000027941 */ /* 0x000fea0003800000 */
.L_x_33894:
        /* <DEDUP_REMOVED lines=9> */
.L_x_33890:
[----:B------:R-:W-:Y:S05]  /*6880*/  BSYNC B1 ;  /* 0x0000000000017941 */ /* 0x000fea0003800000 */
.L_x_33889:
        /* <DEDUP_REMOVED lines=18> */
.L_x_33901:
[----:B------:R-:W-:Y:S02]  /*69b0*/  MOV R156, R150 ;  /* 0x00000096009c7202 */ /* 0x000fe40000000f00 */
.L_x_33902:
[----:B------:R-:W-:Y:S05]  /*69c0*/  BSYNC B2 ;  /* 0x0000000000027941 */ /* 0x000fea0003800000 */
.L_x_33900:
        /* <DEDUP_REMOVED lines=16> */
.L_x_33906:
[----:B------:R-:W-:Y:S05]  /*6ad0*/  BSYNC B3 ;  /* 0x0000000000037941 */ /* 0x000fea0003800000 */
.L_x_33905:
        /* <DEDUP_REMOVED lines=43> */
.L_x_33904:
[----:B------:R-:W-:Y:S05]  /*6d90*/  BSYNC B2 ;  /* 0x0000000000027941 */ /* 0x000fea0003800000 */
.L_x_33903:
        /* <DEDUP_REMOVED lines=9> */
.L_x_33899:
[----:B------:R-:W-:Y:S05]  /*6e30*/  BSYNC B1 ;  /* 0x0000000000017941 */ /* 0x000fea0003800000 */
.L_x_33898:
        /* <DEDUP_REMOVED lines=18> */
.L_x_33910:
[----:B------:R-:W-:Y:S02]  /*6f60*/  IMAD.MOV.U32 R166, RZ, RZ, R150 ;  /* 0x000000ffffa67224 */ /* 0x000fe400078e0096 */
.L_x_33911:
[----:B------:R-:W-:Y:S05]  /*6f70*/  BSYNC B2 ;  /* 0x0000000000027941 */ /* 0x000fea0003800000 */
.L_x_33909:
        /* <DEDUP_REMOVED lines=16> */
.L_x_33915:
[----:B------:R-:W-:Y:S05]  /*7080*/  BSYNC B3 ;  /* 0x0000000000037941 */ /* 0x000fea0003800000 */
.L_x_33914:
        /* <DEDUP_REMOVED lines=44> */
.L_x_33913:
[----:B------:R-:W-:Y:S05]  /*7350*/  BSYNC B2 ;  /* 0x0000000000027941 */ /* 0x000fea0003800000 */
.L_x_33912:
        /* <DEDUP_REMOVED lines=9> */
.L_x_33908:
[----:B------:R-:W-:Y:S05]  /*73f0*/  BSYNC B1 ;  /* 0x0000000000017941 */ /* 0x000fea0003800000 */
.L_x_33907:
[----:B------:R-:W-:Y:S01]  /*7400*/  IMAD.MOV.U32 R157, RZ, RZ, 0x10 ;  /* 0x00000010ff9d7424 */ /* 0x000fe200078e00ff */
[----:B------:R-:W-:Y:S03]  /*7410*/  BSSY B1, `(.L_x_33916) ;  /* 0x000000e000017945 */ /* 0x000fe60003800000 */
[----:B------:R-:W-:-:S05]  /*7420*/  IMAD.WIDE.U32 R156, R148, R157, c[0x0][0x188] ;  /* 0x00006200949c7625 */ /* 0x000fca00078e009d */
[----:B------:R0:W-:Y:S01]  /*7430*/  STG.E.128 [R156.64], R104 ;  /* 0x000000689c007986 */ /* 0x0001e2000c101d06 */
[----:B------:R-:W-:Y:S05]  /*7440*/  @!P1 BRA `(.L_x_33917) ;  /* 0x000000a000009947 */ /* 0x000fea0003800000 */
[----:B------:R-:W-:-:S04]  /*7450*/  SHF.L.U32 R153, R144, 0x10, RZ ;  /* 0x0000001090997819 */ /* 0x000fc800000006ff */
        /* <DEDUP_REMOVED lines=9> */
.L_x_33917:
[----:B------:R-:W-:Y:S05]  /*74f0*/  BSYNC B1 ;  /* 0x0000000000017941 */ /* 0x000fea0003800000 */
.L_x_33916:
[----:B------:R-:W-:Y:S02]  /*7500*/  IADD3 R148, R148, 0x80, RZ ;  /* 0x0000008094947810 */ /* 0x000fe40007ffe0ff */
[----:B------:R-:W-:Y:S02]  /*7510*/  IADD3 R138, R138, 0x80, RZ ;  /* 0x000000808a8a7810 */ /* 0x000fe40007ffe0ff */
.L_x_33879:
[----:B------:R-:W-:Y:S05]  /*7520*/  BSYNC B0 ;  /* 0x0000000000007941 */ /* 0x000fea0003800000 */
.L_x_33878:
[----:B------:R-:W-:Y:S01]  /*7530*/  ISETP.NE.AND P2, PT, R160, RZ, PT ;  /* 0x000000ffa000720c */ /* 0x000fe20003f45270 */
[----:B------:R-:W-:-:S12]  /*7540*/  BSSY B0, `(.L_x_33918) ;  /* 0x000018a000007945 */ /* 0x000fd80003800000 */
[----:B------:R-:W-:Y:S05]  /*7550*/  @!P2 BRA `(.L_x_33919) ;  /* 0x000018800000a947 */ /* 0x000fea0003800000 */
[----:B------:R-:W-:-:S04]  /*7560*/  ISETP.NE.U32.AND P2, PT, RZ, c[0x0][0x180], PT ;  /* 0x00006000ff007a0c */ /* 0x000fc80003f45070 */
[----:B------:R-:W-:Y:S02]  /*7570*/  ISETP.NE.AND.EX P2, PT, RZ, c[0x0][0x184], PT, P2 ;  /* 0x00006100ff007a0c */ /* 0x000fe40003f45320 */
[----:B------:R-:W-:-:S11]  /*7580*/  @P1 MOV R111, 0x10 ;  /* 0x00000010006f1802 */ /* 0x000fd60000000f00 */
[----:B0-----:R-:W-:-:S04]  /*7590*/  @P2 IMAD.MOV.U32 R157, RZ, RZ, 0x10 ;  /* 0x00000010ff9d2424 */ /* 0x001fc800078e00ff */
[----:B------:R-:W-:-:S04]  /*75a0*/  @P2 IMAD.WIDE.U32 R156, R148, R157, c[0x0][0x180] ;  /* 0x00006000949c2625 */ /* 0x000fc800078e009d */
[----:B------:R-:W-:Y:S01]  /*75b0*/  @P1 IMAD.WIDE.U32 R110, R138, R111, c[0x0][0x170] ;  /* 0x00005c008a6e1625 */ /* 0x000fe200078e006f */
[----:B-1----:R-:W3:Y:S01]  /*75c0*/  @P2 LDG.E.128 R84, [R156.64] ;  /* 0x000000069c542981 */ /* 0x002ee2000c1e1d00 */
[----:B------:R-:W-:-:S03]  /*75d0*/  ISETP.GT.AND P3, PT, R147, RZ, PT ;  /* 0x000000ff9300720c */ /* 0x000fc60003f64270 */
[----:B-----5:R0:W5:Y:S01]  /*75e0*/  @P1 LDG.E.128 R88, [R110.64] ;  /* 0x000000066e581981 */ /* 0x020162000c1e1d00 */
[----:B------:R-:W-:Y:S09]  /*75f0*/  BSSY B1, `(.L_x_33920) ;  /* 0x000005a000017945 */ /* 0x000ff20003800000 */
        /* <DEDUP_REMOVED lines=17> */
.L_x_33923:
[----:B------:R-:W-:Y:S02]  /*7710*/  MOV R156, R150 ;  /* 0x00000096009c7202 */ /* 0x000fe40000000f00 */
.L_x_33924:
[----:B------:R-:W-:Y:S05]  /*7720*/  BSYNC B2 ;  /* 0x0000000000027941 */ /* 0x000fea0003800000 */
.L_x_33922:
        /* <DEDUP_REMOVED lines=16> */
.L_x_33928:
[----:B------:R-:W-:Y:S05]  /*7830*/  BSYNC B3 ;  /* 0x0000000000037941 */ /* 0x000fea0003800000 */
.L_x_33927:
        /* <DEDUP_REMOVED lines=41> */
[----:B------:R-:W-:Y:S01]  /*7ad0*/  IMAD.MOV.U32 R154, RZ, RZ, R108 ;  /* 0x000000ffff9a7224 */ /* 0x000fe200078e006c */
[----:B------:R-:W-:Y:S02]  /*7ae0*/  LOP3.LUT R151, R109, UR26, R152, 0x96, !PT ;  /* 0x0000001a6d977c12 */ /* 0x000fe4000f8e9698 */
.L_x_33926:
[----:B------:R-:W-:Y:S05]  /*7af0*/  BSYNC B2 ;  /* 0x0000000000027941 */ /* 0x000fea0003800000 */
.L_x_33925:
        /* <DEDUP_REMOVED lines=9> */
.L_x_33921:
[----:B0-----:R-:W-:Y:S05]  /*7b90*/  BSYNC B1 ;  /* 0x0000000000017941 */ /* 0x001fea0003800000 */
.L_x_33920:
        /* <DEDUP_REMOVED lines=18> */
.L_x_33932:
[----:B------:R-:W-:Y:S02]  /*7cc0*/  IMAD.MOV.U32 R156, RZ, RZ, R150 ;  /* 0x000000ffff9c7224 */ /* 0x000fe400078e0096 */
.L_x_33933:
[----:B------:R-:W-:Y:S05]  /*7cd0*/  BSYNC B2 ;  /* 0x0000000000027941 */ /* 0x000fea0003800000 */
.L_x_33931:
        /* <DEDUP_REMOVED lines=16> */
.L_x_33937:
[----:B------:R-:W-:Y:S05]  /*7de0*/  BSYNC B3 ;  /* 0x0000000000037941 */ /* 0x000fea0003800000 */
.L_x_33936:
        /* <DEDUP_REMOVED lines=41> */
[----:B------:R-:W-:Y:S01]  /*8080*/  IMAD.MOV.U32 R111, RZ, RZ, RZ ;  /* 0x000000ffff6f7224 */ /* 0x000fe200078e00ff */
[----:B------:R-:W-:Y:S02]  /*8090*/  MOV R154, R110 ;  /* 0x0000006e009a7202 */ /* 0x000fe40000000f00 */
.L_x_33935:
[----:B------:R-:W-:Y:S05]  /*80a0*/  BSYNC B2 ;  /* 0x0000000000027941 */ /* 0x000fea0003800000 */
.L_x_33934:
        /* <DEDUP_REMOVED lines=9> */
.L_x_33930:
[----:B------:R-:W-:Y:S05]  /*8140*/  BSYNC B1 ;  /* 0x0000000000017941 */ /* 0x000fea0003800000 */
.L_x_33929:
        /* <DEDUP_REMOVED lines=18> */
.L_x_33941:
[----:B------:R-:W-:Y:S02]  /*8270*/  IMAD.MOV.U32 R156, RZ, RZ, R150 ;  /* 0x000000ffff9c7224 */ /* 0x000fe400078e0096 */
.L_x_33942:
[----:B------:R-:W-:Y:S05]  /*8280*/  BSYNC B2 ;  /* 0x0000000000027941 */ /* 0x000fea0003800000 */
.L_x_33940:
        /* <DEDUP_REMOVED lines=16> */
.L_x_33946:
[----:B------:R-:W-:Y:S05]  /*8390*/  BSYNC B3 ;  /* 0x0000000000037941 */ /* 0x000fea0003800000 */
.L_x_33945:
        /* <DEDUP_REMOVED lines=43> */
.L_x_33944:
[----:B------:R-:W-:Y:S05]  /*8650*/  BSYNC B2 ;  /* 0x0000000000027941 */ /* 0x000fea0003800000 */
.L_x_33943:
        /* <DEDUP_REMOVED lines=9> */
.L_x_33939:
[----:B------:R-:W-:Y:S05]  /*86f0*/  BSYNC B1 ;  /* 0x0000000000017941 */ /* 0x000fea0003800000 */
.L_x_33938:
        /* <DEDUP_REMOVED lines=18> */
.L_x_33950:
[----:B------:R-:W-:Y:S02]  /*8820*/  IMAD.MOV.U32 R166, RZ, RZ, R150 ;  /* 0x000000ffffa67224 */ /* 0x000fe400078e0096 */
.L_x_33951:
[----:B------:R-:W-:Y:S05]  /*8830*/  BSYNC B2 ;  /* 0x0000000000027941 */ /* 0x000fea0003800000 */
.L_x_33949:
        /* <DEDUP_REMOVED lines=16> */
.L_x_33955:
[----:B------:R-:W-:Y:S05]  /*8940*/  BSYNC B3 ;  /* 0x0000000000037941 */ /* 0x000fea0003800000 */
.L_x_33954:
        /* <DEDUP_REMOVED lines=44> */
.L_x_33953:
[----:B------:R-:W-:Y:S05]  /*8c10*/  BSYNC B2 ;  /* 0x0000000000027941 */ /* 0x000fea0003800000 */
.L_x_33952:
        /* <DEDUP_REMOVED lines=9> */
.L_x_33948:
[----:B------:R-:W-:Y:S05]  /*8cb0*/  BSYNC B1 ;  /* 0x0000000000017941 */ /* 0x000fea0003800000 */
.L_x_33947:
        /* <DEDUP_REMOVED lines=15> */
.L_x_33957:
[----:B------:R-:W-:Y:S05]  /*8db0*/  BSYNC B1 ;  /* 0x0000000000017941 */ /* 0x000fea0003800000 */
.L_x_33956:
[----:B------:R-:W-:Y:S02]  /*8dc0*/  IADD3 R148, R148, 0x80, RZ ;  /* 0x0000008094947810 */ /* 0x000fe40007ffe0ff */
[----:B------:R-:W-:Y:S02]  /*8dd0*/  IADD3 R138, R138, 0x80, RZ ;  /* 0x000000808a8a7810 */ /* 0x000fe40007ffe0ff */
.L_x_33919:
[----:B------:R-:W-:Y:S05]  /*8de0*/  BSYNC B0 ;  /* 0x0000000000007941 */ /* 0x000fea0003800000 */
.L_x_33918:
        /* <DEDUP_REMOVED lines=30> */
.L_x_33963:
[----:B------:R-:W-:Y:S02]  /*8fd0*/  IMAD.MOV.U32 R156, RZ, RZ, R150 ;  /* 0x000000ffff9c7224 */ /* 0x000fe400078e0096 */
.L_x_33964:
[----:B------:R-:W-:Y:S05]  /*8fe0*/  BSYNC B2 ;  /* 0x0000000000027941 */ /* 0x000fea0003800000 */
.L_x_33962:
        /* <DEDUP_REMOVED lines=16> */
.L_x_33968:
[----:B------:R-:W-:Y:S05]  /*90f0*/  BSYNC B3 ;  /* 0x0000000000037941 */ /* 0x000fea0003800000 */
.L_x_33967:
        /* <DEDUP_REMOVED lines=43> */
.L_x_33966:
[----:B------:R-:W-:Y:S05]  /*93b0*/  BSYNC B2 ;  /* 0x0000000000027941 */ /* 0x000fea0003800000 */
.L_x_33965:
        /* <DEDUP_REMOVED lines=9> */
.L_x_33961:
[----:B0-----:R-:W-:Y:S05]  /*9450*/  BSYNC B1 ;  /* 0x0000000000017941 */ /* 0x001fea0003800000 */
.L_x_33960:
        /* <DEDUP_REMOVED lines=18> */
.L_x_33972:
[----:B------:R-:W-:Y:S02]  /*9580*/  MOV R156, R150 ;  /* 0x00000096009c7202 */ /* 0x000fe40000000f00 */
.L_x_33973:
[----:B------:R-:W-:Y:S05]  /*9590*/  BSYNC B2 ;  /* 0x0000000000027941 */ /* 0x000fea0003800000 */
.L_x_33971:
        /* <DEDUP_REMOVED lines=16> */
.L_x_33977:
[----:B------:R-:W-:Y:S05]  /*96a0*/  BSYNC B3 ;  /* 0x0000000000037941 */ /* 0x000fea0003800000 */
.L_x_33976:
        /* <DEDUP_REMOVED lines=43> */
.L_x_33975:
[----:B------:R-:W-:Y:S05]  /*9960*/  BSYNC B2 ;  /* 0x0000000000027941 */ /* 0x000fea0003800000 */
.L_x_33974:
        /* <DEDUP_REMOVED lines=9> */
.L_x_33970:
[----:B------:R-:W-:Y:S05]  /*9a00*/  BSYNC B1 ;  /* 0x0000000000017941 */ /* 0x000fea0003800000 */
.L_x_33969:
        /* <DEDUP_REMOVED lines=18> */
.L_x_33981:
[----:B------:R-:W-:Y:S02]  /*9b30*/  IMAD.MOV.U32 R156, RZ, RZ, R150 ;  /* 0x000000ffff9c7224 */ /* 0x000fe400078e0096 */
.L_x_33982:
[----:B------:R-:W-:Y:S05]  /*9b40*/  BSYNC B2 ;  /* 0x0000000000027941 */ /* 0x000fea0003800000 */
.L_x_33980:
        /* <DEDUP_REMOVED lines=16> */
.L_x_33986:
[----:B------:R-:W-:Y:S05]  /*9c50*/  BSYNC B3 ;  /* 0x0000000000037941 */ /* 0x000fea0003800000 */
.L_x_33985:
        /* <DEDUP_REMOVED lines=43> */
.L_x_33984:
[----:B------:R-:W-:Y:S05]  /*9f10*/  BSYNC B2 ;  /* 0x0000000000027941 */ /* 0x000fea0003800000 */
.L_x_33983:
        /* <DEDUP_REMOVED lines=9> */
.L_x_33979:
[----:B------:R-:W-:Y:S05]  /*9fb0*/  BSYNC B1 ;  /* 0x0000000000017941 */ /* 0x000fea0003800000 */
.L_x_33978:
        /* <DEDUP_REMOVED lines=18> */
.L_x_33990:
[----:B------:R-:W-:Y:S02]  /*a0e0*/  IMAD.MOV.U32 R166, RZ, RZ, R150 ;  /* 0x000000ffffa67224 */ /* 0x000fe400078e0096 */
.L_x_33991:
[----:B------:R-:W-:Y:S05]  /*a0f0*/  BSYNC B2 ;  /* 0x0000000000027941 */ /* 0x000fea0003800000 */
.L_x_33989:
        /* <DEDUP_REMOVED lines=16> */
.L_x_33995:
[----:B------:R-:W-:Y:S05]  /*a200*/  BSYNC B3 ;  /* 0x0000000000037941 */ /* 0x000fea0003800000 */
.L_x_33994:
        /* <DEDUP_REMOVED lines=44> */
.L_x_33993:
[----:B------:R-:W-:Y:S05]  /*a4d0*/  BSYNC B2 ;  /* 0x0000000000027941 */ /* 0x000fea0003800000 */
.L_x_33992:
        /* <DEDUP_REMOVED lines=9> */
.L_x_33988:
[----:B------:R-:W-:Y:S05]  /*a570*/  BSYNC B1 ;  /* 0x0000000000017941 */ /* 0x000fea0003800000 */
.L_x_33987:
        /* <DEDUP_REMOVED lines=15> */
.L_x_33997:
[----:B------:R-:W-:Y:S05]  /*a670*/  BSYNC B1 ;  /* 0x0000000000017941 */ /* 0x000fea0003800000 */
.L_x_33996:
[----:B------:R-:W-:Y:S02]  /*a680*/  IADD3 R148, R148, 0x80, RZ ;  /* 0x0000008094947810 */ /* 0x000fe40007ffe0ff */
[----:B------:R-:W-:Y:S02]  /*a690*/  IADD3 R138, R138, 0x80, RZ ;  /* 0x000000808a8a7810 */ /* 0x000fe40007ffe0ff */
.L_x_33959:
[----:B------:R-:W-:Y:S05]  /*a6a0*/  BSYNC B0 ;  /* 0x0000000000007941 */ /* 0x000fea0003800000 */
.L_x_33958:
        /* <DEDUP_REMOVED lines=30> */
.L_x_34003:
[----:B------:R-:W-:Y:S02]  /*a890*/  IMAD.MOV.U32 R156, RZ, RZ, R150 ;  /* 0x000000ffff9c7224 */ /* 0x000fe400078e0096 */
.L_x_34004:
[----:B------:R-:W-:Y:S05]  /*a8a0*/  BSYNC B2 ;  /* 0x0000000000027941 */ /* 0x000fea0003800000 */
.L_x_34002:
        /* <DEDUP_REMOVED lines=16> */
.L_x_34008:
[----:B------:R-:W-:Y:S05]  /*a9b0*/  BSYNC B3 ;  /* 0x0000000000037941 */ /* 0x000fea0003800000 */
.L_x_34007:
        /* <DEDUP_REMOVED lines=43> */
.L_x_34006:
[----:B------:R-:W-:Y:S05]  /*ac70*/  BSYNC B2 ;  /* 0x0000000000027941 */ /* 0x000fea0003800000 */
.L_x_34005:
        /* <DEDUP_REMOVED lines=9> */
.L_x_34001:
[----:B0-----:R-:W-:Y:S05]  /*ad10*/  BSYNC B1 ;  /* 0x0000000000017941 */ /* 0x001fea0003800000 */
.L_x_34000:
        /* <DEDUP_REMOVED lines=18> */
.L_x_34012:
[----:B------:R-:W-:Y:S02]  /*ae40*/  MOV R156, R150 ;  /* 0x00000096009c7202 */ /* 0x000fe40000000f00 */
.L_x_34013:
[----:B------:R-:W-:Y:S05]  /*ae50*/  BSYNC B2 ;  /* 0x0000000000027941 */ /* 0x000fea0003800000 */
.L_x_34011:
        /* <DEDUP_REMOVED lines=16> */
.L_x_34017:
[----:B------:R-:W-:Y:S05]  /*af60*/  BSYNC B3 ;  /* 0x0000000000037941 */ /* 0x000fea0003800000 */
.L_x_34016:
        /* <DEDUP_REMOVED lines=43> */
.L_x_34015:
[----:B------:R-:W-:Y:S05]  /*b220*/  BSYNC B2 ;  /* 0x0000000000027941 */ /* 0x000fea0003800000 */
.L_x_34014:
        /* <DEDUP_REMOVED lines=9> */
.L_x_34010:
[----:B------:R-:W-:Y:S05]  /*b2c0*/  BSYNC B1 ;  /* 0x0000000000017941 */ /* 0x000fea0003800000 */
.L_x_34009:
        /* <DEDUP_REMOVED lines=18> */
.L_x_34021:
[----:B------:R-:W-:Y:S02]  /*b3f0*/  IMAD.MOV.U32 R156, RZ, RZ, R150 ;  /* 0x000000ffff9c7224 */ /* 0x000fe400078e0096 */
.L_x_34022:
[----:B------:R-:W-:Y:S05]  /*b400*/  BSYNC B2 ;  /* 0x0000000000027941 */ /* 0x000fea0003800000 */
.L_x_34020:
        /* <DEDUP_REMOVED lines=16> */
.L_x_34026:
[----:B------:R-:W-:Y:S05]  /*b510*/  BSYNC B3 ;  /* 0x0000000000037941 */ /* 0x000fea0003800000 */
.L_x_34025:
        /* <DEDUP_REMOVED lines=43> */
.L_x_34024:
[----:B------:R-:W-:Y:S05]  /*b7d0*/  BSYNC B2 ;  /* 0x0000000000027941 */ /* 0x000fea0003800000 */
.L_x_34023:
        /* <DEDUP_REMOVED lines=9> */
.L_x_34019:
[----:B------:R-:W-:Y:S05]  /*b870*/  BSYNC B1 ;  /* 0x0000000000017941 */ /* 0x000fea0003800000 */
.L_x_34018:
        /* <DEDUP_REMOVED lines=18> */
.L_x_34030:
[----:B------:R-:W-:Y:S02]  /*b9a0*/  IMAD.MOV.U32 R166, RZ, RZ, R150 ;  /* 0x000000ffffa67224 */ /* 0x000fe400078e0096 */
.L_x_34031:
[----:B------:R-:W-:Y:S05]  /*b9b0*/  BSYNC B2 ;  /* 0x0000000000027941 */ /* 0x000fea0003800000 */
.L_x_34029:
        /* <DEDUP_REMOVED lines=16> */
.L_x_34035:
[----:B------:R-:W-:Y:S05]  /*bac0*/  BSYNC B3 ;  /* 0x0000000000037941 */ /* 0x000fea0003800000 */
.L_x_34034:
        /* <DEDUP_REMOVED lines=44> */
.L_x_34033:
[----:B------:R-:W-:Y:S05]  /*bd90*/  BSYNC B2 ;  /* 0x0000000000027941 */ /* 0x000fea0003800000 */
.L_x_34032:
        /* <DEDUP_REMOVED lines=9> */
.L_x_34028:
[----:B------:R-:W-:Y:S05]  /*be30*/  BSYNC B1 ;  /* 0x0000000000017941 */ /* 0x000fea0003800000 */
.L_x_34027:
        /* <DEDUP_REMOVED lines=15> */
.L_x_34037:
[----:B------:R-:W-:Y:S05]  /*bf30*/  BSYNC B1 ;  /* 0x0000000000017941 */ /* 0x000fea0003800000 */
.L_x_34036:
[----:B------:R-:W-:Y:S02]  /*bf40*/  IADD3 R148, R148, 0x80, RZ ;  /* 0x0000008094947810 */ /* 0x000fe40007ffe0ff */
[----:B------:R-:W-:Y:S02]  /*bf50*/  IADD3 R138, R138, 0x80, RZ ;  /* 0x000000808a8a7810 */ /* 0x000fe40007ffe0ff */
.L_x_33999:
[----:B------:R-:W-:Y:S05]  /*bf60*/  BSYNC B0 ;  /* 0x0000000000007941 */ /* 0x000fea0003800000 */
.L_x_33998:
        /* <DEDUP_REMOVED lines=30> */
.L_x_34043:
[----:B------:R-:W-:Y:S02]  /*c150*/  IMAD.MOV.U32 R156, RZ, RZ, R150 ;  /* 0x000000ffff9c7224 */ /* 0x000fe400078e0096 */
.L_x_34044:
[----:B------:R-:W-:Y:S05]  /*c160*/  BSYNC B2 ;  /* 0x0000000000027941 */ /* 0x000fea0003800000 */
.L_x_34042:
        /* <DEDUP_REMOVED lines=16> */
.L_x_34048:
[----:B------:R-:W-:Y:S05]  /*c270*/  BSYNC B3 ;  /* 0x0000000000037941 */ /* 0x000fea0003800000 */
.L_x_34047:
        /* <DEDUP_REMOVED lines=43> */
.L_x_34046:
[----:B------:R-:W-:Y:S05]  /*c530*/  BSYNC B2 ;  /* 0x0000000000027941 */ /* 0x000fea0003800000 */
.L_x_34045:
        /* <DEDUP_REMOVED lines=9> */
.L_x_34041:
[----:B0-----:R-:W-:Y:S05]  /*c5d0*/  BSYNC B1 ;  /* 0x0000000000017941 */ /* 0x001fea0003800000 */
.L_x_34040:
        /* <DEDUP_REMOVED lines=18> */
.L_x_34052:
[----:B------:R-:W-:Y:S02]  /*c700*/  MOV R156, R150 ;  /* 0x00000096009c7202 */ /* 0x000fe40000000f00 */
.L_x_34053:
[----:B------:R-:W-:Y:S05]  /*c710*/  BSYNC B2 ;  /* 0x0000000000027941 */ /* 0x000fea0003800000 */
.L_x_34051:
        /* <DEDUP_REMOVED lines=16> */
.L_x_34057:
[----:B------:R-:W-:Y:S05]  /*c820*/  BSYNC B3 ;  /* 0x0000000000037941 */ /* 0x000fea0003800000 */
.L_x_34056:
        /* <DEDUP_REMOVED lines=43> */
.L_x_34055:
[----:B------:R-:W-:Y:S05]  /*cae0*/  BSYNC B2 ;  /* 0x0000000000027941 */ /* 0x000fea0003800000 */
.L_x_34054:
        /* <DEDUP_REMOVED lines=9> */
.L_x_34050:
[----:B------:R-:W-:Y:S05]  /*cb80*/  BSYNC B1 ;  /* 0x0000000000017941 */ /* 0x000fea0003800000 */
.L_x_34049:
        /* <DEDUP_REMOVED lines=18> */
.L_x_34061:
[----:B------:R-:W-:Y:S02]  /*ccb0*/  IMAD.MOV.U32 R156, RZ, RZ, R150 ;  /* 0x000000ffff9c7224 */ /* 0x000fe400078e0096 */
.L_x_34062:
[----:B------:R-:W-:Y:S05]  /*ccc0*/  BSYNC B2 ;  /* 0x0000000000027941 */ /* 0x000fea0003800000 */
.L_x_34060:
        /* <DEDUP_REMOVED lines=16> */
.L_x_34066:
[----:B------:R-:W-:Y:S05]  /*cdd0*/  BSYNC B3 ;  /* 0x0000000000037941 */ /* 0x000fea0003800000 */
.L_x_34065:
        /* <DEDUP_REMOVED lines=43> */
.L_x_34064:
[----:B------:R-:W-:Y:S05]  /*d090*/  BSYNC B2 ;  /* 0x0000000000027941 */ /* 0x000fea0003800000 */
.L_x_34063:
        /* <DEDUP_REMOVED lines=9> */
.L_x_34059:
[----:B------:R-:W-:Y:S05]  /*d130*/  BSYNC B1 ;  /* 0x0000000000017941 */ /* 0x000fea0003800000 */
.L_x_34058:
        /* <DEDUP_REMOVED lines=18> */
.L_x_34070:
[----:B------:R-:W-:Y:S02]  /*d260*/  IMAD.MOV.U32 R166, RZ, RZ, R150 ;  /* 0x000000ffffa67224 */ /* 0x000fe400078e0096 */
.L_x_34071:
[----:B------:R-:W-:Y:S05]  /*d270*/  BSYNC B2 ;  /* 0x0000000000027941 */ /* 0x000fea0003800000 */
.L_x_34069:
        /* <DEDUP_REMOVED lines=16> */
.L_x_34075:
[----:B------:R-:W-:Y:S05]  /*d380*/  BSYNC B3 ;  /* 0x0000000000037941 */ /* 0x000fea0003800000 */
.L_x_34074:
        /* <DEDUP_REMOVED lines=44> */
.L_x_34073:
[----:B------:R-:W-:Y:S05]  /*d650*/  BSYNC B2 ;  /* 0x0000000000027941 */ /* 0x000fea0003800000 */
.L_x_34072:
        /* <DEDUP_REMOVED lines=9> */
.L_x_34068:
[----:B------:R-:W-:Y:S05]  /*d6f0*/  BSYNC B1 ;  /* 0x0000000000017941 */ /* 0x000fea0003800000 */
.L_x_34067:
        /* <DEDUP_REMOVED lines=15> */
.L_x_34077:
[----:B------:R-:W-:Y:S05]  /*d7f0*/  BSYNC B1 ;  /* 0x0000000000017941 */ /* 0x000fea0003800000 */
.L_x_34076:
[----:B------:R-:W-:Y:S02]  /*d800*/  IADD3 R148, R148, 0x80, RZ ;  /* 0x0000008094947810 */ /* 0x000fe40007ffe0ff */
[----:B------:R-:W-:Y:S02]  /*d810*/  IADD3 R138, R138, 0x80, RZ ;  /* 0x000000808a8a7810 */ /* 0x000fe40007ffe0ff */
.L_x_34039:
[----:B------:R-:W-:Y:S05]  /*d820*/  BSYNC B0 ;  /* 0x0000000000007941 */ /* 0x000fea0003800000 */
.L_x_34038:
        /* <DEDUP_REMOVED lines=30> */
.L_x_34083:
[----:B------:R-:W-:Y:S02]  /*da10*/  IMAD.MOV.U32 R156, RZ, RZ, R150 ;  /* 0x000000ffff9c7224 */ /* 0x000fe400078e0096 */
.L_x_34084:
[----:B------:R-:W-:Y:S05]  /*da20*/  BSYNC B2 ;  /* 0x0000000000027941 */ /* 0x000fea0003800000 */
.L_x_34082:
        /* <DEDUP_REMOVED lines=16> */
.L_x_34088:
[----:B------:R-:W-:Y:S05]  /*db30*/  BSYNC B3 ;  /* 0x0000000000037941 */ /* 0x000fea0003800000 */
.L_x_34087:
        /* <DEDUP_REMOVED lines=43> */
.L_x_34086:
[----:B------:R-:W-:Y:S05]  /*ddf0*/  BSYNC B2 ;  /* 0x0000000000027941 */ /* 0x000fea0003800000 */
.L_x_34085:
        /* <DEDUP_REMOVED lines=9> */
.L_x_34081:
[----:B0-----:R-:W-:Y:S05]  /*de90*/  BSYNC B1 ;  /* 0x0000000000017941 */ /* 0x001fea0003800000 */
.L_x_34080:
        /* <DEDUP_REMOVED lines=18> */
.L_x_34092:
[----:B------:R-:W-:Y:S02]  /*dfc0*/  MOV R156, R150 ;  /* 0x00000096009c7202 */ /* 0x000fe40000000f00 */
.L_x_34093:
[----:B------:R-:W-:Y:S05]  /*dfd0*/  BSYNC B2 ;  /* 0x0000000000027941 */ /* 0x000fea0003800000 */
.L_x_34091:
        /* <DEDUP_REMOVED lines=16> */
.L_x_34097:
[----:B------:R-:W-:Y:S05]  /*e0e0*/  BSYNC B3 ;  /* 0x0000000000037941 */ /* 0x000fea0003800000 */
.L_x_34096:
        /* <DEDUP_REMOVED lines=43> */
.L_x_34095:
[----:B------:R-:W-:Y:S05]  /*e3a0*/  BSYNC B2 ;  /* 0x0000000000027941 */ /* 0x000fea0003800000 */
.L_x_34094:
        /* <DEDUP_REMOVED lines=9> */
.L_x_34090:
[----:B------:R-:W-:Y:S05]  /*e440*/  BSYNC B1 ;  /* 0x0000000000017941 */ /* 0x000fea0003800000 */
.L_x_34089:
        /* <DEDUP_REMOVED lines=18> */
.L_x_34101:
[----:B------:R-:W-:Y:S02]  /*e570*/  IMAD.MOV.U32 R156, RZ, RZ, R150 ;  /* 0x000000ffff9c7224 */ /* 0x000fe400078e0096 */
.L_x_34102:
[----:B------:R-:W-:Y:S05]  /*e580*/  BSYNC B2 ;  /* 0x0000000000027941 */ /* 0x000fea0003800000 */
.L_x_34100:
        /* <DEDUP_REMOVED lines=16> */
.L_x_34106:
[----:B------:R-:W-:Y:S05]  /*e690*/  BSYNC B3 ;  /* 0x0000000000037941 */ /* 0x000fea0003800000 */
.L_x_34105:
        /* <DEDUP_REMOVED lines=43> */
.L_x_34104:
[----:B------:R-:W-:Y:S05]  /*e950*/  BSYNC B2 ;  /* 0x0000000000027941 */ /* 0x000fea0003800000 */
.L_x_34103:
        /* <DEDUP_REMOVED lines=9> */
.L_x_34099:
[----:B------:R-:W-:Y:S05]  /*e9f0*/  BSYNC B1 ;  /* 0x0000000000017941 */ /* 0x000fea0003800000 */
.L_x_34098:
        /* <DEDUP_REMOVED lines=18> */
.L_x_34110:
[----:B------:R-:W-:Y:S02]  /*eb20*/  IMAD.MOV.U32 R166, RZ, RZ, R150 ;  /* 0x000000ffffa67224 */ /* 0x000fe400078e0096 */
.L_x_34111:
[----:B------:R-:W-:Y:S05]  /*eb30*/  BSYNC B2 ;  /* 0x0000000000027941 */ /* 0x000fea0003800000 */
.L_x_34109:
        /* <DEDUP_REMOVED lines=16> */
.L_x_34115:
[----:B------:R-:W-:Y:S05]  /*ec40*/  BSYNC B3 ;  /* 0x0000000000037941 */ /* 0x000fea0003800000 */
.L_x_34114:
        /* <DEDUP_REMOVED lines=44> */
.L_x_34113:
[----:B------:R-:W-:Y:S05]  /*ef10*/  BSYNC B2 ;  /* 0x0000000000027941 */ /* 0x000fea0003800000 */
.L_x_34112:
        /* <DEDUP_REMOVED lines=9> */
.L_x_34108:
[----:B------:R-:W-:Y:S05]  /*efb0*/  BSYNC B1 ;  /* 0x0000000000017941 */ /* 0x000fea0003800000 */
.L_x_34107:
        /* <DEDUP_REMOVED lines=15> */
.L_x_34117:
[----:B------:R-:W-:Y:S05]  /*f0b0*/  BSYNC B1 ;  /* 0x0000000000017941 */ /* 0x000fea0003800000 */
.L_x_34116:
[----:B------:R-:W-:Y:S02]  /*f0c0*/  IADD3 R148, R148, 0x80, RZ ;  /* 0x0000008094947810 */ /* 0x000fe40007ffe0ff */
[----:B------:R-:W-:Y:S02]  /*f0d0*/  IADD3 R138, R138, 0x80, RZ ;  /* 0x000000808a8a7810 */ /* 0x000fe40007ffe0ff */
.L_x_34079:
[----:B------:R-:W-:Y:S05]  /*f0e0*/  BSYNC B0 ;  /* 0x0000000000007941 */ /* 0x000fea0003800000 */
.L_x_34078:
        /* <DEDUP_REMOVED lines=30> */
.L_x_34123:
[----:B------:R-:W-:Y:S02]  /*f2d0*/  IMAD.MOV.U32 R153, RZ, RZ, R150 ;  /* 0x000000ffff997224 */ /* 0x000fe400078e0096 */
.L_x_34124:
[----:B------:R-:W-:Y:S05]  /*f2e0*/  BSYNC B2 ;  /* 0x0000000000027941 */ /* 0x000fea0003800000 */
.L_x_34122:
        /* <DEDUP_REMOVED lines=16> */
.L_x_34128:
[----:B------:R-:W-:Y:S05]  /*f3f0*/  BSYNC B3 ;  /* 0x0000000000037941 */ /* 0x000fea0003800000 */
.L_x_34127:
        /* <DEDUP_REMOVED lines=44> */
.L_x_34126:
[----:B------:R-:W-:Y:S05]  /*f6c0*/  BSYNC B2 ;  /* 0x0000000000027941 */ /* 0x000fea0003800000 */
.L_x_34125:
        /* <DEDUP_REMOVED lines=9> */
.L_x_34121:
[----:B0-----:R-:W-:Y:S05]  /*f760*/  BSYNC B1 ;  /* 0x0000000000017941 */ /* 0x001fea0003800000 */
.L_x_34120:
        /* <DEDUP_REMOVED lines=18> */
.L_x_34132:
[----:B------:R-:W-:Y:S02]  /*f890*/  IMAD.MOV.U32 R156, RZ, RZ, R150 ;  /* 0x000000ffff9c7224 */ /* 0x000fe400078e0096 */
.L_x_34133:
[----:B------:R-:W-:Y:S05]  /*f8a0*/  BSYNC B2 ;  /* 0x0000000000027941 */ /* 0x000fea0003800000 */
.L_x_34131:
        /* <DEDUP_REMOVED lines=16> */
.L_x_34137:
[----:B------:R-:W-:Y:S05]  /*f9b0*/  BSYNC B3 ;  /* 0x0000000000037941 */ /* 0x000fea0003800000 */
.L_x_34136:
        /* <DEDUP_REMOVED lines=43> */
.L_x_34135:
[----:B------:R-:W-:Y:S05]  /*fc70*/  BSYNC B2 ;  /* 0x0000000000027941 */ /* 0x000fea0003800000 */
.L_x_34134:
        /* <DEDUP_REMOVED lines=9> */
.L_x_34130:
[----:B------:R-:W-:Y:S05]  /*fd10*/  BSYNC B1 ;  /* 0x0000000000017941 */ /* 0x000fea0003800000 */
.L_x_34129:
        /* <DEDUP_REMOVED lines=18> */
.L_x_34141:
[----:B------:R-:W-:Y:S02]  /*fe40*/  MOV R156, R150 ;  /* 0x00000096009c7202 */ /* 0x000fe40000000f00 */
.L_x_34142:
[----:B------:R-:W-:Y:S05]  /*fe50*/  BSYNC B2 ;  /* 0x0000000000027941 */ /* 0x000fea0003800000 */
.L_x_34140:
        /* <DEDUP_REMOVED lines=16> */
.L_x_34146:
[----:B------:R-:W-:Y:S05]  /*ff60*/  BSYNC B3 ;  /* 0x0000000000037941 */ /* 0x000fea0003800000 */
.L_x_34145:
        /* <DEDUP_REMOVED lines=43> */
.L_x_34144:
[----:B------:R-:W-:Y:S05]  /*10220*/  BSYNC B2 ;  /* 0x0000000000027941 */ /* 0x000fea0003800000 */
.L_x_34143:
        /* <DEDUP_REMOVED lines=9> */
.L_x_34139:
[----:B------:R-:W-:Y:S05]  /*102c0*/  BSYNC B1 ;  /* 0x0000000000017941 */ /* 0x000fea0003800000 */
.L_x_34138:
        /* <DEDUP_REMOVED lines=18> */
.L_x_34150:
[----:B------:R-:W-:Y:S02]  /*103f0*/  IMAD.MOV.U32 R166, RZ, RZ, R150 ;  /* 0x000000ffffa67224 */ /* 0x000fe400078e0096 */
.L_x_34151:
[----:B------:R-:W-:Y:S05]  /*10400*/  BSYNC B2 ;  /* 0x0000000000027941 */ /* 0x000fea0003800000 */
.L_x_34149:
        /* <DEDUP_REMOVED lines=16> */
.L_x_34155:
[----:B------:R-:W-:Y:S05]  /*10510*/  BSYNC B3 ;  /* 0x0000000000037941 */ /* 0x000fea0003800000 */
.L_x_34154:
        /* <DEDUP_REMOVED lines=44> */
.L_x_34153:
[----:B------:R-:W-:Y:S05]  /*107e0*/  BSYNC B2 ;  /* 0x0000000000027941 */ /* 0x000fea0003800000 */
.L_x_34152:
        /* <DEDUP_REMOVED lines=9> */
.L_x_34148:
[----:B------:R-:W-:Y:S05]  /*10880*/  BSYNC B1 ;  /* 0x0000000000017941 */ /* 0x000fea0003800000 */
.L_x_34147:
[----:B------:R-:W-:-:S04]  /*10890*/  IMAD.MOV.U32 R157, RZ, RZ, 0x10 ;  /* 0x00000010ff9d7424 */ /* 0x000fc800078e00ff */
[----:B------:R-:W-:-:S05]  /*108a0*/  IMAD.WIDE.U32 R156, R148, R157, c[0x0][0x188] ;  /* 0x00006200949c7625 */ /* 0x000fca00078e009d */
[----:B------:R0:W-:Y:S01]  /*108b0*/  STG.E.128 [R156.64], R128 ;  /* 0x000000809c007986 */ /* 0x0001e2000c101d06 */
        /* <DEDUP_REMOVED lines=8> */
[----:B------:R-:W-:-:S05]  /*10940*/  LOP3.LUT R148, R146, 0xff, RZ, 0xc0, !PT ;  /* 0x000000ff92947812 */ /* 0x000fca00078ec0ff */
[----:B------:R-:W-:-:S05]  /*10950*/  IMAD.IADD R147, R147, 0x1, R148 ;  /* 0x0000000193937824 */ /* 0x000fca00078e0294 */
[----:B------:R1:W-:Y:S02]  /*10960*/  STG.E [R138.64], R147 ;  /* 0x000000938a007986 */ /* 0x0003e4000c101906 */
.L_x_34119:
[----:B------:R-:W-:Y:S05]  /*10970*/  BSYNC B0 ;  /* 0x0000000000007941 */ /* 0x000fea0003800000 */
.L_x_34118:
[----:B-1----:R-:W-:Y:S01]  /*10980*/  FADD.FTZ R138, RZ, R92 ;  /* 0x0000005cff8a7221 */ /* 0x002fe20000010000 */
        /* <DEDUP_REMOVED lines=13> */
[C---:B------:R-:W-:Y:S01]  /*10a60*/  ISETP.GT.U32.AND P1, PT, R133.reuse, 0x17f, PT ;  /* 0x0000017f8500780c */ /* 0x040fe20003f24070 */
[----:B------:R-:W-:Y:S01]  /*10a70*/  FADD.FTZ R138, R96, R139 ;  /* 0x0000008b608a7221 */ /* 0x000fe20000010000 */
[----:B------:R-:W-:Y:S02]  /*10a80*/  ISETP.GT.U32.AND P6, PT, R133, 0x4ff, PT ;  /* 0x000004ff8500780c */ /* 0x000fe40003fc4070 */
[----:B------:R-:W-:Y:S01]  /*10a90*/  P2R R169, PR, RZ, 0x2 ;  /* 0x00000002ffa97803 */ /* 0x000fe20000000000 */
[----:B0-----:R-:W-:-:S04]  /*10aa0*/  FADD.FTZ R153, R97, R138 ;  /* 0x0000008a61997221 */ /* 0x001fc80000010000 */
        /* <DEDUP_REMOVED lines=40> */
.L_x_34180:
        /* <DEDUP_REMOVED lines=16> */
[----:B--2---:R-:W-:-:S04]  /*10e30*/  FMUL.FTZ R138, R135, R138 ;  /* 0x0000008a878a7220 */ /* 0x004fc80000410000 */
        /* <DEDUP_REMOVED lines=93> */
.L_x_34181:
        /* <DEDUP_REMOVED lines=11> */
[----:B-1----:R-:W-:Y:S02]  /*114c0*/  @!P1 IMAD.IADD R153, R147, 0x1, R156 ;  /* 0x0000000193999824 */ /* 0x002fe400078e029c */
[----:B------:R-:W-:Y:S02]  /*114d0*/  IMAD.MOV.U32 R147, RZ, RZ, RZ ;  /* 0x000000ffff937224 */ /* 0x000fe400078e00ff */
[----:B------:R-:W-:Y:S01]  /*114e0*/  @!P1 IMAD.MOV.U32 R147, RZ, RZ, R142 ;  /* 0x000000ffff939224 */ /* 0x000fe200078e008e */
        /* <DEDUP_REMOVED lines=9> */
[----:B------:R-:W-:Y:S01]  /*11580*/  ISETP.NE.AND P2, PT, RZ, UR8, PT ;  /* 0x00000008ff007c0c */ /* 0x000fe2000bf45270 */
[----:B0-----:R0:W1:Y:S01]  /*11590*/  I2F R170, R148 ;  /* 0x0000009400aa7306 */ /* 0x0010620000201400 */
[----:B------:R-:W-:-:S05]  /*115a0*/  IADD3 R153, R148, R147, RZ ;  /* 0x0000009394997210 */ /* 0x000fca0007ffe0ff */
[----:B0-----:R-:W-:Y:S04]  /*115b0*/  SHFL.DOWN PT, R148, R153, 0x1, 0x1f ;  /* 0x08201f0099947f89 */ /* 0x001fe800000e0000 */
[----:B------:R-:W0:Y:S02]  /*115c0*/  SHFL.DOWN PT, R137, R166, 0x2, 0x1f ;  /* 0x08401f00a6897f89 */ /* 0x000e2400000e0000 */
[C---:B0-----:R-:W-:Y:S02]  /*115d0*/  FADD.FTZ R168, -R137.reuse, R166 ;  /* 0x000000a689a87221 */ /* 0x041fe40000010100 */
[----:B-1----:R-:W-:Y:S02]  /*115e0*/  FMUL.FTZ R171, R137, R170 ;  /* 0x000000aa89ab7220 */ /* 0x002fe40000410000 */
[----:B------:R-:W0:Y:S01]  /*115f0*/  I2F R137, R153 ;  /* 0x0000009900897306 */ /* 0x000e220000201400 */
[----:B------:R-:W-:-:S02]  /*11600*/  FMUL.FTZ R168, R168, R168 ;  /* 0x000000a8a8a87220 */ /* 0x000fc40000410000 */
[----:B------:R-:W-:Y:S02]  /*11610*/  FFMA.FTZ R172, R169, R166, R171 ;  /* 0x000000a6a9ac7223 */ /* 0x000fe400000100ab */
[----:B------:R-:W-:Y:S02]  /*11620*/  FMUL.FTZ R169, R168, R169 ;  /* 0x000000a9a8a97220 */ /* 0x000fe40000410000 */
[----:B------:R-:W1:Y:S01]  /*11630*/  SHFL.DOWN PT, R168, R167, 0x2, 0x1f ;  /* 0x08401f00a7a87f89 */ /* 0x000e6200000e0000 */
[----:B------:R-:W-:Y:S02]  /*11640*/  IMAD.IADD R166, R153, 0x1, R148 ;  /* 0x0000000199a67824 */ /* 0x000fe400078e0294 */
[----:B------:R-:W-:Y:S01]  /*11650*/  FMUL.FTZ R169, R169, R170 ;  /* 0x000000aaa9a97220 */ /* 0x000fe20000410000 */
[----:B------:R-:W-:Y:S08]  /*11660*/  I2F R148, R148 ;  /* 0x0000009400947306 */ /* 0x000ff00000201400 */
[----:B0-----:R-:W0:Y:S08]  /*11670*/  MUFU.RCP R147, R137 ;  /* 0x0000008900937308 */ /* 0x001e300000001000 */
[----:B------:R-:W2:Y:S01]  /*11680*/  I2F R166, R166 ;  /* 0x000000a600a67306 */ /* 0x000ea20000201400 */
[----:B-1----:R-:W-:-:S02]  /*11690*/  FADD.FTZ R168, R168, R167 ;  /* 0x000000a7a8a87221 */ /* 0x002fc40000010000 */
[C---:B0-----:R-:W-:Y:S02]  /*116a0*/  FMUL.FTZ R172, R147.reuse, R172 ;  /* 0x000000ac93ac7220 */ /* 0x041fe40000410000 */
[----:B------:R-:W-:-:S03]  /*116b0*/  FFMA.FTZ R168, R147, R169, R168 ;  /* 0x000000a993a87223 */ /* 0x000fc600000100a8 */
[----:B------:R-:W0:Y:S01]  /*116c0*/  SHFL.DOWN PT, R147, R172, 0x1, 0x1f ;  /* 0x08201f00ac937f89 */ /* 0x000e2200000e0000 */
[----:B--2---:R-:W1:Y:S03]  /*116d0*/  MUFU.RCP R167, R166 ;  /* 0x000000a600a77308 */ /* 0x004e660000001000 */
[----:B------:R-:W2:Y:S01]  /*116e0*/  SHFL.DOWN PT, R169, R168, 0x1, 0x1f ;  /* 0x08201f00a8a97f89 */ /* 0x000ea200000e0000 */
[----:B0-----:R-:W-:Y:S02]  /*116f0*/  FADD.FTZ R153, R172, -R147 ;  /* 0x80000093ac997221 */ /* 0x001fe40000010000 */
[----:B------:R-:W-:Y:S02]  /*11700*/  FMUL.FTZ R147, R147, R148 ;  /* 0x0000009493937220 */ /* 0x000fe40000410000 */
[----:B------:R-:W-:Y:S02]  /*11710*/  FMUL.FTZ R170, R153, R153 ;  /* 0x0000009999aa7220 */ /* 0x000fe40000410000 */
[----:B------:R-:W-:-:S02]  /*11720*/  FFMA.FTZ R174, R137, R172, R147 ;  /* 0x000000ac89ae7223 */ /* 0x000fc40000010093 */
[----:B------:R-:W-:Y:S02]  /*11730*/  FMUL.FTZ R170, R137, R170 ;  /* 0x000000aa89aa7220 */ /* 0x000fe40000410000 */
[C---:B-1----:R-:W-:Y:S02]  /*11740*/  FMUL.FTZ R174, R167.reuse, R174 ;  /* 0x000000aea7ae7220 */ /* 0x042fe40000410000 */
[----:B------:R-:W-:Y:S02]  /*11750*/  FMUL.FTZ R137, R170, R148 ;  /* 0x00000094aa897220 */ /* 0x000fe40000410000 */
[----:B--2---:R-:W-:Y:S01]  /*11760*/  FADD.FTZ R170, R168, R169 ;  /* 0x000000a9a8aa7221 */ /* 0x004fe20000010000 */
[----:B------:R-:W0:Y:S01]  /*11770*/  SHFL.IDX PT, R153, R174, RZ, 0x1f ;  /* 0x00001fffae997589 */ /* 0x000e2200000e0000 */
[----:B------:R-:W-:Y:S02]  /*11780*/  IMAD.MOV.U32 R147, RZ, RZ, c[0x0][0x1e0] ;  /* 0x00007800ff937624 */ /* 0x000fe400078e00ff */
[----:B------:R-:W-:-:S05]  /*11790*/  FFMA.FTZ R137, R167, R137, R170 ;  /* 0x00000089a7897223 */ /* 0x000fca00000100aa */
[----:B------:R-:W1:Y:S04]  /*117a0*/  SHFL.IDX PT, R148, R137, RZ, 0x1f ;  /* 0x00001fff89947589 */ /* 0x000e6800000e0000 */
[----:B0-----:R0:W-:Y:S01]  /*117b0*/  @!P1 STG.E [R138.64], R153 ;  /* 0x000000998a009986 */ /* 0x0011e2000c101906 */
[----:B-1----:R-:W-:Y:S02]  /*117c0*/  FFMA.FTZ R147, R148, R147, c[0x0][0x228] ;  /* 0x00008a0094937623 */ /* 0x002fe40000010093 */
[----:B------:R-:W-:-:S05]  /*117d0*/  FMUL.FTZ R148, R153, R153 ;  /* 0x0000009999947220 */ /* 0x000fca0000410000 */
        /* <DEDUP_REMOVED lines=17> */
[----:B------:R-:W-:Y:S02]  /*118f0*/  FMUL.FTZ R137, R147, R136 ;  /* 0x0000008893897220 */ /* 0x000fe40000410000 */
[--C-:B------:R-:W-:Y:S02]  /*11900*/  FADD.FTZ R136, R93, -R148.reuse ;  /* 0x800000945d887221 */ /* 0x100fe40000010000 */
[----:B------:R-:W-:Y:S02]  /*11910*/  FADD.FTZ R166, R95, -R148 ;  /* 0x800000945fa67221 */ /* 0x000fe40000010000 */
        /* <DEDUP_REMOVED lines=11> */
.L_x_34161:
[----:B------:R-:W-:Y:S05]  /*119d0*/  BSYNC B1 ;  /* 0x0000000000017941 */ /* 0x000fea0003800000 */
.L_x_34160:
        /* <DEDUP_REMOVED lines=19> */
.L_x_34163:
[----:B------:R-:W-:Y:S05]  /*11b10*/  BSYNC B1 ;  /* 0x0000000000017941 */ /* 0x000fea0003800000 */
.L_x_34162:
        /* <DEDUP_REMOVED lines=19> */
.L_x_34165:
[----:B------:R-:W-:Y:S05]  /*11c50*/  BSYNC B1 ;  /* 0x0000000000017941 */ /* 0x000fea0003800000 */
.L_x_34164:
        /* <DEDUP_REMOVED lines=19> */
.L_x_34167:
[----:B------:R-:W-:Y:S05]  /*11d90*/  BSYNC B1 ;  /* 0x0000000000017941 */ /* 0x000fea0003800000 */
.L_x_34166:
        /* <DEDUP_REMOVED lines=19> */
.L_x_34169:
[----:B------:R-:W-:Y:S05]  /*11ed0*/  BSYNC B1 ;  /* 0x0000000000017941 */ /* 0x000fea0003800000 */
.L_x_34168:
        /* <DEDUP_REMOVED lines=9> */
[C---:B------:R-:W-:Y:S01]  /*11f70*/  FMUL.FTZ R139, R147.reuse, R156 ;  /* 0x0000009c938b7220 */ /* 0x040fe20000410000 */
[----:B------:R-:W-:Y:S01]  /*11f80*/  MOV R156, 0x10 ;  /* 0x00000010009c7802 */ /* 0x000fe20000000f00 */
        /* <DEDUP_REMOVED lines=8> */
.L_x_34171:
[----:B------:R-:W-:Y:S05]  /*12010*/  BSYNC B1 ;  /* 0x0000000000017941 */ /* 0x000fea0003800000 */
.L_x_34170:
        /* <DEDUP_REMOVED lines=19> */
.L_x_34173:
[----:B------:R-:W-:Y:S05]  /*12150*/  BSYNC B1 ;  /* 0x0000000000017941 */ /* 0x000fea0003800000 */
.L_x_34172:
        /* <DEDUP_REMOVED lines=19> */
.L_x_34175:
[----:B------:R-:W-:Y:S05]  /*12290*/  BSYNC B1 ;  /* 0x0000000000017941 */ /* 0x000fea0003800000 */
.L_x_34174:
        /* <DEDUP_REMOVED lines=19> */
.L_x_34177:
[----:B------:R-:W-:Y:S05]  /*123d0*/  BSYNC B1 ;  /* 0x0000000000017941 */ /* 0x000fea0003800000 */
.L_x_34176:
[----:B------:R-:W-:-:S13]  /*123e0*/  ISETP.NE.AND P1, PT, R165, RZ, PT ;  /* 0x000000ffa500720c */ /* 0x000fda0003f25270 */
[----:B------:R-:W-:Y:S05]  /*123f0*/  @!P1 BRA `(.L_x_34159) ;  /* 0x000000f000009947 */ /* 0x000fea0003800000 */
[--C-:B0-----:R-:W-:Y:S02]  /*12400*/  FADD.FTZ R156, R130, -R148.reuse ;  /* 0x80000094829c7221 */ /* 0x101fe40000010000 */
[--C-:B------:R-:W-:Y:S02]  /*12410*/  FADD.FTZ R136, R128, -R148.reuse ;  /* 0x8000009480887221 */ /* 0x100fe40000010000 */
[----:B------:R-:W-:Y:S01]  /*12420*/  FMUL.FTZ R167, R147, R156 ;  /* 0x0000009c93a77220 */ /* 0x000fe20000410000 */
[----:B------:R-:W-:Y:S01]  /*12430*/  HFMA2.MMA R156, -RZ, RZ, 0, 9.5367431640625e-07 ;  /* 0x00000010ff9c7435 */ /* 0x000fe200000001ff */
[--C-:B------:R-:W-:Y:S02]  /*12440*/  FADD.FTZ R138, R129, -R148.reuse ;  /* 0x80000094818a7221 */ /* 0x100fe40000010000 */
[----:B------:R-:W-:Y:S02]  /*12450*/  FADD.FTZ R148, R131, -R148 ;  /* 0x8000009483947221 */ /* 0x000fe40000010000 */
        /* <DEDUP_REMOVED lines=9> */
.L_x_34159:
[----:B0-----:R-:W-:Y:S05]  /*124f0*/  BSYNC B0 ;  /* 0x0000000000007941 */ /* 0x001fea0003800000 */
.L_x_34158:
[----:B------:R-:W-:Y:S02]  /*12500*/  LOP3.LUT P1, RZ, R141, 0xff, RZ, 0xc0, !PT ;  /* 0x000000ff8dff7812 */ /* 0x000fe4000782c0ff */
[----:B------:R-:W-:Y:S02]  /*12510*/  IADD3 R134, R134, c[0x0][0x160], RZ ;  /* 0x0000580086867a10 */ /* 0x000fe40007ffe0ff */
[----:B------:R-:W-:Y:S02]  /*12520*/  SEL R141, RZ, 0x1, P1 ;  /* 0x00000001ff8d7807 */ /* 0x000fe40000800000 */
[----:B------:R-:W-:-:S13]  /*12530*/  ISETP.GE.AND P1, PT, R134, c[0x0][0x164], PT ;  /* 0x0000590086007a0c */ /* 0x000fda0003f26270 */
[----:B------:R-:W-:Y:S01]  /*12540*/  @P1 CALL.REL.NOINC `(.L_x_34178) ;  /* 0x0000001000001944 */ /* 0x000fe20003c00000 */
[----:B------:R-:W-:Y:S05]  /*12550*/  BRA `(.L_x_34179) ;  /* 0xfffeebc000007947 */ /* 0x000fea000383ffff */
.L_x_34178:
[----:B------:R-:W-:Y:S05]  /*12560*/  EXIT ;  /* 0x000000000000794d */ /* 0x000fea0003800000 */
.L_x_34156:
[----:B------:R-:W-:Y:S01]  /*12570*/  IMAD.MOV.U32 R148, RZ, RZ, 0x1 ;  /* 0x00000001ff947424 */ /* 0x000fe200078e00ff */
[----:B------:R-:W-:Y:S01]  /*12580*/  MOV R156, 0x125c0 ;  /* 0x000125c0009c7802 */ /* 0x000fe20000000f00 */
[----:B------:R-:W-:Y:S02]  /*12590*/  IMAD.MOV.U32 R153, RZ, RZ, 0x1f ;  /* 0x0000001fff997424 */ /* 0x000fe400078e00ff */
[----:B------:R-:W-:Y:S02]  /*125a0*/  IMAD.MOV.U32 R168, RZ, RZ, -0x1 ;  /* 0xffffffffffa87424 */ /* 0x000fe400078e00ff */
[----:B--2--5:R-:W-:Y:S05]  /*125b0*/  CALL.REL.NOINC `($__internal_154_$__cuda_sm70_shflsync_bfly_p) ;  /* 0x0000095000007944 */ /* 0x024fea0003c00000 */
[----:B-1----:R-:W-:Y:S01]  /*125c0*/  MOV R138, R148 ;  /* 0x00000094008a7202 */ /* 0x002fe20000000f00 */
[----:B0-----:R-:W-:Y:S05]  /*125d0*/  BRA `(.L_x_34180) ;  /* 0xffffe75000007947 */ /* 0x001fea000383ffff */
.L_x_34157:
[----:B------:R-:W-:Y:S01]  /*125e0*/  IMAD.MOV.U32 R148, RZ, RZ, 0x2 ;  /* 0x00000002ff947424 */ /* 0x000fe200078e00ff */
[----:B------:R-:W-:Y:S01]  /*125f0*/  MOV R156, 0x12630 ;  /* 0x00012630009c7802 */ /* 0x000fe20000000f00 */
[----:B------:R-:W-:Y:S02]  /*12600*/  IMAD.MOV.U32 R153, RZ, RZ, 0x1f ;  /* 0x0000001fff997424 */ /* 0x000fe400078e00ff */
[----:B------:R-:W-:Y:S02]  /*12610*/  IMAD.MOV.U32 R168, RZ, RZ, -0x1 ;  /* 0xffffffffffa87424 */ /* 0x000fe400078e00ff */
[----:B--2--5:R-:W-:Y:S05]  /*12620*/  CALL.REL.NOINC `($__internal_154_$__cuda_sm70_shflsync_bfly_p) ;  /* 0x000008e000007944 */ /* 0x024fea0003c00000 */
[----:B01----:R-:W-:Y:S01]  /*12630*/  FADD.FTZ R139, R139, R148 ;  /* 0x000000948b8b7221 */ /* 0x003fe20000010000 */
[----:B------:R-:W-:Y:S01]  /*12640*/  HFMA2.MMA R148, -RZ, RZ, 0, 2.384185791015625e-07 ;  /* 0x00000004ff947435 */ /* 0x000fe200000001ff */
[----:B------:R-:W-:Y:S01]  /*12650*/  IMAD.MOV.U32 R153, RZ, RZ, 0x1f ;  /* 0x0000001fff997424 */ /* 0x000fe200078e00ff */
[----:B------:R-:W-:Y:S01]  /*12660*/  MOV R156, 0x12690 ;  /* 0x00012690009c7802 */ /* 0x000fe20000000f00 */
[----:B------:R-:W-:-:S03]  /*12670*/  IMAD.MOV.U32 R168, RZ, RZ, -0x1 ;  /* 0xffffffffffa87424 */ /* 0x000fc600078e00ff */
[----:B------:R-:W-:Y:S05]  /*12680*/  CALL.REL.NOINC `($__internal_154_$__cuda_sm70_shflsync_bfly_p) ;  /* 0x0000088000007944 */ /* 0x000fea0003c00000 */
[----:B01----:R-:W-:Y:S01]  /*12690*/  FADD.FTZ R139, R139, R148 ;  /* 0x000000948b8b7221 */ /* 0x003fe20000010000 */
[----:B------:R-:W-:Y:S01]  /*126a0*/  MOV R153, 0x1f ;  /* 0x0000001f00997802 */ /* 0x000fe20000000f00 */
[----:B------:R-:W-:Y:S01]  /*126b0*/  IMAD.MOV.U32 R148, RZ, RZ, 0x8 ;  /* 0x00000008ff947424 */ /* 0x000fe200078e00ff */
[----:B------:R-:W-:Y:S01]  /*126c0*/  MOV R156, 0x126f0 ;  /* 0x000126f0009c7802 */ /* 0x000fe20000000f00 */
[----:B------:R-:W-:-:S02]  /*126d0*/  IMAD.MOV.U32 R168, RZ, RZ, -0x1 ;  /* 0xffffffffffa87424 */ /* 0x000fc400078e00ff */
[----:B------:R-:W-:Y:S05]  /*126e0*/  CALL.REL.NOINC `($__internal_154_$__cuda_sm70_shflsync_bfly_p) ;  /* 0x0000082000007944 */ /* 0x000fea0003c00000 */
[----:B01----:R-:W-:Y:S01]  /*126f0*/  FADD.FTZ R139, R139, R148 ;  /* 0x000000948b8b7221 */ /* 0x003fe20000010000 */
[----:B------:R-:W-:Y:S01]  /*12700*/  MOV R168, 0xffffffff ;  /* 0xffffffff00a87802 */ /* 0x000fe20000000f00 */
[----:B------:R-:W-:Y:S01]  /*12710*/  IMAD.MOV.U32 R148, RZ, RZ, 0x10 ;  /* 0x00000010ff947424 */ /* 0x000fe200078e00ff */
[----:B------:R-:W-:Y:S01]  /*12720*/  MOV R156, 0x12750 ;  /* 0x00012750009c7802 */ /* 0x000fe20000000f00 */
[----:B------:R-:W-:-:S02]  /*12730*/  IMAD.MOV.U32 R153, RZ, RZ, 0x1f ;  /* 0x0000001fff997424 */ /* 0x000fc400078e00ff */
[----:B------:R-:W-:Y:S05]  /*12740*/  CALL.REL.NOINC `($__internal_154_$__cuda_sm70_shflsync_bfly_p) ;  /* 0x000007c000007944 */ /* 0x000fea0003c00000 */
[----:B-1----:R-:W-:Y:S01]  /*12750*/  FADD.FTZ R138, R139, R148 ;  /* 0x000000948b8a7221 */ /* 0x002fe20000010000 */
[----:B------:R-:W-:Y:S01]  /*12760*/  P2R R156, PR, RZ, 0x10 ;  /* 0x00000010ff9c7803 */ /* 0x000fe20000000000 */
[----:B0-----:R-:W-:Y:S01]  /*12770*/  IMAD.MOV.U32 R168, RZ, RZ, -0x1 ;  /* 0xffffffffffa87424 */ /* 0x001fe200078e00ff */
[----:B------:R-:W-:Y:S01]  /*12780*/  ISETP.NE.AND P4, PT, R167, RZ, PT ;  /* 0x000000ffa700720c */ /* 0x000fe20003f85270 */
[----:B------:R-:W-:Y:S01]  /*12790*/  FMUL.FTZ R138, R135, R138 ;  /* 0x0000008a878a7220 */ /* 0x000fe20000410000 */
[----:B------:R-:W-:-:S02]  /*127a0*/  P2R R157, PR, RZ, 0x20 ;  /* 0x00000020ff9d7803 */ /* 0x000fc40000000000 */
[----:B------:R-:W-:Y:S01]  /*127b0*/  ISETP.NE.AND P5, PT, R169, RZ, PT ;  /* 0x000000ffa900720c */ /* 0x000fe20003fa5270 */
[--C-:B------:R-:W-:Y:S01]  /*127c0*/  FADD.FTZ R139, R92, -R138.reuse ;  /* 0x8000008a5c8b7221 */ /* 0x100fe20000010000 */
[----:B------:R-:W-:Y:S01]  /*127d0*/  P2R R166, PR, RZ, 0x40 ;  /* 0x00000040ffa67803 */ /* 0x000fe20000000000 */
[--C-:B------:R-:W-:Y:S01]  /*127e0*/  FADD.FTZ R148, R93, -R138.reuse ;  /* 0x8000008a5d947221 */ /* 0x100fe20000010000 */
[----:B------:R-:W-:Y:S01]  /*127f0*/  ISETP.NE.AND P6, PT, R170, RZ, PT ;  /* 0x000000ffaa00720c */ /* 0x000fe20003fc5270 */
[----:B------:R-:W-:Y:S02]  /*12800*/  FFMA.FTZ R139, R139, R139, RZ ;  /* 0x0000008b8b8b7223 */ /* 0x000fe400000100ff */
[--C-:B------:R-:W-:Y:S02]  /*12810*/  FADD.FTZ R153, R97, -R138.reuse ;  /* 0x8000008a61997221 */ /* 0x100fe40000010000 */
        /* <DEDUP_REMOVED lines=14> */
[--C-:B------:R-:W-:Y:S01]  /*12900*/  FADD.FTZ R148, R100, -R138.reuse ;  /* 0x8000008a64947221 */ /* 0x100fe20000010000 */
[----:B------:R-:W-:Y:S01]  /*12910*/  MOV R156, 0x12d60 ;  /* 0x00012d60009c7802 */ /* 0x000fe20000000f00 */
        /* <DEDUP_REMOVED lines=65> */
[----:B------:R-:W-:Y:S02]  /*12d30*/  IMAD.MOV.U32 R148, RZ, RZ, 0x1 ;  /* 0x00000001ff947424 */ /* 0x000fe400078e00ff */
[----:B------:R-:W-:Y:S02]  /*12d40*/  IMAD.MOV.U32 R153, RZ, RZ, 0x1f ;  /* 0x0000001fff997424 */ /* 0x000fe400078e00ff */
[----:B------:R-:W-:Y:S05]  /*12d50*/  CALL.REL.NOINC `($__internal_154_$__cuda_sm70_shflsync_bfly_p) ;  /* 0x000001b000007944 */ /* 0x000fea0003c00000 */
[----:B01----:R-:W-:Y:S01]  /*12d60*/  FADD.FTZ R139, R139, R148 ;  /* 0x000000948b8b7221 */ /* 0x003fe20000010000 */
[----:B------:R-:W-:Y:S01]  /*12d70*/  HFMA2.MMA R148, -RZ, RZ, 0, 1.1920928955078125e-07 ;  /* 0x00000002ff947435 */ /* 0x000fe200000001ff */
        /* <DEDUP_REMOVED lines=17> */
[----:B------:R-:W-:Y:S01]  /*12e90*/  MOV R156, 0x12ef0 ;  /* 0x00012ef0009c7802 */ /* 0x000fe20000000f00 */
[----:B------:R-:W-:-:S02]  /*12ea0*/  IMAD.MOV.U32 R148, RZ, RZ, 0x10 ;  /* 0x00000010ff947424 */ /* 0x000fc400078e00ff */
[----:B0-----:R-:W-:Y:S01]  /*12eb0*/  IMAD.MOV.U32 R153, RZ, RZ, 0x1f ;  /* 0x0000001fff997424 */ /* 0x001fe200078e00ff */
[----:B------:R-:W-:Y:S01]  /*12ec0*/  MOV R139, R166 ;  /* 0x000000a6008b7202 */ /* 0x000fe20000000f00 */
[----:B------:R-:W-:Y:S02]  /*12ed0*/  IMAD.MOV.U32 R168, RZ, RZ, -0x1 ;  /* 0xffffffffffa87424 */ /* 0x000fe400078e00ff */
[----:B------:R-:W-:Y:S05]  /*12ee0*/  CALL.REL.NOINC `($__internal_154_$__cuda_sm70_shflsync_bfly_p) ;  /* 0x0000002000007944 */ /* 0x000fea0003c00000 */
[----:B-1----:R-:W-:Y:S01]  /*12ef0*/  IMAD.MOV.U32 R157, RZ, RZ, R148 ;  /* 0x000000ffff9d7224 */ /* 0x002fe200078e0094 */
[----:B0-----:R-:W-:Y:S05]  /*12f00*/  BRA `(.L_x_34181) ;  /* 0xffffe50000007947 */ /* 0x001fea000383ffff */
        .weak           $__internal_154_$__cuda_sm70_shflsync_bfly_p
        .type           $__internal_154_$__cuda_sm70_shflsync_bfly_p,@function
        .size           $__internal_154_$__cuda_sm70_shflsync_bfly_p,(.L_x_36194 - $__internal_154_$__cuda_sm70_shflsync_bfly_p)
$__internal_154_$__cuda_sm70_shflsync_bfly_p:
[----:B------:R-:W-:Y:S01]  /*12f10*/  IMAD.MOV.U32 R157, RZ, RZ, 0x0 ;  /* 0x00000000ff9d7424 */ /* 0x000fe200078e00ff */
[----:B------:R-:W-:Y:S04]  /*12f20*/  WARPSYNC R168 ;  /* 0x000000a800007348 */ /* 0x000fe80003800000 */
[----:B------:R0:W1:Y:S01]  /*12f30*/  SHFL.BFLY PT, R148, R139, R148, R153 ;  /* 0x0c0000948b947389 */ /* 0x00006200000e0099 */
[----:B------:R-:W-:Y:S05]  /*12f40*/  RET.REL.NODEC R156 `(_ZN10layer_norm13ln_fwd_kernelINS_13Kernel_traitsIfffffjLj5120ELj1ELj1ELj4ELj16ENS_18Kernel_traits_baseILj5120EfffffjLj128EEEEELb1ELb0ELb1ELb0EEEvNS_9FwdParamsE) ;  /* 0xfffed0b09c007950 */ /* 0x000fea0003c3ffff */
.L_x_34182:
        /* <DEDUP_REMOVED lines=11> */
.L_x_36194:


//--------------------- .text._ZN10layer_norm13ln_fwd_kernelINS_13Kernel_traitsIfffffjLj5120ELj1ELj1ELj4ELj16ENS_18Kernel_traits_baseILj5120EfffffjLj128EEEEELb1ELb0ELb1ELb1EEEvNS_9FwdParamsE --------------------------
	.section	.text._ZN10layer_norm13ln_fwd_kernelINS_13Kernel_traitsIfffffjLj5120ELj1ELj1ELj4ELj16ENS_18Kernel_traits_baseILj5120EfffffjLj128EEEEELb1ELb0ELb1ELb1EEEvNS_9FwdParamsE,"ax",@progbits
	.sectioninfo	@"SHI_REGISTERS=167"
	.align	128
        .global         _ZN10layer_norm13ln_fwd_kernelINS_13Kernel_traitsIfffffjLj5120ELj1ELj1ELj4ELj16ENS_18Kernel_traits_baseILj5120EfffffjLj128EEEEELb1ELb0ELb1ELb1EEEvNS_9FwdParamsE
        .type           _ZN10layer_norm13ln_fwd_kernelINS_13Kernel_traitsIfffffjLj5120ELj1ELj1ELj4ELj16ENS_18Kernel_traits_baseILj5120EfffffjLj128EEEEELb1ELb0ELb1ELb1EEEvNS_9FwdParamsE,@function
        .size           _ZN10layer_norm13ln_fwd_kernelINS_13Kernel_traitsIfffffjLj5120ELj1ELj1ELj4ELj16ENS_18Kernel_traits_baseILj5120EfffffjLj128EEEEELb1ELb0ELb1ELb1EEEvNS_9FwdParamsE,(.L_x_36195 - _ZN10layer_norm13ln_fwd_kernelINS_13Kernel_traitsIfffffjLj5120ELj1ELj1ELj4ELj16ENS_18Kernel_traits_baseILj5120EfffffjLj128EEEEELb1ELb0ELb1ELb1EEEvNS_9FwdParamsE)
        .other          _ZN10layer_norm13ln_fwd_kernelINS_13Kernel_traitsIfffffjLj5120ELj1ELj1ELj4ELj16ENS_18Kernel_traits_baseILj5120EfffffjLj128EEEEELb1ELb0ELb1ELb1EEEvNS_9FwdParamsE,@"STO_CUDA_ENTRY STV_DEFAULT"
_ZN10layer_norm13ln_fwd_kernelINS_13Kernel_traitsIfffffjLj5120ELj1ELj1ELj4ELj16ENS_18Kernel_traits_baseILj5120EfffffjLj128EEEEELb1ELb0ELb1ELb1EEEvNS_9FwdParamsE:
.text._ZN10layer_norm13ln_fwd_kernelINS_13Kernel_traitsIfffffjLj5120ELj1ELj1ELj4ELj16ENS_18Kernel_traits_baseILj5120EfffffjLj128EEEEELb1ELb0ELb1ELb1EEEvNS_9FwdParamsE:
        /* <DEDUP_REMOVED lines=118> */
[----:B------:R-:W-:Y:S01]  /*0760*/  IMAD R2, R2, -0x326172a9, RZ ;  /* 0xcd9e8d5702027824 */ /* 0x000fe200078e02ff */
[----:B------:R1:W5:Y:S01]  /*0770*/  LDG.E.128 R52, [R4.64] ;  /* 0x0000000604347981 */ /* 0x000362000c1e1d00 */
[----:B------:R-:W-:-:S03]  /*0780*/  IMAD.HI.U32 R9, R11, -0x326172a9, RZ ;  /* 0xcd9e8d570b097827 */ /* 0x000fc600078e00ff */
[----:B------:R1:W5:Y:S01]  /*0790*/  LDG.E.128 R56, [R4.64+0x800] ;  /* 0x0008000604387981 */ /* 0x000362000c1e1d00 */
[C---:B0-----:R-:W-:Y:S01]  /*07a0*/  IMAD.HI.U32 R7, R10.reuse, -0x2daee0ad, RZ ;  /* 0xd2511f530a077827 */ /* 0x041fe200078e00ff */
[----:B------:R-:W-:Y:S02]  /*07b0*/  LOP3.LUT R2, R9, UR25, R2, 0x96, !PT ;  /* 0x0000001909027c12 */ /* 0x000fe4000f8e9602 */
[----:B------:R1:W5:Y:S01]  /*07c0*/  LDG.E.128 R60, [R4.64+0x1000] ;  /* 0x00100006043c7981 */ /* 0x000362000c1e1d00 */
[----:B------:R-:W-:Y:S01]  /*07d0*/  IMAD.MOV.U32 R9, RZ, RZ, 0x1 ;  /* 0x00000001ff097424 */ /* 0x000fe200078e00ff */
[----:B------:R-:W-:Y:S01]  /*07e0*/  LOP3.LUT R0, R7, UR26, R0, 0x96, !PT ;  /* 0x0000001a07007c12 */ /* 0x000fe2000f8e9600 */
[----:B------:R-:W-:Y:S01]  /*07f0*/  IMAD R6, R11, -0x326172a9, RZ ;  /* 0xcd9e8d570b067824 */ /* 0x000fe200078e02ff */
[----:B------:R1:W5:Y:S01]  /*0800*/  LDG.E.128 R64, [R4.64+0x1800] ;  /* 0x0018000604407981 */ /* 0x000362000c1e1d00 */
[----:B------:R-:W-:Y:S02]  /*0810*/  IMAD R8, R10, -0x2daee0ad, RZ ;  /* 0xd2511f530a087824 */ /* 0x000fe400078e02ff */
[----:B------:R-:W-:Y:S01]  /*0820*/  IMAD.MOV.U32 R7, RZ, RZ, RZ ;  /* 0x000000ffff077224 */ /* 0x000fe200078e00ff */
[----:B------:R1:W5:Y:S04]  /*0830*/  LDG.E.128 R68, [R4.64+0x2000] ;  /* 0x0020000604447981 */ /* 0x000368000c1e1d00 */
[----:B------:R1:W5:Y:S04]  /*0840*/  LDG.E.128 R72, [R4.64+0x2800] ;  /* 0x0028000604487981 */ /* 0x000368000c1e1d00 */
[----:B------:R1:W5:Y:S04]  /*0850*/  LDG.E.128 R76, [R4.64+0x3000] ;  /* 0x00300006044c7981 */ /* 0x000368000c1e1d00 */
[----:B------:R1:W5:Y:S04]  /*0860*/  LDG.E.128 R80, [R4.64+0x3800] ;  /* 0x0038000604507981 */ /* 0x000368000c1e1d00 */
[----:B------:R1:W5:Y:S04]  /*0870*/  LDG.E.128 R84, [R4.64+0x4000] ;  /* 0x0040000604547981 */ /* 0x000368000c1e1d00 */
[----:B------:R1:W5:Y:S01]  /*0880*/  LDG.E.128 R88, [R4.64+0x4800] ;  /* 0x0048000604587981 */ /* 0x000362000c1e1d00 */
[----:B------:R-:W-:Y:S01]  /*0890*/  ULDC.U8 UR8, c[0x0][0x1f0] ;  /* 0x00007c0000087ab9 */ /* 0x000fe20000000000 */
[----:B-1----:R-:W-:-:S02]  /*08a0*/  MOV R4, R93 ;  /* 0x0000005d00047202 */ /* 0x002fc40000000f00 */
[----:B------:R-:W-:Y:S02]  /*08b0*/  LOP3.LUT R5, R92, 0x3, RZ, 0xc0, !PT ;  /* 0x000000035c057812 */ /* 0x000fe400078ec0ff */
.L_x_34568:
[----:B------:R-:W-:-:S10]  /*08c0*/  HFMA2.MMA R147, -RZ, RZ, 0, 2.384185791015625e-07 ;  /* 0x00000004ff937435 */ /* 0x000fd400000001ff */
[----:B------:R-:W-:-:S05]  /*08d0*/  IMAD.WIDE R100, R144, R147, c[0x0][0x1d0] ;  /* 0x0000740090647625 */ /* 0x000fca00078e0293 */
[----:B------:R0:W2:Y:S01]  /*08e0*/  LDG.E R108, [R100.64] ;  /* 0x00000006646c7981 */ /* 0x0000a2000c1e1900 */
[----:B------:R-:W-:Y:S01]  /*08f0*/  ISETP.NE.U32.AND P0, PT, RZ, c[0x0][0x180], PT ;  /* 0x00006000ff007a0c */ /* 0x000fe20003f05070 */
[----:B------:R-:W-:-:S03]  /*0900*/  IMAD R102, R144, c[0x0][0x168], RZ ;  /* 0x00005a0090667a24 */ /* 0x000fc600078e02ff */
[----:B------:R-:W-:Y:S02]  /*0910*/  ISETP.NE.AND.EX P0, PT, RZ, c[0x0][0x184], PT, P0 ;  /* 0x00006100ff007a0c */ /* 0x000fe40003f05300 */
[----:B------:R-:W-:Y:S01]  /*0920*/  SHF.R.S32.HI R103, RZ, 0x1f, R102 ;  /* 0x0000001fff677819 */ /* 0x000fe20000011466 */
[----:B0-----:R-:W-:-:S03]  /*0930*/  IMAD.MOV.U32 R100, RZ, RZ, RZ ;  /* 0x000000ffff647224 */ /* 0x001fc600078e00ff */
[----:B------:R-:W-:Y:S02]  /*0940*/  LEA.HI R103, R103, R102, RZ, 0x2 ;  /* 0x0000006667677211 */ /* 0x000fe400078f10ff */
[----:B------:R-:W-:-:S04]  /*0950*/  LOP3.LUT R102, R3, 0x7f, RZ, 0xc0, !PT ;  /* 0x0000007f03667812 */ /* 0x000fc800078ec0ff */
[----:B------:R-:W-:Y:S01]  /*0960*/  LEA.HI.SX32 R101, R103, R102, 0x1e ;  /* 0x0000006667657211 */ /* 0x000fe200078ff2ff */
        /* <DEDUP_REMOVED lines=12> */
[----:B-----5:R0:W5:Y:S04]  /*0a30*/  LDG.E R145, [R102.64] ;  /* 0x0000000666917981 */ /* 0x020168000c1e1900 */
        /* <DEDUP_REMOVED lines=21> */
.L_x_34186:
[----:B------:R-:W-:Y:S02]  /*0b90*/  IMAD.MOV.U32 R102, RZ, RZ, R6 ;  /* 0x000000ffff667224 */ /* 0x000fe400078e0006 */
.L_x_34187:
[----:B------:R-:W-:Y:S05]  /*0ba0*/  BSYNC B1 ;  /* 0x0000000000017941 */ /* 0x000fea0003800000 */
.L_x_34185:
        /* <DEDUP_REMOVED lines=16> */
.L_x_34191:
[----:B------:R-:W-:Y:S05]  /*0cb0*/  BSYNC B2 ;  /* 0x0000000000027941 */ /* 0x000fea0003800000 */
.L_x_34190:
        /* <DEDUP_REMOVED lines=44> */
.L_x_34189:
[----:B------:R-:W-:Y:S05]  /*0f80*/  BSYNC B1 ;  /* 0x0000000000017941 */ /* 0x000fea0003800000 */
.L_x_34188:
        /* <DEDUP_REMOVED lines=9> */
.L_x_34184:
[----:B0-----:R-:W-:Y:S05]  /*1020*/  BSYNC B0 ;  /* 0x0000000000007941 */ /* 0x001fea0003800000 */
.L_x_34183:
        /* <DEDUP_REMOVED lines=18> */
.L_x_34195:
[----:B------:R-:W-:Y:S02]  /*1150*/  IMAD.MOV.U32 R5, RZ, RZ, R6 ;  /* 0x000000ffff057224 */ /* 0x000fe400078e0006 */
.L_x_34196:
[----:B------:R-:W-:Y:S05]  /*1160*/  BSYNC B1 ;  /* 0x0000000000017941 */ /* 0x000fea0003800000 */
.L_x_34194:
        /* <DEDUP_REMOVED lines=16> */
.L_x_34200:
[----:B------:R-:W-:Y:S05]  /*1270*/  BSYNC B2 ;  /* 0x0000000000027941 */ /* 0x000fea0003800000 */
.L_x_34199:
        /* <DEDUP_REMOVED lines=44> */
.L_x_34198:
[----:B------:R-:W-:Y:S05]  /*1540*/  BSYNC B1 ;  /* 0x0000000000017941 */ /* 0x000fea0003800000 */
.L_x_34197:
        /* <DEDUP_REMOVED lines=9> */
.L_x_34193:
[----:B------:R-:W-:Y:S05]  /*15e0*/  BSYNC B0 ;  /* 0x0000000000007941 */ /* 0x000fea0003800000 */
.L_x_34192:
        /* <DEDUP_REMOVED lines=18> */
.L_x_34204:
[----:B------:R-:W-:Y:S02]  /*1710*/  IMAD.MOV.U32 R5, RZ, RZ, R6 ;  /* 0x000000ffff057224 */ /* 0x000fe400078e0006 */
.L_x_34205:
[----:B------:R-:W-:Y:S05]  /*1720*/  BSYNC B1 ;  /* 0x0000000000017941 */ /* 0x000fea0003800000 */
.L_x_34203:
        /* <DEDUP_REMOVED lines=16> */
.L_x_34209:
[----:B------:R-:W-:Y:S05]  /*1830*/  BSYNC B2 ;  /* 0x0000000000027941 */ /* 0x000fea0003800000 */
.L_x_34208:
        /* <DEDUP_REMOVED lines=44> */
.L_x_34207:
[----:B------:R-:W-:Y:S05]  /*1b00*/  BSYNC B1 ;  /* 0x0000000000017941 */ /* 0x000fea0003800000 */
.L_x_34206:
        /* <DEDUP_REMOVED lines=9> */
.L_x_34202:
[----:B------:R-:W-:Y:S05]  /*1ba0*/  BSYNC B0 ;  /* 0x0000000000007941 */ /* 0x000fea0003800000 */
.L_x_34201:
        /* <DEDUP_REMOVED lines=18> */
.L_x_34213:
[----:B------:R-:W-:Y:S02]  /*1cd0*/  IMAD.MOV.U32 R5, RZ, RZ, R6 ;  /* 0x000000ffff057224 */ /* 0x000fe400078e0006 */
.L_x_34214:
[----:B------:R-:W-:Y:S05]  /*1ce0*/  BSYNC B1 ;  /* 0x0000000000017941 */ /* 0x000fea0003800000 */
.L_x_34212:
        /* <DEDUP_REMOVED lines=16> */
.L_x_34218:
[----:B------:R-:W-:Y:S05]  /*1df0*/  BSYNC B2 ;  /* 0x0000000000027941 */ /* 0x000fea0003800000 */
.L_x_34217:
        /* <DEDUP_REMOVED lines=44> */
.L_x_34216:
[----:B------:R-:W-:Y:S05]  /*20c0*/  BSYNC B1 ;  /* 0x0000000000017941 */ /* 0x000fea0003800000 */
.L_x_34215:
        /* <DEDUP_REMOVED lines=9> */
.L_x_34211:
[----:B------:R-:W-:Y:S05]  /*2160*/  BSYNC B0 ;  /* 0x0000000000007941 */ /* 0x000fea0003800000 */
.L_x_34210:
        /* <DEDUP_REMOVED lines=13> */
[----:B------:R-:W-:Y:S01]  /*2240*/  LEA R102, R102, R105, 0x18 ;  /* 0x0000006966667211 */ /* 0x000fe200078ec0ff */
[----:B------:R-:W-:-:S04]  /*2250*/  IMAD.WIDE.U32 R104, R100, R147, c[0x0][0x190] ;  /* 0x0000640064687625 */ /* 0x000fc800078e0093 */
[----:B------:R-:W-:-:S04]  /*2260*/  IMAD R102, R109, 0x100, R102 ;  /* 0x000001006d667824 */ /* 0x000fc800078e0266 */
[----:B------:R-:W-:-:S05]  /*2270*/  IMAD.IADD R111, R102, 0x1, R111 ;  /* 0x00000001666f7824 */ /* 0x000fca00078e026f */
[----:B------:R0:W-:Y:S02]  /*2280*/  STG.E [R104.64], R111 ;  /* 0x0000006f68007986 */ /* 0x0001e4000c101906 */
.L_x_34220:
[----:B------:R-:W-:Y:S05]  /*2290*/  BSYNC B0 ;  /* 0x0000000000007941 */ /* 0x000fea0003800000 */
.L_x_34219:
        /* <DEDUP_REMOVED lines=21> */
.L_x_34224:
[----:B------:R-:W-:Y:S02]  /*23f0*/  IMAD.MOV.U32 R102, RZ, RZ, R6 ;  /* 0x000000ffff667224 */ /* 0x000fe400078e0006 */
.L_x_34225:
[----:B------:R-:W-:Y:S05]  /*2400*/  BSYNC B1 ;  /* 0x0000000000017941 */ /* 0x000fea0003800000 */
.L_x_34223:
        /* <DEDUP_REMOVED lines=16> */
.L_x_34229:
[----:B------:R-:W-:Y:S05]  /*2510*/  BSYNC B2 ;  /* 0x0000000000027941 */ /* 0x000fea0003800000 */
.L_x_34228:
        /* <DEDUP_REMOVED lines=44> */
.L_x_34227:
[----:B------:R-:W-:Y:S05]  /*27e0*/  BSYNC B1 ;  /* 0x0000000000017941 */ /* 0x000fea0003800000 */
.L_x_34226:
        /* <DEDUP_REMOVED lines=9> */
.L_x_34222:
[----:B0-----:R-:W-:Y:S05]  /*2880*/  BSYNC B0 ;  /* 0x0000000000007941 */ /* 0x001fea0003800000 */
.L_x_34221:
        /* <DEDUP_REMOVED lines=18> */
.L_x_34233:
[----:B------:R-:W-:Y:S02]  /*29b0*/  IMAD.MOV.U32 R102, RZ, RZ, R6 ;  /* 0x000000ffff667224 */ /* 0x000fe400078e0006 */
.L_x_34234:
[----:B------:R-:W-:Y:S05]  /*29c0*/  BSYNC B1 ;  /* 0x0000000000017941 */ /* 0x000fea0003800000 */
.L_x_34232:
        /* <DEDUP_REMOVED lines=16> */
.L_x_34238:
[----:B------:R-:W-:Y:S05]  /*2ad0*/  BSYNC B2 ;  /* 0x0000000000027941 */ /* 0x000fea0003800000 */
.L_x_34237:
        /* <DEDUP_REMOVED lines=44> */
.L_x_34236:
[----:B------:R-:W-:Y:S05]  /*2da0*/  BSYNC B1 ;  /* 0x0000000000017941 */ /* 0x000fea0003800000 */
.L_x_34235:
        /* <DEDUP_REMOVED lines=9> */
.L_x_34231:
[----:B------:R-:W-:Y:S05]  /*2e40*/  BSYNC B0 ;  /* 0x0000000000007941 */ /* 0x000fea0003800000 */
.L_x_34230:
        /* <DEDUP_REMOVED lines=18> */
.L_x_34242:
[----:B------:R-:W-:Y:S02]  /*2f70*/  IMAD.MOV.U32 R102, RZ, RZ, R6 ;  /* 0x000000ffff667224 */ /* 0x000fe400078e0006 */
.L_x_34243:
[----:B------:R-:W-:Y:S05]  /*2f80*/  BSYNC B1 ;  /* 0x0000000000017941 */ /* 0x000fea0003800000 */
.L_x_34241:
        /* <DEDUP_REMOVED lines=16> */
.L_x_34247:
[----:B------:R-:W-:Y:S05]  /*3090*/  BSYNC B2 ;  /* 0x0000000000027941 */ /* 0x000fea0003800000 */
.L_x_34246:
        /* <DEDUP_REMOVED lines=44> */
.L_x_34245:
[----:B------:R-:W-:Y:S05]  /*3360*/  BSYNC B1 ;  /* 0x0000000000017941 */ /* 0x000fea0003800000 */
.L_x_34244:
        /* <DEDUP_REMOVED lines=9> */
.L_x_34240:
[----:B------:R-:W-:Y:S05]  /*3400*/  BSYNC B0 ;  /* 0x0000000000007941 */ /* 0x000fea0003800000 */
.L_x_34239:
        /* <DEDUP_REMOVED lines=18> */
.L_x_34251:
[----:B------:R-:W-:Y:S02]  /*3530*/  IMAD.MOV.U32 R102, RZ, RZ, R6 ;  /* 0x000000ffff667224 */ /* 0x000fe400078e0006 */
.L_x_34252:
[----:B------:R-:W-:Y:S05]  /*3540*/  BSYNC B1 ;  /* 0x0000000000017941 */ /* 0x000fea0003800000 */
.L_x_34250:
        /* <DEDUP_REMOVED lines=16> */
.L_x_34256:
[----:B------:R-:W-:Y:S05]  /*3650*/  BSYNC B2 ;  /* 0x0000000000027941 */ /* 0x000fea0003800000 */
.L_x_34255:
        /* <DEDUP_REMOVED lines=44> */
.L_x_34254:
[----:B------:R-:W-:Y:S05]  /*3920*/  BSYNC B1 ;  /* 0x0000000000017941 */ /* 0x000fea0003800000 */
.L_x_34253:
        /* <DEDUP_REMOVED lines=9> */
.L_x_34249:
[----:B------:R-:W-:Y:S05]  /*39c0*/  BSYNC B0 ;  /* 0x0000000000007941 */ /* 0x000fea0003800000 */
.L_x_34248:
        /* <DEDUP_REMOVED lines=12> */
[----:B------:R-:W-:Y:S02]  /*3a90*/  IMAD R103, R103, 0x1000000, R108 ;  /* 0x0100000067677824 */ /* 0x000fe400078e026c */
[----:B------:R-:W-:-:S04]  /*3aa0*/  IMAD.WIDE.U32 R108, R5, R147, c[0x0][0x190] ;  /* 0x00006400056c7625 */ /* 0x000fc800078e0093 */
[----:B------:R-:W-:-:S05]  /*3ab0*/  IMAD R103, R110, 0x100, R103 ;  /* 0x000001006e677824 */ /* 0x000fca00078e0267 */
[----:B------:R-:W-:-:S05]  /*3ac0*/  IADD3 R103, R103, R112, RZ ;  /* 0x0000007067677210 */ /* 0x000fca0007ffe0ff */
[----:B------:R0:W-:Y:S02]  /*3ad0*/  STG.E [R108.64], R103 ;  /* 0x000000676c007986 */ /* 0x0001e4000c101906 */
.L_x_34258:
[----:B------:R-:W-:Y:S05]  /*3ae0*/  BSYNC B0 ;  /* 0x0000000000007941 */ /* 0x000fea0003800000 */
.L_x_34257:
        /* <DEDUP_REMOVED lines=21> */
.L_x_34262:
[----:B------:R-:W-:Y:S02]  /*3c40*/  IMAD.MOV.U32 R5, RZ, RZ, R6 ;  /* 0x000000ffff057224 */ /* 0x000fe400078e0006 */
.L_x_34263:
[----:B------:R-:W-:Y:S05]  /*3c50*/  BSYNC B1 ;  /* 0x0000000000017941 */ /* 0x000fea0003800000 */
.L_x_34261:
        /* <DEDUP_REMOVED lines=16> */
.L_x_34267:
[----:B------:R-:W-:Y:S05]  /*3d60*/  BSYNC B2 ;  /* 0x0000000000027941 */ /* 0x000fea0003800000 */
.L_x_34266:
        /* <DEDUP_REMOVED lines=44> */
.L_x_34265:
[----:B------:R-:W-:Y:S05]  /*4030*/  BSYNC B1 ;  /* 0x0000000000017941 */ /* 0x000fea0003800000 */
.L_x_34264:
        /* <DEDUP_REMOVED lines=9> */
.L_x_34260:
[----:B0-----:R-:W-:Y:S05]  /*40d0*/  BSYNC B0 ;  /* 0x0000000000007941 */ /* 0x001fea0003800000 */
.L_x_34259:
        /* <DEDUP_REMOVED lines=18> */
.L_x_34271:
[----:B------:R-:W-:Y:S02]  /*4200*/  IMAD.MOV.U32 R5, RZ, RZ, R6 ;  /* 0x000000ffff057224 */ /* 0x000fe400078e0006 */
.L_x_34272:
[----:B------:R-:W-:Y:S05]  /*4210*/  BSYNC B1 ;  /* 0x0000000000017941 */ /* 0x000fea0003800000 */
.L_x_34270:
        /* <DEDUP_REMOVED lines=16> */
.L_x_34276:
[----:B------:R-:W-:Y:S05]  /*4320*/  BSYNC B2 ;  /* 0x0000000000027941 */ /* 0x000fea0003800000 */
.L_x_34275:
        /* <DEDUP_REMOVED lines=44> */
.L_x_34274:
[----:B------:R-:W-:Y:S05]  /*45f0*/  BSYNC B1 ;  /* 0x0000000000017941 */ /* 0x000fea0003800000 */
.L_x_34273:
        /* <DEDUP_REMOVED lines=9> */
.L_x_34269:
[----:B------:R-:W-:Y:S05]  /*4690*/  BSYNC B0 ;  /* 0x0000000000007941 */ /* 0x000fea0003800000 */
.L_x_34268:
        /* <DEDUP_REMOVED lines=18> */
.L_x_34280:
[----:B------:R-:W-:Y:S02]  /*47c0*/  IMAD.MOV.U32 R5, RZ, RZ, R6 ;  /* 0x000000ffff057224 */ /* 0x000fe400078e0006 */
.L_x_34281:
[----:B------:R-:W-:Y:S05]  /*47d0*/  BSYNC B1 ;  /* 0x0000000000017941 */ /* 0x000fea0003800000 */
.L_x_34279:
        /* <DEDUP_REMOVED lines=16> */
.L_x_34285:
[----:B------:R-:W-:Y:S05]  /*48e0*/  BSYNC B2 ;  /* 0x0000000000027941 */ /* 0x000fea0003800000 */
.L_x_34284:
        /* <DEDUP_REMOVED lines=44> */
.L_x_34283:
[----:B------:R-:W-:Y:S05]  /*4bb0*/  BSYNC B1 ;  /* 0x0000000000017941 */ /* 0x000fea0003800000 */
.L_x_34282:
        /* <DEDUP_REMOVED lines=9> */
.L_x_34278:
[----:B------:R-:W-:Y:S05]  /*4c50*/  BSYNC B0 ;  /* 0x0000000000007941 */ /* 0x000fea0003800000 */
.L_x_34277:
        /* <DEDUP_REMOVED lines=18> */
.L_x_34289:
[----:B------:R-:W-:Y:S02]  /*4d80*/  IMAD.MOV.U32 R5, RZ, RZ, R6 ;  /* 0x000000ffff057224 */ /* 0x000fe400078e0006 */
.L_x_34290:
[----:B------:R-:W-:Y:S05]  /*4d90*/  BSYNC B1 ;  /* 0x0000000000017941 */ /* 0x000fea0003800000 */
.L_x_34288:
        /* <DEDUP_REMOVED lines=16> */
.L_x_34294:
[----:B------:R-:W-:Y:S05]  /*4ea0*/  BSYNC B2 ;  /* 0x0000000000027941 */ /* 0x000fea0003800000 */
.L_x_34293:
        /* <DEDUP_REMOVED lines=44> */
.L_x_34292:
[----:B------:R-:W-:Y:S05]  /*5170*/  BSYNC B1 ;  /* 0x0000000000017941 */ /* 0x000fea0003800000 */
.L_x_34291:
        /* <DEDUP_REMOVED lines=9> */
.L_x_34287:
[----:B------:R-:W-:Y:S05]  /*5210*/  BSYNC B0 ;  /* 0x0000000000007941 */ /* 0x000fea0003800000 */
.L_x_34286:
        /* <DEDUP_REMOVED lines=17> */
.L_x_34296:
[----:B------:R-:W-:Y:S05]  /*5330*/  BSYNC B0 ;  /* 0x0000000000007941 */ /* 0x000fea0003800000 */
.L_x_34295:
        /* <DEDUP_REMOVED lines=21> */
.L_x_34300:
[----:B------:R-:W-:Y:S02]  /*5490*/  MOV R102, R6 ;  /* 0x0000000600667202 */ /* 0x000fe40000000f00 */
.L_x_34301:
[----:B------:R-:W-:Y:S05]  /*54a0*/  BSYNC B1 ;  /* 0x0000000000017941 */ /* 0x000fea0003800000 */
.L_x_34299:
        /* <DEDUP_REMOVED lines=16> */
.L_x_34305:
[----:B------:R-:W-:Y:S05]  /*55b0*/  BSYNC B2 ;  /* 0x0000000000027941 */ /* 0x000fea0003800000 */
.L_x_34304:
        /* <DEDUP_REMOVED lines=44> */
.L_x_34303:
[----:B------:R-:W-:Y:S05]  /*5880*/  BSYNC B1 ;  /* 0x0000000000017941 */ /* 0x000fea0003800000 */
.L_x_34302:
        /* <DEDUP_REMOVED lines=9> */
.L_x_34298:
[----:B0-----:R-:W-:Y:S05]  /*5920*/  BSYNC B0 ;  /* 0x0000000000007941 */ /* 0x001fea0003800000 */
.L_x_34297:
        /* <DEDUP_REMOVED lines=18> */
.L_x_34309:
[----:B------:R-:W-:Y:S02]  /*5a50*/  MOV R102, R6 ;  /* 0x0000000600667202 */ /* 0x000fe40000000f00 */
.L_x_34310:
[----:B------:R-:W-:Y:S05]  /*5a60*/  BSYNC B1 ;  /* 0x0000000000017941 */ /* 0x000fea0003800000 */
.L_x_34308:
        /* <DEDUP_REMOVED lines=16> */
.L_x_34314:
[----:B------:R-:W-:Y:S05]  /*5b70*/  BSYNC B2 ;  /* 0x0000000000027941 */ /* 0x000fea0003800000 */
.L_x_34313:
        /* <DEDUP_REMOVED lines=44> */
.L_x_34312:
[----:B------:R-:W-:Y:S05]  /*5e40*/  BSYNC B1 ;  /* 0x0000000000017941 */ /* 0x000fea0003800000 */
.L_x_34311:
        /* <DEDUP_REMOVED lines=9> */
.L_x_34307:
[----:B------:R-:W-:Y:S05]  /*5ee0*/  BSYNC B0 ;  /* 0x0000000000007941 */ /* 0x000fea0003800000 */
.L_x_34306:
        /* <DEDUP_REMOVED lines=18> */
.L_x_34318:
[----:B------:R-:W-:Y:S02]  /*6010*/  MOV R102, R6 ;  /* 0x0000000600667202 */ /* 0x000fe40000000f00 */
.L_x_34319:
[----:B------:R-:W-:Y:S05]  /*6020*/  BSYNC B1 ;  /* 0x0000000000017941 */ /* 0x000fea0003800000 */
.L_x_34317:
        /* <DEDUP_REMOVED lines=16> */
.L_x_34323:
[----:B------:R-:W-:Y:S05]  /*6130*/  BSYNC B2 ;  /* 0x0000000000027941 */ /* 0x000fea0003800000 */
.L_x_34322:
        /* <DEDUP_REMOVED lines=44> */
.L_x_34321:
[----:B------:R-:W-:Y:S05]  /*6400*/  BSYNC B1 ;  /* 0x0000000000017941 */ /* 0x000fea0003800000 */
.L_x_34320:
        /* <DEDUP_REMOVED lines=9> */
.L_x_34316:
[----:B------:R-:W-:Y:S05]  /*64a0*/  BSYNC B0 ;  /* 0x0000000000007941 */ /* 0x000fea0003800000 */
.L_x_34315:
        /* <DEDUP_REMOVED lines=18> */
.L_x_34327:
[----:B------:R-:W-:Y:S02]  /*65d0*/  MOV R102, R6 ;  /* 0x0000000600667202 */ /* 0x000fe40000000f00 */
.L_x_34328:
[----:B------:R-:W-:Y:S05]  /*65e0*/  BSYNC B1 ;  /* 0x0000000000017941 */ /* 0x000fea0003800000 */
.L_x_34326:
        /* <DEDUP_REMOVED lines=16> */
.L_x_34332:
[----:B------:R-:W-:Y:S05]  /*66f0*/  BSYNC B2 ;  /* 0x0000000000027941 */ /* 0x000fea0003800000 */
.L_x_34331:
        /* <DEDUP_REMOVED lines=44> */
.L_x_34330:
[----:B------:R-:W-:Y:S05]  /*69c0*/  BSYNC B1 ;  /* 0x0000000000017941 */ /* 0x000fea0003800000 */
.L_x_34329:
        /* <DEDUP_REMOVED lines=9> */
.L_x_34325:
[----:B------:R-:W-:Y:S05]  /*6a60*/  BSYNC B0 ;  /* 0x0000000000007941 */ /* 0x000fea0003800000 */
.L_x_34324:
        /* <DEDUP_REMOVED lines=12> */
[----:B------:R-:W-:Y:S01]  /*6b30*/  LEA R102, R102, R109, 0x18 ;  /* 0x0000006d66667211 */ /* 0x000fe200078ec0ff */
[----:B------:R-:W-:-:S04]  /*6b40*/  IMAD.WIDE.U32 R108, R5, R147, c[0x0][0x190] ;  /* 0x00006400056c7625 */ /* 0x000fc800078e0093 */
[----:B------:R-:W-:-:S04]  /*6b50*/  IMAD R102, R111, 0x100, R102 ;  /* 0x000001006f667824 */ /* 0x000fc800078e0266 */
[----:B------:R-:W-:-:S05]  /*6b60*/  IMAD.IADD R113, R102, 0x1, R113 ;  /* 0x0000000166717824 */ /* 0x000fca00078e0271 */
[----:B------:R0:W-:Y:S02]  /*6b70*/  STG.E [R108.64], R113 ;  /* 0x000000716c007986 */ /* 0x0001e4000c101906 */
.L_x_34334:
[----:B------:R-:W-:Y:S05]  /*6b80*/  BSYNC B0 ;  /* 0x0000000000007941 */ /* 0x000fea0003800000 */
.L_x_34333:
        /* <DEDUP_REMOVED lines=21> */
.L_x_34338:
[----:B------:R-:W-:Y:S02]  /*6ce0*/  IMAD.MOV.U32 R5, RZ, RZ, R6 ;  /* 0x000000ffff057224 */ /* 0x000fe400078e0006 */
.L_x_34339:
[----:B------:R-:W-:Y:S05]  /*6cf0*/  BSYNC B1 ;  /* 0x0000000000017941 */ /* 0x000fea0003800000 */
.L_x_34337:
        /* <DEDUP_REMOVED lines=16> */
.L_x_34343:
[----:B------:R-:W-:Y:S05]  /*6e00*/  BSYNC B2 ;  /* 0x0000000000027941 */ /* 0x000fea0003800000 */
.L_x_34342:
        /* <DEDUP_REMOVED lines=44> */
.L_x_34341:
[----:B------:R-:W-:Y:S05]  /*70d0*/  BSYNC B1 ;  /* 0x0000000000017941 */ /* 0x000fea0003800000 */
.L_x_34340:
        /* <DEDUP_REMOVED lines=9> */
.L_x_34336:
[----:B0-----:R-:W-:Y:S05]  /*7170*/  BSYNC B0 ;  /* 0x0000000000007941 */ /* 0x001fea0003800000 */
.L_x_34335:
        /* <DEDUP_REMOVED lines=18> */
.L_x_34347:
[----:B------:R-:W-:Y:S02]  /*72a0*/  IMAD.MOV.U32 R5, RZ, RZ, R6 ;  /* 0x000000ffff057224 */ /* 0x000fe400078e0006 */
.L_x_34348:
[----:B------:R-:W-:Y:S05]  /*72b0*/  BSYNC B1 ;  /* 0x0000000000017941 */ /* 0x000fea0003800000 */
.L_x_34346:
        /* <DEDUP_REMOVED lines=16> */
.L_x_34352:
[----:B------:R-:W-:Y:S05]  /*73c0*/  BSYNC B2 ;  /* 0x0000000000027941 */ /* 0x000fea0003800000 */
.L_x_34351:
        /* <DEDUP_REMOVED lines=44> */
.L_x_34350:
[----:B------:R-:W-:Y:S05]  /*7690*/  BSYNC B1 ;  /* 0x0000000000017941 */ /* 0x000fea0003800000 */
.L_x_34349:
        /* <DEDUP_REMOVED lines=9> */
.L_x_34345:
[----:B------:R-:W-:Y:S05]  /*7730*/  BSYNC B0 ;  /* 0x0000000000007941 */ /* 0x000fea0003800000 */
.L_x_34344:
        /* <DEDUP_REMOVED lines=18> */
.L_x_34356:
[----:B------:R-:W-:Y:S02]  /*7860*/  IMAD.MOV.U32 R5, RZ, RZ, R6 ;  /* 0x000000ffff057224 */ /* 0x000fe400078e0006 */
.L_x_34357:
[----:B------:R-:W-:Y:S05]  /*7870*/  BSYNC B1 ;  /* 0x0000000000017941 */ /* 0x000fea0003800000 */
.L_x_34355:
        /* <DEDUP_REMOVED lines=16> */
.L_x_34361:
[----:B------:R-:W-:Y:S05]  /*7980*/  BSYNC B2 ;  /* 0x0000000000027941 */ /* 0x000fea0003800000 */
.L_x_34360:
        /* <DEDUP_REMOVED lines=44> */
.L_x_34359:
[----:B------:R-:W-:Y:S05]  /*7c50*/  BSYNC B1 ;  /* 0x0000000000017941 */ /* 0x000fea0003800000 */
.L_x_34358:
        /* <DEDUP_REMOVED lines=9> */
.L_x_34354:
[----:B------:R-:W-:Y:S05]  /*7cf0*/  BSYNC B0 ;  /* 0x0000000000007941 */ /* 0x000fea0003800000 */
.L_x_34353:
        /* <DEDUP_REMOVED lines=18> */
.L_x_34365:
[----:B------:R-:W-:Y:S02]  /*7e20*/  IMAD.MOV.U32 R5, RZ, RZ, R6 ;  /* 0x000000ffff057224 */ /* 0x000fe400078e0006 */
.L_x_34366:
[----:B------:R-:W-:Y:S05]  /*7e30*/  BSYNC B1 ;  /* 0x0000000000017941 */ /* 0x000fea0003800000 */
.L_x_34364:
        /* <DEDUP_REMOVED lines=16> */
.L_x_34370:
[----:B------:R-:W-:Y:S05]  /*7f40*/  BSYNC B2 ;  /* 0x0000000000027941 */ /* 0x000fea0003800000 */
.L_x_34369:
        /* <DEDUP_REMOVED lines=44> */
.L_x_34368:
[----:B------:R-:W-:Y:S05]  /*8210*/  BSYNC B1 ;  /* 0x0000000000017941 */ /* 0x000fea0003800000 */
.L_x_34367:
        /* <DEDUP_REMOVED lines=9> */
.L_x_34363:
[----:B------:R-:W-:Y:S05]  /*82b0*/  BSYNC B0 ;  /* 0x0000000000007941 */ /* 0x000fea0003800000 */
.L_x_34362:
        /* <DEDUP_REMOVED lines=17> */
.L_x_34372:
[----:B------:R-:W-:Y:S05]  /*83d0*/  BSYNC B0 ;  /* 0x0000000000007941 */ /* 0x000fea0003800000 */
.L_x_34371:
        /* <DEDUP_REMOVED lines=21> */
.L_x_34376:
[----:B------:R-:W-:Y:S02]  /*8530*/  IMAD.MOV.U32 R103, RZ, RZ, R6 ;  /* 0x000000ffff677224 */ /* 0x000fe400078e0006 */
.L_x_34377:
[----:B------:R-:W-:Y:S05]  /*8540*/  BSYNC B1 ;  /* 0x0000000000017941 */ /* 0x000fea0003800000 */
.L_x_34375:
        /* <DEDUP_REMOVED lines=16> */
.L_x_34381:
[----:B------:R-:W-:Y:S05]  /*8650*/  BSYNC B2 ;  /* 0x0000000000027941 */ /* 0x000fea0003800000 */
.L_x_34380:
        /* <DEDUP_REMOVED lines=44> */
.L_x_34379:
[----:B------:R-:W-:Y:S05]  /*8920*/  BSYNC B1 ;  /* 0x0000000000017941 */ /* 0x000fea0003800000 */
.L_x_34378:
        /* <DEDUP_REMOVED lines=9> */
.L_x_34374:
[----:B0-----:R-:W-:Y:S05]  /*89c0*/  BSYNC B0 ;  /* 0x0000000000007941 */ /* 0x001fea0003800000 */
.L_x_34373:
        /* <DEDUP_REMOVED lines=18> */
.L_x_34385:
[----:B------:R-:W-:Y:S02]  /*8af0*/  IMAD.MOV.U32 R103, RZ, RZ, R6 ;  /* 0x000000ffff677224 */ /* 0x000fe400078e0006 */
.L_x_34386:
[----:B------:R-:W-:Y:S05]  /*8b00*/  BSYNC B1 ;  /* 0x0000000000017941 */ /* 0x000fea0003800000 */
.L_x_34384:
        /* <DEDUP_REMOVED lines=16> */
.L_x_34390:
[----:B------:R-:W-:Y:S05]  /*8c10*/  BSYNC B2 ;  /* 0x0000000000027941 */ /* 0x000fea0003800000 */
.L_x_34389:
        /* <DEDUP_REMOVED lines=44> */
.L_x_34388:
[----:B------:R-:W-:Y:S05]  /*8ee0*/  BSYNC B1 ;  /* 0x0000000000017941 */ /* 0x000fea0003800000 */
.L_x_34387:
        /* <DEDUP_REMOVED lines=9> */
.L_x_34383:
[----:B------:R-:W-:Y:S05]  /*8f80*/  BSYNC B0 ;  /* 0x0000000000007941 */ /* 0x000fea0003800000 */
.L_x_34382:
        /* <DEDUP_REMOVED lines=18> */
.L_x_34394:
[----:B------:R-:W-:Y:S02]  /*90b0*/  IMAD.MOV.U32 R103, RZ, RZ, R6 ;  /* 0x000000ffff677224 */ /* 0x000fe400078e0006 */
.L_x_34395:
[----:B------:R-:W-:Y:S05]  /*90c0*/  BSYNC B1 ;  /* 0x0000000000017941 */ /* 0x000fea0003800000 */
.L_x_34393:
        /* <DEDUP_REMOVED lines=16> */
.L_x_34399:
[----:B------:R-:W-:Y:S05]  /*91d0*/  BSYNC B2 ;  /* 0x0000000000027941 */ /* 0x000fea0003800000 */
.L_x_34398:
        /* <DEDUP_REMOVED lines=44> */
.L_x_34397:
[----:B------:R-:W-:Y:S05]  /*94a0*/  BSYNC B1 ;  /* 0x0000000000017941 */ /* 0x000fea0003800000 */
.L_x_34396:
        /* <DEDUP_REMOVED lines=9> */
.L_x_34392:
[----:B------:R-:W-:Y:S05]  /*9540*/  BSYNC B0 ;  /* 0x0000000000007941 */ /* 0x000fea0003800000 */
.L_x_34391:
        /* <DEDUP_REMOVED lines=18> */
.L_x_34403:
[----:B------:R-:W-:Y:S02]  /*9670*/  IMAD.MOV.U32 R103, RZ, RZ, R6 ;  /* 0x000000ffff677224 */ /* 0x000fe400078e0006 */
.L_x_34404:
[----:B------:R-:W-:Y:S05]  /*9680*/  BSYNC B1 ;  /* 0x0000000000017941 */ /* 0x000fea0003800000 */
.L_x_34402:
        /* <DEDUP_REMOVED lines=16> */
.L_x_34408:
[----:B------:R-:W-:Y:S05]  /*9790*/  BSYNC B2 ;  /* 0x0000000000027941 */ /* 0x000fea0003800000 */
.L_x_34407:
        /* <DEDUP_REMOVED lines=44> */
.L_x_34406:
[----:B------:R-:W-:Y:S05]  /*9a60*/  BSYNC B1 ;  /* 0x0000000000017941 */ /* 0x000fea0003800000 */
.L_x_34405:
        /* <DEDUP_REMOVED lines=9> */
.L_x_34401:
[----:B------:R-:W-:Y:S05]  /*9b00*/  BSYNC B0 ;  /* 0x0000000000007941 */ /* 0x000fea0003800000 */
.L_x_34400:
        /* <DEDUP_REMOVED lines=17> */
.L_x_34410:
[----:B------:R-:W-:Y:S05]  /*9c20*/  BSYNC B0 ;  /* 0x0000000000007941 */ /* 0x000fea0003800000 */
.L_x_34409:
        /* <DEDUP_REMOVED lines=21> */
.L_x_34414:
[----:B------:R-:W-:Y:S02]  /*9d80*/  MOV R102, R6 ;  /* 0x0000000600667202 */ /* 0x000fe40000000f00 */
.L_x_34415:
[----:B------:R-:W-:Y:S05]  /*9d90*/  BSYNC B1 ;  /* 0x0000000000017941 */ /* 0x000fea0003800000 */
.L_x_34413:
        /* <DEDUP_REMOVED lines=16> */
.L_x_34419:
[----:B------:R-:W-:Y:S05]  /*9ea0*/  BSYNC B2 ;  /* 0x0000000000027941 */ /* 0x000fea0003800000 */
.L_x_34418:
        /* <DEDUP_REMOVED lines=44> */
.L_x_34417:
[----:B------:R-:W-:Y:S05]  /*a170*/  BSYNC B1 ;  /* 0x0000000000017941 */ /* 0x000fea0003800000 */
.L_x_34416:
        /* <DEDUP_REMOVED lines=9> */
.L_x_34412:
[----:B0-----:R-:W-:Y:S05]  /*a210*/  BSYNC B0 ;  /* 0x0000000000007941 */ /* 0x001fea0003800000 */
.L_x_34411:
        /* <DEDUP_REMOVED lines=18> */
.L_x_34423:
[----:B------:R-:W-:Y:S02]  /*a340*/  MOV R102, R6 ;  /* 0x0000000600667202 */ /* 0x000fe40000000f00 */
.L_x_34424:
[----:B------:R-:W-:Y:S05]  /*a350*/  BSYNC B1 ;  /* 0x0000000000017941 */ /* 0x000fea0003800000 */
.L_x_34422:
        /* <DEDUP_REMOVED lines=16> */
.L_x_34428:
[----:B------:R-:W-:Y:S05]  /*a460*/  BSYNC B2 ;  /* 0x0000000000027941 */ /* 0x000fea0003800000 */
.L_x_34427:
        /* <DEDUP_REMOVED lines=44> */
.L_x_34426:
[----:B------:R-:W-:Y:S05]  /*a730*/  BSYNC B1 ;  /* 0x0000000000017941 */ /* 0x000fea0003800000 */
.L_x_34425:
        /* <DEDUP_REMOVED lines=9> */
.L_x_34421:
[----:B------:R-:W-:Y:S05]  /*a7d0*/  BSYNC B0 ;  /* 0x0000000000007941 */ /* 0x000fea0003800000 */
.L_x_34420:
        /* <DEDUP_REMOVED lines=18> */
.L_x_34432:
[----:B------:R-:W-:Y:S02]  /*a900*/  MOV R102, R6 ;  /* 0x0000000600667202 */ /* 0x000fe40000000f00 */
.L_x_34433:
[----:B------:R-:W-:Y:S05]  /*a910*/  BSYNC B1 ;  /* 0x0000000000017941 */ /* 0x000fea0003800000 */
.L_x_34431:
        /* <DEDUP_REMOVED lines=16> */
.L_x_34437:
[----:B------:R-:W-:Y:S05]  /*aa20*/  BSYNC B2 ;  /* 0x0000000000027941 */ /* 0x000fea0003800000 */
.L_x_34436:
        /* <DEDUP_REMOVED lines=44> */
.L_x_34435:
[----:B------:R-:W-:Y:S05]  /*acf0*/  BSYNC B1 ;  /* 0x0000000000017941 */ /* 0x000fea0003800000 */
.L_x_34434:
        /* <DEDUP_REMOVED lines=9> */
.L_x_34430:
[----:B------:R-:W-:Y:S05]  /*ad90*/  BSYNC B0 ;  /* 0x0000000000007941 */ /* 0x000fea0003800000 */
.L_x_34429:
        /* <DEDUP_REMOVED lines=18> */
.L_x_34441:
[----:B------:R-:W-:Y:S02]  /*aec0*/  MOV R114, R6 ;  /* 0x0000000600727202 */ /* 0x000fe40000000f00 */
.L_x_34442:
[----:B------:R-:W-:Y:S05]  /*aed0*/  BSYNC B1 ;  /* 0x0000000000017941 */ /* 0x000fea0003800000 */
.L_x_34440:
        /* <DEDUP_REMOVED lines=16> */
.L_x_34446:
[----:B------:R-:W-:Y:S05]  /*afe0*/  BSYNC B2 ;  /* 0x0000000000027941 */ /* 0x000fea0003800000 */
.L_x_34445:
        /* <DEDUP_REMOVED lines=44> */
.L_x_34444:
[----:B------:R-:W-:Y:S05]  /*b2b0*/  BSYNC B1 ;  /* 0x0000000000017941 */ /* 0x000fea0003800000 */
.L_x_34443:
        /* <DEDUP_REMOVED lines=9> */
.L_x_34439:
[----:B------:R-:W-:Y:S05]  /*b350*/  BSYNC B0 ;  /* 0x0000000000007941 */ /* 0x000fea0003800000 */
.L_x_34438:
        /* <DEDUP_REMOVED lines=17> */
.L_x_34448:
[----:B------:R-:W-:Y:S05]  /*b470*/  BSYNC B0 ;  /* 0x0000000000007941 */ /* 0x000fea0003800000 */
.L_x_34447:
[----:B------:R-:W-:Y:S01]  /*b480*/  @P2 IMAD.WIDE.U32 R114, R110, R146, c[0x0][0x170] ;  /* 0x00005c006e722625 */ /* 0x000fe200078e0092 */
[----:B------:R-:W2:Y:S04]  /*b490*/  @P0 LDG.E.128 R92, [R102.64] ;  /* 0x00000006665c0981 */ /* 0x000ea8000c1e1d00 */
[----:B-----5:R1:W5:Y:S01]  /*b4a0*/  @P2 LDG.E.128 R96, [R114.64] ;  /* 0x0000000672602981 */ /* 0x020362000c1e1d00 */
[----:B------:R-:W-:Y:S01]  /*b4b0*/  @!P3 ISETP.NE.U32.AND P1, PT, RZ, c[0x0][0x180], PT ;  /* 0x00006000ff00ba0c */ /* 0x000fe20003f25070 */
[----:B------:R-:W-:Y:S01]  /*b4c0*/  BSSY B0, `(.L_x_34449) ;  /* 0x000005a000007945 */ /* 0x000fe20003800000 */
[----:B0-----:R-:W-:Y:S02]  /*b4d0*/  @!P3 MOV R111, R108 ;  /* 0x0000006c006fb202 */ /* 0x001fe40000000f00 */
[----:B------:R-:W-:-:S04]  /*b4e0*/  @!P3 ISETP.NE.AND.EX P1, PT, RZ, c[0x0][0x184], PT, P1 ;  /* 0x00006100ff00ba0c */ /* 0x000fc80003f25310 */
        /* <DEDUP_REMOVED lines=14> */
.L_x_34452:
[----:B------:R-:W-:Y:S02]  /*b5d0*/  IMAD.MOV.U32 R5, RZ, RZ, R6 ;  /* 0x000000ffff057224 */ /* 0x000fe400078e0006 */
.L_x_34453:
[----:B------:R-:W-:Y:S05]  /*b5e0*/  BSYNC B1 ;  /* 0x0000000000017941 */ /* 0x000fea0003800000 */
.L_x_34451:
        /* <DEDUP_REMOVED lines=16> */
.L_x_34457:
[----:B------:R-:W-:Y:S05]  /*b6f0*/  BSYNC B2 ;  /* 0x0000000000027941 */ /* 0x000fea0003800000 */
.L_x_34456:
        /* <DEDUP_REMOVED lines=44> */
.L_x_34455:
[----:B------:R-:W-:Y:S05]  /*b9c0*/  BSYNC B1 ;  /* 0x0000000000017941 */ /* 0x000fea0003800000 */
.L_x_34454:
        /* <DEDUP_REMOVED lines=9> */
.L_x_34450:
[----:B-1----:R-:W-:Y:S05]  /*ba60*/  BSYNC B0 ;  /* 0x0000000000007941 */ /* 0x002fea0003800000 */
.L_x_34449:
        /* <DEDUP_REMOVED lines=18> */
.L_x_34461:
[----:B------:R-:W-:Y:S02]  /*bb90*/  IMAD.MOV.U32 R5, RZ, RZ, R6 ;  /* 0x000000ffff057224 */ /* 0x000fe400078e0006 */
.L_x_34462:
[----:B------:R-:W-:Y:S05]  /*bba0*/  BSYNC B1 ;  /* 0x0000000000017941 */ /* 0x000fea0003800000 */
.L_x_34460:
        /* <DEDUP_REMOVED lines=16> */
.L_x_34466:
[----:B------:R-:W-:Y:S05]  /*bcb0*/  BSYNC B2 ;  /* 0x0000000000027941 */ /* 0x000fea0003800000 */
.L_x_34465:
        /* <DEDUP_REMOVED lines=44> */
.L_x_34464:
[----:B------:R-:W-:Y:S05]  /*bf80*/  BSYNC B1 ;  /* 0x0000000000017941 */ /* 0x000fea0003800000 */
.L_x_34463:
        /* <DEDUP_REMOVED lines=9> */
.L_x_34459:
[----:B------:R-:W-:Y:S05]  /*c020*/  BSYNC B0 ;  /* 0x0000000000007941 */ /* 0x000fea0003800000 */
.L_x_34458:
        /* <DEDUP_REMOVED lines=18> */
.L_x_34470:
[----:B------:R-:W-:Y:S02]  /*c150*/  IMAD.MOV.U32 R5, RZ, RZ, R6 ;  /* 0x000000ffff057224 */ /* 0x000fe400078e0006 */
.L_x_34471:
[----:B------:R-:W-:Y:S05]  /*c160*/  BSYNC B1 ;  /* 0x0000000000017941 */ /* 0x000fea0003800000 */
.L_x_34469:
        /* <DEDUP_REMOVED lines=16> */
.L_x_34475:
[----:B------:R-:W-:Y:S05]  /*c270*/  BSYNC B2 ;  /* 0x0000000000027941 */ /* 0x000fea0003800000 */
.L_x_34474:
        /* <DEDUP_REMOVED lines=44> */
.L_x_34473:
[----:B------:R-:W-:Y:S05]  /*c540*/  BSYNC B1 ;  /* 0x0000000000017941 */ /* 0x000fea0003800000 */
.L_x_34472:
        /* <DEDUP_REMOVED lines=9> */
.L_x_34468:
[----:B------:R-:W-:Y:S05]  /*c5e0*/  BSYNC B0 ;  /* 0x0000000000007941 */ /* 0x000fea0003800000 */
.L_x_34467:
        /* <DEDUP_REMOVED lines=18> */
.L_x_34479:
[----:B------:R-:W-:Y:S02]  /*c710*/  IMAD.MOV.U32 R5, RZ, RZ, R6 ;  /* 0x000000ffff057224 */ /* 0x000fe400078e0006 */
.L_x_34480:
[----:B------:R-:W-:Y:S05]  /*c720*/  BSYNC B1 ;  /* 0x0000000000017941 */ /* 0x000fea0003800000 */
.L_x_34478:
        /* <DEDUP_REMOVED lines=16> */
.L_x_34484:
[----:B------:R-:W-:Y:S05]  /*c830*/  BSYNC B2 ;  /* 0x0000000000027941 */ /* 0x000fea0003800000 */
.L_x_34483:
        /* <DEDUP_REMOVED lines=44> */
.L_x_34482:
[----:B------:R-:W-:Y:S05]  /*cb00*/  BSYNC B1 ;  /* 0x0000000000017941 */ /* 0x000fea0003800000 */
.L_x_34481:
        /* <DEDUP_REMOVED lines=9> */
.L_x_34477:
[----:B------:R-:W-:Y:S05]  /*cba0*/  BSYNC B0 ;  /* 0x0000000000007941 */ /* 0x000fea0003800000 */
.L_x_34476:
        /* <DEDUP_REMOVED lines=17> */
.L_x_34486:
[----:B------:R-:W-:Y:S05]  /*ccc0*/  BSYNC B0 ;  /* 0x0000000000007941 */ /* 0x000fea0003800000 */
.L_x_34485:
        /* <DEDUP_REMOVED lines=21> */
.L_x_34490:
[----:B------:R-:W-:Y:S02]  /*ce20*/  IMAD.MOV.U32 R148, RZ, RZ, R6 ;  /* 0x000000ffff947224 */ /* 0x000fe400078e0006 */
.L_x_34491:
[----:B------:R-:W-:Y:S05]  /*ce30*/  BSYNC B1 ;  /* 0x0000000000017941 */ /* 0x000fea0003800000 */
.L_x_34489:
        /* <DEDUP_REMOVED lines=16> */
.L_x_34495:
[----:B------:R-:W-:Y:S05]  /*cf40*/  BSYNC B2 ;  /* 0x0000000000027941 */ /* 0x000fea0003800000 */
.L_x_34494:
        /* <DEDUP_REMOVED lines=44> */
.L_x_34493:
[----:B------:R-:W-:Y:S05]  /*d210*/  BSYNC B1 ;  /* 0x0000000000017941 */ /* 0x000fea0003800000 */
.L_x_34492:
        /* <DEDUP_REMOVED lines=9> */
.L_x_34488:
[----:B0-----:R-:W-:Y:S05]  /*d2b0*/  BSYNC B0 ;  /* 0x0000000000007941 */ /* 0x001fea0003800000 */
.L_x_34487:
        /* <DEDUP_REMOVED lines=18> */
.L_x_34499:
[----:B------:R-:W-:Y:S02]  /*d3e0*/  IMAD.MOV.U32 R148, RZ, RZ, R6 ;  /* 0x000000ffff947224 */ /* 0x000fe400078e0006 */
.L_x_34500:
[----:B------:R-:W-:Y:S05]  /*d3f0*/  BSYNC B1 ;  /* 0x0000000000017941 */ /* 0x000fea0003800000 */
.L_x_34498:
        /* <DEDUP_REMOVED lines=16> */
.L_x_34504:
[----:B------:R-:W-:Y:S05]  /*d500*/  BSYNC B2 ;  /* 0x0000000000027941 */ /* 0x000fea0003800000 */
.L_x_34503:
        /* <DEDUP_REMOVED lines=44> */
.L_x_34502:
[----:B------:R-:W-:Y:S05]  /*d7d0*/  BSYNC B1 ;  /* 0x0000000000017941 */ /* 0x000fea0003800000 */
.L_x_34501:
        /* <DEDUP_REMOVED lines=9> */
.L_x_34497:
[----:B------:R-:W-:Y:S05]  /*d870*/  BSYNC B0 ;  /* 0x0000000000007941 */ /* 0x000fea0003800000 */
.L_x_34496:
        /* <DEDUP_REMOVED lines=18> */
.L_x_34508:
[----:B------:R-:W-:Y:S02]  /*d9a0*/  IMAD.MOV.U32 R148, RZ, RZ, R6 ;  /* 0x000000ffff947224 */ /* 0x000fe400078e0006 */
.L_x_34509:
[----:B------:R-:W-:Y:S05]  /*d9b0*/  BSYNC B1 ;  /* 0x0000000000017941 */ /* 0x000fea0003800000 */
.L_x_34507:
        /* <DEDUP_REMOVED lines=16> */
.L_x_34513:
[----:B------:R-:W-:Y:S05]  /*dac0*/  BSYNC B2 ;  /* 0x0000000000027941 */ /* 0x000fea0003800000 */
.L_x_34512:
        /* <DEDUP_REMOVED lines=44> */
.L_x_34511:
[----:B------:R-:W-:Y:S05]  /*dd90*/  BSYNC B1 ;  /* 0x0000000000017941 */ /* 0x000fea0003800000 */
.L_x_34510:
        /* <DEDUP_REMOVED lines=9> */
.L_x_34506:
[----:B------:R-:W-:Y:S05]  /*de30*/  BSYNC B0 ;  /* 0x0000000000007941 */ /* 0x000fea0003800000 */
.L_x_34505:
        /* <DEDUP_REMOVED lines=18> */
.L_x_34517:
[----:B------:R-:W-:Y:S02]  /*df60*/  IMAD.MOV.U32 R148, RZ, RZ, R6 ;  /* 0x000000ffff947224 */ /* 0x000fe400078e0006 */
.L_x_34518:
[----:B------:R-:W-:Y:S05]  /*df70*/  BSYNC B1 ;  /* 0x0000000000017941 */ /* 0x000fea0003800000 */
.L_x_34516:
        /* <DEDUP_REMOVED lines=16> */
.L_x_34522:
[----:B------:R-:W-:Y:S05]  /*e080*/  BSYNC B2 ;  /* 0x0000000000027941 */ /* 0x000fea0003800000 */
.L_x_34521:
        /* <DEDUP_REMOVED lines=44> */
.L_x_34520:
[----:B------:R-:W-:Y:S05]  /*e350*/  BSYNC B1 ;  /* 0x0000000000017941 */ /* 0x000fea0003800000 */
.L_x_34519:
        /* <DEDUP_REMOVED lines=9> */
.L_x_34515:
[----:B------:R-:W-:Y:S05]  /*e3f0*/  BSYNC B0 ;  /* 0x0000000000007941 */ /* 0x000fea0003800000 */
.L_x_34514:
[-C--:B------:R-:W-:Y:S01]  /*e400*/  IMAD.WIDE.U32 R102, R157, R146.reuse, c[0x0][0x188] ;  /* 0x000062009d667625 */ /* 0x080fe200078e0092 */
[----:B------:R-:W-:Y:S01]  /*e410*/  IADD3 R157, R101, 0x480, RZ ;  /* 0x00000480659d7810 */ /* 0x000fe20007ffe0ff */
[----:B------:R-:W-:Y:S01]  /*e420*/  BSSY B0, `(.L_x_34523) ;  /* 0x000000f000007945 */ /* 0x000fe20003800000 */
[----:B------:R-:W-:Y:S02]  /*e430*/  IADD3 R148, R100, 0x480, RZ ;  /* 0x0000048064947810 */ /* 0x000fe40007ffe0ff */
[----:B------:R0:W-:Y:S01]  /*e440*/  STG.E.128 [R102.64], R108 ;  /* 0x0000006c66007986 */ /* 0x0001e2000c101d06 */
[----:B------:R-:W-:Y:S01]  /*e450*/  @P0 IMAD.WIDE.U32 R150, R157, R146, c[0x0][0x180] ;  /* 0x000060009d960625 */ /* 0x000fe200078e0092 */
[----:B------:R-:W-:Y:S05]  /*e460*/  @!P2 BRA `(.L_x_34524) ;  /* 0x000000a00000a947 */ /* 0x000fea0003800000 */
[----:B------:R-:W-:-:S05]  /*e470*/  IMAD.U32 R100, R140, 0x10000, RZ ;  /* 0x000100008c647824 */ /* 0x000fca00078e00ff */
[----:B------:R-:W-:Y:S02]  /*e480*/  LOP3.LUT R101, R100, 0xff0000, RZ, 0xc0, !PT ;  /* 0x00ff000064657812 */ /* 0x000fe400078ec0ff */
[----:B------:R-:W-:-:S05]  /*e490*/  LOP3.LUT R100, R141, 0xffff, RZ, 0xc0, !PT ;  /* 0x0000ffff8d647812 */ /* 0x000fca00078ec0ff */
[----:B------:R-:W-:Y:S01]  /*e4a0*/  IMAD R100, R100, 0x1000000, R101 ;  /* 0x0100000064647824 */ /* 0x000fe200078e0265 */
[----:B------:R-:W-:-:S04]  /*e4b0*/  LOP3.LUT R101, R11, 0xff, RZ, 0xc0, !PT ;  /* 0x000000ff0b657812 */ /* 0x000fc800078ec0ff */
[----:B------:R-:W-:Y:S02]  /*e4c0*/  LEA R100, R101, R100, 0x8 ;  /* 0x0000006465647211 */ /* 0x000fe400078e40ff */
[----:B------:R-:W-:-:S05]  /*e4d0*/  LOP3.LUT R101, R10, 0xff, RZ, 0xc0, !PT ;  /* 0x000000ff0a657812 */ /* 0x000fca00078ec0ff */
[----:B0-----:R-:W-:Y:S02]  /*e4e0*/  IMAD.IADD R103, R100, 0x1, R101 ;  /* 0x0000000164677824 */ /* 0x001fe400078e0265 */
[----:B------:R-:W-:-:S05]  /*e4f0*/  IMAD.WIDE.U32 R100, R5, R147, c[0x0][0x190] ;  /* 0x0000640005647625 */ /* 0x000fca00078e0093 */
[----:B------:R0:W-:Y:S02]  /*e500*/  STG.E [R100.64], R103 ;  /* 0x0000006764007986 */ /* 0x0001e4000c101906 */
.L_x_34524:
[----:B------:R-:W-:Y:S05]  /*e510*/  BSYNC B0 ;  /* 0x0000000000007941 */ /* 0x000fea0003800000 */
.L_x_34523:
        /* <DEDUP_REMOVED lines=21> */
.L_x_34528:
[----:B------:R-:W-:Y:S02]  /*e670*/  MOV R5, R6 ;  /* 0x0000000600057202 */ /* 0x000fe40000000f00 */
.L_x_34529:
[----:B------:R-:W-:Y:S05]  /*e680*/  BSYNC B1 ;  /* 0x0000000000017941 */ /* 0x000fea0003800000 */
.L_x_34527:
        /* <DEDUP_REMOVED lines=16> */
.L_x_34533:
[----:B------:R-:W-:Y:S05]  /*e790*/  BSYNC B2 ;  /* 0x0000000000027941 */ /* 0x000fea0003800000 */
.L_x_34532:
        /* <DEDUP_REMOVED lines=44> */
.L_x_34531:
[----:B------:R-:W-:Y:S05]  /*ea60*/  BSYNC B1 ;  /* 0x0000000000017941 */ /* 0x000fea0003800000 */
.L_x_34530:
        /* <DEDUP_REMOVED lines=9> */
.L_x_34526:
[----:B0-----:R-:W-:Y:S05]  /*eb00*/  BSYNC B0 ;  /* 0x0000000000007941 */ /* 0x001fea0003800000 */
.L_x_34525:
        /* <DEDUP_REMOVED lines=18> */
.L_x_34537:
[----:B------:R-:W-:Y:S02]  /*ec30*/  MOV R5, R6 ;  /* 0x0000000600057202 */ /* 0x000fe40000000f00 */
.L_x_34538:
[----:B------:R-:W-:Y:S05]  /*ec40*/  BSYNC B1 ;  /* 0x0000000000017941 */ /* 0x000fea0003800000 */
.L_x_34536:
        /* <DEDUP_REMOVED lines=16> */
.L_x_34542:
[----:B------:R-:W-:Y:S05]  /*ed50*/  BSYNC B2 ;  /* 0x0000000000027941 */ /* 0x000fea0003800000 */
.L_x_34541:
        /* <DEDUP_REMOVED lines=44> */
.L_x_34540:
[----:B------:R-:W-:Y:S05]  /*f020*/  BSYNC B1 ;  /* 0x0000000000017941 */ /* 0x000fea0003800000 */
.L_x_34539:
        /* <DEDUP_REMOVED lines=9> */
.L_x_34535:
[----:B------:R-:W-:Y:S05]  /*f0c0*/  BSYNC B0 ;  /* 0x0000000000007941 */ /* 0x000fea0003800000 */
.L_x_34534:
        /* <DEDUP_REMOVED lines=18> */
.L_x_34546:
[----:B------:R-:W-:Y:S02]  /*f1f0*/  MOV R5, R6 ;  /* 0x0000000600057202 */ /* 0x000fe40000000f00 */
.L_x_34547:
[----:B------:R-:W-:Y:S05]  /*f200*/  BSYNC B1 ;  /* 0x0000000000017941 */ /* 0x000fea0003800000 */
.L_x_34545:
        /* <DEDUP_REMOVED lines=16> */
.L_x_34551:
[----:B------:R-:W-:Y:S05]  /*f310*/  BSYNC B2 ;  /* 0x0000000000027941 */ /* 0x000fea0003800000 */
.L_x_34550:
        /* <DEDUP_REMOVED lines=44> */
.L_x_34549:
[----:B------:R-:W-:Y:S05]  /*f5e0*/  BSYNC B1 ;  /* 0x0000000000017941 */ /* 0x000fea0003800000 */
.L_x_34548:
        /* <DEDUP_REMOVED lines=9> */
.L_x_34544:
[----:B------:R-:W-:Y:S05]  /*f680*/  BSYNC B0 ;  /* 0x0000000000007941 */ /* 0x000fea0003800000 */
.L_x_34543:
        /* <DEDUP_REMOVED lines=18> */
.L_x_34555:
[----:B------:R-:W-:Y:S02]  /*f7b0*/  MOV R156, R6 ;  /* 0x00000006009c7202 */ /* 0x000fe40000000f00 */
.L_x_34556:
[----:B------:R-:W-:Y:S05]  /*f7c0*/  BSYNC B1 ;  /* 0x0000000000017941 */ /* 0x000fea0003800000 */
.L_x_34554:
        /* <DEDUP_REMOVED lines=16> */
.L_x_34560:
[----:B------:R-:W-:Y:S05]  /*f8d0*/  BSYNC B2 ;  /* 0x0000000000027941 */ /* 0x000fea0003800000 */
.L_x_34559:
[----:B------:R-:W-:Y:S01]  /*f8e0*/  LOP3.LUT R0, R0, UR5, R7, 0x96, !PT ;  /* 0x0000000500007c12 */ /* 0x000fe2000f8e9607 */
[----:B------:R-:W-:-:S04]  /*f8f0*/  IMAD.HI.U32 R5, R143, -0x326172a9, RZ ;  /* 0xcd9e8d578f057827 */ /* 0x000fc800078e00ff */
        /* <DEDUP_REMOVED lines=42> */
.L_x_34558:
[----:B------:R-:W-:Y:S05]  /*fba0*/  BSYNC B1 ;  /* 0x0000000000017941 */ /* 0x000fea0003800000 */
.L_x_34557:
        /* <DEDUP_REMOVED lines=9> */
.L_x_34553:
[----:B------:R-:W-:Y:S05]  /*fc40*/  BSYNC B0 ;  /* 0x0000000000007941 */ /* 0x000fea0003800000 */
.L_x_34552:
[----:B------:R-:W-:Y:S01]  /*fc50*/  IMAD.WIDE.U32 R150, R157, R146, c[0x0][0x188] ;  /* 0x000062009d967625 */ /* 0x000fe200078e0092 */
[----:B------:R-:W-:Y:S01]  /*fc60*/  SHF.R.U32.HI R152, RZ, 0x5, R3 ;  /* 0x00000005ff987819 */ /* 0x000fe20000011603 */
[----:B------:R-:W-:Y:S01]  /*fc70*/  BSSY B0, `(.L_x_34561) ;  /* 0x0000037000007945 */ /* 0x000fe20003800000 */
[----:B------:R-:W-:Y:S01]  /*fc80*/  LOP3.LUT P0, RZ, R3, 0x1f, RZ, 0xc0, !PT ;  /* 0x0000001f03ff7812 */ /* 0x000fe2000780c0ff */
[----:B------:R-:W-:Y:S01]  /*fc90*/  FADD.FTZ R146, RZ, R136 ;  /* 0x00000088ff927221 */ /* 0x000fe20000010000 */
[----:B------:R0:W-:Y:S01]  /*fca0*/  STG.E.128 [R150.64], R100 ;  /* 0x0000006496007986 */ /* 0x0001e2000c101d06 */
[----:B------:R-:W-:Y:S02]  /*fcb0*/  LOP3.LUT P1, RZ, R9, 0xff, RZ, 0xc0, !PT ;  /* 0x000000ff09ff7812 */ /* 0x000fe4000782c0ff */
        /* <DEDUP_REMOVED lines=40> */
[----:B------:R-:W-:-:S05]  /*ff40*/  IMAD.U32 R146, R140, 0x10000, RZ ;  /* 0x000100008c927824 */ /* 0x000fca00078e00ff */
        /* <DEDUP_REMOVED lines=9> */
.L_x_34562:
[----:B------:R-:W-:Y:S05]  /*ffe0*/  BSYNC B0 ;  /* 0x0000000000007941 */ /* 0x000fea0003800000 */
.L_x_34561:
[----:B------:R-:W-:Y:S01]  /*fff0*/  @!P1 IADD3 R152, R152, 0x4, RZ ;  /* 0x0000000498989810 */ /* 0x000fe20007ffe0ff */
[----:B------:R-:W-:Y:S01]  /*10000*/  FADD.FTZ R154, R150, R103 ;  /* 0x00000067969a7221 */ /* 0x000fe20000010000 */
[----:B------:R-:W-:Y:S05]  /*10010*/  BRA.DIV ~URZ, `(.L_x_34563) ;  /* 0x000014c27f007947 */ /* 0x000fea000b800000 */
[----:B0-----:R0:W1:Y:S02]  /*10020*/  SHFL.BFLY PT, R146, R154, 0x1, 0x1f ;  /* 0x0c201f009a927f89 */ /* 0x00106400000e0000 */
.L_x_34569:
        /* <DEDUP_REMOVED lines=100> */
.L_x_34570:
        /* <DEDUP_REMOVED lines=10> */
[----:B0-----:R-:W-:Y:S01]  /*10710*/  @!P0 IMAD.IADD R154, R152, 0x1, R151 ;  /* 0x00000001989a8824 */ /* 0x001fe200078e0297 */
[----:B------:R-:W-:Y:S01]  /*10720*/  ISETP.NE.AND P1, PT, RZ, UR8, PT ;  /* 0x00000008ff007c0c */ /* 0x000fe2000bf25270 */
[----:B------:R-:W-:Y:S01]  /*10730*/  IMAD.MOV.U32 R153, RZ, RZ, RZ ;  /* 0x000000ffff997224 */ /* 0x000fe200078e00ff */
[----:B------:R-:W-:Y:S01]  /*10740*/  @!P0 MOV R153, 0x500 ;  /* 0x0000050000998802 */ /* 0x000fe20000000f00 */
[----:B------:R-:W-:Y:S03]  /*10750*/  BSSY B0, `(.L_x_34565) ;  /* 0x00000d1000007945 */ /* 0x000fe60003800000 */
[----:B------:R-:W-:Y:S01]  /*10760*/  I2F R159, R153 ;  /* 0x00000099009f7306 */ /* 0x000fe20000201400 */
[----:B------:R-:W0:Y:S04]  /*10770*/  SHFL.DOWN PT, R156, R153, 0x2, 0x1f ;  /* 0x08401f00999c7f89 */ /* 0x000e2800000e0000 */
[----:B------:R1:W-:Y:S01]  /*10780*/  @!P0 LDS.64 R146, [R154.X8] ;  /* 0x000000009a928984 */ /* 0x0003e20000008a00 */
[----:B------:R-:W-:Y:S01]  /*10790*/  LOP3.LUT P0, RZ, R148, 0x1f, R3, 0xf8, !PT ;  /* 0x0000001f94ff7812 */ /* 0x000fe2000780f803 */
[----:B0-----:R-:W-:-:S02]  /*107a0*/  IMAD.IADD R151, R156, 0x1, R153 ;  /* 0x000000019c977824 */ /* 0x001fc400078e0299 */
[----:B------:R-:W-:Y:S03]  /*107b0*/  I2F R156, R156 ;  /* 0x0000009c009c7306 */ /* 0x000fe60000201400 */
[----:B------:R-:W0:Y:S05]  /*107c0*/  SHFL.DOWN PT, R152, R151, 0x1, 0x1f ;  /* 0x08201f0097987f89 */ /* 0x000e2a00000e0000 */
[----:B------:R-:W1:Y:S08]  /*107d0*/  I2F R150, R151 ;  /* 0x0000009700967306 */ /* 0x000e700000201400 */
[----:B-1----:R-:W1:Y:S01]  /*107e0*/  MUFU.RCP R154, R150 ;  /* 0x00000096009a7308 */ /* 0x002e620000001000 */
[----:B0-----:R-:W-:Y:S01]  /*107f0*/  IMAD.IADD R151, R151, 0x1, R152 ;  /* 0x0000000197977824 */ /* 0x001fe200078e0298 */
[----:B------:R-:W0:Y:S04]  /*10800*/  SHFL.DOWN PT, R155, R146, 0x2, 0x1f ;  /* 0x08401f00929b7f89 */ /* 0x000e2800000e0000 */
[----:B------:R-:W2:Y:S02]  /*10810*/  SHFL.DOWN PT, R158, R147, 0x2, 0x1f ;  /* 0x08401f00939e7f89 */ /* 0x000ea400000e0000 */
[----:B------:R-:W3:Y:S08]  /*10820*/  I2F R151, R151 ;  /* 0x0000009700977306 */ /* 0x000ef00000201400 */
[----:B------:R-:W4:Y:S01]  /*10830*/  I2F R152, R152 ;  /* 0x0000009800987306 */ /* 0x000f220000201400 */
[----:B0-----:R-:W-:-:S02]  /*10840*/  FADD.FTZ R157, -R155, R146 ;  /* 0x000000929b9d7221 */ /* 0x001fc40000010100 */
[----:B------:R-:W-:Y:S02]  /*10850*/  FMUL.FTZ R155, R155, R156 ;  /* 0x0000009c9b9b7220 */ /* 0x000fe40000410000 */
[----:B------:R-:W-:Y:S02]  /*10860*/  FMUL.FTZ R157, R157, R157 ;  /* 0x0000009d9d9d7220 */ /* 0x000fe40000410000 */
[----:B------:R-:W-:Y:S02]  /*10870*/  FFMA.FTZ R155, R159, R146, R155 ;  /* 0x000000929f9b7223 */ /* 0x000fe4000001009b */
[----:B------:R-:W-:Y:S02]  /*10880*/  FMUL.FTZ R157, R157, R159 ;  /* 0x0000009f9d9d7220 */ /* 0x000fe40000410000 */
[----:B-1----:R-:W-:Y:S02]  /*10890*/  FMUL.FTZ R155, R154, R155 ;  /* 0x0000009b9a9b7220 */ /* 0x002fe40000410000 */
[----:B------:R-:W-:-:S02]  /*108a0*/  FMUL.FTZ R157, R157, R156 ;  /* 0x0000009c9d9d7220 */ /* 0x000fc40000410000 */
[----:B--2---:R-:W-:Y:S01]  /*108b0*/  FADD.FTZ R153, R158, R147 ;  /* 0x000000939e997221 */ /* 0x004fe20000010000 */
        /* <DEDUP_REMOVED lines=8> */
[----:B------:R-:W-:Y:S01]  /*10940*/  FMUL.FTZ R157, R150, R157 ;  /* 0x0000009d969d7220 */ /* 0x000fe20000410000 */
[----:B------:R-:W-:Y:S01]  /*10950*/  MOV R150, c[0x0][0x1e0] ;  /* 0x0000780000967a02 */ /* 0x000fe20000000f00 */
[----:B-1----:R-:W-:-:S02]  /*10960*/  FMUL.FTZ R146, R147, R146 ;  /* 0x0000009293927220 */ /* 0x002fc40000410000 */
[----:B------:R-:W-:Y:S02]  /*10970*/  FMUL.FTZ R157, R157, R152 ;  /* 0x000000989d9d7220 */ /* 0x000fe40000410000 */
[----:B--2---:R-:W-:Y:S02]  /*10980*/  FADD.FTZ R154, R153, R154 ;  /* 0x0000009a999a7221 */ /* 0x004fe40000010000 */
[----:B------:R-:W0:Y:S02]  /*10990*/  SHFL.IDX PT, R153, R146, RZ, 0x1f ;  /* 0x00001fff92997589 */ /* 0x000e2400000e0000 */
[----:B------:R-:W-:-:S05]  /*109a0*/  FFMA.FTZ R154, R147, R157, R154 ;  /* 0x0000009d939a7223 */ /* 0x000fca000001009a */
        /* <DEDUP_REMOVED lines=15> */
[----:B------:R-:W-:Y:S02]  /*10aa0*/  FSEL R150, R153, RZ, !P1 ;  /* 0x000000ff99967208 */ /* 0x000fe40004800000 */
[----:B------:R-:W-:Y:S01]  /*10ab0*/  LOP3.LUT R149, R3, 0x7f, RZ, 0xc0, !PT ;  /* 0x0000007f03957812 */ /* 0x000fe200078ec0ff */
[----:B------:R-:W-:Y:S02]  /*10ac0*/  IMAD R145, R145, c[0x0][0x168], RZ ;  /* 0x00005a0091917a24 */ /* 0x000fe400078e02ff */
[C---:B------:R-:W-:Y:S02]  /*10ad0*/  FADD.FTZ R138, -R150.reuse, R138 ;  /* 0x0000008a968a7221 */ /* 0x040fe40000010100 */
[C---:B------:R-:W-:Y:S01]  /*10ae0*/  FADD.FTZ R136, -R150.reuse, R136 ;  /* 0x0000008896887221 */ /* 0x040fe20000010100 */
[----:B------:R-:W-:Y:S01]  /*10af0*/  SHF.R.S32.HI R146, RZ, 0x1f, R145 ;  /* 0x0000001fff927819 */ /* 0x000fe20000011491 */
[----:B------:R-:W-:-:S02]  /*10b00*/  FADD.FTZ R148, -R150, R137 ;  /* 0x0000008996947221 */ /* 0x000fc40000010100 */
[----:B------:R-:W-:Y:S01]  /*10b10*/  FADD.FTZ R152, -R150, R139 ;  /* 0x0000008b96987221 */ /* 0x000fe20000010100 */
[----:B------:R-:W-:Y:S01]  /*10b20*/  LEA.HI R146, R146, R145, RZ, 0x2 ;  /* 0x0000009192927211 */ /* 0x000fe200078f10ff */
[C---:B------:R-:W-:Y:S02]  /*10b30*/  FMUL.FTZ R137, R147.reuse, R138 ;  /* 0x0000008a93897220 */ /* 0x040fe40000410000 */
[C---:B------:R-:W-:Y:S01]  /*10b40*/  FMUL.FTZ R148, R147.reuse, R148 ;  /* 0x0000009493947220 */ /* 0x040fe20000410000 */
[----:B------:R-:W-:Y:S01]  /*10b50*/  LEA.HI.SX32 R146, R146, R149, 0x1e ;  /* 0x0000009592927211 */ /* 0x000fe200078ff2ff */
[C---:B------:R-:W-:Y:S02]  /*10b60*/  FMUL.FTZ R149, R147.reuse, R136 ;  /* 0x0000008893957220 */ /* 0x040fe40000410000 */
[----:B------:R-:W-:Y:S02]  /*10b70*/  IMAD.MOV.U32 R145, RZ, RZ, 0x10 ;  /* 0x00000010ff917424 */ /* 0x000fe400078e00ff */
[----:B------:R-:W-:-:S02]  /*10b80*/  FMUL.FTZ R152, R147, R152 ;  /* 0x0000009893987220 */ /* 0x000fc40000410000 */
[----:B------:R-:W-:Y:S02]  /*10b90*/  FFMA.FTZ R138, R54, R137, R14 ;  /* 0x00000089368a7223 */ /* 0x000fe4000001000e */
        /* <DEDUP_REMOVED lines=19> */
[C---:B------:R-:W-:Y:S02]  /*10cd0*/  FADD.FTZ R112, -R150.reuse, R113 ;  /* 0x0000007196707221 */ /* 0x040fe40000010100 */
[C---:B------:R-:W-:Y:S02]  /*10ce0*/  FADD.FTZ R119, -R150.reuse, R105 ;  /* 0x0000006996777221 */ /* 0x040fe40000010100 */
[----:B------:R-:W-:Y:S01]  /*10cf0*/  FADD.FTZ R127, -R150, R108 ;  /* 0x0000006c967f7221 */ /* 0x000fe20000010100 */
[----:B------:R-:W-:Y:S01]  /*10d00*/  IADD3 R108, R146, 0x80, RZ ;  /* 0x00000080926c7810 */ /* 0x000fe20007ffe0ff */
[----:B------:R-:W-:-:S02]  /*10d10*/  FADD.FTZ R113, -R150, R109 ;  /* 0x0000006d96717221 */ /* 0x000fc40000010100 */
[C---:B------:R-:W-:Y:S02]  /*10d20*/  FMUL.FTZ R109, R147.reuse, R152 ;  /* 0x00000098936d7220 */ /* 0x040fe40000410000 */
[----:B------:R-:W-:Y:S02]  /*10d30*/  FMUL.FTZ R105, R147, R158 ;  /* 0x0000009e93697220 */ /* 0x000fe40000410000 */
[C---:B------:R-:W-:Y:S02]  /*10d40*/  FADD.FTZ R121, -R150.reuse, R106 ;  /* 0x0000006a96797221 */ /* 0x040fe40000010100 */
[----:B------:R-:W-:Y:S02]  /*10d50*/  FADD.FTZ R123, -R150, R107 ;  /* 0x0000006b967b7221 */ /* 0x000fe40000010100 */
[----:B------:R-:W-:Y:S02]  /*10d60*/  FFMA.FTZ R106, R58, R105, R18 ;  /* 0x000000693a6a7223 */ /* 0x000fe40000010012 */
[----:B------:R-:W-:-:S02]  /*10d70*/  FFMA.FTZ R104, R56, R109, R16 ;  /* 0x0000006d38687223 */ /* 0x000fc40000010010 */
        /* <DEDUP_REMOVED lines=21> */
[----:B0-----:R-:W-:Y:S01]  /*10ed0*/  FMUL.FTZ R105, R147, R120 ;  /* 0x0000007893697220 */ /* 0x001fe20000410000 */
[----:B------:R-:W-:Y:S01]  /*10ee0*/  IADD3 R120, R146, 0x100, RZ ;  /* 0x0000010092787810 */ /* 0x000fe20007ffe0ff */
[----:B------:R-:W-:-:S02]  /*10ef0*/  FADD.FTZ R150, -R150, R103 ;  /* 0x0000006796967221 */ /* 0x000fc40000010100 */
[C---:B------:R-:W-:Y:S01]  /*10f00*/  FMUL.FTZ R101, R147.reuse, R122 ;  /* 0x0000007a93657220 */ /* 0x040fe20000410000 */
[C---:B------:R-:W-:Y:S01]  /*10f10*/  IADD3 R122, R146.reuse, 0x180, RZ ;  /* 0x00000180927a7810 */ /* 0x040fe20007ffe0ff */
[C---:B------:R-:W-:Y:S02]  /*10f20*/  FMUL.FTZ R103, R147.reuse, R128 ;  /* 0x0000008093677220 */ /* 0x040fe40000410000 */
[C---:B------:R-:W-:Y:S02]  /*10f30*/  FMUL.FTZ R156, R147.reuse, R132 ;  /* 0x00000084939c7220 */ /* 0x040fe40000410000 */
[C---:B------:R-:W-:Y:S02]  /*10f40*/  FMUL.FTZ R153, R147.reuse, R130 ;  /* 0x0000008293997220 */ /* 0x040fe40000410000 */
[C---:B------:R-:W-:Y:S02]  /*10f50*/  FMUL.FTZ R158, R147.reuse, R134 ;  /* 0x00000086939e7220 */ /* 0x040fe40000410000 */
        /* <DEDUP_REMOVED lines=21> */
[----:B------:R-:W-:-:S04]  /*110b0*/  IMAD.WIDE.U32 R120, R120, R145, c[0x0][0x208] ;  /* 0x0000820078787625 */ /* 0x000fc800078e0091 */
[C---:B------:R-:W-:Y:S01]  /*110c0*/  FMUL.FTZ R129, R147.reuse, R117 ;  /* 0x0000007593817220 */ /* 0x040fe20000410000 */
[----:B------:R0:W-:Y:S01]  /*110d0*/  STG.E.128 [R120.64], R108 ;  /* 0x0000006c78007986 */ /* 0x0001e2000c101d06 */
[C---:B------:R-:W-:Y:S02]  /*110e0*/  FMUL.FTZ R104, R147.reuse, R119 ;  /* 0x0000007793687220 */ /* 0x040fe40000410000 */
[----:B------:R-:W-:Y:S02]  /*110f0*/  FMUL.FTZ R131, R147, R125 ;  /* 0x0000007d93837220 */ /* 0x000fe40000410000 */
[----:B------:R-:W-:Y:S02]  /*11100*/  FFMA.FTZ R115, R67, R136, R27 ;  /* 0x0000008843737223 */ /* 0x000fe4000001001b */
[----:B------:R-:W-:Y:S02]  /*11110*/  FFMA.FTZ R114, R66, R155, R26 ;  /* 0x0000009b42727223 */ /* 0x000fe4000001001a */
[----:B------:R-:W-:-:S02]  /*11120*/  FFMA.FTZ R113, R65, R154, R25 ;  /* 0x0000009a41717223 */ /* 0x000fc40000010019 */
[----:B------:R-:W-:Y:S02]  /*11130*/  FFMA.FTZ R112, R64, R149, R24 ;  /* 0x0000009540707223 */ /* 0x000fe40000010018 */
[----:B------:R-:W-:-:S04]  /*11140*/  IMAD.WIDE.U32 R122, R122, R145, c[0x0][0x208] ;  /* 0x000082007a7a7625 */ /* 0x000fc800078e0091 */
[----:B------:R-:W-:Y:S01]  /*11150*/  FFMA.FTZ R119, R71, R148, R31 ;  /* 0x0000009447777223 */ /* 0x000fe2000001001f */
[----:B------:R1:W-:Y:S01]  /*11160*/  STG.E.128 [R122.64], R112 ;  /* 0x000000707a007986 */ /* 0x0003e2000c101d06 */
[----:B------:R-:W-:Y:S01]  /*11170*/  FFMA.FTZ R118, R70, R107, R30 ;  /* 0x0000006b46767223 */ /* 0x000fe2000001001e */
[----:B0-----:R-:W-:Y:S01]  /*11180*/  IADD3 R120, R146, 0x280, RZ ;  /* 0x0000028092787810 */ /* 0x001fe20007ffe0ff */
[----:B------:R-:W-:Y:S02]  /*11190*/  FFMA.FTZ R117, R69, R138, R29 ;  /* 0x0000008a45757223 */ /* 0x000fe4000001001d */
[----:B------:R-:W-:Y:S02]  /*111a0*/  FFMA.FTZ R116, R68, R151, R28 ;  /* 0x0000009744747223 */ /* 0x000fe4000001001c */
[----:B------:R-:W-:-:S04]  /*111b0*/  IMAD.WIDE.U32 R124, R124, R145, c[0x0][0x208] ;  /* 0x000082007c7c7625 */ /* 0x000fc800078e0091 */
[C---:B------:R-:W-:Y:S01]  /*111c0*/  FMUL.FTZ R162, R147.reuse, R162 ;  /* 0x000000a293a27220 */ /* 0x040fe20000410000 */
[----:B------:R0:W-:Y:S01]  /*111d0*/  STG.E.128 [R124.64], R116 ;  /* 0x000000747c007986 */ /* 0x0001e2000c101d06 */
[C---:B------:R-:W-:Y:S02]  /*111e0*/  FMUL.FTZ R164, R147.reuse, R164 ;  /* 0x000000a493a47220 */ /* 0x040fe40000410000 */
[C---:B------:R-:W-:Y:S02]  /*111f0*/  FMUL.FTZ R127, R147.reuse, R127 ;  /* 0x0000007f937f7220 */ /* 0x040fe40000410000 */
[----:B------:R-:W-:Y:S01]  /*11200*/  FMUL.FTZ R130, R147, R100 ;  /* 0x0000006493827220 */ /* 0x000fe20000410000 */
[C---:B-1----:R-:W-:Y:S01]  /*11210*/  IADD3 R122, R146.reuse, 0x300, RZ ;  /* 0x00000300927a7810 */ /* 0x042fe20007ffe0ff */
[----:B------:R-:W-:Y:S01]  /*11220*/  FFMA.FTZ R113, R85, R126, R45 ;  /* 0x0000007e55717223 */ /* 0x000fe2000001002d */
[----:B------:R-:W-:Y:S01]  /*11230*/  IADD3 R126, R146, 0x400, RZ ;  /* 0x00000400927e7810 */ /* 0x000fe20007ffe0ff */
[----:B------:R-:W-:-:S02]  /*11240*/  FMUL.FTZ R149, R147, R102 ;  /* 0x0000006693957220 */ /* 0x000fc40000410000 */
[----:B------:R-:W-:Y:S01]  /*11250*/  FFMA.FTZ R109, R81, R128, R41 ;  /* 0x00000080516d7223 */ /* 0x000fe20000010029 */
[----:B------:R-:W-:Y:S01]  /*11260*/  IADD3 R128, R146, 0x480, RZ ;  /* 0x0000048092807810 */ /* 0x000fe20007ffe0ff */
[----:B------:R-:W-:Y:S02]  /*11270*/  FFMA.FTZ R102, R74, R101, R34 ;  /* 0x000000654a667223 */ /* 0x000fe40000010022 */
[----:B------:R-:W-:Y:S02]  /*11280*/  FFMA.FTZ R100, R72, R105, R32 ;  /* 0x0000006948647223 */ /* 0x000fe40000010020 */
[C---:B------:R-:W-:Y:S01]  /*11290*/  FMUL.FTZ R133, R147.reuse, R152 ;  /* 0x0000009893857220 */ /* 0x040fe20000410000 */
[----:B0-----:R-:W-:Y:S01]  /*112a0*/  IADD3 R124, R146, 0x380, RZ ;  /* 0x00000380927c7810 */ /* 0x001fe20007ffe0ff */
[----:B------:R-:W-:Y:S02]  /*112b0*/  FMUL.FTZ R150, R147, R150 ;  /* 0x0000009693967220 */ /* 0x000fe40000410000 */
        /* <DEDUP_REMOVED lines=26> */
.L_x_34566:
[----:B-1----:R-:W-:Y:S05]  /*11460*/  BSYNC B0 ;  /* 0x0000000000007941 */ /* 0x002fea0003800000 */
.L_x_34565:
[----:B------:R-:W-:Y:S02]  /*11470*/  IADD3 R144, R144, c[0x0][0x160], RZ ;  /* 0x0000580090907a10 */ /* 0x000fe40007ffe0ff */
[----:B------:R-:W-:Y:S02]  /*11480*/  LOP3.LUT P1, RZ, R9, 0xff, RZ, 0xc0, !PT ;  /* 0x000000ff09ff7812 */ /* 0x000fe4000782c0ff */
[----:B------:R-:W-:Y:S02]  /*11490*/  ISETP.GE.AND P0, PT, R144, c[0x0][0x164], PT ;  /* 0x0000590090007a0c */ /* 0x000fe40003f06270 */
[----:B------:R-:W-:-:S11]  /*114a0*/  SEL R9, RZ, 0x1, P1 ;  /* 0x00000001ff097807 */ /* 0x000fd60000800000 */
[----:B0----5:R-:W-:Y:S01]  /*114b0*/  @P0 CALL.REL.NOINC `(.L_x_34567) ;  /* 0x0000001000000944 */ /* 0x021fe20003c00000 */
[----:B------:R-:W-:Y:S05]  /*114c0*/  BRA `(.L_x_34568) ;  /* 0xfffef3f000007947 */ /* 0x000fea000383ffff */
.L_x_34567:
[----:B------:R-:W-:Y:S05]  /*114d0*/  EXIT ;  /* 0x000000000000794d */ /* 0x000fea0003800000 */
.L_x_34563:
[----:B0-----:R-:W-:Y:S01]  /*114e0*/  HFMA2.MMA R147, -RZ, RZ, 0, 1.847743988037109375e-06 ;  /* 0x0000001fff937435 */ /* 0x001fe200000001ff */
[----:B------:R-:W-:Y:S01]  /*114f0*/  IMAD.MOV.U32 R153, RZ, RZ, 0x1 ;  /* 0x00000001ff997424 */ /* 0x000fe200078e00ff */
[----:B------:R-:W-:Y:S01]  /*11500*/  MOV R150, 0x11530 ;  /* 0x0001153000967802 */ /* 0x000fe20000000f00 */
[----:B------:R-:W-:-:S03]  /*11510*/  IMAD.MOV.U32 R148, RZ, RZ, -0x1 ;  /* 0xffffffffff947424 */ /* 0x000fc600078e00ff */
[----:B-----5:R-:W-:Y:S05]  /*11520*/  CALL.REL.NOINC `($__internal_155_$__cuda_sm70_shflsync_bfly_p) ;  /* 0x0000089000007944 */ /* 0x020fea0003c00000 */
[----:B-1----:R-:W-:Y:S01]  /*11530*/  IMAD.MOV.U32 R146, RZ, RZ, R153 ;  /* 0x000000ffff927224 */ /* 0x002fe200078e0099 */
[----:B0-----:R-:W-:Y:S05]  /*11540*/  BRA `(.L_x_34569) ;  /* 0xffffeae000007947 */ /* 0x001fea000383ffff */
.L_x_34564:
[----:B------:R-:W-:Y:S01]  /*11550*/  MOV R153, 0x2 ;  /* 0x0000000200997802 */ /* 0x000fe20000000f00 */
[----:B------:R-:W-:Y:S01]  /*11560*/  IMAD.MOV.U32 R147, RZ, RZ, 0x1f ;  /* 0x0000001fff937424 */ /* 0x000fe200078e00ff */
[----:B------:R-:W-:Y:S01]  /*11570*/  MOV R150, 0x115a0 ;  /* 0x000115a000967802 */ /* 0x000fe20000000f00 */
[----:B------:R-:W-:Y:S02]  /*11580*/  IMAD.MOV.U32 R148, RZ, RZ, -0x1 ;  /* 0xffffffffff947424 */ /* 0x000fe400078e00ff */
[----:B-----5:R-:W-:Y:S05]  /*11590*/  CALL.REL.NOINC `($__internal_155_$__cuda_sm70_shflsync_bfly_p) ;  /* 0x0000082000007944 */ /* 0x020fea0003c00000 */
[----:B01----:R-:W-:Y:S01]  /*115a0*/  FADD.FTZ R154, R154, R153 ;  /* 0x000000999a9a7221 */ /* 0x003fe20000010000 */
[----:B------:R-:W-:Y:S01]  /*115b0*/  HFMA2.MMA R153, -RZ, RZ, 0, 2.384185791015625e-07 ;  /* 0x00000004ff997435 */ /* 0x000fe200000001ff */
[----:B------:R-:W-:Y:S01]  /*115c0*/  IMAD.MOV.U32 R147, RZ, RZ, 0x1f ;  /* 0x0000001fff937424 */ /* 0x000fe200078e00ff */
[----:B------:R-:W-:-:S02]  /*115d0*/  MOV R148, 0xffffffff ;  /* 0xffffffff00947802 */ /* 0x000fc40000000f00 */
[----:B------:R-:W-:Y:S02]  /*115e0*/  MOV R150, 0x11600 ;  /* 0x0001160000967802 */ /* 0x000fe40000000f00 */
[----:B------:R-:W-:Y:S05]  /*115f0*/  CALL.REL.NOINC `($__internal_155_$__cuda_sm70_shflsync_bfly_p) ;  /* 0x000007c000007944 */ /* 0x000fea0003c00000 */
[----:B0-----:R-:W-:Y:S01]  /*11600*/  HFMA2.MMA R147, -RZ, RZ, 0, 1.847743988037109375e-06 ;  /* 0x0000001fff937435 */ /* 0x001fe200000001ff */
[----:B-1----:R-:W-:Y:S01]  /*11610*/  FADD.FTZ R154, R154, R153 ;  /* 0x000000999a9a7221 */ /* 0x002fe20000010000 */
[----:B------:R-:W-:Y:S01]  /*11620*/  MOV R150, 0x11660 ;  /* 0x0001166000967802 */ /* 0x000fe20000000f00 */
[----:B------:R-:W-:Y:S02]  /*11630*/  IMAD.MOV.U32 R153, RZ, RZ, 0x8 ;  /* 0x00000008ff997424 */ /* 0x000fe400078e00ff */
[----:B------:R-:W-:Y:S02]  /*11640*/  IMAD.MOV.U32 R148, RZ, RZ, -0x1 ;  /* 0xffffffffff947424 */ /* 0x000fe400078e00ff */
[----:B------:R-:W-:Y:S05]  /*11650*/  CALL.REL.NOINC `($__internal_155_$__cuda_sm70_shflsync_bfly_p) ;  /* 0x0000076000007944 */ /* 0x000fea0003c00000 */
[----:B01----:R-:W-:Y:S01]  /*11660*/  FADD.FTZ R154, R154, R153 ;  /* 0x000000999a9a7221 */ /* 0x003fe20000010000 */
[----:B------:R-:W-:Y:S01]  /*11670*/  MOV R153, 0x10 ;  /* 0x0000001000997802 */ /* 0x000fe20000000f00 */
[----:B------:R-:W-:Y:S01]  /*11680*/  IMAD.MOV.U32 R147, RZ, RZ, 0x1f ;  /* 0x0000001fff937424 */ /* 0x000fe200078e00ff */
[----:B------:R-:W-:Y:S02]  /*11690*/  MOV R148, 0xffffffff ;  /* 0xffffffff00947802 */ /* 0x000fe40000000f00 */
[----:B------:R-:W-:-:S02]  /*116a0*/  MOV R150, 0x116c0 ;  /* 0x000116c000967802 */ /* 0x000fc40000000f00 */
[----:B------:R-:W-:Y:S05]  /*116b0*/  CALL.REL.NOINC `($__internal_155_$__cuda_sm70_shflsync_bfly_p) ;  /* 0x0000070000007944 */ /* 0x000fea0003c00000 */
[----:B-1----:R-:W-:Y:S01]  /*116c0*/  FADD.FTZ R146, R154, R153 ;  /* 0x000000999a927221 */ /* 0x002fe20000010000 */
[----:B------:R-:W-:Y:S01]  /*116d0*/  MOV R150, 0x11c30 ;  /* 0x00011c3000967802 */ /* 0x000fe20000000f00 */
[----:B------:R-:W-:-:S02]  /*116e0*/  IMAD.MOV.U32 R153, RZ, RZ, 0x1 ;  /* 0x00000001ff997424 */ /* 0x000fc400078e00ff */
[----:B------:R-:W-:-:S04]  /*116f0*/  FMUL.FTZ R146, R146, 0.00078125001164153218269 ;  /* 0x3a4ccccd92927820 */ /* 0x000fc80000410000 */
[C---:B0-----:R-:W-:Y:S02]  /*11700*/  FADD.FTZ R147, -R146.reuse, R136 ;  /* 0x0000008892937221 */ /* 0x041fe40000010100 */
        /* <DEDUP_REMOVED lines=79> */
[----:B------:R-:W-:Y:S01]  /*11c00*/  HFMA2.MMA R147, -RZ, RZ, 0, 1.847743988037109375e-06 ;  /* 0x0000001fff937435 */ /* 0x000fe200000001ff */
[----:B------:R-:W-:-:S05]  /*11c10*/  IMAD.MOV.U32 R148, RZ, RZ, -0x1 ;  /* 0xffffffffff947424 */ /* 0x000fca00078e00ff */
[----:B------:R-:W-:Y:S05]  /*11c20*/  CALL.REL.NOINC `($__internal_155_$__cuda_sm70_shflsync_bfly_p) ;  /* 0x0000019000007944 */ /* 0x000fea0003c00000 */
[----:B01----:R-:W-:Y:S01]  /*11c30*/  FADD.FTZ R154, R154, R153 ;  /* 0x000000999a9a7221 */ /* 0x003fe20000010000 */
[----:B------:R-:W-:Y:S01]  /*11c40*/  MOV R153, 0x2 ;  /* 0x0000000200997802 */ /* 0x000fe20000000f00 */
[----:B------:R-:W-:Y:S01]  /*11c50*/  IMAD.MOV.U32 R147, RZ, RZ, 0x1f ;  /* 0x0000001fff937424 */ /* 0x000fe200078e00ff */
[----:B------:R-:W-:Y:S02]  /*11c60*/  MOV R148, 0xffffffff ;  /* 0xffffffff00947802 */ /* 0x000fe40000000f00 */
[----:B------:R-:W-:Y:S02]  /*11c70*/  MOV R150, 0x11c90 ;  /* 0x00011c9000967802 */ /* 0x000fe40000000f00 */
[----:B------:R-:W-:Y:S05]  /*11c80*/  CALL.REL.NOINC `($__internal_155_$__cuda_sm70_shflsync_bfly_p) ;  /* 0x0000013000007944 */ /* 0x000fea0003c00000 */
[----:B0-----:R-:W-:Y:S01]  /*11c90*/  HFMA2.MMA R147, -RZ, RZ, 0, 1.847743988037109375e-06 ;  /* 0x0000001fff937435 */ /* 0x001fe200000001ff */
[----:B-1----:R-:W-:Y:S01]  /*11ca0*/  FADD.FTZ R154, R154, R153 ;  /* 0x000000999a9a7221 */ /* 0x002fe20000010000 */
[----:B------:R-:W-:Y:S01]  /*11cb0*/  MOV R150, 0x11cf0 ;  /* 0x00011cf000967802 */ /* 0x000fe20000000f00 */
[----:B------:R-:W-:-:S02]  /*11cc0*/  IMAD.MOV.U32 R153, RZ, RZ, 0x4 ;  /* 0x00000004ff997424 */ /* 0x000fc400078e00ff */
[----:B------:R-:W-:Y:S02]  /*11cd0*/  IMAD.MOV.U32 R148, RZ, RZ, -0x1 ;  /* 0xffffffffff947424 */ /* 0x000fe400078e00ff */
        /* <DEDUP_REMOVED lines=10> */
[----:B------:R-:W-:Y:S02]  /*11d80*/  IMAD.MOV.U32 R153, RZ, RZ, 0x10 ;  /* 0x00000010ff997424 */ /* 0x000fe400078e00ff */
[----:B------:R-:W-:-:S02]  /*11d90*/  IMAD.MOV.U32 R148, RZ, RZ, -0x1 ;  /* 0xffffffffff947424 */ /* 0x000fc400078e00ff */
[----:B------:R-:W-:Y:S05]  /*11da0*/  CALL.REL.NOINC `($__internal_155_$__cuda_sm70_shflsync_bfly_p) ;  /* 0x0000001000007944 */ /* 0x000fea0003c00000 */
[----:B01----:R-:W-:Y:S05]  /*11db0*/  BRA `(.L_x_34570) ;  /* 0xffffe8b000007947 */ /* 0x003fea000383ffff */
        .weak           $__internal_155_$__cuda_sm70_shflsync_bfly_p
        .type           $__internal_155_$__cuda_sm70_shflsync_bfly_p,@function
        .size           $__internal_155_$__cuda_sm70_shflsync_bfly_p,(.L_x_36195 - $__internal_155_$__cuda_sm70_shflsync_bfly_p)
$__internal_155_$__cuda_sm70_shflsync_bfly_p:
[----:B------:R-:W-:Y:S01]  /*11dc0*/  MOV R151, 0x0 ;  /* 0x0000000000977802 */ /* 0x000fe20000000f00 */
[----:B------:R-:W-:Y:S04]  /*11dd0*/  WARPSYNC R148 ;  /* 0x0000009400007348 */ /* 0x000fe80003800000 */
[----:B------:R0:W1:Y:S01]  /*11de0*/  SHFL.BFLY PT, R153, R154, R153, R147 ;  /* 0x0c0000999a997389 */ /* 0x00006200000e0093 */
[----:B------:R-:W-:Y:S05]  /*11df0*/  RET.REL.NODEC R150 `(_ZN10layer_norm13ln_fwd_kernelINS_13Kernel_traitsIfffffjLj5120ELj1ELj1ELj4ELj16ENS_18Kernel_traits_baseILj5120EfffffjLj128EEEEELb1ELb0ELb1ELb1EEEvNS_9FwdParamsE) ;  /* 0xfffee20096007950 */ /* 0x000fea0003c3ffff */
.L_x_34571:
        /* <DEDUP_REMOVED lines=16> */
.L_x_36195:


//--------------------- .text._ZN10layer_norm13ln_fwd_kernelINS_13Kernel_traitsIfffffjLj5120ELj1ELj1ELj4ELj16ENS_18Kernel_traits_baseILj5120EfffffjLj128EEEEELb1ELb1ELb0ELb0EEEvNS_9FwdParamsE --------------------------
	.section	.text._ZN10layer_norm13ln_fwd_kernelINS_13Kernel_traitsIfffffjLj5120ELj1ELj1ELj4ELj16ENS_18Kernel_traits_baseILj5120EfffffjLj128EEEEELb1ELb1ELb0ELb0EEEvNS_9FwdParamsE,"ax",@progbits
	.sectioninfo	@"SHI_REGISTERS=223"
	.align	128
        .global         _ZN10layer_norm13ln_fwd_kernelINS_13Kernel_traitsIfffffjLj5120ELj1ELj1ELj4ELj16ENS_18Kernel_traits_baseILj5120EfffffjLj128EEEEELb1ELb1ELb0ELb0EEEvNS_9FwdParamsE
        .type           _ZN10layer_norm13ln_fwd_kernelINS_13Kernel_traitsIfffffjLj5120ELj1ELj1ELj4ELj16ENS_18Kernel_traits_baseILj5120EfffffjLj128EEEEELb1ELb1ELb0ELb0EEEvNS_9FwdParamsE,@function
        .size           _ZN10layer_norm13ln_fwd_kernelINS_13Kernel_traitsIfffffjLj5120ELj1ELj1ELj4ELj16ENS_18Kernel_traits_baseILj5120EfffffjLj128EEEEELb1ELb1ELb0ELb0EEEvNS_9FwdParamsE,(.L_x_36196 - _ZN10layer_norm13ln_fwd_kernelINS_13Kernel_traitsIfffffjLj5120ELj1ELj1ELj4ELj16ENS_18Kernel_traits_baseILj5120EfffffjLj128EEEEELb1ELb1ELb0ELb0EEEvNS_9FwdParamsE)
        .other          _ZN10layer_norm13ln_fwd_kernelINS_13Kernel_traitsIfffffjLj5120ELj1ELj1ELj4ELj16ENS_18Kernel_traits_baseILj5120EfffffjLj128EEEEELb1ELb1ELb0ELb0EEEvNS_9FwdParamsE,@"STO_CUDA_ENTRY STV_DEFAULT"
_ZN10layer_norm13ln_fwd_kernelINS_13Kernel_traitsIfffffjLj5120ELj1ELj1ELj4ELj16ENS_18Kernel_traits_baseILj5120EfffffjLj128EEEEELb1ELb1ELb0ELb0EEEvNS_9FwdParamsE:
.text._ZN10layer_norm13ln_fwd_kernelINS_13Kernel_traitsIfffffjLj5120ELj1ELj1ELj4ELj16ENS_18Kernel_traits_baseILj5120EfffffjLj128EEEEELb1ELb1ELb0ELb0EEEvNS_9FwdParamsE:
        /* <DEDUP_REMOVED lines=16> */
[----:B0-----:R-:W-:Y:S01]  /*0100*/  LOP3.LUT R136, R21, 0x7f, RZ, 0xc0, !PT ;  /* 0x0000007f15887812 */ /* 0x001fe200078ec0ff */
[----:B-1----:R-:W-:-:S03]  /*0110*/  IMAD R200, R22, c[0x0][0x0], R21 ;  /* 0x0000000016c87a24 */ /* 0x002fc600078e0215 */
[----:B------:R-:W-:Y:S01]  /*0120*/  LOP3.LUT R17, R136, 0x7f, RZ, 0x3c, !PT ;  /* 0x0000007f88117812 */ /* 0x000fe200078e3cff */
[----:B------:R-:W-:Y:S01]  /*0130*/  IMAD.WIDE.U32 R4, R200, -0x326172a9, RZ ;  /* 0xcd9e8d57c8047825 */ /* 0x000fe200078e00ff */
[----:B--2---:R-:W-:-:S05]  /*0140*/  @P0 IADD3 R0, P1, R2, c[0x0][0x240], RZ ;  /* 0x0000900002000a10 */ /* 0x004fca0007f3e0ff */
[----:B------:R-:W-:Y:S01]  /*0150*/  @P0 IMAD.X R199, RZ, RZ, R3, P1 ;  /* 0x000000ffffc70224 */ /* 0x000fe200008e0603 */
[----:B---3--:R-:W-:-:S04]  /*0160*/  IADD3 R20, R205, -0x4498517b, RZ ;  /* 0xbb67ae85cd147810 */ /* 0x008fc80007ffe0ff */
[--C-:B------:R-:W-:Y:S02]  /*0170*/  SHF.R.U32.HI R198, RZ, 0x2, R199.reuse ;  /* 0x00000002ffc67819 */ /* 0x100fe400000116c7 */
[----:B------:R-:W-:Y:S02]  /*0180*/  SHF.R.U64 R199, R0, 0x2, R199 ;  /* 0x0000000200c77819 */ /* 0x000fe400000012c7 */
[----:B------:R-:W-:Y:S01]  /*0190*/  LOP3.LUT R6, R5, R198, R204, 0x96, !PT ;  /* 0x000000c605067212 */ /* 0x000fe200078e96cc */
[----:B------:R-:W-:Y:S01]  /*01a0*/  IMAD.MOV.U32 R5, RZ, RZ, c[0x0][0x168] ;  /* 0x00005a00ff057624 */ /* 0x000fe200078e00ff */
[C---:B------:R-:W-:Y:S01]  /*01b0*/  IADD3 R19, R204.reuse, -0x61c88647, RZ ;  /* 0x9e3779b9cc137810 */ /* 0x040fe20007ffe0ff */
[----:B------:R-:W-:Y:S01]  /*01c0*/  IMAD.WIDE.U32 R2, R199, -0x2daee0ad, RZ ;  /* 0xd2511f53c7027825 */ /* 0x000fe200078e00ff */
[----:B------:R-:W-:Y:S02]  /*01d0*/  IADD3 R18, R204, 0x3c6ef372, RZ ;  /* 0x3c6ef372cc127810 */ /* 0x000fe40007ffe0ff */
[----:B------:R-:W-:Y:S01]  /*01e0*/  SHF.R.S32.HI R5, RZ, 0x1f, R5 ;  /* 0x0000001fff057819 */ /* 0x000fe20000011405 */
[----:B------:R-:W-:Y:S01]  /*01f0*/  IMAD.WIDE.U32 R6, R6, -0x2daee0ad, RZ ;  /* 0xd2511f5306067825 */ /* 0x000fe200078e00ff */
[----:B------:R-:W-:-:S02]  /*0200*/  LOP3.LUT R3, R3, R205, RZ, 0x3c, !PT ;  /* 0x000000cd03037212 */ /* 0x000fc400078e3cff */
[----:B------:R-:W-:Y:S02]  /*0210*/  LEA.HI R144, R5, c[0x0][0x168], RZ, 0x2 ;  /* 0x00005a0005907a11 */ /* 0x000fe400078f10ff */
[----:B------:R-:W-:Y:S01]  /*0220*/  LOP3.LUT R8, R7, R2, R20, 0x96, !PT ;  /* 0x0000000207087212 */ /* 0x000fe200078e9614 */
[----:B------:R-:W-:Y:S01]  /*0230*/  IMAD.WIDE.U32 R2, R3, -0x326172a9, RZ ;  /* 0xcd9e8d5703027825 */ /* 0x000fe200078e00ff */
[----:B------:R-:W-:Y:S02]  /*0240*/  LEA.HI.SX32 R17, R144, R17, 0x1e ;  /* 0x0000001190117211 */ /* 0x000fe400078ff2ff */
[----:B------:R-:W-:Y:S01]  /*0250*/  IADD3 R16, R205, 0x76cf5d0a, RZ ;  /* 0x76cf5d0acd107810 */ /* 0x000fe20007ffe0ff */
[----:B------:R-:W-:Y:S01]  /*0260*/  IMAD.WIDE.U32 R8, R8, -0x326172a9, RZ ;  /* 0xcd9e8d5708087825 */ /* 0x000fe200078e00ff */
[C---:B------:R-:W-:Y:S02]  /*0270*/  ISETP.GE.U32.AND P6, PT, R17.reuse, 0x100, PT ;  /* 0x000001001100780c */ /* 0x040fe40003fc6070 */
[----:B------:R-:W-:-:S02]  /*0280*/  ISETP.GE.U32.AND P5, PT, R17, 0x180, PT ;  /* 0x000001801100780c */ /* 0x000fc40003fa6070 */
[----:B------:R-:W-:Y:S02]  /*0290*/  ISETP.GE.U32.AND P4, PT, R17, 0x200, PT ;  /* 0x000002001100780c */ /* 0x000fe40003f86070 */
[----:B------:R-:W-:Y:S02]  /*02a0*/  LOP3.LUT R3, R3, R19, R4, 0x96, !PT ;  /* 0x0000001303037212 */ /* 0x000fe400078e9604 */
[C---:B------:R-:W-:Y:S02]  /*02b0*/  LOP3.LUT P0, RZ, R17.reuse, 0xffffff80, RZ, 0xc0, !PT ;  /* 0xffffff8011ff7812 */ /* 0x040fe4000780c0ff */
[----:B------:R-:W-:Y:S02]  /*02c0*/  ISETP.GE.U32.AND P3, PT, R17, 0x280, PT ;  /* 0x000002801100780c */ /* 0x000fe40003f66070 */
[----:B------:R-:W-:Y:S01]  /*02d0*/  LOP3.LUT R4, R9, R2, R18, 0x96, !PT ;  /* 0x0000000209047212 */ /* 0x000fe200078e9612 */
[----:B------:R-:W-:Y:S01]  /*02e0*/  IMAD.WIDE.U32 R2, R3, -0x2daee0ad, RZ ;  /* 0xd2511f5303027825 */ /* 0x000fe200078e00ff */
[----:B------:R-:W-:-:S02]  /*02f0*/  @P6 LOP3.LUT R202, R202, 0x800, RZ, 0xfc, !PT ;  /* 0x00000800caca6812 */ /* 0x000fc400078efcff */
[----:B------:R-:W-:Y:S01]  /*0300*/  IADD3 R15, R205, 0x32370b8f, RZ ;  /* 0x32370b8fcd0f7810 */ /* 0x000fe20007ffe0ff */
[----:B------:R-:W-:Y:S01]  /*0310*/  IMAD.WIDE.U32 R4, R4, -0x2daee0ad, RZ ;  /* 0xd2511f5304047825 */ /* 0x000fe200078e00ff */
[----:B------:R-:W-:Y:S02]  /*0320*/  LOP3.LUT R202, R202, 0xfffffbff, RZ, 0xc0, !PT ;  /* 0xfffffbffcaca7812 */ /* 0x000fe400078ec0ff */
[----:B------:R-:W-:Y:S02]  /*0330*/  LOP3.LUT R6, R3, R6, R16, 0x96, !PT ;  /* 0x0000000603067212 */ /* 0x000fe400078e9610 */
[----:B------:R-:W-:Y:S02]  /*0340*/  @P5 LOP3.LUT R202, R202, 0x400, RZ, 0xfc, !PT ;  /* 0x00000400caca5812 */ /* 0x000fe400078efcff */
[----:B------:R-:W-:Y:S01]  /*0350*/  IADD3 R14, R204, -0x255992d5, RZ ;  /* 0xdaa66d2bcc0e7810 */ /* 0x000fe20007ffe0ff */
[----:B------:R-:W-:Y:S01]  /*0360*/  IMAD.WIDE.U32 R6, R6, -0x326172a9, RZ ;  /* 0xcd9e8d5706067825 */ /* 0x000fe200078e00ff */
        /* <DEDUP_REMOVED lines=19> */
.L_x_34573:
[----:B------:R-:W-:Y:S05]  /*04a0*/  BSYNC B0 ;  /* 0x0000000000007941 */ /* 0x000fea0003800000 */
.L_x_34572:
        /* <DEDUP_REMOVED lines=10> */
[C---:B------:R-:W-:Y:S02]  /*0550*/  @P1 LEA.HI.X R11, R136.reuse, c[0x0][0x21c], RZ, 0x4, P2 ;  /* 0x00008700880b1a11 */ /* 0x040fe400010f24ff */
[----:B------:R-:W-:-:S03]  /*0560*/  LEA R44, P2, R136, c[0x0][0x1c8], 0x4 ;  /* 0x00007200882c7a11 */ /* 0x000fc600078420ff */
[----:B------:R0:W5:Y:S01]  /*0570*/  @P1 LDG.E.128 R36, [R10.64] ;  /* 0x000000040a241981 */ /* 0x000162000c1e1d00 */
[----:B------:R-:W-:-:S06]  /*0580*/  LEA.HI.X R45, R136, c[0x0][0x1cc], RZ, 0x4, P2 ;  /* 0x00007300882d7a11 */ /* 0x000fcc00010f24ff */
[----:B------:R-:W5:Y:S01]  /*0590*/  LDG.E.128 R44, [R44.64] ;  /* 0x000000042c2c7981 */ /* 0x000f62000c1e1d00 */
[----:B------:R-:W-:-:S03]  /*05a0*/  IADD3 R136, R136, 0x80, RZ ;  /* 0x0000008088887810 */ /* 0x000fc60007ffe0ff */
.L_x_34575:
[----:B------:R-:W-:Y:S05]  /*05b0*/  BSYNC B0 ;  /* 0x0000000000007941 */ /* 0x000fea0003800000 */
.L_x_34574:
        /* <DEDUP_REMOVED lines=16> */
.L_x_34577:
[----:B------:R-:W-:Y:S05]  /*06c0*/  BSYNC B0 ;  /* 0x0000000000007941 */ /* 0x000fea0003800000 */
.L_x_34576:
        /* <DEDUP_REMOVED lines=16> */
.L_x_34579:
[----:B------:R-:W-:Y:S05]  /*07d0*/  BSYNC B0 ;  /* 0x0000000000007941 */ /* 0x000fea0003800000 */
.L_x_34578:
        /* <DEDUP_REMOVED lines=16> */
.L_x_34581:
[----:B------:R-:W-:Y:S05]  /*08e0*/  BSYNC B0 ;  /* 0x0000000000007941 */ /* 0x000fea0003800000 */
.L_x_34580:
[----:B------:R-:W-:Y:S01]  /*08f0*/  ISETP.GE.U32.AND P1, PT, R17, 0x300, PT ;  /* 0x000003001100780c */ /* 0x000fe20003f26070 */
[----:B------:R-:W-:Y:S01]  /*0900*/  BSSY B0, `(.L_x_34582) ;  /* 0x0000018000007945 */ /* 0x000fe20003800000 */
[----:B------:R-:W-:Y:S02]  /*0910*/  LOP3.LUT R9, R5, R2, R15, 0x96, !PT ;  /* 0x0000000205097212 */ /* 0x000fe400078e960f */
[----:B------:R-:W-:Y:S02]  /*0920*/  LOP3.LUT R2, R7, R8, R14, 0x96, !PT ;  /* 0x0000000807027212 */ /* 0x000fe400078e960e */
[----:B------:R-:W-:Y:S01]  /*0930*/  LOP3.LUT R202, R202, 0xffffff7f, RZ, 0xc0, !PT ;  /* 0xffffff7fcaca7812 */ /* 0x000fe200078ec0ff */
[----:B------:R-:W-:Y:S01]  /*0940*/  IMAD.WIDE.U32 R8, R9, -0x326172a9, RZ ;  /* 0xcd9e8d5709087825 */ /* 0x000fe200078e00ff */
[----:B------:R-:W-:Y:S02]  /*0950*/  IADD3 R13, R205, -0x126145ec, RZ ;  /* 0xed9eba14cd0d7810 */ /* 0x000fe40007ffe0ff */
[----:B------:R-:W-:Y:S01]  /*0960*/  IADD3 R12, R204, 0x78dde6e4, RZ ;  /* 0x78dde6e4cc0c7810 */ /* 0x000fe20007ffe0ff */
[----:B------:R-:W-:-:S02]  /*0970*/  IMAD.WIDE.U32 R2, R2, -0x2daee0ad, RZ ;  /* 0xd2511f5302027825 */ /* 0x000fc400078e00ff */
        /* <DEDUP_REMOVED lines=16> */
.L_x_34583:
[----:B------:R-:W-:Y:S05]  /*0a80*/  BSYNC B0 ;  /* 0x0000000000007941 */ /* 0x000fea0003800000 */
.L_x_34582:
[----:B------:R-:W-:Y:S01]  /*0a90*/  ISETP.GE.U32.AND P1, PT, R17, 0x380, PT ;  /* 0x000003801100780c */ /* 0x000fe20003f26070 */
[----:B------:R-:W-:Y:S01]  /*0aa0*/  BSSY B0, `(.L_x_34584) ;  /* 0x0000019000007945 */ /* 0x000fe20003800000 */
[----:B------:R-:W-:Y:S02]  /*0ab0*/  LOP3.LUT R5, R9, R6, R12, 0x96, !PT ;  /* 0x0000000609057212 */ /* 0x000fe400078e960c */
[----:B------:R-:W-:Y:S02]  /*0ac0*/  LOP3.LUT R6, R3, R4, R13, 0x96, !PT ;  /* 0x0000000403067212 */ /* 0x000fe400078e960d */
[----:B------:R-:W-:Y:S01]  /*0ad0*/  LOP3.LUT R202, R202, 0xffffffbf, RZ, 0xc0, !PT ;  /* 0xffffffbfcaca7812 */ /* 0x000fe200078ec0ff */
[----:B------:R-:W-:Y:S01]  /*0ae0*/  IMAD.WIDE.U32 R4, R5, -0x2daee0ad, RZ ;  /* 0xd2511f5305047825 */ /* 0x000fe200078e00ff */
[----:B------:R-:W-:Y:S02]  /*0af0*/  LEA.HI R201, R21, R22, RZ, 0x19 ;  /* 0x0000001615c97211 */ /* 0x000fe400078fc8ff */
[----:B0-----:R-:W-:Y:S01]  /*0b00*/  IADD3 R11, R205, -0x56f99767, RZ ;  /* 0xa9066899cd0b7810 */ /* 0x001fe20007ffe0ff */
[----:B------:R-:W-:Y:S01]  /*0b10*/  IMAD.WIDE.U32 R6, R6, -0x326172a9, RZ ;  /* 0xcd9e8d5706067825 */ /* 0x000fe200078e00ff */
[----:B------:R-:W-:-:S02]  /*0b20*/  IADD3 R10, R204, 0x1715609d, RZ ;  /* 0x1715609dcc0a7810 */ /* 0x000fc40007ffe0ff */
        /* <DEDUP_REMOVED lines=8> */
[----:B------:R-:W-:Y:S01]  /*0bb0*/  IMAD.MOV.U32 R101, RZ, RZ, 0x10 ;  /* 0x00000010ff657424 */ /* 0x000fe200078e00ff */
[----:B------:R-:W5:Y:S03]  /*0bc0*/  LDG.E.128 R104, [R104.64] ;  /* 0x0000000468687981 */ /* 0x000f66000c1e1d00 */
[----:B------:R-:W-:-:S06]  /*0bd0*/  IMAD.WIDE.U32 R100, R136, R101, c[0x0][0x1b0] ;  /* 0x00006c0088647625 */ /* 0x000fcc00078e0065 */
[----:B------:R-:W5:Y:S02]  /*0be0*/  LDG.E.128 R100, [R100.64] ;  /* 0x0000000464647981 */ /* 0x000f64000c1e1d00 */
[----:B------:R-:W-:-:S04]  /*0bf0*/  @P1 LEA R22, P2, R136, c[0x0][0x218], 0x4 ;  /* 0x0000860088161a11 */ /* 0x000fc800078420ff */
[----:B------:R-:W-:-:S05]  /*0c00*/  @P1 LEA.HI.X R23, R136, c[0x0][0x21c], RZ, 0x4, P2 ;  /* 0x0000870088171a11 */ /* 0x000fca00010f24ff */
[----:B------:R0:W5:Y:S01]  /*0c10*/  @P1 LDG.E.128 R96, [R22.64] ;  /* 0x0000000416601981 */ /* 0x000162000c1e1d00 */
[----:B------:R-:W-:-:S03]  /*0c20*/  IADD3 R136, R136, 0x80, RZ ;  /* 0x0000008088887810 */ /* 0x000fc60007ffe0ff */
.L_x_34585:
[----:B------:R-:W-:Y:S05]  /*0c30*/  BSYNC B0 ;  /* 0x0000000000007941 */ /* 0x000fea0003800000 */
.L_x_34584:
        /* <DEDUP_REMOVED lines=15> */
[----:B0-----:R-:W-:-:S04]  /*0d30*/  @P1 LEA R22, P2, R136, c[0x0][0x218], 0x4 ;  /* 0x0000860088161a11 */ /* 0x001fc800078420ff */
[----:B------:R-:W-:-:S05]  /*0d40*/  @P1 LEA.HI.X R23, R136, c[0x0][0x21c], RZ, 0x4, P2 ;  /* 0x0000870088171a11 */ /* 0x000fca00010f24ff */
[----:B------:R0:W5:Y:S01]  /*0d50*/  @P1 LDG.E.128 R108, [R22.64] ;  /* 0x00000004166c1981 */ /* 0x000162000c1e1d00 */
[----:B------:R-:W-:-:S03]  /*0d60*/  IADD3 R136, R136, 0x80, RZ ;  /* 0x0000008088887810 */ /* 0x000fc60007ffe0ff */
.L_x_34587:
[----:B------:R-:W-:Y:S05]  /*0d70*/  BSYNC B0 ;  /* 0x0000000000007941 */ /* 0x000fea0003800000 */
.L_x_34586:
        /* <DEDUP_REMOVED lines=19> */
.L_x_34589:
[----:B------:R-:W-:Y:S05]  /*0eb0*/  BSYNC B0 ;  /* 0x0000000000007941 */ /* 0x000fea0003800000 */
.L_x_34588:
        /* <DEDUP_REMOVED lines=12> */
[----:B------:R-:W5:Y:S11]  /*0f80*/  LDG.E.128 R140, [R140.64] ;  /* 0x000000048c8c7981 */ /* 0x000f76000c1e1d00 */
[----:B0-----:R-:W-:-:S04]  /*0f90*/  @P1 LEA R22, P2, R136, c[0x0][0x218], 0x4 ;  /* 0x0000860088161a11 */ /* 0x001fc800078420ff */
[C---:B------:R-:W-:Y:S01]  /*0fa0*/  @P1 LEA.HI.X R23, R136.reuse, c[0x0][0x21c], RZ, 0x4, P2 ;  /* 0x0000870088171a11 */ /* 0x040fe200010f24ff */
[----:B------:R-:W-:-:S04]  /*0fb0*/  IMAD.WIDE.U32 R136, R136, R137, c[0x0][0x1b0] ;  /* 0x00006c0088887625 */ /* 0x000fc800078e0089 */
[----:B------:R0:W5:Y:S04]  /*0fc0*/  @P1 LDG.E.128 R132, [R22.64] ;  /* 0x0000000416841981 */ /* 0x000168000c1e1d00 */
[----:B------:R-:W5:Y:S02]  /*0fd0*/  LDG.E.128 R136, [R136.64] ;  /* 0x0000000488887981 */ /* 0x000f64000c1e1d00 */
.L_x_34591:
[----:B------:R-:W-:Y:S05]  /*0fe0*/  BSYNC B0 ;  /* 0x0000000000007941 */ /* 0x000fea0003800000 */
.L_x_34590:
[----:B------:R-:W-:Y:S02]  /*0ff0*/  ISETP.GE.AND P1, PT, R201, c[0x0][0x164], PT ;  /* 0x00005900c9007a0c */ /* 0x000fe40003f26270 */
[----:B0-----:R-:W-:Y:S02]  /*1000*/  LOP3.LUT R22, R5, R2, R11, 0x96, !PT ;  /* 0x0000000205167212 */ /* 0x001fe400078e960b */
[----:B------:R-:W-:-:S09]  /*1010*/  LOP3.LUT R2, R7, R8, R10, 0x96, !PT ;  /* 0x0000000807027212 */ /* 0x000fd200078e960a */
[----:B------:R-:W-:Y:S05]  /*1020*/  @P1 EXIT ;  /* 0x000000000000194d */ /* 0x000fea0003800000 */
[----:B------:R-:W-:Y:S01]  /*1030*/  SHF.R.S32.HI R5, RZ, 0x2, R144 ;  /* 0x00000002ff057819 */ /* 0x000fe20000011490 */
[----:B------:R-:W-:Y:S01]  /*1040*/  IMAD.WIDE.U32 R2, R2, -0x2daee0ad, RZ ;  /* 0xd2511f5302027825 */ /* 0x000fe200078e00ff */
[----:B------:R-:W-:Y:S01]  /*1050*/  LOP3.LUT R7, R21, 0x60, RZ, 0xc0, !PT ;  /* 0x0000006015077812 */ /* 0x000fe200078ec0ff */
[----:B------:R-:W-:Y:S01]  /*1060*/  ULDC.U8 UR6, c[0x0][0x1f0] ;  /* 0x00007c0000067ab9 */ /* 0x000fe20000000000 */
[----:B------:R-:W-:Y:S01]  /*1070*/  LOP3.LUT R148, R5, 0x7f, RZ, 0xc0, !PT ;  /* 0x0000007f05947812 */ /* 0x000fe200078ec0ff */
[----:B------:R-:W-:Y:S01]  /*1080*/  IMAD.WIDE.U32 R22, R22, -0x326172a9, RZ ;  /* 0xcd9e8d5716167825 */ /* 0x000fe200078e00ff */
[----:B------:R-:W-:Y:S02]  /*1090*/  IADD3 R8, R205, 0x646e171e, RZ ;  /* 0x646e171ecd087810 */ /* 0x000fe40007ffe0ff */
[----:B------:R-:W-:Y:S01]  /*10a0*/  IADD3 R7, R148, -R7, RZ ;  /* 0x8000000794077210 */ /* 0x000fe20007ffe0ff */
[----:B------:R-:W-:Y:S01]  /*10b0*/  IMAD.MOV.U32 R192, RZ, RZ, RZ ;  /* 0x000000ffffc07224 */ /* 0x000fe200078e00ff */
[----:B------:R-:W-:-:S02]  /*10c0*/  LOP3.LUT R146, R3, R4, R8, 0x96, !PT ;  /* 0x0000000403927212 */ /* 0x000fc400078e9608 */
[----:B------:R-:W-:Y:S02]  /*10d0*/  SHF.R.U32.HI R5, RZ, 0x2, R5 ;  /* 0x00000002ff057819 */ /* 0x000fe40000011605 */
[----:B------:R-:W-:Y:S01]  /*10e0*/  IMNMX R3, RZ, R7, !PT ;  /* 0x00000007ff037217 */ /* 0x000fe20007800200 */
[----:B------:R-:W-:Y:S01]  /*10f0*/  IMAD.WIDE.U32 R146, R146, -0x326172a9, RZ ;  /* 0xcd9e8d5792927825 */ /* 0x000fe200078e00ff */
[C---:B------:R-:W-:Y:S02]  /*1100*/  IADD3 R9, R204.reuse, -0x4ab325aa, RZ ;  /* 0xb54cda56cc097810 */ /* 0x040fe40007ffe0ff */
[----:B------:R-:W-:Y:S02]  /*1110*/  LOP3.LUT R150, R5, 0x3fffffe0, RZ, 0xc0, !PT ;  /* 0x3fffffe005967812 */ /* 0x000fe400078ec0ff */
[----:B------:R-:W-:Y:S02]  /*1120*/  IMNMX R3, R3, 0x20, PT ;  /* 0x0000002003037817 */ /* 0x000fe40003800200 */
[----:B------:R-:W-:Y:S01]  /*1130*/  LOP3.LUT R144, R23, R6, R9, 0x96, !PT ;  /* 0x0000000617907212 */ /* 0x000fe200078e9609 */
[----:B------:R-:W-:Y:S01]  /*1140*/  IMAD.SHL.U32 R23, R21, 0x20, RZ ;  /* 0x0000002015177824 */ /* 0x000fe200078e00ff */
[----:B------:R-:W-:Y:S01]  /*1150*/  IADD3 R6, R204, 0x5384540f, RZ ;  /* 0x5384540fcc067810 */ /* 0x000fe20007ffe0ff */
[----:B------:R-:W-:Y:S01]  /*1160*/  IMAD.IADD R3, R3, 0x1, R150 ;  /* 0x0000000103037824 */ /* 0x000fe200078e0296 */
[----:B------:R-:W-:Y:S01]  /*1170*/  IADD3 R7, R205, 0x1fd5c5a3, RZ ;  /* 0x1fd5c5a3cd077810 */ /* 0x000fe20007ffe0ff */
[----:B------:R-:W-:Y:S01]  /*1180*/  IMAD.WIDE.U32 R144, R144, -0x2daee0ad, RZ ;  /* 0xd2511f5390907825 */ /* 0x000fe200078e00ff */
[----:B------:R-:W-:-:S02]  /*1190*/  LOP3.LUT R147, R147, R22, R6, 0x96, !PT ;  /* 0x0000001693937212 */ /* 0x000fc400078e9606 */
[----:B------:R-:W-:Y:S01]  /*11a0*/  LOP3.LUT R23, R23, 0x3e0, RZ, 0xc0, !PT ;  /* 0x000003e017177812 */ /* 0x000fe200078ec0ff */
[----:B------:R-:W-:Y:S01]  /*11b0*/  IMAD.SHL.U32 R22, R3, 0x4, RZ ;  /* 0x0000000403167824 */ /* 0x000fe200078e00ff */
[----:B------:R-:W-:Y:S01]  /*11c0*/  LOP3.LUT R145, R145, R2, R7, 0x96, !PT ;  /* 0x0000000291917212 */ /* 0x000fe200078e9607 */
[----:B------:R-:W-:Y:S01]  /*11d0*/  IMAD.HI.U32 R2, R147, -0x2daee0ad, RZ ;  /* 0xd2511f5393027827 */ /* 0x000fe200078e00ff */
[----:B------:R-:W-:Y:S01]  /*11e0*/  IADD3 R4, R204, -0xe443238, RZ ;  /* 0xf1bbcdc8cc047810 */ /* 0x000fe20007ffe0ff */
[----:B------:R-:W0:Y:S01]  /*11f0*/  I2F.U32 R197, R22 ;  /* 0x0000001600c57306 */ /* 0x000e220000201000 */
[----:B------:R-:W-:Y:S01]  /*1200*/  IADD3 R5, R205, -0x24c28bd8, RZ ;  /* 0xdb3d7428cd057810 */ /* 0x000fe20007ffe0ff */
[----:B------:R-:W-:Y:S01]  /*1210*/  IMAD.IADD R23, R148, 0x1, -R23 ;  /* 0x0000000194177824 */ /* 0x000fe200078e0a17 */
[----:B------:R-:W-:Y:S01]  /*1220*/  LOP3.LUT R193, R0, 0x3, RZ, 0xc0, !PT ;  /* 0x0000000300c17812 */ /* 0x000fe200078ec0ff */
[----:B------:R-:W-:Y:S01]  /*1230*/  IMAD.HI.U32 R3, R145, -0x326172a9, RZ ;  /* 0xcd9e8d5791037827 */ /* 0x000fe200078e00ff */
[----:B------:R-:W-:-:S02]  /*1240*/  LOP3.LUT R196, R2, R144, R5, 0x96, !PT ;  /* 0x0000009002c47212 */ /* 0x000fc400078e9605 */
[----:B------:R-:W-:Y:S01]  /*1250*/  IMNMX R23, RZ, R23, !PT ;  /* 0x00000017ff177217 */ /* 0x000fe20007800200 */
[----:B------:R-:W-:Y:S01]  /*1260*/  IMAD R147, R147, -0x2daee0ad, RZ ;  /* 0xd2511f5393937824 */ /* 0x000fe200078e02ff */
[----:B------:R-:W-:Y:S01]  /*1270*/  LOP3.LUT R194, R3, R146, R4, 0x96, !PT ;  /* 0x0000009203c27212 */ /* 0x000fe200078e9604 */
[----:B------:R-:W-:Y:S01]  /*1280*/  IMAD R146, R145, -0x326172a9, RZ ;  /* 0xcd9e8d5791927824 */ /* 0x000fe200078e02ff */
[----:B------:R-:W-:Y:S01]  /*1290*/  IMNMX R145, R23, 0x20, PT ;  /* 0x0000002017917817 */ /* 0x000fe20003800200 */
[----:B------:R-:W-:Y:S01]  /*12a0*/  IMAD.HI.U32 R148, R196, -0x326172a9, RZ ;  /* 0xcd9e8d57c4947827 */ /* 0x000fe200078e00ff */
[----:B------:R-:W-:Y:S02]  /*12b0*/  IADD3 R3, R204, -0x700cb87f, RZ ;  /* 0x8ff34781cc037810 */ /* 0x000fe40007ffe0ff */
[----:B------:R-:W-:Y:S01]  /*12c0*/  IADD3 R145, R150, R145, RZ ;  /* 0x0000009196917210 */ /* 0x000fe20007ffe0ff */
[----:B0-----:R-:W0:Y:S01]  /*12d0*/  MUFU.RCP R197, R197 ;  /* 0x000000c500c57308 */ /* 0x001e220000001000 */
[----:B------:R-:W-:Y:S01]  /*12e0*/  IMAD.HI.U32 R144, R194, -0x2daee0ad, RZ ;  /* 0xd2511f53c2907827 */ /* 0x000fe200078e00ff */
[----:B------:R-:W-:-:S02]  /*12f0*/  IADD3 R2, R205, -0x695add53, RZ ;  /* 0x96a522adcd027810 */ /* 0x000fc40007ffe0ff */
[----:B------:R-:W-:Y:S01]  /*1300*/  LOP3.LUT R22, R148, R146, R3, 0x96, !PT ;  /* 0x0000009294167212 */ /* 0x000fe200078e9603 */
[----:B------:R-:W-:Y:S01]  /*1310*/  IMAD.MOV.U32 R0, RZ, RZ, 0x1 ;  /* 0x00000001ff007424 */ /* 0x000fe200078e00ff */
[----:B------:R-:W-:Y:S01]  /*1320*/  LOP3.LUT R23, R144, R147, R2, 0x96, !PT ;  /* 0x0000009390177212 */ /* 0x000fe200078e9602 */
[----:B------:R-:W-:Y:S02]  /*1330*/  IMAD R196, R196, -0x326172a9, RZ ;  /* 0xcd9e8d57c4c47824 */ /* 0x000fe400078e02ff */
[----:B------:R-:W-:Y:S02]  /*1340*/  IMAD R194, R194, -0x2daee0ad, RZ ;  /* 0xd2511f53c2c27824 */ /* 0x000fe400078e02ff */
[----:B------:R-:W-:Y:S02]  /*1350*/  IMAD.SHL.U32 R195, R145, 0x4, RZ ;  /* 0x0000000491c37824 */ /* 0x000fe400078e00ff */
.L_x_34915:
[----:B------:R-:W-:Y:S01]  /*1360*/  ISETP.NE.U32.AND P1, PT, RZ, c[0x0][0x1c0], PT ;  /* 0x00007000ff007a0c */ /* 0x000fe20003f25070 */
[----:B------:R-:W-:-:S03]  /*1370*/  HFMA2.MMA R188, -RZ, RZ, 1.875, 0 ;  /* 0x3f800000ffbc7435 */ /* 0x000fc600000001ff */
        /* <DEDUP_REMOVED lines=32> */
.L_x_34595:
[----:B-1----:R-:W-:Y:S02]  /*1580*/  IMAD.MOV.U32 R190, RZ, RZ, R196 ;  /* 0x000000ffffbe7224 */ /* 0x002fe400078e00c4 */
.L_x_34596:
[----:B------:R-:W-:Y:S05]  /*1590*/  BSYNC B1 ;  /* 0x0000000000017941 */ /* 0x000fea0003800000 */
.L_x_34594:
        /* <DEDUP_REMOVED lines=16> */
.L_x_34600:
[----:B------:R-:W-:Y:S05]  /*16a0*/  BSYNC B2 ;  /* 0x0000000000027941 */ /* 0x000fea0003800000 */
.L_x_34599:
        /* <DEDUP_REMOVED lines=44> */
.L_x_34598:
[----:B------:R-:W-:Y:S05]  /*1970*/  BSYNC B1 ;  /* 0x0000000000017941 */ /* 0x000fea0003800000 */
.L_x_34597:
[----:B------:R-:W1:Y:S01]  /*1980*/  I2F.U32 R190, R190 ;  /* 0x000000be00be7306 */ /* 0x000e620000201000 */
[----:B-----5:R-:W-:Y:S01]  /*1990*/  FMUL.FTZ R148, R148, R188 ;  /* 0x000000bc94947220 */ /* 0x020fe20000410000 */
[----:B------:R-:W-:Y:S01]  /*19a0*/  ISETP.NE.U32.AND P1, PT, RZ, c[0x0][0x180], PT ;  /* 0x00006000ff007a0c */ /* 0x000fe20003f25070 */
[----:B------:R-:W-:Y:S01]  /*19b0*/  IMAD.MOV.U32 R189, RZ, RZ, 0x2f800000 ;  /* 0x2f800000ffbd7424 */ /* 0x000fe200078e00ff */
[----:B------:R-:W-:Y:S01]  /*19c0*/  ISETP.NE.AND P3, PT, R206, 0x1, PT ;  /* 0x00000001ce00780c */ /* 0x000fe20003f65270 */
[----:B------:R-:W-:Y:S01]  /*19d0*/  FMUL.FTZ R191, R148, c[0x0][0x1e8] ;  /* 0x00007a0094bf7a20 */ /* 0x000fe20000410000 */
[----:B------:R-:W-:Y:S01]  /*19e0*/  ISETP.NE.AND.EX P1, PT, RZ, c[0x0][0x184], PT, P1 ;  /* 0x00006100ff007a0c */ /* 0x000fe20003f25310 */
[----:B------:R-:W-:Y:S01]  /*19f0*/  BSSY B1, `(.L_x_34601) ;  /* 0x0000011000017945 */ /* 0x000fe20003800000 */
        /* <DEDUP_REMOVED lines=15> */
.L_x_34602:
[----:B------:R-:W-:Y:S02]  /*1af0*/  IMAD.MOV.U32 R193, RZ, RZ, R196 ;  /* 0x000000ffffc17224 */ /* 0x000fe400078e00c4 */
.L_x_34603:
[----:B------:R-:W-:Y:S05]  /*1b00*/  BSYNC B1 ;  /* 0x0000000000017941 */ /* 0x000fea0003800000 */
.L_x_34601:
        /* <DEDUP_REMOVED lines=16> */
.L_x_34607:
[----:B------:R-:W-:Y:S05]  /*1c10*/  BSYNC B2 ;  /* 0x0000000000027941 */ /* 0x000fea0003800000 */
.L_x_34606:
        /* <DEDUP_REMOVED lines=42> */
[----:B------:R-:W-:Y:S01]  /*1ec0*/  LOP3.LUT R23, R207, R190, R2, 0x96, !PT ;  /* 0x000000becf177212 */ /* 0x000fe200078e9602 */
[----:B------:R-:W-:Y:S02]  /*1ed0*/  IMAD.MOV.U32 R194, RZ, RZ, R206 ;  /* 0x000000ffffc27224 */ /* 0x000fe400078e00ce */
.L_x_34605:
[----:B------:R-:W-:Y:S05]  /*1ee0*/  BSYNC B1 ;  /* 0x0000000000017941 */ /* 0x000fea0003800000 */
.L_x_34604:
[----:B------:R-:W1:Y:S01]  /*1ef0*/  I2F.U32 R190, R193 ;  /* 0x000000c100be7306 */ /* 0x000e620000201000 */
[----:B------:R-:W-:Y:S01]  /*1f00*/  FMUL.FTZ R149, R149, R188 ;  /* 0x000000bc95957220 */ /* 0x000fe20000410000 */
[----:B------:R-:W-:Y:S01]  /*1f10*/  ISETP.NE.AND P4, PT, R191, 0x1, PT ;  /* 0x00000001bf00780c */ /* 0x000fe20003f85270 */
[----:B------:R-:W-:Y:S02]  /*1f20*/  BSSY B1, `(.L_x_34608) ;  /* 0x0000012000017945 */ /* 0x000fe40003800000 */
        /* <DEDUP_REMOVED lines=16> */
.L_x_34609:
[----:B------:R-:W-:Y:S02]  /*2030*/  IMAD.MOV.U32 R206, RZ, RZ, R196 ;  /* 0x000000ffffce7224 */ /* 0x000fe400078e00c4 */
.L_x_34610:
[----:B------:R-:W-:Y:S05]  /*2040*/  BSYNC B1 ;  /* 0x0000000000017941 */ /* 0x000fea0003800000 */
.L_x_34608:
        /* <DEDUP_REMOVED lines=16> */
.L_x_34614:
[----:B------:R-:W-:Y:S05]  /*2150*/  BSYNC B2 ;  /* 0x0000000000027941 */ /* 0x000fea0003800000 */
.L_x_34613:
        /* <DEDUP_REMOVED lines=44> */
.L_x_34612:
[----:B------:R-:W-:Y:S05]  /*2420*/  BSYNC B1 ;  /* 0x0000000000017941 */ /* 0x000fea0003800000 */
.L_x_34611:
[----:B------:R-:W1:Y:S01]  /*2430*/  I2F.U32 R206, R206 ;  /* 0x000000ce00ce7306 */ /* 0x000e620000201000 */
[----:B------:R-:W-:Y:S01]  /*2440*/  FMUL.FTZ R191, R150, R188 ;  /* 0x000000bc96bf7220 */ /* 0x000fe20000410000 */
[C---:B------:R-:W-:Y:S01]  /*2450*/  ISETP.NE.AND P5, PT, R190.reuse, 0x1, PT ;  /* 0x00000001be00780c */ /* 0x040fe20003fa5270 */
[----:B------:R-:W-:Y:S01]  /*2460*/  BSSY B1, `(.L_x_34615) ;  /* 0x0000012000017945 */ /* 0x000fe20003800000 */
[----:B------:R-:W-:Y:S01]  /*2470*/  IADD3 R193, R190, 0x1, RZ ;  /* 0x00000001bec17810 */ /* 0x000fe20007ffe0ff */
        /* <DEDUP_REMOVED lines=15> */
.L_x_34616:
[----:B------:R-:W-:Y:S02]  /*2570*/  IMAD.MOV.U32 R208, RZ, RZ, R196 ;  /* 0x000000ffffd07224 */ /* 0x000fe400078e00c4 */
.L_x_34617:
[----:B------:R-:W-:Y:S05]  /*2580*/  BSYNC B1 ;  /* 0x0000000000017941 */ /* 0x000fea0003800000 */
.L_x_34615:
        /* <DEDUP_REMOVED lines=16> */
.L_x_34621:
[----:B------:R-:W-:Y:S05]  /*2690*/  BSYNC B2 ;  /* 0x0000000000027941 */ /* 0x000fea0003800000 */
.L_x_34620:
        /* <DEDUP_REMOVED lines=44> */
.L_x_34619:
[----:B------:R-:W-:Y:S05]  /*2960*/  BSYNC B1 ;  /* 0x0000000000017941 */ /* 0x000fea0003800000 */
.L_x_34618:
[----:B------:R-:W1:Y:S01]  /*2970*/  I2F.U32 R208, R208 ;  /* 0x000000d000d07306 */ /* 0x000e620000201000 */
        /* <DEDUP_REMOVED lines=9> */
[----:B-1----:R-:W-:-:S05]  /*2a10*/  FFMA.FTZ R189, R208, R189, 1.1641532182693481445e-10 ;  /* 0x2f000000d0bd7423 */ /* 0x002fca00000100bd */
        /* <DEDUP_REMOVED lines=10> */
.L_x_34593:
[----:B-1----:R-:W-:Y:S05]  /*2ac0*/  BSYNC B0 ;  /* 0x0000000000007941 */ /* 0x002fea0003800000 */
.L_x_34592:
        /* <DEDUP_REMOVED lines=23> */
.L_x_34625:
[----:B-1----:R-:W-:Y:S02]  /*2c40*/  IMAD.MOV.U32 R206, RZ, RZ, R196 ;  /* 0x000000ffffce7224 */ /* 0x002fe400078e00c4 */
.L_x_34626:
[----:B------:R-:W-:Y:S05]  /*2c50*/  BSYNC B1 ;  /* 0x0000000000017941 */ /* 0x000fea0003800000 */
.L_x_34624:
        /* <DEDUP_REMOVED lines=16> */
.L_x_34630:
[----:B------:R-:W-:Y:S05]  /*2d60*/  BSYNC B2 ;  /* 0x0000000000027941 */ /* 0x000fea0003800000 */
.L_x_34629:
        /* <DEDUP_REMOVED lines=44> */
.L_x_34628:
[----:B------:R-:W-:Y:S05]  /*3030*/  BSYNC B1 ;  /* 0x0000000000017941 */ /* 0x000fea0003800000 */
.L_x_34627:
[----:B------:R-:W1:Y:S01]  /*3040*/  I2F.U32 R191, R206 ;  /* 0x000000ce00bf7306 */ /* 0x000e620000201000 */
[----:B------:R-:W-:Y:S01]  /*3050*/  IMAD.MOV.U32 R190, RZ, RZ, 0x2f800000 ;  /* 0x2f800000ffbe7424 */ /* 0x000fe200078e00ff */
[----:B------:R-:W-:Y:S01]  /*3060*/  ISETP.NE.U32.AND P1, PT, RZ, c[0x0][0x180], PT ;  /* 0x00006000ff007a0c */ /* 0x000fe20003f25070 */
[----:B-----5:R-:W-:Y:S01]  /*3070*/  FMUL.FTZ R152, R152, R188 ;  /* 0x000000bc98987220 */ /* 0x020fe20000410000 */
[C---:B------:R-:W-:Y:S01]  /*3080*/  ISETP.NE.AND P3, PT, R207.reuse, 0x1, PT ;  /* 0x00000001cf00780c */ /* 0x040fe20003f65270 */
[----:B------:R-:W-:Y:S01]  /*3090*/  BSSY B1, `(.L_x_34631) ;  /* 0x0000013000017945 */ /* 0x000fe20003800000 */
[----:B------:R-:W-:Y:S01]  /*30a0*/  ISETP.NE.AND.EX P1, PT, RZ, c[0x0][0x184], PT, P1 ;  /* 0x00006100ff007a0c */ /* 0x000fe20003f25310 */
[----:B------:R-:W-:Y:S01]  /*30b0*/  FMUL.FTZ R152, R152, c[0x0][0x1e8] ;  /* 0x00007a0098987a20 */ /* 0x000fe20000410000 */
[----:B------:R-:W-:Y:S01]  /*30c0*/  IADD3 R193, R207, 0x1, RZ ;  /* 0x00000001cfc17810 */ /* 0x000fe20007ffe0ff */
        /* <DEDUP_REMOVED lines=14> */
.L_x_34632:
[----:B------:R-:W-:Y:S02]  /*31b0*/  MOV R191, R196 ;  /* 0x000000c400bf7202 */ /* 0x000fe40000000f00 */
.L_x_34633:
[----:B------:R-:W-:Y:S05]  /*31c0*/  BSYNC B1 ;  /* 0x0000000000017941 */ /* 0x000fea0003800000 */
.L_x_34631:
        /* <DEDUP_REMOVED lines=16> */
.L_x_34637:
[----:B------:R-:W-:Y:S05]  /*32d0*/  BSYNC B2 ;  /* 0x0000000000027941 */ /* 0x000fea0003800000 */
.L_x_34636:
        /* <DEDUP_REMOVED lines=44> */
.L_x_34635:
[----:B------:R-:W-:Y:S05]  /*35a0*/  BSYNC B1 ;  /* 0x0000000000017941 */ /* 0x000fea0003800000 */
.L_x_34634:
        /* <DEDUP_REMOVED lines=20> */
.L_x_34639:
[----:B------:R-:W-:Y:S02]  /*36f0*/  MOV R191, R196 ;  /* 0x000000c400bf7202 */ /* 0x000fe40000000f00 */
.L_x_34640:
[----:B------:R-:W-:Y:S05]  /*3700*/  BSYNC B1 ;  /* 0x0000000000017941 */ /* 0x000fea0003800000 */
.L_x_34638:
        /* <DEDUP_REMOVED lines=16> */
.L_x_34644:
[----:B------:R-:W-:Y:S05]  /*3810*/  BSYNC B2 ;  /* 0x0000000000027941 */ /* 0x000fea0003800000 */
.L_x_34643:
        /* <DEDUP_REMOVED lines=44> */
.L_x_34642:
[----:B------:R-:W-:Y:S05]  /*3ae0*/  BSYNC B1 ;  /* 0x0000000000017941 */ /* 0x000fea0003800000 */
.L_x_34641:
        /* <DEDUP_REMOVED lines=20> */
.L_x_34646:
[----:B------:R-:W-:Y:S02]  /*3c30*/  MOV R191, R196 ;  /* 0x000000c400bf7202 */ /* 0x000fe40000000f00 */
.L_x_34647:
[----:B------:R-:W-:Y:S05]  /*3c40*/  BSYNC B1 ;  /* 0x0000000000017941 */ /* 0x000fea0003800000 */
.L_x_34645:
        /* <DEDUP_REMOVED lines=16> */
.L_x_34651:
[----:B------:R-:W-:Y:S05]  /*3d50*/  BSYNC B2 ;  /* 0x0000000000027941 */ /* 0x000fea0003800000 */
.L_x_34650:
        /* <DEDUP_REMOVED lines=44> */
.L_x_34649:
[----:B------:R-:W-:Y:S05]  /*4020*/  BSYNC B1 ;  /* 0x0000000000017941 */ /* 0x000fea0003800000 */
.L_x_34648:
[----:B------:R-:W1:Y:S01]  /*4030*/  I2F.U32 R191, R191 ;  /* 0x000000bf00bf7306 */ /* 0x000e620000201000 */
        /* <DEDUP_REMOVED lines=10> */
[----:B-1----:R-:W-:-:S05]  /*40e0*/  FFMA.FTZ R190, R191, R190, 1.1641532182693481445e-10 ;  /* 0x2f000000bfbe7423 */ /* 0x002fca00000100be */
        /* <DEDUP_REMOVED lines=9> */
.L_x_34623:
[----:B------:R-:W-:Y:S05]  /*4180*/  BSYNC B0 ;  /* 0x0000000000007941 */ /* 0x000fea0003800000 */
.L_x_34622:
        /* <DEDUP_REMOVED lines=13> */
[----:B-1----:R-:W-:-:S11]  /*4260*/  IADD3 R207, R193, 0x1, RZ ;  /* 0x00000001c1cf7810 */ /* 0x002fd60007ffe0ff */
[----:B------:R-:W-:Y:S05]  /*4270*/  @!P1 BRA `(.L_x_34655) ;  /* 0x0000008000009947 */ /* 0x000fea0003800000 */
[----:B--2---:R-:W-:Y:S02]  /*4280*/  ISETP.NE.AND P1, PT, R193, 0x2, PT ;  /* 0x00000002c100780c */ /* 0x004fe40003f25270 */
[----:B------:R-:W-:-:S11]  /*4290*/  MOV R206, R23 ;  /* 0x0000001700ce7202 */ /* 0x000fd60000000f00 */
[----:B------:R-:W-:Y:S05]  /*42a0*/  @!P1 BRA `(.L_x_34656) ;  /* 0x0000006000009947 */ /* 0x000fea0003800000 */
[----:B------:R-:W-:Y:S01]  /*42b0*/  ISETP.NE.AND P1, PT, R193, 0x3, PT ;  /* 0x00000003c100780c */ /* 0x000fe20003f25270 */
[----:B------:R-:W-:-:S12]  /*42c0*/  IMAD.MOV.U32 R206, RZ, RZ, R22 ;  /* 0x000000ffffce7224 */ /* 0x000fd800078e0016 */
[----:B------:R-:W-:Y:S05]  /*42d0*/  @P1 BRA `(.L_x_34656) ;  /* 0x0000003000001947 */ /* 0x000fea0003800000 */
[----:B------:R-:W-:Y:S01]  /*42e0*/  IMAD.MOV.U32 R206, RZ, RZ, R194 ;  /* 0x000000ffffce7224 */ /* 0x000fe200078e00c2 */
[----:B------:R-:W-:Y:S05]  /*42f0*/  BRA `(.L_x_34656) ;  /* 0x0000001000007947 */ /* 0x000fea0003800000 */
.L_x_34655:
[----:B--2---:R-:W-:Y:S02]  /*4300*/  IMAD.MOV.U32 R206, RZ, RZ, R196 ;  /* 0x000000ffffce7224 */ /* 0x004fe400078e00c4 */
.L_x_34656:
[----:B------:R-:W-:Y:S05]  /*4310*/  BSYNC B1 ;  /* 0x0000000000017941 */ /* 0x000fea0003800000 */
.L_x_34654:
        /* <DEDUP_REMOVED lines=16> */
.L_x_34660:
[----:B------:R-:W-:Y:S05]  /*4420*/  BSYNC B2 ;  /* 0x0000000000027941 */ /* 0x000fea0003800000 */
.L_x_34659:
        /* <DEDUP_REMOVED lines=44> */
.L_x_34658:
[----:B------:R-:W-:Y:S05]  /*46f0*/  BSYNC B1 ;  /* 0x0000000000017941 */ /* 0x000fea0003800000 */
.L_x_34657:
        /* <DEDUP_REMOVED lines=23> */
.L_x_34662:
[----:B------:R-:W-:Y:S02]  /*4870*/  IMAD.MOV.U32 R191, RZ, RZ, R196 ;  /* 0x000000ffffbf7224 */ /* 0x000fe400078e00c4 */
.L_x_34663:
[----:B------:R-:W-:Y:S05]  /*4880*/  BSYNC B1 ;  /* 0x0000000000017941 */ /* 0x000fea0003800000 */
.L_x_34661:
        /* <DEDUP_REMOVED lines=16> */
.L_x_34667:
[----:B------:R-:W-:Y:S05]  /*4990*/  BSYNC B2 ;  /* 0x0000000000027941 */ /* 0x000fea0003800000 */
.L_x_34666:
        /* <DEDUP_REMOVED lines=9> */
[----:B------:R-:W-:Y:S01]  /*4a30*/  IMAD.WIDE.U32 R208, R193, -0x2daee0ad, RZ ;  /* 0xd2511f53c1d07825 */ /* 0x000fe200078e00ff */
[----:B------:R-:W-:-:S03]  /*4a40*/  HFMA2.MMA R193, -RZ, RZ, 0, 0 ;  /* 0x00000000ffc17435 */ /* 0x000fc600000001ff */
        /* <DEDUP_REMOVED lines=33> */
.L_x_34665:
[----:B------:R-:W-:Y:S05]  /*4c60*/  BSYNC B1 ;  /* 0x0000000000017941 */ /* 0x000fea0003800000 */
.L_x_34664:
        /* <DEDUP_REMOVED lines=20> */
.L_x_34669:
[----:B------:R-:W-:Y:S02]  /*4db0*/  MOV R191, R196 ;  /* 0x000000c400bf7202 */ /* 0x000fe40000000f00 */
.L_x_34670:
[----:B------:R-:W-:Y:S05]  /*4dc0*/  BSYNC B1 ;  /* 0x0000000000017941 */ /* 0x000fea0003800000 */
.L_x_34668:
        /* <DEDUP_REMOVED lines=16> */
.L_x_34674:
[----:B------:R-:W-:Y:S05]  /*4ed0*/  BSYNC B2 ;  /* 0x0000000000027941 */ /* 0x000fea0003800000 */
.L_x_34673:
        /* <DEDUP_REMOVED lines=44> */
.L_x_34672:
[----:B------:R-:W-:Y:S05]  /*51a0*/  BSYNC B1 ;  /* 0x0000000000017941 */ /* 0x000fea0003800000 */
.L_x_34671:
[----:B------:R-:W1:Y:S01]  /*51b0*/  I2F.U32 R191, R191 ;  /* 0x000000bf00bf7306 */ /* 0x000e620000201000 */
[----:B------:R-:W-:Y:S01]  /*51c0*/  FMUL.FTZ R193, R158, R188 ;  /* 0x000000bc9ec17220 */ /* 0x000fe20000410000 */
[----:B------:R-:W-:Y:S01]  /*51d0*/  ISETP.NE.AND P5, PT, R206, 0x1, PT ;  /* 0x00000001ce00780c */ /* 0x000fe20003fa5270 */
[----:B------:R-:W-:Y:S02]  /*51e0*/  BSSY B1, `(.L_x_34675) ;  /* 0x0000012000017945 */ /* 0x000fe40003800000 */
[----:B------:R-:W-:-:S02]  /*51f0*/  FMUL.FTZ R193, R193, c[0x0][0x1e8] ;  /* 0x00007a00c1c17a20 */ /* 0x000fc40000410000 */
        /* <DEDUP_REMOVED lines=15> */
.L_x_34676:
[----:B------:R-:W-:Y:S02]  /*52f0*/  IMAD.MOV.U32 R191, RZ, RZ, R196 ;  /* 0x000000ffffbf7224 */ /* 0x000fe400078e00c4 */
.L_x_34677:
[----:B------:R-:W-:Y:S05]  /*5300*/  BSYNC B1 ;  /* 0x0000000000017941 */ /* 0x000fea0003800000 */
.L_x_34675:
        /* <DEDUP_REMOVED lines=16> */
.L_x_34681:
[----:B------:R-:W-:Y:S05]  /*5410*/  BSYNC B2 ;  /* 0x0000000000027941 */ /* 0x000fea0003800000 */
.L_x_34680:
        /* <DEDUP_REMOVED lines=44> */
.L_x_34679:
[----:B------:R-:W-:Y:S05]  /*56e0*/  BSYNC B1 ;  /* 0x0000000000017941 */ /* 0x000fea0003800000 */
.L_x_34678:
        /* <DEDUP_REMOVED lines=21> */
.L_x_34653:
[----:B------:R-:W-:Y:S05]  /*5840*/  BSYNC B0 ;  /* 0x0000000000007941 */ /* 0x000fea0003800000 */
.L_x_34652:
        /* <DEDUP_REMOVED lines=15> */
[----:B--2---:R-:W-:Y:S01]  /*5940*/  ISETP.NE.AND P1, PT, R193, 0x2, PT ;  /* 0x00000002c100780c */ /* 0x004fe20003f25270 */
[----:B------:R-:W-:-:S12]  /*5950*/  IMAD.MOV.U32 R206, RZ, RZ, R23 ;  /* 0x000000ffffce7224 */ /* 0x000fd800078e0017 */
[----:B------:R-:W-:Y:S05]  /*5960*/  @!P1 BRA `(.L_x_34686) ;  /* 0x0000006000009947 */ /* 0x000fea0003800000 */
[----:B------:R-:W-:Y:S02]  /*5970*/  ISETP.NE.AND P1, PT, R193, 0x3, PT ;  /* 0x00000003c100780c */ /* 0x000fe40003f25270 */
[----:B------:R-:W-:-:S11]  /*5980*/  MOV R206, R22 ;  /* 0x0000001600ce7202 */ /* 0x000fd60000000f00 */
[----:B------:R-:W-:Y:S05]  /*5990*/  @P1 BRA `(.L_x_34686) ;  /* 0x0000003000001947 */ /* 0x000fea0003800000 */
[----:B------:R-:W-:Y:S01]  /*59a0*/  IMAD.MOV.U32 R206, RZ, RZ, R194 ;  /* 0x000000ffffce7224 */ /* 0x000fe200078e00c2 */
[----:B------:R-:W-:Y:S05]  /*59b0*/  BRA `(.L_x_34686) ;  /* 0x0000001000007947 */ /* 0x000fea0003800000 */
.L_x_34685:
[----:B--2---:R-:W-:Y:S02]  /*59c0*/  IMAD.MOV.U32 R206, RZ, RZ, R196 ;  /* 0x000000ffffce7224 */ /* 0x004fe400078e00c4 */
.L_x_34686:
[----:B------:R-:W-:Y:S05]  /*59d0*/  BSYNC B1 ;  /* 0x0000000000017941 */ /* 0x000fea0003800000 */
.L_x_34684:
        /* <DEDUP_REMOVED lines=16> */
.L_x_34690:
[----:B------:R-:W-:Y:S05]  /*5ae0*/  BSYNC B2 ;  /* 0x0000000000027941 */ /* 0x000fea0003800000 */
.L_x_34689:
        /* <DEDUP_REMOVED lines=44> */
.L_x_34688:
[----:B------:R-:W-:Y:S05]  /*5db0*/  BSYNC B1 ;  /* 0x0000000000017941 */ /* 0x000fea0003800000 */
.L_x_34687:
        /* <DEDUP_REMOVED lines=23> */
.L_x_34692:
[----:B------:R-:W-:Y:S02]  /*5f30*/  IMAD.MOV.U32 R191, RZ, RZ, R196 ;  /* 0x000000ffffbf7224 */ /* 0x000fe400078e00c4 */
.L_x_34693:
[----:B------:R-:W-:Y:S05]  /*5f40*/  BSYNC B1 ;  /* 0x0000000000017941 */ /* 0x000fea0003800000 */
.L_x_34691:
        /* <DEDUP_REMOVED lines=16> */
.L_x_34697:
[----:B------:R-:W-:Y:S05]  /*6050*/  BSYNC B2 ;  /* 0x0000000000027941 */ /* 0x000fea0003800000 */
.L_x_34696:
        /* <DEDUP_REMOVED lines=44> */
.L_x_34695:
[----:B------:R-:W-:Y:S05]  /*6320*/  BSYNC B1 ;  /* 0x0000000000017941 */ /* 0x000fea0003800000 */
.L_x_34694:
        /* <DEDUP_REMOVED lines=20> */
.L_x_34699:
[----:B------:R-:W-:Y:S02]  /*6470*/  IMAD.MOV.U32 R191, RZ, RZ, R196 ;  /* 0x000000ffffbf7224 */ /* 0x000fe400078e00c4 */
.L_x_34700:
[----:B------:R-:W-:Y:S05]  /*6480*/  BSYNC B1 ;  /* 0x0000000000017941 */ /* 0x000fea0003800000 */
.L_x_34698:
        /* <DEDUP_REMOVED lines=16> */
.L_x_34704:
[----:B------:R-:W-:Y:S05]  /*6590*/  BSYNC B2 ;  /* 0x0000000000027941 */ /* 0x000fea0003800000 */
.L_x_34703:
        /* <DEDUP_REMOVED lines=44> */
.L_x_34702:
[----:B------:R-:W-:Y:S05]  /*6860*/  BSYNC B1 ;  /* 0x0000000000017941 */ /* 0x000fea0003800000 */
.L_x_34701:
        /* <DEDUP_REMOVED lines=20> */
.L_x_34706:
[----:B------:R-:W-:Y:S02]  /*69b0*/  IMAD.MOV.U32 R191, RZ, RZ, R196 ;  /* 0x000000ffffbf7224 */ /* 0x000fe400078e00c4 */
.L_x_34707:
[----:B------:R-:W-:Y:S05]  /*69c0*/  BSYNC B1 ;  /* 0x0000000000017941 */ /* 0x000fea0003800000 */
.L_x_34705:
        /* <DEDUP_REMOVED lines=16> */
.L_x_34711:
[----:B------:R-:W-:Y:S05]  /*6ad0*/  BSYNC B2 ;  /* 0x0000000000027941 */ /* 0x000fea0003800000 */
.L_x_34710:
        /* <DEDUP_REMOVED lines=44> */
.L_x_34709:
[----:B------:R-:W-:Y:S05]  /*6da0*/  BSYNC B1 ;  /* 0x0000000000017941 */ /* 0x000fea0003800000 */
.L_x_34708:
        /* <DEDUP_REMOVED lines=21> */
.L_x_34683:
[----:B------:R-:W-:Y:S05]  /*6f00*/  BSYNC B0 ;  /* 0x0000000000007941 */ /* 0x000fea0003800000 */
.L_x_34682:
        /* <DEDUP_REMOVED lines=23> */
.L_x_34715:
[----:B--2---:R-:W-:Y:S02]  /*7080*/  IMAD.MOV.U32 R206, RZ, RZ, R196 ;  /* 0x000000ffffce7224 */ /* 0x004fe400078e00c4 */
.L_x_34716:
[----:B------:R-:W-:Y:S05]  /*7090*/  BSYNC B1 ;  /* 0x0000000000017941 */ /* 0x000fea0003800000 */
.L_x_34714:
        /* <DEDUP_REMOVED lines=16> */
.L_x_34720:
[----:B------:R-:W-:Y:S05]  /*71a0*/  BSYNC B2 ;  /* 0x0000000000027941 */ /* 0x000fea0003800000 */
.L_x_34719:
        /* <DEDUP_REMOVED lines=44> */
.L_x_34718:
[----:B------:R-:W-:Y:S05]  /*7470*/  BSYNC B1 ;  /* 0x0000000000017941 */ /* 0x000fea0003800000 */
.L_x_34717:
[----:B------:R-:W1:Y:S01]  /*7480*/  I2F.U32 R191, R206 ;  /* 0x000000ce00bf7306 */ /* 0x000e620000201000 */
[----:B------:R-:W-:Y:S01]  /*7490*/  HFMA2.MMA R190, -RZ, RZ, 0.1171875, 0 ;  /* 0x2f800000ffbe7435 */ /* 0x000fe200000001ff */
[----:B-----5:R-:W-:Y:S01]  /*74a0*/  FMUL.FTZ R164, R164, R188 ;  /* 0x000000bca4a47220 */ /* 0x020fe20000410000 */
[----:B------:R-:W-:Y:S01]  /*74b0*/  ISETP.NE.U32.AND P1, PT, RZ, c[0x0][0x180], PT ;  /* 0x00006000ff007a0c */ /* 0x000fe20003f25070 */
[----:B------:R-:W-:Y:S01]  /*74c0*/  BSSY B1, `(.L_x_34721) ;  /* 0x0000014000017945 */ /* 0x000fe20003800000 */
[C---:B------:R-:W-:Y:S01]  /*74d0*/  ISETP.NE.AND P3, PT, R207.reuse, 0x1, PT ;  /* 0x00000001cf00780c */ /* 0x040fe20003f65270 */
[----:B------:R-:W-:Y:S01]  /*74e0*/  FMUL.FTZ R164, R164, c[0x0][0x1e8] ;  /* 0x00007a00a4a47a20 */ /* 0x000fe20000410000 */
[----:B------:R-:W-:Y:S02]  /*74f0*/  ISETP.NE.AND.EX P1, PT, RZ, c[0x0][0x184], PT, P1 ;  /* 0x00006100ff007a0c */ /* 0x000fe40003f25310 */
[----:B------:R-:W-:-:S02]  /*7500*/  IADD3 R193, R207, 0x1, RZ ;  /* 0x00000001cfc17810 */ /* 0x000fc40007ffe0ff */
        /* <DEDUP_REMOVED lines=14> */
.L_x_34722:
[----:B------:R-:W-:Y:S02]  /*75f0*/  MOV R191, R196 ;  /* 0x000000c400bf7202 */ /* 0x000fe40000000f00 */
.L_x_34723:
[----:B------:R-:W-:Y:S05]  /*7600*/  BSYNC B1 ;  /* 0x0000000000017941 */ /* 0x000fea0003800000 */
.L_x_34721:
        /* <DEDUP_REMOVED lines=16> */
.L_x_34727:
[----:B------:R-:W-:Y:S05]  /*7710*/  BSYNC B2 ;  /* 0x0000000000027941 */ /* 0x000fea0003800000 */
.L_x_34726:
        /* <DEDUP_REMOVED lines=44> */
.L_x_34725:
[----:B------:R-:W-:Y:S05]  /*79e0*/  BSYNC B1 ;  /* 0x0000000000017941 */ /* 0x000fea0003800000 */
.L_x_34724:
        /* <DEDUP_REMOVED lines=20> */
.L_x_34729:
[----:B------:R-:W-:Y:S02]  /*7b30*/  IMAD.MOV.U32 R191, RZ, RZ, R196 ;  /* 0x000000ffffbf7224 */ /* 0x000fe400078e00c4 */
.L_x_34730:
[----:B------:R-:W-:Y:S05]  /*7b40*/  BSYNC B1 ;  /* 0x0000000000017941 */ /* 0x000fea0003800000 */
.L_x_34728:
        /* <DEDUP_REMOVED lines=16> */
.L_x_34734:
[----:B------:R-:W-:Y:S05]  /*7c50*/  BSYNC B2 ;  /* 0x0000000000027941 */ /* 0x000fea0003800000 */
.L_x_34733:
        /* <DEDUP_REMOVED lines=44> */
.L_x_34732:
[----:B------:R-:W-:Y:S05]  /*7f20*/  BSYNC B1 ;  /* 0x0000000000017941 */ /* 0x000fea0003800000 */
.L_x_34731:
        /* <DEDUP_REMOVED lines=20> */
.L_x_34736:
[----:B------:R-:W-:Y:S02]  /*8070*/  MOV R191, R196 ;  /* 0x000000c400bf7202 */ /* 0x000fe40000000f00 */
.L_x_34737:
[----:B------:R-:W-:Y:S05]  /*8080*/  BSYNC B1 ;  /* 0x0000000000017941 */ /* 0x000fea0003800000 */
.L_x_34735:
        /* <DEDUP_REMOVED lines=16> */
.L_x_34741:
[----:B------:R-:W-:Y:S05]  /*8190*/  BSYNC B2 ;  /* 0x0000000000027941 */ /* 0x000fea0003800000 */
.L_x_34740:
        /* <DEDUP_REMOVED lines=44> */
.L_x_34739:
[----:B------:R-:W-:Y:S05]  /*8460*/  BSYNC B1 ;  /* 0x0000000000017941 */ /* 0x000fea0003800000 */
.L_x_34738:
        /* <DEDUP_REMOVED lines=21> */
.L_x_34713:
[----:B------:R-:W-:Y:S05]  /*85c0*/  BSYNC B0 ;  /* 0x0000000000007941 */ /* 0x000fea0003800000 */
.L_x_34712:
        /* <DEDUP_REMOVED lines=21> */
[----:B------:R-:W-:Y:S01]  /*8720*/  IMAD.MOV.U32 R206, RZ, RZ, R194 ;  /* 0x000000ffffce7224 */ /* 0x000fe200078e00c2 */
[----:B------:R-:W-:Y:S05]  /*8730*/  BRA `(.L_x_34746) ;  /* 0x0000001000007947 */ /* 0x000fea0003800000 */
.L_x_34745:
[----:B--2---:R-:W-:Y:S02]  /*8740*/  MOV R206, R196 ;  /* 0x000000c400ce7202 */ /* 0x004fe40000000f00 */
.L_x_34746:
[----:B------:R-:W-:Y:S05]  /*8750*/  BSYNC B1 ;  /* 0x0000000000017941 */ /* 0x000fea0003800000 */
.L_x_34744:
        /* <DEDUP_REMOVED lines=16> */
.L_x_34750:
[----:B------:R-:W-:Y:S05]  /*8860*/  BSYNC B2 ;  /* 0x0000000000027941 */ /* 0x000fea0003800000 */
.L_x_34749:
        /* <DEDUP_REMOVED lines=44> */
.L_x_34748:
[----:B------:R-:W-:Y:S05]  /*8b30*/  BSYNC B1 ;  /* 0x0000000000017941 */ /* 0x000fea0003800000 */
.L_x_34747:
        /* <DEDUP_REMOVED lines=23> */
.L_x_34752:
[----:B------:R-:W-:Y:S02]  /*8cb0*/  IMAD.MOV.U32 R191, RZ, RZ, R196 ;  /* 0x000000ffffbf7224 */ /* 0x000fe400078e00c4 */
.L_x_34753:
[----:B------:R-:W-:Y:S05]  /*8cc0*/  BSYNC B1 ;  /* 0x0000000000017941 */ /* 0x000fea0003800000 */
.L_x_34751:
        /* <DEDUP_REMOVED lines=16> */
.L_x_34757:
[----:B------:R-:W-:Y:S05]  /*8dd0*/  BSYNC B2 ;  /* 0x0000000000027941 */ /* 0x000fea0003800000 */
.L_x_34756:
        /* <DEDUP_REMOVED lines=44> */
.L_x_34755:
[----:B------:R-:W-:Y:S05]  /*90a0*/  BSYNC B1 ;  /* 0x0000000000017941 */ /* 0x000fea0003800000 */
.L_x_34754:
        /* <DEDUP_REMOVED lines=20> */
.L_x_34759:
[----:B------:R-:W-:Y:S02]  /*91f0*/  IMAD.MOV.U32 R191, RZ, RZ, R196 ;  /* 0x000000ffffbf7224 */ /* 0x000fe400078e00c4 */
.L_x_34760:
[----:B------:R-:W-:Y:S05]  /*9200*/  BSYNC B1 ;  /* 0x0000000000017941 */ /* 0x000fea0003800000 */
.L_x_34758:
        /* <DEDUP_REMOVED lines=16> */
.L_x_34764:
[----:B------:R-:W-:Y:S05]  /*9310*/  BSYNC B2 ;  /* 0x0000000000027941 */ /* 0x000fea0003800000 */
.L_x_34763:
        /* <DEDUP_REMOVED lines=44> */
.L_x_34762:
[----:B------:R-:W-:Y:S05]  /*95e0*/  BSYNC B1 ;  /* 0x0000000000017941 */ /* 0x000fea0003800000 */
.L_x_34761:
        /* <DEDUP_REMOVED lines=20> */
.L_x_34766:
[----:B------:R-:W-:Y:S02]  /*9730*/  IMAD.MOV.U32 R191, RZ, RZ, R196 ;  /* 0x000000ffffbf7224 */ /* 0x000fe400078e00c4 */
.L_x_34767:
[----:B------:R-:W-:Y:S05]  /*9740*/  BSYNC B1 ;  /* 0x0000000000017941 */ /* 0x000fea0003800000 */
.L_x_34765:
        /* <DEDUP_REMOVED lines=16> */
.L_x_34771:
[----:B------:R-:W-:Y:S05]  /*9850*/  BSYNC B2 ;  /* 0x0000000000027941 */ /* 0x000fea0003800000 */
.L_x_34770:
        /* <DEDUP_REMOVED lines=44> */
.L_x_34769:
[----:B------:R-:W-:Y:S05]  /*9b20*/  BSYNC B1 ;  /* 0x0000000000017941 */ /* 0x000fea0003800000 */
.L_x_34768:
        /* <DEDUP_REMOVED lines=21> */
.L_x_34743:
[----:B------:R-:W-:Y:S05]  /*9c80*/  BSYNC B0 ;  /* 0x0000000000007941 */ /* 0x000fea0003800000 */
.L_x_34742:
        /* <DEDUP_REMOVED lines=23> */
.L_x_34775:
[----:B--2---:R-:W-:Y:S02]  /*9e00*/  IMAD.MOV.U32 R206, RZ, RZ, R196 ;  /* 0x000000ffffce7224 */ /* 0x004fe400078e00c4 */
.L_x_34776:
[----:B------:R-:W-:Y:S05]  /*9e10*/  BSYNC B1 ;  /* 0x0000000000017941 */ /* 0x000fea0003800000 */
.L_x_34774:
        /* <DEDUP_REMOVED lines=16> */
.L_x_34780:
[----:B------:R-:W-:Y:S05]  /*9f20*/  BSYNC B2 ;  /* 0x0000000000027941 */ /* 0x000fea0003800000 */
.L_x_34779:
        /* <DEDUP_REMOVED lines=44> */
.L_x_34778:
[----:B------:R-:W-:Y:S05]  /*a1f0*/  BSYNC B1 ;  /* 0x0000000000017941 */ /* 0x000fea0003800000 */
.L_x_34777:
        /* <DEDUP_REMOVED lines=23> */
.L_x_34782:
[----:B------:R-:W-:Y:S02]  /*a370*/  IMAD.MOV.U32 R191, RZ, RZ, R196 ;  /* 0x000000ffffbf7224 */ /* 0x000fe400078e00c4 */
.L_x_34783:
[----:B------:R-:W-:Y:S05]  /*a380*/  BSYNC B1 ;  /* 0x0000000000017941 */ /* 0x000fea0003800000 */
.L_x_34781:
        /* <DEDUP_REMOVED lines=16> */
.L_x_34787:
[----:B------:R-:W-:Y:S05]  /*a490*/  BSYNC B2 ;  /* 0x0000000000027941 */ /* 0x000fea0003800000 */
.L_x_34786:
        /* <DEDUP_REMOVED lines=44> */
.L_x_34785:
[----:B------:R-:W-:Y:S05]  /*a760*/  BSYNC B1 ;  /* 0x0000000000017941 */ /* 0x000fea0003800000 */
.L_x_34784:
        /* <DEDUP_REMOVED lines=20> */
.L_x_34789:
[----:B------:R-:W-:Y:S02]  /*a8b0*/  MOV R191, R196 ;  /* 0x000000c400bf7202 */ /* 0x000fe40000000f00 */
.L_x_34790:
[----:B------:R-:W-:Y:S05]  /*a8c0*/  BSYNC B1 ;  /* 0x0000000000017941 */ /* 0x000fea0003800000 */
.L_x_34788:
        /* <DEDUP_REMOVED lines=16> */
.L_x_34794:
[----:B------:R-:W-:Y:S05]  /*a9d0*/  BSYNC B2 ;  /* 0x0000000000027941 */ /* 0x000fea0003800000 */
.L_x_34793:
        /* <DEDUP_REMOVED lines=44> */
.L_x_34792:
[----:B------:R-:W-:Y:S05]  /*aca0*/  BSYNC B1 ;  /* 0x0000000000017941 */ /* 0x000fea0003800000 */
.L_x_34791:
        /* <DEDUP_REMOVED lines=20> */
.L_x_34796:
[----:B------:R-:W-:Y:S02]  /*adf0*/  IMAD.MOV.U32 R191, RZ, RZ, R196 ;  /* 0x000000ffffbf7224 */ /* 0x000fe400078e00c4 */
.L_x_34797:
[----:B------:R-:W-:Y:S05]  /*ae00*/  BSYNC B1 ;  /* 0x0000000000017941 */ /* 0x000fea0003800000 */
.L_x_34795:
        /* <DEDUP_REMOVED lines=16> */
.L_x_34801:
[----:B------:R-:W-:Y:S05]  /*af10*/  BSYNC B2 ;  /* 0x0000000000027941 */ /* 0x000fea0003800000 */
.L_x_34800:
        /* <DEDUP_REMOVED lines=44> */
.L_x_34799:
[----:B------:R-:W-:Y:S05]  /*b1e0*/  BSYNC B1 ;  /* 0x0000000000017941 */ /* 0x000fea0003800000 */
.L_x_34798:
        /* <DEDUP_REMOVED lines=21> */
.L_x_34773:
[----:B------:R-:W-:Y:S05]  /*b340*/  BSYNC B0 ;  /* 0x0000000000007941 */ /* 0x000fea0003800000 */
.L_x_34772:
        /* <DEDUP_REMOVED lines=23> */
.L_x_34805:
[----:B--2---:R-:W-:Y:S02]  /*b4c0*/  IMAD.MOV.U32 R206, RZ, RZ, R196 ;  /* 0x000000ffffce7224 */ /* 0x004fe400078e00c4 */
.L_x_34806:
[----:B------:R-:W-:Y:S05]  /*b4d0*/  BSYNC B1 ;  /* 0x0000000000017941 */ /* 0x000fea0003800000 */
.L_x_34804:
        /* <DEDUP_REMOVED lines=16> */
.L_x_34810:
[----:B------:R-:W-:Y:S05]  /*b5e0*/  BSYNC B2 ;  /* 0x0000000000027941 */ /* 0x000fea0003800000 */
.L_x_34809:
        /* <DEDUP_REMOVED lines=44> */
.L_x_34808:
[----:B------:R-:W-:Y:S05]  /*b8b0*/  BSYNC B1 ;  /* 0x0000000000017941 */ /* 0x000fea0003800000 */
.L_x_34807:
        /* <DEDUP_REMOVED lines=23> */
.L_x_34812:
[----:B------:R-:W-:Y:S02]  /*ba30*/  IMAD.MOV.U32 R191, RZ, RZ, R196 ;  /* 0x000000ffffbf7224 */ /* 0x000fe400078e00c4 */
.L_x_34813:
[----:B------:R-:W-:Y:S05]  /*ba40*/  BSYNC B1 ;  /* 0x0000000000017941 */ /* 0x000fea0003800000 */
.L_x_34811:
        /* <DEDUP_REMOVED lines=16> */
.L_x_34817:
[----:B------:R-:W-:Y:S05]  /*bb50*/  BSYNC B2 ;  /* 0x0000000000027941 */ /* 0x000fea0003800000 */
.L_x_34816:
        /* <DEDUP_REMOVED lines=44> */
.L_x_34815:
[----:B------:R-:W-:Y:S05]  /*be20*/  BSYNC B1 ;  /* 0x0000000000017941 */ /* 0x000fea0003800000 */
.L_x_34814:
        /* <DEDUP_REMOVED lines=20> */
.L_x_34819:
[----:B------:R-:W-:Y:S02]  /*bf70*/  IMAD.MOV.U32 R191, RZ, RZ, R196 ;  /* 0x000000ffffbf7224 */ /* 0x000fe400078e00c4 */
.L_x_34820:
[----:B------:R-:W-:Y:S05]  /*bf80*/  BSYNC B1 ;  /* 0x0000000000017941 */ /* 0x000fea0003800000 */
.L_x_34818:
        /* <DEDUP_REMOVED lines=16> */
.L_x_34824:
[----:B------:R-:W-:Y:S05]  /*c090*/  BSYNC B2 ;  /* 0x0000000000027941 */ /* 0x000fea0003800000 */
.L_x_34823:
        /* <DEDUP_REMOVED lines=44> */
.L_x_34822:
[----:B------:R-:W-:Y:S05]  /*c360*/  BSYNC B1 ;  /* 0x0000000000017941 */ /* 0x000fea0003800000 */
.L_x_34821:
        /* <DEDUP_REMOVED lines=20> */
.L_x_34826:
[----:B------:R-:W-:Y:S02]  /*c4b0*/  IMAD.MOV.U32 R191, RZ, RZ, R196 ;  /* 0x000000ffffbf7224 */ /* 0x000fe400078e00c4 */
.L_x_34827:
[----:B------:R-:W-:Y:S05]  /*c4c0*/  BSYNC B1 ;  /* 0x0000000000017941 */ /* 0x000fea0003800000 */
.L_x_34825:
        /* <DEDUP_REMOVED lines=16> */
.L_x_34831:
[----:B------:R-:W-:Y:S05]  /*c5d0*/  BSYNC B2 ;  /* 0x0000000000027941 */ /* 0x000fea0003800000 */
.L_x_34830:
        /* <DEDUP_REMOVED lines=44> */
.L_x_34829:
[----:B------:R-:W-:Y:S05]  /*c8a0*/  BSYNC B1 ;  /* 0x0000000000017941 */ /* 0x000fea0003800000 */
.L_x_34828:
        /* <DEDUP_REMOVED lines=21> */
.L_x_34803:
[----:B------:R-:W-:Y:S05]  /*ca00*/  BSYNC B0 ;  /* 0x0000000000007941 */ /* 0x000fea0003800000 */
.L_x_34802:
        /* <DEDUP_REMOVED lines=23> */
.L_x_34835:
[----:B--2---:R-:W-:Y:S02]  /*cb80*/  IMAD.MOV.U32 R206, RZ, RZ, R196 ;  /* 0x000000ffffce7224 */ /* 0x004fe400078e00c4 */
.L_x_34836:
[----:B------:R-:W-:Y:S05]  /*cb90*/  BSYNC B1 ;  /* 0x0000000000017941 */ /* 0x000fea0003800000 */
.L_x_34834:
        /* <DEDUP_REMOVED lines=16> */
.L_x_34840:
[----:B------:R-:W-:Y:S05]  /*cca0*/  BSYNC B2 ;  /* 0x0000000000027941 */ /* 0x000fea0003800000 */
.L_x_34839:
        /* <DEDUP_REMOVED lines=44> */
.L_x_34838:
[----:B------:R-:W-:Y:S05]  /*cf70*/  BSYNC B1 ;  /* 0x0000000000017941 */ /* 0x000fea0003800000 */
.L_x_34837:
        /* <DEDUP_REMOVED lines=23> */
.L_x_34842:
[----:B------:R-:W-:Y:S02]  /*d0f0*/  MOV R191, R196 ;  /* 0x000000c400bf7202 */ /* 0x000fe40000000f00 */
.L_x_34843:
[----:B------:R-:W-:Y:S05]  /*d100*/  BSYNC B1 ;  /* 0x0000000000017941 */ /* 0x000fea0003800000 */
.L_x_34841:
        /* <DEDUP_REMOVED lines=16> */
.L_x_34847:
[----:B------:R-:W-:Y:S05]  /*d210*/  BSYNC B2 ;  /* 0x0000000000027941 */ /* 0x000fea0003800000 */
.L_x_34846:
        /* <DEDUP_REMOVED lines=44> */
.L_x_34845:
[----:B------:R-:W-:Y:S05]  /*d4e0*/  BSYNC B1 ;  /* 0x0000000000017941 */ /* 0x000fea0003800000 */
.L_x_34844:
        /* <DEDUP_REMOVED lines=20> */
.L_x_34849:
[----:B------:R-:W-:Y:S02]  /*d630*/  IMAD.MOV.U32 R191, RZ, RZ, R196 ;  /* 0x000000ffffbf7224 */ /* 0x000fe400078e00c4 */
.L_x_34850:
[----:B------:R-:W-:Y:S05]  /*d640*/  BSYNC B1 ;  /* 0x0000000000017941 */ /* 0x000fea0003800000 */
.L_x_34848:
        /* <DEDUP_REMOVED lines=16> */
.L_x_34854:
[----:B------:R-:W-:Y:S05]  /*d750*/  BSYNC B2 ;  /* 0x0000000000027941 */ /* 0x000fea0003800000 */
.L_x_34853:
        /* <DEDUP_REMOVED lines=44> */
.L_x_34852:
[----:B------:R-:W-:Y:S05]  /*da20*/  BSYNC B1 ;  /* 0x0000000000017941 */ /* 0x000fea0003800000 */
.L_x_34851:
        /* <DEDUP_REMOVED lines=20> */
.L_x_34856:
[----:B------:R-:W-:Y:S02]  /*db70*/  MOV R191, R196 ;  /* 0x000000c400bf7202 */ /* 0x000fe40000000f00 */
.L_x_34857:
[----:B------:R-:W-:Y:S05]  /*db80*/  BSYNC B1 ;  /* 0x0000000000017941 */ /* 0x000fea0003800000 */
.L_x_34855:
        /* <DEDUP_REMOVED lines=16> */
.L_x_34861:
[----:B------:R-:W-:Y:S05]  /*dc90*/  BSYNC B2 ;  /* 0x0000000000027941 */ /* 0x000fea0003800000 */
.L_x_34860:
        /* <DEDUP_REMOVED lines=44> */
.L_x_34859:
[----:B------:R-:W-:Y:S05]  /*df60*/  BSYNC B1 ;  /* 0x0000000000017941 */ /* 0x000fea0003800000 */
.L_x_34858:
        /* <DEDUP_REMOVED lines=21> */
.L_x_34833:
[----:B------:R-:W-:Y:S05]  /*e0c0*/  BSYNC B0 ;  /* 0x0000000000007941 */ /* 0x000fea0003800000 */
.L_x_34832:
        /* <DEDUP_REMOVED lines=23> */
.L_x_34865:
[----:B--2---:R-:W-:Y:S02]  /*e240*/  MOV R206, R196 ;  /* 0x000000c400ce7202 */ /* 0x004fe40000000f00 */
.L_x_34866:
[----:B------:R-:W-:Y:S05]  /*e250*/  BSYNC B1 ;  /* 0x0000000000017941 */ /* 0x000fea0003800000 */
.L_x_34864:
        /* <DEDUP_REMOVED lines=16> */
.L_x_34870:
[----:B------:R-:W-:Y:S05]  /*e360*/  BSYNC B2 ;  /* 0x0000000000027941 */ /* 0x000fea0003800000 */
.L_x_34869:
        /* <DEDUP_REMOVED lines=44> */
.L_x_34868:
[----:B------:R-:W-:Y:S05]  /*e630*/  BSYNC B1 ;  /* 0x0000000000017941 */ /* 0x000fea0003800000 */
.L_x_34867:
        /* <DEDUP_REMOVED lines=23> */
.L_x_34872:
[----:B------:R-:W-:Y:S02]  /*e7b0*/  IMAD.MOV.U32 R191, RZ, RZ, R196 ;  /* 0x000000ffffbf7224 */ /* 0x000fe400078e00c4 */
.L_x_34873:
[----:B------:R-:W-:Y:S05]  /*e7c0*/  BSYNC B1 ;  /* 0x0000000000017941 */ /* 0x000fea0003800000 */
.L_x_34871:
        /* <DEDUP_REMOVED lines=16> */
.L_x_34877:
[----:B------:R-:W-:Y:S05]  /*e8d0*/  BSYNC B2 ;  /* 0x0000000000027941 */ /* 0x000fea0003800000 */
.L_x_34876:
        /* <DEDUP_REMOVED lines=44> */
.L_x_34875:
[----:B------:R-:W-:Y:S05]  /*eba0*/  BSYNC B1 ;  /* 0x0000000000017941 */ /* 0x000fea0003800000 */
.L_x_34874:
        /* <DEDUP_REMOVED lines=20> */
.L_x_34879:
[----:B------:R-:W-:Y:S02]  /*ecf0*/  IMAD.MOV.U32 R191, RZ, RZ, R196 ;  /* 0x000000ffffbf7224 */ /* 0x000fe400078e00c4 */
.L_x_34880:
[----:B------:R-:W-:Y:S05]  /*ed00*/  BSYNC B1 ;  /* 0x0000000000017941 */ /* 0x000fea0003800000 */
.L_x_34878:
        /* <DEDUP_REMOVED lines=16> */
.L_x_34884:
[----:B------:R-:W-:Y:S05]  /*ee10*/  BSYNC B2 ;  /* 0x0000000000027941 */ /* 0x000fea0003800000 */
.L_x_34883:
        /* <DEDUP_REMOVED lines=44> */
.L_x_34882:
[----:B------:R-:W-:Y:S05]  /*f0e0*/  BSYNC B1 ;  /* 0x0000000000017941 */ /* 0x000fea0003800000 */
.L_x_34881:
        /* <DEDUP_REMOVED lines=20> */
.L_x_34886:
[----:B------:R-:W-:Y:S02]  /*f230*/  IMAD.MOV.U32 R191, RZ, RZ, R196 ;  /* 0x000000ffffbf7224 */ /* 0x000fe400078e00c4 */
.L_x_34887:
[----:B------:R-:W-:Y:S05]  /*f240*/  BSYNC B1 ;  /* 0x0000000000017941 */ /* 0x000fea0003800000 */
.L_x_34885:
        /* <DEDUP_REMOVED lines=16> */
.L_x_34891:
[----:B------:R-:W-:Y:S05]  /*f350*/  BSYNC B2 ;  /* 0x0000000000027941 */ /* 0x000fea0003800000 */
.L_x_34890:
        /* <DEDUP_REMOVED lines=44> */
.L_x_34889:
[----:B------:R-:W-:Y:S05]  /*f620*/  BSYNC B1 ;  /* 0x0000000000017941 */ /* 0x000fea0003800000 */
.L_x_34888:
        /* <DEDUP_REMOVED lines=9> */
[----:B------:R-:W1:Y:S02]  /*f6c0*/  I2F.U32 R189, R191 ;  /* 0x000000bf00bd7306 */ /* 0x000e640000201000 */
        /* <DEDUP_REMOVED lines=10> */
.L_x_34863:
[----:B------:R-:W-:Y:S05]  /*f770*/  BSYNC B0 ;  /* 0x0000000000007941 */ /* 0x000fea0003800000 */
.L_x_34862:
[----:B-----5:R-:W-:Y:S01]  /*f780*/  FADD.FTZ R188, RZ, R148 ;  /* 0x00000094ffbc7221 */ /* 0x020fe20000010000 */
[----:B------:R-:W-:Y:S02]  /*f790*/  ISETP.GT.U32.AND P2, PT, R17, 0xff, PT ;  /* 0x000000ff1100780c */ /* 0x000fe40003f44070 */
[----:B------:R-:W-:Y:S01]  /*f7a0*/  LOP3.LUT P1, RZ, R0, 0xff, RZ, 0xc0, !PT ;  /* 0x000000ff00ff7812 */ /* 0x000fe2000782c0ff */
[----:B-1----:R-:W-:Y:S01]  /*f7b0*/  FADD.FTZ R189, R149, R188 ;  /* 0x000000bc95bd7221 */ /* 0x002fe20000010000 */
[----:B------:R-:W-:Y:S02]  /*f7c0*/  SHF.R.U32.HI R190, RZ, 0x5, R21 ;  /* 0x00000005ffbe7819 */ /* 0x000fe40000011615 */
[----:B------:R-:W-:Y:S01]  /*f7d0*/  LOP3.LUT R202, R202, 0xfffffffb, RZ, 0xc0, !PT ;  /* 0xfffffffbcaca7812 */ /* 0x000fe200078ec0ff */
[----:B------:R-:W-:Y:S01]  /*f7e0*/  FADD.FTZ R188, R150, R189 ;  /* 0x000000bd96bc7221 */ /* 0x000fe20000010000 */
[----:B------:R-:W-:-:S02]  /*f7f0*/  LOP3.LUT R190, R190, 0x7fffffc, RZ, 0xc0, !PT ;  /* 0x07fffffcbebe7812 */ /* 0x000fc400078ec0ff */
[----:B------:R-:W-:Y:S01]  /*f800*/  ISETP.GT.U32.AND P3, PT, R17, 0x37f, PT ;  /* 0x0000037f1100780c */ /* 0x000fe20003f64070 */
[----:B------:R-:W-:Y:S01]  /*f810*/  FADD.FTZ R188, R151, R188 ;  /* 0x000000bc97bc7221 */ /* 0x000fe20000010000 */
[C---:B------:R-:W-:Y:S02]  /*f820*/  ISETP.GT.U32.AND P4, PT, R17.reuse, 0x3ff, PT ;  /* 0x000003ff1100780c */ /* 0x040fe40003f84070 */
[----:B------:R-:W-:Y:S02]  /*f830*/  @P2 LOP3.LUT R202, R202, 0x4, RZ, 0xfc, !PT ;  /* 0x00000004caca2812 */ /* 0x000fe400078efcff */
[----:B------:R-:W-:Y:S02]  /*f840*/  FSEL R189, R188, RZ, P0 ;  /* 0x000000ffbcbd7208 */ /* 0x000fe40000000000 */
[----:B------:R-:W-:Y:S02]  /*f850*/  @!P1 IADD3 R190, R190, 0x4, RZ ;  /* 0x00000004bebe9810 */ /* 0x000fe40007ffe0ff */
[----:B------:R-:W-:Y:S01]  /*f860*/  ISETP.GT.U32.AND P1, PT, R17, 0x17f, PT ;  /* 0x0000017f1100780c */ /* 0x000fe20003f24070 */
[----:B------:R-:W-:Y:S01]  /*f870*/  FADD.FTZ R188, R152, R189 ;  /* 0x000000bd98bc7221 */ /* 0x000fe20000010000 */
[----:B------:R-:W-:-:S02]  /*f880*/  LOP3.LUT R202, R202, 0xfffffffd, RZ, 0xc0, !PT ;  /* 0xfffffffdcaca7812 */ /* 0x000fc400078ec0ff */
        /* <DEDUP_REMOVED lines=45> */
.L_x_34916:
[----:B-12---:R-:W-:Y:S01]  /*fb60*/  FADD.FTZ R189, R189, R188 ;  /* 0x000000bcbdbd7221 */ /* 0x006fe20000010000 */
[----:B------:R-:W-:Y:S05]  /*fb70*/  BRA.DIV ~URZ, `(.L_x_34893) ;  /* 0x000018127f007947 */ /* 0x000fea000b800000 */
[----:B------:R-:W1:Y:S01]  /*fb80*/  SHFL.BFLY PT, R188, R189, 0x2, 0x1f ;  /* 0x0c401f00bdbc7f89 */ /* 0x000e6200000e0000 */
[----:B------:R-:W-:Y:S02]  /*fb90*/  P2R R209, PR, RZ, 0x10 ;  /* 0x00000010ffd17803 */ /* 0x000fe40000000000 */
[C---:B------:R-:W-:Y:S02]  /*fba0*/  LOP3.LUT P4, RZ, R202.reuse, 0x4, RZ, 0xc0, !PT ;  /* 0x00000004caff7812 */ /* 0x040fe4000788c0ff */
[----:B------:R-:W-:Y:S02]  /*fbb0*/  P2R R211, PR, RZ, 0x20 ;  /* 0x00000020ffd37803 */ /* 0x000fe40000000000 */
[----:B------:R-:W-:Y:S02]  /*fbc0*/  LOP3.LUT P5, RZ, R202, 0x2, RZ, 0xc0, !PT ;  /* 0x00000002caff7812 */ /* 0x000fe400078ac0ff */
[----:B------:R-:W-:-:S02]  /*fbd0*/  P2R R212, PR, RZ, 0x40 ;  /* 0x00000040ffd47803 */ /* 0x000fc40000000000 */
        /* <DEDUP_REMOVED lines=102> */
.L_x_34917:
        /* <DEDUP_REMOVED lines=12> */
[----:B------:R-:W-:Y:S02]  /*10300*/  IMAD.MOV.U32 R190, RZ, RZ, RZ ;  /* 0x000000ffffbe7224 */ /* 0x000fe400078e00ff */
[----:B------:R-:W-:Y:S01]  /*10310*/  @!P1 IMAD.MOV.U32 R190, RZ, RZ, R195 ;  /* 0x000000ffffbe9224 */ /* 0x000fe200078e00c3 */
[----:B------:R-:W-:Y:S03]  /*10320*/  BSSY B0, `(.L_x_34894) ;  /* 0x0000045000007945 */ /* 0x000fe60003800000 */
[----:B------:R-:W-:Y:S01]  /*10330*/  I2F R213, R190 ;  /* 0x000000be00d57306 */ /* 0x000fe20000201400 */
[----:B0-----:R-:W0:Y:S04]  /*10340*/  SHFL.DOWN PT, R209, R190, 0x2, 0x1f ;  /* 0x08401f00bed17f89 */ /* 0x001e2800000e0000 */
        /* <DEDUP_REMOVED lines=25> */
[----:B------:R-:W-:-:S03]  /*104e0*/  FMUL.FTZ R209, R208, R209 ;  /* 0x000000d1d0d17220 */ /* 0x000fc60000410000 */
        /* <DEDUP_REMOVED lines=11> */
[----:B0-----:R-:W-:Y:S02]  /*105a0*/  FADD.FTZ R207, R188, R207 ;  /* 0x000000cfbccf7221 */ /* 0x001fe40000010000 */
[----:B------:R-:W-:Y:S02]  /*105b0*/  @!P1 IMAD.MOV.U32 R188, RZ, RZ, 0x4 ;  /* 0x00000004ffbc9424 */ /* 0x000fe400078e00ff */
        /* <DEDUP_REMOVED lines=27> */
.L_x_34895:
[----:B------:R-:W-:Y:S05]  /*10770*/  BSYNC B0 ;  /* 0x0000000000007941 */ /* 0x000fea0003800000 */
.L_x_34894:
[----:B------:R-:W-:Y:S01]  /*10780*/  LOP3.LUT P1, RZ, R202, 0x800, RZ, 0xc0, !PT ;  /* 0x00000800caff7812 */ /* 0x000fe2000782c0ff */
        /* <DEDUP_REMOVED lines=18> */
.L_x_34897:
[----:B------:R-:W-:Y:S05]  /*108b0*/  BSYNC B0 ;  /* 0x0000000000007941 */ /* 0x000fea0003800000 */
.L_x_34896:
        /* <DEDUP_REMOVED lines=19> */
.L_x_34899:
[----:B------:R-:W-:Y:S05]  /*109f0*/  BSYNC B0 ;  /* 0x0000000000007941 */ /* 0x000fea0003800000 */
.L_x_34898:
        /* <DEDUP_REMOVED lines=19> */
.L_x_34901:
[----:B------:R-:W-:Y:S05]  /*10b30*/  BSYNC B0 ;  /* 0x0000000000007941 */ /* 0x000fea0003800000 */
.L_x_34900:
        /* <DEDUP_REMOVED lines=19> */
.L_x_34903:
[----:B------:R-:W-:Y:S05]  /*10c70*/  BSYNC B0 ;  /* 0x0000000000007941 */ /* 0x000fea0003800000 */
.L_x_34902:
        /* <DEDUP_REMOVED lines=19> */
.L_x_34905:
[----:B------:R-:W-:Y:S05]  /*10db0*/  BSYNC B0 ;  /* 0x0000000000007941 */ /* 0x000fea0003800000 */
.L_x_34904:
        /* <DEDUP_REMOVED lines=19> */
.L_x_34907:
[----:B------:R-:W-:Y:S05]  /*10ef0*/  BSYNC B0 ;  /* 0x0000000000007941 */ /* 0x000fea0003800000 */
.L_x_34906:
        /* <DEDUP_REMOVED lines=19> */
.L_x_34909:
[----:B------:R-:W-:Y:S05]  /*11030*/  BSYNC B0 ;  /* 0x0000000000007941 */ /* 0x000fea0003800000 */
.L_x_34908:
[----:B------:R-:W-:Y:S01]  /*11040*/  LOP3.LUT P1, RZ, R202, 0x10, RZ, 0xc0, !PT ;  /* 0x00000010caff7812 */ /* 0x000fe2000782c0ff */
        /* <DEDUP_REMOVED lines=18> */
.L_x_34911:
[----:B------:R-:W-:Y:S05]  /*11170*/  BSYNC B0 ;  /* 0x0000000000007941 */ /* 0x000fea0003800000 */
.L_x_34910:
        /* <DEDUP_REMOVED lines=18> */
.L_x_34913:
[----:B------:R-:W-:Y:S05]  /*112a0*/  BSYNC B0 ;  /* 0x0000000000007941 */ /* 0x000fea0003800000 */
.L_x_34912:
[----:B------:R-:W-:Y:S02]  /*112b0*/  LOP3.LUT P1, RZ, R0, 0xff, RZ, 0xc0, !PT ;  /* 0x000000ff00ff7812 */ /* 0x000fe4000782c0ff */
[----:B------:R-:W-:Y:S02]  /*112c0*/  IADD3 R201, R201, c[0x0][0x160], RZ ;  /* 0x00005800c9c97a10 */ /* 0x000fe40007ffe0ff */
[----:B------:R-:W-:Y:S02]  /*112d0*/  SEL R0, RZ, 0x1, P1 ;  /* 0x00000001ff007807 */ /* 0x000fe40000800000 */
[----:B------:R-:W-:-:S13]  /*112e0*/  ISETP.GE.AND P1, PT, R201, c[0x0][0x164], PT ;  /* 0x00005900c9007a0c */ /* 0x000fda0003f26270 */
[----:B01----:R-:W-:Y:S01]  /*112f0*/  @P1 CALL.REL.NOINC `(.L_x_34914) ;  /* 0x0000001000001944 */ /* 0x003fe20003c00000 */
[----:B------:R-:W-:Y:S05]  /*11300*/  BRA `(.L_x_34915) ;  /* 0xffff005000007947 */ /* 0x000fea000383ffff */
.L_x_34914:
[----:B------:R-:W-:Y:S05]  /*11310*/  EXIT ;  /* 0x000000000000794d */ /* 0x000fea0003800000 */
.L_x_34892:
[----:B------:R-:W-:Y:S01]  /*11320*/  IMAD.MOV.U32 R210, RZ, RZ, 0x1 ;  /* 0x00000001ffd27424 */ /* 0x000fe200078e00ff */
[----:B------:R-:W-:Y:S01]  /*11330*/  MOV R208, 0xffffffff ;  /* 0xffffffff00d07802 */ /* 0x000fe20000000f00 */
[----:B------:R-:W-:Y:S01]  /*11340*/  IMAD.MOV.U32 R191, RZ, RZ, 0x1f ;  /* 0x0000001fffbf7424 */ /* 0x000fe200078e00ff */
[----:B------:R-:W-:Y:S02]  /*11350*/  MOV R206, 0x11370 ;  /* 0x0001137000ce7802 */ /* 0x000fe40000000f00 */
[----:B0-----:R-:W-:Y:S05]  /*11360*/  CALL.REL.NOINC `($__internal_156_$__cuda_sm70_shflsync_bfly_p) ;  /* 0x0000094000007944 */ /* 0x001fea0003c00000 */
[----:B-1----:R-:W-:Y:S01]  /*11370*/  IMAD.MOV.U32 R188, RZ, RZ, R210 ;  /* 0x000000ffffbc7224 */ /* 0x002fe200078e00d2 */
[----:B0-----:R-:W-:Y:S05]  /*11380*/  BRA `(.L_x_34916) ;  /* 0xffffe7d000007947 */ /* 0x001fea000383ffff */
.L_x_34893:
[----:B------:R-:W-:Y:S01]  /*11390*/  IMAD.MOV.U32 R210, RZ, RZ, 0x2 ;  /* 0x00000002ffd27424 */ /* 0x000fe200078e00ff */
[----:B------:R-:W-:Y:S01]  /*113a0*/  MOV R208, 0xffffffff ;  /* 0xffffffff00d07802 */ /* 0x000fe20000000f00 */
[----:B------:R-:W-:Y:S01]  /*113b0*/  IMAD.MOV.U32 R191, RZ, RZ, 0x1f ;  /* 0x0000001fffbf7424 */ /* 0x000fe200078e00ff */
[----:B------:R-:W-:Y:S02]  /*113c0*/  MOV R206, 0x113e0 ;  /* 0x000113e000ce7802 */ /* 0x000fe40000000f00 */
[----:B0-----:R-:W-:Y:S05]  /*113d0*/  CALL.REL.NOINC `($__internal_156_$__cuda_sm70_shflsync_bfly_p) ;  /* 0x000008d000007944 */ /* 0x001fea0003c00000 */
[----:B01----:R-:W-:Y:S01]  /*113e0*/  FADD.FTZ R189, R189, R210 ;  /* 0x000000d2bdbd7221 */ /* 0x003fe20000010000 */
[----:B------:R-:W-:Y:S01]  /*113f0*/  MOV R206, 0x11440 ;  /* 0x0001144000ce7802 */ /* 0x000fe20000000f00 */
[----:B------:R-:W-:Y:S02]  /*11400*/  IMAD.MOV.U32 R210, RZ, RZ, 0x4 ;  /* 0x00000004ffd27424 */ /* 0x000fe400078e00ff */
[----:B------:R-:W-:-:S02]  /*11410*/  IMAD.MOV.U32 R191, RZ, RZ, 0x1f ;  /* 0x0000001fffbf7424 */ /* 0x000fc400078e00ff */
[----:B------:R-:W-:Y:S02]  /*11420*/  IMAD.MOV.U32 R208, RZ, RZ, -0x1 ;  /* 0xffffffffffd07424 */ /* 0x000fe400078e00ff */
[----:B------:R-:W-:Y:S05]  /*11430*/  CALL.REL.NOINC `($__internal_156_$__cuda_sm70_shflsync_bfly_p) ;  /* 0x0000087000007944 */ /* 0x000fea0003c00000 */
[----:B01----:R-:W-:Y:S01]  /*11440*/  FADD.FTZ R189, R189, R210 ;  /* 0x000000d2bdbd7221 */ /* 0x003fe20000010000 */
[----:B------:R-:W-:Y:S01]  /*11450*/  HFMA2.MMA R210, -RZ, RZ, 0, 4.76837158203125e-07 ;  /* 0x00000008ffd27435 */ /* 0x000fe200000001ff */
[----:B------:R-:W-:Y:S01]  /*11460*/  IMAD.MOV.U32 R191, RZ, RZ, 0x1f ;  /* 0x0000001fffbf7424 */ /* 0x000fe200078e00ff */
[----:B------:R-:W-:Y:S01]  /*11470*/  MOV R206, 0x114a0 ;  /* 0x000114a000ce7802 */ /* 0x000fe20000000f00 */
[----:B------:R-:W-:-:S03]  /*11480*/  IMAD.MOV.U32 R208, RZ, RZ, -0x1 ;  /* 0xffffffffffd07424 */ /* 0x000fc600078e00ff */
[----:B------:R-:W-:Y:S05]  /*11490*/  CALL.REL.NOINC `($__internal_156_$__cuda_sm70_shflsync_bfly_p) ;  /* 0x0000081000007944 */ /* 0x000fea0003c00000 */
[----:B01----:R-:W-:Y:S01]  /*114a0*/  FADD.FTZ R189, R189, R210 ;  /* 0x000000d2bdbd7221 */ /* 0x003fe20000010000 */
[----:B------:R-:W-:Y:S01]  /*114b0*/  MOV R191, 0x1f ;  /* 0x0000001f00bf7802 */ /* 0x000fe20000000f00 */
[----:B------:R-:W-:Y:S01]  /*114c0*/  IMAD.MOV.U32 R210, RZ, RZ, 0x10 ;  /* 0x00000010ffd27424 */ /* 0x000fe200078e00ff */
[----:B------:R-:W-:Y:S01]  /*114d0*/  MOV R206, 0x11500 ;  /* 0x0001150000ce7802 */ /* 0x000fe20000000f00 */
[----:B------:R-:W-:Y:S02]  /*114e0*/  IMAD.MOV.U32 R208, RZ, RZ, -0x1 ;  /* 0xffffffffffd07424 */ /* 0x000fe400078e00ff */
[----:B------:R-:W-:Y:S05]  /*114f0*/  CALL.REL.NOINC `($__internal_156_$__cuda_sm70_shflsync_bfly_p) ;  /* 0x000007b000007944 */ /* 0x000fea0003c00000 */
[----:B-1----:R-:W-:Y:S01]  /*11500*/  FADD.FTZ R188, R189, R210 ;  /* 0x000000d2bdbc7221 */ /* 0x002fe20000010000 */
[----:B------:R-:W-:Y:S01]  /*11510*/  P2R R209, PR, RZ, 0x10 ;  /* 0x00000010ffd17803 */ /* 0x000fe20000000000 */
[----:B------:R-:W-:Y:S01]  /*11520*/  IMAD.MOV.U32 R210, RZ, RZ, 0x1 ;  /* 0x00000001ffd27424 */ /* 0x000fe200078e00ff */
[----:B------:R-:W-:Y:S01]  /*11530*/  LOP3.LUT P4, RZ, R202, 0x4, RZ, 0xc0, !PT ;  /* 0x00000004caff7812 */ /* 0x000fe2000788c0ff */
[----:B------:R-:W-:Y:S01]  /*11540*/  FMUL.FTZ R188, R197, R188 ;  /* 0x000000bcc5bc7220 */ /* 0x000fe20000410000 */
[----:B------:R-:W-:-:S02]  /*11550*/  P2R R211, PR, RZ, 0x20 ;  /* 0x00000020ffd37803 */ /* 0x000fc40000000000 */
[----:B------:R-:W-:Y:S01]  /*11560*/  LOP3.LUT P5, RZ, R202, 0x2, RZ, 0xc0, !PT ;  /* 0x00000002caff7812 */ /* 0x000fe200078ac0ff */
[--C-:B0-----:R-:W-:Y:S01]  /*11570*/  FADD.FTZ R189, R148, -R188.reuse ;  /* 0x800000bc94bd7221 */ /* 0x101fe20000010000 */
        /* <DEDUP_REMOVED lines=88> */
[----:B------:R-:W-:Y:S05]  /*11b00*/  CALL.REL.NOINC `($__internal_156_$__cuda_sm70_shflsync_bfly_p) ;  /* 0x000001a000007944 */ /* 0x000fea0003c00000 */
[----:B01----:R-:W-:Y:S01]  /*11b10*/  FADD.FTZ R189, R189, R210 ;  /* 0x000000d2bdbd7221 */ /* 0x003fe20000010000 */
[----:B------:R-:W-:Y:S01]  /*11b20*/  MOV R206, 0x11b70 ;  /* 0x00011b7000ce7802 */ /* 0x000fe20000000f00 */
[----:B------:R-:W-:Y:S02]  /*11b30*/  IMAD.MOV.U32 R210, RZ, RZ, 0x2 ;  /* 0x00000002ffd27424 */ /* 0x000fe400078e00ff */
[----:B------:R-:W-:Y:S02]  /*11b40*/  IMAD.MOV.U32 R191, RZ, RZ, 0x1f ;  /* 0x0000001fffbf7424 */ /* 0x000fe400078e00ff */
[----:B------:R-:W-:Y:S02]  /*11b50*/  IMAD.MOV.U32 R208, RZ, RZ, -0x1 ;  /* 0xffffffffffd07424 */ /* 0x000fe400078e00ff */
[----:B------:R-:W-:Y:S05]  /*11b60*/  CALL.REL.NOINC `($__internal_156_$__cuda_sm70_shflsync_bfly_p) ;  /* 0x0000014000007944 */ /* 0x000fea0003c00000 */
[----:B01----:R-:W-:Y:S01]  /*11b70*/  FADD.FTZ R189, R189, R210 ;  /* 0x000000d2bdbd7221 */ /* 0x003fe20000010000 */
[----:B------:R-:W-:Y:S01]  /*11b80*/  HFMA2.MMA R210, -RZ, RZ, 0, 2.384185791015625e-07 ;  /* 0x00000004ffd27435 */ /* 0x000fe200000001ff */
        /* <DEDUP_REMOVED lines=8> */
[----:B------:R-:W-:-:S02]  /*11c10*/  IMAD.MOV.U32 R208, RZ, RZ, -0x1 ;  /* 0xffffffffffd07424 */ /* 0x000fc400078e00ff */
[----:B------:R-:W-:Y:S05]  /*11c20*/  CALL.REL.NOINC `($__internal_156_$__cuda_sm70_shflsync_bfly_p) ;  /* 0x0000008000007944 */ /* 0x000fea0003c00000 */
[----:B-1----:R-:W-:Y:S01]  /*11c30*/  FADD.FTZ R209, R189, R210 ;  /* 0x000000d2bdd17221 */ /* 0x002fe20000010000 */
[----:B0-----:R-:W-:Y:S01]  /*11c40*/  MOV R208, 0xffffffff ;  /* 0xffffffff00d07802 */ /* 0x001fe20000000f00 */
[----:B------:R-:W-:Y:S01]  /*11c50*/  IMAD.MOV.U32 R210, RZ, RZ, 0x10 ;  /* 0x00000010ffd27424 */ /* 0x000fe200078e00ff */
[----:B------:R-:W-:Y:S01]  /*11c60*/  MOV R206, 0x11ca0 ;  /* 0x00011ca000ce7802 */ /* 0x000fe20000000f00 */
[----:B------:R-:W-:-:S02]  /*11c70*/  IMAD.MOV.U32 R191, RZ, RZ, 0x1f ;  /* 0x0000001fffbf7424 */ /* 0x000fc400078e00ff */
[----:B------:R-:W-:Y:S02]  /*11c80*/  IMAD.MOV.U32 R189, RZ, RZ, R209 ;  /* 0x000000ffffbd7224 */ /* 0x000fe400078e00d1 */
[----:B------:R-:W-:Y:S05]  /*11c90*/  CALL.REL.NOINC `($__internal_156_$__cuda_sm70_shflsync_bfly_p) ;  /* 0x0000001000007944 */ /* 0x000fea0003c00000 */
[----:B01----:R-:W-:Y:S05]  /*11ca0*/  BRA `(.L_x_34917) ;  /* 0xffffe59000007947 */ /* 0x003fea000383ffff */
        .weak           $__internal_156_$__cuda_sm70_shflsync_bfly_p
        .type           $__internal_156_$__cuda_sm70_shflsync_bfly_p,@function
        .size           $__internal_156_$__cuda_sm70_shflsync_bfly_p,(.L_x_36196 - $__internal_156_$__cuda_sm70_shflsync_bfly_p)
$__internal_156_$__cuda_sm70_shflsync_bfly_p:
[----:B------:R-:W-:Y:S01]  /*11cb0*/  IMAD.MOV.U32 R207, RZ, RZ, 0x0 ;  /* 0x00000000ffcf7424 */ /* 0x000fe200078e00ff */
[----:B------:R-:W-:Y:S04]  /*11cc0*/  WARPSYNC R208 ;  /* 0x000000d000007348 */ /* 0x000fe80003800000 */
[----:B------:R0:W1:Y:S01]  /*11cd0*/  SHFL.BFLY PT, R210, R189, R210, R191 ;  /* 0x0c0000d2bdd27389 */ /* 0x00006200000e00bf */
[----:B------:R-:W-:Y:S05]  /*11ce0*/  RET.REL.NODEC R206 `(_ZN10layer_norm13ln_fwd_kernelINS_13Kernel_traitsIfffffjLj5120ELj1ELj1ELj4ELj16ENS_18Kernel_traits_baseILj5120EfffffjLj128EEEEELb1ELb1ELb0ELb0EEEvNS_9FwdParamsE) ;  /* 0xfffee310ce007950 */ /* 0x000fea0003c3ffff */
.L_x_34918:
        /* <DEDUP_REMOVED lines=9> */
.L_x_36196:


//--------------------- .text._ZN10layer_norm13ln_fwd_kernelINS_13Kernel_traitsIfffffjLj5120ELj1ELj1ELj4ELj16ENS_18Kernel_traits_baseILj5120EfffffjLj128EEEEELb1ELb1ELb0ELb1EEEvNS_9FwdParamsE --------------------------
	.section	.text._ZN10layer_norm13ln_fwd_kernelINS_13Kernel_traitsIfffffjLj5120ELj1ELj1ELj4ELj16ENS_18Kernel_traits_baseILj5120EfffffjLj128EEEEELb1ELb1ELb0ELb1EEEvNS_9FwdParamsE,"ax",@progbits
	.sectioninfo	@"SHI_REGISTERS=255"
	.align	128
        .global         _ZN10layer_norm13ln_fwd_kernelINS_13Kernel_traitsIfffffjLj5120ELj1ELj1ELj4ELj16ENS_18Kernel_traits_baseILj5120EfffffjLj128EEEEELb1ELb1ELb0ELb1EEEvNS_9FwdParamsE
        .type           _ZN10layer_norm13ln_fwd_kernelINS_13Kernel_traitsIfffffjLj5120ELj1ELj1ELj4ELj16ENS_18Kernel_traits_baseILj5120EfffffjLj128EEEEELb1ELb1ELb0ELb1EEEvNS_9FwdParamsE,@function
        .size           _ZN10layer_norm13ln_fwd_kernelINS_13Kernel_traitsIfffffjLj5120ELj1ELj1ELj4ELj16ENS_18Kernel_traits_baseILj5120EfffffjLj128EEEEELb1ELb1ELb0ELb1EEEvNS_9FwdParamsE,(.L_x_36197 - _ZN10layer_norm13ln_fwd_kernelINS_13Kernel_traitsIfffffjLj5120ELj1ELj1ELj4ELj16ENS_18Kernel_traits_baseILj5120EfffffjLj128EEEEELb1ELb1ELb0ELb1EEEvNS_9FwdParamsE)
        .other          _ZN10layer_norm13ln_fwd_kernelINS_13Kernel_traitsIfffffjLj5120ELj1ELj1ELj4ELj16ENS_18Kernel_traits_baseILj5120EfffffjLj128EEEEELb1ELb1ELb0ELb1EEEvNS_9FwdParamsE,@"STO_CUDA_ENTRY STV_DEFAULT"
_ZN10layer_norm13ln_fwd_kernelINS_13Kernel_traitsIfffffjLj5120ELj1ELj1ELj4ELj16ENS_18Kernel_traits_baseILj5120EfffffjLj128EEEEELb1ELb1ELb0ELb1EEEvNS_9FwdParamsE:
.text._ZN10layer_norm13ln_fwd_kernelINS_13Kernel_traitsIfffffjLj5120ELj1ELj1ELj4ELj16ENS_18Kernel_traits_baseILj5120EfffffjLj128EEEEELb1ELb1ELb0ELb1EEEvNS_9FwdParamsE:
        /* <DEDUP_REMOVED lines=36> */
[----:B------:R-:W5:Y:S01]  /*0240*/  @P1 LDG.E.64 R194, [R194.64] ;  /* 0x00000004c2c21981 */ /* 0x000f62000c1e1b00 */
[----:B------:R-:W-:-:S02]  /*0250*/  @P1 MOV R3, R10 ;  /* 0x0000000a00031202 */ /* 0x000fc40000000f00 */
[----:B------:R-:W-:Y:S02]  /*0260*/  IADD3.X R5, RZ, c[0x0][0x21c], RZ, P2, !PT ;  /* 0x00008700ff057a10 */ /* 0x000fe400017fe4ff */
[C---:B------:R-:W-:Y:S01]  /*0270*/  LOP3.LUT R196, R189.reuse, 0x7f, RZ, 0xc0, !PT ;  /* 0x0000007fbdc47812 */ /* 0x040fe200078ec0ff */
        /* <DEDUP_REMOVED lines=13> */
[----:B------:R-:W-:Y:S02]  /*0350*/  LEA R6, P4, R196, c[0x0][0x1c8], 0x4 ;  /* 0x00007200c4067a11 */ /* 0x000fe400078820ff */
[----:B-1----:R-:W-:-:S03]  /*0360*/  IADD3 R2, P3, R0, c[0x0][0x1b0], RZ ;  /* 0x00006c0000027a10 */ /* 0x002fc60007f7e0ff */
[----:B------:R-:W-:Y:S01]  /*0370*/  IMAD.X R7, RZ, RZ, c[0x0][0x1cc], P4 ;  /* 0x00007300ff077624 */ /* 0x000fe200020e06ff */
[----:B------:R-:W-:-:S05]  /*0380*/  IADD3.X R3, RZ, c[0x0][0x1b4], RZ, P3, !PT ;  /* 0x00006d00ff037a10 */ /* 0x000fca0001ffe4ff */
[----:B------:R-:W-:Y:S05]  /*0390*/  @P2 EXIT ;  /* 0x000000000000294d */ /* 0x000fea0003800000 */
[----:B--2--5:R-:W-:Y:S01]  /*03a0*/  @P1 IADD3 R193, P0, R12, c[0x0][0x240], RZ ;  /* 0x000090000cc11a10 */ /* 0x024fe20007f1e0ff */
        /* <DEDUP_REMOVED lines=10> */
[----:B------:R0:W5:Y:S03]  /*0450*/  LDG.E.128 R88, [R6.64+0x1800] ;  /* 0x0018000406587981 */ /* 0x000166000c1e1d00 */
[----:B------:R-:W-:Y:S01]  /*0460*/  LOP3.LUT R10, R5, R195, RZ, 0x3c, !PT ;  /* 0x000000c3050a7212 */ /* 0x000fe200078e3cff */
[----:B------:R0:W5:Y:S04]  /*0470*/  LDG.E.128 R84, [R6.64+0x2000] ;  /* 0x0020000406547981 */ /* 0x000168000c1e1d00 */
[----:B------:R0:W5:Y:S01]  /*0480*/  LDG.E.128 R80, [R6.64+0x2800] ;  /* 0x0028000406507981 */ /* 0x000162000c1e1d00 */
[----:B------:R-:W-:-:S03]  /*0490*/  IMAD.WIDE.U32 R10, R10, -0x326172a9, RZ ;  /* 0xcd9e8d570a0a7825 */ /* 0x000fc600078e00ff */
[----:B------:R0:W5:Y:S04]  /*04a0*/  LDG.E.128 R76, [R6.64+0x3000] ;  /* 0x00300004064c7981 */ /* 0x000168000c1e1d00 */
[----:B------:R0:W5:Y:S04]  /*04b0*/  LDG.E.128 R72, [R6.64+0x3800] ;  /* 0x0038000406487981 */ /* 0x000168000c1e1d00 */
[----:B------:R0:W5:Y:S04]  /*04c0*/  LDG.E.128 R68, [R6.64+0x4000] ;  /* 0x0040000406447981 */ /* 0x000168000c1e1d00 */
[----:B------:R0:W5:Y:S04]  /*04d0*/  LDG.E.128 R64, [R6.64+0x4800] ;  /* 0x0048000406407981 */ /* 0x000168000c1e1d00 */
[----:B------:R1:W5:Y:S04]  /*04e0*/  LDG.E.128 R140, [R2.64] ;  /* 0x00000004028c7981 */ /* 0x000368000c1e1d00 */
[----:B------:R1:W5:Y:S01]  /*04f0*/  LDG.E.128 R136, [R2.64+0x800] ;  /* 0x0008000402887981 */ /* 0x000362000c1e1d00 */
[----:B0-----:R-:W-:-:S03]  /*0500*/  IMAD.WIDE.U32 R6, R0, -0x2daee0ad, RZ ;  /* 0xd2511f5300067825 */ /* 0x001fc600078e00ff */
[----:B------:R1:W5:Y:S04]  /*0510*/  LDG.E.128 R132, [R2.64+0x1000] ;  /* 0x0010000402847981 */ /* 0x000368000c1e1d00 */
[----:B------:R1:W5:Y:S04]  /*0520*/  LDG.E.128 R128, [R2.64+0x1800] ;  /* 0x0018000402807981 */ /* 0x000368000c1e1d00 */
[----:B------:R1:W5:Y:S04]  /*0530*/  LDG.E.128 R124, [R2.64+0x2000] ;  /* 0x00200004027c7981 */ /* 0x000368000c1e1d00 */
[----:B------:R1:W5:Y:S04]  /*0540*/  LDG.E.128 R120, [R2.64+0x2800] ;  /* 0x0028000402787981 */ /* 0x000368000c1e1d00 */
[----:B------:R1:W5:Y:S04]  /*0550*/  LDG.E.128 R116, [R2.64+0x3000] ;  /* 0x0030000402747981 */ /* 0x000368000c1e1d00 */
[----:B------:R1:W5:Y:S04]  /*0560*/  LDG.E.128 R112, [R2.64+0x3800] ;  /* 0x0038000402707981 */ /* 0x000368000c1e1d00 */
[----:B------:R1:W5:Y:S04]  /*0570*/  LDG.E.128 R108, [R2.64+0x4000] ;  /* 0x00400004026c7981 */ /* 0x000368000c1e1d00 */
[----:B------:R1:W5:Y:S02]  /*0580*/  LDG.E.128 R104, [R2.64+0x4800] ;  /* 0x0048000402687981 */ /* 0x000364000c1e1d00 */
[----:B-1----:R-:W-:-:S02]  /*0590*/  IADD3 R2, R195, -0x4498517b, RZ ;  /* 0xbb67ae85c3027810 */ /* 0x002fc40007ffe0ff */
[C---:B------:R-:W-:Y:S02]  /*05a0*/  IADD3 R3, R194.reuse, -0x61c88647, RZ ;  /* 0x9e3779b9c2037810 */ /* 0x040fe40007ffe0ff */
[----:B------:R-:W-:Y:S02]  /*05b0*/  LOP3.LUT R12, R7, R4, R2, 0x96, !PT ;  /* 0x00000004070c7212 */ /* 0x000fe400078e9602 */
[----:B------:R-:W-:Y:S02]  /*05c0*/  LOP3.LUT R8, R11, R3, R8, 0x96, !PT ;  /* 0x000000030b087212 */ /* 0x000fe400078e9608 */
[----:B------:R-:W-:Y:S01]  /*05d0*/  IADD3 R4, R194, 0x3c6ef372, RZ ;  /* 0x3c6ef372c2047810 */ /* 0x000fe20007ffe0ff */
[----:B------:R-:W-:Y:S01]  /*05e0*/  IMAD.WIDE.U32 R12, R12, -0x326172a9, RZ ;  /* 0xcd9e8d570c0c7825 */ /* 0x000fe200078e00ff */
[----:B------:R-:W-:-:S03]  /*05f0*/  IADD3 R5, R195, 0x76cf5d0a, RZ ;  /* 0x76cf5d0ac3057810 */ /* 0x000fc60007ffe0ff */
[----:B------:R-:W-:Y:S01]  /*0600*/  IMAD.WIDE.U32 R8, R8, -0x2daee0ad, RZ ;  /* 0xd2511f5308087825 */ /* 0x000fe200078e00ff */
[----:B------:R-:W-:-:S04]  /*0610*/  LOP3.LUT R10, R13, R10, R4, 0x96, !PT ;  /* 0x0000000a0d0a7212 */ /* 0x000fc800078e9604 */
[----:B------:R-:W-:Y:S01]  /*0620*/  LOP3.LUT R14, R9, R6, R5, 0x96, !PT ;  /* 0x00000006090e7212 */ /* 0x000fe200078e9605 */
[----:B------:R-:W-:Y:S01]  /*0630*/  IMAD.WIDE.U32 R10, R10, -0x2daee0ad, RZ ;  /* 0xd2511f530a0a7825 */ /* 0x000fe200078e00ff */
[----:B------:R-:W-:Y:S02]  /*0640*/  IADD3 R6, R195, 0x32370b8f, RZ ;  /* 0x32370b8fc3067810 */ /* 0x000fe40007ffe0ff */
[----:B------:R-:W-:Y:S01]  /*0650*/  IADD3 R7, R194, -0x255992d5, RZ ;  /* 0xdaa66d2bc2077810 */ /* 0x000fe20007ffe0ff */
        /* <DEDUP_REMOVED lines=10> */
[----:B------:R-:W-:Y:S02]  /*0700*/  IADD3 R10, R195, -0x56f99767, RZ ;  /* 0xa9066899c30a7810 */ /* 0x000fe40007ffe0ff */
[----:B------:R-:W-:Y:S01]  /*0710*/  IADD3 R11, R194, 0x1715609d, RZ ;  /* 0x1715609dc20b7810 */ /* 0x000fe20007ffe0ff */
        /* <DEDUP_REMOVED lines=10> */
[----:B------:R-:W-:Y:S02]  /*07c0*/  IADD3 R14, R195, 0x1fd5c5a3, RZ ;  /* 0x1fd5c5a3c30e7810 */ /* 0x000fe40007ffe0ff */
[----:B------:R-:W-:Y:S01]  /*07d0*/  IADD3 R15, R194, 0x5384540f, RZ ;  /* 0x5384540fc20f7810 */ /* 0x000fe20007ffe0ff */
[----:B------:R-:W-:Y:S01]  /*07e0*/  IMAD.WIDE.U32 R22, R22, -0x326172a9, RZ ;  /* 0xcd9e8d5716167825 */ /* 0x000fe200078e00ff */
[----:B------:R-:W-:-:S04]  /*07f0*/  LOP3.LUT R26, R19, R16, R14, 0x96, !PT ;  /* 0x00000010131a7212 */ /* 0x000fc800078e960e */
[----:B------:R-:W-:Y:S01]  /*0800*/  LOP3.LUT R21, R23, R20, R15, 0x96, !PT ;  /* 0x0000001417157212 */ /* 0x000fe200078e960f */
[----:B------:R-:W-:Y:S01]  /*0810*/  IMAD.HI.U32 R19, R26, -0x326172a9, RZ ;  /* 0xcd9e8d571a137827 */ /* 0x000fe200078e00ff */
[----:B------:R-:W-:Y:S02]  /*0820*/  IADD3 R16, R194, -0xe443238, RZ ;  /* 0xf1bbcdc8c2107810 */ /* 0x000fe40007ffe0ff */
[----:B------:R-:W-:Y:S01]  /*0830*/  IADD3 R17, R195, -0x24c28bd8, RZ ;  /* 0xdb3d7428c3117810 */ /* 0x000fe20007ffe0ff */
[----:B------:R-:W-:Y:S01]  /*0840*/  IMAD.HI.U32 R0, R21, -0x2daee0ad, RZ ;  /* 0xd2511f5315007827 */ /* 0x000fe200078e00ff */
[----:B------:R-:W-:-:S04]  /*0850*/  LOP3.LUT R190, R19, R22, R16, 0x96, !PT ;  /* 0x0000001613be7212 */ /* 0x000fc800078e9610 */
[----:B------:R-:W-:Y:S01]  /*0860*/  LOP3.LUT R192, R0, R18, R17, 0x96, !PT ;  /* 0x0000001200c07212 */ /* 0x000fe200078e9611 */
[----:B------:R-:W-:Y:S01]  /*0870*/  IMAD R21, R21, -0x2daee0ad, RZ ;  /* 0xd2511f5315157824 */ /* 0x000fe200078e02ff */
[----:B------:R-:W-:Y:S01]  /*0880*/  IADD3 R18, R195, -0x695add53, RZ ;  /* 0x96a522adc3127810 */ /* 0x000fe20007ffe0ff */
[----:B------:R-:W-:Y:S01]  /*0890*/  IMAD.HI.U32 R20, R190, -0x2daee0ad, RZ ;  /* 0xd2511f53be147827 */ /* 0x000fe200078e00ff */
[----:B------:R-:W-:-:S03]  /*08a0*/  IADD3 R19, R194, -0x700cb87f, RZ ;  /* 0x8ff34781c2137810 */ /* 0x000fc60007ffe0ff */
[----:B------:R-:W-:Y:S02]  /*08b0*/  IMAD R0, R26, -0x326172a9, RZ ;  /* 0xcd9e8d571a007824 */ /* 0x000fe400078e02ff */
[----:B------:R-:W-:Y:S01]  /*08c0*/  IMAD.HI.U32 R22, R192, -0x326172a9, RZ ;  /* 0xcd9e8d57c0167827 */ /* 0x000fe200078e00ff */
[----:B------:R-:W-:Y:S02]  /*08d0*/  LOP3.LUT R20, R20, R21, R18, 0x96, !PT ;  /* 0x0000001514147212 */ /* 0x000fe400078e9612 */
[----:B------:R-:W-:Y:S01]  /*08e0*/  MOV R23, R25 ;  /* 0x0000001900177202 */ /* 0x000fe20000000f00 */
[----:B------:R-:W-:Y:S01]  /*08f0*/  IMAD.MOV.U32 R188, RZ, RZ, RZ ;  /* 0x000000ffffbc7224 */ /* 0x000fe200078e00ff */
[----:B------:R-:W-:Y:S01]  /*0900*/  LOP3.LUT R21, R22, R0, R19, 0x96, !PT ;  /* 0x0000000016157212 */ /* 0x000fe200078e9613 */
[----:B------:R-:W-:Y:S01]  /*0910*/  IMAD.MOV.U32 R0, RZ, RZ, 0x1 ;  /* 0x00000001ff007424 */ /* 0x000fe200078e00ff */
[----:B------:R-:W-:Y:S01]  /*0920*/  MOV R22, R24 ;  /* 0x0000001800167202 */ /* 0x000fe20000000f00 */
[----:B------:R-:W-:Y:S01]  /*0930*/  IMAD R190, R190, -0x2daee0ad, RZ ;  /* 0xd2511f53bebe7824 */ /* 0x000fe200078e02ff */
[----:B------:R-:W-:Y:S01]  /*0940*/  LOP3.LUT R193, R193, 0x3, RZ, 0xc0, !PT ;  /* 0x00000003c1c17812 */ /* 0x000fe200078ec0ff */
[----:B------:R-:W-:Y:S01]  /*0950*/  IMAD R192, R192, -0x326172a9, RZ ;  /* 0xcd9e8d57c0c07824 */ /* 0x000fe200078e02ff */
[----:B------:R-:W-:-:S02]  /*0960*/  ULDC.U8 UR6, c[0x0][0x1f0] ;  /* 0x00007c0000067ab9 */ /* 0x000fc40000000000 */
.L_x_35202:
[----:B------:R-:W-:Y:S01]  /*0970*/  ISETP.NE.U32.AND P0, PT, RZ, c[0x0][0x180], PT ;  /* 0x00006000ff007a0c */ /* 0x000fe20003f05070 */
[----:B------:R-:W-:Y:S01]  /*0980*/  IMAD R24, R191, c[0x0][0x168], RZ ;  /* 0x00005a00bf187a24 */ /* 0x000fe200078e02ff */
[----:B------:R-:W-:Y:S01]  /*0990*/  ISETP.NE.U32.AND P1, PT, RZ, c[0x0][0x1c0], PT ;  /* 0x00007000ff007a0c */ /* 0x000fe20003f25070 */
[----:B------:R-:W-:Y:S01]  /*09a0*/  HFMA2.MMA R198, -RZ, RZ, 1.875, 0 ;  /* 0x3f800000ffc67435 */ /* 0x000fe200000001ff */
[----:B------:R-:W-:-:S02]  /*09b0*/  ISETP.NE.AND.EX P0, PT, RZ, c[0x0][0x184], PT, P0 ;  /* 0x00006100ff007a0c */ /* 0x000fc40003f05300 */
[----:B------:R-:W-:Y:S02]  /*09c0*/  SHF.R.S32.HI R25, RZ, 0x1f, R24 ;  /* 0x0000001fff197819 */ /* 0x000fe40000011418 */
[----:B------:R-:W-:Y:S02]  /*09d0*/  ISETP.NE.AND.EX P1, PT, RZ, c[0x0][0x1c4], PT, P1 ;  /* 0x00007100ff007a0c */ /* 0x000fe40003f25310 */
[----:B------:R-:W-:-:S04]  /*09e0*/  LEA.HI R25, R25, R24, RZ, 0x2 ;  /* 0x0000001819197211 */ /* 0x000fc800078f10ff */
[----:B------:R-:W-:Y:S01]  /*09f0*/  LEA.HI.SX32 R221, R25, R196, 0x1e ;  /* 0x000000c419dd7211 */ /* 0x000fe200078ff2ff */
[----:B------:R-:W-:-:S03]  /*0a00*/  IMAD.MOV.U32 R196, RZ, RZ, 0x10 ;  /* 0x00000010ffc47424 */ /* 0x000fc600078e00ff */
[C---:B------:R-:W-:Y:S01]  /*0a10*/  @P0 LEA R30, P2, R221.reuse, c[0x0][0x180], 0x4 ;  /* 0x00006000dd1e0a11 */ /* 0x040fe200078420ff */
[C---:B------:R-:W-:Y:S02]  /*0a20*/  IMAD.WIDE.U32 R24, R221.reuse, R196, c[0x0][0x170] ;  /* 0x00005c00dd187625 */ /* 0x040fe400078e00c4 */
[----:B------:R-:W-:Y:S02]  /*0a30*/  @P1 MOV R28, 0x4 ;  /* 0x00000004001c1802 */ /* 0x000fe40000000f00 */
[----:B------:R-:W-:Y:S02]  /*0a40*/  @P0 LEA.HI.X R31, R221, c[0x0][0x184], RZ, 0x4, P2 ;  /* 0x00006100dd1f0a11 */ /* 0x000fe400010f24ff */
[----:B-----5:R-:W5:Y:S01]  /*0a50*/  LDG.E.128 R24, [R24.64] ;  /* 0x0000000418187981 */ /* 0x020f62000c1e1d00 */
[----:B------:R-:W-:-:S03]  /*0a60*/  @P1 IMAD.WIDE R28, R191, R28, c[0x0][0x1c0] ;  /* 0x00007000bf1c1625 */ /* 0x000fc600078e021c */
[----:B------:R0:W5:Y:S04]  /*0a70*/  @P0 LDG.E.128 R60, [R30.64] ;  /* 0x000000041e3c0981 */ /* 0x000168000c1e1d00 */
        /* <DEDUP_REMOVED lines=13> */
.L_x_34920:
[----:B0-----:R-:W-:Y:S02]  /*0b50*/  MOV R34, R192 ;  /* 0x000000c000227202 */ /* 0x001fe40000000f00 */
.L_x_34921:
[----:B------:R-:W-:Y:S05]  /*0b60*/  BSYNC B0 ;  /* 0x0000000000007941 */ /* 0x000fea0003800000 */
.L_x_34919:
        /* <DEDUP_REMOVED lines=16> */
.L_x_34925:
[----:B------:R-:W-:Y:S05]  /*0c70*/  BSYNC B1 ;  /* 0x0000000000017941 */ /* 0x000fea0003800000 */
.L_x_34924:
        /* <DEDUP_REMOVED lines=43> */
.L_x_34923:
[----:B------:R-:W-:Y:S05]  /*0f30*/  BSYNC B0 ;  /* 0x0000000000007941 */ /* 0x000fea0003800000 */
.L_x_34922:
[----:B------:R-:W0:Y:S01]  /*0f40*/  I2F.U32 R28, R34 ;  /* 0x00000022001c7306 */ /* 0x000e220000201000 */
[----:B------:R-:W-:Y:S01]  /*0f50*/  HFMA2.MMA R199, -RZ, RZ, 0.1171875, 0 ;  /* 0x2f800000ffc77435 */ /* 0x000fe200000001ff */
[----:B-----5:R-:W-:Y:S01]  /*0f60*/  FMUL.FTZ R24, R24, R198 ;  /* 0x000000c618187220 */ /* 0x020fe20000410000 */
[----:B------:R-:W-:Y:S01]  /*0f70*/  ISETP.NE.U32.AND P1, PT, RZ, c[0x0][0x180], PT ;  /* 0x00006000ff007a0c */ /* 0x000fe20003f25070 */
[----:B------:R-:W-:Y:S01]  /*0f80*/  BSSY B0, `(.L_x_34926) ;  /* 0x0000014000007945 */ /* 0x000fe20003800000 */
[----:B------:R-:W-:Y:S01]  /*0f90*/  ISETP.NE.AND P3, PT, R32, 0x1, PT ;  /* 0x000000012000780c */ /* 0x000fe20003f65270 */
[----:B------:R-:W-:Y:S01]  /*0fa0*/  FMUL.FTZ R24, R24, c[0x0][0x1e8] ;  /* 0x00007a0018187a20 */ /* 0x000fe20000410000 */
[----:B------:R-:W-:-:S04]  /*0fb0*/  ISETP.NE.AND.EX P1, PT, RZ, c[0x0][0x184], PT, P1 ;  /* 0x00006100ff007a0c */ /* 0x000fc80003f25310 */
        /* <DEDUP_REMOVED lines=15> */
.L_x_34927:
[----:B------:R-:W-:Y:S02]  /*10b0*/  MOV R24, R192 ;  /* 0x000000c000187202 */ /* 0x000fe40000000f00 */
.L_x_34928:
[----:B------:R-:W-:Y:S05]  /*10c0*/  BSYNC B0 ;  /* 0x0000000000007941 */ /* 0x000fea0003800000 */
.L_x_34926:
        /* <DEDUP_REMOVED lines=16> */
.L_x_34932:
[----:B------:R-:W-:Y:S05]  /*11d0*/  BSYNC B1 ;  /* 0x0000000000017941 */ /* 0x000fea0003800000 */
.L_x_34931:
        /* <DEDUP_REMOVED lines=43> */
.L_x_34930:
[----:B------:R-:W-:Y:S05]  /*1490*/  BSYNC B0 ;  /* 0x0000000000007941 */ /* 0x000fea0003800000 */
.L_x_34929:
        /* <DEDUP_REMOVED lines=20> */
.L_x_34934:
[----:B------:R-:W-:Y:S02]  /*15e0*/  IMAD.MOV.U32 R32, RZ, RZ, R192 ;  /* 0x000000ffff207224 */ /* 0x000fe400078e00c0 */
.L_x_34935:
[----:B------:R-:W-:Y:S05]  /*15f0*/  BSYNC B0 ;  /* 0x0000000000007941 */ /* 0x000fea0003800000 */
.L_x_34933:
        /* <DEDUP_REMOVED lines=16> */
.L_x_34939:
[----:B------:R-:W-:Y:S05]  /*1700*/  BSYNC B1 ;  /* 0x0000000000017941 */ /* 0x000fea0003800000 */
.L_x_34938:
        /* <DEDUP_REMOVED lines=43> */
.L_x_34937:
[----:B------:R-:W-:Y:S05]  /*19c0*/  BSYNC B0 ;  /* 0x0000000000007941 */ /* 0x000fea0003800000 */
.L_x_34936:
        /* <DEDUP_REMOVED lines=20> */
.L_x_34941:
[----:B------:R-:W-:Y:S02]  /*1b10*/  MOV R26, R192 ;  /* 0x000000c0001a7202 */ /* 0x000fe40000000f00 */
.L_x_34942:
[----:B------:R-:W-:Y:S05]  /*1b20*/  BSYNC B0 ;  /* 0x0000000000007941 */ /* 0x000fea0003800000 */
.L_x_34940:
        /* <DEDUP_REMOVED lines=16> */
.L_x_34946:
[----:B------:R-:W-:Y:S05]  /*1c30*/  BSYNC B1 ;  /* 0x0000000000017941 */ /* 0x000fea0003800000 */
.L_x_34945:
        /* <DEDUP_REMOVED lines=43> */
.L_x_34944:
[----:B------:R-:W-:Y:S05]  /*1ef0*/  BSYNC B0 ;  /* 0x0000000000007941 */ /* 0x000fea0003800000 */
.L_x_34943:
        /* <DEDUP_REMOVED lines=8> */
[C---:B------:R-:W-:Y:S02]  /*1f80*/  LEA R32, P2, R221.reuse, c[0x0][0x190], 0x2 ;  /* 0x00006400dd207a11 */ /* 0x040fe400078410ff */
[C---:B------:R-:W-:Y:S01]  /*1f90*/  LEA.HI.X R31, R221.reuse, c[0x0][0x18c], RZ, 0x4, P3 ;  /* 0x00006300dd1f7a11 */ /* 0x040fe200018f24ff */
[----:B-1----:R-:W-:Y:S01]  /*1fa0*/  FFMA.FTZ R24, R24, R199, 1.1641532182693481445e-10 ;  /* 0x2f00000018187423 */ /* 0x002fe200000100c7 */
[----:B------:R-:W-:-:S04]  /*1fb0*/  LEA.HI.X R33, R221, c[0x0][0x194], RZ, 0x2, P2 ;  /* 0x00006500dd217a11 */ /* 0x000fc800010f14ff */
        /* <DEDUP_REMOVED lines=26> */
.L_x_34948:
[----:B0-----:R-:W-:Y:S02]  /*2160*/  MOV R35, R192 ;  /* 0x000000c000237202 */ /* 0x001fe40000000f00 */
.L_x_34949:
[----:B------:R-:W-:Y:S05]  /*2170*/  BSYNC B0 ;  /* 0x0000000000007941 */ /* 0x000fea0003800000 */
.L_x_34947:
        /* <DEDUP_REMOVED lines=16> */
.L_x_34953:
[----:B------:R-:W-:Y:S05]  /*2280*/  BSYNC B1 ;  /* 0x0000000000017941 */ /* 0x000fea0003800000 */
.L_x_34952:
        /* <DEDUP_REMOVED lines=43> */
.L_x_34951:
[----:B------:R-:W-:Y:S05]  /*2540*/  BSYNC B0 ;  /* 0x0000000000007941 */ /* 0x000fea0003800000 */
.L_x_34950:
        /* <DEDUP_REMOVED lines=20> */
.L_x_34955:
[----:B------:R-:W-:Y:S02]  /*2690*/  IMAD.MOV.U32 R34, RZ, RZ, R192 ;  /* 0x000000ffff227224 */ /* 0x000fe400078e00c0 */
.L_x_34956:
[----:B------:R-:W-:Y:S05]  /*26a0*/  BSYNC B0 ;  /* 0x0000000000007941 */ /* 0x000fea0003800000 */
.L_x_34954:
        /* <DEDUP_REMOVED lines=16> */
.L_x_34960:
[----:B------:R-:W-:Y:S05]  /*27b0*/  BSYNC B1 ;  /* 0x0000000000017941 */ /* 0x000fea0003800000 */
.L_x_34959:
        /* <DEDUP_REMOVED lines=43> */
.L_x_34958:
[----:B------:R-:W-:Y:S05]  /*2a70*/  BSYNC B0 ;  /* 0x0000000000007941 */ /* 0x000fea0003800000 */
.L_x_34957:
        /* <DEDUP_REMOVED lines=20> */
.L_x_34962:
[----:B------:R-:W-:Y:S02]  /*2bc0*/  MOV R32, R192 ;  /* 0x000000c000207202 */ /* 0x000fe40000000f00 */
.L_x_34963:
[----:B------:R-:W-:Y:S05]  /*2bd0*/  BSYNC B0 ;  /* 0x0000000000007941 */ /* 0x000fea0003800000 */
.L_x_34961:
        /* <DEDUP_REMOVED lines=16> */
.L_x_34967:
[----:B------:R-:W-:Y:S05]  /*2ce0*/  BSYNC B1 ;  /* 0x0000000000017941 */ /* 0x000fea0003800000 */
.L_x_34966:
        /* <DEDUP_REMOVED lines=43> */
.L_x_34965:
[----:B------:R-:W-:Y:S05]  /*2fa0*/  BSYNC B0 ;  /* 0x0000000000007941 */ /* 0x000fea0003800000 */
.L_x_34964:
        /* <DEDUP_REMOVED lines=20> */
.L_x_34969:
[----:B------:R-:W-:Y:S02]  /*30f0*/  IMAD.MOV.U32 R26, RZ, RZ, R192 ;  /* 0x000000ffff1a7224 */ /* 0x000fe400078e00c0 */
.L_x_34970:
[----:B------:R-:W-:Y:S05]  /*3100*/  BSYNC B0 ;  /* 0x0000000000007941 */ /* 0x000fea0003800000 */
.L_x_34968:
        /* <DEDUP_REMOVED lines=16> */
.L_x_34974:
[----:B------:R-:W-:Y:S05]  /*3210*/  BSYNC B1 ;  /* 0x0000000000017941 */ /* 0x000fea0003800000 */
.L_x_34973:
        /* <DEDUP_REMOVED lines=43> */
.L_x_34972:
[----:B------:R-:W-:Y:S05]  /*34d0*/  BSYNC B0 ;  /* 0x0000000000007941 */ /* 0x000fea0003800000 */
.L_x_34971:
[----:B------:R-:W0:Y:S01]  /*34e0*/  I2F.U32 R24, R26 ;  /* 0x0000001a00187306 */ /* 0x000e220000201000 */
[----:B------:R-:W-:Y:S01]  /*34f0*/  FMUL.FTZ R27, R27, R198 ;  /* 0x000000c61b1b7220 */ /* 0x000fe20000410000 */
[----:B------:R-:W-:Y:S01]  /*3500*/  SEL R28, RZ, 0x10000, P4 ;  /* 0x00010000ff1c7807 */ /* 0x000fe20002000000 */
[----:B------:R-:W-:Y:S01]  /*3510*/  IMAD.MOV.U32 R202, RZ, RZ, 0x4 ;  /* 0x00000004ffca7424 */ /* 0x000fe200078e00ff */
[----:B------:R-:W-:Y:S01]  /*3520*/  SEL R29, RZ, 0x100, P3 ;  /* 0x00000100ff1d7807 */ /* 0x000fe20001800000 */
[----:B------:R-:W-:Y:S01]  /*3530*/  FMUL.FTZ R27, R27, c[0x0][0x1e8] ;  /* 0x00007a001b1b7a20 */ /* 0x000fe20000410000 */
[----:B------:R-:W-:Y:S02]  /*3540*/  SEL R30, RZ, 0x1, P2 ;  /* 0x00000001ff1e7807 */ /* 0x000fe40001000000 */
[----:B------:R-:W-:-:S05]  /*3550*/  IADD3 R205, R221, 0x100, RZ ;  /* 0x00000100ddcd7810 */ /* 0x000fca0007ffe0ff */
[----:B------:R-:W-:-:S04]  /*3560*/  @P0 IMAD.WIDE.U32 R32, R205, R196, c[0x0][0x180] ;  /* 0x00006000cd200625 */ /* 0x000fc800078e00c4 */
[----:B0-----:R-:W-:-:S05]  /*3570*/  FFMA.FTZ R24, R24, R199, 1.1641532182693481445e-10 ;  /* 0x2f00000018187423 */ /* 0x001fca00000100c7 */
[----:B------:R-:W-:-:S04]  /*3580*/  FSETP.GTU.FTZ.AND P5, PT, R24, c[0x0][0x1e4], PT ;  /* 0x0000790018007a0b */ /* 0x000fc80003fbc000 */
[----:B------:R-:W-:Y:S02]  /*3590*/  FSEL R24, R27, RZ, !P5 ;  /* 0x000000ff1b187208 */ /* 0x000fe40006800000 */
[----:B------:R-:W-:-:S03]  /*35a0*/  SEL R25, RZ, 0x1000000, P5 ;  /* 0x01000000ff197807 */ /* 0x000fc60002800000 */
[----:B------:R-:W-:Y:S01]  /*35b0*/  FMUL.FTZ R55, R99, R24 ;  /* 0x0000001863377220 */ /* 0x000fe20000410000 */
        /* <DEDUP_REMOVED lines=22> */
.L_x_34976:
[----:B0-----:R-:W-:Y:S02]  /*3720*/  MOV R35, R192 ;  /* 0x000000c000237202 */ /* 0x001fe40000000f00 */
.L_x_34977:
[----:B------:R-:W-:Y:S05]  /*3730*/  BSYNC B0 ;  /* 0x0000000000007941 */ /* 0x000fea0003800000 */
.L_x_34975:
        /* <DEDUP_REMOVED lines=16> */
.L_x_34981:
[----:B------:R-:W-:Y:S05]  /*3840*/  BSYNC B1 ;  /* 0x0000000000017941 */ /* 0x000fea0003800000 */
.L_x_34980:
        /* <DEDUP_REMOVED lines=43> */
.L_x_34979:
[----:B------:R-:W-:Y:S05]  /*3b00*/  BSYNC B0 ;  /* 0x0000000000007941 */ /* 0x000fea0003800000 */
.L_x_34978:
        /* <DEDUP_REMOVED lines=20> */
.L_x_34983:
[----:B------:R-:W-:Y:S02]  /*3c50*/  IMAD.MOV.U32 R34, RZ, RZ, R192 ;  /* 0x000000ffff227224 */ /* 0x000fe400078e00c0 */
.L_x_34984:
[----:B------:R-:W-:Y:S05]  /*3c60*/  BSYNC B0 ;  /* 0x0000000000007941 */ /* 0x000fea0003800000 */
.L_x_34982:
        /* <DEDUP_REMOVED lines=16> */
.L_x_34988:
[----:B------:R-:W-:Y:S05]  /*3d70*/  BSYNC B1 ;  /* 0x0000000000017941 */ /* 0x000fea0003800000 */
.L_x_34987:
        /* <DEDUP_REMOVED lines=43> */
.L_x_34986:
[----:B------:R-:W-:Y:S05]  /*4030*/  BSYNC B0 ;  /* 0x0000000000007941 */ /* 0x000fea0003800000 */
.L_x_34985:
        /* <DEDUP_REMOVED lines=20> */
.L_x_34990:
[----:B------:R-:W-:Y:S02]  /*4180*/  MOV R32, R192 ;  /* 0x000000c000207202 */ /* 0x000fe40000000f00 */
.L_x_34991:
[----:B------:R-:W-:Y:S05]  /*4190*/  BSYNC B0 ;  /* 0x0000000000007941 */ /* 0x000fea0003800000 */
.L_x_34989:
        /* <DEDUP_REMOVED lines=16> */
.L_x_34995:
[----:B------:R-:W-:Y:S05]  /*42a0*/  BSYNC B1 ;  /* 0x0000000000017941 */ /* 0x000fea0003800000 */
.L_x_34994:
        /* <DEDUP_REMOVED lines=43> */
.L_x_34993:
[----:B------:R-:W-:Y:S05]  /*4560*/  BSYNC B0 ;  /* 0x0000000000007941 */ /* 0x000fea0003800000 */
.L_x_34992:
        /* <DEDUP_REMOVED lines=20> */
.L_x_34997:
[----:B------:R-:W-:Y:S02]  /*46b0*/  IMAD.MOV.U32 R26, RZ, RZ, R192 ;  /* 0x000000ffff1a7224 */ /* 0x000fe400078e00c0 */
.L_x_34998:
[----:B------:R-:W-:Y:S05]  /*46c0*/  BSYNC B0 ;  /* 0x0000000000007941 */ /* 0x000fea0003800000 */
.L_x_34996:
        /* <DEDUP_REMOVED lines=16> */
.L_x_35002:
[----:B------:R-:W-:Y:S05]  /*47d0*/  BSYNC B1 ;  /* 0x0000000000017941 */ /* 0x000fea0003800000 */
.L_x_35001:
        /* <DEDUP_REMOVED lines=43> */
.L_x_35000:
[----:B------:R-:W-:Y:S05]  /*4a90*/  BSYNC B0 ;  /* 0x0000000000007941 */ /* 0x000fea0003800000 */
.L_x_34999:
        /* <DEDUP_REMOVED lines=35> */
.L_x_35004:
[----:B0-----:R-:W-:Y:S02]  /*4cd0*/  IMAD.MOV.U32 R35, RZ, RZ, R192 ;  /* 0x000000ffff237224 */ /* 0x001fe400078e00c0 */
.L_x_35005:
[----:B------:R-:W-:Y:S05]  /*4ce0*/  BSYNC B0 ;  /* 0x0000000000007941 */ /* 0x000fea0003800000 */
.L_x_35003:
        /* <DEDUP_REMOVED lines=16> */
.L_x_35009:
[----:B------:R-:W-:Y:S05]  /*4df0*/  BSYNC B1 ;  /* 0x0000000000017941 */ /* 0x000fea0003800000 */
.L_x_35008:
        /* <DEDUP_REMOVED lines=43> */
.L_x_35007:
[----:B------:R-:W-:Y:S05]  /*50b0*/  BSYNC B0 ;  /* 0x0000000000007941 */ /* 0x000fea0003800000 */
.L_x_35006:
        /* <DEDUP_REMOVED lines=20> */
.L_x_35011:
[----:B------:R-:W-:Y:S02]  /*5200*/  MOV R34, R192 ;  /* 0x000000c000227202 */ /* 0x000fe40000000f00 */
.L_x_35012:
[----:B------:R-:W-:Y:S05]  /*5210*/  BSYNC B0 ;  /* 0x0000000000007941 */ /* 0x000fea0003800000 */
.L_x_35010:
        /* <DEDUP_REMOVED lines=16> */
.L_x_35016:
[----:B------:R-:W-:Y:S05]  /*5320*/  BSYNC B1 ;  /* 0x0000000000017941 */ /* 0x000fea0003800000 */
.L_x_35015:
        /* <DEDUP_REMOVED lines=43> */
.L_x_35014:
[----:B------:R-:W-:Y:S05]  /*55e0*/  BSYNC B0 ;  /* 0x0000000000007941 */ /* 0x000fea0003800000 */
.L_x_35013:
        /* <DEDUP_REMOVED lines=20> */
.L_x_35018:
[----:B------:R-:W-:Y:S02]  /*5730*/  IMAD.MOV.U32 R32, RZ, RZ, R192 ;  /* 0x000000ffff207224 */ /* 0x000fe400078e00c0 */
.L_x_35019:
[----:B------:R-:W-:Y:S05]  /*5740*/  BSYNC B0 ;  /* 0x0000000000007941 */ /* 0x000fea0003800000 */
.L_x_35017:
        /* <DEDUP_REMOVED lines=16> */
.L_x_35023:
[----:B------:R-:W-:Y:S05]  /*5850*/  BSYNC B1 ;  /* 0x0000000000017941 */ /* 0x000fea0003800000 */
.L_x_35022:
        /* <DEDUP_REMOVED lines=43> */
.L_x_35021:
[----:B------:R-:W-:Y:S05]  /*5b10*/  BSYNC B0 ;  /* 0x0000000000007941 */ /* 0x000fea0003800000 */
.L_x_35020:
        /* <DEDUP_REMOVED lines=20> */
.L_x_35025:
[----:B------:R-:W-:Y:S02]  /*5c60*/  MOV R26, R192 ;  /* 0x000000c0001a7202 */ /* 0x000fe40000000f00 */
.L_x_35026:
[----:B------:R-:W-:Y:S05]  /*5c70*/  BSYNC B0 ;  /* 0x0000000000007941 */ /* 0x000fea0003800000 */
.L_x_35024:
        /* <DEDUP_REMOVED lines=16> */
.L_x_35030:
[----:B------:R-:W-:Y:S05]  /*5d80*/  BSYNC B1 ;  /* 0x0000000000017941 */ /* 0x000fea0003800000 */
.L_x_35029:
        /* <DEDUP_REMOVED lines=43> */
.L_x_35028:
[----:B------:R-:W-:Y:S05]  /*6040*/  BSYNC B0 ;  /* 0x0000000000007941 */ /* 0x000fea0003800000 */
.L_x_35027:
        /* <DEDUP_REMOVED lines=35> */
.L_x_35032:
[----:B0-----:R-:W-:Y:S02]  /*6280*/  MOV R35, R192 ;  /* 0x000000c000237202 */ /* 0x001fe40000000f00 */
.L_x_35033:
[----:B------:R-:W-:Y:S05]  /*6290*/  BSYNC B0 ;  /* 0x0000000000007941 */ /* 0x000fea0003800000 */
.L_x_35031:
        /* <DEDUP_REMOVED lines=16> */
.L_x_35037:
[----:B------:R-:W-:Y:S05]  /*63a0*/  BSYNC B1 ;  /* 0x0000000000017941 */ /* 0x000fea0003800000 */
.L_x_35036:
        /* <DEDUP_REMOVED lines=43> */
.L_x_35035:
[----:B------:R-:W-:Y:S05]  /*6660*/  BSYNC B0 ;  /* 0x0000000000007941 */ /* 0x000fea0003800000 */
.L_x_35034:
        /* <DEDUP_REMOVED lines=20> */
.L_x_35039:
[----:B------:R-:W-:Y:S02]  /*67b0*/  IMAD.MOV.U32 R34, RZ, RZ, R192 ;  /* 0x000000ffff227224 */ /* 0x000fe400078e00c0 */
.L_x_35040:
[----:B------:R-:W-:Y:S05]  /*67c0*/  BSYNC B0 ;  /* 0x0000000000007941 */ /* 0x000fea0003800000 */
.L_x_35038:
        /* <DEDUP_REMOVED lines=16> */
.L_x_35044:
[----:B------:R-:W-:Y:S05]  /*68d0*/  BSYNC B1 ;  /* 0x0000000000017941 */ /* 0x000fea0003800000 */
.L_x_35043:
        /* <DEDUP_REMOVED lines=43> */
.L_x_35042:
[----:B------:R-:W-:Y:S05]  /*6b90*/  BSYNC B0 ;  /* 0x0000000000007941 */ /* 0x000fea0003800000 */
.L_x_35041:
        /* <DEDUP_REMOVED lines=20> */
.L_x_35046:
[----:B------:R-:W-:Y:S02]  /*6ce0*/  MOV R32, R192 ;  /* 0x000000c000207202 */ /* 0x000fe40000000f00 */
.L_x_35047:
[----:B------:R-:W-:Y:S05]  /*6cf0*/  BSYNC B0 ;  /* 0x0000000000007941 */ /* 0x000fea0003800000 */
.L_x_35045:
        /* <DEDUP_REMOVED lines=16> */
.L_x_35051:
[----:B------:R-:W-:Y:S05]  /*6e00*/  BSYNC B1 ;  /* 0x0000000000017941 */ /* 0x000fea0003800000 */
.L_x_35050:
        /* <DEDUP_REMOVED lines=43> */
.L_x_35049:
[----:B------:R-:W-:Y:S05]  /*70c0*/  BSYNC B0 ;  /* 0x0000000000007941 */ /* 0x000fea0003800000 */
.L_x_35048:
        /* <DEDUP_REMOVED lines=20> */
.L_x_35053:
[----:B------:R-:W-:Y:S02]  /*7210*/  IMAD.MOV.U32 R26, RZ, RZ, R192 ;  /* 0x000000ffff1a7224 */ /* 0x000fe400078e00c0 */
.L_x_35054:
[----:B------:R-:W-:Y:S05]  /*7220*/  BSYNC B0 ;  /* 0x0000000000007941 */ /* 0x000fea0003800000 */
.L_x_35052:
        /* <DEDUP_REMOVED lines=16> */
.L_x_35058:
[----:B------:R-:W-:Y:S05]  /*7330*/  BSYNC B1 ;  /* 0x0000000000017941 */ /* 0x000fea0003800000 */
.L_x_35057:
        /* <DEDUP_REMOVED lines=43> */
.L_x_35056:
[----:B------:R-:W-:Y:S05]  /*75f0*/  BSYNC B0 ;  /* 0x0000000000007941 */ /* 0x000fea0003800000 */
.L_x_35055:
        /* <DEDUP_REMOVED lines=35> */
.L_x_35060:
[----:B0-----:R-:W-:Y:S02]  /*7830*/  IMAD.MOV.U32 R35, RZ, RZ, R192 ;  /* 0x000000ffff237224 */ /* 0x001fe400078e00c0 */
.L_x_35061:
[----:B------:R-:W-:Y:S05]  /*7840*/  BSYNC B0 ;  /* 0x0000000000007941 */ /* 0x000fea0003800000 */
.L_x_35059:
        /* <DEDUP_REMOVED lines=16> */
.L_x_35065:
[----:B------:R-:W-:Y:S05]  /*7950*/  BSYNC B1 ;  /* 0x0000000000017941 */ /* 0x000fea0003800000 */
.L_x_35064:
        /* <DEDUP_REMOVED lines=43> */
.L_x_35063:
[----:B------:R-:W-:Y:S05]  /*7c10*/  BSYNC B0 ;  /* 0x0000000000007941 */ /* 0x000fea0003800000 */
.L_x_35062:
        /* <DEDUP_REMOVED lines=20> */
.L_x_35067:
[----:B------:R-:W-:Y:S02]  /*7d60*/  MOV R34, R192 ;  /* 0x000000c000227202 */ /* 0x000fe40000000f00 */
.L_x_35068:
[----:B------:R-:W-:Y:S05]  /*7d70*/  BSYNC B0 ;  /* 0x0000000000007941 */ /* 0x000fea0003800000 */
.L_x_35066:
        /* <DEDUP_REMOVED lines=16> */
.L_x_35072:
[----:B------:R-:W-:Y:S05]  /*7e80*/  BSYNC B1 ;  /* 0x0000000000017941 */ /* 0x000fea0003800000 */
.L_x_35071:
        /* <DEDUP_REMOVED lines=43> */
.L_x_35070:
[----:B------:R-:W-:Y:S05]  /*8140*/  BSYNC B0 ;  /* 0x0000000000007941 */ /* 0x000fea0003800000 */
.L_x_35069:
        /* <DEDUP_REMOVED lines=20> */
.L_x_35074:
[----:B------:R-:W-:Y:S02]  /*8290*/  IMAD.MOV.U32 R32, RZ, RZ, R192 ;  /* 0x000000ffff207224 */ /* 0x000fe400078e00c0 */
.L_x_35075:
[----:B------:R-:W-:Y:S05]  /*82a0*/  BSYNC B0 ;  /* 0x0000000000007941 */ /* 0x000fea0003800000 */
.L_x_35073:
        /* <DEDUP_REMOVED lines=16> */
.L_x_35079:
[----:B------:R-:W-:Y:S05]  /*83b0*/  BSYNC B1 ;  /* 0x0000000000017941 */ /* 0x000fea0003800000 */
.L_x_35078:
        /* <DEDUP_REMOVED lines=43> */
.L_x_35077:
[----:B------:R-:W-:Y:S05]  /*8670*/  BSYNC B0 ;  /* 0x0000000000007941 */ /* 0x000fea0003800000 */
.L_x_35076:
        /* <DEDUP_REMOVED lines=20> */
.L_x_35081:
[----:B------:R-:W-:Y:S02]  /*87c0*/  MOV R26, R192 ;  /* 0x000000c0001a7202 */ /* 0x000fe40000000f00 */
.L_x_35082:
[----:B------:R-:W-:Y:S05]  /*87d0*/  BSYNC B0 ;  /* 0x0000000000007941 */ /* 0x000fea0003800000 */
.L_x_35080:
        /* <DEDUP_REMOVED lines=16> */
.L_x_35086:
[----:B------:R-:W-:Y:S05]  /*88e0*/  BSYNC B1 ;  /* 0x0000000000017941 */ /* 0x000fea0003800000 */
.L_x_35085:
        /* <DEDUP_REMOVED lines=43> */
.L_x_35084:
[----:B------:R-:W-:Y:S05]  /*8ba0*/  BSYNC B0 ;  /* 0x0000000000007941 */ /* 0x000fea0003800000 */
.L_x_35083:
        /* <DEDUP_REMOVED lines=35> */
.L_x_35088:
[----:B0-----:R-:W-:Y:S02]  /*8de0*/  MOV R28, R192 ;  /* 0x000000c0001c7202 */ /* 0x001fe40000000f00 */
.L_x_35089:
[----:B------:R-:W-:Y:S05]  /*8df0*/  BSYNC B0 ;  /* 0x0000000000007941 */ /* 0x000fea0003800000 */
.L_x_35087:
        /* <DEDUP_REMOVED lines=16> */
.L_x_35093:
[----:B------:R-:W-:Y:S05]  /*8f00*/  BSYNC B1 ;  /* 0x0000000000017941 */ /* 0x000fea0003800000 */
.L_x_35092:
        /* <DEDUP_REMOVED lines=43> */
.L_x_35091:
[----:B------:R-:W-:Y:S05]  /*91c0*/  BSYNC B0 ;  /* 0x0000000000007941 */ /* 0x000fea0003800000 */
.L_x_35090:
[----:B------:R-:W0:Y:S01]  /*91d0*/  I2F.U32 R28, R28 ;  /* 0x0000001c001c7306 */ /* 0x000e220000201000 */
[----:B-----5:R-:W-:Y:S01]  /*91e0*/  FMUL.FTZ R29, R24, R198 ;  /* 0x000000c6181d7220 */ /* 0x020fe20000410000 */
[----:B------:R-:W-:Y:S01]  /*91f0*/  ISETP.NE.AND P3, PT, R184, 0x1, PT ;  /* 0x00000001b800780c */ /* 0x000fe20003f65270 */
[----:B------:R-:W-:Y:S02]  /*9200*/  BSSY B0, `(.L_x_35094) ;  /* 0x0000012000007945 */ /* 0x000fe40003800000 */
        /* <DEDUP_REMOVED lines=16> */
.L_x_35095:
[----:B------:R-:W-:Y:S02]  /*9310*/  IMAD.MOV.U32 R24, RZ, RZ, R192 ;  /* 0x000000ffff187224 */ /* 0x000fe400078e00c0 */
.L_x_35096:
[----:B------:R-:W-:Y:S05]  /*9320*/  BSYNC B0 ;  /* 0x0000000000007941 */ /* 0x000fea0003800000 */
.L_x_35094:
        /* <DEDUP_REMOVED lines=16> */
.L_x_35100:
[----:B------:R-:W-:Y:S05]  /*9430*/  BSYNC B1 ;  /* 0x0000000000017941 */ /* 0x000fea0003800000 */
.L_x_35099:
        /* <DEDUP_REMOVED lines=43> */
.L_x_35098:
[----:B------:R-:W-:Y:S05]  /*96f0*/  BSYNC B0 ;  /* 0x0000000000007941 */ /* 0x000fea0003800000 */
.L_x_35097:
        /* <DEDUP_REMOVED lines=20> */
.L_x_35102:
[----:B------:R-:W-:Y:S02]  /*9840*/  MOV R24, R192 ;  /* 0x000000c000187202 */ /* 0x000fe40000000f00 */
.L_x_35103:
[----:B------:R-:W-:Y:S05]  /*9850*/  BSYNC B0 ;  /* 0x0000000000007941 */ /* 0x000fea0003800000 */
.L_x_35101:
        /* <DEDUP_REMOVED lines=16> */
.L_x_35107:
[----:B------:R-:W-:Y:S05]  /*9960*/  BSYNC B1 ;  /* 0x0000000000017941 */ /* 0x000fea0003800000 */
.L_x_35106:
        /* <DEDUP_REMOVED lines=43> */
.L_x_35105:
[----:B------:R-:W-:Y:S05]  /*9c20*/  BSYNC B0 ;  /* 0x0000000000007941 */ /* 0x000fea0003800000 */
.L_x_35104:
        /* <DEDUP_REMOVED lines=20> */
.L_x_35109:
[----:B------:R-:W-:Y:S02]  /*9d70*/  IMAD.MOV.U32 R24, RZ, RZ, R192 ;  /* 0x000000ffff187224 */ /* 0x000fe400078e00c0 */
.L_x_35110:
[----:B------:R-:W-:Y:S05]  /*9d80*/  BSYNC B0 ;  /* 0x0000000000007941 */ /* 0x000fea0003800000 */
.L_x_35108:
        /* <DEDUP_REMOVED lines=16> */
.L_x_35114:
[----:B------:R-:W-:Y:S05]  /*9e90*/  BSYNC B1 ;  /* 0x0000000000017941 */ /* 0x000fea0003800000 */
.L_x_35113:
        /* <DEDUP_REMOVED lines=43> */
.L_x_35112:
[----:B------:R-:W-:Y:S05]  /*a150*/  BSYNC B0 ;  /* 0x0000000000007941 */ /* 0x000fea0003800000 */
.L_x_35111:
        /* <DEDUP_REMOVED lines=35> */
.L_x_35116:
[----:B0-----:R-:W-:Y:S02]  /*a390*/  IMAD.MOV.U32 R30, RZ, RZ, R192 ;  /* 0x000000ffff1e7224 */ /* 0x001fe400078e00c0 */
.L_x_35117:
[----:B------:R-:W-:Y:S05]  /*a3a0*/  BSYNC B0 ;  /* 0x0000000000007941 */ /* 0x000fea0003800000 */
.L_x_35115:
        /* <DEDUP_REMOVED lines=16> */
.L_x_35121:
[----:B------:R-:W-:Y:S05]  /*a4b0*/  BSYNC B1 ;  /* 0x0000000000017941 */ /* 0x000fea0003800000 */
.L_x_35120:
        /* <DEDUP_REMOVED lines=42> */
[----:B------:R-:W-:-:S03]  /*a760*/  LOP3.LUT R20, R185, R28, R18, 0x96, !PT ;  /* 0x0000001cb9147212 */ /* 0x000fc600078e9612 */
.L_x_35119:
[----:B------:R-:W-:Y:S05]  /*a770*/  BSYNC B0 ;  /* 0x0000000000007941 */ /* 0x000fea0003800000 */
.L_x_35118:
        /* <DEDUP_REMOVED lines=20> */
.L_x_35123:
[----:B------:R-:W-:Y:S02]  /*a8c0*/  MOV R24, R192 ;  /* 0x000000c000187202 */ /* 0x000fe40000000f00 */
.L_x_35124:
[----:B------:R-:W-:Y:S05]  /*a8d0*/  BSYNC B0 ;  /* 0x0000000000007941 */ /* 0x000fea0003800000 */
.L_x_35122:
        /* <DEDUP_REMOVED lines=16> */
.L_x_35128:
[----:B------:R-:W-:Y:S05]  /*a9e0*/  BSYNC B1 ;  /* 0x0000000000017941 */ /* 0x000fea0003800000 */
.L_x_35127:
        /* <DEDUP_REMOVED lines=43> */
.L_x_35126:
[----:B------:R-:W-:Y:S05]  /*aca0*/  BSYNC B0 ;  /* 0x0000000000007941 */ /* 0x000fea0003800000 */
.L_x_35125:
        /* <DEDUP_REMOVED lines=20> */
.L_x_35130:
[----:B------:R-:W-:Y:S02]  /*adf0*/  IMAD.MOV.U32 R31, RZ, RZ, R192 ;  /* 0x000000ffff1f7224 */ /* 0x000fe400078e00c0 */
.L_x_35131:
[----:B------:R-:W-:Y:S05]  /*ae00*/  BSYNC B0 ;  /* 0x0000000000007941 */ /* 0x000fea0003800000 */
.L_x_35129:
        /* <DEDUP_REMOVED lines=16> */
.L_x_35135:
[----:B------:R-:W-:Y:S05]  /*af10*/  BSYNC B1 ;  /* 0x0000000000017941 */ /* 0x000fea0003800000 */
.L_x_35134:
        /* <DEDUP_REMOVED lines=43> */
.L_x_35133:
[----:B------:R-:W-:Y:S05]  /*b1d0*/  BSYNC B0 ;  /* 0x0000000000007941 */ /* 0x000fea0003800000 */
.L_x_35132:
        /* <DEDUP_REMOVED lines=20> */
.L_x_35137:
[----:B------:R-:W-:Y:S02]  /*b320*/  MOV R26, R192 ;  /* 0x000000c0001a7202 */ /* 0x000fe40000000f00 */
.L_x_35138:
[----:B------:R-:W-:Y:S05]  /*b330*/  BSYNC B0 ;  /* 0x0000000000007941 */ /* 0x000fea0003800000 */
.L_x_35136:
        /* <DEDUP_REMOVED lines=16> */
.L_x_35142:
[----:B------:R-:W-:Y:S05]  /*b440*/  BSYNC B1 ;  /* 0x0000000000017941 */ /* 0x000fea0003800000 */
.L_x_35141:
        /* <DEDUP_REMOVED lines=43> */
.L_x_35140:
[----:B------:R-:W-:Y:S05]  /*b700*/  BSYNC B0 ;  /* 0x0000000000007941 */ /* 0x000fea0003800000 */
.L_x_35139:
        /* <DEDUP_REMOVED lines=15> */
[----:B------:R-:W-:Y:S02]  /*b800*/  FMUL.FTZ R31, R75, R24 ;  /* 0x000000184b1f7220 */ /* 0x000fe40000410000 */
[----:B------:R-:W-:-:S04]  /*b810*/  IMAD.WIDE.U32 R186, R207, R202, c[0x0][0x190] ;  /* 0x00006400cfba7625 */ /* 0x000fc800078e00ca */
        /* <DEDUP_REMOVED lines=18> */
.L_x_35144:
[----:B0-----:R-:W-:Y:S02]  /*b940*/  MOV R204, R192 ;  /* 0x000000c000cc7202 */ /* 0x001fe40000000f00 */
.L_x_35145:
[----:B------:R-:W-:Y:S05]  /*b950*/  BSYNC B0 ;  /* 0x0000000000007941 */ /* 0x000fea0003800000 */
.L_x_35143:
        /* <DEDUP_REMOVED lines=16> */
.L_x_35149:
[----:B------:R-:W-:Y:S05]  /*ba60*/  BSYNC B1 ;  /* 0x0000000000017941 */ /* 0x000fea0003800000 */
.L_x_35148:
[----:B------:R-:W-:Y:S01]  /*ba70*/  IMAD.HI.U32 R20, R189, -0x326172a9, RZ ;  /* 0xcd9e8d57bd147827 */ /* 0x000fe200078e00ff */
[----:B------:R-:W-:-:S03]  /*ba80*/  LOP3.LUT R21, R21, R188, R195, 0x96, !PT ;  /* 0x000000bc15157212 */ /* 0x000fc600078e96c3 */
[----:B------:R-:W-:Y:S01]  /*ba90*/  IMAD R184, R189, -0x326172a9, RZ ;  /* 0xcd9e8d57bdb87824 */ /* 0x000fe200078e02ff */
[----:B------:R-:W-:Y:S01]  /*baa0*/  LOP3.LUT R20, R20, R23, R194, 0x96, !PT ;  /* 0x0000001714147212 */ /* 0x000fe200078e96c2 */
[----:B------:R-:W-:-:S04]  /*bab0*/  IMAD.WIDE.U32 R186, R21, -0x326172a9, RZ ;  /* 0xcd9e8d5715ba7825 */ /* 0x000fc800078e00ff */
[----:B------:R-:W-:Y:S02]  /*bac0*/  IMAD R21, R22, -0x2daee0ad, RZ ;  /* 0xd2511f5316157824 */ /* 0x000fe400078e02ff */
        /* <DEDUP_REMOVED lines=37> */
.L_x_35147:
[----:B------:R-:W-:Y:S05]  /*bd20*/  BSYNC B0 ;  /* 0x0000000000007941 */ /* 0x000fea0003800000 */
.L_x_35146:
[----:B------:R-:W0:Y:S01]  /*bd30*/  I2F.U32 R184, R204 ;  /* 0x000000cc00b87306 */ /* 0x000e220000201000 */
[----:B-----5:R-:W-:Y:S01]  /*bd40*/  FMUL.FTZ R24, R24, R198 ;  /* 0x000000c618187220 */ /* 0x020fe20000410000 */
        /* <DEDUP_REMOVED lines=18> */
.L_x_35151:
[----:B------:R-:W-:Y:S02]  /*be70*/  IMAD.MOV.U32 R204, RZ, RZ, R192 ;  /* 0x000000ffffcc7224 */ /* 0x000fe400078e00c0 */
.L_x_35152:
[----:B------:R-:W-:Y:S05]  /*be80*/  BSYNC B0 ;  /* 0x0000000000007941 */ /* 0x000fea0003800000 */
.L_x_35150:
        /* <DEDUP_REMOVED lines=16> */
.L_x_35156:
[----:B------:R-:W-:Y:S05]  /*bf90*/  BSYNC B1 ;  /* 0x0000000000017941 */ /* 0x000fea0003800000 */
.L_x_35155:
        /* <DEDUP_REMOVED lines=43> */
.L_x_35154:
[----:B------:R-:W-:Y:S05]  /*c250*/  BSYNC B0 ;  /* 0x0000000000007941 */ /* 0x000fea0003800000 */
.L_x_35153:
        /* <DEDUP_REMOVED lines=20> */
.L_x_35158:
[----:B------:R-:W-:Y:S02]  /*c3a0*/  MOV R204, R192 ;  /* 0x000000c000cc7202 */ /* 0x000fe40000000f00 */
.L_x_35159:
[----:B------:R-:W-:Y:S05]  /*c3b0*/  BSYNC B0 ;  /* 0x0000000000007941 */ /* 0x000fea0003800000 */
.L_x_35157:
        /* <DEDUP_REMOVED lines=16> */
.L_x_35163:
[----:B------:R-:W-:Y:S05]  /*c4c0*/  BSYNC B1 ;  /* 0x0000000000017941 */ /* 0x000fea0003800000 */
.L_x_35162:
[----:B------:R-:W-:Y:S01]  /*c4d0*/  IMAD.HI.U32 R20, R189, -0x326172a9, RZ ;  /* 0xcd9e8d57bd147827 */ /* 0x000fe200078e00ff */
[----:B------:R-:W-:-:S03]  /*c4e0*/  LOP3.LUT R21, R21, R188, R195, 0x96, !PT ;  /* 0x000000bc15157212 */ /* 0x000fc600078e96c3 */
[----:B------:R-:W-:Y:S01]  /*c4f0*/  IMAD R184, R189, -0x326172a9, RZ ;  /* 0xcd9e8d57bdb87824 */ /* 0x000fe200078e02ff */
[----:B------:R-:W-:Y:S01]  /*c500*/  LOP3.LUT R20, R20, R23, R194, 0x96, !PT ;  /* 0x0000001714147212 */ /* 0x000fe200078e96c2 */
[----:B------:R-:W-:-:S04]  /*c510*/  IMAD.WIDE.U32 R186, R21, -0x326172a9, RZ ;  /* 0xcd9e8d5715ba7825 */ /* 0x000fc800078e00ff */
[----:B------:R-:W-:Y:S02]  /*c520*/  IMAD R21, R22, -0x2daee0ad, RZ ;  /* 0xd2511f5316157824 */ /* 0x000fe400078e02ff */
        /* <DEDUP_REMOVED lines=37> */
.L_x_35161:
[----:B------:R-:W-:Y:S05]  /*c780*/  BSYNC B0 ;  /* 0x0000000000007941 */ /* 0x000fea0003800000 */
.L_x_35160:
        /* <DEDUP_REMOVED lines=20> */
.L_x_35165:
[----:B------:R-:W-:Y:S02]  /*c8d0*/  IMAD.MOV.U32 R204, RZ, RZ, R192 ;  /* 0x000000ffffcc7224 */ /* 0x000fe400078e00c0 */
.L_x_35166:
[----:B------:R-:W-:Y:S05]  /*c8e0*/  BSYNC B0 ;  /* 0x0000000000007941 */ /* 0x000fea0003800000 */
.L_x_35164:
        /* <DEDUP_REMOVED lines=16> */
.L_x_35170:
[----:B------:R-:W-:Y:S05]  /*c9f0*/  BSYNC B1 ;  /* 0x0000000000017941 */ /* 0x000fea0003800000 */
.L_x_35169:
        /* <DEDUP_REMOVED lines=43> */
.L_x_35168:
[----:B------:R-:W-:Y:S05]  /*ccb0*/  BSYNC B0 ;  /* 0x0000000000007941 */ /* 0x000fea0003800000 */
.L_x_35167:
        /* <DEDUP_REMOVED lines=9> */
[----:B------:R-:W-:-:S04]  /*cd50*/  @P0 IMAD.WIDE.U32 R216, R221, R196, c[0x0][0x180] ;  /* 0x00006000ddd80625 */ /* 0x000fc800078e00c4 */
[----:B0-----:R-:W-:-:S05]  /*cd60*/  FFMA.FTZ R184, R184, R199, 1.1641532182693481445e-10 ;  /* 0x2f000000b8b87423 */ /* 0x001fca00000100c7 */
[----:B------:R-:W-:-:S04]  /*cd70*/  FSETP.GTU.FTZ.AND P5, PT, R184, c[0x0][0x1e4], PT ;  /* 0x00007900b8007a0b */ /* 0x000fc80003fbc000 */
[----:B------:R-:W-:Y:S02]  /*cd80*/  SEL R185, RZ, 0x1000000, P5 ;  /* 0x01000000ffb97807 */ /* 0x000fe40002800000 */
[----:B------:R-:W-:Y:S02]  /*cd90*/  FSEL R184, R27, RZ, !P5 ;  /* 0x000000ff1bb87208 */ /* 0x000fe40006800000 */
[----:B------:R-:W-:-:S03]  /*cda0*/  IADD3 R185, R187, R185, R186 ;  /* 0x000000b9bbb97210 */ /* 0x000fc60007ffe0ba */
[----:B------:R-:W-:Y:S02]  /*cdb0*/  FMUL.FTZ R27, R71, R184 ;  /* 0x000000b8471b7220 */ /* 0x000fe40000410000 */
[----:B------:R-:W-:Y:S02]  /*cdc0*/  IMAD.IADD R223, R185, 0x1, R206 ;  /* 0x00000001b9df7824 */ /* 0x000fe400078e02ce */
[----:B------:R-:W-:Y:S02]  /*cdd0*/  @P1 FADD.FTZ R27, R63, R27 ;  /* 0x0000001b3f1b1221 */ /* 0x000fe40000010000 */
        /* <DEDUP_REMOVED lines=17> */
.L_x_35172:
[----:B0-----:R-:W-:Y:S02]  /*cef0*/  IMAD.MOV.U32 R204, RZ, RZ, R192 ;  /* 0x000000ffffcc7224 */ /* 0x001fe400078e00c0 */
.L_x_35173:
[----:B------:R-:W-:Y:S05]  /*cf00*/  BSYNC B0 ;  /* 0x0000000000007941 */ /* 0x000fea0003800000 */
.L_x_35171:
        /* <DEDUP_REMOVED lines=16> */
.L_x_35177:
[----:B------:R-:W-:Y:S05]  /*d010*/  BSYNC B1 ;  /* 0x0000000000017941 */ /* 0x000fea0003800000 */
.L_x_35176:
[----:B------:R-:W-:Y:S01]  /*d020*/  IMAD.HI.U32 R20, R189, -0x326172a9, RZ ;  /* 0xcd9e8d57bd147827 */ /* 0x000fe200078e00ff */
[----:B------:R-:W-:Y:S01]  /*d030*/  LOP3.LUT R21, R21, R188, R195, 0x96, !PT ;  /* 0x000000bc15157212 */ /* 0x000fe200078e96c3 */
[----:B------:R-:W-:Y:S02]  /*d040*/  HFMA2.MMA R206, -RZ, RZ, 0, 0 ;  /* 0x00000000ffce7435 */ /* 0x000fe400000001ff */
        /* <DEDUP_REMOVED lines=40> */
.L_x_35175:
[----:B------:R-:W-:Y:S05]  /*d2d0*/  BSYNC B0 ;  /* 0x0000000000007941 */ /* 0x000fea0003800000 */
.L_x_35174:
        /* <DEDUP_REMOVED lines=20> */
.L_x_35179:
[----:B------:R-:W-:Y:S02]  /*d420*/  MOV R204, R192 ;  /* 0x000000c000cc7202 */ /* 0x000fe40000000f00 */
.L_x_35180:
[----:B------:R-:W-:Y:S05]  /*d430*/  BSYNC B0 ;  /* 0x0000000000007941 */ /* 0x000fea0003800000 */
.L_x_35178:
        /* <DEDUP_REMOVED lines=16> */
.L_x_35184:
[----:B------:R-:W-:Y:S05]  /*d540*/  BSYNC B1 ;  /* 0x0000000000017941 */ /* 0x000fea0003800000 */
.L_x_35183:
        /* <DEDUP_REMOVED lines=43> */
.L_x_35182:
[----:B------:R-:W-:Y:S05]  /*d800*/  BSYNC B0 ;  /* 0x0000000000007941 */ /* 0x000fea0003800000 */
.L_x_35181:
[----:B------:R-:W0:Y:S01]  /*d810*/  I2F.U32 R204, R204 ;  /* 0x000000cc00cc7306 */ /* 0x000e220000201000 */
[----:B------:R-:W-:Y:S01]  /*d820*/  FMUL.FTZ R206, R185, R198 ;  /* 0x000000c6b9ce7220 */ /* 0x000fe20000410000 */
        /* <DEDUP_REMOVED lines=18> */
.L_x_35186:
[----:B------:R-:W-:Y:S02]  /*d950*/  IMAD.MOV.U32 R204, RZ, RZ, R192 ;  /* 0x000000ffffcc7224 */ /* 0x000fe400078e00c0 */
.L_x_35187:
[----:B------:R-:W-:Y:S05]  /*d960*/  BSYNC B0 ;  /* 0x0000000000007941 */ /* 0x000fea0003800000 */
.L_x_35185:
        /* <DEDUP_REMOVED lines=16> */
.L_x_35191:
[----:B------:R-:W-:Y:S05]  /*da70*/  BSYNC B1 ;  /* 0x0000000000017941 */ /* 0x000fea0003800000 */
.L_x_35190:
        /* <DEDUP_REMOVED lines=43> */
.L_x_35189:
[----:B------:R-:W-:Y:S05]  /*dd30*/  BSYNC B0 ;  /* 0x0000000000007941 */ /* 0x000fea0003800000 */
.L_x_35188:
        /* <DEDUP_REMOVED lines=20> */
.L_x_35193:
[----:B------:R-:W-:Y:S02]  /*de80*/  MOV R204, R192 ;  /* 0x000000c000cc7202 */ /* 0x000fe40000000f00 */
.L_x_35194:
[----:B------:R-:W-:Y:S05]  /*de90*/  BSYNC B0 ;  /* 0x0000000000007941 */ /* 0x000fea0003800000 */
.L_x_35192:
        /* <DEDUP_REMOVED lines=16> */
.L_x_35198:
[----:B------:R-:W-:Y:S05]  /*dfa0*/  BSYNC B1 ;  /* 0x0000000000017941 */ /* 0x000fea0003800000 */
.L_x_35197:
        /* <DEDUP_REMOVED lines=43> */
.L_x_35196:
[----:B------:R-:W-:Y:S05]  /*e260*/  BSYNC B0 ;  /* 0x0000000000007941 */ /* 0x000fea0003800000 */
.L_x_35195:
[----:B------:R-:W-:Y:S01]  /*e270*/  FADD.FTZ R206, RZ, R56 ;  /* 0x00000038ffce7221 */ /* 0x000fe20000010000 */
[----:B------:R-:W0:Y:S01]  /*e280*/  I2F.U32 R204, R204 ;  /* 0x000000cc00cc7306 */ /* 0x000e220000201000 */
[----:B------:R-:W-:Y:S02]  /*e290*/  FMUL.FTZ R187, R187, R198 ;  /* 0x000000c6bbbb7220 */ /* 0x000fe40000410000 */
[----:B------:R-:W-:Y:S02]  /*e2a0*/  FADD.FTZ R213, R57, R206 ;  /* 0x000000ce39d57221 */ /* 0x000fe40000010000 */
[----:B------:R-:W-:Y:S02]  /*e2b0*/  FMUL.FTZ R187, R187, c[0x0][0x1e8] ;  /* 0x00007a00bbbb7a20 */ /* 0x000fe40000410000 */
[----:B------:R-:W-:-:S04]  /*e2c0*/  FADD.FTZ R206, R58, R213 ;  /* 0x000000d53ace7221 */ /* 0x000fc80000010000 */
[----:B------:R-:W-:-:S04]  /*e2d0*/  FADD.FTZ R213, R59, R206 ;  /* 0x000000ce3bd57221 */ /* 0x000fc80000010000 */
[----:B------:R-:W-:Y:S02]  /*e2e0*/  FADD.FTZ R206, R52, R213 ;  /* 0x000000d534ce7221 */ /* 0x000fe40000010000 */
[----:B0-----:R-:W-:Y:S01]  /*e2f0*/  FFMA.FTZ R199, R204, R199, 1.1641532182693481445e-10 ;  /* 0x2f000000ccc77423 */ /* 0x001fe200000100c7 */
[----:B------:R-:W-:Y:S01]  /*e300*/  SEL R204, RZ, 0x100, P2 ;  /* 0x00000100ffcc7807 */ /* 0x000fe20001000000 */
[----:B------:R-:W-:-:S03]  /*e310*/  FADD.FTZ R213, R53, R206 ;  /* 0x000000ce35d57221 */ /* 0x000fc60000010000 */
[----:B------:R-:W-:Y:S01]  /*e320*/  FSETP.GTU.FTZ.AND P4, PT, R199, c[0x0][0x1e4], PT ;  /* 0x00007900c7007a0b */ /* 0x000fe20003f9c000 */
[----:B------:R-:W-:-:S03]  /*e330*/  FADD.FTZ R206, R54, R213 ;  /* 0x000000d536ce7221 */ /* 0x000fc60000010000 */
[----:B------:R-:W-:Y:S01]  /*e340*/  FSEL R198, R187, RZ, !P4 ;  /* 0x000000ffbbc67208 */ /* 0x000fe20006000000 */
        /* <DEDUP_REMOVED lines=24> */
[----:B------:R-:W-:-:S03]  /*e4d0*/  SEL R206, RZ, 0x10000, P3 ;  /* 0x00010000ffce7807 */ /* 0x000fc60001800000 */
[----:B------:R-:W-:Y:S01]  /*e4e0*/  FADD.FTZ R208, R30, R199 ;  /* 0x000000c71ed07221 */ /* 0x000fe20000010000 */
[----:B------:R-:W-:-:S03]  /*e4f0*/  SEL R199, RZ, 0x1000000, P4 ;  /* 0x01000000ffc77807 */ /* 0x000fc60002000000 */
[----:B------:R-:W-:Y:S01]  /*e500*/  FADD.FTZ R187, R31, R208 ;  /* 0x000000d01fbb7221 */ /* 0x000fe20000010000 */
[----:B------:R-:W-:Y:S02]  /*e510*/  IADD3 R199, R204, R199, R206 ;  /* 0x000000c7ccc77210 */ /* 0x000fe40007ffe0ce */
[----:B------:R-:W-:Y:S01]  /*e520*/  SEL R204, RZ, 0x1, P0 ;  /* 0x00000001ffcc7807 */ /* 0x000fe20000000000 */
[----:B------:R-:W-:Y:S01]  /*e530*/  FADD.FTZ R206, R24, R187 ;  /* 0x000000bb18ce7221 */ /* 0x000fe20000010000 */
[----:B-1----:R-:W-:Y:S01]  /*e540*/  LOP3.LUT P0, RZ, R200, 0x1f, RZ, 0xc0, !PT ;  /* 0x0000001fc8ff7812 */ /* 0x002fe2000780c0ff */
[----:B------:R-:W-:Y:S01]  /*e550*/  FMUL.FTZ R187, R67, R198 ;  /* 0x000000c643bb7220 */ /* 0x000fe20000410000 */
[----:B------:R-:W-:Y:S01]  /*e560*/  IADD3 R215, R199, R204, RZ ;  /* 0x000000ccc7d77210 */ /* 0x000fe20007ffe0ff */
[----:B------:R-:W-:-:S04]  /*e570*/  IMAD.WIDE.U32 R198, R221, R196, c[0x0][0x188] ;  /* 0x00006200ddc67625 */ /* 0x000fc800078e00c4 */
[----:B------:R-:W-:Y:S01]  /*e580*/  @P1 FADD.FTZ R187, R63, R187 ;  /* 0x000000bb3fbb1221 */ /* 0x000fe20000010000 */
[----:B------:R-:W-:Y:S01]  /*e590*/  LOP3.LUT P1, RZ, R0, 0xff, RZ, 0xc0, !PT ;  /* 0x000000ff00ff7812 */ /* 0x000fe2000782c0ff */
[----:B------:R-:W-:-:S03]  /*e5a0*/  FADD.FTZ R217, R25, R206 ;  /* 0x000000ce19d97221 */ /* 0x000fc60000010000 */
[----:B------:R0:W-:Y:S01]  /*e5b0*/  STG.E.128 [R198.64], R184 ;  /* 0x000000b8c6007986 */ /* 0x0001e2000c101d04 */
[----:B------:R-:W-:-:S03]  /*e5c0*/  FADD.FTZ R196, R26, R217 ;  /* 0x000000d91ac47221 */ /* 0x000fc60000010000 */
[----:B------:R0:W-:Y:S01]  /*e5d0*/  STG.E [R212.64], R215 ;  /* 0x000000d7d4007986 */ /* 0x0001e2000c101904 */
        /* <DEDUP_REMOVED lines=10> */
.L_x_35203:
        /* <DEDUP_REMOVED lines=100> */
.L_x_35204:
        /* <DEDUP_REMOVED lines=8> */
[----:B--2---:R-:W-:Y:S02]  /*ed40*/  LOP3.LUT R217, R202, 0x1f, RZ, 0xc0, !PT ;  /* 0x0000001fcad97812 */ /* 0x004fe400078ec0ff */
[----:B------:R-:W-:Y:S01]  /*ed50*/  SHF.R.U32.HI R210, RZ, 0x5, R202 ;  /* 0x00000005ffd27819 */ /* 0x000fe200000116ca */
[----:B------:R-:W-:Y:S01]  /*ed60*/  BAR.SYNC.DEFER_BLOCKING 0x0 ;  /* 0x0000000000007b1d */ /* 0x000fe20000010000 */
[----:B------:R-:W-:-:S13]  /*ed70*/  ISETP.GT.U32.AND P1, PT, R217, 0x3, PT ;  /* 0x00000003d900780c */ /* 0x000fda0003f24070 */
[----:B------:R-:W-:Y:S01]  /*ed80*/  @!P1 IADD3 R217, R196, R217, RZ ;  /* 0x000000d9c4d99210 */ /* 0x000fe20007ffe0ff */
[----:B------:R-:W-:Y:S01]  /*ed90*/  IMAD.MOV.U32 R196, RZ, RZ, RZ ;  /* 0x000000ffffc47224 */ /* 0x000fe200078e00ff */
[----:B------:R-:W-:-:S04]  /*eda0*/  @!P1 MOV R196, 0x500 ;  /* 0x0000050000c49802 */ /* 0x000fc80000000f00 */
[----:B------:R-:W-:Y:S01]  /*edb0*/  I2F R225, R196 ;  /* 0x000000c400e17306 */ /* 0x000fe20000201400 */
[----:B------:R-:W1:Y:S04]  /*edc0*/  SHFL.DOWN PT, R215, R196, 0x2, 0x1f ;  /* 0x08401f00c4d77f89 */ /* 0x000e6800000e0000 */
[----:B------:R-:W2:Y:S01]  /*edd0*/  @!P1 LDS.64 R212, [R217.X8] ;  /* 0x00000000d9d49984 */ /* 0x000ea20000008a00 */
[----:B------:R-:W-:Y:S01]  /*ede0*/  ISETP.NE.AND P1, PT, RZ, UR6, PT ;  /* 0x00000006ff007c0c */ /* 0x000fe2000bf25270 */
[----:B-1----:R-:W-:Y:S02]  /*edf0*/  IMAD.IADD R204, R215, 0x1, R196 ;  /* 0x00000001d7cc7824 */ /* 0x002fe400078e02c4 */
[----:B------:R-:W-:Y:S03]  /*ee00*/  I2F R215, R215 ;  /* 0x000000d700d77306 */ /* 0x000fe60000201400 */
[----:B------:R-:W1:Y:S05]  /*ee10*/  SHFL.DOWN PT, R227, R204, 0x1, 0x1f ;  /* 0x08201f00cce37f89 */ /* 0x000e6a00000e0000 */
[----:B0-----:R-:W0:Y:S01]  /*ee20*/  I2F R206, R204 ;  /* 0x000000cc00ce7306 */ /* 0x001e220000201400 */
[----:B--2---:R-:W2:Y:S07]  /*ee30*/  SHFL.DOWN PT, R223, R212, 0x2, 0x1f ;  /* 0x08401f00d4df7f89 */ /* 0x004eae00000e0000 */
[----:B0-----:R-:W0:Y:S01]  /*ee40*/  MUFU.RCP R199, R206 ;  /* 0x000000ce00c77308 */ /* 0x001e220000001000 */
[----:B-1----:R-:W-:-:S07]  /*ee50*/  IADD3 R208, R204, R227, RZ ;  /* 0x000000e3ccd07210 */ /* 0x002fce0007ffe0ff */
[----:B------:R-:W-:Y:S08]  /*ee60*/  I2F R227, R227 ;  /* 0x000000e300e37306 */ /* 0x000ff00000201400 */
[----:B------:R-:W1:Y:S01]  /*ee70*/  I2F R208, R208 ;  /* 0x000000d000d07306 */ /* 0x000e620000201400 */
[----:B--2---:R-:W-:-:S04]  /*ee80*/  FMUL.FTZ R198, R223, R215 ;  /* 0x000000d7dfc67220 */ /* 0x004fc80000410000 */
[----:B------:R-:W-:Y:S02]  /*ee90*/  FFMA.FTZ R200, R225, R212, R198 ;  /* 0x000000d4e1c87223 */ /* 0x000fe400000100c6 */
[----:B------:R-:W2:Y:S01]  /*eea0*/  SHFL.DOWN PT, R198, R213, 0x2, 0x1f ;  /* 0x08401f00d5c67f89 */ /* 0x000ea200000e0000 */
[----:B------:R-:W-:Y:S02]  /*eeb0*/  FADD.FTZ R212, -R223, R212 ;  /* 0x000000d4dfd47221 */ /* 0x000fe40000010100 */
[----:B0-----:R-:W-:Y:S02]  /*eec0*/  FMUL.FTZ R217, R199, R200 ;  /* 0x000000c8c7d97220 */ /* 0x001fe40000410000 */
[----:B------:R-:W-:-:S03]  /*eed0*/  FMUL.FTZ R212, R212, R212 ;  /* 0x000000d4d4d47220 */ /* 0x000fc60000410000 */
[----:B------:R-:W0:Y:S01]  /*eee0*/  SHFL.DOWN PT, R196, R217, 0x1, 0x1f ;  /* 0x08201f00d9c47f89 */ /* 0x000e2200000e0000 */
[----:B------:R-:W-:Y:S01]  /*eef0*/  FMUL.FTZ R212, R212, R225 ;  /* 0x000000e1d4d47220 */ /* 0x000fe20000410000 */
[----:B-1----:R-:W1:Y:S03]  /*ef00*/  MUFU.RCP R200, R208 ;  /* 0x000000d000c87308 */ /* 0x002e660000001000 */
[----:B------:R-:W-:Y:S02]  /*ef10*/  FMUL.FTZ R212, R212, R215 ;  /* 0x000000d7d4d47220 */ /* 0x000fe40000410000 */
[----:B--2---:R-:W-:-:S04]  /*ef20*/  FADD.FTZ R198, R198, R213 ;  /* 0x000000d5c6c67221 */ /* 0x004fc80000010000 */
[----:B------:R-:W-:Y:S02]  /*ef30*/  FFMA.FTZ R198, R199, R212, R198 ;  /* 0x000000d4c7c67223 */ /* 0x000fe400000100c6 */
[----:B0-----:R-:W-:Y:S02]  /*ef40*/  FMUL.FTZ R199, R196, R227 ;  /* 0x000000e3c4c77220 */ /* 0x001fe40000410000 */
[----:B------:R-:W-:Y:S02]  /*ef50*/  FADD.FTZ R196, R217, -R196 ;  /* 0x800000c4d9c47221 */ /* 0x000fe40000010000 */
[----:B------:R-:W-:Y:S02]  /*ef60*/  FFMA.FTZ R213, R206, R217, R199 ;  /* 0x000000d9ced57223 */ /* 0x000fe400000100c7 */
[----:B------:R-:W0:Y:S02]  /*ef70*/  SHFL.DOWN PT, R199, R198, 0x1, 0x1f ;  /* 0x08201f00c6c77f89 */ /* 0x000e2400000e0000 */
[----:B-1----:R-:W-:Y:S01]  /*ef80*/  FMUL.FTZ R204, R200, R213 ;  /* 0x000000d5c8cc7220 */ /* 0x002fe20000410000 */
[----:B------:R-:W-:-:S04]  /*ef90*/  LOP3.LUT R213, R210, 0x3, RZ, 0xc0, !PT ;  /* 0x00000003d2d57812 */ /* 0x000fc800078ec0ff */
[----:B------:R-:W-:Y:S01]  /*efa0*/  LOP3.LUT P0, RZ, R213, 0x1f, R202, 0xf8, !PT ;  /* 0x0000001fd5ff7812 */ /* 0x000fe2000780f8ca */
[----:B------:R-:W-:Y:S01]  /*efb0*/  FMUL.FTZ R213, R196, R196 ;  /* 0x000000c4c4d57220 */ /* 0x000fe20000410000 */
[----:B------:R-:W1:Y:S03]  /*efc0*/  SHFL.IDX PT, R215, R204, RZ, 0x1f ;  /* 0x00001fffccd77589 */ /* 0x000e6600000e0000 */
[----:B------:R-:W-:Y:S02]  /*efd0*/  FMUL.FTZ R213, R206, R213 ;  /* 0x000000d5ced57220 */ /* 0x000fe40000410000 */
[----:B------:R-:W-:Y:S02]  /*efe0*/  IMAD R206, R191, c[0x0][0x168], RZ ;  /* 0x00005a00bfce7a24 */ /* 0x000fe400078e02ff */
[----:B------:R-:W-:Y:S02]  /*eff0*/  FMUL.FTZ R213, R213, R227 ;  /* 0x000000e3d5d57220 */ /* 0x000fe40000410000 */
[----:B0-----:R-:W-:-:S02]  /*f000*/  FADD.FTZ R199, R198, R199 ;  /* 0x000000c7c6c77221 */ /* 0x001fc40000010000 */
[----:B------:R-:W-:Y:S02]  /*f010*/  @!P0 IMAD.MOV.U32 R198, RZ, RZ, 0x4 ;  /* 0x00000004ffc68424 */ /* 0x000fe400078e00ff */
[----:B------:R-:W-:Y:S01]  /*f020*/  FFMA.FTZ R196, R200, R213, R199 ;  /* 0x000000d5c8c47223 */ /* 0x000fe200000100c7 */
[----:B------:R-:W-:Y:S01]  /*f030*/  SHF.R.S32.HI R213, RZ, 0x1f, R206 ;  /* 0x0000001fffd57819 */ /* 0x000fe200000114ce */
[----:B------:R-:W-:Y:S01]  /*f040*/  @!P0 IMAD.WIDE R198, R191, R198, c[0x0][0x1a0] ;  /* 0x00006800bfc68625 */ /* 0x000fe200078e02c6 */
[----:B-1----:R-:W-:-:S03]  /*f050*/  FSEL R200, R215, RZ, !P1 ;  /* 0x000000ffd7c87208 */ /* 0x002fc60004800000 */
[----:B------:R-:W0:Y:S01]  /*f060*/  SHFL.IDX PT, R196, R196, RZ, 0x1f ;  /* 0x00001fffc4c47589 */ /* 0x000e2200000e0000 */
[----:B------:R-:W-:Y:S01]  /*f070*/  LEA.HI R213, R213, R206, RZ, 0x2 ;  /* 0x000000ced5d57211 */ /* 0x000fe200078f10ff */
[--C-:B------:R-:W-:Y:S02]  /*f080*/  FADD.FTZ R208, R50, -R200.reuse ;  /* 0x800000c832d07221 */ /* 0x100fe40000010000 */
[----:B------:R1:W-:Y:S01]  /*f090*/  @!P0 STG.E [R198.64], R215 ;  /* 0x000000d7c6008986 */ /* 0x0003e2000c101904 */
[--C-:B------:R-:W-:Y:S02]  /*f0a0*/  FADD.FTZ R212, R44, -R200.reuse ;  /* 0x800000c82cd47221 */ /* 0x100fe40000010000 */
[--C-:B------:R-:W-:Y:S01]  /*f0b0*/  FADD.FTZ R50, R45, -R200.reuse ;  /* 0x800000c82d327221 */ /* 0x100fe20000010000 */
[----:B------:R-:W-:Y:S01]  /*f0c0*/  MOV R45, c[0x0][0x1e0] ;  /* 0x00007800002d7a02 */ /* 0x000fe20000000f00 */
[----:B------:R-:W-:Y:S02]  /*f0d0*/  FMUL.FTZ R44, R215, R215 ;  /* 0x000000d7d72c7220 */ /* 0x000fe40000410000 */
[----:B------:R-:W-:-:S02]  /*f0e0*/  FADD.FTZ R216, R54, -R200 ;  /* 0x800000c836d87221 */ /* 0x000fc40000010000 */
[--C-:B------:R-:W-:Y:S02]  /*f0f0*/  FADD.FTZ R54, R46, -R200.reuse ;  /* 0x800000c82e367221 */ /* 0x100fe40000010000 */
[--C-:B------:R-:W-:Y:S01]  /*f100*/  FADD.FTZ R46, R41, -R200.reuse ;  /* 0x800000c8292e7221 */ /* 0x100fe20000010000 */
[----:B------:R-:W-:Y:S01]  /*f110*/  FSEL R41, R44, RZ, P1 ;  /* 0x000000ff2c297208 */ /* 0x000fe20000800000 */
[--C-:B------:R-:W-:Y:S01]  /*f120*/  FADD.FTZ R204, R40, -R200.reuse ;  /* 0x800000c828cc7221 */ /* 0x100fe20000010000 */
[----:B-1----:R-:W-:Y:S01]  /*f130*/  HFMA2.MMA R198, -RZ, RZ, 0, 9.5367431640625e-07 ;  /* 0x00000010ffc67435 */ /* 0x002fe200000001ff */
[--C-:B------:R-:W-:Y:S01]  /*f140*/  FADD.FTZ R236, R33, -R200.reuse ;  /* 0x800000c821ec7221 */ /* 0x100fe20000010000 */
[----:B------:R-:W-:Y:S01]  /*f150*/  LOP3.LUT P1, RZ, R0, 0xff, RZ, 0xc0, !PT ;  /* 0x000000ff00ff7812 */ /* 0x000fe2000782c0ff */
[----:B------:R-:W-:Y:S02]  /*f160*/  FADD.FTZ R240, R28, -R200 ;  /* 0x800000c81cf07221 */ /* 0x000fe40000010000 */
[----:B0-----:R-:W-:Y:S01]  /*f170*/  FFMA.FTZ R40, R196, R45, c[0x0][0x228] ;  /* 0x00008a00c4287623 */ /* 0x001fe2000001002d */
[----:B------:R-:W-:Y:S01]  /*f180*/  LOP3.LUT R196, R202, 0x7f, RZ, 0xc0, !PT ;  /* 0x0000007fcac47812 */ /* 0x000fe200078ec0ff */
[----:B------:R-:W-:Y:S01]  /*f190*/  @!P0 IMAD.MOV.U32 R28, RZ, RZ, 0x4 ;  /* 0x00000004ff1c8424 */ /* 0x000fe200078e00ff */
[----:B------:R-:W-:Y:S01]  /*f1a0*/  SEL R0, RZ, 0x1, P1 ;  /* 0x00000001ff007807 */ /* 0x000fe20000800000 */
[----:B------:R-:W-:-:S02]  /*f1b0*/  FADD.FTZ R40, R40, R41 ;  /* 0x0000002928287221 */ /* 0x000fc40000010000 */
[--C-:B------:R-:W-:Y:S02]  /*f1c0*/  FADD.FTZ R250, R24, -R200.reuse ;  /* 0x800000c818fa7221 */ /* 0x100fe40000010000 */
[----:B------:R-:W0:Y:S01]  /*f1d0*/  MUFU.RSQ R33, R40 ;  /* 0x0000002800217308 */ /* 0x000e220000001400 */
[----:B------:R-:W-:Y:S02]  /*f1e0*/  FADD.FTZ R202, R25, -R200 ;  /* 0x800000c819ca7221 */ /* 0x000fe40000010000 */
[C---:B------:R-:W-:Y:S01]  /*f1f0*/  @!P0 IMAD.WIDE R24, R191.reuse, R28, c[0x0][0x1a8] ;  /* 0x00006a00bf188625 */ /* 0x040fe200078e021c */
[----:B------:R-:W-:-:S03]  /*f200*/  IADD3 R191, R191, c[0x0][0x160], RZ ;  /* 0x00005800bfbf7a10 */ /* 0x000fc60007ffe0ff */
[--C-:B------:R-:W-:Y:S01]  /*f210*/  FADD.FTZ R246, R26, -R200.reuse ;  /* 0x800000c81af67221 */ /* 0x100fe20000010000 */
[----:B------:R-:W-:Y:S01]  /*f220*/  LEA.HI.SX32 R26, R213, R196, 0x1e ;  /* 0x000000c4d51a7211 */ /* 0x000fe200078ff2ff */
[--C-:B------:R-:W-:Y:S02]  /*f230*/  FADD.FTZ R56, R56, -R200.reuse ;  /* 0x800000c838387221 */ /* 0x100fe40000010000 */
[--C-:B------:R-:W-:Y:S02]  /*f240*/  FADD.FTZ R222, R57, -R200.reuse ;  /* 0x800000c839de7221 */ /* 0x100fe40000010000 */
[--C-:B------:R-:W-:Y:S02]  /*f250*/  FADD.FTZ R224, R58, -R200.reuse ;  /* 0x800000c83ae07221 */ /* 0x100fe40000010000 */
[--C-:B------:R-:W-:Y:S01]  /*f260*/  FADD.FTZ R226, R59, -R200.reuse ;  /* 0x800000c83be27221 */ /* 0x100fe20000010000 */
[----:B0-----:R0:W-:Y:S01]  /*f270*/  @!P0 STG.E [R24.64], R33 ;  /* 0x0000002118008986 */ /* 0x0011e2000c101904 */
[--C-:B------:R-:W-:Y:S01]  /*f280*/  FADD.FTZ R214, R53, -R200.reuse ;  /* 0x800000c835d67221 */ /* 0x100fe20000010000 */
[----:B------:R-:W-:Y:S01]  /*f290*/  LEA R44, P0, R26, c[0x0][0x208], 0x4 ;  /* 0x000082001a2c7a11 */ /* 0x000fe200078020ff */
[----:B------:R-:W-:-:S02]  /*f2a0*/  FADD.FTZ R52, R52, -R200 ;  /* 0x800000c834347221 */ /* 0x000fc40000010000 */
[--C-:B------:R-:W-:Y:S01]  /*f2b0*/  FADD.FTZ R218, R55, -R200.reuse ;  /* 0x800000c837da7221 */ /* 0x100fe20000010000 */
[----:B------:R-:W-:Y:S01]  /*f2c0*/  LEA.HI.X R45, R26, c[0x0][0x20c], RZ, 0x4, P0 ;  /* 0x000083001a2d7a11 */ /* 0x000fe200000f24ff */
[--C-:B------:R-:W-:Y:S01]  /*f2d0*/  FADD.FTZ R220, R48, -R200.reuse ;  /* 0x800000c830dc7221 */ /* 0x100fe20000010000 */
[----:B------:R-:W-:Y:S01]  /*f2e0*/  ISETP.GE.AND P0, PT, R191, c[0x0][0x164], PT ;  /* 0x00005900bf007a0c */ /* 0x000fe20003f06270 */
        /* <DEDUP_REMOVED lines=12> */
[--C-:B------:R-:W-:Y:S02]  /*f3b0*/  FADD.FTZ R228, R37, -R200.reuse ;  /* 0x800000c825e47221 */ /* 0x100fe40000010000 */
[--C-:B------:R-:W-:Y:S02]  /*f3c0*/  FADD.FTZ R230, R39, -R200.reuse ;  /* 0x800000c827e67221 */ /* 0x100fe40000010000 */
[--C-:B------:R-:W-:Y:S02]  /*f3d0*/  FADD.FTZ R238, R35, -R200.reuse ;  /* 0x800000c823ee7221 */ /* 0x100fe40000010000 */
[----:B------:R-:W-:-:S02]  /*f3e0*/  FADD.FTZ R30, R30, -R200 ;  /* 0x800000c81e1e7221 */ /* 0x000fc40000010000 */
[----:B------:R-:W-:Y:S02]  /*f3f0*/  FMUL.FTZ R32, R33, R214 ;  /* 0x000000d621207220 */ /* 0x000fe40000410000 */
        /* <DEDUP_REMOVED lines=27> */
[C---:B------:R-:W-:Y:S02]  /*f5b0*/  FMUL.FTZ R46, R33.reuse, R230 ;  /* 0x000000e6212e7220 */ /* 0x040fe40000410000 */
[C---:B------:R-:W-:Y:S01]  /*f5c0*/  FMUL.FTZ R235, R33.reuse, R30 ;  /* 0x0000001e21eb7220 */ /* 0x040fe20000410000 */
[----:B------:R0:W-:Y:S01]  /*f5d0*/  STG.E.128 [R44.64], R24 ;  /* 0x000000182c007986 */ /* 0x0001e2000c101d04 */
[----:B------:R-:W-:-:S02]  /*f5e0*/  FMUL.FTZ R204, R33, R202 ;  /* 0x000000ca21cc7220 */ /* 0x000fc40000410000 */
[----:B------:R-:W-:Y:S02]  /*f5f0*/  FFMA.FTZ R29, R137, R32, R177 ;  /* 0x00000020891d7223 */ /* 0x000fe400000100b1 */
        /* <DEDUP_REMOVED lines=17> */
[----:B------:R-:W-:-:S04]  /*f710*/  IMAD.WIDE.U32 R48, R201, R198, c[0x0][0x208] ;  /* 0x00008200c9307625 */ /* 0x000fc800078e00c6 */
[----:B------:R-:W-:Y:S02]  /*f720*/  FFMA.FTZ R31, R139, R218, R179 ;  /* 0x000000da8b1f7223 */ /* 0x000fe400000100b3 */
[----:B------:R-:W-:Y:S02]  /*f730*/  FFMA.FTZ R30, R138, R39, R178 ;  /* 0x000000278a1e7223 */ /* 0x000fe400000100b2 */
[----:B------:R-:W-:Y:S02]  /*f740*/  FFMA.FTZ R28, R136, R35, R176 ;  /* 0x00000023881c7223 */ /* 0x000fe400000100b0 */
[----:B------:R-:W-:Y:S02]  /*f750*/  FFMA.FTZ R32, R132, R37, R172 ;  /* 0x0000002584207223 */ /* 0x000fe400000100ac */
[----:B------:R-:W-:Y:S01]  /*f760*/  IMAD.WIDE.U32 R50, R205, R198, c[0x0][0x208] ;  /* 0x00008200cd327625 */ /* 0x000fe200078e00c6 */
[----:B------:R1:W-:Y:S03]  /*f770*/  STG.E.128 [R48.64], R28 ;  /* 0x0000001c30007986 */ /* 0x0003e6000c101d04 */
[----:B------:R-:W-:-:S02]  /*f780*/  FFMA.FTZ R35, R135, R184, R175 ;  /* 0x000000b887237223 */ /* 0x000fc400000100af */
        /* <DEDUP_REMOVED lines=9> */
[----:B------:R-:W-:Y:S01]  /*f820*/  FFMA.FTZ R40, R124, R47, R164 ;  /* 0x0000002f7c287223 */ /* 0x000fe200000100a4 */
[----:B------:R3:W-:Y:S01]  /*f830*/  STG.E.128 [R52.64], R36 ;  /* 0x0000002434007986 */ /* 0x0007e2000c101d04 */
[----:B------:R-:W-:-:S04]  /*f840*/  IMAD.WIDE.U32 R54, R219, R198, c[0x0][0x208] ;  /* 0x00008200db367625 */ /* 0x000fc800078e00c6 */
[----:B------:R-:W-:Y:S02]  /*f850*/  FFMA.FTZ R42, R126, R59, R166 ;  /* 0x0000003b7e2a7223 */ /* 0x000fe400000100a6 */
[----:B------:R-:W-:Y:S02]  /*f860*/  FFMA.FTZ R41, R125, R56, R165 ;  /* 0x000000387d297223 */ /* 0x000fe400000100a5 */
[----:B------:R-:W-:Y:S02]  /*f870*/  FFMA.FTZ R47, R123, R46, R163 ;  /* 0x0000002e7b2f7223 */ /* 0x000fe400000100a3 */
[----:B------:R-:W-:Y:S01]  /*f880*/  IMAD.WIDE.U32 R56, R197, R198, c[0x0][0x208] ;  /* 0x00008200c5387625 */ /* 0x000fe200078e00c6 */
[----:B------:R4:W-:Y:S03]  /*f890*/  STG.E.128 [R54.64], R40 ;  /* 0x0000002836007986 */ /* 0x0009e6000c101d04 */
[----:B------:R-:W-:-:S02]  /*f8a0*/  FFMA.FTZ R46, R122, R231, R162 ;  /* 0x000000e77a2e7223 */ /* 0x000fc400000100a2 */
        /* <DEDUP_REMOVED lines=29> */
.L_x_35201:
[----:B------:R-:W-:Y:S05]  /*fa80*/  EXIT ;  /* 0x000000000000794d */ /* 0x000fea0003800000 */
.L_x_35199:
[----:B0-----:R-:W-:Y:S01]  /*fa90*/  IMAD.MOV.U32 R215, RZ, RZ, 0x1 ;  /* 0x00000001ffd77424 */ /* 0x001fe200078e00ff */
[----:B------:R-:W-:Y:S01]  /*faa0*/  MOV R199, 0x1f ;  /* 0x0000001f00c77802 */ /* 0x000fe20000000f00 */
[----:B------:R-:W-:Y:S01]  /*fab0*/  IMAD.MOV.U32 R202, RZ, RZ, -0x1 ;  /* 0xffffffffffca7424 */ /* 0x000fe200078e00ff */
[----:B------:R-:W-:Y:S02]  /*fac0*/  MOV R212, 0xfae0 ;  /* 0x0000fae000d47802 */ /* 0x000fe40000000f00 */
[----:B------:R-:W-:Y:S05]  /*fad0*/  CALL.REL.NOINC `($__internal_157_$__cuda_sm70_shflsync_bfly_p) ;  /* 0x0000089000007944 */ /* 0x000fea0003c00000 */
[----:B-1----:R-:W-:Y:S01]  /*fae0*/  MOV R198, R215 ;  /* 0x000000d700c67202 */ /* 0x002fe20000000f00 */
[----:B0-----:R-:W-:Y:S05]  /*faf0*/  BRA `(.L_x_35203) ;  /* 0xffffeb8000007947 */ /* 0x001fea000383ffff */
.L_x_35200:
[----:B------:R-:W-:Y:S01]  /*fb00*/  HFMA2.MMA R199, -RZ, RZ, 0, 1.847743988037109375e-06 ;  /* 0x0000001fffc77435 */ /* 0x000fe200000001ff */
[----:B------:R-:W-:Y:S01]  /*fb10*/  IMAD.MOV.U32 R215, RZ, RZ, 0x2 ;  /* 0x00000002ffd77424 */ /* 0x000fe200078e00ff */
[----:B------:R-:W-:Y:S01]  /*fb20*/  MOV R212, 0xfb50 ;  /* 0x0000fb5000d47802 */ /* 0x000fe20000000f00 */
[----:B------:R-:W-:-:S03]  /*fb30*/  IMAD.MOV.U32 R202, RZ, RZ, -0x1 ;  /* 0xffffffffffca7424 */ /* 0x000fc600078e00ff */
[----:B------:R-:W-:Y:S05]  /*fb40*/  CALL.REL.NOINC `($__internal_157_$__cuda_sm70_shflsync_bfly_p) ;  /* 0x0000082000007944 */ /* 0x000fea0003c00000 */
[----:B01----:R-:W-:Y:S01]  /*fb50*/  FADD.FTZ R206, R206, R215 ;  /* 0x000000d7cece7221 */ /* 0x003fe20000010000 */
[----:B------:R-:W-:Y:S01]  /*fb60*/  MOV R215, 0x4 ;  /* 0x0000000400d77802 */ /* 0x000fe20000000f00 */
[----:B------:R-:W-:Y:S01]  /*fb70*/  IMAD.MOV.U32 R199, RZ, RZ, 0x1f ;  /* 0x0000001fffc77424 */ /* 0x000fe200078e00ff */
[----:B------:R-:W-:-:S02]  /*fb80*/  MOV R202, 0xffffffff ;  /* 0xffffffff00ca7802 */ /* 0x000fc40000000f00 */
[----:B------:R-:W-:Y:S02]  /*fb90*/  MOV R212, 0xfbb0 ;  /* 0x0000fbb000d47802 */ /* 0x000fe40000000f00 */
[----:B------:R-:W-:Y:S05]  /*fba0*/  CALL.REL.NOINC `($__internal_157_$__cuda_sm70_shflsync_bfly_p) ;  /* 0x000007c000007944 */ /* 0x000fea0003c00000 */
[----:B0-----:R-:W-:Y:S01]  /*fbb0*/  HFMA2.MMA R199, -RZ, RZ, 0, 1.847743988037109375e-06 ;  /* 0x0000001fffc77435 */ /* 0x001fe200000001ff */
[----:B-1----:R-:W-:Y:S01]  /*fbc0*/  FADD.FTZ R206, R206, R215 ;  /* 0x000000d7cece7221 */ /* 0x002fe20000010000 */
[----:B------:R-:W-:Y:S01]  /*fbd0*/  MOV R212, 0xfc10 ;  /* 0x0000fc1000d47802 */ /* 0x000fe20000000f00 */
[----:B------:R-:W-:Y:S02]  /*fbe0*/  IMAD.MOV.U32 R215, RZ, RZ, 0x8 ;  /* 0x00000008ffd77424 */ /* 0x000fe400078e00ff */
[----:B------:R-:W-:Y:S02]  /*fbf0*/  IMAD.MOV.U32 R202, RZ, RZ, -0x1 ;  /* 0xffffffffffca7424 */ /* 0x000fe400078e00ff */
[----:B------:R-:W-:Y:S05]  /*fc00*/  CALL.REL.NOINC `($__internal_157_$__cuda_sm70_shflsync_bfly_p) ;  /* 0x0000076000007944 */ /* 0x000fea0003c00000 */
[----:B01----:R-:W-:Y:S01]  /*fc10*/  FADD.FTZ R206, R206, R215 ;  /* 0x000000d7cece7221 */ /* 0x003fe20000010000 */
[----:B------:R-:W-:Y:S01]  /*fc20*/  MOV R215, 0x10 ;  /* 0x0000001000d77802 */ /* 0x000fe20000000f00 */
[----:B------:R-:W-:Y:S01]  /*fc30*/  IMAD.MOV.U32 R199, RZ, RZ, 0x1f ;  /* 0x0000001fffc77424 */ /* 0x000fe200078e00ff */
[----:B------:R-:W-:Y:S02]  /*fc40*/  MOV R202, 0xffffffff ;  /* 0xffffffff00ca7802 */ /* 0x000fe40000000f00 */
[----:B------:R-:W-:-:S02]  /*fc50*/  MOV R212, 0xfc70 ;  /* 0x0000fc7000d47802 */ /* 0x000fc40000000f00 */
[----:B------:R-:W-:Y:S05]  /*fc60*/  CALL.REL.NOINC `($__internal_157_$__cuda_sm70_shflsync_bfly_p) ;  /* 0x0000070000007944 */ /* 0x000fea0003c00000 */
[----:B-1----:R-:W-:Y:S01]  /*fc70*/  FADD.FTZ R198, R206, R215 ;  /* 0x000000d7cec67221 */ /* 0x002fe20000010000 */
[----:B------:R-:W-:Y:S01]  /*fc80*/  MOV R212, 0x101e0 ;  /* 0x000101e000d47802 */ /* 0x000fe20000000f00 */
        /* <DEDUP_REMOVED lines=82> */
[----:B------:R-:W-:Y:S01]  /*101b0*/  HFMA2.MMA R199, -RZ, RZ, 0, 1.847743988037109375e-06 ;  /* 0x0000001fffc77435 */ /* 0x000fe200000001ff */
[----:B------:R-:W-:-:S05]  /*101c0*/  IMAD.MOV.U32 R202, RZ, RZ, -0x1 ;  /* 0xffffffffffca7424 */ /* 0x000fca00078e00ff */
[----:B------:R-:W-:Y:S05]  /*101d0*/  CALL.REL.NOINC `($__internal_157_$__cuda_sm70_shflsync_bfly_p) ;  /* 0x0000019000007944 */ /* 0x000fea0003c00000 */
[----:B01----:R-:W-:Y:S01]  /*101e0*/  FADD.FTZ R206, R206, R215 ;  /* 0x000000d7cece7221 */ /* 0x003fe20000010000 */
[----:B------:R-:W-:Y:S01]  /*101f0*/  MOV R215, 0x2 ;  /* 0x0000000200d77802 */ /* 0x000fe20000000f00 */
[----:B------:R-:W-:Y:S01]  /*10200*/  IMAD.MOV.U32 R199, RZ, RZ, 0x1f ;  /* 0x0000001fffc77424 */ /* 0x000fe200078e00ff */
[----:B------:R-:W-:Y:S02]  /*10210*/  MOV R202, 0xffffffff ;  /* 0xffffffff00ca7802 */ /* 0x000fe40000000f00 */
[----:B------:R-:W-:Y:S02]  /*10220*/  MOV R212, 0x10240 ;  /* 0x0001024000d47802 */ /* 0x000fe40000000f00 */
[----:B------:R-:W-:Y:S05]  /*10230*/  CALL.REL.NOINC `($__internal_157_$__cuda_sm70_shflsync_bfly_p) ;  /* 0x0000013000007944 */ /* 0x000fea0003c00000 */
[----:B0-----:R-:W-:Y:S01]  /*10240*/  HFMA2.MMA R199, -RZ, RZ, 0, 1.847743988037109375e-06 ;  /* 0x0000001fffc77435 */ /* 0x001fe200000001ff */
[----:B-1----:R-:W-:Y:S01]  /*10250*/  FADD.FTZ R206, R206, R215 ;  /* 0x000000d7cece7221 */ /* 0x002fe20000010000 */
[----:B------:R-:W-:Y:S01]  /*10260*/  MOV R212, 0x102a0 ;  /* 0x000102a000d47802 */ /* 0x000fe20000000f00 */
[----:B------:R-:W-:-:S02]  /*10270*/  IMAD.MOV.U32 R215, RZ, RZ, 0x4 ;  /* 0x00000004ffd77424 */ /* 0x000fc400078e00ff */
[----:B------:R-:W-:Y:S02]  /*10280*/  IMAD.MOV.U32 R202, RZ, RZ, -0x1 ;  /* 0xffffffffffca7424 */ /* 0x000fe400078e00ff */
        /* <DEDUP_REMOVED lines=10> */
[----:B------:R-:W-:Y:S02]  /*10330*/  IMAD.MOV.U32 R215, RZ, RZ, 0x10 ;  /* 0x00000010ffd77424 */ /* 0x000fe400078e00ff */
[----:B------:R-:W-:-:S02]  /*10340*/  IMAD.MOV.U32 R202, RZ, RZ, -0x1 ;  /* 0xffffffffffca7424 */ /* 0x000fc400078e00ff */
[----:B------:R-:W-:Y:S05]  /*10350*/  CALL.REL.NOINC `($__internal_157_$__cuda_sm70_shflsync_bfly_p) ;  /* 0x0000001000007944 */ /* 0x000fea0003c00000 */
[----:B01----:R-:W-:Y:S05]  /*10360*/  BRA `(.L_x_35204) ;  /* 0xffffe95000007947 */ /* 0x003fea000383ffff */
        .weak           $__internal_157_$__cuda_sm70_shflsync_bfly_p
        .type           $__internal_157_$__cuda_sm70_shflsync_bfly_p,@function
        .size           $__internal_157_$__cuda_sm70_shflsync_bfly_p,(.L_x_36197 - $__internal_157_$__cuda_sm70_shflsync_bfly_p)
$__internal_157_$__cuda_sm70_shflsync_bfly_p:
[----:B------:R-:W-:Y:S01]  /*10370*/  MOV R213, 0x0 ;  /* 0x0000000000d57802 */ /* 0x000fe20000000f00 */
[----:B------:R-:W-:Y:S04]  /*10380*/  WARPSYNC R202 ;  /* 0x000000ca00007348 */ /* 0x000fe80003800000 */
[----:B------:R0:W1:Y:S01]  /*10390*/  SHFL.BFLY PT, R215, R206, R215, R199 ;  /* 0x0c0000d7ced77389 */ /* 0x00006200000e00c7 */
[----:B------:R-:W-:Y:S05]  /*103a0*/  RET.REL.NODEC R212 `(_ZN10layer_norm13ln_fwd_kernelINS_13Kernel_traitsIfffffjLj5120ELj1ELj1ELj4ELj16ENS_18Kernel_traits_baseILj5120EfffffjLj128EEEEELb1ELb1ELb0ELb1EEEvNS_9FwdParamsE) ;  /* 0xfffefc50d4007950 */ /* 0x000fea0003c3ffff */
.L_x_35205:
        /* <DEDUP_REMOVED lines=13> */
.L_x_36197:


//--------------------- .text._ZN10layer_norm13ln_fwd_kernelINS_13Kernel_traitsIfffffjLj5120ELj1ELj1ELj4ELj16ENS_18Kernel_traits_baseILj5120EfffffjLj128EEEEELb1ELb1ELb1ELb0EEEvNS_9FwdParamsE --------------------------
	.section	.text._ZN10layer_norm13ln_fwd_kernelINS_13Kernel_traitsIfffffjLj5120ELj1ELj1ELj4ELj16ENS_18Kernel_traits_baseILj5120EfffffjLj128EEEEELb1ELb1ELb1ELb0EEEvNS_9FwdParamsE,"ax",@progbits
	.sectioninfo	@"SHI_REGISTERS=229"
	.align	128
        .global         _ZN10layer_norm13ln_fwd_kernelINS_13Kernel_traitsIfffffjLj5120ELj1ELj1ELj4ELj16ENS_18Kernel_traits_baseILj5120EfffffjLj128EEEEELb1ELb1ELb1ELb0EEEvNS_9FwdParamsE
        .type           _ZN10layer_norm13ln_fwd_kernelINS_13Kernel_traitsIfffffjLj5120ELj1ELj1ELj4ELj16ENS_18Kernel_traits_baseILj5120EfffffjLj128EEEEELb1ELb1ELb1ELb0EEEvNS_9FwdParamsE,@function
        .size           _ZN10layer_norm13ln_fwd_kernelINS_13Kernel_traitsIfffffjLj5120ELj1ELj1ELj4ELj16ENS_18Kernel_traits_baseILj5120EfffffjLj128EEEEELb1ELb1ELb1ELb0EEEvNS_9FwdParamsE,(.L_x_36198 - _ZN10layer_norm13ln_fwd_kernelINS_13Kernel_traitsIfffffjLj5120ELj1ELj1ELj4ELj16ENS_18Kernel_traits_baseILj5120EfffffjLj128EEEEELb1ELb1ELb1ELb0EEEvNS_9FwdParamsE)
        .other          _ZN10layer_norm13ln_fwd_kernelINS_13Kernel_traitsIfffffjLj5120ELj1ELj1ELj4ELj16ENS_18Kernel_traits_baseILj5120EfffffjLj128EEEEELb1ELb1ELb1ELb0EEEvNS_9FwdParamsE,@"STO_CUDA_ENTRY STV_DEFAULT"
_ZN10layer_norm13ln_fwd_kernelINS_13Kernel_traitsIfffffjLj5120ELj1ELj1ELj4ELj16ENS_18Kernel_traits_baseILj5120EfffffjLj128EEEEELb1ELb1ELb1ELb0EEEvNS_9FwdParamsE:
.text._ZN10layer_norm13ln_fwd_kernelINS_13Kernel_traitsIfffffjLj5120ELj1ELj1ELj4ELj16ENS_18Kernel_traits_baseILj5120EfffffjLj128EEEEELb1ELb1ELb1ELb0EEEvNS_9FwdParamsE:
        /* <DEDUP_REMOVED lines=73> */
[----:B------:R-:W-:-:S03]  /*0490*/  LOP3.LUT R132, R132, 0x80, RZ, 0xfc, !PT ;  /* 0x0000008084847812 */ /* 0x000fc600078efcff */
.L_x_35207:
[----:B------:R-:W-:Y:S05]  /*04a0*/  BSYNC B0 ;  /* 0x0000000000007941 */ /* 0x000fea0003800000 */
.L_x_35206:
        /* <DEDUP_REMOVED lines=16> */
.L_x_35209:
[----:B------:R-:W-:Y:S05]  /*05b0*/  BSYNC B0 ;  /* 0x0000000000007941 */ /* 0x000fea0003800000 */
.L_x_35208:
        /* <DEDUP_REMOVED lines=16> */
.L_x_35211:
[----:B------:R-:W-:Y:S05]  /*06c0*/  BSYNC B0 ;  /* 0x0000000000007941 */ /* 0x000fea0003800000 */
.L_x_35210:
        /* <DEDUP_REMOVED lines=16> */
.L_x_35213:
[----:B------:R-:W-:Y:S05]  /*07d0*/  BSYNC B0 ;  /* 0x0000000000007941 */ /* 0x000fea0003800000 */
.L_x_35212:
        /* <DEDUP_REMOVED lines=16> */
.L_x_35215:
[----:B------:R-:W-:Y:S05]  /*08e0*/  BSYNC B0 ;  /* 0x0000000000007941 */ /* 0x000fea0003800000 */
.L_x_35214:
        /* <DEDUP_REMOVED lines=12> */
[----:B------:R-:W-:Y:S01]  /*09b0*/  IMAD.MOV.U32 R85, RZ, RZ, 0x10 ;  /* 0x00000010ff557424 */ /* 0x000fe200078e00ff */
[----:B------:R-:W-:Y:S01]  /*09c0*/  CS2R R82, SRZ ;  /* 0x0000000000527805 */ /* 0x000fe2000001ff00 */
[----:B------:R-:W-:Y:S01]  /*09d0*/  CS2R R80, SRZ ;  /* 0x0000000000507805 */ /* 0x000fe2000001ff00 */
[C---:B------:R-:W-:Y:S01]  /*09e0*/  LEA.HI.X R89, R132.reuse, c[0x0][0x1cc], RZ, 0x4, P1 ;  /* 0x0000730084597a11 */ /* 0x040fe200008f24ff */
[----:B------:R-:W-:Y:S01]  /*09f0*/  IMAD.WIDE.U32 R84, R132, R85, c[0x0][0x1b0] ;  /* 0x00006c0084547625 */ /* 0x000fe200078e0055 */
[----:B------:R-:W-:-:S04]  /*0a00*/  ISETP.NE.U32.AND P1, PT, RZ, c[0x0][0x218], PT ;  /* 0x00008600ff007a0c */ /* 0x000fc80003f25070 */
[----:B------:R-:W-:Y:S01]  /*0a10*/  ISETP.NE.AND.EX P1, PT, RZ, c[0x0][0x21c], PT, P1 ;  /* 0x00008700ff007a0c */ /* 0x000fe20003f25310 */
[----:B------:R-:W5:Y:S04]  /*0a20*/  LDG.E.128 R84, [R84.64] ;  /* 0x0000000454547981 */ /* 0x000f68000c1e1d00 */
[----:B------:R-:W5:Y:S08]  /*0a30*/  LDG.E.128 R88, [R88.64] ;  /* 0x0000000458587981 */ /* 0x000f70000c1e1d00 */
[----:B0-----:R-:W-:-:S04]  /*0a40*/  @P1 LEA R10, P2, R132, c[0x0][0x218], 0x4 ;  /* 0x00008600840a1a11 */ /* 0x001fc800078420ff */
[----:B------:R-:W-:-:S05]  /*0a50*/  @P1 LEA.HI.X R11, R132, c[0x0][0x21c], RZ, 0x4, P2 ;  /* 0x00008700840b1a11 */ /* 0x000fca00010f24ff */
[----:B------:R0:W5:Y:S01]  /*0a60*/  @P1 LDG.E.128 R80, [R10.64] ;  /* 0x000000040a501981 */ /* 0x000162000c1e1d00 */
[----:B------:R-:W-:-:S03]  /*0a70*/  IADD3 R132, R132, 0x80, RZ ;  /* 0x0000008084847810 */ /* 0x000fc60007ffe0ff */
.L_x_35217:
[----:B------:R-:W-:Y:S05]  /*0a80*/  BSYNC B0 ;  /* 0x0000000000007941 */ /* 0x000fea0003800000 */
.L_x_35216:
[----:B------:R-:W-:Y:S01]  /*0a90*/  ISETP.GE.U32.AND P1, PT, R205, 0x380, PT ;  /* 0x00000380cd00780c */ /* 0x000fe20003f26070 */
[----:B------:R-:W-:Y:S01]  /*0aa0*/  BSSY B0, `(.L_x_35218) ;  /* 0x0000019000007945 */ /* 0x000fe20003800000 */
[----:B------:R-:W-:Y:S02]  /*0ab0*/  LOP3.LUT R5, R9, R6, R199, 0x96, !PT ;  /* 0x0000000609057212 */ /* 0x000fe400078e96c7 */
[----:B------:R-:W-:Y:S02]  /*0ac0*/  LOP3.LUT R6, R3, R4, R201, 0x96, !PT ;  /* 0x0000000403067212 */ /* 0x000fe400078e96c9 */
[----:B------:R-:W-:Y:S01]  /*0ad0*/  LOP3.LUT R200, R200, 0xffffffbf, RZ, 0xc0, !PT ;  /* 0xffffffbfc8c87812 */ /* 0x000fe200078ec0ff */
[----:B------:R-:W-:Y:S01]  /*0ae0*/  IMAD.WIDE.U32 R4, R5, -0x2daee0ad, RZ ;  /* 0xd2511f5305047825 */ /* 0x000fe200078e00ff */
[----:B------:R-:W-:Y:S02]  /*0af0*/  LEA.HI R198, R214, R13, RZ, 0x19 ;  /* 0x0000000dd6c67211 */ /* 0x000fe400078fc8ff */
[----:B------:R-:W-:Y:S01]  /*0b00*/  IADD3 R197, R195, -0x56f99767, RZ ;  /* 0xa9066899c3c57810 */ /* 0x000fe20007ffe0ff */
        /* <DEDUP_REMOVED lines=18> */
.L_x_35219:
[----:B------:R-:W-:Y:S05]  /*0c30*/  BSYNC B0 ;  /* 0x0000000000007941 */ /* 0x000fea0003800000 */
.L_x_35218:
        /* <DEDUP_REMOVED lines=19> */
.L_x_35221:
[----:B------:R-:W-:Y:S05]  /*0d70*/  BSYNC B0 ;  /* 0x0000000000007941 */ /* 0x000fea0003800000 */
.L_x_35220:
        /* <DEDUP_REMOVED lines=19> */
.L_x_35223:
[----:B------:R-:W-:Y:S05]  /*0eb0*/  BSYNC B0 ;  /* 0x0000000000007941 */ /* 0x000fea0003800000 */
.L_x_35222:
        /* <DEDUP_REMOVED lines=18> */
.L_x_35225:
[----:B------:R-:W-:Y:S05]  /*0fe0*/  BSYNC B0 ;  /* 0x0000000000007941 */ /* 0x000fea0003800000 */
.L_x_35224:
[----:B------:R-:W-:Y:S02]  /*0ff0*/  ISETP.GE.AND P1, PT, R198, c[0x0][0x164], PT ;  /* 0x00005900c6007a0c */ /* 0x000fe40003f26270 */
[----:B------:R-:W-:Y:S02]  /*1000*/  LOP3.LUT R9, R5, R2, R197, 0x96, !PT ;  /* 0x0000000205097212 */ /* 0x000fe400078e96c5 */
[----:B------:R-:W-:-:S09]  /*1010*/  LOP3.LUT R2, R7, R8, R196, 0x96, !PT ;  /* 0x0000000807027212 */ /* 0x000fd200078e96c4 */
[----:B------:R-:W-:Y:S05]  /*1020*/  @P1 EXIT ;  /* 0x000000000000194d */ /* 0x000fea0003800000 */
[----:B------:R-:W-:Y:S01]  /*1030*/  SHF.R.S32.HI R12, RZ, 0x2, R12 ;  /* 0x00000002ff0c7819 */ /* 0x000fe2000001140c */
[----:B------:R-:W-:Y:S01]  /*1040*/  IMAD.WIDE.U32 R8, R9, -0x326172a9, RZ ;  /* 0xcd9e8d5709087825 */ /* 0x000fe200078e00ff */
[----:B------:R-:W-:Y:S01]  /*1050*/  LOP3.LUT R5, R214, 0x60, RZ, 0xc0, !PT ;  /* 0x00000060d6057812 */ /* 0x000fe200078ec0ff */
[----:B------:R-:W-:Y:S01]  /*1060*/  ULDC.U8 UR6, c[0x0][0x1f0] ;  /* 0x00007c0000067ab9 */ /* 0x000fe20000000000 */
[----:B0-----:R-:W-:Y:S01]  /*1070*/  LOP3.LUT R10, R12, 0x7f, RZ, 0xc0, !PT ;  /* 0x0000007f0c0a7812 */ /* 0x001fe200078ec0ff */
[----:B------:R-:W-:Y:S01]  /*1080*/  IMAD.WIDE.U32 R2, R2, -0x2daee0ad, RZ ;  /* 0xd2511f5302027825 */ /* 0x000fe200078e00ff */
[----:B------:R-:W-:Y:S02]  /*1090*/  IADD3 R193, R194, -0x4ab325aa, RZ ;  /* 0xb54cda56c2c17810 */ /* 0x000fe40007ffe0ff */
[----:B------:R-:W-:Y:S01]  /*10a0*/  IADD3 R192, R195, 0x646e171e, RZ ;  /* 0x646e171ec3c07810 */ /* 0x000fe20007ffe0ff */
[----:B------:R-:W-:Y:S01]  /*10b0*/  IMAD.IADD R7, R10, 0x1, -R5 ;  /* 0x000000010a077824 */ /* 0x000fe200078e0a05 */
[----:B------:R-:W-:-:S02]  /*10c0*/  SHF.R.U32.HI R12, RZ, 0x2, R12 ;  /* 0x00000002ff0c7819 */ /* 0x000fc4000001160c */
[----:B------:R-:W-:Y:S02]  /*10d0*/  LOP3.LUT R5, R9, R6, R193, 0x96, !PT ;  /* 0x0000000609057212 */ /* 0x000fe400078e96c1 */
[----:B------:R-:W-:Y:S02]  /*10e0*/  IMNMX R7, RZ, R7, !PT ;  /* 0x00000007ff077217 */ /* 0x000fe40007800200 */
[----:B------:R-:W-:Y:S01]  /*10f0*/  LOP3.LUT R6, R3, R4, R192, 0x96, !PT ;  /* 0x0000000403067212 */ /* 0x000fe200078e96c0 */
[----:B------:R-:W-:Y:S01]  /*1100*/  IMAD.WIDE.U32 R4, R5, -0x2daee0ad, RZ ;  /* 0xd2511f5305047825 */ /* 0x000fe200078e00ff */
[----:B------:R-:W-:Y:S02]  /*1110*/  LOP3.LUT R140, R12, 0x3fffffe0, RZ, 0xc0, !PT ;  /* 0x3fffffe00c8c7812 */ /* 0x000fe400078ec0ff */
[----:B------:R-:W-:Y:S01]  /*1120*/  IMNMX R3, R7, 0x20, PT ;  /* 0x0000002007037817 */ /* 0x000fe20003800200 */
[----:B------:R-:W-:Y:S01]  /*1130*/  IMAD.WIDE.U32 R6, R6, -0x326172a9, RZ ;  /* 0xcd9e8d5706067825 */ /* 0x000fe200078e00ff */
[----:B------:R-:W-:-:S02]  /*1140*/  IADD3 R19, R195, 0x1fd5c5a3, RZ ;  /* 0x1fd5c5a3c3137810 */ /* 0x000fc40007ffe0ff */
[----:B------:R-:W-:Y:S01]  /*1150*/  IADD3 R18, R194, 0x5384540f, RZ ;  /* 0x5384540fc2127810 */ /* 0x000fe20007ffe0ff */
[----:B------:R-:W-:Y:S01]  /*1160*/  IMAD.IADD R3, R3, 0x1, R140 ;  /* 0x0000000103037824 */ /* 0x000fe200078e028c */
[----:B------:R-:W-:Y:S02]  /*1170*/  LOP3.LUT R9, R5, R2, R19, 0x96, !PT ;  /* 0x0000000205097212 */ /* 0x000fe400078e9613 */
[----:B------:R-:W-:Y:S01]  /*1180*/  LOP3.LUT R8, R7, R8, R18, 0x96, !PT ;  /* 0x0000000807087212 */ /* 0x000fe200078e9612 */
[----:B------:R-:W-:Y:S01]  /*1190*/  IMAD.SHL.U32 R5, R3, 0x4, RZ ;  /* 0x0000000403057824 */ /* 0x000fe200078e00ff */
[----:B------:R-:W-:Y:S01]  /*11a0*/  IADD3 R17, R195, -0x24c28bd8, RZ ;  /* 0xdb3d7428c3117810 */ /* 0x000fe20007ffe0ff */
[----:B------:R-:W-:Y:S01]  /*11b0*/  IMAD.SHL.U32 R7, R214, 0x20, RZ ;  /* 0x00000020d6077824 */ /* 0x000fe200078e00ff */
[C---:B------:R-:W-:Y:S01]  /*11c0*/  IADD3 R16, R194.reuse, -0xe443238, RZ ;  /* 0xf1bbcdc8c2107810 */ /* 0x040fe20007ffe0ff */
[----:B------:R-:W0:Y:S01]  /*11d0*/  I2F.U32 R12, R5 ;  /* 0x00000005000c7306 */ /* 0x000e220000201000 */
[----:B------:R-:W-:Y:S01]  /*11e0*/  IMAD.HI.U32 R3, R9, -0x326172a9, RZ ;  /* 0xcd9e8d5709037827 */ /* 0x000fe200078e00ff */
[----:B------:R-:W-:-:S02]  /*11f0*/  IADD3 R15, R194, -0x700cb87f, RZ ;  /* 0x8ff34781c20f7810 */ /* 0x000fc40007ffe0ff */
[----:B------:R-:W-:Y:S01]  /*1200*/  LOP3.LUT R7, R7, 0x3e0, RZ, 0xc0, !PT ;  /* 0x000003e007077812 */ /* 0x000fe200078ec0ff */
[----:B------:R-:W-:Y:S01]  /*1210*/  IMAD.HI.U32 R2, R8, -0x2daee0ad, RZ ;  /* 0xd2511f5308027827 */ /* 0x000fe200078e00ff */
[----:B------:R-:W-:Y:S02]  /*1220*/  LOP3.LUT R3, R3, R6, R16, 0x96, !PT ;  /* 0x0000000603037212 */ /* 0x000fe400078e9610 */
[----:B------:R-:W-:Y:S01]  /*1230*/  IADD3 R7, R10, -R7, RZ ;  /* 0x800000070a077210 */ /* 0x000fe20007ffe0ff */
[----:B------:R-:W-:Y:S01]  /*1240*/  IMAD R11, R8, -0x2daee0ad, RZ ;  /* 0xd2511f53080b7824 */ /* 0x000fe200078e02ff */
[----:B------:R-:W-:Y:S01]  /*1250*/  LOP3.LUT R141, R2, R4, R17, 0x96, !PT ;  /* 0x00000004028d7212 */ /* 0x000fe200078e9611 */
[----:B------:R-:W-:Y:S01]  /*1260*/  IMAD R4, R9, -0x326172a9, RZ ;  /* 0xcd9e8d5709047824 */ /* 0x000fe200078e02ff */
[----:B------:R-:W-:Y:S01]  /*1270*/  IMNMX R7, RZ, R7, !PT ;  /* 0x00000007ff077217 */ /* 0x000fe20007800200 */
[----:B------:R-:W-:Y:S01]  /*1280*/  IMAD.HI.U32 R2, R3, -0x2daee0ad, RZ ;  /* 0xd2511f5303027827 */ /* 0x000fe200078e00ff */
[----:B------:R-:W-:Y:S01]  /*1290*/  IADD3 R14, R195, -0x695add53, RZ ;  /* 0x96a522adc30e7810 */ /* 0x000fe20007ffe0ff */
[----:B0-----:R-:W0:Y:S01]  /*12a0*/  MUFU.RCP R12, R12 ;  /* 0x0000000c000c7308 */ /* 0x001e220000001000 */
[----:B------:R-:W-:Y:S01]  /*12b0*/  IMNMX R7, R7, 0x20, PT ;  /* 0x0000002007077817 */ /* 0x000fe20003800200 */
[----:B------:R-:W-:Y:S01]  /*12c0*/  IMAD.HI.U32 R13, R141, -0x326172a9, RZ ;  /* 0xcd9e8d578d0d7827 */ /* 0x000fe200078e00ff */
[----:B------:R-:W-:-:S02]  /*12d0*/  LOP3.LUT R11, R2, R11, R14, 0x96, !PT ;  /* 0x0000000b020b7212 */ /* 0x000fc400078e960e */
[----:B------:R-:W-:Y:S01]  /*12e0*/  LOP3.LUT R9, R0, 0x3, RZ, 0xc0, !PT ;  /* 0x0000000300097812 */ /* 0x000fe200078ec0ff */
[----:B------:R-:W-:Y:S01]  /*12f0*/  IMAD.IADD R5, R140, 0x1, R7 ;  /* 0x000000018c057824 */ /* 0x000fe200078e0207 */
[----:B------:R-:W-:Y:S01]  /*1300*/  LOP3.LUT R13, R13, R4, R15, 0x96, !PT ;  /* 0x000000040d0d7212 */ /* 0x000fe200078e960f */
[----:B------:R-:W-:Y:S02]  /*1310*/  IMAD.MOV.U32 R6, RZ, RZ, 0x1 ;  /* 0x00000001ff067424 */ /* 0x000fe400078e00ff */
[----:B------:R-:W-:Y:S02]  /*1320*/  IMAD R10, R141, -0x326172a9, RZ ;  /* 0xcd9e8d578d0a7824 */ /* 0x000fe400078e02ff */
[----:B------:R-:W-:Y:S02]  /*1330*/  IMAD R8, R3, -0x2daee0ad, RZ ;  /* 0xd2511f5303087824 */ /* 0x000fe400078e02ff */
[----:B------:R-:W-:Y:S02]  /*1340*/  IMAD.MOV.U32 R7, RZ, RZ, RZ ;  /* 0x000000ffff077224 */ /* 0x000fe400078e00ff */
[----:B0-----:R-:W-:-:S02]  /*1350*/  IMAD.SHL.U32 R5, R5, 0x4, RZ ;  /* 0x0000000405057824 */ /* 0x001fc400078e00ff */
.L_x_35647:
[----:B------:R-:W-:-:S04]  /*1360*/  IMAD.MOV.U32 R213, RZ, RZ, 0x4 ;  /* 0x00000004ffd57424 */ /* 0x000fc800078e00ff */
[----:B------:R-:W-:-:S05]  /*1370*/  IMAD.WIDE R190, R198, R213, c[0x0][0x1d0] ;  /* 0x00007400c6be7625 */ /* 0x000fca00078e02d5 */
[----:B------:R0:W2:Y:S01]  /*1380*/  LDG.E R212, [R190.64] ;  /* 0x00000004bed47981 */ /* 0x0000a2000c1e1900 */
[C---:B------:R-:W-:Y:S02]  /*1390*/  IMAD R215, R198.reuse, c[0x0][0x168], RZ ;  /* 0x00005a00c6d77a24 */ /* 0x040fe400078e02ff */
[----:B------:R-:W-:Y:S01]  /*13a0*/  IMAD.WIDE R188, R198, R213, c[0x0][0x1d8] ;  /* 0x00007600c6bc7625 */ /* 0x000fe200078e02d5 */
[----:B------:R-:W-:Y:S05]  /*13b0*/  BSSY B0, `(.L_x_35226) ;  /* 0x0000196000007945 */ /* 0x000fea0003800000 */
[----:B-----5:R1:W5:Y:S01]  /*13c0*/  LDG.E R188, [R188.64] ;  /* 0x00000004bcbc7981 */ /* 0x020362000c1e1900 */
[----:B0-----:R-:W-:-:S02]  /*13d0*/  LOP3.LUT R190, R214, 0x7f, RZ, 0xc0, !PT ;  /* 0x0000007fd6be7812 */ /* 0x001fc400078ec0ff */
[----:B-1----:R-:W-:Y:S02]  /*13e0*/  SHF.R.S32.HI R189, RZ, 0x1f, R198 ;  /* 0x0000001fffbd7819 */ /* 0x002fe400000114c6 */
        /* <DEDUP_REMOVED lines=8> */
[----:B------:R-:W-:-:S03]  /*1470*/  LEA.HI.SX32 R215, R215, R190, 0x1e ;  /* 0x000000bed7d77211 */ /* 0x000fc600078ff2ff */
        /* <DEDUP_REMOVED lines=29> */
.L_x_35231:
[----:B------:R-:W-:Y:S02]  /*1650*/  IMAD.MOV.U32 R190, RZ, RZ, R10 ;  /* 0x000000ffffbe7224 */ /* 0x000fe400078e000a */
.L_x_35232:
[----:B------:R-:W-:Y:S05]  /*1660*/  BSYNC B2 ;  /* 0x0000000000027941 */ /* 0x000fea0003800000 */
.L_x_35230:
        /* <DEDUP_REMOVED lines=16> */
.L_x_35236:
[----:B------:R-:W-:Y:S05]  /*1770*/  BSYNC B3 ;  /* 0x0000000000037941 */ /* 0x000fea0003800000 */
.L_x_35235:
        /* <DEDUP_REMOVED lines=42> */
.L_x_35234:
[----:B------:R-:W-:Y:S05]  /*1a20*/  BSYNC B2 ;  /* 0x0000000000027941 */ /* 0x000fea0003800000 */
.L_x_35233:
        /* <DEDUP_REMOVED lines=10> */
.L_x_35229:
[----:B0-----:R-:W-:Y:S05]  /*1ad0*/  BSYNC B1 ;  /* 0x0000000000017941 */ /* 0x001fea0003800000 */
.L_x_35228:
        /* <DEDUP_REMOVED lines=18> */
.L_x_35240:
[----:B------:R-:W-:Y:S02]  /*1c00*/  IMAD.MOV.U32 R217, RZ, RZ, R10 ;  /* 0x000000ffffd97224 */ /* 0x000fe400078e000a */
.L_x_35241:
[----:B------:R-:W-:Y:S05]  /*1c10*/  BSYNC B2 ;  /* 0x0000000000027941 */ /* 0x000fea0003800000 */
.L_x_35239:
        /* <DEDUP_REMOVED lines=16> */
.L_x_35245:
[----:B------:R-:W-:Y:S05]  /*1d20*/  BSYNC B3 ;  /* 0x0000000000037941 */ /* 0x000fea0003800000 */
.L_x_35244:
        /* <DEDUP_REMOVED lines=41> */
[----:B------:R-:W-:Y:S02]  /*1fc0*/  IMAD.MOV.U32 R9, RZ, RZ, RZ ;  /* 0x000000ffff097224 */ /* 0x000fe400078e00ff */
.L_x_35243:
[----:B------:R-:W-:Y:S05]  /*1fd0*/  BSYNC B2 ;  /* 0x0000000000027941 */ /* 0x000fea0003800000 */
.L_x_35242:
        /* <DEDUP_REMOVED lines=10> */
.L_x_35238:
[----:B------:R-:W-:Y:S05]  /*2080*/  BSYNC B1 ;  /* 0x0000000000017941 */ /* 0x000fea0003800000 */
.L_x_35237:
        /* <DEDUP_REMOVED lines=18> */
.L_x_35249:
[----:B------:R-:W-:Y:S02]  /*21b0*/  IMAD.MOV.U32 R217, RZ, RZ, R10 ;  /* 0x000000ffffd97224 */ /* 0x000fe400078e000a */
.L_x_35250:
[----:B------:R-:W-:Y:S05]  /*21c0*/  BSYNC B2 ;  /* 0x0000000000027941 */ /* 0x000fea0003800000 */
.L_x_35248:
        /* <DEDUP_REMOVED lines=16> */
.L_x_35254:
[----:B------:R-:W-:Y:S05]  /*22d0*/  BSYNC B3 ;  /* 0x0000000000037941 */ /* 0x000fea0003800000 */
.L_x_35253:
        /* <DEDUP_REMOVED lines=42> */
.L_x_35252:
[----:B------:R-:W-:Y:S05]  /*2580*/  BSYNC B2 ;  /* 0x0000000000027941 */ /* 0x000fea0003800000 */
.L_x_35251:
        /* <DEDUP_REMOVED lines=10> */
.L_x_35247:
[----:B------:R-:W-:Y:S05]  /*2630*/  BSYNC B1 ;  /* 0x0000000000017941 */ /* 0x000fea0003800000 */
.L_x_35246:
        /* <DEDUP_REMOVED lines=18> */
.L_x_35258:
[----:B------:R-:W-:Y:S02]  /*2760*/  IMAD.MOV.U32 R217, RZ, RZ, R10 ;  /* 0x000000ffffd97224 */ /* 0x000fe400078e000a */
.L_x_35259:
[----:B------:R-:W-:Y:S05]  /*2770*/  BSYNC B2 ;  /* 0x0000000000027941 */ /* 0x000fea0003800000 */
.L_x_35257:
        /* <DEDUP_REMOVED lines=16> */
.L_x_35263:
[----:B------:R-:W-:Y:S05]  /*2880*/  BSYNC B3 ;  /* 0x0000000000037941 */ /* 0x000fea0003800000 */
.L_x_35262:
        /* <DEDUP_REMOVED lines=42> */
.L_x_35261:
[----:B------:R-:W-:Y:S05]  /*2b30*/  BSYNC B2 ;  /* 0x0000000000027941 */ /* 0x000fea0003800000 */
.L_x_35260:
        /* <DEDUP_REMOVED lines=10> */
.L_x_35256:
[----:B------:R-:W-:Y:S05]  /*2be0*/  BSYNC B1 ;  /* 0x0000000000017941 */ /* 0x000fea0003800000 */
.L_x_35255:
[----:B------:R-:W-:Y:S01]  /*2bf0*/  IMAD.MOV.U32 R190, RZ, RZ, 0x10 ;  /* 0x00000010ffbe7424 */ /* 0x000fe200078e00ff */
[----:B------:R-:W-:Y:S03]  /*2c00*/  BSSY B1, `(.L_x_35264) ;  /* 0x000000e000017945 */ /* 0x000fe60003800000 */
        /* <DEDUP_REMOVED lines=13> */
.L_x_35265:
[----:B------:R-:W-:Y:S05]  /*2ce0*/  BSYNC B1 ;  /* 0x0000000000017941 */ /* 0x000fea0003800000 */
.L_x_35264:
[----:B------:R-:W-:Y:S02]  /*2cf0*/  IADD3 R215, R215, 0x80, RZ ;  /* 0x00000080d7d77810 */ /* 0x000fe40007ffe0ff */
[----:B------:R-:W-:Y:S02]  /*2d00*/  IADD3 R216, R216, 0x80, RZ ;  /* 0x00000080d8d87810 */ /* 0x000fe40007ffe0ff */
.L_x_35227:
[----:B------:R-:W-:Y:S05]  /*2d10*/  BSYNC B0 ;  /* 0x0000000000007941 */ /* 0x000fea0003800000 */
.L_x_35226:
        /* <DEDUP_REMOVED lines=30> */
.L_x_35271:
[----:B------:R-:W-:Y:S02]  /*2f00*/  MOV R190, R10 ;  /* 0x0000000a00be7202 */ /* 0x000fe40000000f00 */
.L_x_35272:
[----:B------:R-:W-:Y:S05]  /*2f10*/  BSYNC B2 ;  /* 0x0000000000027941 */ /* 0x000fea0003800000 */
.L_x_35270:
        /* <DEDUP_REMOVED lines=16> */
.L_x_35276:
[----:B------:R-:W-:Y:S05]  /*3020*/  BSYNC B3 ;  /* 0x0000000000037941 */ /* 0x000fea0003800000 */
.L_x_35275:
        /* <DEDUP_REMOVED lines=42> */
.L_x_35274:
[----:B------:R-:W-:Y:S05]  /*32d0*/  BSYNC B2 ;  /* 0x0000000000027941 */ /* 0x000fea0003800000 */
.L_x_35273:
        /* <DEDUP_REMOVED lines=10> */
.L_x_35269:
[----:B0-----:R-:W-:Y:S05]  /*3380*/  BSYNC B1 ;  /* 0x0000000000017941 */ /* 0x001fea0003800000 */
.L_x_35268:
        /* <DEDUP_REMOVED lines=18> */
.L_x_35280:
[----:B------:R-:W-:Y:S02]  /*34b0*/  IMAD.MOV.U32 R217, RZ, RZ, R10 ;  /* 0x000000ffffd97224 */ /* 0x000fe400078e000a */
.L_x_35281:
[----:B------:R-:W-:Y:S05]  /*34c0*/  BSYNC B2 ;  /* 0x0000000000027941 */ /* 0x000fea0003800000 */
.L_x_35279:
        /* <DEDUP_REMOVED lines=16> */
.L_x_35285:
[----:B------:R-:W-:Y:S05]  /*35d0*/  BSYNC B3 ;  /* 0x0000000000037941 */ /* 0x000fea0003800000 */
.L_x_35284:
        /* <DEDUP_REMOVED lines=42> */
.L_x_35283:
[----:B------:R-:W-:Y:S05]  /*3880*/  BSYNC B2 ;  /* 0x0000000000027941 */ /* 0x000fea0003800000 */
.L_x_35282:
        /* <DEDUP_REMOVED lines=10> */
.L_x_35278:
[----:B------:R-:W-:Y:S05]  /*3930*/  BSYNC B1 ;  /* 0x0000000000017941 */ /* 0x000fea0003800000 */
.L_x_35277:
        /* <DEDUP_REMOVED lines=18> */
.L_x_35289:
[----:B------:R-:W-:Y:S02]  /*3a60*/  IMAD.MOV.U32 R217, RZ, RZ, R10 ;  /* 0x000000ffffd97224 */ /* 0x000fe400078e000a */
.L_x_35290:
[----:B------:R-:W-:Y:S05]  /*3a70*/  BSYNC B2 ;  /* 0x0000000000027941 */ /* 0x000fea0003800000 */
.L_x_35288:
        /* <DEDUP_REMOVED lines=16> */
.L_x_35294:
[----:B------:R-:W-:Y:S05]  /*3b80*/  BSYNC B3 ;  /* 0x0000000000037941 */ /* 0x000fea0003800000 */
.L_x_35293:
        /* <DEDUP_REMOVED lines=41> */
[----:B------:R-:W-:-:S03]  /*3e20*/  LOP3.LUT R11, R9, R154, R14, 0x96, !PT ;  /* 0x0000009a090b7212 */ /* 0x000fc600078e960e */
.L_x_35292:
[----:B------:R-:W-:Y:S05]  /*3e30*/  BSYNC B2 ;  /* 0x0000000000027941 */ /* 0x000fea0003800000 */
.L_x_35291:
        /* <DEDUP_REMOVED lines=10> */
.L_x_35287:
[----:B------:R-:W-:Y:S05]  /*3ee0*/  BSYNC B1 ;  /* 0x0000000000017941 */ /* 0x000fea0003800000 */
.L_x_35286:
        /* <DEDUP_REMOVED lines=18> */
.L_x_35298:
[----:B------:R-:W-:Y:S02]  /*4010*/  MOV R217, R10 ;  /* 0x0000000a00d97202 */ /* 0x000fe40000000f00 */
.L_x_35299:
[----:B------:R-:W-:Y:S05]  /*4020*/  BSYNC B2 ;  /* 0x0000000000027941 */ /* 0x000fea0003800000 */
.L_x_35297:
        /* <DEDUP_REMOVED lines=16> */
.L_x_35303:
[----:B------:R-:W-:Y:S05]  /*4130*/  BSYNC B3 ;  /* 0x0000000000037941 */ /* 0x000fea0003800000 */
.L_x_35302:
        /* <DEDUP_REMOVED lines=42> */
.L_x_35301:
[----:B------:R-:W-:Y:S05]  /*43e0*/  BSYNC B2 ;  /* 0x0000000000027941 */ /* 0x000fea0003800000 */
.L_x_35300:
        /* <DEDUP_REMOVED lines=10> */
.L_x_35296:
[----:B------:R-:W-:Y:S05]  /*4490*/  BSYNC B1 ;  /* 0x0000000000017941 */ /* 0x000fea0003800000 */
.L_x_35295:
        /* <DEDUP_REMOVED lines=15> */
.L_x_35305:
[----:B------:R-:W-:Y:S05]  /*4590*/  BSYNC B1 ;  /* 0x0000000000017941 */ /* 0x000fea0003800000 */
.L_x_35304:
[----:B------:R-:W-:Y:S02]  /*45a0*/  IADD3 R215, R215, 0x80, RZ ;  /* 0x00000080d7d77810 */ /* 0x000fe40007ffe0ff */
[----:B------:R-:W-:Y:S02]  /*45b0*/  IADD3 R216, R216, 0x80, RZ ;  /* 0x00000080d8d87810 */ /* 0x000fe40007ffe0ff */
.L_x_35267:
[----:B------:R-:W-:Y:S05]  /*45c0*/  BSYNC B0 ;  /* 0x0000000000007941 */ /* 0x000fea0003800000 */
.L_x_35266:
[----:B------:R-:W-:Y:S01]  /*45d0*/  LOP3.LUT P2, RZ, R200, 0x400, RZ, 0xc0, !PT ;  /* 0x00000400c8ff7812 */ /* 0x000fe2000784c0ff */
        /* <DEDUP_REMOVED lines=8> */
[----:B------:R-:W2:Y:S01]  /*4660*/  @P2 LDG.E.128 R140, [R190.64] ;  /* 0x00000004be8c2981 */ /* 0x000ea2000c1e1d00 */
[----:B------:R-:W-:-:S03]  /*4670*/  ISETP.GT.AND P3, PT, R212, RZ, PT ;  /* 0x000000ffd400720c */ /* 0x000fc60003f64270 */
[----:B-----5:R0:W5:Y:S01]  /*4680*/  @P1 LDG.E.128 R148, [R158.64] ;  /* 0x000000049e941981 */ /* 0x020162000c1e1d00 */
        /* <DEDUP_REMOVED lines=18> */
.L_x_35311:
[----:B------:R-:W-:Y:S02]  /*47b0*/  IMAD.MOV.U32 R190, RZ, RZ, R10 ;  /* 0x000000ffffbe7224 */ /* 0x000fe400078e000a */
.L_x_35312:
[----:B------:R-:W-:Y:S05]  /*47c0*/  BSYNC B2 ;  /* 0x0000000000027941 */ /* 0x000fea0003800000 */
.L_x_35310:
        /* <DEDUP_REMOVED lines=16> */
.L_x_35316:
[----:B------:R-:W-:Y:S05]  /*48d0*/  BSYNC B3 ;  /* 0x0000000000037941 */ /* 0x000fea0003800000 */
.L_x_35315:
        /* <DEDUP_REMOVED lines=42> */
.L_x_35314:
[----:B------:R-:W-:Y:S05]  /*4b80*/  BSYNC B2 ;  /* 0x0000000000027941 */ /* 0x000fea0003800000 */
.L_x_35313:
        /* <DEDUP_REMOVED lines=10> */
.L_x_35309:
[----:B0-----:R-:W-:Y:S05]  /*4c30*/  BSYNC B1 ;  /* 0x0000000000017941 */ /* 0x001fea0003800000 */
.L_x_35308:
        /* <DEDUP_REMOVED lines=18> */
.L_x_35320:
[----:B------:R-:W-:Y:S02]  /*4d60*/  IMAD.MOV.U32 R217, RZ, RZ, R10 ;  /* 0x000000ffffd97224 */ /* 0x000fe400078e000a */
.L_x_35321:
[----:B------:R-:W-:Y:S05]  /*4d70*/  BSYNC B2 ;  /* 0x0000000000027941 */ /* 0x000fea0003800000 */
.L_x_35319:
        /* <DEDUP_REMOVED lines=16> */
.L_x_35325:
[----:B------:R-:W-:Y:S05]  /*4e80*/  BSYNC B3 ;  /* 0x0000000000037941 */ /* 0x000fea0003800000 */
.L_x_35324:
        /* <DEDUP_REMOVED lines=42> */
.L_x_35323:
[----:B------:R-:W-:Y:S05]  /*5130*/  BSYNC B2 ;  /* 0x0000000000027941 */ /* 0x000fea0003800000 */
.L_x_35322:
        /* <DEDUP_REMOVED lines=10> */
.L_x_35318:
[----:B------:R-:W-:Y:S05]  /*51e0*/  BSYNC B1 ;  /* 0x0000000000017941 */ /* 0x000fea0003800000 */
.L_x_35317:
        /* <DEDUP_REMOVED lines=18> */
.L_x_35329:
[----:B------:R-:W-:Y:S02]  /*5310*/  IMAD.MOV.U32 R217, RZ, RZ, R10 ;  /* 0x000000ffffd97224 */ /* 0x000fe400078e000a */
.L_x_35330:
[----:B------:R-:W-:Y:S05]  /*5320*/  BSYNC B2 ;  /* 0x0000000000027941 */ /* 0x000fea0003800000 */
.L_x_35328:
        /* <DEDUP_REMOVED lines=16> */
.L_x_35334:
[----:B------:R-:W-:Y:S05]  /*5430*/  BSYNC B3 ;  /* 0x0000000000037941 */ /* 0x000fea0003800000 */
.L_x_35333:
        /* <DEDUP_REMOVED lines=42> */
.L_x_35332:
[----:B------:R-:W-:Y:S05]  /*56e0*/  BSYNC B2 ;  /* 0x0000000000027941 */ /* 0x000fea0003800000 */
.L_x_35331:
        /* <DEDUP_REMOVED lines=10> */
.L_x_35327:
[----:B------:R-:W-:Y:S05]  /*5790*/  BSYNC B1 ;  /* 0x0000000000017941 */ /* 0x000fea0003800000 */
.L_x_35326:
        /* <DEDUP_REMOVED lines=18> */
.L_x_35338:
[----:B------:R-:W-:Y:S02]  /*58c0*/  IMAD.MOV.U32 R217, RZ, RZ, R10 ;  /* 0x000000ffffd97224 */ /* 0x000fe400078e000a */
.L_x_35339:
[----:B------:R-:W-:Y:S05]  /*58d0*/  BSYNC B2 ;  /* 0x0000000000027941 */ /* 0x000fea0003800000 */
.L_x_35337:
        /* <DEDUP_REMOVED lines=16> */
.L_x_35343:
[----:B------:R-:W-:Y:S05]  /*59e0*/  BSYNC B3 ;  /* 0x0000000000037941 */ /* 0x000fea0003800000 */
.L_x_35342:
        /* <DEDUP_REMOVED lines=42> */
.L_x_35341:
[----:B------:R-:W-:Y:S05]  /*5c90*/  BSYNC B2 ;  /* 0x0000000000027941 */ /* 0x000fea0003800000 */
.L_x_35340:
        /* <DEDUP_REMOVED lines=10> */
.L_x_35336:
[----:B------:R-:W-:Y:S05]  /*5d40*/  BSYNC B1 ;  /* 0x0000000000017941 */ /* 0x000fea0003800000 */
.L_x_35335:
[----:B------:R-:W-:Y:S01]  /*5d50*/  IMAD.MOV.U32 R190, RZ, RZ, 0x10 ;  /* 0x00000010ffbe7424 */ /* 0x000fe200078e00ff */
[----:B------:R-:W-:Y:S03]  /*5d60*/  BSSY B1, `(.L_x_35344) ;  /* 0x000000e000017945 */ /* 0x000fe60003800000 */
[----:B------:R-:W-:-:S05]  /*5d70*/  IMAD.WIDE.U32 R190, R215, R190, c[0x0][0x188] ;  /* 0x00006200d7be7625 */ /* 0x000fca00078e00be */
        /* <DEDUP_REMOVED lines=12> */
.L_x_35345:
[----:B------:R-:W-:Y:S05]  /*5e40*/  BSYNC B1 ;  /* 0x0000000000017941 */ /* 0x000fea0003800000 */
.L_x_35344:
[----:B------:R-:W-:Y:S02]  /*5e50*/  IADD3 R215, R215, 0x80, RZ ;  /* 0x00000080d7d77810 */ /* 0x000fe40007ffe0ff */
[----:B------:R-:W-:Y:S02]  /*5e60*/  IADD3 R216, R216, 0x80, RZ ;  /* 0x00000080d8d87810 */ /* 0x000fe40007ffe0ff */
.L_x_35307:
[----:B------:R-:W-:Y:S05]  /*5e70*/  BSYNC B0 ;  /* 0x0000000000007941 */ /* 0x000fea0003800000 */
.L_x_35306:
        /* <DEDUP_REMOVED lines=30> */
.L_x_35351:
[----:B------:R-:W-:Y:S02]  /*6060*/  MOV R190, R10 ;  /* 0x0000000a00be7202 */ /* 0x000fe40000000f00 */
.L_x_35352:
[----:B------:R-:W-:Y:S05]  /*6070*/  BSYNC B2 ;  /* 0x0000000000027941 */ /* 0x000fea0003800000 */
.L_x_35350:
        /* <DEDUP_REMOVED lines=16> */
.L_x_35356:
[----:B------:R-:W-:Y:S05]  /*6180*/  BSYNC B3 ;  /* 0x0000000000037941 */ /* 0x000fea0003800000 */
.L_x_35355:
        /* <DEDUP_REMOVED lines=42> */
.L_x_35354:
[----:B------:R-:W-:Y:S05]  /*6430*/  BSYNC B2 ;  /* 0x0000000000027941 */ /* 0x000fea0003800000 */
.L_x_35353:
        /* <DEDUP_REMOVED lines=10> */
.L_x_35349:
[----:B0-----:R-:W-:Y:S05]  /*64e0*/  BSYNC B1 ;  /* 0x0000000000017941 */ /* 0x001fea0003800000 */
.L_x_35348:
        /* <DEDUP_REMOVED lines=18> */
.L_x_35360:
[----:B------:R-:W-:Y:S02]  /*6610*/  MOV R217, R10 ;  /* 0x0000000a00d97202 */ /* 0x000fe40000000f00 */
.L_x_35361:
[----:B------:R-:W-:Y:S05]  /*6620*/  BSYNC B2 ;  /* 0x0000000000027941 */ /* 0x000fea0003800000 */
.L_x_35359:
        /* <DEDUP_REMOVED lines=16> */
.L_x_35365:
[----:B------:R-:W-:Y:S05]  /*6730*/  BSYNC B3 ;  /* 0x0000000000037941 */ /* 0x000fea0003800000 */
.L_x_35364:
        /* <DEDUP_REMOVED lines=42> */
.L_x_35363:
[----:B------:R-:W-:Y:S05]  /*69e0*/  BSYNC B2 ;  /* 0x0000000000027941 */ /* 0x000fea0003800000 */
.L_x_35362:
        /* <DEDUP_REMOVED lines=10> */
.L_x_35358:
[----:B------:R-:W-:Y:S05]  /*6a90*/  BSYNC B1 ;  /* 0x0000000000017941 */ /* 0x000fea0003800000 */
.L_x_35357:
        /* <DEDUP_REMOVED lines=18> */
.L_x_35369:
[----:B------:R-:W-:Y:S02]  /*6bc0*/  MOV R217, R10 ;  /* 0x0000000a00d97202 */ /* 0x000fe40000000f00 */
.L_x_35370:
[----:B------:R-:W-:Y:S05]  /*6bd0*/  BSYNC B2 ;  /* 0x0000000000027941 */ /* 0x000fea0003800000 */
.L_x_35368:
        /* <DEDUP_REMOVED lines=16> */
.L_x_35374:
[----:B------:R-:W-:Y:S05]  /*6ce0*/  BSYNC B3 ;  /* 0x0000000000037941 */ /* 0x000fea0003800000 */
.L_x_35373:
        /* <DEDUP_REMOVED lines=42> */
.L_x_35372:
[----:B------:R-:W-:Y:S05]  /*6f90*/  BSYNC B2 ;  /* 0x0000000000027941 */ /* 0x000fea0003800000 */
.L_x_35371:
        /* <DEDUP_REMOVED lines=10> */
.L_x_35367:
[----:B------:R-:W-:Y:S05]  /*7040*/  BSYNC B1 ;  /* 0x0000000000017941 */ /* 0x000fea0003800000 */
.L_x_35366:
        /* <DEDUP_REMOVED lines=18> */
.L_x_35378:
[----:B------:R-:W-:Y:S02]  /*7170*/  MOV R217, R10 ;  /* 0x0000000a00d97202 */ /* 0x000fe40000000f00 */
.L_x_35379:
[----:B------:R-:W-:Y:S05]  /*7180*/  BSYNC B2 ;  /* 0x0000000000027941 */ /* 0x000fea0003800000 */
.L_x_35377:
        /* <DEDUP_REMOVED lines=16> */
.L_x_35383:
[----:B------:R-:W-:Y:S05]  /*7290*/  BSYNC B3 ;  /* 0x0000000000037941 */ /* 0x000fea0003800000 */
.L_x_35382:
        /* <DEDUP_REMOVED lines=42> */
.L_x_35381:
[----:B------:R-:W-:Y:S05]  /*7540*/  BSYNC B2 ;  /* 0x0000000000027941 */ /* 0x000fea0003800000 */
.L_x_35380:
        /* <DEDUP_REMOVED lines=10> */
.L_x_35376:
[----:B------:R-:W-:Y:S05]  /*75f0*/  BSYNC B1 ;  /* 0x0000000000017941 */ /* 0x000fea0003800000 */
.L_x_35375:
        /* <DEDUP_REMOVED lines=12> */
[----:B------:R-:W-:-:S03]  /*76c0*/  IMAD.WIDE.U32 R190, R216, R213, c[0x0][0x190] ;  /* 0x00006400d8be7625 */ /* 0x000fc600078e00d5 */
[----:B------:R-:W-:-:S05]  /*76d0*/  IADD3 R217, R217, R218, RZ ;  /* 0x000000dad9d97210 */ /* 0x000fca0007ffe0ff */
[----:B------:R0:W-:Y:S02]  /*76e0*/  STG.E [R190.64], R217 ;  /* 0x000000d9be007986 */ /* 0x0001e4000c101904 */
.L_x_35385:
[----:B------:R-:W-:Y:S05]  /*76f0*/  BSYNC B1 ;  /* 0x0000000000017941 */ /* 0x000fea0003800000 */
.L_x_35384:
[----:B------:R-:W-:Y:S02]  /*7700*/  IADD3 R215, R215, 0x80, RZ ;  /* 0x00000080d7d77810 */ /* 0x000fe40007ffe0ff */
[----:B------:R-:W-:Y:S02]  /*7710*/  IADD3 R216, R216, 0x80, RZ ;  /* 0x00000080d8d87810 */ /* 0x000fe40007ffe0ff */
.L_x_35347:
[----:B------:R-:W-:Y:S05]  /*7720*/  BSYNC B0 ;  /* 0x0000000000007941 */ /* 0x000fea0003800000 */
.L_x_35346:
[----:B------:R-:W-:Y:S01]  /*7730*/  LOP3.LUT P2, RZ, R200, 0x100, RZ, 0xc0, !PT ;  /* 0x00000100c8ff7812 */ /* 0x000fe2000784c0ff */
        /* <DEDUP_REMOVED lines=29> */
.L_x_35391:
[----:B------:R-:W-:Y:S02]  /*7910*/  IMAD.MOV.U32 R190, RZ, RZ, R10 ;  /* 0x000000ffffbe7224 */ /* 0x000fe400078e000a */
.L_x_35392:
[----:B------:R-:W-:Y:S05]  /*7920*/  BSYNC B2 ;  /* 0x0000000000027941 */ /* 0x000fea0003800000 */
.L_x_35390:
        /* <DEDUP_REMOVED lines=16> */
.L_x_35396:
[----:B------:R-:W-:Y:S05]  /*7a30*/  BSYNC B3 ;  /* 0x0000000000037941 */ /* 0x000fea0003800000 */
.L_x_35395:
        /* <DEDUP_REMOVED lines=42> */
.L_x_35394:
[----:B------:R-:W-:Y:S05]  /*7ce0*/  BSYNC B2 ;  /* 0x0000000000027941 */ /* 0x000fea0003800000 */
.L_x_35393:
        /* <DEDUP_REMOVED lines=10> */
.L_x_35389:
[----:B-1----:R-:W-:Y:S05]  /*7d90*/  BSYNC B1 ;  /* 0x0000000000017941 */ /* 0x002fea0003800000 */
.L_x_35388:
        /* <DEDUP_REMOVED lines=18> */
.L_x_35400:
[----:B------:R-:W-:Y:S02]  /*7ec0*/  IMAD.MOV.U32 R217, RZ, RZ, R10 ;  /* 0x000000ffffd97224 */ /* 0x000fe400078e000a */
.L_x_35401:
[----:B------:R-:W-:Y:S05]  /*7ed0*/  BSYNC B2 ;  /* 0x0000000000027941 */ /* 0x000fea0003800000 */
.L_x_35399:
        /* <DEDUP_REMOVED lines=16> */
.L_x_35405:
[----:B------:R-:W-:Y:S05]  /*7fe0*/  BSYNC B3 ;  /* 0x0000000000037941 */ /* 0x000fea0003800000 */
.L_x_35404:
        /* <DEDUP_REMOVED lines=42> */
.L_x_35403:
[----:B------:R-:W-:Y:S05]  /*8290*/  BSYNC B2 ;  /* 0x0000000000027941 */ /* 0x000fea0003800000 */
.L_x_35402:
        /* <DEDUP_REMOVED lines=10> */
.L_x_35398:
[----:B------:R-:W-:Y:S05]  /*8340*/  BSYNC B1 ;  /* 0x0000000000017941 */ /* 0x000fea0003800000 */
.L_x_35397:
        /* <DEDUP_REMOVED lines=18> */
.L_x_35409:
[----:B------:R-:W-:Y:S02]  /*8470*/  IMAD.MOV.U32 R217, RZ, RZ, R10 ;  /* 0x000000ffffd97224 */ /* 0x000fe400078e000a */
.L_x_35410:
[----:B------:R-:W-:Y:S05]  /*8480*/  BSYNC B2 ;  /* 0x0000000000027941 */ /* 0x000fea0003800000 */
.L_x_35408:
        /* <DEDUP_REMOVED lines=16> */
.L_x_35414:
[----:B------:R-:W-:Y:S05]  /*8590*/  BSYNC B3 ;  /* 0x0000000000037941 */ /* 0x000fea0003800000 */
.L_x_35413:
        /* <DEDUP_REMOVED lines=42> */
.L_x_35412:
[----:B------:R-:W-:Y:S05]  /*8840*/  BSYNC B2 ;  /* 0x0000000000027941 */ /* 0x000fea0003800000 */
.L_x_35411:
        /* <DEDUP_REMOVED lines=10> */
.L_x_35407:
[----:B------:R-:W-:Y:S05]  /*88f0*/  BSYNC B1 ;  /* 0x0000000000017941 */ /* 0x000fea0003800000 */
.L_x_35406:
        /* <DEDUP_REMOVED lines=18> */
.L_x_35418:
[----:B------:R-:W-:Y:S02]  /*8a20*/  IMAD.MOV.U32 R217, RZ, RZ, R10 ;  /* 0x000000ffffd97224 */ /* 0x000fe400078e000a */
.L_x_35419:
[----:B------:R-:W-:Y:S05]  /*8a30*/  BSYNC B2 ;  /* 0x0000000000027941 */ /* 0x000fea0003800000 */
.L_x_35417:
        /* <DEDUP_REMOVED lines=16> */
.L_x_35423:
[----:B------:R-:W-:Y:S05]  /*8b40*/  BSYNC B3 ;  /* 0x0000000000037941 */ /* 0x000fea0003800000 */
.L_x_35422:
        /* <DEDUP_REMOVED lines=42> */
.L_x_35421:
[----:B------:R-:W-:Y:S05]  /*8df0*/  BSYNC B2 ;  /* 0x0000000000027941 */ /* 0x000fea0003800000 */
.L_x_35420:
        /* <DEDUP_REMOVED lines=10> */
.L_x_35416:
[----:B------:R-:W-:Y:S05]  /*8ea0*/  BSYNC B1 ;  /* 0x0000000000017941 */ /* 0x000fea0003800000 */
.L_x_35415:
        /* <DEDUP_REMOVED lines=15> */
.L_x_35425:
[----:B------:R-:W-:Y:S05]  /*8fa0*/  BSYNC B1 ;  /* 0x0000000000017941 */ /* 0x000fea0003800000 */
.L_x_35424:
[----:B------:R-:W-:Y:S02]  /*8fb0*/  IADD3 R215, R215, 0x80, RZ ;  /* 0x00000080d7d77810 */ /* 0x000fe40007ffe0ff */
[----:B------:R-:W-:Y:S02]  /*8fc0*/  IADD3 R216, R216, 0x80, RZ ;  /* 0x00000080d8d87810 */ /* 0x000fe40007ffe0ff */
.L_x_35387:
[----:B------:R-:W-:Y:S05]  /*8fd0*/  BSYNC B0 ;  /* 0x0000000000007941 */ /* 0x000fea0003800000 */
.L_x_35386:
        /* <DEDUP_REMOVED lines=30> */
.L_x_35431:
[----:B------:R-:W-:Y:S02]  /*91c0*/  IMAD.MOV.U32 R190, RZ, RZ, R10 ;  /* 0x000000ffffbe7224 */ /* 0x000fe400078e000a */
.L_x_35432:
[----:B------:R-:W-:Y:S05]  /*91d0*/  BSYNC B2 ;  /* 0x0000000000027941 */ /* 0x000fea0003800000 */
.L_x_35430:
        /* <DEDUP_REMOVED lines=16> */
.L_x_35436:
[----:B------:R-:W-:Y:S05]  /*92e0*/  BSYNC B3 ;  /* 0x0000000000037941 */ /* 0x000fea0003800000 */
.L_x_35435:
        /* <DEDUP_REMOVED lines=42> */
.L_x_35434:
[----:B------:R-:W-:Y:S05]  /*9590*/  BSYNC B2 ;  /* 0x0000000000027941 */ /* 0x000fea0003800000 */
.L_x_35433:
        /* <DEDUP_REMOVED lines=10> */
.L_x_35429:
[----:B-1----:R-:W-:Y:S05]  /*9640*/  BSYNC B1 ;  /* 0x0000000000017941 */ /* 0x002fea0003800000 */
.L_x_35428:
        /* <DEDUP_REMOVED lines=18> */
.L_x_35440:
[----:B------:R-:W-:Y:S02]  /*9770*/  IMAD.MOV.U32 R217, RZ, RZ, R10 ;  /* 0x000000ffffd97224 */ /* 0x000fe400078e000a */
.L_x_35441:
[----:B------:R-:W-:Y:S05]  /*9780*/  BSYNC B2 ;  /* 0x0000000000027941 */ /* 0x000fea0003800000 */
.L_x_35439:
        /* <DEDUP_REMOVED lines=16> */
.L_x_35445:
[----:B------:R-:W-:Y:S05]  /*9890*/  BSYNC B3 ;  /* 0x0000000000037941 */ /* 0x000fea0003800000 */
.L_x_35444:
        /* <DEDUP_REMOVED lines=42> */
.L_x_35443:
[----:B------:R-:W-:Y:S05]  /*9b40*/  BSYNC B2 ;  /* 0x0000000000027941 */ /* 0x000fea0003800000 */
.L_x_35442:
        /* <DEDUP_REMOVED lines=10> */
.L_x_35438:
[----:B------:R-:W-:Y:S05]  /*9bf0*/  BSYNC B1 ;  /* 0x0000000000017941 */ /* 0x000fea0003800000 */
.L_x_35437:
        /* <DEDUP_REMOVED lines=18> */
.L_x_35449:
[----:B------:R-:W-:Y:S02]  /*9d20*/  IMAD.MOV.U32 R217, RZ, RZ, R10 ;  /* 0x000000ffffd97224 */ /* 0x000fe400078e000a */
.L_x_35450:
[----:B------:R-:W-:Y:S05]  /*9d30*/  BSYNC B2 ;  /* 0x0000000000027941 */ /* 0x000fea0003800000 */
.L_x_35448:
        /* <DEDUP_REMOVED lines=16> */
.L_x_35454:
[----:B------:R-:W-:Y:S05]  /*9e40*/  BSYNC B3 ;  /* 0x0000000000037941 */ /* 0x000fea0003800000 */
.L_x_35453:
        /* <DEDUP_REMOVED lines=42> */
.L_x_35452:
[----:B------:R-:W-:Y:S05]  /*a0f0*/  BSYNC B2 ;  /* 0x0000000000027941 */ /* 0x000fea0003800000 */
.L_x_35451:
        /* <DEDUP_REMOVED lines=10> */
.L_x_35447:
[----:B------:R-:W-:Y:S05]  /*a1a0*/  BSYNC B1 ;  /* 0x0000000000017941 */ /* 0x000fea0003800000 */
.L_x_35446:
        /* <DEDUP_REMOVED lines=18> */
.L_x_35458:
[----:B------:R-:W-:Y:S02]  /*a2d0*/  IMAD.MOV.U32 R217, RZ, RZ, R10 ;  /* 0x000000ffffd97224 */ /* 0x000fe400078e000a */
.L_x_35459:
[----:B------:R-:W-:Y:S05]  /*a2e0*/  BSYNC B2 ;  /* 0x0000000000027941 */ /* 0x000fea0003800000 */
.L_x_35457:
        /* <DEDUP_REMOVED lines=16> */
.L_x_35463:
[----:B------:R-:W-:Y:S05]  /*a3f0*/  BSYNC B3 ;  /* 0x0000000000037941 */ /* 0x000fea0003800000 */
.L_x_35462:
        /* <DEDUP_REMOVED lines=42> */
.L_x_35461:
[----:B------:R-:W-:Y:S05]  /*a6a0*/  BSYNC B2 ;  /* 0x0000000000027941 */ /* 0x000fea0003800000 */
.L_x_35460:
        /* <DEDUP_REMOVED lines=10> */
.L_x_35456:
[----:B------:R-:W-:Y:S05]  /*a750*/  BSYNC B1 ;  /* 0x0000000000017941 */ /* 0x000fea0003800000 */
.L_x_35455:
        /* <DEDUP_REMOVED lines=15> */
.L_x_35465:
[----:B------:R-:W-:Y:S05]  /*a850*/  BSYNC B1 ;  /* 0x0000000000017941 */ /* 0x000fea0003800000 */
.L_x_35464:
[----:B------:R-:W-:Y:S02]  /*a860*/  IADD3 R215, R215, 0x80, RZ ;  /* 0x00000080d7d77810 */ /* 0x000fe40007ffe0ff */
[----:B------:R-:W-:Y:S02]  /*a870*/  IADD3 R216, R216, 0x80, RZ ;  /* 0x00000080d8d87810 */ /* 0x000fe40007ffe0ff */
.L_x_35427:
[----:B------:R-:W-:Y:S05]  /*a880*/  BSYNC B0 ;  /* 0x0000000000007941 */ /* 0x000fea0003800000 */
.L_x_35426:
        /* <DEDUP_REMOVED lines=30> */
.L_x_35471:
[----:B------:R-:W-:Y:S02]  /*aa70*/  IMAD.MOV.U32 R190, RZ, RZ, R10 ;  /* 0x000000ffffbe7224 */ /* 0x000fe400078e000a */
.L_x_35472:
[----:B------:R-:W-:Y:S05]  /*aa80*/  BSYNC B2 ;  /* 0x0000000000027941 */ /* 0x000fea0003800000 */
.L_x_35470:
        /* <DEDUP_REMOVED lines=16> */
.L_x_35476:
[----:B------:R-:W-:Y:S05]  /*ab90*/  BSYNC B3 ;  /* 0x0000000000037941 */ /* 0x000fea0003800000 */
.L_x_35475:
        /* <DEDUP_REMOVED lines=42> */
.L_x_35474:
[----:B------:R-:W-:Y:S05]  /*ae40*/  BSYNC B2 ;  /* 0x0000000000027941 */ /* 0x000fea0003800000 */
.L_x_35473:
        /* <DEDUP_REMOVED lines=10> */
.L_x_35469:
[----:B0-----:R-:W-:Y:S05]  /*aef0*/  BSYNC B1 ;  /* 0x0000000000017941 */ /* 0x001fea0003800000 */
.L_x_35468:
        /* <DEDUP_REMOVED lines=18> */
.L_x_35480:
[----:B------:R-:W-:Y:S02]  /*b020*/  IMAD.MOV.U32 R217, RZ, RZ, R10 ;  /* 0x000000ffffd97224 */ /* 0x000fe400078e000a */
.L_x_35481:
[----:B------:R-:W-:Y:S05]  /*b030*/  BSYNC B2 ;  /* 0x0000000000027941 */ /* 0x000fea0003800000 */
.L_x_35479:
        /* <DEDUP_REMOVED lines=16> */
.L_x_35485:
[----:B------:R-:W-:Y:S05]  /*b140*/  BSYNC B3 ;  /* 0x0000000000037941 */ /* 0x000fea0003800000 */
.L_x_35484:
        /* <DEDUP_REMOVED lines=41> */
[----:B------:R-:W-:-:S06]  /*b3e0*/  HFMA2.MMA R9, -RZ, RZ, 0, 0 ;  /* 0x00000000ff097435 */ /* 0x000fcc00000001ff */
.L_x_35483:
[----:B------:R-:W-:Y:S05]  /*b3f0*/  BSYNC B2 ;  /* 0x0000000000027941 */ /* 0x000fea0003800000 */
.L_x_35482:
        /* <DEDUP_REMOVED lines=10> */
.L_x_35478:
[----:B------:R-:W-:Y:S05]  /*b4a0*/  BSYNC B1 ;  /* 0x0000000000017941 */ /* 0x000fea0003800000 */
.L_x_35477:
        /* <DEDUP_REMOVED lines=18> */
.L_x_35489:
[----:B------:R-:W-:Y:S02]  /*b5d0*/  IMAD.MOV.U32 R217, RZ, RZ, R10 ;  /* 0x000000ffffd97224 */ /* 0x000fe400078e000a */
.L_x_35490:
[----:B------:R-:W-:Y:S05]  /*b5e0*/  BSYNC B2 ;  /* 0x0000000000027941 */ /* 0x000fea0003800000 */
.L_x_35488:
        /* <DEDUP_REMOVED lines=16> */
.L_x_35494:
[----:B------:R-:W-:Y:S05]  /*b6f0*/  BSYNC B3 ;  /* 0x0000000000037941 */ /* 0x000fea0003800000 */
.L_x_35493:
        /* <DEDUP_REMOVED lines=42> */
.L_x_35492:
[----:B------:R-:W-:Y:S05]  /*b9a0*/  BSYNC B2 ;  /* 0x0000000000027941 */ /* 0x000fea0003800000 */
.L_x_35491:
        /* <DEDUP_REMOVED lines=10> */
.L_x_35487:
[----:B------:R-:W-:Y:S05]  /*ba50*/  BSYNC B1 ;  /* 0x0000000000017941 */ /* 0x000fea0003800000 */
.L_x_35486:
        /* <DEDUP_REMOVED lines=18> */
.L_x_35498:
[----:B------:R-:W-:Y:S02]  /*bb80*/  IMAD.MOV.U32 R217, RZ, RZ, R10 ;  /* 0x000000ffffd97224 */ /* 0x000fe400078e000a */
.L_x_35499:
[----:B------:R-:W-:Y:S05]  /*bb90*/  BSYNC B2 ;  /* 0x0000000000027941 */ /* 0x000fea0003800000 */
.L_x_35497:
        /* <DEDUP_REMOVED lines=16> */
.L_x_35503:
[----:B------:R-:W-:Y:S05]  /*bca0*/  BSYNC B3 ;  /* 0x0000000000037941 */ /* 0x000fea0003800000 */
.L_x_35502:
        /* <DEDUP_REMOVED lines=42> */
.L_x_35501:
[----:B------:R-:W-:Y:S05]  /*bf50*/  BSYNC B2 ;  /* 0x0000000000027941 */ /* 0x000fea0003800000 */
.L_x_35500:
        /* <DEDUP_REMOVED lines=10> */
.L_x_35496:
[----:B------:R-:W-:Y:S05]  /*c000*/  BSYNC B1 ;  /* 0x0000000000017941 */ /* 0x000fea0003800000 */
.L_x_35495:
        /* <DEDUP_REMOVED lines=10> */
[----:B------:R-:W-:-:S05]  /*c0b0*/  IMAD R190, R190, 0x1000000, R191 ;  /* 0x01000000bebe7824 */ /* 0x000fca00078e02bf */
[----:B------:R-:W-:Y:S01]  /*c0c0*/  LEA R217, R217, R190, 0x8 ;  /* 0x000000bed9d97211 */ /* 0x000fe200078e40ff */
[----:B------:R-:W-:-:S04]  /*c0d0*/  IMAD.WIDE.U32 R190, R216, R213, c[0x0][0x190] ;  /* 0x00006400d8be7625 */ /* 0x000fc800078e00d5 */
[----:B------:R-:W-:-:S05]  /*c0e0*/  IMAD.IADD R217, R217, 0x1, R218 ;  /* 0x00000001d9d97824 */ /* 0x000fca00078e02da */
[----:B------:R0:W-:Y:S02]  /*c0f0*/  STG.E [R190.64], R217 ;  /* 0x000000d9be007986 */ /* 0x0001e4000c101904 */
.L_x_35505:
[----:B------:R-:W-:Y:S05]  /*c100*/  BSYNC B1 ;  /* 0x0000000000017941 */ /* 0x000fea0003800000 */
.L_x_35504:
[----:B------:R-:W-:Y:S02]  /*c110*/  IADD3 R215, R215, 0x80, RZ ;  /* 0x00000080d7d77810 */ /* 0x000fe40007ffe0ff */
[----:B------:R-:W-:Y:S02]  /*c120*/  IADD3 R216, R216, 0x80, RZ ;  /* 0x00000080d8d87810 */ /* 0x000fe40007ffe0ff */
.L_x_35467:
[----:B------:R-:W-:Y:S05]  /*c130*/  BSYNC B0 ;  /* 0x0000000000007941 */ /* 0x000fea0003800000 */
.L_x_35466:
        /* <DEDUP_REMOVED lines=30> */
.L_x_35511:
[----:B------:R-:W-:Y:S02]  /*c320*/  IMAD.MOV.U32 R190, RZ, RZ, R10 ;  /* 0x000000ffffbe7224 */ /* 0x000fe400078e000a */
.L_x_35512:
[----:B------:R-:W-:Y:S05]  /*c330*/  BSYNC B2 ;  /* 0x0000000000027941 */ /* 0x000fea0003800000 */
.L_x_35510:
        /* <DEDUP_REMOVED lines=16> */
.L_x_35516:
[----:B------:R-:W-:Y:S05]  /*c440*/  BSYNC B3 ;  /* 0x0000000000037941 */ /* 0x000fea0003800000 */
.L_x_35515:
        /* <DEDUP_REMOVED lines=42> */
.L_x_35514:
[----:B------:R-:W-:Y:S05]  /*c6f0*/  BSYNC B2 ;  /* 0x0000000000027941 */ /* 0x000fea0003800000 */
.L_x_35513:
        /* <DEDUP_REMOVED lines=10> */
.L_x_35509:
[----:B-1----:R-:W-:Y:S05]  /*c7a0*/  BSYNC B1 ;  /* 0x0000000000017941 */ /* 0x002fea0003800000 */
.L_x_35508:
        /* <DEDUP_REMOVED lines=18> */
.L_x_35520:
[----:B------:R-:W-:Y:S02]  /*c8d0*/  IMAD.MOV.U32 R217, RZ, RZ, R10 ;  /* 0x000000ffffd97224 */ /* 0x000fe400078e000a */
.L_x_35521:
[----:B------:R-:W-:Y:S05]  /*c8e0*/  BSYNC B2 ;  /* 0x0000000000027941 */ /* 0x000fea0003800000 */
.L_x_35519:
        /* <DEDUP_REMOVED lines=16> */
.L_x_35525:
[----:B------:R-:W-:Y:S05]  /*c9f0*/  BSYNC B3 ;  /* 0x0000000000037941 */ /* 0x000fea0003800000 */
.L_x_35524:
        /* <DEDUP_REMOVED lines=42> */
.L_x_35523:
[----:B------:R-:W-:Y:S05]  /*cca0*/  BSYNC B2 ;  /* 0x0000000000027941 */ /* 0x000fea0003800000 */
.L_x_35522:
        /* <DEDUP_REMOVED lines=10> */
.L_x_35518:
[----:B------:R-:W-:Y:S05]  /*cd50*/  BSYNC B1 ;  /* 0x0000000000017941 */ /* 0x000fea0003800000 */
.L_x_35517:
        /* <DEDUP_REMOVED lines=18> */
.L_x_35529:
[----:B------:R-:W-:Y:S02]  /*ce80*/  IMAD.MOV.U32 R217, RZ, RZ, R10 ;  /* 0x000000ffffd97224 */ /* 0x000fe400078e000a */
.L_x_35530:
[----:B------:R-:W-:Y:S05]  /*ce90*/  BSYNC B2 ;  /* 0x0000000000027941 */ /* 0x000fea0003800000 */
.L_x_35528:
        /* <DEDUP_REMOVED lines=16> */
.L_x_35534:
[----:B------:R-:W-:Y:S05]  /*cfa0*/  BSYNC B3 ;  /* 0x0000000000037941 */ /* 0x000fea0003800000 */
.L_x_35533:
        /* <DEDUP_REMOVED lines=42> */
.L_x_35532:
[----:B------:R-:W-:Y:S05]  /*d250*/  BSYNC B2 ;  /* 0x0000000000027941 */ /* 0x000fea0003800000 */
.L_x_35531:
        /* <DEDUP_REMOVED lines=10> */
.L_x_35527:
[----:B------:R-:W-:Y:S05]  /*d300*/  BSYNC B1 ;  /* 0x0000000000017941 */ /* 0x000fea0003800000 */
.L_x_35526:
        /* <DEDUP_REMOVED lines=18> */
.L_x_35538:
[----:B------:R-:W-:Y:S02]  /*d430*/  IMAD.MOV.U32 R217, RZ, RZ, R10 ;  /* 0x000000ffffd97224 */ /* 0x000fe400078e000a */
.L_x_35539:
[----:B------:R-:W-:Y:S05]  /*d440*/  BSYNC B2 ;  /* 0x0000000000027941 */ /* 0x000fea0003800000 */
.L_x_35537:
        /* <DEDUP_REMOVED lines=16> */
.L_x_35543:
[----:B------:R-:W-:Y:S05]  /*d550*/  BSYNC B3 ;  /* 0x0000000000037941 */ /* 0x000fea0003800000 */
.L_x_35542:
        /* <DEDUP_REMOVED lines=42> */
.L_x_35541:
[----:B------:R-:W-:Y:S05]  /*d800*/  BSYNC B2 ;  /* 0x0000000000027941 */ /* 0x000fea0003800000 */
.L_x_35540:
        /* <DEDUP_REMOVED lines=10> */
.L_x_35536:
[----:B------:R-:W-:Y:S05]  /*d8b0*/  BSYNC B1 ;  /* 0x0000000000017941 */ /* 0x000fea0003800000 */
.L_x_35535:
        /* <DEDUP_REMOVED lines=15> */
.L_x_35545:
[----:B------:R-:W-:Y:S05]  /*d9b0*/  BSYNC B1 ;  /* 0x0000000000017941 */ /* 0x000fea0003800000 */
.L_x_35544:
[----:B------:R-:W-:Y:S02]  /*d9c0*/  IADD3 R215, R215, 0x80, RZ ;  /* 0x00000080d7d77810 */ /* 0x000fe40007ffe0ff */
[----:B------:R-:W-:Y:S02]  /*d9d0*/  IADD3 R216, R216, 0x80, RZ ;  /* 0x00000080d8d87810 */ /* 0x000fe40007ffe0ff */
.L_x_35507:
[----:B------:R-:W-:Y:S05]  /*d9e0*/  BSYNC B0 ;  /* 0x0000000000007941 */ /* 0x000fea0003800000 */
.L_x_35506:
        /* <DEDUP_REMOVED lines=30> */
.L_x_35551:
[----:B------:R-:W-:Y:S02]  /*dbd0*/  MOV R190, R10 ;  /* 0x0000000a00be7202 */ /* 0x000fe40000000f00 */
.L_x_35552:
[----:B------:R-:W-:Y:S05]  /*dbe0*/  BSYNC B2 ;  /* 0x0000000000027941 */ /* 0x000fea0003800000 */
.L_x_35550:
        /* <DEDUP_REMOVED lines=16> */
.L_x_35556:
[----:B------:R-:W-:Y:S05]  /*dcf0*/  BSYNC B3 ;  /* 0x0000000000037941 */ /* 0x000fea0003800000 */
.L_x_35555:
        /* <DEDUP_REMOVED lines=42> */
.L_x_35554:
[----:B------:R-:W-:Y:S05]  /*dfa0*/  BSYNC B2 ;  /* 0x0000000000027941 */ /* 0x000fea0003800000 */
.L_x_35553:
        /* <DEDUP_REMOVED lines=10> */
.L_x_35549:
[----:B0-----:R-:W-:Y:S05]  /*e050*/  BSYNC B1 ;  /* 0x0000000000017941 */ /* 0x001fea0003800000 */
.L_x_35548:
        /* <DEDUP_REMOVED lines=18> */
.L_x_35560:
[----:B------:R-:W-:Y:S02]  /*e180*/  MOV R217, R10 ;  /* 0x0000000a00d97202 */ /* 0x000fe40000000f00 */
.L_x_35561:
[----:B------:R-:W-:Y:S05]  /*e190*/  BSYNC B2 ;  /* 0x0000000000027941 */ /* 0x000fea0003800000 */
.L_x_35559:
        /* <DEDUP_REMOVED lines=16> */
.L_x_35565:
[----:B------:R-:W-:Y:S05]  /*e2a0*/  BSYNC B3 ;  /* 0x0000000000037941 */ /* 0x000fea0003800000 */
.L_x_35564:
        /* <DEDUP_REMOVED lines=42> */
.L_x_35563:
[----:B------:R-:W-:Y:S05]  /*e550*/  BSYNC B2 ;  /* 0x0000000000027941 */ /* 0x000fea0003800000 */
.L_x_35562:
        /* <DEDUP_REMOVED lines=10> */
.L_x_35558:
[----:B------:R-:W-:Y:S05]  /*e600*/  BSYNC B1 ;  /* 0x0000000000017941 */ /* 0x000fea0003800000 */
.L_x_35557:
        /* <DEDUP_REMOVED lines=18> */
.L_x_35569:
[----:B------:R-:W-:Y:S02]  /*e730*/  MOV R217, R10 ;  /* 0x0000000a00d97202 */ /* 0x000fe40000000f00 */
.L_x_35570:
[----:B------:R-:W-:Y:S05]  /*e740*/  BSYNC B2 ;  /* 0x0000000000027941 */ /* 0x000fea0003800000 */
.L_x_35568:
        /* <DEDUP_REMOVED lines=16> */
.L_x_35574:
[----:B------:R-:W-:Y:S05]  /*e850*/  BSYNC B3 ;  /* 0x0000000000037941 */ /* 0x000fea0003800000 */
.L_x_35573:
        /* <DEDUP_REMOVED lines=42> */
.L_x_35572:
[----:B------:R-:W-:Y:S05]  /*eb00*/  BSYNC B2 ;  /* 0x0000000000027941 */ /* 0x000fea0003800000 */
.L_x_35571:
        /* <DEDUP_REMOVED lines=10> */
.L_x_35567:
[----:B------:R-:W-:Y:S05]  /*ebb0*/  BSYNC B1 ;  /* 0x0000000000017941 */ /* 0x000fea0003800000 */
.L_x_35566:
        /* <DEDUP_REMOVED lines=18> */
.L_x_35578:
[----:B------:R-:W-:Y:S02]  /*ece0*/  MOV R217, R10 ;  /* 0x0000000a00d97202 */ /* 0x000fe40000000f00 */
.L_x_35579:
[----:B------:R-:W-:Y:S05]  /*ecf0*/  BSYNC B2 ;  /* 0x0000000000027941 */ /* 0x000fea0003800000 */
.L_x_35577:
        /* <DEDUP_REMOVED lines=16> */
.L_x_35583:
[----:B------:R-:W-:Y:S05]  /*ee00*/  BSYNC B3 ;  /* 0x0000000000037941 */ /* 0x000fea0003800000 */
.L_x_35582:
        /* <DEDUP_REMOVED lines=42> */
.L_x_35581:
[----:B------:R-:W-:Y:S05]  /*f0b0*/  BSYNC B2 ;  /* 0x0000000000027941 */ /* 0x000fea0003800000 */
.L_x_35580:
        /* <DEDUP_REMOVED lines=10> */
.L_x_35576:
[----:B------:R-:W-:Y:S05]  /*f160*/  BSYNC B1 ;  /* 0x0000000000017941 */ /* 0x000fea0003800000 */
.L_x_35575:
        /* <DEDUP_REMOVED lines=15> */
.L_x_35585:
[----:B------:R-:W-:Y:S05]  /*f260*/  BSYNC B1 ;  /* 0x0000000000017941 */ /* 0x000fea0003800000 */
.L_x_35584:
[----:B------:R-:W-:Y:S02]  /*f270*/  IADD3 R215, R215, 0x80, RZ ;  /* 0x00000080d7d77810 */ /* 0x000fe40007ffe0ff */
[----:B------:R-:W-:Y:S02]  /*f280*/  IADD3 R216, R216, 0x80, RZ ;  /* 0x00000080d8d87810 */ /* 0x000fe40007ffe0ff */
.L_x_35547:
[----:B------:R-:W-:Y:S05]  /*f290*/  BSYNC B0 ;  /* 0x0000000000007941 */ /* 0x000fea0003800000 */
.L_x_35546:
[----:B------:R-:W-:Y:S01]  /*f2a0*/  LOP3.LUT P2, RZ, R200, 0x8, RZ, 0xc0, !PT ;  /* 0x00000008c8ff7812 */ /* 0x000fe2000784c0ff */
[----:B------:R-:W-:-:S12]  /*f2b0*/  BSSY B0, `(.L_x_35586) ;  /* 0x0000186000007945 */ /* 0x000fd80003800000 */
[----:B------:R-:W-:Y:S05]  /*f2c0*/  @!P2 BRA `(.L_x_35587) ;  /* 0x000018400000a947 */ /* 0x000fea0003800000 */
[----:B------:R-:W-:-:S04]  /*f2d0*/  ISETP.NE.U32.AND P2, PT, RZ, c[0x0][0x180], PT ;  /* 0x00006000ff007a0c */ /* 0x000fc80003f45070 */
[----:B------:R-:W-:Y:S01]  /*f2e0*/  ISETP.NE.AND.EX P2, PT, RZ, c[0x0][0x184], PT, P2 ;  /* 0x00006100ff007a0c */ /* 0x000fe20003f45320 */
[----:B0-----:R-:W-:-:S04]  /*f2f0*/  @P1 IMAD.MOV.U32 R191, RZ, RZ, 0x10 ;  /* 0x00000010ffbf1424 */ /* 0x001fc800078e00ff */
        /* <DEDUP_REMOVED lines=24> */
.L_x_35591:
[----:B------:R-:W-:Y:S02]  /*f480*/  IMAD.MOV.U32 R212, RZ, RZ, R10 ;  /* 0x000000ffffd47224 */ /* 0x000fe400078e000a */
.L_x_35592:
[----:B------:R-:W-:Y:S05]  /*f490*/  BSYNC B2 ;  /* 0x0000000000027941 */ /* 0x000fea0003800000 */
.L_x_35590:
        /* <DEDUP_REMOVED lines=16> */
.L_x_35596:
[----:B------:R-:W-:Y:S05]  /*f5a0*/  BSYNC B3 ;  /* 0x0000000000037941 */ /* 0x000fea0003800000 */
.L_x_35595:
        /* <DEDUP_REMOVED lines=43> */
.L_x_35594:
[----:B------:R-:W-:Y:S05]  /*f860*/  BSYNC B2 ;  /* 0x0000000000027941 */ /* 0x000fea0003800000 */
.L_x_35593:
        /* <DEDUP_REMOVED lines=10> */
.L_x_35589:
[----:B0-----:R-:W-:Y:S05]  /*f910*/  BSYNC B1 ;  /* 0x0000000000017941 */ /* 0x001fea0003800000 */
.L_x_35588:
        /* <DEDUP_REMOVED lines=18> */
.L_x_35600:
[----:B------:R-:W-:Y:S02]  /*fa40*/  IMAD.MOV.U32 R212, RZ, RZ, R10 ;  /* 0x000000ffffd47224 */ /* 0x000fe400078e000a */
.L_x_35601:
[----:B------:R-:W-:Y:S05]  /*fa50*/  BSYNC B2 ;  /* 0x0000000000027941 */ /* 0x000fea0003800000 */
.L_x_35599:
        /* <DEDUP_REMOVED lines=16> */
.L_x_35605:
[----:B------:R-:W-:Y:S05]  /*fb60*/  BSYNC B3 ;  /* 0x0000000000037941 */ /* 0x000fea0003800000 */
.L_x_35604:
        /* <DEDUP_REMOVED lines=42> */
.L_x_35603:
[----:B------:R-:W-:Y:S05]  /*fe10*/  BSYNC B2 ;  /* 0x0000000000027941 */ /* 0x000fea0003800000 */
.L_x_35602:
        /* <DEDUP_REMOVED lines=10> */
.L_x_35598:
[----:B------:R-:W-:Y:S05]  /*fec0*/  BSYNC B1 ;  /* 0x0000000000017941 */ /* 0x000fea0003800000 */
.L_x_35597:
        /* <DEDUP_REMOVED lines=18> */
.L_x_35609:
[----:B------:R-:W-:Y:S02]  /*fff0*/  IMAD.MOV.U32 R212, RZ, RZ, R10 ;  /* 0x000000ffffd47224 */ /* 0x000fe400078e000a */
.L_x_35610:
[----:B------:R-:W-:Y:S05]  /*10000*/  BSYNC B2 ;  /* 0x0000000000027941 */ /* 0x000fea0003800000 */
.L_x_35608:
        /* <DEDUP_REMOVED lines=16> */
.L_x_35614:
[----:B------:R-:W-:Y:S05]  /*10110*/  BSYNC B3 ;  /* 0x0000000000037941 */ /* 0x000fea0003800000 */
.L_x_35613:
        /* <DEDUP_REMOVED lines=42> */
.L_x_35612:
[----:B------:R-:W-:Y:S05]  /*103c0*/  BSYNC B2 ;  /* 0x0000000000027941 */ /* 0x000fea0003800000 */
.L_x_35611:
        /* <DEDUP_REMOVED lines=10> */
.L_x_35607:
[----:B------:R-:W-:Y:S05]  /*10470*/  BSYNC B1 ;  /* 0x0000000000017941 */ /* 0x000fea0003800000 */
.L_x_35606:
        /* <DEDUP_REMOVED lines=18> */
.L_x_35618:
[----:B------:R-:W-:Y:S02]  /*105a0*/  IMAD.MOV.U32 R212, RZ, RZ, R10 ;  /* 0x000000ffffd47224 */ /* 0x000fe400078e000a */
.L_x_35619:
[----:B------:R-:W-:Y:S05]  /*105b0*/  BSYNC B2 ;  /* 0x0000000000027941 */ /* 0x000fea0003800000 */
.L_x_35617:
        /* <DEDUP_REMOVED lines=16> */
.L_x_35623:
[----:B------:R-:W-:Y:S05]  /*106c0*/  BSYNC B3 ;  /* 0x0000000000037941 */ /* 0x000fea0003800000 */
.L_x_35622:
        /* <DEDUP_REMOVED lines=42> */
.L_x_35621:
[----:B------:R-:W-:Y:S05]  /*10970*/  BSYNC B2 ;  /* 0x0000000000027941 */ /* 0x000fea0003800000 */
.L_x_35620:
        /* <DEDUP_REMOVED lines=10> */
.L_x_35616:
[----:B------:R-:W-:Y:S05]  /*10a20*/  BSYNC B1 ;  /* 0x0000000000017941 */ /* 0x000fea0003800000 */
.L_x_35615:
[----:B------:R-:W-:-:S04]  /*10a30*/  IMAD.MOV.U32 R190, RZ, RZ, 0x10 ;  /* 0x00000010ffbe7424 */ /* 0x000fc800078e00ff */
[----:B------:R-:W-:-:S05]  /*10a40*/  IMAD.WIDE.U32 R190, R215, R190, c[0x0][0x188] ;  /* 0x00006200d7be7625 */ /* 0x000fca00078e00be */
[----:B------:R0:W-:Y:S01]  /*10a50*/  STG.E.128 [R190.64], R184 ;  /* 0x000000b8be007986 */ /* 0x0001e2000c101d04 */
        /* <DEDUP_REMOVED lines=8> */
[----:B------:R-:W-:-:S04]  /*10ae0*/  IMAD R190, R215, 0x100, R190 ;  /* 0x00000100d7be7824 */ /* 0x000fc800078e02be */
[----:B------:R-:W-:-:S05]  /*10af0*/  IMAD.IADD R191, R190, 0x1, R191 ;  /* 0x00000001bebf7824 */ /* 0x000fca00078e02bf */
[----:B------:R0:W-:Y:S02]  /*10b00*/  STG.E [R216.64], R191 ;  /* 0x000000bfd8007986 */ /* 0x0001e4000c101904 */
.L_x_35587:
[----:B------:R-:W-:Y:S05]  /*10b10*/  BSYNC B0 ;  /* 0x0000000000007941 */ /* 0x000fea0003800000 */
.L_x_35586:
        /* <DEDUP_REMOVED lines=62> */
.L_x_35648:
        /* <DEDUP_REMOVED lines=110> */
.L_x_35649:
[----:B------:R-:W-:Y:S01]  /*115e0*/  LOP3.LUT P1, RZ, R214, 0x1f, RZ, 0xc0, !PT ;  /* 0x0000001fd6ff7812 */ /* 0x000fe2000782c0ff */
        /* <DEDUP_REMOVED lines=15> */
[----:B------:R-:W1:Y:S04]  /*116e0*/  SHFL.DOWN PT, R220, R215, 0x2, 0x1f ;  /* 0x08401f00d7dc7f89 */ /* 0x000e6800000e0000 */
[----:B------:R-:W2:Y:S01]  /*116f0*/  @!P1 LDS.64 R190, [R218.X8] ;  /* 0x00000000dabe9984 */ /* 0x000ea20000008a00 */
[----:B------:R-:W-:Y:S01]  /*11700*/  LOP3.LUT P1, RZ, R212, 0x1f, R214, 0xf8, !PT ;  /* 0x0000001fd4ff7812 */ /* 0x000fe2000782f8d6 */
[----:B-1----:R-:W-:-:S02]  /*11710*/  IMAD.IADD R219, R220, 0x1, R215 ;  /* 0x00000001dcdb7824 */ /* 0x002fc400078e02d7 */
[----:B------:R-:W-:Y:S10]  /*11720*/  I2F R220, R220 ;  /* 0x000000dc00dc7306 */ /* 0x000ff40000201400 */
[C---:B------:R-:W-:Y:S01]  /*11730*/  @!P1 LEA R216, P2, R198.reuse, c[0x0][0x1a0], 0x2 ;  /* 0x00006800c6d89a11 */ /* 0x040fe200078410ff */
[----:B------:R-:W-:Y:S03]  /*11740*/  SHFL.DOWN PT, R226, R219, 0x1, 0x1f ;  /* 0x08201f00dbe27f89 */ /* 0x000fe600000e0000 */
[----:B0-----:R-:W-:-:S02]  /*11750*/  @!P1 LEA.HI.X R217, R198, c[0x0][0x1a4], R189, 0x2, P2 ;  /* 0x00006900c6d99a11 */ /* 0x001fc400010f14bd */
[C---:B------:R-:W-:Y:S01]  /*11760*/  @!P1 LEA R212, P2, R198.reuse, c[0x0][0x1a8], 0x2 ;  /* 0x00006a00c6d49a11 */ /* 0x040fe200078410ff */
[----:B------:R-:W0:Y:S03]  /*11770*/  I2F R221, R219 ;  /* 0x000000db00dd7306 */ /* 0x000e260000201400 */
[----:B------:R-:W-:Y:S02]  /*11780*/  @!P1 LEA.HI.X R213, R198, c[0x0][0x1ac], R189, 0x2, P2 ;  /* 0x00006b00c6d59a11 */ /* 0x000fe400010f14bd */
[----:B------:R-:W-:-:S03]  /*11790*/  ISETP.NE.AND P2, PT, RZ, UR6, PT ;  /* 0x00000006ff007c0c */ /* 0x000fc6000bf45270 */
[----:B0-----:R-:W0:Y:S01]  /*117a0*/  MUFU.RCP R222, R221 ;  /* 0x000000dd00de7308 */ /* 0x001e220000001000 */
[----:B--2---:R-:W1:Y:S04]  /*117b0*/  SHFL.DOWN PT, R189, R190, 0x2, 0x1f ;  /* 0x08401f00bebd7f89 */ /* 0x004e6800000e0000 */
[----:B------:R-:W2:Y:S01]  /*117c0*/  SHFL.DOWN PT, R218, R191, 0x2, 0x1f ;  /* 0x08401f00bfda7f89 */ /* 0x000ea200000e0000 */
[C---:B-1----:R-:W-:Y:S02]  /*117d0*/  FMUL.FTZ R224, R189.reuse, R220 ;  /* 0x000000dcbde07220 */ /* 0x042fe40000410000 */
[----:B------:R-:W-:Y:S02]  /*117e0*/  FADD.FTZ R189, -R189, R190 ;  /* 0x000000bebdbd7221 */ /* 0x000fe40000010100 */
[----:B------:R-:W-:-:S02]  /*117f0*/  FFMA.FTZ R225, R223, R190, R224 ;  /* 0x000000bedfe17223 */ /* 0x000fc400000100e0 */
        /* <DEDUP_REMOVED lines=58> */
.L_x_35629:
[----:B------:R-:W-:Y:S05]  /*11ba0*/  BSYNC B1 ;  /* 0x0000000000017941 */ /* 0x000fea0003800000 */
.L_x_35628:
[----:B------:R-:W-:Y:S01]  /*11bb0*/  LOP3.LUT P1, RZ, R200, 0x800, RZ, 0xc0, !PT ;  /* 0x00000800c8ff7812 */ /* 0x000fe2000782c0ff */
        /* <DEDUP_REMOVED lines=18> */
.L_x_35631:
[----:B------:R-:W-:Y:S05]  /*11ce0*/  BSYNC B1 ;  /* 0x0000000000017941 */ /* 0x000fea0003800000 */
.L_x_35630:
        /* <DEDUP_REMOVED lines=19> */
.L_x_35633:
[----:B------:R-:W-:Y:S05]  /*11e20*/  BSYNC B1 ;  /* 0x0000000000017941 */ /* 0x000fea0003800000 */
.L_x_35632:
        /* <DEDUP_REMOVED lines=19> */
.L_x_35635:
[----:B------:R-:W-:Y:S05]  /*11f60*/  BSYNC B1 ;  /* 0x0000000000017941 */ /* 0x000fea0003800000 */
.L_x_35634:
[----:B------:R-:W-:Y:S01]  /*11f70*/  LOP3.LUT P1, RZ, R200, 0x100, RZ, 0xc0, !PT ;  /* 0x00000100c8ff7812 */ /* 0x000fe2000782c0ff */
        /* <DEDUP_REMOVED lines=18> */
.L_x_35637:
[----:B------:R-:W-:Y:S05]  /*120a0*/  BSYNC B1 ;  /* 0x0000000000017941 */ /* 0x000fea0003800000 */
.L_x_35636:
        /* <DEDUP_REMOVED lines=19> */
.L_x_35639:
[----:B------:R-:W-:Y:S05]  /*121e0*/  BSYNC B1 ;  /* 0x0000000000017941 */ /* 0x000fea0003800000 */
.L_x_35638:
        /* <DEDUP_REMOVED lines=19> */
.L_x_35641:
[----:B------:R-:W-:Y:S05]  /*12320*/  BSYNC B1 ;  /* 0x0000000000017941 */ /* 0x000fea0003800000 */
.L_x_35640:
        /* <DEDUP_REMOVED lines=19> */
.L_x_35643:
[----:B------:R-:W-:Y:S05]  /*12460*/  BSYNC B1 ;  /* 0x0000000000017941 */ /* 0x000fea0003800000 */
.L_x_35642:
        /* <DEDUP_REMOVED lines=19> */
.L_x_35645:
[----:B------:R-:W-:Y:S05]  /*125a0*/  BSYNC B1 ;  /* 0x0000000000017941 */ /* 0x000fea0003800000 */
.L_x_35644:
[----:B------:R-:W-:-:S13]  /*125b0*/  LOP3.LUT P1, RZ, R200, 0x8, RZ, 0xc0, !PT ;  /* 0x00000008c8ff7812 */ /* 0x000fda000782c0ff */
        /* <DEDUP_REMOVED lines=16> */
.L_x_35627:
[----:B0-----:R-:W-:Y:S05]  /*126c0*/  BSYNC B0 ;  /* 0x0000000000007941 */ /* 0x001fea0003800000 */
.L_x_35626:
[----:B------:R-:W-:Y:S02]  /*126d0*/  LOP3.LUT P1, RZ, R6, 0xff, RZ, 0xc0, !PT ;  /* 0x000000ff06ff7812 */ /* 0x000fe4000782c0ff */
[----:B------:R-:W-:Y:S02]  /*126e0*/  IADD3 R198, R198, c[0x0][0x160], RZ ;  /* 0x00005800c6c67a10 */ /* 0x000fe40007ffe0ff */
[----:B------:R-:W-:Y:S02]  /*126f0*/  SEL R6, RZ, 0x1, P1 ;  /* 0x00000001ff067807 */ /* 0x000fe40000800000 */
[----:B------:R-:W-:-:S13]  /*12700*/  ISETP.GE.AND P1, PT, R198, c[0x0][0x164], PT ;  /* 0x00005900c6007a0c */ /* 0x000fda0003f26270 */
[----:B------:R-:W-:Y:S01]  /*12710*/  @P1 CALL.REL.NOINC `(.L_x_35646) ;  /* 0x0000001000001944 */ /* 0x000fe20003c00000 */
[----:B------:R-:W-:Y:S05]  /*12720*/  BRA `(.L_x_35647) ;  /* 0xfffeec3000007947 */ /* 0x000fea000383ffff */
.L_x_35646:
[----:B------:R-:W-:Y:S05]  /*12730*/  EXIT ;  /* 0x000000000000794d */ /* 0x000fea0003800000 */
.L_x_35624:
[----:B------:R-:W-:Y:S01]  /*12740*/  IMAD.MOV.U32 R218, RZ, RZ, 0x1 ;  /* 0x00000001ffda7424 */ /* 0x000fe200078e00ff */
[----:B------:R-:W-:Y:S01]  /*12750*/  MOV R212, 0x12790 ;  /* 0x0001279000d47802 */ /* 0x000fe20000000f00 */
[----:B------:R-:W-:Y:S02]  /*12760*/  IMAD.MOV.U32 R216, RZ, RZ, 0x1f ;  /* 0x0000001fffd87424 */ /* 0x000fe400078e00ff */
[----:B------:R-:W-:Y:S02]  /*12770*/  IMAD.MOV.U32 R219, RZ, RZ, -0x1 ;  /* 0xffffffffffdb7424 */ /* 0x000fe400078e00ff */
[----:B-----5:R-:W-:Y:S05]  /*12780*/  CALL.REL.NOINC `($__internal_158_$__cuda_sm70_shflsync_bfly_p) ;  /* 0x0000094000007944 */ /* 0x020fea0003c00000 */
[----:B-1----:R-:W-:Y:S01]  /*12790*/  IMAD.MOV.U32 R190, RZ, RZ, R218 ;  /* 0x000000ffffbe7224 */ /* 0x002fe200078e00da */
[----:B0-----:R-:W-:Y:S05]  /*127a0*/  BRA `(.L_x_35648) ;  /* 0xffffe75000007947 */ /* 0x001fea000383ffff */
.L_x_35625:
[----:B------:R-:W-:Y:S01]  /*127b0*/  HFMA2.MMA R218, -RZ, RZ, 0, 1.1920928955078125e-07 ;  /* 0x00000002ffda7435 */ /* 0x000fe200000001ff */
[----:B------:R-:W-:Y:S01]  /*127c0*/  IMAD.MOV.U32 R216, RZ, RZ, 0x1f ;  /* 0x0000001fffd87424 */ /* 0x000fe200078e00ff */
[----:B------:R-:W-:Y:S01]  /*127d0*/  MOV R212, 0x12800 ;  /* 0x0001280000d47802 */ /* 0x000fe20000000f00 */
[----:B------:R-:W-:-:S03]  /*127e0*/  IMAD.MOV.U32 R219, RZ, RZ, -0x1 ;  /* 0xffffffffffdb7424 */ /* 0x000fc600078e00ff */
[----:B-----5:R-:W-:Y:S05]  /*127f0*/  CALL.REL.NOINC `($__internal_158_$__cuda_sm70_shflsync_bfly_p) ;  /* 0x000008d000007944 */ /* 0x020fea0003c00000 */
[----:B01----:R-:W-:Y:S01]  /*12800*/  FADD.FTZ R191, R191, R218 ;  /* 0x000000dabfbf7221 */ /* 0x003fe20000010000 */
[----:B------:R-:W-:Y:S01]  /*12810*/  MOV R219, 0xffffffff ;  /* 0xffffffff00db7802 */ /* 0x000fe20000000f00 */
[----:B------:R-:W-:Y:S01]  /*12820*/  IMAD.MOV.U32 R218, RZ, RZ, 0x4 ;  /* 0x00000004ffda7424 */ /* 0x000fe200078e00ff */
[----:B------:R-:W-:Y:S01]  /*12830*/  MOV R212, 0x12860 ;  /* 0x0001286000d47802 */ /* 0x000fe20000000f00 */
[----:B------:R-:W-:-:S02]  /*12840*/  IMAD.MOV.U32 R216, RZ, RZ, 0x1f ;  /* 0x0000001fffd87424 */ /* 0x000fc400078e00ff */
[----:B------:R-:W-:Y:S05]  /*12850*/  CALL.REL.NOINC `($__internal_158_$__cuda_sm70_shflsync_bfly_p) ;  /* 0x0000087000007944 */ /* 0x000fea0003c00000 */
[----:B01----:R-:W-:Y:S01]  /*12860*/  FADD.FTZ R191, R191, R218 ;  /* 0x000000dabfbf7221 */ /* 0x003fe20000010000 */
[----:B------:R-:W-:Y:S01]  /*12870*/  MOV R212, 0x128c0 ;  /* 0x000128c000d47802 */ /* 0x000fe20000000f00 */
[----:B------:R-:W-:-:S02]  /*12880*/  IMAD.MOV.U32 R218, RZ, RZ, 0x8 ;  /* 0x00000008ffda7424 */ /* 0x000fc400078e00ff */
[----:B------:R-:W-:Y:S02]  /*12890*/  IMAD.MOV.U32 R216, RZ, RZ, 0x1f ;  /* 0x0000001fffd87424 */ /* 0x000fe400078e00ff */
[----:B------:R-:W-:Y:S02]  /*128a0*/  IMAD.MOV.U32 R219, RZ, RZ, -0x1 ;  /* 0xffffffffffdb7424 */ /* 0x000fe400078e00ff */
[----:B------:R-:W-:Y:S05]  /*128b0*/  CALL.REL.NOINC `($__internal_158_$__cuda_sm70_shflsync_bfly_p) ;  /* 0x0000081000007944 */ /* 0x000fea0003c00000 */
[----:B0-----:R-:W-:Y:S01]  /*128c0*/  HFMA2.MMA R216, -RZ, RZ, 0, 1.847743988037109375e-06 ;  /* 0x0000001fffd87435 */ /* 0x001fe200000001ff */
[----:B-1----:R-:W-:Y:S01]  /*128d0*/  FADD.FTZ R191, R191, R218 ;  /* 0x000000dabfbf7221 */ /* 0x002fe20000010000 */
[----:B------:R-:W-:Y:S01]  /*128e0*/  MOV R212, 0x12920 ;  /* 0x0001292000d47802 */ /* 0x000fe20000000f00 */
[----:B------:R-:W-:Y:S02]  /*128f0*/  IMAD.MOV.U32 R218, RZ, RZ, 0x10 ;  /* 0x00000010ffda7424 */ /* 0x000fe400078e00ff */
[----:B------:R-:W-:Y:S02]  /*12900*/  IMAD.MOV.U32 R219, RZ, RZ, -0x1 ;  /* 0xffffffffffdb7424 */ /* 0x000fe400078e00ff */
[----:B------:R-:W-:Y:S05]  /*12910*/  CALL.REL.NOINC `($__internal_158_$__cuda_sm70_shflsync_bfly_p) ;  /* 0x000007b000007944 */ /* 0x000fea0003c00000 */
        /* <DEDUP_REMOVED lines=31> */
[----:B------:R-:W-:Y:S02]  /*12b10*/  FFMA.FTZ R212, R212, R212, R191 ;  /* 0x000000d4d4d47223 */ /* 0x000fe400000100bf */
[----:B------:R-:W-:Y:S02]  /*12b20*/  IMAD.MOV.U32 R219, RZ, RZ, -0x1 ;  /* 0xffffffffffdb7424 */ /* 0x000fe400078e00ff */
[----:B------:R-:W-:Y:S02]  /*12b30*/  FFMA.FTZ R212, R213, R213, R212 ;  /* 0x000000d5d5d47223 */ /* 0x000fe400000100d4 */
[----:B------:R-:W-:Y:S02]  /*12b40*/  FADD.FTZ R213, R159, -R190 ;  /* 0x800000be9fd57221 */ /* 0x000fe40000010000 */
[----:B------:R-:W-:-:S02]  /*12b50*/  FFMA.FTZ R212, R217, R217, R212 ;  /* 0x000000d9d9d47223 */ /* 0x000fc400000100d4 */
[----:B------:R-:W-:Y:S02]  /*12b60*/  FADD.FTZ R217, R162, -R190 ;  /* 0x800000bea2d97221 */ /* 0x000fe40000010000 */
[----:B------:R-:W-:Y:S01]  /*12b70*/  @P5 FFMA.FTZ R191, R213, R213, R212 ;  /* 0x000000d5d5bf5223 */ /* 0x000fe200000100d4 */
[----:B------:R-:W-:Y:S01]  /*12b80*/  ISETP.NE.AND P5, PT, R220, RZ, PT ;  /* 0x000000ffdc00720c */ /* 0x000fe20003fa5270 */
[--C-:B------:R-:W-:Y:S02]  /*12b90*/  FADD.FTZ R212, R160, -R190.reuse ;  /* 0x800000bea0d47221 */ /* 0x100fe40000010000 */
        /* <DEDUP_REMOVED lines=56> */
[----:B------:R-:W-:Y:S05]  /*12f20*/  CALL.REL.NOINC `($__internal_158_$__cuda_sm70_shflsync_bfly_p) ;  /* 0x000001a000007944 */ /* 0x000fea0003c00000 */
[----:B01----:R-:W-:Y:S01]  /*12f30*/  FADD.FTZ R191, R191, R218 ;  /* 0x000000dabfbf7221 */ /* 0x003fe20000010000 */
[----:B------:R-:W-:Y:S01]  /*12f40*/  MOV R218, 0x2 ;  /* 0x0000000200da7802 */ /* 0x000fe20000000f00 */
[----:B------:R-:W-:Y:S01]  /*12f50*/  IMAD.MOV.U32 R216, RZ, RZ, 0x1f ;  /* 0x0000001fffd87424 */ /* 0x000fe200078e00ff */
[----:B------:R-:W-:Y:S01]  /*12f60*/  MOV R212, 0x12f90 ;  /* 0x00012f9000d47802 */ /* 0x000fe20000000f00 */
[----:B------:R-:W-:Y:S02]  /*12f70*/  IMAD.MOV.U32 R219, RZ, RZ, -0x1 ;  /* 0xffffffffffdb7424 */ /* 0x000fe400078e00ff */
[----:B------:R-:W-:Y:S05]  /*12f80*/  CALL.REL.NOINC `($__internal_158_$__cuda_sm70_shflsync_bfly_p) ;  /* 0x0000014000007944 */ /* 0x000fea0003c00000 */
[----:B01----:R-:W-:Y:S01]  /*12f90*/  FADD.FTZ R191, R191, R218 ;  /* 0x000000dabfbf7221 */ /* 0x003fe20000010000 */
[----:B------:R-:W-:Y:S01]  /*12fa0*/  MOV R219, 0xffffffff ;  /* 0xffffffff00db7802 */ /* 0x000fe20000000f00 */
[----:B------:R-:W-:Y:S01]  /*12fb0*/  IMAD.MOV.U32 R218, RZ, RZ, 0x4 ;  /* 0x00000004ffda7424 */ /* 0x000fe200078e00ff */
[----:B------:R-:W-:Y:S01]  /*12fc0*/  MOV R212, 0x12ff0 ;  /* 0x00012ff000d47802 */ /* 0x000fe20000000f00 */
[----:B------:R-:W-:Y:S02]  /*12fd0*/  IMAD.MOV.U32 R216, RZ, RZ, 0x1f ;  /* 0x0000001fffd87424 */ /* 0x000fe400078e00ff */
[----:B------:R-:W-:Y:S05]  /*12fe0*/  CALL.REL.NOINC `($__internal_158_$__cuda_sm70_shflsync_bfly_p) ;  /* 0x000000e000007944 */ /* 0x000fea0003c00000 */
[----:B01----:R-:W-:Y:S01]  /*12ff0*/  FADD.FTZ R191, R191, R218 ;  /* 0x000000dabfbf7221 */ /* 0x003fe20000010000 */
[----:B------:R-:W-:Y:S01]  /*13000*/  MOV R212, 0x13050 ;  /* 0x0001305000d47802 */ /* 0x000fe20000000f00 */
[----:B------:R-:W-:-:S02]  /*13010*/  IMAD.MOV.U32 R218, RZ, RZ, 0x8 ;  /* 0x00000008ffda7424 */ /* 0x000fc400078e00ff */
[----:B------:R-:W-:Y:S02]  /*13020*/  IMAD.MOV.U32 R216, RZ, RZ, 0x1f ;  /* 0x0000001fffd87424 */ /* 0x000fe400078e00ff */
[----:B------:R-:W-:Y:S02]  /*13030*/  IMAD.MOV.U32 R219, RZ, RZ, -0x1 ;  /* 0xffffffffffdb7424 */ /* 0x000fe400078e00ff */
[----:B------:R-:W-:Y:S05]  /*13040*/  CALL.REL.NOINC `($__internal_158_$__cuda_sm70_shflsync_bfly_p) ;  /* 0x0000008000007944 */ /* 0x000fea0003c00000 */
[----:B-1----:R-:W-:Y:S01]  /*13050*/  FADD.FTZ R217, R191, R218 ;  /* 0x000000dabfd97221 */ /* 0x002fe20000010000 */
[----:B0-----:R-:W-:Y:S01]  /*13060*/  HFMA2.MMA R216, -RZ, RZ, 0, 1.847743988037109375e-06 ;  /* 0x0000001fffd87435 */ /* 0x001fe200000001ff */
[----:B------:R-:W-:Y:S01]  /*13070*/  IMAD.MOV.U32 R218, RZ, RZ, 0x10 ;  /* 0x00000010ffda7424 */ /* 0x000fe200078e00ff */
[----:B------:R-:W-:Y:S01]  /*13080*/  MOV R212, 0x130c0 ;  /* 0x000130c000d47802 */ /* 0x000fe20000000f00 */
[----:B------:R-:W-:Y:S02]  /*13090*/  IMAD.MOV.U32 R219, RZ, RZ, -0x1 ;  /* 0xffffffffffdb7424 */ /* 0x000fe400078e00ff */
[----:B------:R-:W-:Y:S02]  /*130a0*/  IMAD.MOV.U32 R191, RZ, RZ, R217 ;  /* 0x000000ffffbf7224 */ /* 0x000fe400078e00d9 */
[----:B------:R-:W-:Y:S05]  /*130b0*/  CALL.REL.NOINC `($__internal_158_$__cuda_sm70_shflsync_bfly_p) ;  /* 0x0000001000007944 */ /* 0x000fea0003c00000 */
[----:B01----:R-:W-:Y:S05]  /*130c0*/  BRA `(.L_x_35649) ;  /* 0xffffe51000007947 */ /* 0x003fea000383ffff */
        .weak           $__internal_158_$__cuda_sm70_shflsync_bfly_p
        .type           $__internal_158_$__cuda_sm70_shflsync_bfly_p,@function
        .size           $__internal_158_$__cuda_sm70_shflsync_bfly_p,(.L_x_36198 - $__internal_158_$__cuda_sm70_shflsync_bfly_p)
$__internal_158_$__cuda_sm70_shflsync_bfly_p:
[----:B------:R-:W-:Y:S01]  /*130d0*/  IMAD.MOV.U32 R213, RZ, RZ, 0x0 ;  /* 0x00000000ffd57424 */ /* 0x000fe200078e00ff */
[----:B------:R-:W-:Y:S04]  /*130e0*/  WARPSYNC R219 ;  /* 0x000000db00007348 */ /* 0x000fe80003800000 */
[----:B------:R0:W1:Y:S01]  /*130f0*/  SHFL.BFLY PT, R218, R191, R218, R216 ;  /* 0x0c0000dabfda7389 */ /* 0x00006200000e00d8 */
[----:B------:R-:W-:Y:S05]  /*13100*/  RET.REL.NODEC R212 `(_ZN10layer_norm13ln_fwd_kernelINS_13Kernel_traitsIfffffjLj5120ELj1ELj1ELj4ELj16ENS_18Kernel_traits_baseILj5120EfffffjLj128EEEEELb1ELb1ELb1ELb0EEEvNS_9FwdParamsE) ;  /* 0xfffecef0d4007950 */ /* 0x000fea0003c3ffff */
.L_x_35650:
        /* <DEDUP_REMOVED lines=15> */
.L_x_36198:


//--------------------- .text._ZN10layer_norm13ln_fwd_kernelINS_13Kernel_traitsIfffffjLj5120ELj1ELj1ELj4ELj16ENS_18Kernel_traits_baseILj5120EfffffjLj128EEEEELb1ELb1ELb1ELb1EEEvNS_9FwdParamsE --------------------------
	.section	.text._ZN10layer_norm13ln_fwd_kernelINS_13Kernel_traitsIfffffjLj5120ELj1ELj1ELj4ELj16ENS_18Kernel_traits_baseILj5120EfffffjLj128EEEEELb1ELb1ELb1ELb1EEEvNS_9FwdParamsE,"ax",@progbits
	.sectioninfo	@"SHI_REGISTERS=254"
	.align	128
        .global         _ZN10layer_norm13ln_fwd_kernelINS_13Kernel_traitsIfffffjLj5120ELj1ELj1ELj4ELj16ENS_18Kernel_traits_baseILj5120EfffffjLj128EEEEELb1ELb1ELb1ELb1EEEvNS_9FwdParamsE
        .type           _ZN10layer_norm13ln_fwd_kernelINS_13Kernel_traitsIfffffjLj5120ELj1ELj1ELj4ELj16ENS_18Kernel_traits_baseILj5120EfffffjLj128EEEEELb1ELb1ELb1ELb1EEEvNS_9FwdParamsE,@function
        .size           _ZN10layer_norm13ln_fwd_kernelINS_13Kernel_traitsIfffffjLj5120ELj1ELj1ELj4ELj16ENS_18Kernel_traits_baseILj5120EfffffjLj128EEEEELb1ELb1ELb1ELb1EEEvNS_9FwdParamsE,(.L_x_36199 - _ZN10layer_norm13ln_fwd_kernelINS_13Kernel_traitsIfffffjLj5120ELj1ELj1ELj4ELj16ENS_18Kernel_traits_baseILj5120EfffffjLj128EEEEELb1ELb1ELb1ELb1EEEvNS_9FwdParamsE)
        .other          _ZN10layer_norm13ln_fwd_kernelINS_13Kernel_traitsIfffffjLj5120ELj1ELj1ELj4ELj16ENS_18Kernel_traits_baseILj5120EfffffjLj128EEEEELb1ELb1ELb1ELb1EEEvNS_9FwdParamsE,@"STO_CUDA_ENTRY STV_DEFAULT"
_ZN10layer_norm13ln_fwd_kernelINS_13Kernel_traitsIfffffjLj5120ELj1ELj1ELj4ELj16ENS_18Kernel_traits_baseILj5120EfffffjLj128EEEEELb1ELb1ELb1ELb1EEEvNS_9FwdParamsE:
.text._ZN10layer_norm13ln_fwd_kernelINS_13Kernel_traitsIfffffjLj5120ELj1ELj1ELj4ELj16ENS_18Kernel_traits_baseILj5120EfffffjLj128EEEEELb1ELb1ELb1ELb1EEEvNS_9FwdParamsE:
        /* <DEDUP_REMOVED lines=81> */
[----:B------:R-:W-:-:S03]  /*0510*/  IADD3 R175, R3, -0x4498517b, RZ ;  /* 0xbb67ae8503af7810 */ /* 0x000fc60007ffe0ff */
[----:B------:R1:W5:Y:S01]  /*0520*/  LDG.E.128 R24, [R126.64+0x2000] ;  /* 0x002000047e187981 */ /* 0x000362000c1e1d00 */
[----:B------:R-:W-:-:S03]  /*0530*/  IMAD.WIDE.U32 R130, R130, -0x326172a9, RZ ;  /* 0xcd9e8d5782827825 */ /* 0x000fc600078e00ff */
[----:B------:R1:W5:Y:S01]  /*0540*/  LDG.E.128 R20, [R126.64+0x2800] ;  /* 0x002800047e147981 */ /* 0x000362000c1e1d00 */
[----:B------:R-:W-:-:S03]  /*0550*/  IADD3 R176, R2, -0x61c88647, RZ ;  /* 0x9e3779b902b07810 */ /* 0x000fc60007ffe0ff */
[----:B------:R1:W5:Y:S04]  /*0560*/  LDG.E.128 R16, [R126.64+0x3000] ;  /* 0x003000047e107981 */ /* 0x000368000c1e1d00 */
[----:B------:R1:W5:Y:S04]  /*0570*/  LDG.E.128 R12, [R126.64+0x3800] ;  /* 0x003800047e0c7981 */ /* 0x000368000c1e1d00 */
[----:B------:R1:W5:Y:S04]  /*0580*/  LDG.E.128 R8, [R126.64+0x4000] ;  /* 0x004000047e087981 */ /* 0x000368000c1e1d00 */
[----:B------:R1:W5:Y:S01]  /*0590*/  LDG.E.128 R4, [R126.64+0x4800] ;  /* 0x004800047e047981 */ /* 0x000362000c1e1d00 */
[C---:B------:R-:W-:Y:S01]  /*05a0*/  IADD3 R177, R2.reuse, 0x3c6ef372, RZ ;  /* 0x3c6ef37202b17810 */ /* 0x040fe20007ffe0ff */
[----:B------:R-:W-:Y:S01]  /*05b0*/  IMAD.MOV.U32 R196, RZ, RZ, 0x1 ;  /* 0x00000001ffc47424 */ /* 0x000fe200078e00ff */
[C---:B------:R-:W-:Y:S01]  /*05c0*/  IADD3 R178, R3.reuse, 0x76cf5d0a, RZ ;  /* 0x76cf5d0a03b27810 */ /* 0x040fe20007ffe0ff */
[----:B------:R-:W-:Y:S01]  /*05d0*/  IMAD.MOV.U32 R197, RZ, RZ, RZ ;  /* 0x000000ffffc57224 */ /* 0x000fe200078e00ff */
[----:B------:R-:W-:Y:S01]  /*05e0*/  IADD3 R179, R3, 0x32370b8f, RZ ;  /* 0x32370b8f03b37810 */ /* 0x000fe20007ffe0ff */
[----:B------:R-:W-:Y:S01]  /*05f0*/  ULDC.U8 UR6, c[0x0][0x1f0] ;  /* 0x00007c0000067ab9 */ /* 0x000fe20000000000 */
[----:B------:R-:W-:-:S02]  /*0600*/  IADD3 R180, R2, -0x255992d5, RZ ;  /* 0xdaa66d2b02b47810 */ /* 0x000fc40007ffe0ff */
[----:B------:R-:W-:Y:S01]  /*0610*/  IADD3 R181, R2, 0x78dde6e4, RZ ;  /* 0x78dde6e402b57810 */ /* 0x000fe20007ffe0ff */
[----:B-1----:R-:W-:Y:S01]  /*0620*/  IMAD.WIDE.U32 R126, R0, -0x2daee0ad, RZ ;  /* 0xd2511f53007e7825 */ /* 0x002fe200078e00ff */
[C---:B------:R-:W-:Y:S02]  /*0630*/  IADD3 R182, R3.reuse, -0x126145ec, RZ ;  /* 0xed9eba1403b67810 */ /* 0x040fe40007ffe0ff */
[----:B------:R-:W-:Y:S02]  /*0640*/  IADD3 R183, R3, -0x56f99767, RZ ;  /* 0xa906689903b77810 */ /* 0x000fe40007ffe0ff */
[----:B------:R-:W-:Y:S02]  /*0650*/  LOP3.LUT R129, R127, R124, R175, 0x96, !PT ;  /* 0x0000007c7f817212 */ /* 0x000fe400078e96af */
[----:B------:R-:W-:Y:S02]  /*0660*/  LOP3.LUT R124, R131, R176, R128, 0x96, !PT ;  /* 0x000000b0837c7212 */ /* 0x000fe400078e9680 */
[C---:B------:R-:W-:Y:S01]  /*0670*/  IADD3 R184, R2.reuse, 0x1715609d, RZ ;  /* 0x1715609d02b87810 */ /* 0x040fe20007ffe0ff */
[----:B------:R-:W-:Y:S01]  /*0680*/  IMAD.WIDE.U32 R128, R129, -0x326172a9, RZ ;  /* 0xcd9e8d5781807825 */ /* 0x000fe200078e00ff */
[----:B------:R-:W-:-:S02]  /*0690*/  IADD3 R185, R2, -0x4ab325aa, RZ ;  /* 0xb54cda5602b97810 */ /* 0x000fc40007ffe0ff */
[----:B------:R-:W-:Y:S01]  /*06a0*/  IADD3 R186, R3, 0x646e171e, RZ ;  /* 0x646e171e03ba7810 */ /* 0x000fe20007ffe0ff */
[----:B------:R-:W-:Y:S01]  /*06b0*/  IMAD.WIDE.U32 R124, R124, -0x2daee0ad, RZ ;  /* 0xd2511f537c7c7825 */ /* 0x000fe200078e00ff */
[----:B------:R-:W-:Y:S02]  /*06c0*/  LOP3.LUT R127, R129, R130, R177, 0x96, !PT ;  /* 0x00000082817f7212 */ /* 0x000fe400078e96b1 */
[----:B------:R-:W-:Y:S02]  /*06d0*/  IADD3 R187, R3, 0x1fd5c5a3, RZ ;  /* 0x1fd5c5a303bb7810 */ /* 0x000fe40007ffe0ff */
[----:B------:R-:W-:Y:S01]  /*06e0*/  LOP3.LUT R130, R125, R126, R178, 0x96, !PT ;  /* 0x0000007e7d827212 */ /* 0x000fe200078e96b2 */
[----:B------:R-:W-:Y:S01]  /*06f0*/  IMAD.WIDE.U32 R126, R127, -0x2daee0ad, RZ ;  /* 0xd2511f537f7e7825 */ /* 0x000fe200078e00ff */
[C---:B------:R-:W-:Y:S02]  /*0700*/  IADD3 R188, R2.reuse, 0x5384540f, RZ ;  /* 0x5384540f02bc7810 */ /* 0x040fe40007ffe0ff */
[----:B------:R-:W-:Y:S01]  /*0710*/  IADD3 R189, R2, -0xe443238, RZ ;  /* 0xf1bbcdc802bd7810 */ /* 0x000fe20007ffe0ff */
[----:B------:R-:W-:Y:S01]  /*0720*/  IMAD.WIDE.U32 R130, R130, -0x326172a9, RZ ;  /* 0xcd9e8d5782827825 */ /* 0x000fe200078e00ff */
[----:B------:R-:W-:-:S02]  /*0730*/  LOP3.LUT R129, R127, R124, R179, 0x96, !PT ;  /* 0x0000007c7f817212 */ /* 0x000fc400078e96b3 */
[----:B------:R-:W-:Y:S02]  /*0740*/  IADD3 R190, R3, -0x24c28bd8, RZ ;  /* 0xdb3d742803be7810 */ /* 0x000fe40007ffe0ff */
[----:B------:R-:W-:Y:S01]  /*0750*/  LOP3.LUT R124, R131, R128, R180, 0x96, !PT ;  /* 0x00000080837c7212 */ /* 0x000fe200078e96b4 */
[----:B------:R-:W-:Y:S01]  /*0760*/  IMAD.WIDE.U32 R128, R129, -0x326172a9, RZ ;  /* 0xcd9e8d5781807825 */ /* 0x000fe200078e00ff */
[----:B------:R-:W-:Y:S02]  /*0770*/  IADD3 R191, R3, -0x695add53, RZ ;  /* 0x96a522ad03bf7810 */ /* 0x000fe40007ffe0ff */
[----:B------:R-:W-:Y:S01]  /*0780*/  IADD3 R192, R2, -0x700cb87f, RZ ;  /* 0x8ff3478102c07810 */ /* 0x000fe20007ffe0ff */
[----:B------:R-:W-:Y:S01]  /*0790*/  IMAD.WIDE.U32 R124, R124, -0x2daee0ad, RZ ;  /* 0xd2511f537c7c7825 */ /* 0x000fe200078e00ff */
[----:B------:R-:W-:Y:S02]  /*07a0*/  LOP3.LUT R127, R129, R130, R181, 0x96, !PT ;  /* 0x00000082817f7212 */ /* 0x000fe400078e96b5 */
[----:B------:R-:W-:-:S02]  /*07b0*/  LOP3.LUT R204, R204, 0x3, RZ, 0xc0, !PT ;  /* 0x00000003cccc7812 */ /* 0x000fc400078ec0ff */
        /* <DEDUP_REMOVED lines=18> */
[----:B------:R-:W-:-:S04]  /*08e0*/  IMAD.HI.U32 R203, R130, -0x2daee0ad, RZ ;  /* 0xd2511f5382cb7827 */ /* 0x000fc800078e00ff */
[----:B------:R-:W-:Y:S01]  /*08f0*/  IMAD R125, R124, -0x326172a9, RZ ;  /* 0xcd9e8d577c7d7824 */ /* 0x000fe200078e02ff */
[----:B------:R-:W-:Y:S01]  /*0900*/  LOP3.LUT R203, R203, R0, R191, 0x96, !PT ;  /* 0x00000000cbcb7212 */ /* 0x000fe200078e96bf */
[----:B------:R-:W-:-:S04]  /*0910*/  IMAD.HI.U32 R172, R126, -0x326172a9, RZ ;  /* 0xcd9e8d577eac7827 */ /* 0x000fc800078e00ff */
[----:B------:R-:W-:Y:S01]  /*0920*/  IMAD R202, R130, -0x2daee0ad, RZ ;  /* 0xd2511f5382ca7824 */ /* 0x000fe200078e02ff */
[----:B------:R-:W-:Y:S01]  /*0930*/  LOP3.LUT R172, R172, R125, R192, 0x96, !PT ;  /* 0x0000007dacac7212 */ /* 0x000fe200078e96c0 */
[----:B------:R-:W-:Y:S02]  /*0940*/  IMAD R0, R126, -0x326172a9, RZ ;  /* 0xcd9e8d577e007824 */ /* 0x000fe400078e02ff */
.L_x_36036:
        /* <DEDUP_REMOVED lines=44> */
.L_x_35654:
[----:B------:R-:W-:Y:S02]  /*0c10*/  IMAD.MOV.U32 R141, RZ, RZ, R0 ;  /* 0x000000ffff8d7224 */ /* 0x000fe400078e0000 */
.L_x_35655:
[----:B------:R-:W-:Y:S05]  /*0c20*/  BSYNC B1 ;  /* 0x0000000000017941 */ /* 0x000fea0003800000 */
.L_x_35653:
        /* <DEDUP_REMOVED lines=16> */
.L_x_35659:
[----:B------:R-:W-:Y:S05]  /*0d30*/  BSYNC B2 ;  /* 0x0000000000027941 */ /* 0x000fea0003800000 */
.L_x_35658:
        /* <DEDUP_REMOVED lines=43> */
.L_x_35657:
[----:B------:R-:W-:Y:S05]  /*0ff0*/  BSYNC B1 ;  /* 0x0000000000017941 */ /* 0x000fea0003800000 */
.L_x_35656:
        /* <DEDUP_REMOVED lines=10> */
.L_x_35652:
[----:B0-----:R-:W-:Y:S05]  /*10a0*/  BSYNC B0 ;  /* 0x0000000000007941 */ /* 0x001fea0003800000 */
.L_x_35651:
        /* <DEDUP_REMOVED lines=18> */
.L_x_35663:
[----:B------:R-:W-:Y:S02]  /*11d0*/  IMAD.MOV.U32 R142, RZ, RZ, R0 ;  /* 0x000000ffff8e7224 */ /* 0x000fe400078e0000 */
.L_x_35664:
[----:B------:R-:W-:Y:S05]  /*11e0*/  BSYNC B1 ;  /* 0x0000000000017941 */ /* 0x000fea0003800000 */
.L_x_35662:
        /* <DEDUP_REMOVED lines=16> */
.L_x_35668:
[----:B------:R-:W-:Y:S05]  /*12f0*/  BSYNC B2 ;  /* 0x0000000000027941 */ /* 0x000fea0003800000 */
.L_x_35667:
        /* <DEDUP_REMOVED lines=43> */
.L_x_35666:
[----:B------:R-:W-:Y:S05]  /*15b0*/  BSYNC B1 ;  /* 0x0000000000017941 */ /* 0x000fea0003800000 */
.L_x_35665:
        /* <DEDUP_REMOVED lines=10> */
.L_x_35661:
[----:B------:R-:W-:Y:S05]  /*1660*/  BSYNC B0 ;  /* 0x0000000000007941 */ /* 0x000fea0003800000 */
.L_x_35660:
        /* <DEDUP_REMOVED lines=18> */
.L_x_35672:
[----:B------:R-:W-:Y:S02]  /*1790*/  MOV R142, R0 ;  /* 0x00000000008e7202 */ /* 0x000fe40000000f00 */
.L_x_35673:
[----:B------:R-:W-:Y:S05]  /*17a0*/  BSYNC B1 ;  /* 0x0000000000017941 */ /* 0x000fea0003800000 */
.L_x_35671:
        /* <DEDUP_REMOVED lines=16> */
.L_x_35677:
[----:B------:R-:W-:Y:S05]  /*18b0*/  BSYNC B2 ;  /* 0x0000000000027941 */ /* 0x000fea0003800000 */
.L_x_35676:
        /* <DEDUP_REMOVED lines=43> */
.L_x_35675:
[----:B------:R-:W-:Y:S05]  /*1b70*/  BSYNC B1 ;  /* 0x0000000000017941 */ /* 0x000fea0003800000 */
.L_x_35674:
        /* <DEDUP_REMOVED lines=10> */
.L_x_35670:
[----:B------:R-:W-:Y:S05]  /*1c20*/  BSYNC B0 ;  /* 0x0000000000007941 */ /* 0x000fea0003800000 */
.L_x_35669:
        /* <DEDUP_REMOVED lines=18> */
.L_x_35681:
[----:B------:R-:W-:Y:S02]  /*1d50*/  IMAD.MOV.U32 R145, RZ, RZ, R0 ;  /* 0x000000ffff917224 */ /* 0x000fe400078e0000 */
.L_x_35682:
[----:B------:R-:W-:Y:S05]  /*1d60*/  BSYNC B1 ;  /* 0x0000000000017941 */ /* 0x000fea0003800000 */
.L_x_35680:
        /* <DEDUP_REMOVED lines=16> */
.L_x_35686:
[----:B------:R-:W-:Y:S05]  /*1e70*/  BSYNC B2 ;  /* 0x0000000000027941 */ /* 0x000fea0003800000 */
.L_x_35685:
        /* <DEDUP_REMOVED lines=43> */
.L_x_35684:
[----:B------:R-:W-:Y:S05]  /*2130*/  BSYNC B1 ;  /* 0x0000000000017941 */ /* 0x000fea0003800000 */
.L_x_35683:
        /* <DEDUP_REMOVED lines=10> */
.L_x_35679:
[----:B------:R-:W-:Y:S05]  /*21e0*/  BSYNC B0 ;  /* 0x0000000000007941 */ /* 0x000fea0003800000 */
.L_x_35678:
[----:B------:R-:W-:Y:S01]  /*21f0*/  HFMA2.MMA R206, -RZ, RZ, 0, 9.5367431640625e-07 ;  /* 0x00000010ffce7435 */ /* 0x000fe200000001ff */
[----:B------:R-:W-:Y:S01]  /*2200*/  IADD3 R141, R171, 0x80, RZ ;  /* 0x00000080ab8d7810 */ /* 0x000fe20007ffe0ff */
[----:B------:R-:W-:Y:S01]  /*2210*/  BSSY B0, `(.L_x_35687) ;  /* 0x0000010000007945 */ /* 0x000fe20003800000 */
[----:B------:R-:W-:-:S07]  /*2220*/  IADD3 R140, R170, 0x80, RZ ;  /* 0x00000080aa8c7810 */ /* 0x000fce0007ffe0ff */
        /* <DEDUP_REMOVED lines=14> */
.L_x_35688:
[----:B------:R-:W-:Y:S05]  /*2310*/  BSYNC B0 ;  /* 0x0000000000007941 */ /* 0x000fea0003800000 */
.L_x_35687:
        /* <DEDUP_REMOVED lines=21> */
.L_x_35692:
[----:B------:R-:W-:Y:S02]  /*2470*/  MOV R146, R0 ;  /* 0x0000000000927202 */ /* 0x000fe40000000f00 */
.L_x_35693:
[----:B------:R-:W-:Y:S05]  /*2480*/  BSYNC B1 ;  /* 0x0000000000017941 */ /* 0x000fea0003800000 */
.L_x_35691:
        /* <DEDUP_REMOVED lines=16> */
.L_x_35697:
[----:B------:R-:W-:Y:S05]  /*2590*/  BSYNC B2 ;  /* 0x0000000000027941 */ /* 0x000fea0003800000 */
.L_x_35696:
        /* <DEDUP_REMOVED lines=43> */
.L_x_35695:
[----:B------:R-:W-:Y:S05]  /*2850*/  BSYNC B1 ;  /* 0x0000000000017941 */ /* 0x000fea0003800000 */
.L_x_35694:
        /* <DEDUP_REMOVED lines=10> */
.L_x_35690:
[----:B0-----:R-:W-:Y:S05]  /*2900*/  BSYNC B0 ;  /* 0x0000000000007941 */ /* 0x001fea0003800000 */
.L_x_35689:
        /* <DEDUP_REMOVED lines=18> */
.L_x_35701:
[----:B------:R-:W-:Y:S02]  /*2a30*/  IMAD.MOV.U32 R148, RZ, RZ, R0 ;  /* 0x000000ffff947224 */ /* 0x000fe400078e0000 */
.L_x_35702:
[----:B------:R-:W-:Y:S05]  /*2a40*/  BSYNC B1 ;  /* 0x0000000000017941 */ /* 0x000fea0003800000 */
.L_x_35700:
        /* <DEDUP_REMOVED lines=16> */
.L_x_35706:
[----:B------:R-:W-:Y:S05]  /*2b50*/  BSYNC B2 ;  /* 0x0000000000027941 */ /* 0x000fea0003800000 */
.L_x_35705:
        /* <DEDUP_REMOVED lines=42> */
[----:B------:R-:W-:Y:S02]  /*2e00*/  LOP3.LUT R203, R203, R144, R191, 0x96, !PT ;  /* 0x00000090cbcb7212 */ /* 0x000fe400078e96bf */
.L_x_35704:
[----:B------:R-:W-:Y:S05]  /*2e10*/  BSYNC B1 ;  /* 0x0000000000017941 */ /* 0x000fea0003800000 */
.L_x_35703:
        /* <DEDUP_REMOVED lines=10> */
.L_x_35699:
[----:B------:R-:W-:Y:S05]  /*2ec0*/  BSYNC B0 ;  /* 0x0000000000007941 */ /* 0x000fea0003800000 */
.L_x_35698:
        /* <DEDUP_REMOVED lines=18> */
.L_x_35710:
[----:B------:R-:W-:Y:S02]  /*2ff0*/  IMAD.MOV.U32 R148, RZ, RZ, R0 ;  /* 0x000000ffff947224 */ /* 0x000fe400078e0000 */
.L_x_35711:
[----:B------:R-:W-:Y:S05]  /*3000*/  BSYNC B1 ;  /* 0x0000000000017941 */ /* 0x000fea0003800000 */
.L_x_35709:
        /* <DEDUP_REMOVED lines=16> */
.L_x_35715:
[----:B------:R-:W-:Y:S05]  /*3110*/  BSYNC B2 ;  /* 0x0000000000027941 */ /* 0x000fea0003800000 */
.L_x_35714:
        /* <DEDUP_REMOVED lines=43> */
.L_x_35713:
[----:B------:R-:W-:Y:S05]  /*33d0*/  BSYNC B1 ;  /* 0x0000000000017941 */ /* 0x000fea0003800000 */
.L_x_35712:
        /* <DEDUP_REMOVED lines=10> */
.L_x_35708:
[----:B------:R-:W-:Y:S05]  /*3480*/  BSYNC B0 ;  /* 0x0000000000007941 */ /* 0x000fea0003800000 */
.L_x_35707:
        /* <DEDUP_REMOVED lines=18> */
.L_x_35719:
[----:B------:R-:W-:Y:S02]  /*35b0*/  MOV R150, R0 ;  /* 0x0000000000967202 */ /* 0x000fe40000000f00 */
.L_x_35720:
[----:B------:R-:W-:Y:S05]  /*35c0*/  BSYNC B1 ;  /* 0x0000000000017941 */ /* 0x000fea0003800000 */
.L_x_35718:
        /* <DEDUP_REMOVED lines=16> */
.L_x_35724:
[----:B------:R-:W-:Y:S05]  /*36d0*/  BSYNC B2 ;  /* 0x0000000000027941 */ /* 0x000fea0003800000 */
.L_x_35723:
        /* <DEDUP_REMOVED lines=43> */
.L_x_35722:
[----:B------:R-:W-:Y:S05]  /*3990*/  BSYNC B1 ;  /* 0x0000000000017941 */ /* 0x000fea0003800000 */
.L_x_35721:
        /* <DEDUP_REMOVED lines=10> */
.L_x_35717:
[----:B------:R-:W-:Y:S05]  /*3a40*/  BSYNC B0 ;  /* 0x0000000000007941 */ /* 0x000fea0003800000 */
.L_x_35716:
        /* <DEDUP_REMOVED lines=17> */
.L_x_35726:
[----:B------:R-:W-:Y:S05]  /*3b60*/  BSYNC B0 ;  /* 0x0000000000007941 */ /* 0x000fea0003800000 */
.L_x_35725:
        /* <DEDUP_REMOVED lines=21> */
.L_x_35730:
[----:B------:R-:W-:Y:S02]  /*3cc0*/  MOV R150, R0 ;  /* 0x0000000000967202 */ /* 0x000fe40000000f00 */
.L_x_35731:
[----:B------:R-:W-:Y:S05]  /*3cd0*/  BSYNC B1 ;  /* 0x0000000000017941 */ /* 0x000fea0003800000 */
.L_x_35729:
        /* <DEDUP_REMOVED lines=16> */
.L_x_35735:
[----:B------:R-:W-:Y:S05]  /*3de0*/  BSYNC B2 ;  /* 0x0000000000027941 */ /* 0x000fea0003800000 */
.L_x_35734:
        /* <DEDUP_REMOVED lines=43> */
.L_x_35733:
[----:B------:R-:W-:Y:S05]  /*40a0*/  BSYNC B1 ;  /* 0x0000000000017941 */ /* 0x000fea0003800000 */
.L_x_35732:
        /* <DEDUP_REMOVED lines=10> */
.L_x_35728:
[----:B0-----:R-:W-:Y:S05]  /*4150*/  BSYNC B0 ;  /* 0x0000000000007941 */ /* 0x001fea0003800000 */
.L_x_35727:
        /* <DEDUP_REMOVED lines=18> */
.L_x_35739:
[----:B------:R-:W-:Y:S02]  /*4280*/  IMAD.MOV.U32 R152, RZ, RZ, R0 ;  /* 0x000000ffff987224 */ /* 0x000fe400078e0000 */
.L_x_35740:
[----:B------:R-:W-:Y:S05]  /*4290*/  BSYNC B1 ;  /* 0x0000000000017941 */ /* 0x000fea0003800000 */
.L_x_35738:
        /* <DEDUP_REMOVED lines=16> */
.L_x_35744:
[----:B------:R-:W-:Y:S05]  /*43a0*/  BSYNC B2 ;  /* 0x0000000000027941 */ /* 0x000fea0003800000 */
.L_x_35743:
        /* <DEDUP_REMOVED lines=43> */
.L_x_35742:
[----:B------:R-:W-:Y:S05]  /*4660*/  BSYNC B1 ;  /* 0x0000000000017941 */ /* 0x000fea0003800000 */
.L_x_35741:
        /* <DEDUP_REMOVED lines=10> */
.L_x_35737:
[----:B------:R-:W-:Y:S05]  /*4710*/  BSYNC B0 ;  /* 0x0000000000007941 */ /* 0x000fea0003800000 */
.L_x_35736:
        /* <DEDUP_REMOVED lines=18> */
.L_x_35748:
[----:B------:R-:W-:Y:S02]  /*4840*/  IMAD.MOV.U32 R152, RZ, RZ, R0 ;  /* 0x000000ffff987224 */ /* 0x000fe400078e0000 */
.L_x_35749:
[----:B------:R-:W-:Y:S05]  /*4850*/  BSYNC B1 ;  /* 0x0000000000017941 */ /* 0x000fea0003800000 */
.L_x_35747:
        /* <DEDUP_REMOVED lines=16> */
.L_x_35753:
[----:B------:R-:W-:Y:S05]  /*4960*/  BSYNC B2 ;  /* 0x0000000000027941 */ /* 0x000fea0003800000 */
.L_x_35752:
        /* <DEDUP_REMOVED lines=43> */
.L_x_35751:
[----:B------:R-:W-:Y:S05]  /*4c20*/  BSYNC B1 ;  /* 0x0000000000017941 */ /* 0x000fea0003800000 */
.L_x_35750:
        /* <DEDUP_REMOVED lines=10> */
.L_x_35746:
[----:B------:R-:W-:Y:S05]  /*4cd0*/  BSYNC B0 ;  /* 0x0000000000007941 */ /* 0x000fea0003800000 */
.L_x_35745:
        /* <DEDUP_REMOVED lines=18> */
.L_x_35757:
[----:B------:R-:W-:Y:S02]  /*4e00*/  MOV R154, R0 ;  /* 0x00000000009a7202 */ /* 0x000fe40000000f00 */
.L_x_35758:
[----:B------:R-:W-:Y:S05]  /*4e10*/  BSYNC B1 ;  /* 0x0000000000017941 */ /* 0x000fea0003800000 */
.L_x_35756:
        /* <DEDUP_REMOVED lines=16> */
.L_x_35762:
[----:B------:R-:W-:Y:S05]  /*4f20*/  BSYNC B2 ;  /* 0x0000000000027941 */ /* 0x000fea0003800000 */
.L_x_35761:
        /* <DEDUP_REMOVED lines=43> */
.L_x_35760:
[----:B------:R-:W-:Y:S05]  /*51e0*/  BSYNC B1 ;  /* 0x0000000000017941 */ /* 0x000fea0003800000 */
.L_x_35759:
        /* <DEDUP_REMOVED lines=10> */
.L_x_35755:
[----:B------:R-:W-:Y:S05]  /*5290*/  BSYNC B0 ;  /* 0x0000000000007941 */ /* 0x000fea0003800000 */
.L_x_35754:
        /* <DEDUP_REMOVED lines=17> */
.L_x_35764:
[----:B------:R-:W-:Y:S05]  /*53b0*/  BSYNC B0 ;  /* 0x0000000000007941 */ /* 0x000fea0003800000 */
.L_x_35763:
        /* <DEDUP_REMOVED lines=21> */
.L_x_35768:
[----:B------:R-:W-:Y:S02]  /*5510*/  MOV R154, R0 ;  /* 0x00000000009a7202 */ /* 0x000fe40000000f00 */
.L_x_35769:
[----:B------:R-:W-:Y:S05]  /*5520*/  BSYNC B1 ;  /* 0x0000000000017941 */ /* 0x000fea0003800000 */
.L_x_35767:
        /* <DEDUP_REMOVED lines=16> */
.L_x_35773:
[----:B------:R-:W-:Y:S05]  /*5630*/  BSYNC B2 ;  /* 0x0000000000027941 */ /* 0x000fea0003800000 */
.L_x_35772:
        /* <DEDUP_REMOVED lines=43> */
.L_x_35771:
[----:B------:R-:W-:Y:S05]  /*58f0*/  BSYNC B1 ;  /* 0x0000000000017941 */ /* 0x000fea0003800000 */
.L_x_35770:
        /* <DEDUP_REMOVED lines=10> */
.L_x_35766:
[----:B0-----:R-:W-:Y:S05]  /*59a0*/  BSYNC B0 ;  /* 0x0000000000007941 */ /* 0x001fea0003800000 */
.L_x_35765:
        /* <DEDUP_REMOVED lines=18> */
.L_x_35777:
[----:B------:R-:W-:Y:S02]  /*5ad0*/  IMAD.MOV.U32 R156, RZ, RZ, R0 ;  /* 0x000000ffff9c7224 */ /* 0x000fe400078e0000 */
.L_x_35778:
[----:B------:R-:W-:Y:S05]  /*5ae0*/  BSYNC B1 ;  /* 0x0000000000017941 */ /* 0x000fea0003800000 */
.L_x_35776:
        /* <DEDUP_REMOVED lines=16> */
.L_x_35782:
[----:B------:R-:W-:Y:S05]  /*5bf0*/  BSYNC B2 ;  /* 0x0000000000027941 */ /* 0x000fea0003800000 */
.L_x_35781:
        /* <DEDUP_REMOVED lines=43> */
.L_x_35780:
[----:B------:R-:W-:Y:S05]  /*5eb0*/  BSYNC B1 ;  /* 0x0000000000017941 */ /* 0x000fea0003800000 */
.L_x_35779:
        /* <DEDUP_REMOVED lines=10> */
.L_x_35775:
[----:B------:R-:W-:Y:S05]  /*5f60*/  BSYNC B0 ;  /* 0x0000000000007941 */ /* 0x000fea0003800000 */
.L_x_35774:
        /* <DEDUP_REMOVED lines=18> */
.L_x_35786:
[----:B------:R-:W-:Y:S02]  /*6090*/  IMAD.MOV.U32 R156, RZ, RZ, R0 ;  /* 0x000000ffff9c7224 */ /* 0x000fe400078e0000 */
.L_x_35787:
[----:B------:R-:W-:Y:S05]  /*60a0*/  BSYNC B1 ;  /* 0x0000000000017941 */ /* 0x000fea0003800000 */
.L_x_35785:
        /* <DEDUP_REMOVED lines=16> */
.L_x_35791:
[----:B------:R-:W-:Y:S05]  /*61b0*/  BSYNC B2 ;  /* 0x0000000000027941 */ /* 0x000fea0003800000 */
.L_x_35790:
        /* <DEDUP_REMOVED lines=43> */
.L_x_35789:
[----:B------:R-:W-:Y:S05]  /*6470*/  BSYNC B1 ;  /* 0x0000000000017941 */ /* 0x000fea0003800000 */
.L_x_35788:
        /* <DEDUP_REMOVED lines=10> */
.L_x_35784:
[----:B------:R-:W-:Y:S05]  /*6520*/  BSYNC B0 ;  /* 0x0000000000007941 */ /* 0x000fea0003800000 */
.L_x_35783:
        /* <DEDUP_REMOVED lines=18> */
.L_x_35795:
[----:B------:R-:W-:Y:S02]  /*6650*/  MOV R158, R0 ;  /* 0x00000000009e7202 */ /* 0x000fe40000000f00 */
.L_x_35796:
[----:B------:R-:W-:Y:S05]  /*6660*/  BSYNC B1 ;  /* 0x0000000000017941 */ /* 0x000fea0003800000 */
.L_x_35794:
        /* <DEDUP_REMOVED lines=16> */
.L_x_35800:
[----:B------:R-:W-:Y:S05]  /*6770*/  BSYNC B2 ;  /* 0x0000000000027941 */ /* 0x000fea0003800000 */
.L_x_35799:
        /* <DEDUP_REMOVED lines=43> */
.L_x_35798:
[----:B------:R-:W-:Y:S05]  /*6a30*/  BSYNC B1 ;  /* 0x0000000000017941 */ /* 0x000fea0003800000 */
.L_x_35797:
        /* <DEDUP_REMOVED lines=10> */
.L_x_35793:
[----:B------:R-:W-:Y:S05]  /*6ae0*/  BSYNC B0 ;  /* 0x0000000000007941 */ /* 0x000fea0003800000 */
.L_x_35792:
        /* <DEDUP_REMOVED lines=17> */
.L_x_35802:
[----:B------:R-:W-:Y:S05]  /*6c00*/  BSYNC B0 ;  /* 0x0000000000007941 */ /* 0x000fea0003800000 */
.L_x_35801:
        /* <DEDUP_REMOVED lines=21> */
.L_x_35806:
[----:B------:R-:W-:Y:S02]  /*6d60*/  MOV R158, R0 ;  /* 0x00000000009e7202 */ /* 0x000fe40000000f00 */
.L_x_35807:
[----:B------:R-:W-:Y:S05]  /*6d70*/  BSYNC B1 ;  /* 0x0000000000017941 */ /* 0x000fea0003800000 */
.L_x_35805:
        /* <DEDUP_REMOVED lines=16> */
.L_x_35811:
[----:B------:R-:W-:Y:S05]  /*6e80*/  BSYNC B2 ;  /* 0x0000000000027941 */ /* 0x000fea0003800000 */
.L_x_35810:
        /* <DEDUP_REMOVED lines=43> */
.L_x_35809:
[----:B------:R-:W-:Y:S05]  /*7140*/  BSYNC B1 ;  /* 0x0000000000017941 */ /* 0x000fea0003800000 */
.L_x_35808:
        /* <DEDUP_REMOVED lines=10> */
.L_x_35804:
[----:B0-----:R-:W-:Y:S05]  /*71f0*/  BSYNC B0 ;  /* 0x0000000000007941 */ /* 0x001fea0003800000 */
.L_x_35803:
        /* <DEDUP_REMOVED lines=18> */
.L_x_35815:
[----:B------:R-:W-:Y:S02]  /*7320*/  IMAD.MOV.U32 R160, RZ, RZ, R0 ;  /* 0x000000ffffa07224 */ /* 0x000fe400078e0000 */
.L_x_35816:
[----:B------:R-:W-:Y:S05]  /*7330*/  BSYNC B1 ;  /* 0x0000000000017941 */ /* 0x000fea0003800000 */
.L_x_35814:
        /* <DEDUP_REMOVED lines=16> */
.L_x_35820:
[----:B------:R-:W-:Y:S05]  /*7440*/  BSYNC B2 ;  /* 0x0000000000027941 */ /* 0x000fea0003800000 */
.L_x_35819:
        /* <DEDUP_REMOVED lines=43> */
.L_x_35818:
[----:B------:R-:W-:Y:S05]  /*7700*/  BSYNC B1 ;  /* 0x0000000000017941 */ /* 0x000fea0003800000 */
.L_x_35817:
        /* <DEDUP_REMOVED lines=10> */
.L_x_35813:
[----:B------:R-:W-:Y:S05]  /*77b0*/  BSYNC B0 ;  /* 0x0000000000007941 */ /* 0x000fea0003800000 */
.L_x_35812:
        /* <DEDUP_REMOVED lines=18> */
.L_x_35824:
[----:B------:R-:W-:Y:S02]  /*78e0*/  IMAD.MOV.U32 R160, RZ, RZ, R0 ;  /* 0x000000ffffa07224 */ /* 0x000fe400078e0000 */
.L_x_35825:
[----:B------:R-:W-:Y:S05]  /*78f0*/  BSYNC B1 ;  /* 0x0000000000017941 */ /* 0x000fea0003800000 */
.L_x_35823:
        /* <DEDUP_REMOVED lines=16> */
.L_x_35829:
[----:B------:R-:W-:Y:S05]  /*7a00*/  BSYNC B2 ;  /* 0x0000000000027941 */ /* 0x000fea0003800000 */
.L_x_35828:
        /* <DEDUP_REMOVED lines=43> */
.L_x_35827:
[----:B------:R-:W-:Y:S05]  /*7cc0*/  BSYNC B1 ;  /* 0x0000000000017941 */ /* 0x000fea0003800000 */
.L_x_35826:
        /* <DEDUP_REMOVED lines=10> */
.L_x_35822:
[----:B------:R-:W-:Y:S05]  /*7d70*/  BSYNC B0 ;  /* 0x0000000000007941 */ /* 0x000fea0003800000 */
.L_x_35821:
        /* <DEDUP_REMOVED lines=18> */
.L_x_35833:
[----:B------:R-:W-:Y:S02]  /*7ea0*/  MOV R162, R0 ;  /* 0x0000000000a27202 */ /* 0x000fe40000000f00 */
.L_x_35834:
[----:B------:R-:W-:Y:S05]  /*7eb0*/  BSYNC B1 ;  /* 0x0000000000017941 */ /* 0x000fea0003800000 */
.L_x_35832:
        /* <DEDUP_REMOVED lines=16> */
.L_x_35838:
[----:B------:R-:W-:Y:S05]  /*7fc0*/  BSYNC B2 ;  /* 0x0000000000027941 */ /* 0x000fea0003800000 */
.L_x_35837:
        /* <DEDUP_REMOVED lines=43> */
.L_x_35836:
[----:B------:R-:W-:Y:S05]  /*8280*/  BSYNC B1 ;  /* 0x0000000000017941 */ /* 0x000fea0003800000 */
.L_x_35835:
        /* <DEDUP_REMOVED lines=10> */
.L_x_35831:
[----:B------:R-:W-:Y:S05]  /*8330*/  BSYNC B0 ;  /* 0x0000000000007941 */ /* 0x000fea0003800000 */
.L_x_35830:
        /* <DEDUP_REMOVED lines=17> */
.L_x_35840:
[----:B------:R-:W-:Y:S05]  /*8450*/  BSYNC B0 ;  /* 0x0000000000007941 */ /* 0x000fea0003800000 */
.L_x_35839:
        /* <DEDUP_REMOVED lines=21> */
.L_x_35844:
[----:B------:R-:W-:Y:S02]  /*85b0*/  MOV R162, R0 ;  /* 0x0000000000a27202 */ /* 0x000fe40000000f00 */
.L_x_35845:
[----:B------:R-:W-:Y:S05]  /*85c0*/  BSYNC B1 ;  /* 0x0000000000017941 */ /* 0x000fea0003800000 */
.L_x_35843:
        /* <DEDUP_REMOVED lines=16> */
.L_x_35849:
[----:B------:R-:W-:Y:S05]  /*86d0*/  BSYNC B2 ;  /* 0x0000000000027941 */ /* 0x000fea0003800000 */
.L_x_35848:
        /* <DEDUP_REMOVED lines=43> */
.L_x_35847:
[----:B------:R-:W-:Y:S05]  /*8990*/  BSYNC B1 ;  /* 0x0000000000017941 */ /* 0x000fea0003800000 */
.L_x_35846:
        /* <DEDUP_REMOVED lines=10> */
.L_x_35842:
[----:B0-----:R-:W-:Y:S05]  /*8a40*/  BSYNC B0 ;  /* 0x0000000000007941 */ /* 0x001fea0003800000 */
.L_x_35841:
        /* <DEDUP_REMOVED lines=18> */
.L_x_35853:
[----:B------:R-:W-:Y:S02]  /*8b70*/  IMAD.MOV.U32 R154, RZ, RZ, R0 ;  /* 0x000000ffff9a7224 */ /* 0x000fe400078e0000 */
.L_x_35854:
[----:B------:R-:W-:Y:S05]  /*8b80*/  BSYNC B1 ;  /* 0x0000000000017941 */ /* 0x000fea0003800000 */
.L_x_35852:
        /* <DEDUP_REMOVED lines=16> */
.L_x_35858:
[----:B------:R-:W-:Y:S05]  /*8c90*/  BSYNC B2 ;  /* 0x0000000000027941 */ /* 0x000fea0003800000 */
.L_x_35857:
        /* <DEDUP_REMOVED lines=41> */
[----:B------:R-:W-:Y:S01]  /*8f30*/  IMAD.MOV.U32 R158, RZ, RZ, RZ ;  /* 0x000000ffff9e7224 */ /* 0x000fe200078e00ff */
[----:B------:R-:W-:Y:S02]  /*8f40*/  LOP3.LUT R203, R203, R162, R191, 0x96, !PT ;  /* 0x000000a2cbcb7212 */ /* 0x000fe400078e96bf */
.L_x_35856:
[----:B------:R-:W-:Y:S05]  /*8f50*/  BSYNC B1 ;  /* 0x0000000000017941 */ /* 0x000fea0003800000 */
.L_x_35855:
        /* <DEDUP_REMOVED lines=10> */
.L_x_35851:
[----:B------:R-:W-:Y:S05]  /*9000*/  BSYNC B0 ;  /* 0x0000000000007941 */ /* 0x000fea0003800000 */
.L_x_35850:
        /* <DEDUP_REMOVED lines=18> */
.L_x_35862:
[----:B------:R-:W-:Y:S02]  /*9130*/  IMAD.MOV.U32 R155, RZ, RZ, R0 ;  /* 0x000000ffff9b7224 */ /* 0x000fe400078e0000 */
.L_x_35863:
[----:B------:R-:W-:Y:S05]  /*9140*/  BSYNC B1 ;  /* 0x0000000000017941 */ /* 0x000fea0003800000 */
.L_x_35861:
        /* <DEDUP_REMOVED lines=16> */
.L_x_35867:
[----:B------:R-:W-:Y:S05]  /*9250*/  BSYNC B2 ;  /* 0x0000000000027941 */ /* 0x000fea0003800000 */
.L_x_35866:
        /* <DEDUP_REMOVED lines=43> */
.L_x_35865:
[----:B------:R-:W-:Y:S05]  /*9510*/  BSYNC B1 ;  /* 0x0000000000017941 */ /* 0x000fea0003800000 */
.L_x_35864:
        /* <DEDUP_REMOVED lines=10> */
.L_x_35860:
[----:B------:R-:W-:Y:S05]  /*95c0*/  BSYNC B0 ;  /* 0x0000000000007941 */ /* 0x000fea0003800000 */
.L_x_35859:
        /* <DEDUP_REMOVED lines=18> */
.L_x_35871:
[----:B------:R-:W-:Y:S02]  /*96f0*/  MOV R158, R0 ;  /* 0x00000000009e7202 */ /* 0x000fe40000000f00 */
.L_x_35872:
[----:B------:R-:W-:Y:S05]  /*9700*/  BSYNC B1 ;  /* 0x0000000000017941 */ /* 0x000fea0003800000 */
.L_x_35870:
        /* <DEDUP_REMOVED lines=16> */
.L_x_35876:
[----:B------:R-:W-:Y:S05]  /*9810*/  BSYNC B2 ;  /* 0x0000000000027941 */ /* 0x000fea0003800000 */
.L_x_35875:
        /* <DEDUP_REMOVED lines=43> */
.L_x_35874:
[----:B------:R-:W-:Y:S05]  /*9ad0*/  BSYNC B1 ;  /* 0x0000000000017941 */ /* 0x000fea0003800000 */
.L_x_35873:
        /* <DEDUP_REMOVED lines=10> */
.L_x_35869:
[----:B------:R-:W-:Y:S05]  /*9b80*/  BSYNC B0 ;  /* 0x0000000000007941 */ /* 0x000fea0003800000 */
.L_x_35868:
        /* <DEDUP_REMOVED lines=17> */
.L_x_35878:
[----:B------:R-:W-:Y:S05]  /*9ca0*/  BSYNC B0 ;  /* 0x0000000000007941 */ /* 0x000fea0003800000 */
.L_x_35877:
        /* <DEDUP_REMOVED lines=21> */
.L_x_35882:
[----:B------:R-:W-:Y:S02]  /*9e00*/  MOV R157, R0 ;  /* 0x00000000009d7202 */ /* 0x000fe40000000f00 */
.L_x_35883:
[----:B------:R-:W-:Y:S05]  /*9e10*/  BSYNC B1 ;  /* 0x0000000000017941 */ /* 0x000fea0003800000 */
.L_x_35881:
        /* <DEDUP_REMOVED lines=16> */
.L_x_35887:
[----:B------:R-:W-:Y:S05]  /*9f20*/  BSYNC B2 ;  /* 0x0000000000027941 */ /* 0x000fea0003800000 */
.L_x_35886:
        /* <DEDUP_REMOVED lines=43> */
.L_x_35885:
[----:B------:R-:W-:Y:S05]  /*a1e0*/  BSYNC B1 ;  /* 0x0000000000017941 */ /* 0x000fea0003800000 */
.L_x_35884:
        /* <DEDUP_REMOVED lines=10> */
.L_x_35880:
[----:B0-----:R-:W-:Y:S05]  /*a290*/  BSYNC B0 ;  /* 0x0000000000007941 */ /* 0x001fea0003800000 */
.L_x_35879:
        /* <DEDUP_REMOVED lines=18> */
.L_x_35891:
[----:B------:R-:W-:Y:S02]  /*a3c0*/  IMAD.MOV.U32 R158, RZ, RZ, R0 ;  /* 0x000000ffff9e7224 */ /* 0x000fe400078e0000 */
.L_x_35892:
[----:B------:R-:W-:Y:S05]  /*a3d0*/  BSYNC B1 ;  /* 0x0000000000017941 */ /* 0x000fea0003800000 */
.L_x_35890:
        /* <DEDUP_REMOVED lines=16> */
.L_x_35896:
[----:B------:R-:W-:Y:S05]  /*a4e0*/  BSYNC B2 ;  /* 0x0000000000027941 */ /* 0x000fea0003800000 */
.L_x_35895:
        /* <DEDUP_REMOVED lines=43> */
.L_x_35894:
[----:B------:R-:W-:Y:S05]  /*a7a0*/  BSYNC B1 ;  /* 0x0000000000017941 */ /* 0x000fea0003800000 */
.L_x_35893:
        /* <DEDUP_REMOVED lines=10> */
.L_x_35889:
[----:B------:R-:W-:Y:S05]  /*a850*/  BSYNC B0 ;  /* 0x0000000000007941 */ /* 0x000fea0003800000 */
.L_x_35888:
        /* <DEDUP_REMOVED lines=18> */
.L_x_35900:
[----:B------:R-:W-:Y:S02]  /*a980*/  IMAD.MOV.U32 R159, RZ, RZ, R0 ;  /* 0x000000ffff9f7224 */ /* 0x000fe400078e0000 */
.L_x_35901:
[----:B------:R-:W-:Y:S05]  /*a990*/  BSYNC B1 ;  /* 0x0000000000017941 */ /* 0x000fea0003800000 */
.L_x_35899:
        /* <DEDUP_REMOVED lines=16> */
.L_x_35905:
[----:B------:R-:W-:Y:S05]  /*aaa0*/  BSYNC B2 ;  /* 0x0000000000027941 */ /* 0x000fea0003800000 */
.L_x_35904:
        /* <DEDUP_REMOVED lines=43> */
.L_x_35903:
[----:B------:R-:W-:Y:S05]  /*ad60*/  BSYNC B1 ;  /* 0x0000000000017941 */ /* 0x000fea0003800000 */
.L_x_35902:
        /* <DEDUP_REMOVED lines=10> */
.L_x_35898:
[----:B------:R-:W-:Y:S05]  /*ae10*/  BSYNC B0 ;  /* 0x0000000000007941 */ /* 0x000fea0003800000 */
.L_x_35897:
        /* <DEDUP_REMOVED lines=18> */
.L_x_35909:
[----:B------:R-:W-:Y:S02]  /*af40*/  MOV R166, R0 ;  /* 0x0000000000a67202 */ /* 0x000fe40000000f00 */
.L_x_35910:
[----:B------:R-:W-:Y:S05]  /*af50*/  BSYNC B1 ;  /* 0x0000000000017941 */ /* 0x000fea0003800000 */
.L_x_35908:
        /* <DEDUP_REMOVED lines=16> */
.L_x_35914:
[----:B------:R-:W-:Y:S05]  /*b060*/  BSYNC B2 ;  /* 0x0000000000027941 */ /* 0x000fea0003800000 */
.L_x_35913:
        /* <DEDUP_REMOVED lines=43> */
.L_x_35912:
[----:B------:R-:W-:Y:S05]  /*b320*/  BSYNC B1 ;  /* 0x0000000000017941 */ /* 0x000fea0003800000 */
.L_x_35911:
        /* <DEDUP_REMOVED lines=10> */
.L_x_35907:
[----:B------:R-:W-:Y:S05]  /*b3d0*/  BSYNC B0 ;  /* 0x0000000000007941 */ /* 0x000fea0003800000 */
.L_x_35906:
        /* <DEDUP_REMOVED lines=17> */
.L_x_35916:
[----:B------:R-:W-:Y:S05]  /*b4f0*/  BSYNC B0 ;  /* 0x0000000000007941 */ /* 0x000fea0003800000 */
.L_x_35915:
        /* <DEDUP_REMOVED lines=21> */
.L_x_35920:
[----:B------:R-:W-:Y:S02]  /*b650*/  MOV R166, R0 ;  /* 0x0000000000a67202 */ /* 0x000fe40000000f00 */
.L_x_35921:
[----:B------:R-:W-:Y:S05]  /*b660*/  BSYNC B1 ;  /* 0x0000000000017941 */ /* 0x000fea0003800000 */
.L_x_35919:
        /* <DEDUP_REMOVED lines=16> */
.L_x_35925:
[----:B------:R-:W-:Y:S05]  /*b770*/  BSYNC B2 ;  /* 0x0000000000027941 */ /* 0x000fea0003800000 */
.L_x_35924:
        /* <DEDUP_REMOVED lines=43> */
.L_x_35923:
[----:B------:R-:W-:Y:S05]  /*ba30*/  BSYNC B1 ;  /* 0x0000000000017941 */ /* 0x000fea0003800000 */
.L_x_35922:
        /* <DEDUP_REMOVED lines=10> */
.L_x_35918:
[----:B0-----:R-:W-:Y:S05]  /*bae0*/  BSYNC B0 ;  /* 0x0000000000007941 */ /* 0x001fea0003800000 */
.L_x_35917:
        /* <DEDUP_REMOVED lines=18> */
.L_x_35929:
[----:B------:R-:W-:Y:S02]  /*bc10*/  IMAD.MOV.U32 R168, RZ, RZ, R0 ;  /* 0x000000ffffa87224 */ /* 0x000fe400078e0000 */
.L_x_35930:
[----:B------:R-:W-:Y:S05]  /*bc20*/  BSYNC B1 ;  /* 0x0000000000017941 */ /* 0x000fea0003800000 */
.L_x_35928:
        /* <DEDUP_REMOVED lines=16> */
.L_x_35934:
[----:B------:R-:W-:Y:S05]  /*bd30*/  BSYNC B2 ;  /* 0x0000000000027941 */ /* 0x000fea0003800000 */
.L_x_35933:
        /* <DEDUP_REMOVED lines=43> */
.L_x_35932:
[----:B------:R-:W-:Y:S05]  /*bff0*/  BSYNC B1 ;  /* 0x0000000000017941 */ /* 0x000fea0003800000 */
.L_x_35931:
        /* <DEDUP_REMOVED lines=10> */
.L_x_35927:
[----:B------:R-:W-:Y:S05]  /*c0a0*/  BSYNC B0 ;  /* 0x0000000000007941 */ /* 0x000fea0003800000 */
.L_x_35926:
        /* <DEDUP_REMOVED lines=18> */
.L_x_35938:
[----:B------:R-:W-:Y:S02]  /*c1d0*/  IMAD.MOV.U32 R168, RZ, RZ, R0 ;  /* 0x000000ffffa87224 */ /* 0x000fe400078e0000 */
.L_x_35939:
[----:B------:R-:W-:Y:S05]  /*c1e0*/  BSYNC B1 ;  /* 0x0000000000017941 */ /* 0x000fea0003800000 */
.L_x_35937:
        /* <DEDUP_REMOVED lines=16> */
.L_x_35943:
[----:B------:R-:W-:Y:S05]  /*c2f0*/  BSYNC B2 ;  /* 0x0000000000027941 */ /* 0x000fea0003800000 */
.L_x_35942:
        /* <DEDUP_REMOVED lines=43> */
.L_x_35941:
[----:B------:R-:W-:Y:S05]  /*c5b0*/  BSYNC B1 ;  /* 0x0000000000017941 */ /* 0x000fea0003800000 */
.L_x_35940:
        /* <DEDUP_REMOVED lines=10> */
.L_x_35936:
[----:B------:R-:W-:Y:S05]  /*c660*/  BSYNC B0 ;  /* 0x0000000000007941 */ /* 0x000fea0003800000 */
.L_x_35935:
        /* <DEDUP_REMOVED lines=18> */
.L_x_35947:
[----:B------:R-:W-:Y:S02]  /*c790*/  MOV R204, R0 ;  /* 0x0000000000cc7202 */ /* 0x000fe40000000f00 */
.L_x_35948:
[----:B------:R-:W-:Y:S05]  /*c7a0*/  BSYNC B1 ;  /* 0x0000000000017941 */ /* 0x000fea0003800000 */
.L_x_35946:
        /* <DEDUP_REMOVED lines=16> */
.L_x_35952:
[----:B------:R-:W-:Y:S05]  /*c8b0*/  BSYNC B2 ;  /* 0x0000000000027941 */ /* 0x000fea0003800000 */
.L_x_35951:
        /* <DEDUP_REMOVED lines=44> */
.L_x_35950:
[----:B------:R-:W-:Y:S05]  /*cb80*/  BSYNC B1 ;  /* 0x0000000000017941 */ /* 0x000fea0003800000 */
.L_x_35949:
        /* <DEDUP_REMOVED lines=10> */
.L_x_35945:
[----:B------:R-:W-:Y:S05]  /*cc30*/  BSYNC B0 ;  /* 0x0000000000007941 */ /* 0x000fea0003800000 */
.L_x_35944:
        /* <DEDUP_REMOVED lines=17> */
.L_x_35954:
[----:B------:R-:W-:Y:S05]  /*cd50*/  BSYNC B0 ;  /* 0x0000000000007941 */ /* 0x000fea0003800000 */
.L_x_35953:
        /* <DEDUP_REMOVED lines=21> */
.L_x_35958:
[----:B------:R-:W-:Y:S02]  /*ceb0*/  IMAD.MOV.U32 R208, RZ, RZ, R0 ;  /* 0x000000ffffd07224 */ /* 0x000fe400078e0000 */
.L_x_35959:
[----:B------:R-:W-:Y:S05]  /*cec0*/  BSYNC B1 ;  /* 0x0000000000017941 */ /* 0x000fea0003800000 */
.L_x_35957:
        /* <DEDUP_REMOVED lines=16> */
.L_x_35963:
[----:B------:R-:W-:Y:S05]  /*cfd0*/  BSYNC B2 ;  /* 0x0000000000027941 */ /* 0x000fea0003800000 */
.L_x_35962:
        /* <DEDUP_REMOVED lines=43> */
.L_x_35961:
[----:B------:R-:W-:Y:S05]  /*d290*/  BSYNC B1 ;  /* 0x0000000000017941 */ /* 0x000fea0003800000 */
.L_x_35960:
        /* <DEDUP_REMOVED lines=10> */
.L_x_35956:
[----:B0-----:R-:W-:Y:S05]  /*d340*/  BSYNC B0 ;  /* 0x0000000000007941 */ /* 0x001fea0003800000 */
.L_x_35955:
        /* <DEDUP_REMOVED lines=18> */
.L_x_35967:
[----:B------:R-:W-:Y:S02]  /*d470*/  MOV R208, R0 ;  /* 0x0000000000d07202 */ /* 0x000fe40000000f00 */
.L_x_35968:
[----:B------:R-:W-:Y:S05]  /*d480*/  BSYNC B1 ;  /* 0x0000000000017941 */ /* 0x000fea0003800000 */
.L_x_35966:
        /* <DEDUP_REMOVED lines=16> */
.L_x_35972:
[----:B------:R-:W-:Y:S05]  /*d590*/  BSYNC B2 ;  /* 0x0000000000027941 */ /* 0x000fea0003800000 */
.L_x_35971:
        /* <DEDUP_REMOVED lines=43> */
.L_x_35970:
[----:B------:R-:W-:Y:S05]  /*d850*/  BSYNC B1 ;  /* 0x0000000000017941 */ /* 0x000fea0003800000 */
.L_x_35969:
        /* <DEDUP_REMOVED lines=10> */
.L_x_35965:
[----:B------:R-:W-:Y:S05]  /*d900*/  BSYNC B0 ;  /* 0x0000000000007941 */ /* 0x000fea0003800000 */
.L_x_35964:
        /* <DEDUP_REMOVED lines=18> */
.L_x_35976:
[----:B------:R-:W-:Y:S02]  /*da30*/  IMAD.MOV.U32 R208, RZ, RZ, R0 ;  /* 0x000000ffffd07224 */ /* 0x000fe400078e0000 */
.L_x_35977:
[----:B------:R-:W-:Y:S05]  /*da40*/  BSYNC B1 ;  /* 0x0000000000017941 */ /* 0x000fea0003800000 */
.L_x_35975:
        /* <DEDUP_REMOVED lines=16> */
.L_x_35981:
[----:B------:R-:W-:Y:S05]  /*db50*/  BSYNC B2 ;  /* 0x0000000000027941 */ /* 0x000fea0003800000 */
.L_x_35980:
        /* <DEDUP_REMOVED lines=43> */
.L_x_35979:
[----:B------:R-:W-:Y:S05]  /*de10*/  BSYNC B1 ;  /* 0x0000000000017941 */ /* 0x000fea0003800000 */
.L_x_35978:
        /* <DEDUP_REMOVED lines=10> */
.L_x_35974:
[----:B------:R-:W-:Y:S05]  /*dec0*/  BSYNC B0 ;  /* 0x0000000000007941 */ /* 0x000fea0003800000 */
.L_x_35973:
        /* <DEDUP_REMOVED lines=18> */
.L_x_35985:
[----:B------:R-:W-:Y:S02]  /*dff0*/  IMAD.MOV.U32 R208, RZ, RZ, R0 ;  /* 0x000000ffffd07224 */ /* 0x000fe400078e0000 */
.L_x_35986:
[----:B------:R-:W-:Y:S05]  /*e000*/  BSYNC B1 ;  /* 0x0000000000017941 */ /* 0x000fea0003800000 */
.L_x_35984:
        /* <DEDUP_REMOVED lines=16> */
.L_x_35990:
[----:B------:R-:W-:Y:S05]  /*e110*/  BSYNC B2 ;  /* 0x0000000000027941 */ /* 0x000fea0003800000 */
.L_x_35989:
        /* <DEDUP_REMOVED lines=43> */
.L_x_35988:
[----:B------:R-:W-:Y:S05]  /*e3d0*/  BSYNC B1 ;  /* 0x0000000000017941 */ /* 0x000fea0003800000 */
.L_x_35987:
        /* <DEDUP_REMOVED lines=10> */
.L_x_35983:
[----:B------:R-:W-:Y:S05]  /*e480*/  BSYNC B0 ;  /* 0x0000000000007941 */ /* 0x000fea0003800000 */
.L_x_35982:
        /* <DEDUP_REMOVED lines=17> */
.L_x_35992:
[----:B------:R-:W-:Y:S05]  /*e5a0*/  BSYNC B0 ;  /* 0x0000000000007941 */ /* 0x000fea0003800000 */
.L_x_35991:
        /* <DEDUP_REMOVED lines=21> */
.L_x_35996:
[----:B------:R-:W-:Y:S02]  /*e700*/  IMAD.MOV.U32 R204, RZ, RZ, R0 ;  /* 0x000000ffffcc7224 */ /* 0x000fe400078e0000 */
.L_x_35997:
[----:B------:R-:W-:Y:S05]  /*e710*/  BSYNC B1 ;  /* 0x0000000000017941 */ /* 0x000fea0003800000 */
.L_x_35995:
        /* <DEDUP_REMOVED lines=16> */
.L_x_36001:
[----:B------:R-:W-:Y:S05]  /*e820*/  BSYNC B2 ;  /* 0x0000000000027941 */ /* 0x000fea0003800000 */
.L_x_36000:
        /* <DEDUP_REMOVED lines=44> */
.L_x_35999:
[----:B------:R-:W-:Y:S05]  /*eaf0*/  BSYNC B1 ;  /* 0x0000000000017941 */ /* 0x000fea0003800000 */
.L_x_35998:
        /* <DEDUP_REMOVED lines=10> */
.L_x_35994:
[----:B0-----:R-:W-:Y:S05]  /*eba0*/  BSYNC B0 ;  /* 0x0000000000007941 */ /* 0x001fea0003800000 */
.L_x_35993:
        /* <DEDUP_REMOVED lines=18> */
.L_x_36005:
[----:B------:R-:W-:Y:S02]  /*ecd0*/  IMAD.MOV.U32 R204, RZ, RZ, R0 ;  /* 0x000000ffffcc7224 */ /* 0x000fe400078e0000 */
.L_x_36006:
[----:B------:R-:W-:Y:S05]  /*ece0*/  BSYNC B1 ;  /* 0x0000000000017941 */ /* 0x000fea0003800000 */
.L_x_36004:
        /* <DEDUP_REMOVED lines=16> */
.L_x_36010:
[----:B------:R-:W-:Y:S05]  /*edf0*/  BSYNC B2 ;  /* 0x0000000000027941 */ /* 0x000fea0003800000 */
.L_x_36009:
        /* <DEDUP_REMOVED lines=43> */
.L_x_36008:
[----:B------:R-:W-:Y:S05]  /*f0b0*/  BSYNC B1 ;  /* 0x0000000000017941 */ /* 0x000fea0003800000 */
.L_x_36007:
        /* <DEDUP_REMOVED lines=10> */
.L_x_36003:
[----:B------:R-:W-:Y:S05]  /*f160*/  BSYNC B0 ;  /* 0x0000000000007941 */ /* 0x000fea0003800000 */
.L_x_36002:
        /* <DEDUP_REMOVED lines=18> */
.L_x_36014:
[----:B------:R-:W-:Y:S02]  /*f290*/  MOV R204, R0 ;  /* 0x0000000000cc7202 */ /* 0x000fe40000000f00 */
.L_x_36015:
[----:B------:R-:W-:Y:S05]  /*f2a0*/  BSYNC B1 ;  /* 0x0000000000017941 */ /* 0x000fea0003800000 */
.L_x_36013:
        /* <DEDUP_REMOVED lines=16> */
.L_x_36019:
[----:B------:R-:W-:Y:S05]  /*f3b0*/  BSYNC B2 ;  /* 0x0000000000027941 */ /* 0x000fea0003800000 */
.L_x_36018:
        /* <DEDUP_REMOVED lines=43> */
.L_x_36017:
[----:B------:R-:W-:Y:S05]  /*f670*/  BSYNC B1 ;  /* 0x0000000000017941 */ /* 0x000fea0003800000 */
.L_x_36016:
        /* <DEDUP_REMOVED lines=10> */
.L_x_36012:
[----:B------:R-:W-:Y:S05]  /*f720*/  BSYNC B0 ;  /* 0x0000000000007941 */ /* 0x000fea0003800000 */
.L_x_36011:
        /* <DEDUP_REMOVED lines=18> */
.L_x_36023:
[----:B------:R-:W-:Y:S02]  /*f850*/  IMAD.MOV.U32 R210, RZ, RZ, R0 ;  /* 0x000000ffffd27224 */ /* 0x000fe400078e0000 */
.L_x_36024:
[----:B------:R-:W-:Y:S05]  /*f860*/  BSYNC B1 ;  /* 0x0000000000017941 */ /* 0x000fea0003800000 */
.L_x_36022:
        /* <DEDUP_REMOVED lines=16> */
.L_x_36028:
[----:B------:R-:W-:Y:S05]  /*f970*/  BSYNC B2 ;  /* 0x0000000000027941 */ /* 0x000fea0003800000 */
.L_x_36027:
        /* <DEDUP_REMOVED lines=44> */
.L_x_36026:
[----:B------:R-:W-:Y:S05]  /*fc40*/  BSYNC B1 ;  /* 0x0000000000017941 */ /* 0x000fea0003800000 */
.L_x_36025:
        /* <DEDUP_REMOVED lines=10> */
.L_x_36021:
[----:B------:R-:W-:Y:S05]  /*fcf0*/  BSYNC B0 ;  /* 0x0000000000007941 */ /* 0x000fea0003800000 */
.L_x_36020:
        /* <DEDUP_REMOVED lines=43> */
[----:B------:R-:W-:-:S04]  /*ffb0*/  FADD.FTZ R213, R214, R167 ;  /* 0x000000a7d6d57221 */ /* 0x000fc80000010000 */
[----:B------:R-:W-:-:S04]  /*ffc0*/  FADD.FTZ R214, R213, R168 ;  /* 0x000000a8d5d67221 */ /* 0x000fc80000010000 */
[----:B------:R-:W-:-:S04]  /*ffd0*/  FADD.FTZ R213, R214, R169 ;  /* 0x000000a9d6d57221 */ /* 0x000fc80000010000 */
[----:B------:R-:W-:Y:S01]  /*ffe0*/  FADD.FTZ R214, R213, R170 ;  /* 0x000000aad5d67221 */ /* 0x000fe20000010000 */
[----:B------:R-:W-:Y:S05]  /*fff0*/  @!P2 BRA `(.L_x_36030) ;  /* 0x000000a00000a947 */ /* 0x000fea0003800000 */
[----:B0-----:R-:W-:Y:S01]  /*10000*/  IMAD.U32 R211, R200, 0x10000, RZ ;  /* 0x00010000c8d37824 */ /* 0x001fe200078e00ff */
[----:B------:R-:W-:Y:S01]  /*10010*/  LOP3.LUT R210, R201, 0xffff, RZ, 0xc0, !PT ;  /* 0x0000ffffc9d27812 */ /* 0x000fe200078ec0ff */
[----:B------:R-:W-:Y:S01]  /*10020*/  IMAD.WIDE.U32 R208, R208, R209, c[0x0][0x190] ;  /* 0x00006400d0d07625 */ /* 0x000fe200078e00d1 */
[----:B------:R-:W-:Y:S02]  /*10030*/  LOP3.LUT R213, R199, 0xff, RZ, 0xc0, !PT ;  /* 0x000000ffc7d57812 */ /* 0x000fe400078ec0ff */
[----:B------:R-:W-:-:S04]  /*10040*/  LOP3.LUT R211, R211, 0xff0000, RZ, 0xc0, !PT ;  /* 0x00ff0000d3d37812 */ /* 0x000fc800078ec0ff */
[----:B------:R-:W-:Y:S02]  /*10050*/  LEA R210, R210, R211, 0x18 ;  /* 0x000000d3d2d27211 */ /* 0x000fe400078ec0ff */
[----:B------:R-:W-:-:S03]  /*10060*/  LOP3.LUT R211, R198, 0xff, RZ, 0xc0, !PT ;  /* 0x000000ffc6d37812 */ /* 0x000fc600078ec0ff */
[----:B------:R-:W-:-:S05]  /*10070*/  IMAD R210, R213, 0x100, R210 ;  /* 0x00000100d5d27824 */ /* 0x000fca00078e02d2 */
[----:B------:R-:W-:-:S05]  /*10080*/  IADD3 R211, R210, R211, RZ ;  /* 0x000000d3d2d37210 */ /* 0x000fca0007ffe0ff */
[----:B------:R0:W-:Y:S02]  /*10090*/  STG.E [R208.64], R211 ;  /* 0x000000d3d0007986 */ /* 0x0001e4000c101904 */
.L_x_36030:
[----:B------:R-:W-:Y:S05]  /*100a0*/  BSYNC B0 ;  /* 0x0000000000007941 */ /* 0x000fea0003800000 */
.L_x_36029:
[----:B------:R-:W-:Y:S01]  /*100b0*/  @!P1 IADD3 R206, R206, 0x4, RZ ;  /* 0x00000004cece9810 */ /* 0x000fe20007ffe0ff */
[----:B------:R-:W-:Y:S01]  /*100c0*/  FADD.FTZ R215, R214, R171 ;  /* 0x000000abd6d77221 */ /* 0x000fe20000010000 */
[----:B------:R-:W-:Y:S05]  /*100d0*/  BRA.DIV ~URZ, `(.L_x_36031) ;  /* 0x000014e27f007947 */ /* 0x000fea000b800000 */
[----:B0-----:R0:W1:Y:S02]  /*100e0*/  SHFL.BFLY PT, R208, R215, 0x1, 0x1f ;  /* 0x0c201f00d7d07f89 */ /* 0x00106400000e0000 */
.L_x_36037:
        /* <DEDUP_REMOVED lines=100> */
.L_x_36038:
        /* <DEDUP_REMOVED lines=28> */
[----:B------:R-:W-:Y:S01]  /*108f0*/  FFMA.FTZ R220, R217, R208, R219 ;  /* 0x000000d0d9dc7223 */ /* 0x000fe200000100db */
[----:B------:R-:W-:Y:S01]  /*10900*/  IADD3 R208, R214, R221, RZ ;  /* 0x000000ddd6d07210 */ /* 0x000fe20007ffe0ff */
[----:B------:R-:W-:Y:S01]  /*10910*/  FMUL.FTZ R215, R215, R215 ;  /* 0x000000d7d7d77220 */ /* 0x000fe20000410000 */
[----:B------:R-:W-:Y:S01]  /*10920*/  I2F R221, R221 ;  /* 0x000000dd00dd7306 */ /* 0x000fe20000201400 */
[----:B-1----:R-:W-:Y:S02]  /*10930*/  FMUL.FTZ R219, R213, R220 ;  /* 0x000000dcd5db7220 */ /* 0x002fe40000410000 */
        /* <DEDUP_REMOVED lines=16> */
[----:B------:R-:W0:Y:S01]  /*10a40*/  SHFL.IDX PT, R215, R214, RZ, 0x1f ;  /* 0x00001fffd6d77589 */ /* 0x000e2200000e0000 */
[----:B------:R-:W-:Y:S02]  /*10a50*/  IMAD.MOV.U32 R208, RZ, RZ, c[0x0][0x1e0] ;  /* 0x00007800ffd07624 */ /* 0x000fe400078e00ff */
[----:B------:R-:W-:Y:S01]  /*10a60*/  FFMA.FTZ R213, R211, R213, R206 ;  /* 0x000000d5d3d57223 */ /* 0x000fe200000100ce */
[----:B------:R-:W-:-:S04]  /*10a70*/  SHF.R.U32.HI R206, RZ, 0x5, R210 ;  /* 0x00000005ffce7819 */ /* 0x000fc800000116d2 */
[----:B------:R-:W-:Y:S01]  /*10a80*/  LOP3.LUT R209, R206, 0x3, RZ, 0xc0, !PT ;  /* 0x00000003ced17812 */ /* 0x000fe200078ec0ff */
[----:B------:R-:W1:Y:S03]  /*10a90*/  SHFL.IDX PT, R213, R213, RZ, 0x1f ;  /* 0x00001fffd5d57589 */ /* 0x000e6600000e0000 */
[----:B------:R-:W-:Y:S01]  /*10aa0*/  LOP3.LUT P0, RZ, R209, 0x1f, R210, 0xf8, !PT ;  /* 0x0000001fd1ff7812 */ /* 0x000fe2000780f8d2 */
[----:B0-----:R-:W-:-:S12]  /*10ab0*/  FMUL.FTZ R206, R215, R215 ;  /* 0x000000d7d7ce7220 */ /* 0x001fd80000410000 */
[----:B------:R-:W-:Y:S02]  /*10ac0*/  @!P0 LEA R210, P3, R174, c[0x0][0x1a8], 0x2 ;  /* 0x00006a00aed28a11 */ /* 0x000fe400078610ff */
[----:B------:R-:W-:Y:S02]  /*10ad0*/  FSEL R209, R206, RZ, P1 ;  /* 0x000000ffced17208 */ /* 0x000fe40000800000 */
[C---:B------:R-:W-:Y:S01]  /*10ae0*/  @!P0 LEA.HI.X R211, R174.reuse, c[0x0][0x1ac], R207, 0x2, P3 ;  /* 0x00006b00aed38a11 */ /* 0x040fe200018f14cf */
[----:B-1----:R-:W-:Y:S01]  /*10af0*/  FFMA.FTZ R206, R213, R208, c[0x0][0x228] ;  /* 0x00008a00d5ce7623 */ /* 0x002fe200000100d0 */
        /* <DEDUP_REMOVED lines=19> */
[----:B------:R-:W-:Y:S02]  /*10c30*/  FADD.FTZ R148, -R207, R169 ;  /* 0x000000a9cf947221 */ /* 0x000fe40000010100 */
[C---:B------:R-:W-:Y:S01]  /*10c40*/  FMUL.FTZ R136, R206.reuse, R133 ;  /* 0x00000085ce887220 */ /* 0x040fe20000410000 */
[----:B------:R-:W-:Y:S01]  /*10c50*/  SHF.R.S32.HI R133, RZ, 0x1f, R132 ;  /* 0x0000001fff857819 */ /* 0x000fe20000011484 */
[----:B------:R-:W-:-:S02]  /*10c60*/  FMUL.FTZ R134, R206, R135 ;  /* 0x00000087ce867220 */ /* 0x000fc40000410000 */
[C---:B------:R-:W-:Y:S02]  /*10c70*/  FADD.FTZ R247, -R207.reuse, R162 ;  /* 0x000000a2cff77221 */ /* 0x040fe40000010100 */
[C---:B------:R-:W-:Y:S02]  /*10c80*/  FADD.FTZ R168, -R207.reuse, R168 ;  /* 0x000000a8cfa87221 */ /* 0x040fe40000010100 */
[C---:B------:R-:W-:Y:S02]  /*10c90*/  FMUL.FTZ R139, R206.reuse, R211 ;  /* 0x000000d3ce8b7220 */ /* 0x040fe40000410000 */
[----:B------:R-:W-:Y:S02]  /*10ca0*/  FADD.FTZ R162, -R207, R170 ;  /* 0x000000aacfa27221 */ /* 0x000fe40000010100 */
[C---:B------:R-:W-:Y:S02]  /*10cb0*/  FMUL.FTZ R138, R206.reuse, R219 ;  /* 0x000000dbce8a7220 */ /* 0x040fe40000410000 */
[----:B------:R-:W-:-:S02]  /*10cc0*/  FMUL.FTZ R217, R206, R217 ;  /* 0x000000d9ced97220 */ /* 0x000fc40000410000 */
[C---:B------:R-:W-:Y:S01]  /*10cd0*/  FMUL.FTZ R170, R206.reuse, R148 ;  /* 0x00000094ceaa7220 */ /* 0x040fe20000410000 */
[----:B------:R-:W-:Y:S01]  /*10ce0*/  LEA.HI R148, R133, R132, RZ, 0x2 ;  /* 0x0000008485947211 */ /* 0x000fe200078f10ff */
[----:B------:R-:W-:Y:S02]  /*10cf0*/  FFMA.FTZ R135, R83, R134, R123 ;  /* 0x0000008653877223 */ /* 0x000fe4000001007b */
[----:B------:R-:W-:Y:S01]  /*10d00*/  FMUL.FTZ R169, R206, R168 ;  /* 0x000000a8cea97220 */ /* 0x000fe20000410000 */
[----:B------:R-:W-:Y:S01]  /*10d10*/  HFMA2.MMA R168, -RZ, RZ, 0, 9.5367431640625e-07 ;  /* 0x00000010ffa87435 */ /* 0x000fe200000001ff */
[----:B------:R-:W-:Y:S02]  /*10d20*/  FFMA.FTZ R134, R82, R139, R122 ;  /* 0x0000008b52867223 */ /* 0x000fe4000001007a */
[----:B------:R-:W-:Y:S02]  /*10d30*/  FFMA.FTZ R139, R79, R138, R119 ;  /* 0x0000008a4f8b7223 */ /* 0x000fe40000010077 */
[----:B------:R-:W-:-:S02]  /*10d40*/  FADD.FTZ R149, -R207, R149 ;  /* 0x00000095cf957221 */ /* 0x000fc40000010100 */
[C---:B------:R-:W-:Y:S02]  /*10d50*/  FADD.FTZ R161, -R207.reuse, R161 ;  /* 0x000000a1cfa17221 */ /* 0x040fe40000010100 */
[----:B------:R-:W-:Y:S01]  /*10d60*/  FFMA.FTZ R138, R78, R217, R118 ;  /* 0x000000d94e8a7223 */ /* 0x000fe20000010076 */
[----:B------:R-:W-:Y:S01]  /*10d70*/  LEA.HI.SX32 R217, R148, R173, 0x1e ;  /* 0x000000ad94d97211 */ /* 0x000fe200078ff2ff */
        /* <DEDUP_REMOVED lines=17> */
[C---:B------:R-:W-:Y:S01]  /*10e90*/  FMUL.FTZ R212, R206.reuse, R161 ;  /* 0x000000a1ced47220 */ /* 0x040fe20000410000 */
[----:B------:R-:W-:Y:S01]  /*10ea0*/  IADD3 R161, R217, 0x80, RZ ;  /* 0x00000080d9a17810 */ /* 0x000fe20007ffe0ff */
[----:B------:R-:W-:Y:S02]  /*10eb0*/  FADD.FTZ R153, -R207, R153 ;  /* 0x00000099cf997221 */ /* 0x000fe40000010100 */
[C---:B------:R-:W-:Y:S02]  /*10ec0*/  FMUL.FTZ R137, R206.reuse, R209 ;  /* 0x000000d1ce897220 */ /* 0x040fe40000410000 */
[C---:B------:R-:W-:Y:S02]  /*10ed0*/  FMUL.FTZ R160, R206.reuse, R151 ;  /* 0x00000097cea07220 */ /* 0x040fe40000410000 */
[----:B------:R-:W-:Y:S01]  /*10ee0*/  FMUL.FTZ R216, R206, R163 ;  /* 0x000000a3ced87220 */ /* 0x000fe20000410000 */
[----:B------:R-:W-:Y:S01]  /*10ef0*/  IADD3 R163, R217, 0x100, RZ ;  /* 0x00000100d9a37810 */ /* 0x000fe20007ffe0ff */
        /* <DEDUP_REMOVED lines=11> */
[----:B------:R-:W-:Y:S01]  /*10fb0*/  FMUL.FTZ R208, R206, R165 ;  /* 0x000000a5ced07220 */ /* 0x000fe20000410000 */
[----:B------:R-:W-:Y:S01]  /*10fc0*/  IADD3 R165, R217, 0x180, RZ ;  /* 0x00000180d9a57810 */ /* 0x000fe20007ffe0ff */
        /* <DEDUP_REMOVED lines=10> */
[----:B------:R-:W-:Y:S01]  /*11070*/  IADD3 R167, R217, 0x200, RZ ;  /* 0x00000200d9a77810 */ /* 0x000fe20007ffe0ff */
[----:B------:R-:W-:Y:S02]  /*11080*/  FFMA.FTZ R149, R65, R156, R105 ;  /* 0x0000009c41957223 */ /* 0x000fe40000010069 */
[----:B------:R-:W-:Y:S02]  /*11090*/  FMUL.FTZ R152, R206, R153 ;  /* 0x00000099ce987220 */ /* 0x000fe40000410000 */
[----:B------:R-:W-:-:S02]  /*110a0*/  FFMA.FTZ R133, R81, R136, R121 ;  /* 0x0000008851857223 */ /* 0x000fc40000010079 */
[----:B------:R-:W-:Y:S02]  /*110b0*/  FFMA.FTZ R132, R80, R137, R120 ;  /* 0x0000008950847223 */ /* 0x000fe40000010078 */
[----:B------:R-:W-:Y:S02]  /*110c0*/  FFMA.FTZ R151, R67, R160, R107 ;  /* 0x000000a043977223 */ /* 0x000fe4000001006b */
[----:B------:R-:W-:-:S04]  /*110d0*/  IMAD.WIDE.U32 R156, R217, R168, c[0x0][0x208] ;  /* 0x00008200d99c7625 */ /* 0x000fc800078e00a8 */
[C---:B------:R-:W-:Y:S01]  /*110e0*/  FMUL.FTZ R231, R206.reuse, R231 ;  /* 0x000000e7cee77220 */ /* 0x040fe20000410000 */
[----:B------:R-:W-:Y:S01]  /*110f0*/  STG.E.128 [R156.64], R132 ;  /* 0x000000849c007986 */ /* 0x000fe2000c101d04 */
        /* <DEDUP_REMOVED lines=15> */
[----:B------:R-:W-:-:S04]  /*111f0*/  IMAD.WIDE.U32 R160, R161, R168, c[0x0][0x208] ;  /* 0x00008200a1a07625 */ /* 0x000fc800078e00a8 */
[----:B------:R-:W-:Y:S01]  /*11200*/  FMUL.FTZ R206, R206, R164 ;  /* 0x000000a4cece7220 */ /* 0x000fe20000410000 */
[----:B------:R-:W-:Y:S01]  /*11210*/  STG.E.128 [R160.64], R136 ;  /* 0x00000088a0007986 */ /* 0x000fe2000c101d04 */
        /* <DEDUP_REMOVED lines=18> */
[----:B0-----:R-:W-:Y:S01]  /*11340*/  FFMA.FTZ R140, R44, R169, R84 ;  /* 0x000000a92c8c7223 */ /* 0x001fe20000010054 */
[----:B------:R-:W-:Y:S01]  /*11350*/  IADD3 R169, R217, 0x480, RZ ;  /* 0x00000480d9a97810 */ /* 0x000fe20007ffe0ff */
[----:B------:R-:W-:Y:S02]  /*11360*/  FFMA.FTZ R152, R60, R159, R100 ;  /* 0x0000009f3c987223 */ /* 0x000fe40000010064 */
[----:B------:R-:W-:Y:S01]  /*11370*/  FFMA.FTZ R159, R59, R158, R99 ;  /* 0x0000009e3b9f7223 */ /* 0x000fe20000010063 */
[C---:B-1----:R-:W-:Y:S01]  /*11380*/  IADD3 R145, R217.reuse, 0x280, RZ ;  /* 0x00000280d9917810 */ /* 0x042fe20007ffe0ff */
[----:B------:R-:W-:Y:S01]  /*11390*/  FFMA.FTZ R158, R58, R215, R98 ;  /* 0x000000d73a9e7223 */ /* 0x000fe20000010062 */
[----:B------:R-:W-:Y:S01]  /*113a0*/  IADD3 R147, R217, 0x300, RZ ;  /* 0x00000300d9937810 */ /* 0x000fe20007ffe0ff */
[----:B------:R-:W-:-:S02]  /*113b0*/  FFMA.FTZ R157, R57, R214, R97 ;  /* 0x000000d6399d7223 */ /* 0x000fc40000010061 */
[----:B------:R-:W-:Y:S01]  /*113c0*/  IMAD.WIDE.U32 R144, R145, R168, c[0x0][0x208] ;  /* 0x0000820091907625 */ /* 0x000fe200078e00a8 */
[----:B--2---:R-:W-:-:S03]  /*113d0*/  IADD3 R149, R217, 0x380, RZ ;  /* 0x00000380d9957810 */ /* 0x004fc60007ffe0ff */
[----:B------:R-:W-:Y:S01]  /*113e0*/  FFMA.FTZ R156, R56, R213, R96 ;  /* 0x000000d5389c7223 */ /* 0x000fe20000010060 */
[----:B------:R-:W-:Y:S01]  /*113f0*/  IADD3 R151, R217, 0x400, RZ ;  /* 0x00000400d9977810 */ /* 0x000fe20007ffe0ff */
[----:B------:R-:W-:Y:S01]  /*11400*/  IMAD.WIDE.U32 R146, R147, R168, c[0x0][0x208] ;  /* 0x0000820093927625 */ /* 0x000fe200078e00a8 */
[----:B------:R0:W-:Y:S03]  /*11410*/  STG.E.128 [R144.64], R152 ;  /* 0x0000009890007986 */ /* 0x0001e6000c101d04 */
[----:B------:R-:W-:Y:S01]  /*11420*/  FFMA.FTZ R135, R55, R216, R95 ;  /* 0x000000d837877223 */ /* 0x000fe2000001005f */
[----:B------:R0:W-:Y:S01]  /*11430*/  STG.E.128 [R146.64], R156 ;  /* 0x0000009c92007986 */ /* 0x0001e2000c101d04 */
[----:B------:R-:W-:Y:S02]  /*11440*/  FFMA.FTZ R134, R54, R211, R94 ;  /* 0x000000d336867223 */ /* 0x000fe4000001005e */
[----:B------:R-:W-:-:S02]  /*11450*/  FFMA.FTZ R133, R53, R212, R93 ;  /* 0x000000d435857223 */ /* 0x000fc4000001005d */
        /* <DEDUP_REMOVED lines=12> */
[----:B------:R-:W-:-:S05]  /*11520*/  IMAD.WIDE.U32 R168, R169, R168, c[0x0][0x208] ;  /* 0x00008200a9a87625 */ /* 0x000fca00078e00a8 */
[----:B------:R0:W-:Y:S02]  /*11530*/  STG.E.128 [R168.64], R140 ;  /* 0x0000008ca8007986 */ /* 0x0001e4000c101d04 */
.L_x_36034:
[----:B-1----:R-:W-:Y:S05]  /*11540*/  BSYNC B0 ;  /* 0x0000000000007941 */ /* 0x002fea0003800000 */
.L_x_36033:
[----:B------:R-:W-:Y:S02]  /*11550*/  IADD3 R174, R174, c[0x0][0x160], RZ ;  /* 0x00005800aeae7a10 */ /* 0x000fe40007ffe0ff */
[----:B------:R-:W-:Y:S02]  /*11560*/  LOP3.LUT P1, RZ, R196, 0xff, RZ, 0xc0, !PT ;  /* 0x000000ffc4ff7812 */ /* 0x000fe4000782c0ff */
[----:B------:R-:W-:Y:S02]  /*11570*/  ISETP.GE.AND P0, PT, R174, c[0x0][0x164], PT ;  /* 0x00005900ae007a0c */ /* 0x000fe40003f06270 */
[----:B------:R-:W-:-:S11]  /*11580*/  SEL R196, RZ, 0x1, P1 ;  /* 0x00000001ffc47807 */ /* 0x000fd60000800000 */
[----:B0----5:R-:W-:Y:S01]  /*11590*/  @P0 CALL.REL.NOINC `(.L_x_36035) ;  /* 0x0000001000000944 */ /* 0x021fe20003c00000 */
[----:B------:R-:W-:Y:S05]  /*115a0*/  BRA `(.L_x_36036) ;  /* 0xfffef3a000007947 */ /* 0x000fea000383ffff */
.L_x_36035:
[----:B------:R-:W-:Y:S05]  /*115b0*/  EXIT ;  /* 0x000000000000794d */ /* 0x000fea0003800000 */
.L_x_36031:
[----:B------:R-:W-:Y:S01]  /*115c0*/  IMAD.MOV.U32 R216, RZ, RZ, 0x1 ;  /* 0x00000001ffd87424 */ /* 0x000fe200078e00ff */
[----:B0-----:R-:W-:Y:S01]  /*115d0*/  MOV R209, 0x1f ;  /* 0x0000001f00d17802 */ /* 0x001fe20000000f00 */
[----:B------:R-:W-:Y:S01]  /*115e0*/  IMAD.MOV.U32 R214, RZ, RZ, -0x1 ;  /* 0xffffffffffd67424 */ /* 0x000fe200078e00ff */
[----:B------:R-:W-:Y:S02]  /*115f0*/  MOV R210, 0x11610 ;  /* 0x0001161000d27802 */ /* 0x000fe40000000f00 */
[----:B-----5:R-:W-:Y:S05]  /*11600*/  CALL.REL.NOINC `($__internal_159_$__cuda_sm70_shflsync_bfly_p) ;  /* 0x0000089000007944 */ /* 0x020fea0003c00000 */
[----:B-1----:R-:W-:Y:S01]  /*11610*/  MOV R208, R216 ;  /* 0x000000d800d07202 */ /* 0x002fe20000000f00 */
[----:B0-----:R-:W-:Y:S05]  /*11620*/  BRA `(.L_x_36037) ;  /* 0xffffeac000007947 */ /* 0x001fea000383ffff */
.L_x_36032:
[----:B------:R-:W-:Y:S01]  /*11630*/  HFMA2.MMA R209, -RZ, RZ, 0, 1.847743988037109375e-06 ;  /* 0x0000001fffd17435 */ /* 0x000fe200000001ff */
[----:B------:R-:W-:Y:S01]  /*11640*/  IMAD.MOV.U32 R216, RZ, RZ, 0x2 ;  /* 0x00000002ffd87424 */ /* 0x000fe200078e00ff */
[----:B------:R-:W-:Y:S01]  /*11650*/  MOV R210, 0x11680 ;  /* 0x0001168000d27802 */ /* 0x000fe20000000f00 */
[----:B------:R-:W-:-:S03]  /*11660*/  IMAD.MOV.U32 R214, RZ, RZ, -0x1 ;  /* 0xffffffffffd67424 */ /* 0x000fc600078e00ff */
[----:B-----5:R-:W-:Y:S05]  /*11670*/  CALL.REL.NOINC `($__internal_159_$__cuda_sm70_shflsync_bfly_p) ;  /* 0x0000082000007944 */ /* 0x020fea0003c00000 */
[----:B01----:R-:W-:Y:S01]  /*11680*/  FADD.FTZ R215, R215, R216 ;  /* 0x000000d8d7d77221 */ /* 0x003fe20000010000 */
[----:B------:R-:W-:Y:S01]  /*11690*/  MOV R216, 0x4 ;  /* 0x0000000400d87802 */ /* 0x000fe20000000f00 */
[----:B------:R-:W-:Y:S01]  /*116a0*/  IMAD.MOV.U32 R209, RZ, RZ, 0x1f ;  /* 0x0000001fffd17424 */ /* 0x000fe200078e00ff */
[----:B------:R-:W-:-:S02]  /*116b0*/  MOV R214, 0xffffffff ;  /* 0xffffffff00d67802 */ /* 0x000fc40000000f00 */
[----:B------:R-:W-:Y:S02]  /*116c0*/  MOV R210, 0x116e0 ;  /* 0x000116e000d27802 */ /* 0x000fe40000000f00 */
[----:B------:R-:W-:Y:S05]  /*116d0*/  CALL.REL.NOINC `($__internal_159_$__cuda_sm70_shflsync_bfly_p) ;  /* 0x000007c000007944 */ /* 0x000fea0003c00000 */
[----:B0-----:R-:W-:Y:S01]  /*116e0*/  HFMA2.MMA R209, -RZ, RZ, 0, 1.847743988037109375e-06 ;  /* 0x0000001fffd17435 */ /* 0x001fe200000001ff */
[----:B-1----:R-:W-:Y:S01]  /*116f0*/  FADD.FTZ R215, R215, R216 ;  /* 0x000000d8d7d77221 */ /* 0x002fe20000010000 */
[----:B------:R-:W-:Y:S01]  /*11700*/  MOV R210, 0x11740 ;  /* 0x0001174000d27802 */ /* 0x000fe20000000f00 */
[----:B------:R-:W-:Y:S02]  /*11710*/  IMAD.MOV.U32 R216, RZ, RZ, 0x8 ;  /* 0x00000008ffd87424 */ /* 0x000fe400078e00ff */
[----:B------:R-:W-:Y:S02]  /*11720*/  IMAD.MOV.U32 R214, RZ, RZ, -0x1 ;  /* 0xffffffffffd67424 */ /* 0x000fe400078e00ff */
[----:B------:R-:W-:Y:S05]  /*11730*/  CALL.REL.NOINC `($__internal_159_$__cuda_sm70_shflsync_bfly_p) ;  /* 0x0000076000007944 */ /* 0x000fea0003c00000 */
[----:B01----:R-:W-:Y:S01]  /*11740*/  FADD.FTZ R215, R215, R216 ;  /* 0x000000d8d7d77221 */ /* 0x003fe20000010000 */
[----:B------:R-:W-:Y:S01]  /*11750*/  MOV R216, 0x10 ;  /* 0x0000001000d87802 */ /* 0x000fe20000000f00 */
[----:B------:R-:W-:Y:S01]  /*11760*/  IMAD.MOV.U32 R209, RZ, RZ, 0x1f ;  /* 0x0000001fffd17424 */ /* 0x000fe200078e00ff */
[----:B------:R-:W-:Y:S02]  /*11770*/  MOV R214, 0xffffffff ;  /* 0xffffffff00d67802 */ /* 0x000fe40000000f00 */
[----:B------:R-:W-:-:S02]  /*11780*/  MOV R210, 0x117a0 ;  /* 0x000117a000d27802 */ /* 0x000fc40000000f00 */
[----:B------:R-:W-:Y:S05]  /*11790*/  CALL.REL.NOINC `($__internal_159_$__cuda_sm70_shflsync_bfly_p) ;  /* 0x0000070000007944 */ /* 0x000fea0003c00000 */
        /* <DEDUP_REMOVED lines=86> */
[----:B------:R-:W-:Y:S05]  /*11d00*/  CALL.REL.NOINC `($__internal_159_$__cuda_sm70_shflsync_bfly_p) ;  /* 0x0000019000007944 */ /* 0x000fea0003c00000 */
[----:B01----:R-:W-:Y:S01]  /*11d10*/  FADD.FTZ R215, R215, R216 ;  /* 0x000000d8d7d77221 */ /* 0x003fe20000010000 */
[----:B------:R-:W-:Y:S01]  /*11d20*/  MOV R216, 0x2 ;  /* 0x0000000200d87802 */ /* 0x000fe20000000f00 */
[----:B------:R-:W-:Y:S01]  /*11d30*/  IMAD.MOV.U32 R209, RZ, RZ, 0x1f ;  /* 0x0000001fffd17424 */ /* 0x000fe200078e00ff */
[----:B------:R-:W-:Y:S02]  /*11d40*/  MOV R214, 0xffffffff ;  /* 0xffffffff00d67802 */ /* 0x000fe40000000f00 */
[----:B------:R-:W-:-:S02]  /*11d50*/  MOV R210, 0x11d70 ;  /* 0x00011d7000d27802 */ /* 0x000fc40000000f00 */
[----:B------:R-:W-:Y:S05]  /*11d60*/  CALL.REL.NOINC `($__internal_159_$__cuda_sm70_shflsync_bfly_p) ;  /* 0x0000013000007944 */ /* 0x000fea0003c00000 */
[----:B0-----:R-:W-:Y:S01]  /*11d70*/  HFMA2.MMA R209, -RZ, RZ, 0, 1.847743988037109375e-06 ;  /* 0x0000001fffd17435 */ /* 0x001fe200000001ff */
[----:B-1----:R-:W-:Y:S01]  /*11d80*/  FADD.FTZ R215, R215, R216 ;  /* 0x000000d8d7d77221 */ /* 0x002fe20000010000 */
[----:B------:R-:W-:Y:S01]  /*11d90*/  MOV R210, 0x11dd0 ;  /* 0x00011dd000d27802 */ /* 0x000fe20000000f00 */
[----:B------:R-:W-:-:S02]  /*11da0*/  IMAD.MOV.U32 R216, RZ, RZ, 0x4 ;  /* 0x00000004ffd87424 */ /* 0x000fc400078e00ff */
[----:B------:R-:W-:Y:S02]  /*11db0*/  IMAD.MOV.U32 R214, RZ, RZ, -0x1 ;  /* 0xffffffffffd67424 */ /* 0x000fe400078e00ff */
[----:B------:R-:W-:Y:S05]  /*11dc0*/  CALL.REL.NOINC `($__internal_159_$__cuda_sm70_shflsync_bfly_p) ;  /* 0x000000d000007944 */ /* 0x000fea0003c00000 */
[----:B01----:R-:W-:Y:S01]  /*11dd0*/  FADD.FTZ R215, R215, R216 ;  /* 0x000000d8d7d77221 */ /* 0x003fe20000010000 */
[----:B------:R-:W-:Y:S01]  /*11de0*/  MOV R216, 0x8 ;  /* 0x0000000800d87802 */ /* 0x000fe20000000f00 */
[----:B------:R-:W-:Y:S01]  /*11df0*/  IMAD.MOV.U32 R209, RZ, RZ, 0x1f ;  /* 0x0000001fffd17424 */ /* 0x000fe200078e00ff */
[----:B------:R-:W-:Y:S02]  /*11e00*/  MOV R214, 0xffffffff ;  /* 0xffffffff00d67802 */ /* 0x000fe40000000f00 */
[----:B------:R-:W-:Y:S02]  /*11e10*/  MOV R210, 0x11e30 ;  /* 0x00011e3000d27802 */ /* 0x000fe40000000f00 */
[----:B------:R-:W-:Y:S05]  /*11e20*/  CALL.REL.NOINC `($__internal_159_$__cuda_sm70_shflsync_bfly_p) ;  /* 0x0000007000007944 */ /* 0x000fea0003c00000 */
[----:B0-----:R-:W-:Y:S01]  /*11e30*/  HFMA2.MMA R209, -RZ, RZ, 0, 1.847743988037109375e-06 ;  /* 0x0000001fffd17435 */ /* 0x001fe200000001ff */
[----:B-1----:R-:W-:Y:S01]  /*11e40*/  FADD.FTZ R215, R215, R216 ;  /* 0x000000d8d7d77221 */ /* 0x002fe20000010000 */
[----:B------:R-:W-:Y:S01]  /*11e50*/  MOV R210, 0x11e90 ;  /* 0x00011e9000d27802 */ /* 0x000fe20000000f00 */
[----:B------:R-:W-:Y:S02]  /*11e60*/  IMAD.MOV.U32 R216, RZ, RZ, 0x10 ;  /* 0x00000010ffd87424 */ /* 0x000fe400078e00ff */
[----:B------:R-:W-:-:S02]  /*11e70*/  IMAD.MOV.U32 R214, RZ, RZ, -0x1 ;  /* 0xffffffffffd67424 */ /* 0x000fc400078e00ff */
[----:B------:R-:W-:Y:S05]  /*11e80*/  CALL.REL.NOINC `($__internal_159_$__cuda_sm70_shflsync_bfly_p) ;  /* 0x0000001000007944 */ /* 0x000fea0003c00000 */
[----:B01----:R-:W-:Y:S05]  /*11e90*/  BRA `(.L_x_36038) ;  /* 0xffffe89000007947 */ /* 0x003fea000383ffff */
        .weak           $__internal_159_$__cuda_sm70_shflsync_bfly_p
        .type           $__internal_159_$__cuda_sm70_shflsync_bfly_p,@function
        .size           $__internal_159_$__cuda_sm70_shflsync_bfly_p,(.L_x_36199 - $__internal_159_$__cuda_sm70_shflsync_bfly_p)
$__internal_159_$__cuda_sm70_shflsync_bfly_p:
[----:B------:R-:W-:Y:S01]  /*11ea0*/  MOV R211, 0x0 ;  /* 0x0000000000d37802 */ /* 0x000fe20000000f00 */
[----:B------:R-:W-:Y:S04]  /*11eb0*/  WARPSYNC R214 ;  /* 0x000000d600007348 */ /* 0x000fe80003800000 */
[----:B------:R0:W1:Y:S01]  /*11ec0*/  SHFL.BFLY PT, R216, R215, R216, R209 ;  /* 0x0c0000d8d7d87389 */ /* 0x00006200000e00d1 */
[----:B------:R-:W-:Y:S05]  /*11ed0*/  RET.REL.NODEC R210 `(_ZN10layer_norm13ln_fwd_kernelINS_13Kernel_traitsIfffffjLj5120ELj1ELj1ELj4ELj16ENS_18Kernel_traits_baseILj5120EfffffjLj128EEEEELb1ELb1ELb1ELb1EEEvNS_9FwdParamsE) ;  /* 0xfffee120d2007950 */ /* 0x000fea0003c3ffff */
.L_x_36039:
        /* <DEDUP_REMOVED lines=10> */
.L_x_36199:


//--------------------- .nv.global.init           --------------------------
	.section	.nv.global.init,"aw",@progbits
	.align	4
.nv.global.init:
	.type		mrg32k3aM1SubSeq,@object
	.size		mrg32k3aM1SubSeq,(mrg32k3aM2SubSeq - mrg32k3aM1SubSeq)
mrg32k3aM1SubSeq:
        /*0000*/ 	.byte	0x0b, 0xcc, 0xee, 0x04, 0x73, 0x29, 0x8b, 0x6f, 0xf6, 0x53, 0x03, 0xf6, 0x23, 0xf6, 0xea, 0xda
        /* <DEDUP_REMOVED lines=125> */
	.type		mrg32k3aM2SubSeq,@object
	.size		mrg32k3aM2SubSeq,(mrg32k3aM1 - mrg32k3aM2SubSeq)
mrg32k3aM2SubSeq:
        /* <DEDUP_REMOVED lines=126> */
	.type		mrg32k3aM1,@object
	.size		mrg32k3aM1,(mrg32k3aM1Seq - mrg32k3aM1)
mrg32k3aM1:
        /* <DEDUP_REMOVED lines=144> */
	.type		mrg32k3aM1Seq,@object
	.size		mrg32k3aM1Seq,(mrg32k3aM2 - mrg32k3aM1Seq)
mrg32k3aM1Seq:
        /* <DEDUP_REMOVED lines=144> */
	.type		mrg32k3aM2,@object
	.size		mrg32k3aM2,(mrg32k3aM2Seq - mrg32k3aM2)
mrg32k3aM2:
        /* <DEDUP_REMOVED lines=144> */
	.type		mrg32k3aM2Seq,@object
	.size		mrg32k3aM2Seq,(precalc_xorwow_matrix - mrg32k3aM2Seq)
mrg32k3aM2Seq:
        /* <DEDUP_REMOVED lines=144> */
	.type		precalc_xorwow_matrix,@object
	.size		precalc_xorwow_matrix,(precalc_xorwow_offset_matrix - precalc_xorwow_matrix)
precalc_xorwow_matrix:
        /* <DEDUP_REMOVED lines=6400> */
	.type		precalc_xorwow_offset_matrix,@object
	.size		precalc_xorwow_offset_matrix,(.L_1 - precalc_xorwow_offset_matrix)
precalc_xorwow_offset_matrix:
        /* <DEDUP_REMOVED lines=6400> */
.L_1:


//--------------------- .nv.shared._ZN10layer_norm13ln_fwd_kernelINS_13Kernel_traitsI13__nv_bfloat16S2_S2_S2_fjLj5120ELj1ELj1ELj4ELj16ENS_18Kernel_traits_baseILj5120ES2_S2_S2_S2_fjLj128EEEEELb0ELb0ELb0ELb0EEEvNS_9FwdParamsE --------------------------
	.section	.nv.shared._ZN10layer_norm13ln_fwd_kernelINS_13Kernel_traitsI13__nv_bfloat16S2_S2_S2_fjLj5120ELj1ELj1ELj4ELj16ENS_18Kernel_traits_baseILj5120ES2_S2_S2_S2_fjLj128EEEEELb0ELb0ELb0ELb0EEEvNS_9FwdParamsE,"aw",@nobits
	.sectionflags	@""
	.align	16


//--------------------- .nv.shared._ZN10layer_norm13ln_fwd_kernelINS_13Kernel_traitsI13__nv_bfloat16S2_S2_S2_fjLj5120ELj1ELj1ELj4ELj16ENS_18Kernel_traits_baseILj5120ES2_S2_S2_S2_fjLj128EEEEELb0ELb0ELb0ELb1EEEvNS_9FwdParamsE --------------------------
	.section	.nv.shared._ZN10layer_norm13ln_fwd_kernelINS_13Kernel_traitsI13__nv_bfloat16S2_S2_S2_fjLj5120ELj1ELj1ELj4ELj16ENS_18Kernel_traits_baseILj5120ES2_S2_S2_S2_fjLj128EEEEELb0ELb0ELb0ELb1EEEvNS_9FwdParamsE,"aw",@nobits
	.sectionflags	@""
	.align	16


//--------------------- .nv.shared._ZN10layer_norm13ln_fwd_kernelINS_13Kernel_traitsI13__nv_bfloat16S2_S2_S2_fjLj5120ELj1ELj1ELj4ELj16ENS_18Kernel_traits_baseILj5120ES2_S2_S2_S2_fjLj128EEEEELb0ELb0ELb1ELb0EEEvNS_9FwdParamsE --------------------------
	.section	.nv.shared._ZN10layer_norm13ln_fwd_kernelINS_13Kernel_traitsI13__nv_bfloat16S2_S2_S2_fjLj5120ELj1ELj1ELj4ELj16ENS_18Kernel_traits_baseILj5120ES2_S2_S2_S2_fjLj128EEEEELb0ELb0ELb1ELb0EEEvNS_9FwdParamsE,"aw",@nobits
	.sectionflags	@""
	.align	16


//--------------------- .nv.shared._ZN10layer_norm13ln_fwd_kernelINS_13Kernel_traitsI13__nv_bfloat16S2_S2_S2_fjLj5120ELj1ELj1ELj4ELj16ENS_18Kernel_traits_baseILj5120ES2_S2_S2_S2_fjLj128EEEEELb0ELb0ELb1ELb1EEEvNS_9FwdParamsE --------------------------
	.section	.nv.shared._ZN10layer_norm13ln_fwd_kernelINS_13Kernel_traitsI13__nv_bfloat16S2_S2_S2_fjLj5120ELj1ELj1ELj4ELj16ENS_18Kernel_traits_baseILj5120ES2_S2_S2_S2_fjLj128EEEEELb0ELb0ELb1ELb1EEEvNS_9FwdParamsE,"aw",@nobits
	.sectionflags	@""
	.align	16


//--------------------- .nv.shared._ZN10layer_norm13ln_fwd_kernelINS_13Kernel_traitsI13__nv_bfloat16S2_S2_S2_fjLj5120ELj1ELj1ELj4ELj16ENS_18Kernel_traits_baseILj5120ES2_S2_S2_S2_fjLj128EEEEELb0ELb1ELb0ELb0EEEvNS_9FwdParamsE --------------------------
	.section	.nv.shared._ZN10layer_norm13ln_fwd_kernelINS_13Kernel_traitsI13__nv_bfloat16S2_S2_S2_fjLj5120ELj1ELj1ELj4ELj16ENS_18Kernel_traits_baseILj5120ES2_S2_S2_S2_fjLj128EEEEELb0ELb1ELb0ELb0EEEvNS_9FwdParamsE,"aw",@nobits
	.sectionflags	@""
	.align	16


//--------------------- .nv.shared._ZN10layer_norm13ln_fwd_kernelINS_13Kernel_traitsI13__nv_bfloat16S2_S2_S2_fjLj5120ELj1ELj1ELj4ELj16ENS_18Kernel_traits_baseILj5120ES2_S2_S2_S2_fjLj128EEEEELb0ELb1ELb0ELb1EEEvNS_9FwdParamsE --------------------------
	.section	.nv.shared._ZN10layer_norm13ln_fwd_kernelINS_13Kernel_traitsI13__nv_bfloat16S2_S2_S2_fjLj5120ELj1ELj1ELj4ELj16ENS_18Kernel_traits_baseILj5120ES2_S2_S2_S2_fjLj128EEEEELb0ELb1ELb0ELb1EEEvNS_9FwdParamsE,"aw",@nobits
	.sectionflags	@""
	.align	16


//--------------------- .nv.shared._ZN10layer_norm13ln_fwd_kernelINS_13Kernel_traitsI13__nv_bfloat16S2_S2_S2_fjLj5120ELj1ELj1ELj4ELj16ENS_18Kernel_traits_baseILj5120ES2_S2_S2_S2_fjLj128EEEEELb0ELb1ELb1ELb0EEEvNS_9FwdParamsE --------------------------
	.section	.nv.shared._ZN10layer_norm13ln_fwd_kernelINS_13Kernel_traitsI13__nv_bfloat16S2_S2_S2_fjLj5120ELj1ELj1ELj4ELj16ENS_18Kernel_traits_baseILj5120ES2_S2_S2_S2_fjLj128EEEEELb0ELb1ELb1ELb0EEEvNS_9FwdParamsE,"aw",@nobits
	.sectionflags	@""
	.align	16


//--------------------- .nv.shared._ZN10layer_norm13ln_fwd_kernelINS_13Kernel_traitsI13__nv_bfloat16S2_S2_S2_fjLj5120ELj1ELj1ELj4ELj16ENS_18Kernel_traits_baseILj5120ES2_S2_S2_S2_fjLj128EEEEELb0ELb1ELb1ELb1EEEvNS_9FwdParamsE --------------------------
	.section	.nv.shared._ZN10layer_norm13ln_fwd_kernelINS_13Kernel_traitsI13__nv_bfloat16S2_S2_S2_fjLj5120ELj1ELj1ELj4ELj16ENS_18Kernel_traits_baseILj5120ES2_S2_S2_S2_fjLj128EEEEELb0ELb1ELb1ELb1EEEvNS_9FwdParamsE,"aw",@nobits
	.sectionflags	@""
	.align	16


//--------------------- .nv.shared._ZN10layer_norm13ln_fwd_kernelINS_13Kernel_traitsI13__nv_bfloat16S2_S2_S2_fjLj5120ELj1ELj1ELj4ELj16ENS_18Kernel_traits_baseILj5120ES2_S2_S2_S2_fjLj128EEEEELb1ELb0ELb0ELb0EEEvNS_9FwdParamsE --------------------------
	.section	.nv.shared._ZN10layer_norm13ln_fwd_kernelINS_13Kernel_traitsI13__nv_bfloat16S2_S2_S2_fjLj5120ELj1ELj1ELj4ELj16ENS_18Kernel_traits_baseILj5120ES2_S2_S2_S2_fjLj128EEEEELb1ELb0ELb0ELb0EEEvNS_9FwdParamsE,"aw",@nobits
	.sectionflags	@""
	.align	16


//--------------------- .nv.shared._ZN10layer_norm13ln_fwd_kernelINS_13Kernel_traitsI13__nv_bfloat16S2_S2_S2_fjLj5120ELj1ELj1ELj4ELj16ENS_18Kernel_traits_baseILj5120ES2_S2_S2_S2_fjLj128EEEEELb1ELb0ELb0ELb1EEEvNS_9FwdParamsE --------------------------
	.section	.nv.shared._ZN10layer_norm13ln_fwd_kernelINS_13Kernel_traitsI13__nv_bfloat16S2_S2_S2_fjLj5120ELj1ELj1ELj4ELj16ENS_18Kernel_traits_baseILj5120ES2_S2_S2_S2_fjLj128EEEEELb1ELb0ELb0ELb1EEEvNS_9FwdParamsE,"aw",@nobits
	.sectionflags	@""
	.align	16


//--------------------- .nv.shared._ZN10layer_norm13ln_fwd_kernelINS_13Kernel_traitsI13__nv_bfloat16S2_S2_S2_fjLj5120ELj1ELj1ELj4ELj16ENS_18Kernel_traits_baseILj5120ES2_S2_S2_S2_fjLj128EEEEELb1ELb0ELb1ELb0EEEvNS_9FwdParamsE --------------------------
	.section	.nv.shared._ZN10layer_norm13ln_fwd_kernelINS_13Kernel_traitsI13__nv_bfloat16S2_S2_S2_fjLj5120ELj1ELj1ELj4ELj16ENS_18Kernel_traits_baseILj5120ES2_S2_S2_S2_fjLj128EEEEELb1ELb0ELb1ELb0EEEvNS_9FwdParamsE,"aw",@nobits
	.sectionflags	@""
	.align	16


//--------------------- .nv.shared._ZN10layer_norm13ln_fwd_kernelINS_13Kernel_traitsI13__nv_bfloat16S2_S2_S2_fjLj5120ELj1ELj1ELj4ELj16ENS_18Kernel_traits_baseILj5120ES2_S2_S2_S2_fjLj128EEEEELb1ELb0ELb1ELb1EEEvNS_9FwdParamsE --------------------------
	.section	.nv.shared._ZN10layer_norm13ln_fwd_kernelINS_13Kernel_traitsI13__nv_bfloat16S2_S2_S2_fjLj5120ELj1ELj1ELj4ELj16ENS_18Kernel_traits_baseILj5120ES2_S2_S2_S2_fjLj128EEEEELb1ELb0ELb1ELb1EEEvNS_9FwdParamsE,"aw",@nobits
	.sectionflags	@""
	.align	16


//--------------------- .nv.shared._ZN10layer_norm13ln_fwd_kernelINS_13Kernel_traitsI13__nv_bfloat16S2_S2_S2_fjLj5120ELj1ELj1ELj4ELj16ENS_18Kernel_traits_baseILj5120ES2_S2_S2_S2_fjLj128EEEEELb1ELb1ELb0ELb0EEEvNS_9FwdParamsE --------------------------
	.section	.nv.shared._ZN10layer_norm13ln_fwd_kernelINS_13Kernel_traitsI13__nv_bfloat16S2_S2_S2_fjLj5120ELj1ELj1ELj4ELj16ENS_18Kernel_traits_baseILj5120ES2_S2_S2_S2_fjLj128EEEEELb1ELb1ELb0ELb0EEEvNS_9FwdParamsE,"aw",@nobits
	.sectionflags	@""
	.align	16


//--------------------- .nv.shared._ZN10layer_norm13ln_fwd_kernelINS_13Kernel_traitsI13__nv_bfloat16S2_S2_S2_fjLj5120ELj1ELj1ELj4ELj16ENS_18Kernel_traits_baseILj5120ES2_S2_S2_S2_fjLj128EEEEELb1ELb1ELb0ELb1EEEvNS_9FwdParamsE --------------------------
	.section	.nv.shared._ZN10layer_norm13ln_fwd_kernelINS_13Kernel_traitsI13__nv_bfloat16S2_S2_S2_fjLj5120ELj1ELj1ELj4ELj16ENS_18Kernel_traits_baseILj5120ES2_S2_S2_S2_fjLj128EEEEELb1ELb1ELb0ELb1EEEvNS_9FwdParamsE,"aw",@nobits
	.sectionflags	@""
	.align	16


//--------------------- .nv.shared._ZN10layer_norm13ln_fwd_kernelINS_13Kernel_traitsI13__nv_bfloat16S2_S2_S2_fjLj5120ELj1ELj1ELj4ELj16ENS_18Kernel_traits_baseILj5120ES2_S2_S2_S2_fjLj128EEEEELb1ELb1ELb1ELb0EEEvNS_9FwdParamsE --------------------------
	.section	.nv.shared._ZN10layer_norm13ln_fwd_kernelINS_13Kernel_traitsI13__nv_bfloat16S2_S2_S2_fjLj5120ELj1ELj1ELj4ELj16ENS_18Kernel_traits_baseILj5120ES2_S2_S2_S2_fjLj128EEEEELb1ELb1ELb1ELb0EEEvNS_9FwdParamsE,"aw",@nobits
	.sectionflags	@""
	.align	16


//--------------------- .nv.shared._ZN10layer_norm13ln_fwd_kernelINS_13Kernel_traitsI13__nv_bfloat16S2_S2_S2_fjLj5120ELj1ELj1ELj4ELj16ENS_18Kernel_traits_baseILj5120ES2_S2_S2_S2_fjLj128EEEEELb1ELb1ELb1ELb1EEEvNS_9FwdParamsE --------------------------
	.section	.nv.shared._ZN10layer_norm13ln_fwd_kernelINS_13Kernel_traitsI13__nv_bfloat16S2_S2_S2_fjLj5120ELj1ELj1ELj4ELj16ENS_18Kernel_traits_baseILj5120ES2_S2_S2_S2_fjLj128EEEEELb1ELb1ELb1ELb1EEEvNS_9FwdParamsE,"aw",@nobits
	.sectionflags	@""
	.align	16


//--------------------- .nv.shared._ZN10layer_norm13ln_fwd_kernelINS_13Kernel_traitsI6__halfS2_S2_S2_fjLj5120ELj1ELj1ELj4ELj16ENS_18Kernel_traits_baseILj5120ES2_S2_S2_S2_fjLj128EEEEELb0ELb0ELb0ELb0EEEvNS_9FwdParamsE --------------------------
	.section	.nv.shared._ZN10layer_norm13ln_fwd_kernelINS_13Kernel_traitsI6__halfS2_S2_S2_fjLj5120ELj1ELj1ELj4ELj16ENS_18Kernel_traits_baseILj5120ES2_S2_S2_S2_fjLj128EEEEELb0ELb0ELb0ELb0EEEvNS_9FwdParamsE,"aw",@nobits
	.sectionflags	@""
	.align	16


//--------------------- .nv.shared._ZN10layer_norm13ln_fwd_kernelINS_13Kernel_traitsI6__halfS2_S2_S2_fjLj5120ELj1ELj1ELj4ELj16ENS_18Kernel_traits_baseILj5120ES2_S2_S2_S2_fjLj128EEEEELb0ELb0ELb0ELb1EEEvNS_9FwdParamsE --------------------------
	.section	.nv.shared._ZN10layer_norm13ln_fwd_kernelINS_13Kernel_traitsI6__halfS2_S2_S2_fjLj5120ELj1ELj1ELj4ELj16ENS_18Kernel_traits_baseILj5120ES2_S2_S2_S2_fjLj128EEEEELb0ELb0ELb0ELb1EEEvNS_9FwdParamsE,"aw",@nobits
	.sectionflags	@""
	.align	16


//--------------------- .nv.shared._ZN10layer_norm13ln_fwd_kernelINS_13Kernel_traitsI6__halfS2_S2_S2_fjLj5120ELj1ELj1ELj4ELj16ENS_18Kernel_traits_baseILj5120ES2_S2_S2_S2_fjLj128EEEEELb0ELb0ELb1ELb0EEEvNS_9FwdParamsE --------------------------
	.section	.nv.shared._ZN10layer_norm13ln_fwd_kernelINS_13Kernel_traitsI6__halfS2_S2_S2_fjLj5120ELj1ELj1ELj4ELj16ENS_18Kernel_traits_baseILj5120ES2_S2_S2_S2_fjLj128EEEEELb0ELb0ELb1ELb0EEEvNS_9FwdParamsE,"aw",@nobits
	.sectionflags	@""
	.align	16


//--------------------- .nv.shared._ZN10layer_norm13ln_fwd_kernelINS_13Kernel_traitsI6__halfS2_S2_S2_fjLj5120ELj1ELj1ELj4ELj16ENS_18Kernel_traits_baseILj5120ES2_S2_S2_S2_fjLj128EEEEELb0ELb0ELb1ELb1EEEvNS_9FwdParamsE --------------------------
	.section	.nv.shared._ZN10layer_norm13ln_fwd_kernelINS_13Kernel_traitsI6__halfS2_S2_S2_fjLj5120ELj1ELj1ELj4ELj16ENS_18Kernel_traits_baseILj5120ES2_S2_S2_S2_fjLj128EEEEELb0ELb0ELb1ELb1EEEvNS_9FwdParamsE,"aw",@nobits
	.sectionflags	@""
	.align	16


//--------------------- .nv.shared._ZN10layer_norm13ln_fwd_kernelINS_13Kernel_traitsI6__halfS2_S2_S2_fjLj5120ELj1ELj1ELj4ELj16ENS_18Kernel_traits_baseILj5120ES2_S2_S2_S2_fjLj128EEEEELb0ELb1ELb0ELb0EEEvNS_9FwdParamsE --------------------------
	.section	.nv.shared._ZN10layer_norm13ln_fwd_kernelINS_13Kernel_traitsI6__halfS2_S2_S2_fjLj5120ELj1ELj1ELj4ELj16ENS_18Kernel_traits_baseILj5120ES2_S2_S2_S2_fjLj128EEEEELb0ELb1ELb0ELb0EEEvNS_9FwdParamsE,"aw",@nobits
	.sectionflags	@""
	.align	16


//--------------------- .nv.shared._ZN10layer_norm13ln_fwd_kernelINS_13Kernel_traitsI6__halfS2_S2_S2_fjLj5120ELj1ELj1ELj4ELj16ENS_18Kernel_traits_baseILj5120ES2_S2_S2_S2_fjLj128EEEEELb0ELb1ELb0ELb1EEEvNS_9FwdParamsE --------------------------
	.section	.nv.shared._ZN10layer_norm13ln_fwd_kernelINS_13Kernel_traitsI6__halfS2_S2_S2_fjLj5120ELj1ELj1ELj4ELj16ENS_18Kernel_traits_baseILj5120ES2_S2_S2_S2_fjLj128EEEEELb0ELb1ELb0ELb1EEEvNS_9FwdParamsE,"aw",@nobits
	.sectionflags	@""
	.align	16


//--------------------- .nv.shared._ZN10layer_norm13ln_fwd_kernelINS_13Kernel_traitsI6__halfS2_S2_S2_fjLj5120ELj1ELj1ELj4ELj16ENS_18Kernel_traits_baseILj5120ES2_S2_S2_S2_fjLj128EEEEELb0ELb1ELb1ELb0EEEvNS_9FwdParamsE --------------------------
	.section	.nv.shared._ZN10layer_norm13ln_fwd_kernelINS_13Kernel_traitsI6__halfS2_S2_S2_fjLj5120ELj1ELj1ELj4ELj16ENS_18Kernel_traits_baseILj5120ES2_S2_S2_S2_fjLj128EEEEELb0ELb1ELb1ELb0EEEvNS_9FwdParamsE,"aw",@nobits
	.sectionflags	@""
	.align	16


//--------------------- .nv.shared._ZN10layer_norm13ln_fwd_kernelINS_13Kernel_traitsI6__halfS2_S2_S2_fjLj5120ELj1ELj1ELj4ELj16ENS_18Kernel_traits_baseILj5120ES2_S2_S2_S2_fjLj128EEEEELb0ELb1ELb1ELb1EEEvNS_9FwdParamsE --------------------------
	.section	.nv.shared._ZN10layer_norm13ln_fwd_kernelINS_13Kernel_traitsI6__halfS2_S2_S2_fjLj5120ELj1ELj1ELj4ELj16ENS_18Kernel_traits_baseILj5120ES2_S2_S2_S2_fjLj128EEEEELb0ELb1ELb1ELb1EEEvNS_9FwdParamsE,"aw",@nobits
	.sectionflags	@""
	.align	16


//--------------------- .nv.shared._ZN10layer_norm13ln_fwd_kernelINS_13Kernel_traitsI6__halfS2_S2_S2_fjLj5120ELj1ELj1ELj4ELj16ENS_18Kernel_traits_baseILj5120ES2_S2_S2_S2_fjLj128EEEEELb1ELb0ELb0ELb0EEEvNS_9FwdParamsE --------------------------
	.section	.nv.shared._ZN10layer_norm13ln_fwd_kernelINS_13Kernel_traitsI6__halfS2_S2_S2_fjLj5120ELj1ELj1ELj4ELj16ENS_18Kernel_traits_baseILj5120ES2_S2_S2_S2_fjLj128EEEEELb1ELb0ELb0ELb0EEEvNS_9FwdParamsE,"aw",@nobits
	.sectionflags	@""
	.align	16


//--------------------- .nv.shared._ZN10layer_norm13ln_fwd_kernelINS_13Kernel_traitsI6__halfS2_S2_S2_fjLj5120ELj1ELj1ELj4ELj16ENS_18Kernel_traits_baseILj5120ES2_S2_S2_S2_fjLj128EEEEELb1ELb0ELb0ELb1EEEvNS_9FwdParamsE --------------------------
	.section	.nv.shared._ZN10layer_norm13ln_fwd_kernelINS_13Kernel_traitsI6__halfS2_S2_S2_fjLj5120ELj1ELj1ELj4ELj16ENS_18Kernel_traits_baseILj5120ES2_S2_S2_S2_fjLj128EEEEELb1ELb0ELb0ELb1EEEvNS_9FwdParamsE,"aw",@nobits
	.sectionflags	@""
	.align	16


//--------------------- .nv.shared._ZN10layer_norm13ln_fwd_kernelINS_13Kernel_traitsI6__halfS2_S2_S2_fjLj5120ELj1ELj1ELj4ELj16ENS_18Kernel_traits_baseILj5120ES2_S2_S2_S2_fjLj128EEEEELb1ELb0ELb1ELb0EEEvNS_9FwdParamsE --------------------------
	.section	.nv.shared._ZN10layer_norm13ln_fwd_kernelINS_13Kernel_traitsI6__halfS2_S2_S2_fjLj5120ELj1ELj1ELj4ELj16ENS_18Kernel_traits_baseILj5120ES2_S2_S2_S2_fjLj128EEEEELb1ELb0ELb1ELb0EEEvNS_9FwdParamsE,"aw",@nobits
	.sectionflags	@""
	.align	16


//--------------------- .nv.shared._ZN10layer_norm13ln_fwd_kernelINS_13Kernel_traitsI6__halfS2_S2_S2_fjLj5120ELj1ELj1ELj4ELj16ENS_18Kernel_traits_baseILj5120ES2_S2_S2_S2_fjLj128EEEEELb1ELb0ELb1ELb1EEEvNS_9FwdParamsE --------------------------
	.section	.nv.shared._ZN10layer_norm13ln_fwd_kernelINS_13Kernel_traitsI6__halfS2_S2_S2_fjLj5120ELj1ELj1ELj4ELj16ENS_18Kernel_traits_baseILj5120ES2_S2_S2_S2_fjLj128EEEEELb1ELb0ELb1ELb1EEEvNS_9FwdParamsE,"aw",@nobits
	.sectionflags	@""
	.align	16


//--------------------- .nv.shared._ZN10layer_norm13ln_fwd_kernelINS_13Kernel_traitsI6__halfS2_S2_S2_fjLj5120ELj1ELj1ELj4ELj16ENS_18Kernel_traits_baseILj5120ES2_S2_S2_S2_fjLj128EEEEELb1ELb1ELb0ELb0EEEvNS_9FwdParamsE --------------------------
	.section	.nv.shared._ZN10layer_norm13ln_fwd_kernelINS_13Kernel_traitsI6__halfS2_S2_S2_fjLj5120ELj1ELj1ELj4ELj16ENS_18Kernel_traits_baseILj5120ES2_S2_S2_S2_fjLj128EEEEELb1ELb1ELb0ELb0EEEvNS_9FwdParamsE,"aw",@nobits
	.sectionflags	@""
	.align	16


//--------------------- .nv.shared._ZN10layer_norm13ln_fwd_kernelINS_13Kernel_traitsI6__halfS2_S2_S2_fjLj5120ELj1ELj1ELj4ELj16ENS_18Kernel_traits_baseILj5120ES2_S2_S2_S2_fjLj128EEEEELb1ELb1ELb0ELb1EEEvNS_9FwdParamsE --------------------------
	.section	.nv.shared._ZN10layer_norm13ln_fwd_kernelINS_13Kernel_traitsI6__halfS2_S2_S2_fjLj5120ELj1ELj1ELj4ELj16ENS_18Kernel_traits_baseILj5120ES2_S2_S2_S2_fjLj128EEEEELb1ELb1ELb0ELb1EEEvNS_9FwdParamsE,"aw",@nobits
	.sectionflags	@""
	.align	16


//--------------------- .nv.shared._ZN10layer_norm13ln_fwd_kernelINS_13Kernel_traitsI6__halfS2_S2_S2_fjLj5120ELj1ELj1ELj4ELj16ENS_18Kernel_traits_baseILj5120ES2_S2_S2_S2_fjLj128EEEEELb1ELb1ELb1ELb0EEEvNS_9FwdParamsE --------------------------
	.section	.nv.shared._ZN10layer_norm13ln_fwd_kernelINS_13Kernel_traitsI6__halfS2_S2_S2_fjLj5120ELj1ELj1ELj4ELj16ENS_18Kernel_traits_baseILj5120ES2_S2_S2_S2_fjLj128EEEEELb1ELb1ELb1ELb0EEEvNS_9FwdParamsE,"aw",@nobits
	.sectionflags	@""
	.align	16


//--------------------- .nv.shared._ZN10layer_norm13ln_fwd_kernelINS_13Kernel_traitsI6__halfS2_S2_S2_fjLj5120ELj1ELj1ELj4ELj16ENS_18Kernel_traits_baseILj5120ES2_S2_S2_S2_fjLj128EEEEELb1ELb1ELb1ELb1EEEvNS_9FwdParamsE --------------------------
	.section	.nv.shared._ZN10layer_norm13ln_fwd_kernelINS_13Kernel_traitsI6__halfS2_S2_S2_fjLj5120ELj1ELj1ELj4ELj16ENS_18Kernel_traits_baseILj5120ES2_S2_S2_S2_fjLj128EEEEELb1ELb1ELb1ELb1EEEvNS_9FwdParamsE,"aw",@nobits
	.sectionflags	@""
	.align	16


//--------------------- .nv.shared._ZN10layer_norm13ln_fwd_kernelINS_13Kernel_traitsIf13__nv_bfloat16S2_S2_fjLj5120ELj1ELj1ELj4ELj16ENS_18Kernel_traits_baseILj5120EfS2_S2_S2_fjLj128EEEEELb0ELb0ELb0ELb0EEEvNS_9FwdParamsE --------------------------
	.section	.nv.shared._ZN10layer_norm13ln_fwd_kernelINS_13Kernel_traitsIf13__nv_bfloat16S2_S2_fjLj5120ELj1ELj1ELj4ELj16ENS_18Kernel_traits_baseILj5120EfS2_S2_S2_fjLj128EEEEELb0ELb0ELb0ELb0EEEvNS_9FwdParamsE,"aw",@nobits
	.sectionflags	@""
	.align	16


//--------------------- .nv.shared._ZN10layer_norm13ln_fwd_kernelINS_13Kernel_traitsIf13__nv_bfloat16S2_S2_fjLj5120ELj1ELj1ELj4ELj16ENS_18Kernel_traits_baseILj5120EfS2_S2_S2_fjLj128EEEEELb0ELb0ELb0ELb1EEEvNS_9FwdParamsE --------------------------
	.section	.nv.shared._ZN10layer_norm13ln_fwd_kernelINS_13Kernel_traitsIf13__nv_bfloat16S2_S2_fjLj5120ELj1ELj1ELj4ELj16ENS_18Kernel_traits_baseILj5120EfS2_S2_S2_fjLj128EEEEELb0ELb0ELb0ELb1EEEvNS_9FwdParamsE,"aw",@nobits
	.sectionflags	@""
	.align	16


//--------------------- .nv.shared._ZN10layer_norm13ln_fwd_kernelINS_13Kernel_traitsIf13__nv_bfloat16S2_S2_fjLj5120ELj1ELj1ELj4ELj16ENS_18Kernel_traits_baseILj5120EfS2_S2_S2_fjLj128EEEEELb0ELb0ELb1ELb0EEEvNS_9FwdParamsE --------------------------
	.section	.nv.shared._ZN10layer_norm13ln_fwd_kernelINS_13Kernel_traitsIf13__nv_bfloat16S2_S2_fjLj5120ELj1ELj1ELj4ELj16ENS_18Kernel_traits_baseILj5120EfS2_S2_S2_fjLj128EEEEELb0ELb0ELb1ELb0EEEvNS_9FwdParamsE,"aw",@nobits
	.sectionflags	@""
	.align	16


//--------------------- .nv.shared._ZN10layer_norm13ln_fwd_kernelINS_13Kernel_traitsIf13__nv_bfloat16S2_S2_fjLj5120ELj1ELj1ELj4ELj16ENS_18Kernel_traits_baseILj5120EfS2_S2_S2_fjLj128EEEEELb0ELb0ELb1ELb1EEEvNS_9FwdParamsE --------------------------
	.section	.nv.shared._ZN10layer_norm13ln_fwd_kernelINS_13Kernel_traitsIf13__nv_bfloat16S2_S2_fjLj5120ELj1ELj1ELj4ELj16ENS_18Kernel_traits_baseILj5120EfS2_S2_S2_fjLj128EEEEELb0ELb0ELb1ELb1EEEvNS_9FwdParamsE,"aw",@nobits
	.sectionflags	@""
	.align	16


//--------------------- .nv.shared._ZN10layer_norm13ln_fwd_kernelINS_13Kernel_traitsIf13__nv_bfloat16S2_S2_fjLj5120ELj1ELj1ELj4ELj16ENS_18Kernel_traits_baseILj5120EfS2_S2_S2_fjLj128EEEEELb0ELb1ELb0ELb0EEEvNS_9FwdParamsE --------------------------
	.section	.nv.shared._ZN10layer_norm13ln_fwd_kernelINS_13Kernel_traitsIf13__nv_bfloat16S2_S2_fjLj5120ELj1ELj1ELj4ELj16ENS_18Kernel_traits_baseILj5120EfS2_S2_S2_fjLj128EEEEELb0ELb1ELb0ELb0EEEvNS_9FwdParamsE,"aw",@nobits
	.sectionflags	@""
	.align	16


//--------------------- .nv.shared._ZN10layer_norm13ln_fwd_kernelINS_13Kernel_traitsIf13__nv_bfloat16S2_S2_fjLj5120ELj1ELj1ELj4ELj16ENS_18Kernel_traits_baseILj5120EfS2_S2_S2_fjLj128EEEEELb0ELb1ELb0ELb1EEEvNS_9FwdParamsE --------------------------
	.section	.nv.shared._ZN10layer_norm13ln_fwd_kernelINS_13Kernel_traitsIf13__nv_bfloat16S2_S2_fjLj5120ELj1ELj1ELj4ELj16ENS_18Kernel_traits_baseILj5120EfS2_S2_S2_fjLj128EEEEELb0ELb1ELb0ELb1EEEvNS_9FwdParamsE,"aw",@nobits
	.sectionflags	@""
	.align	16


//--------------------- .nv.shared._ZN10layer_norm13ln_fwd_kernelINS_13Kernel_traitsIf13__nv_bfloat16S2_S2_fjLj5120ELj1ELj1ELj4ELj16ENS_18Kernel_traits_baseILj5120EfS2_S2_S2_fjLj128EEEEELb0ELb1ELb1ELb0EEEvNS_9FwdParamsE --------------------------
	.section	.nv.shared._ZN10layer_norm13ln_fwd_kernelINS_13Kernel_traitsIf13__nv_bfloat16S2_S2_fjLj5120ELj1ELj1ELj4ELj16ENS_18Kernel_traits_baseILj5120EfS2_S2_S2_fjLj128EEEEELb0ELb1ELb1ELb0EEEvNS_9FwdParamsE,"aw",@nobits
	.sectionflags	@""
	.align	16


//--------------------- .nv.shared._ZN10layer_norm13ln_fwd_kernelINS_13Kernel_traitsIf13__nv_bfloat16S2_S2_fjLj5120ELj1ELj1ELj4ELj16ENS_18Kernel_traits_baseILj5120EfS2_S2_S2_fjLj128EEEEELb0ELb1ELb1ELb1EEEvNS_9FwdParamsE --------------------------
	.section	.nv.shared._ZN10layer_norm13ln_fwd_kernelINS_13Kernel_traitsIf13__nv_bfloat16S2_S2_fjLj5120ELj1ELj1ELj4ELj16ENS_18Kernel_traits_baseILj5120EfS2_S2_S2_fjLj128EEEEELb0ELb1ELb1ELb1EEEvNS_9FwdParamsE,"aw",@nobits
	.sectionflags	@""
	.align	16


//--------------------- .nv.shared._ZN10layer_norm13ln_fwd_kernelINS_13Kernel_traitsIf13__nv_bfloat16S2_S2_fjLj5120ELj1ELj1ELj4ELj16ENS_18Kernel_traits_baseILj5120EfS2_S2_S2_fjLj128EEEEELb1ELb0ELb0ELb0EEEvNS_9FwdParamsE --------------------------
	.section	.nv.shared._ZN10layer_norm13ln_fwd_kernelINS_13Kernel_traitsIf13__nv_bfloat16S2_S2_fjLj5120ELj1ELj1ELj4ELj16ENS_18Kernel_traits_baseILj5120EfS2_S2_S2_fjLj128EEEEELb1ELb0ELb0ELb0EEEvNS_9FwdParamsE,"aw",@nobits
	.sectionflags	@""
	.align	16


//--------------------- .nv.shared._ZN10layer_norm13ln_fwd_kernelINS_13Kernel_traitsIf13__nv_bfloat16S2_S2_fjLj5120ELj1ELj1ELj4ELj16ENS_18Kernel_traits_baseILj5120EfS2_S2_S2_fjLj128EEEEELb1ELb0ELb0ELb1EEEvNS_9FwdParamsE --------------------------
	.section	.nv.shared._ZN10layer_norm13ln_fwd_kernelINS_13Kernel_traitsIf13__nv_bfloat16S2_S2_fjLj5120ELj1ELj1ELj4ELj16ENS_18Kernel_traits_baseILj5120EfS2_S2_S2_fjLj128EEEEELb1ELb0ELb0ELb1EEEvNS_9FwdParamsE,"aw",@nobits
	.sectionflags	@""
	.align	16


//--------------------- .nv.shared._ZN10layer_norm13ln_fwd_kernelINS_13Kernel_traitsIf13__nv_bfloat16S2_S2_fjLj5120ELj1ELj1ELj4ELj16ENS_18Kernel_traits_baseILj5120EfS2_S2_S2_fjLj128EEEEELb1ELb0ELb1ELb0EEEvNS_9FwdParamsE --------------------------
	.section	.nv.shared._ZN10layer_norm13ln_fwd_kernelINS_13Kernel_traitsIf13__nv_bfloat16S2_S2_fjLj5120ELj1ELj1ELj4ELj16ENS_18Kernel_traits_baseILj5120EfS2_S2_S2_fjLj128EEEEELb1ELb0ELb1ELb0EEEvNS_9FwdParamsE,"aw",@nobits
	.sectionflags	@""
	.align	16


//--------------------- .nv.shared._ZN10layer_norm13ln_fwd_kernelINS_13Kernel_traitsIf13__nv_bfloat16S2_S2_fjLj5120ELj1ELj1ELj4ELj16ENS_18Kernel_traits_baseILj5120EfS2_S2_S2_fjLj128EEEEELb1ELb0ELb1ELb1EEEvNS_9FwdParamsE --------------------------
	.section	.nv.shared._ZN10layer_norm13ln_fwd_kernelINS_13Kernel_traitsIf13__nv_bfloat16S2_S2_fjLj5120ELj1ELj1ELj4ELj16ENS_18Kernel_traits_baseILj5120EfS2_S2_S2_fjLj128EEEEELb1ELb0ELb1ELb1EEEvNS_9FwdParamsE,"aw",@nobits
	.sectionflags	@""
	.align	16


//--------------------- .nv.shared._ZN10layer_norm13ln_fwd_kernelINS_13Kernel_traitsIf13__nv_bfloat16S2_S2_fjLj5120ELj1ELj1ELj4ELj16ENS_18Kernel_traits_baseILj5120EfS2_S2_S2_fjLj128EEEEELb1ELb1ELb0ELb0EEEvNS_9FwdParamsE --------------------------
	.section	.nv.shared._ZN10layer_norm13ln_fwd_kernelINS_13Kernel_traitsIf13__nv_bfloat16S2_S2_fjLj5120ELj1ELj1ELj4ELj16ENS_18Kernel_traits_baseILj5120EfS2_S2_S2_fjLj128EEEEELb1ELb1ELb0ELb0EEEvNS_9FwdParamsE,"aw",@nobits
	.sectionflags	@""
	.align	16


//--------------------- .nv.shared._ZN10layer_norm13ln_fwd_kernelINS_13Kernel_traitsIf13__nv_bfloat16S2_S2_fjLj5120ELj1ELj1ELj4ELj16ENS_18Kernel_traits_baseILj5120EfS2_S2_S2_fjLj128EEEEELb1ELb1ELb0ELb1EEEvNS_9FwdParamsE --------------------------
	.section	.nv.shared._ZN10layer_norm13ln_fwd_kernelINS_13Kernel_traitsIf13__nv_bfloat16S2_S2_fjLj5120ELj1ELj1ELj4ELj16ENS_18Kernel_traits_baseILj5120EfS2_S2_S2_fjLj128EEEEELb1ELb1ELb0ELb1EEEvNS_9FwdParamsE,"aw",@nobits
	.sectionflags	@""
	.align	16


//--------------------- .nv.shared._ZN10layer_norm13ln_fwd_kernelINS_13Kernel_traitsIf13__nv_bfloat16S2_S2_fjLj5120ELj1ELj1ELj4ELj16ENS_18Kernel_traits_baseILj5120EfS2_S2_S2_fjLj128EEEEELb1ELb1ELb1ELb0EEEvNS_9FwdParamsE --------------------------
	.section	.nv.shared._ZN10layer_norm13ln_fwd_kernelINS_13Kernel_traitsIf13__nv_bfloat16S2_S2_fjLj5120ELj1ELj1ELj4ELj16ENS_18Kernel_traits_baseILj5120EfS2_S2_S2_fjLj128EEEEELb1ELb1ELb1ELb0EEEvNS_9FwdParamsE,"aw",@nobits
	.sectionflags	@""
	.align	16


//--------------------- .nv.shared._ZN10layer_norm13ln_fwd_kernelINS_13Kernel_traitsIf13__nv_bfloat16S2_S2_fjLj5120ELj1ELj1ELj4ELj16ENS_18Kernel_traits_baseILj5120EfS2_S2_S2_fjLj128EEEEELb1ELb1ELb1ELb1EEEvNS_9FwdParamsE --------------------------
	.section	.nv.shared._ZN10layer_norm13ln_fwd_kernelINS_13Kernel_traitsIf13__nv_bfloat16S2_S2_fjLj5120ELj1ELj1ELj4ELj16ENS_18Kernel_traits_baseILj5120EfS2_S2_S2_fjLj128EEEEELb1ELb1ELb1ELb1EEEvNS_9FwdParamsE,"aw",@nobits
	.sectionflags	@""
	.align	16


//--------------------- .nv.shared._ZN10layer_norm13ln_fwd_kernelINS_13Kernel_traitsI13__nv_bfloat16S2_fS2_fjLj5120ELj1ELj1ELj4ELj16ENS_18Kernel_traits_baseILj5120ES2_S2_fS2_fjLj128EEEEELb0ELb0ELb0ELb0EEEvNS_9FwdParamsE --------------------------
	.section	.nv.shared._ZN10layer_norm13ln_fwd_kernelINS_13Kernel_traitsI13__nv_bfloat16S2_fS2_fjLj5120ELj1ELj1ELj4ELj16ENS_18Kernel_traits_baseILj5120ES2_S2_fS2_fjLj128EEEEELb0ELb0ELb0ELb0EEEvNS_9FwdParamsE,"aw",@nobits
	.sectionflags	@""
	.align	16


//--------------------- .nv.shared._ZN10layer_norm13ln_fwd_kernelINS_13Kernel_traitsI13__nv_bfloat16S2_fS2_fjLj5120ELj1ELj1ELj4ELj16ENS_18Kernel_traits_baseILj5120ES2_S2_fS2_fjLj128EEEEELb0ELb0ELb0ELb1EEEvNS_9FwdParamsE --------------------------
	.section	.nv.shared._ZN10layer_norm13ln_fwd_kernelINS_13Kernel_traitsI13__nv_bfloat16S2_fS2_fjLj5120ELj1ELj1ELj4ELj16ENS_18Kernel_traits_baseILj5120ES2_S2_fS2_fjLj128EEEEELb0ELb0ELb0ELb1EEEvNS_9FwdParamsE,"aw",@nobits
	.sectionflags	@""
	.align	16


//--------------------- .nv.shared._ZN10layer_norm13ln_fwd_kernelINS_13Kernel_traitsI13__nv_bfloat16S2_fS2_fjLj5120ELj1ELj1ELj4ELj16ENS_18Kernel_traits_baseILj5120ES2_S2_fS2_fjLj128EEEEELb0ELb0ELb1ELb0EEEvNS_9FwdParamsE --------------------------
	.section	.nv.shared._ZN10layer_norm13ln_fwd_kernelINS_13Kernel_traitsI13__nv_bfloat16S2_fS2_fjLj5120ELj1ELj1ELj4ELj16ENS_18Kernel_traits_baseILj5120ES2_S2_fS2_fjLj128EEEEELb0ELb0ELb1ELb0EEEvNS_9FwdParamsE,"aw",@nobits
	.sectionflags	@""
	.align	16


//--------------------- .nv.shared._ZN10layer_norm13ln_fwd_kernelINS_13Kernel_traitsI13__nv_bfloat16S2_fS2_fjLj5120ELj1ELj1ELj4ELj16ENS_18Kernel_traits_baseILj5120ES2_S2_fS2_fjLj128EEEEELb0ELb0ELb1ELb1EEEvNS_9FwdParamsE --------------------------
	.section	.nv.shared._ZN10layer_norm13ln_fwd_kernelINS_13Kernel_traitsI13__nv_bfloat16S2_fS2_fjLj5120ELj1ELj1ELj4ELj16ENS_18Kernel_traits_baseILj5120ES2_S2_fS2_fjLj128EEEEELb0ELb0ELb1ELb1EEEvNS_9FwdParamsE,"aw",@nobits
	.sectionflags	@""
	.align	16


//--------------------- .nv.shared._ZN10layer_norm13ln_fwd_kernelINS_13Kernel_traitsI13__nv_bfloat16S2_fS2_fjLj5120ELj1ELj1ELj4ELj16ENS_18Kernel_traits_baseILj5120ES2_S2_fS2_fjLj128EEEEELb0ELb1ELb0ELb0EEEvNS_9FwdParamsE --------------------------
	.section	.nv.shared._ZN10layer_norm13ln_fwd_kernelINS_13Kernel_traitsI13__nv_bfloat16S2_fS2_fjLj5120ELj1ELj1ELj4ELj16ENS_18Kernel_traits_baseILj5120ES2_S2_fS2_fjLj128EEEEELb0ELb1ELb0ELb0EEEvNS_9FwdParamsE,"aw",@nobits
	.sectionflags	@""
	.align	16


//--------------------- .nv.shared._ZN10layer_norm13ln_fwd_kernelINS_13Kernel_traitsI13__nv_bfloat16S2_fS2_fjLj5120ELj1ELj1ELj4ELj16ENS_18Kernel_traits_baseILj5120ES2_S2_fS2_fjLj128EEEEELb0ELb1ELb0ELb1EEEvNS_9FwdParamsE --------------------------
	.section	.nv.shared._ZN10layer_norm13ln_fwd_kernelINS_13Kernel_traitsI13__nv_bfloat16S2_fS2_fjLj5120ELj1ELj1ELj4ELj16ENS_18Kernel_traits_baseILj5120ES2_S2_fS2_fjLj128EEEEELb0ELb1ELb0ELb1EEEvNS_9FwdParamsE,"aw",@nobits
	.sectionflags	@""
	.align	16


//--------------------- .nv.shared._ZN10layer_norm13ln_fwd_kernelINS_13Kernel_traitsI13__nv_bfloat16S2_fS2_fjLj5120ELj1ELj1ELj4ELj16ENS_18Kernel_traits_baseILj5120ES2_S2_fS2_fjLj128EEEEELb0ELb1ELb1ELb0EEEvNS_9FwdParamsE --------------------------
	.section	.nv.shared._ZN10layer_norm13ln_fwd_kernelINS_13Kernel_traitsI13__nv_bfloat16S2_fS2_fjLj5120ELj1ELj1ELj4ELj16ENS_18Kernel_traits_baseILj5120ES2_S2_fS2_fjLj128EEEEELb0ELb1ELb1ELb0EEEvNS_9FwdParamsE,"aw",@nobits
	.sectionflags	@""
	.align	16


//--------------------- .nv.shared._ZN10layer_norm13ln_fwd_kernelINS_13Kernel_traitsI13__nv_bfloat16S2_fS2_fjLj5120ELj1ELj1ELj4ELj16ENS_18Kernel_traits_baseILj5120ES2_S2_fS2_fjLj128EEEEELb0ELb1ELb1ELb1EEEvNS_9FwdParamsE --------------------------
	.section	.nv.shared._ZN10layer_norm13ln_fwd_kernelINS_13Kernel_traitsI13__nv_bfloat16S2_fS2_fjLj5120ELj1ELj1ELj4ELj16ENS_18Kernel_traits_baseILj5120ES2_S2_fS2_fjLj128EEEEELb0ELb1ELb1ELb1EEEvNS_9FwdParamsE,"aw",@nobits
	.sectionflags	@""
	.align	16


//--------------------- .nv.shared._ZN10layer_norm13ln_fwd_kernelINS_13Kernel_traitsI13__nv_bfloat16S2_fS2_fjLj5120ELj1ELj1ELj4ELj16ENS_18Kernel_traits_baseILj5120ES2_S2_fS2_fjLj128EEEEELb1ELb0ELb0ELb0EEEvNS_9FwdParamsE --------------------------
	.section	.nv.shared._ZN10layer_norm13ln_fwd_kernelINS_13Kernel_traitsI13__nv_bfloat16S2_fS2_fjLj5120ELj1ELj1ELj4ELj16ENS_18Kernel_traits_baseILj5120ES2_S2_fS2_fjLj128EEEEELb1ELb0ELb0ELb0EEEvNS_9FwdParamsE,"aw",@nobits
	.sectionflags	@""
	.align	16


//--------------------- .nv.shared._ZN10layer_norm13ln_fwd_kernelINS_13Kernel_traitsI13__nv_bfloat16S2_fS2_fjLj5120ELj1ELj1ELj4ELj16ENS_18Kernel_traits_baseILj5120ES2_S2_fS2_fjLj128EEEEELb1ELb0ELb0ELb1EEEvNS_9FwdParamsE --------------------------
	.section	.nv.shared._ZN10layer_norm13ln_fwd_kernelINS_13Kernel_traitsI13__nv_bfloat16S2_fS2_fjLj5120ELj1ELj1ELj4ELj16ENS_18Kernel_traits_baseILj5120ES2_S2_fS2_fjLj128EEEEELb1ELb0ELb0ELb1EEEvNS_9FwdParamsE,"aw",@nobits
	.sectionflags	@""
	.align	16


//--------------------- .nv.shared._ZN10layer_norm13ln_fwd_kernelINS_13Kernel_traitsI13__nv_bfloat16S2_fS2_fjLj5120ELj1ELj1ELj4ELj16ENS_18Kernel_traits_baseILj5120ES2_S2_fS2_fjLj128EEEEELb1ELb0ELb1ELb0EEEvNS_9FwdParamsE --------------------------
	.section	.nv.shared._ZN10layer_norm13ln_fwd_kernelINS_13Kernel_traitsI13__nv_bfloat16S2_fS2_fjLj5120ELj1ELj1ELj4ELj16ENS_18Kernel_traits_baseILj5120ES2_S2_fS2_fjLj128EEEEELb1ELb0ELb1ELb0EEEvNS_9FwdParamsE,"aw",@nobits
	.sectionflags	@""
	.align	16


//--------------------- .nv.shared._ZN10layer_norm13ln_fwd_kernelINS_13Kernel_traitsI13__nv_bfloat16S2_fS2_fjLj5120ELj1ELj1ELj4ELj16ENS_18Kernel_traits_baseILj5120ES2_S2_fS2_fjLj128EEEEELb1ELb0ELb1ELb1EEEvNS_9FwdParamsE --------------------------
	.section	.nv.shared._ZN10layer_norm13ln_fwd_kernelINS_13Kernel_traitsI13__nv_bfloat16S2_fS2_fjLj5120ELj1ELj1ELj4ELj16ENS_18Kernel_traits_baseILj5120ES2_S2_fS2_fjLj128EEEEELb1ELb0ELb1ELb1EEEvNS_9FwdParamsE,"aw",@nobits
	.sectionflags	@""
	.align	16


//--------------------- .nv.shared._ZN10layer_norm13ln_fwd_kernelINS_13Kernel_traitsI13__nv_bfloat16S2_fS2_fjLj5120ELj1ELj1ELj4ELj16ENS_18Kernel_traits_baseILj5120ES2_S2_fS2_fjLj128EEEEELb1ELb1ELb0ELb0EEEvNS_9FwdParamsE --------------------------
	.section	.nv.shared._ZN10layer_norm13ln_fwd_kernelINS_13Kernel_traitsI13__nv_bfloat16S2_fS2_fjLj5120ELj1ELj1ELj4ELj16ENS_18Kernel_traits_baseILj5120ES2_S2_fS2_fjLj128EEEEELb1ELb1ELb0ELb0EEEvNS_9FwdParamsE,"aw",@nobits
	.sectionflags	@""
	.align	16


//--------------------- .nv.shared._ZN10layer_norm13ln_fwd_kernelINS_13Kernel_traitsI13__nv_bfloat16S2_fS2_fjLj5120ELj1ELj1ELj4ELj16ENS_18Kernel_traits_baseILj5120ES2_S2_fS2_fjLj128EEEEELb1ELb1ELb0ELb1EEEvNS_9FwdParamsE --------------------------
	.section	.nv.shared._ZN10layer_norm13ln_fwd_kernelINS_13Kernel_traitsI13__nv_bfloat16S2_fS2_fjLj5120ELj1ELj1ELj4ELj16ENS_18Kernel_traits_baseILj5120ES2_S2_fS2_fjLj128EEEEELb1ELb1ELb0ELb1EEEvNS_9FwdParamsE,"aw",@nobits
	.sectionflags	@""
	.align	16


//--------------------- .nv.shared._ZN10layer_norm13ln_fwd_kernelINS_13Kernel_traitsI13__nv_bfloat16S2_fS2_fjLj5120ELj1ELj1ELj4ELj16ENS_18Kernel_traits_baseILj5120ES2_S2_fS2_fjLj128EEEEELb1ELb1ELb1ELb0EEEvNS_9FwdParamsE --------------------------
	.section	.nv.shared._ZN10layer_norm13ln_fwd_kernelINS_13Kernel_traitsI13__nv_bfloat16S2_fS2_fjLj5120ELj1ELj1ELj4ELj16ENS_18Kernel_traits_baseILj5120ES2_S2_fS2_fjLj128EEEEELb1ELb1ELb1ELb0EEEvNS_9FwdParamsE,"aw",@nobits
	.sectionflags	@""
	.align	16


//--------------------- .nv.shared._ZN10layer_norm13ln_fwd_kernelINS_13Kernel_traitsI13__nv_bfloat16S2_fS2_fjLj5120ELj1ELj1ELj4ELj16ENS_18Kernel_traits_baseILj5120ES2_S2_fS2_fjLj128EEEEELb1ELb1ELb1ELb1EEEvNS_9FwdParamsE --------------------------
	.section	.nv.shared._ZN10layer_norm13ln_fwd_kernelINS_13Kernel_traitsI13__nv_bfloat16S2_fS2_fjLj5120ELj1ELj1ELj4ELj16ENS_18Kernel_traits_baseILj5120ES2_S2_fS2_fjLj128EEEEELb1ELb1ELb1ELb1EEEvNS_9FwdParamsE,"aw",@nobits
	.sectionflags	@""
	.align	16


//--------------------- .nv.shared._ZN10layer_norm13ln_fwd_kernelINS_13Kernel_traitsIf13__nv_bfloat16fS2_fjLj5120ELj1ELj1ELj4ELj16ENS_18Kernel_traits_baseILj5120EfS2_fS2_fjLj128EEEEELb0ELb0ELb0ELb0EEEvNS_9FwdParamsE --------------------------
	.section	.nv.shared._ZN10layer_norm13ln_fwd_kernelINS_13Kernel_traitsIf13__nv_bfloat16fS2_fjLj5120ELj1ELj1ELj4ELj16ENS_18Kernel_traits_baseILj5120EfS2_fS2_fjLj128EEEEELb0ELb0ELb0ELb0EEEvNS_9FwdParamsE,"aw",@nobits
	.sectionflags	@""
	.align	16


//--------------------- .nv.shared._ZN10layer_norm13ln_fwd_kernelINS_13Kernel_traitsIf13__nv_bfloat16fS2_fjLj5120ELj1ELj1ELj4ELj16ENS_18Kernel_traits_baseILj5120EfS2_fS2_fjLj128EEEEELb0ELb0ELb0ELb1EEEvNS_9FwdParamsE --------------------------
	.section	.nv.shared._ZN10layer_norm13ln_fwd_kernelINS_13Kernel_traitsIf13__nv_bfloat16fS2_fjLj5120ELj1ELj1ELj4ELj16ENS_18Kernel_traits_baseILj5120EfS2_fS2_fjLj128EEEEELb0ELb0ELb0ELb1EEEvNS_9FwdParamsE,"aw",@nobits
	.sectionflags	@""
	.align	16


//--------------------- .nv.shared._ZN10layer_norm13ln_fwd_kernelINS_13Kernel_traitsIf13__nv_bfloat16fS2_fjLj5120ELj1ELj1ELj4ELj16ENS_18Kernel_traits_baseILj5120EfS2_fS2_fjLj128EEEEELb0ELb0ELb1ELb0EEEvNS_9FwdParamsE --------------------------
	.section	.nv.shared._ZN10layer_norm13ln_fwd_kernelINS_13Kernel_traitsIf13__nv_bfloat16fS2_fjLj5120ELj1ELj1ELj4ELj16ENS_18Kernel_traits_baseILj5120EfS2_fS2_fjLj128EEEEELb0ELb0ELb1ELb0EEEvNS_9FwdParamsE,"aw",@nobits
	.sectionflags	@""
	.align	16


//--------------------- .nv.shared._ZN10layer_norm13ln_fwd_kernelINS_13Kernel_traitsIf13__nv_bfloat16fS2_fjLj5120ELj1ELj1ELj4ELj16ENS_18Kernel_traits_baseILj5120EfS2_fS2_fjLj128EEEEELb0ELb0ELb1ELb1EEEvNS_9FwdParamsE --------------------------
	.section	.nv.shared._ZN10layer_norm13ln_fwd_kernelINS_13Kernel_traitsIf13__nv_bfloat16fS2_fjLj5120ELj1ELj1ELj4ELj16ENS_18Kernel_traits_baseILj5120EfS2_fS2_fjLj128EEEEELb0ELb0ELb1ELb1EEEvNS_9FwdParamsE,"aw",@nobits
	.sectionflags	@""
	.align	16


//--------------------- .nv.shared._ZN10layer_norm13ln_fwd_kernelINS_13Kernel_traitsIf13__nv_bfloat16fS2_fjLj5120ELj1ELj1ELj4ELj16ENS_18Kernel_traits_baseILj5120EfS2_fS2_fjLj128EEEEELb0ELb1ELb0ELb0EEEvNS_9FwdParamsE --------------------------
	.section	.nv.shared._ZN10layer_norm13ln_fwd_kernelINS_13Kernel_traitsIf13__nv_bfloat16fS2_fjLj5120ELj1ELj1ELj4ELj16ENS_18Kernel_traits_baseILj5120EfS2_fS2_fjLj128EEEEELb0ELb1ELb0ELb0EEEvNS_9FwdParamsE,"aw",@nobits
	.sectionflags	@""
	.align	16


//--------------------- .nv.shared._ZN10layer_norm13ln_fwd_kernelINS_13Kernel_traitsIf13__nv_bfloat16fS2_fjLj5120ELj1ELj1ELj4ELj16ENS_18Kernel_traits_baseILj5120EfS2_fS2_fjLj128EEEEELb0ELb1ELb0ELb1EEEvNS_9FwdParamsE --------------------------
	.section	.nv.shared._ZN10layer_norm13ln_fwd_kernelINS_13Kernel_traitsIf13__nv_bfloat16fS2_fjLj5120ELj1ELj1ELj4ELj16ENS_18Kernel_traits_baseILj5120EfS2_fS2_fjLj128EEEEELb0ELb1ELb0ELb1EEEvNS_9FwdParamsE,"aw",@nobits
	.sectionflags	@""
	.align	16


//--------------------- .nv.shared._ZN10layer_norm13ln_fwd_kernelINS_13Kernel_traitsIf13__nv_bfloat16fS2_fjLj5120ELj1ELj1ELj4ELj16ENS_18Kernel_traits_baseILj5120EfS2_fS2_fjLj128EEEEELb0ELb1ELb1ELb0EEEvNS_9FwdParamsE --------------------------
	.section	.nv.shared._ZN10layer_norm13ln_fwd_kernelINS_13Kernel_traitsIf13__nv_bfloat16fS2_fjLj5120ELj1ELj1ELj4ELj16ENS_18Kernel_traits_baseILj5120EfS2_fS2_fjLj128EEEEELb0ELb1ELb1ELb0EEEvNS_9FwdParamsE,"aw",@nobits
	.sectionflags	@""
	.align	16


//--------------------- .nv.shared._ZN10layer_norm13ln_fwd_kernelINS_13Kernel_traitsIf13__nv_bfloat16fS2_fjLj5120ELj1ELj1ELj4ELj16ENS_18Kernel_traits_baseILj5120EfS2_fS2_fjLj128EEEEELb0ELb1ELb1ELb1EEEvNS_9FwdParamsE --------------------------
	.section	.nv.shared._ZN10layer_norm13ln_fwd_kernelINS_13Kernel_traitsIf13__nv_bfloat16fS2_fjLj5120ELj1ELj1ELj4ELj16ENS_18Kernel_traits_baseILj5120EfS2_fS2_fjLj128EEEEELb0ELb1ELb1ELb1EEEvNS_9FwdParamsE,"aw",@nobits
	.sectionflags	@""
	.align	16


//--------------------- .nv.shared._ZN10layer_norm13ln_fwd_kernelINS_13Kernel_traitsIf13__nv_bfloat16fS2_fjLj5120ELj1ELj1ELj4ELj16ENS_18Kernel_traits_baseILj5120EfS2_fS2_fjLj128EEEEELb1ELb0ELb0ELb0EEEvNS_9FwdParamsE --------------------------
	.section	.nv.shared._ZN10layer_norm13ln_fwd_kernelINS_13Kernel_traitsIf13__nv_bfloat16fS2_fjLj5120ELj1ELj1ELj4ELj16ENS_18Kernel_traits_baseILj5120EfS2_fS2_fjLj128EEEEELb1ELb0ELb0ELb0EEEvNS_9FwdParamsE,"aw",@nobits
	.sectionflags	@""
	.align	16


//--------------------- .nv.shared._ZN10layer_norm13ln_fwd_kernelINS_13Kernel_traitsIf13__nv_bfloat16fS2_fjLj5120ELj1ELj1ELj4ELj16ENS_18Kernel_traits_baseILj5120EfS2_fS2_fjLj128EEEEELb1ELb0ELb0ELb1EEEvNS_9FwdParamsE --------------------------
	.section	.nv.shared._ZN10layer_norm13ln_fwd_kernelINS_13Kernel_traitsIf13__nv_bfloat16fS2_fjLj5120ELj1ELj1ELj4ELj16ENS_18Kernel_traits_baseILj5120EfS2_fS2_fjLj128EEEEELb1ELb0ELb0ELb1EEEvNS_9FwdParamsE,"aw",@nobits
	.sectionflags	@""
	.align	16


//--------------------- .nv.shared._ZN10layer_norm13ln_fwd_kernelINS_13Kernel_traitsIf13__nv_bfloat16fS2_fjLj5120ELj1ELj1ELj4ELj16ENS_18Kernel_traits_baseILj5120EfS2_fS2_fjLj128EEEEELb1ELb0ELb1ELb0EEEvNS_9FwdParamsE --------------------------
	.section	.nv.shared._ZN10layer_norm13ln_fwd_kernelINS_13Kernel_traitsIf13__nv_bfloat16fS2_fjLj5120ELj1ELj1ELj4ELj16ENS_18Kernel_traits_baseILj5120EfS2_fS2_fjLj128EEEEELb1ELb0ELb1ELb0EEEvNS_9FwdParamsE,"aw",@nobits
	.sectionflags	@""
	.align	16


//--------------------- .nv.shared._ZN10layer_norm13ln_fwd_kernelINS_13Kernel_traitsIf13__nv_bfloat16fS2_fjLj5120ELj1ELj1ELj4ELj16ENS_18Kernel_traits_baseILj5120EfS2_fS2_fjLj128EEEEELb1ELb0ELb1ELb1EEEvNS_9FwdParamsE --------------------------
	.section	.nv.shared._ZN10layer_norm13ln_fwd_kernelINS_13Kernel_traitsIf13__nv_bfloat16fS2_fjLj5120ELj1ELj1ELj4ELj16ENS_18Kernel_traits_baseILj5120EfS2_fS2_fjLj128EEEEELb1ELb0ELb1ELb1EEEvNS_9FwdParamsE,"aw",@nobits
	.sectionflags	@""
	.align	16


//--------------------- .nv.shared._ZN10layer_norm13ln_fwd_kernelINS_13Kernel_traitsIf13__nv_bfloat16fS2_fjLj5120ELj1ELj1ELj4ELj16ENS_18Kernel_traits_baseILj5120EfS2_fS2_fjLj128EEEEELb1ELb1ELb0ELb0EEEvNS_9FwdParamsE --------------------------
	.section	.nv.shared._ZN10layer_norm13ln_fwd_kernelINS_13Kernel_traitsIf13__nv_bfloat16fS2_fjLj5120ELj1ELj1ELj4ELj16ENS_18Kernel_traits_baseILj5120EfS2_fS2_fjLj128EEEEELb1ELb1ELb0ELb0EEEvNS_9FwdParamsE,"aw",@nobits
	.sectionflags	@""
	.align	16


//--------------------- .nv.shared._ZN10layer_norm13ln_fwd_kernelINS_13Kernel_traitsIf13__nv_bfloat16fS2_fjLj5120ELj1ELj1ELj4ELj16ENS_18Kernel_traits_baseILj5120EfS2_fS2_fjLj128EEEEELb1ELb1ELb0ELb1EEEvNS_9FwdParamsE --------------------------
	.section	.nv.shared._ZN10layer_norm13ln_fwd_kernelINS_13Kernel_traitsIf13__nv_bfloat16fS2_fjLj5120ELj1ELj1ELj4ELj16ENS_18Kernel_traits_baseILj5120EfS2_fS2_fjLj128EEEEELb1ELb1ELb0ELb1EEEvNS_9FwdParamsE,"aw",@nobits
	.sectionflags	@""
	.align	16


//--------------------- .nv.shared._ZN10layer_norm13ln_fwd_kernelINS_13Kernel_traitsIf13__nv_bfloat16fS2_fjLj5120ELj1ELj1ELj4ELj16ENS_18Kernel_traits_baseILj5120EfS2_fS2_fjLj128EEEEELb1ELb1ELb1ELb0EEEvNS_9FwdParamsE --------------------------
	.section	.nv.shared._ZN10layer_norm13ln_fwd_kernelINS_13Kernel_traitsIf13__nv_bfloat16fS2_fjLj5120ELj1ELj1ELj4ELj16ENS_18Kernel_traits_baseILj5120EfS2_fS2_fjLj128EEEEELb1ELb1ELb1ELb0EEEvNS_9FwdParamsE,"aw",@nobits
	.sectionflags	@""
	.align	16


//--------------------- .nv.shared._ZN10layer_norm13ln_fwd_kernelINS_13Kernel_traitsIf13__nv_bfloat16fS2_fjLj5120ELj1ELj1ELj4ELj16ENS_18Kernel_traits_baseILj5120EfS2_fS2_fjLj128EEEEELb1ELb1ELb1ELb1EEEvNS_9FwdParamsE --------------------------
	.section	.nv.shared._ZN10layer_norm13ln_fwd_kernelINS_13Kernel_traitsIf13__nv_bfloat16fS2_fjLj5120ELj1ELj1ELj4ELj16ENS_18Kernel_traits_baseILj5120EfS2_fS2_fjLj128EEEEELb1ELb1ELb1ELb1EEEvNS_9FwdParamsE,"aw",@nobits
	.sectionflags	@""
	.align	16


//--------------------- .nv.shared._ZN10layer_norm13ln_fwd_kernelINS_13Kernel_traitsIf6__halfS2_S2_fjLj5120ELj1ELj1ELj4ELj16ENS_18Kernel_traits_baseILj5120EfS2_S2_S2_fjLj128EEEEELb0ELb0ELb0ELb0EEEvNS_9FwdParamsE --------------------------
	.section	.nv.shared._ZN10layer_norm13ln_fwd_kernelINS_13Kernel_traitsIf6__halfS2_S2_fjLj5120ELj1ELj1ELj4ELj16ENS_18Kernel_traits_baseILj5120EfS2_S2_S2_fjLj128EEEEELb0ELb0ELb0ELb0EEEvNS_9FwdParamsE,"aw",@nobits
	.sectionflags	@""
	.align	16


//--------------------- .nv.shared._ZN10layer_norm13ln_fwd_kernelINS_13Kernel_traitsIf6__halfS2_S2_fjLj5120ELj1ELj1ELj4ELj16ENS_18Kernel_traits_baseILj5120EfS2_S2_S2_fjLj128EEEEELb0ELb0ELb0ELb1EEEvNS_9FwdParamsE --------------------------
	.section	.nv.shared._ZN10layer_norm13ln_fwd_kernelINS_13Kernel_traitsIf6__halfS2_S2_fjLj5120ELj1ELj1ELj4ELj16ENS_18Kernel_traits_baseILj5120EfS2_S2_S2_fjLj128EEEEELb0ELb0ELb0ELb1EEEvNS_9FwdParamsE,"aw",@nobits
	.sectionflags	@""
	.align	16


//--------------------- .nv.shared._ZN10layer_norm13ln_fwd_kernelINS_13Kernel_traitsIf6__halfS2_S2_fjLj5120ELj1ELj1ELj4ELj16ENS_18Kernel_traits_baseILj5120EfS2_S2_S2_fjLj128EEEEELb0ELb0ELb1ELb0EEEvNS_9FwdParamsE --------------------------
	.section	.nv.shared._ZN10layer_norm13ln_fwd_kernelINS_13Kernel_traitsIf6__halfS2_S2_fjLj5120ELj1ELj1ELj4ELj16ENS_18Kernel_traits_baseILj5120EfS2_S2_S2_fjLj128EEEEELb0ELb0ELb1ELb0EEEvNS_9FwdParamsE,"aw",@nobits
	.sectionflags	@""
	.align	16


//--------------------- .nv.shared._ZN10layer_norm13ln_fwd_kernelINS_13Kernel_traitsIf6__halfS2_S2_fjLj5120ELj1ELj1ELj4ELj16ENS_18Kernel_traits_baseILj5120EfS2_S2_S2_fjLj128EEEEELb0ELb0ELb1ELb1EEEvNS_9FwdParamsE --------------------------
	.section	.nv.shared._ZN10layer_norm13ln_fwd_kernelINS_13Kernel_traitsIf6__halfS2_S2_fjLj5120ELj1ELj1ELj4ELj16ENS_18Kernel_traits_baseILj5120EfS2_S2_S2_fjLj128EEEEELb0ELb0ELb1ELb1EEEvNS_9FwdParamsE,"aw",@nobits
	.sectionflags	@""
	.align	16


//--------------------- .nv.shared._ZN10layer_norm13ln_fwd_kernelINS_13Kernel_traitsIf6__halfS2_S2_fjLj5120ELj1ELj1ELj4ELj16ENS_18Kernel_traits_baseILj5120EfS2_S2_S2_fjLj128EEEEELb0ELb1ELb0ELb0EEEvNS_9FwdParamsE --------------------------
	.section	.nv.shared._ZN10layer_norm13ln_fwd_kernelINS_13Kernel_traitsIf6__halfS2_S2_fjLj5120ELj1ELj1ELj4ELj16ENS_18Kernel_traits_baseILj5120EfS2_S2_S2_fjLj128EEEEELb0ELb1ELb0ELb0EEEvNS_9FwdParamsE,"aw",@nobits
	.sectionflags	@""
	.align	16


//--------------------- .nv.shared._ZN10layer_norm13ln_fwd_kernelINS_13Kernel_traitsIf6__halfS2_S2_fjLj5120ELj1ELj1ELj4ELj16ENS_18Kernel_traits_baseILj5120EfS2_S2_S2_fjLj128EEEEELb0ELb1ELb0ELb1EEEvNS_9FwdParamsE --------------------------
	.section	.nv.shared._ZN10layer_norm13ln_fwd_kernelINS_13Kernel_traitsIf6__halfS2_S2_fjLj5120ELj1ELj1ELj4ELj16ENS_18Kernel_traits_baseILj5120EfS2_S2_S2_fjLj128EEEEELb0ELb1ELb0ELb1EEEvNS_9FwdParamsE,"aw",@nobits
	.sectionflags	@""
	.align	16


//--------------------- .nv.shared._ZN10layer_norm13ln_fwd_kernelINS_13Kernel_traitsIf6__halfS2_S2_fjLj5120ELj1ELj1ELj4ELj16ENS_18Kernel_traits_baseILj5120EfS2_S2_S2_fjLj128EEEEELb0ELb1ELb1ELb0EEEvNS_9FwdParamsE --------------------------
	.section	.nv.shared._ZN10layer_norm13ln_fwd_kernelINS_13Kernel_traitsIf6__halfS2_S2_fjLj5120ELj1ELj1ELj4ELj16ENS_18Kernel_traits_baseILj5120EfS2_S2_S2_fjLj128EEEEELb0ELb1ELb1ELb0EEEvNS_9FwdParamsE,"aw",@nobits
	.sectionflags	@""
	.align	16


//--------------------- .nv.shared._ZN10layer_norm13ln_fwd_kernelINS_13Kernel_traitsIf6__halfS2_S2_fjLj5120ELj1ELj1ELj4ELj16ENS_18Kernel_traits_baseILj5120EfS2_S2_S2_fjLj128EEEEELb0ELb1ELb1ELb1EEEvNS_9FwdParamsE --------------------------
	.section	.nv.shared._ZN10layer_norm13ln_fwd_kernelINS_13Kernel_traitsIf6__halfS2_S2_fjLj5120ELj1ELj1ELj4ELj16ENS_18Kernel_traits_baseILj5120EfS2_S2_S2_fjLj128EEEEELb0ELb1ELb1ELb1EEEvNS_9FwdParamsE,"aw",@nobits
	.sectionflags	@""
	.align	16


//--------------------- .nv.shared._ZN10layer_norm13ln_fwd_kernelINS_13Kernel_traitsIf6__halfS2_S2_fjLj5120ELj1ELj1ELj4ELj16ENS_18Kernel_traits_baseILj5120EfS2_S2_S2_fjLj128EEEEELb1ELb0ELb0ELb0EEEvNS_9FwdParamsE --------------------------
	.section	.nv.shared._ZN10layer_norm13ln_fwd_kernelINS_13Kernel_traitsIf6__halfS2_S2_fjLj5120ELj1ELj1ELj4ELj16ENS_18Kernel_traits_baseILj5120EfS2_S2_S2_fjLj128EEEEELb1ELb0ELb0ELb0EEEvNS_9FwdParamsE,"aw",@nobits
	.sectionflags	@""
	.align	16


//--------------------- .nv.shared._ZN10layer_norm13ln_fwd_kernelINS_13Kernel_traitsIf6__halfS2_S2_fjLj5120ELj1ELj1ELj4ELj16ENS_18Kernel_traits_baseILj5120EfS2_S2_S2_fjLj128EEEEELb1ELb0ELb0ELb1EEEvNS_9FwdParamsE --------------------------
	.section	.nv.shared._ZN10layer_norm13ln_fwd_kernelINS_13Kernel_traitsIf6__halfS2_S2_fjLj5120ELj1ELj1ELj4ELj16ENS_18Kernel_traits_baseILj5120EfS2_S2_S2_fjLj128EEEEELb1ELb0ELb0ELb1EEEvNS_9FwdParamsE,"aw",@nobits
	.sectionflags	@""
	.align	16


//--------------------- .nv.shared._ZN10layer_norm13ln_fwd_kernelINS_13Kernel_traitsIf6__halfS2_S2_fjLj5120ELj1ELj1ELj4ELj16ENS_18Kernel_traits_baseILj5120EfS2_S2_S2_fjLj128EEEEELb1ELb0ELb1ELb0EEEvNS_9FwdParamsE --------------------------
	.section	.nv.shared._ZN10layer_norm13ln_fwd_kernelINS_13Kernel_traitsIf6__halfS2_S2_fjLj5120ELj1ELj1ELj4ELj16ENS_18Kernel_traits_baseILj5120EfS2_S2_S2_fjLj128EEEEELb1ELb0ELb1ELb0EEEvNS_9FwdParamsE,"aw",@nobits
	.sectionflags	@""
	.align	16


//--------------------- .nv.shared._ZN10layer_norm13ln_fwd_kernelINS_13Kernel_traitsIf6__halfS2_S2_fjLj5120ELj1ELj1ELj4ELj16ENS_18Kernel_traits_baseILj5120EfS2_S2_S2_fjLj128EEEEELb1ELb0ELb1ELb1EEEvNS_9FwdParamsE --------------------------
	.section	.nv.shared._ZN10layer_norm13ln_fwd_kernelINS_13Kernel_traitsIf6__halfS2_S2_fjLj5120ELj1ELj1ELj4ELj16ENS_18Kernel_traits_baseILj5120EfS2_S2_S2_fjLj128EEEEELb1ELb0ELb1ELb1EEEvNS_9FwdParamsE,"aw",@nobits
	.sectionflags	@""
	.align	16


//--------------------- .nv.shared._ZN10layer_norm13ln_fwd_kernelINS_13Kernel_traitsIf6__halfS2_S2_fjLj5120ELj1ELj1ELj4ELj16ENS_18Kernel_traits_baseILj5120EfS2_S2_S2_fjLj128EEEEELb1ELb1ELb0ELb0EEEvNS_9FwdParamsE --------------------------
	.section	.nv.shared._ZN10layer_norm13ln_fwd_kernelINS_13Kernel_traitsIf6__halfS2_S2_fjLj5120ELj1ELj1ELj4ELj16ENS_18Kernel_traits_baseILj5120EfS2_S2_S2_fjLj128EEEEELb1ELb1ELb0ELb0EEEvNS_9FwdParamsE,"aw",@nobits
	.sectionflags	@""
	.align	16


//--------------------- .nv.shared._ZN10layer_norm13ln_fwd_kernelINS_13Kernel_traitsIf6__halfS2_S2_fjLj5120ELj1ELj1ELj4ELj16ENS_18Kernel_traits_baseILj5120EfS2_S2_S2_fjLj128EEEEELb1ELb1ELb0ELb1EEEvNS_9FwdParamsE --------------------------
	.section	.nv.shared._ZN10layer_norm13ln_fwd_kernelINS_13Kernel_traitsIf6__halfS2_S2_fjLj5120ELj1ELj1ELj4ELj16ENS_18Kernel_traits_baseILj5120EfS2_S2_S2_fjLj128EEEEELb1ELb1ELb0ELb1EEEvNS_9FwdParamsE,"aw",@nobits
	.sectionflags	@""
	.align	16


//--------------------- .nv.shared._ZN10layer_norm13ln_fwd_kernelINS_13Kernel_traitsIf6__halfS2_S2_fjLj5120ELj1ELj1ELj4ELj16ENS_18Kernel_traits_baseILj5120EfS2_S2_S2_fjLj128EEEEELb1ELb1ELb1ELb0EEEvNS_9FwdParamsE --------------------------
	.section	.nv.shared._ZN10layer_norm13ln_fwd_kernelINS_13Kernel_traitsIf6__halfS2_S2_fjLj5120ELj1ELj1ELj4ELj16ENS_18Kernel_traits_baseILj5120EfS2_S2_S2_fjLj128EEEEELb1ELb1ELb1ELb0EEEvNS_9FwdParamsE,"aw",@nobits
	.sectionflags	@""
	.align	16


//--------------------- .nv.shared._ZN10layer_norm13ln_fwd_kernelINS_13Kernel_traitsIf6__halfS2_S2_fjLj5120ELj1ELj1ELj4ELj16ENS_18Kernel_traits_baseILj5120EfS2_S2_S2_fjLj128EEEEELb1ELb1ELb1ELb1EEEvNS_9FwdParamsE --------------------------
	.section	.nv.shared._ZN10layer_norm13ln_fwd_kernelINS_13Kernel_traitsIf6__halfS2_S2_fjLj5120ELj1ELj1ELj4ELj16ENS_18Kernel_traits_baseILj5120EfS2_S2_S2_fjLj128EEEEELb1ELb1ELb1ELb1EEEvNS_9FwdParamsE,"aw",@nobits
	.sectionflags	@""
	.align	16


//--------------------- .nv.shared._ZN10layer_norm13ln_fwd_kernelINS_13Kernel_traitsI6__halfS2_fS2_fjLj5120ELj1ELj1ELj4ELj16ENS_18Kernel_traits_baseILj5120ES2_S2_fS2_fjLj128EEEEELb0ELb0ELb0ELb0EEEvNS_9FwdParamsE --------------------------
	.section	.nv.shared._ZN10layer_norm13ln_fwd_kernelINS_13Kernel_traitsI6__halfS2_fS2_fjLj5120ELj1ELj1ELj4ELj16ENS_18Kernel_traits_baseILj5120ES2_S2_fS2_fjLj128EEEEELb0ELb0ELb0ELb0EEEvNS_9FwdParamsE,"aw",@nobits
	.sectionflags	@""
	.align	16


//--------------------- .nv.shared._ZN10layer_norm13ln_fwd_kernelINS_13Kernel_traitsI6__halfS2_fS2_fjLj5120ELj1ELj1ELj4ELj16ENS_18Kernel_traits_baseILj5120ES2_S2_fS2_fjLj128EEEEELb0ELb0ELb0ELb1EEEvNS_9FwdParamsE --------------------------
	.section	.nv.shared._ZN10layer_norm13ln_fwd_kernelINS_13Kernel_traitsI6__halfS2_fS2_fjLj5120ELj1ELj1ELj4ELj16ENS_18Kernel_traits_baseILj5120ES2_S2_fS2_fjLj128EEEEELb0ELb0ELb0ELb1EEEvNS_9FwdParamsE,"aw",@nobits
	.sectionflags	@""
	.align	16


//--------------------- .nv.shared._ZN10layer_norm13ln_fwd_kernelINS_13Kernel_traitsI6__halfS2_fS2_fjLj5120ELj1ELj1ELj4ELj16ENS_18Kernel_traits_baseILj5120ES2_S2_fS2_fjLj128EEEEELb0ELb0ELb1ELb0EEEvNS_9FwdParamsE --------------------------
	.section	.nv.shared._ZN10layer_norm13ln_fwd_kernelINS_13Kernel_traitsI6__halfS2_fS2_fjLj5120ELj1ELj1ELj4ELj16ENS_18Kernel_traits_baseILj5120ES2_S2_fS2_fjLj128EEEEELb0ELb0ELb1ELb0EEEvNS_9FwdParamsE,"aw",@nobits
	.sectionflags	@""
	.align	16


//--------------------- .nv.shared._ZN10layer_norm13ln_fwd_kernelINS_13Kernel_traitsI6__halfS2_fS2_fjLj5120ELj1ELj1ELj4ELj16ENS_18Kernel_traits_baseILj5120ES2_S2_fS2_fjLj128EEEEELb0ELb0ELb1ELb1EEEvNS_9FwdParamsE --------------------------
	.section	.nv.shared._ZN10layer_norm13ln_fwd_kernelINS_13Kernel_traitsI6__halfS2_fS2_fjLj5120ELj1ELj1ELj4ELj16ENS_18Kernel_traits_baseILj5120ES2_S2_fS2_fjLj128EEEEELb0ELb0ELb1ELb1EEEvNS_9FwdParamsE,"aw",@nobits
	.sectionflags	@""
	.align	16


//--------------------- .nv.shared._ZN10layer_norm13ln_fwd_kernelINS_13Kernel_traitsI6__halfS2_fS2_fjLj5120ELj1ELj1ELj4ELj16ENS_18Kernel_traits_baseILj5120ES2_S2_fS2_fjLj128EEEEELb0ELb1ELb0ELb0EEEvNS_9FwdParamsE --------------------------
	.section	.nv.shared._ZN10layer_norm13ln_fwd_kernelINS_13Kernel_traitsI6__halfS2_fS2_fjLj5120ELj1ELj1ELj4ELj16ENS_18Kernel_traits_baseILj5120ES2_S2_fS2_fjLj128EEEEELb0ELb1ELb0ELb0EEEvNS_9FwdParamsE,"aw",@nobits
	.sectionflags	@""
	.align	16


//--------------------- .nv.shared._ZN10layer_norm13ln_fwd_kernelINS_13Kernel_traitsI6__halfS2_fS2_fjLj5120ELj1ELj1ELj4ELj16ENS_18Kernel_traits_baseILj5120ES2_S2_fS2_fjLj128EEEEELb0ELb1ELb0ELb1EEEvNS_9FwdParamsE --------------------------
	.section	.nv.shared._ZN10layer_norm13ln_fwd_kernelINS_13Kernel_traitsI6__halfS2_fS2_fjLj5120ELj1ELj1ELj4ELj16ENS_18Kernel_traits_baseILj5120ES2_S2_fS2_fjLj128EEEEELb0ELb1ELb0ELb1EEEvNS_9FwdParamsE,"aw",@nobits
	.sectionflags	@""
	.align	16


//--------------------- .nv.shared._ZN10layer_norm13ln_fwd_kernelINS_13Kernel_traitsI6__halfS2_fS2_fjLj5120ELj1ELj1ELj4ELj16ENS_18Kernel_traits_baseILj5120ES2_S2_fS2_fjLj128EEEEELb0ELb1ELb1ELb0EEEvNS_9FwdParamsE --------------------------
	.section	.nv.shared._ZN10layer_norm13ln_fwd_kernelINS_13Kernel_traitsI6__halfS2_fS2_fjLj5120ELj1ELj1ELj4ELj16ENS_18Kernel_traits_baseILj5120ES2_S2_fS2_fjLj128EEEEELb0ELb1ELb1ELb0EEEvNS_9FwdParamsE,"aw",@nobits
	.sectionflags	@""
	.align	16


//--------------------- .nv.shared._ZN10layer_norm13ln_fwd_kernelINS_13Kernel_traitsI6__halfS2_fS2_fjLj5120ELj1ELj1ELj4ELj16ENS_18Kernel_traits_baseILj5120ES2_S2_fS2_fjLj128EEEEELb0ELb1ELb1ELb1EEEvNS_9FwdParamsE --------------------------
	.section	.nv.shared._ZN10layer_norm13ln_fwd_kernelINS_13Kernel_traitsI6__halfS2_fS2_fjLj5120ELj1ELj1ELj4ELj16ENS_18Kernel_traits_baseILj5120ES2_S2_fS2_fjLj128EEEEELb0ELb1ELb1ELb1EEEvNS_9FwdParamsE,"aw",@nobits
	.sectionflags	@""
	.align	16


//--------------------- .nv.shared._ZN10layer_norm13ln_fwd_kernelINS_13Kernel_traitsI6__halfS2_fS2_fjLj5120ELj1ELj1ELj4ELj16ENS_18Kernel_traits_baseILj5120ES2_S2_fS2_fjLj128EEEEELb1ELb0ELb0ELb0EEEvNS_9FwdParamsE --------------------------
	.section	.nv.shared._ZN10layer_norm13ln_fwd_kernelINS_13Kernel_traitsI6__halfS2_fS2_fjLj5120ELj1ELj1ELj4ELj16ENS_18Kernel_traits_baseILj5120ES2_S2_fS2_fjLj128EEEEELb1ELb0ELb0ELb0EEEvNS_9FwdParamsE,"aw",@nobits
	.sectionflags	@""
	.align	16


//--------------------- .nv.shared._ZN10layer_norm13ln_fwd_kernelINS_13Kernel_traitsI6__halfS2_fS2_fjLj5120ELj1ELj1ELj4ELj16ENS_18Kernel_traits_baseILj5120ES2_S2_fS2_fjLj128EEEEELb1ELb0ELb0ELb1EEEvNS_9FwdParamsE --------------------------
	.section	.nv.shared._ZN10layer_norm13ln_fwd_kernelINS_13Kernel_traitsI6__halfS2_fS2_fjLj5120ELj1ELj1ELj4ELj16ENS_18Kernel_traits_baseILj5120ES2_S2_fS2_fjLj128EEEEELb1ELb0ELb0ELb1EEEvNS_9FwdParamsE,"aw",@nobits
	.sectionflags	@""
	.align	16


//--------------------- .nv.shared._ZN10layer_norm13ln_fwd_kernelINS_13Kernel_traitsI6__halfS2_fS2_fjLj5120ELj1ELj1ELj4ELj16ENS_18Kernel_traits_baseILj5120ES2_S2_fS2_fjLj128EEEEELb1ELb0ELb1ELb0EEEvNS_9FwdParamsE --------------------------
	.section	.nv.shared._ZN10layer_norm13ln_fwd_kernelINS_13Kernel_traitsI6__halfS2_fS2_fjLj5120ELj1ELj1ELj4ELj16ENS_18Kernel_traits_baseILj5120ES2_S2_fS2_fjLj128EEEEELb1ELb0ELb1ELb0EEEvNS_9FwdParamsE,"aw",@nobits
	.sectionflags	@""
	.align	16


//--------------------- .nv.shared._ZN10layer_norm13ln_fwd_kernelINS_13Kernel_traitsI6__halfS2_fS2_fjLj5120ELj1ELj1ELj4ELj16ENS_18Kernel_traits_baseILj5120ES2_S2_fS2_fjLj128EEEEELb1ELb0ELb1ELb1EEEvNS_9FwdParamsE --------------------------
	.section	.nv.shared._ZN10layer_norm13ln_fwd_kernelINS_13Kernel_traitsI6__halfS2_fS2_fjLj5120ELj1ELj1ELj4ELj16ENS_18Kernel_traits_baseILj5120ES2_S2_fS2_fjLj128EEEEELb1ELb0ELb1ELb1EEEvNS_9FwdParamsE,"aw",@nobits
	.sectionflags	@""
	.align	16


//--------------------- .nv.shared._ZN10layer_norm13ln_fwd_kernelINS_13Kernel_traitsI6__halfS2_fS2_fjLj5120ELj1ELj1ELj4ELj16ENS_18Kernel_traits_baseILj5120ES2_S2_fS2_fjLj128EEEEELb1ELb1ELb0ELb0EEEvNS_9FwdParamsE --------------------------
	.section	.nv.shared._ZN10layer_norm13ln_fwd_kernelINS_13Kernel_traitsI6__halfS2_fS2_fjLj5120ELj1ELj1ELj4ELj16ENS_18Kernel_traits_baseILj5120ES2_S2_fS2_fjLj128EEEEELb1ELb1ELb0ELb0EEEvNS_9FwdParamsE,"aw",@nobits
	.sectionflags	@""
	.align	16


//--------------------- .nv.shared._ZN10layer_norm13ln_fwd_kernelINS_13Kernel_traitsI6__halfS2_fS2_fjLj5120ELj1ELj1ELj4ELj16ENS_18Kernel_traits_baseILj5120ES2_S2_fS2_fjLj128EEEEELb1ELb1ELb0ELb1EEEvNS_9FwdParamsE --------------------------
	.section	.nv.shared._ZN10layer_norm13ln_fwd_kernelINS_13Kernel_traitsI6__halfS2_fS2_fjLj5120ELj1ELj1ELj4ELj16ENS_18Kernel_traits_baseILj5120ES2_S2_fS2_fjLj128EEEEELb1ELb1ELb0ELb1EEEvNS_9FwdParamsE,"aw",@nobits
	.sectionflags	@""
	.align	16


//--------------------- .nv.shared._ZN10layer_norm13ln_fwd_kernelINS_13Kernel_traitsI6__halfS2_fS2_fjLj5120ELj1ELj1ELj4ELj16ENS_18Kernel_traits_baseILj5120ES2_S2_fS2_fjLj128EEEEELb1ELb1ELb1ELb0EEEvNS_9FwdParamsE --------------------------
	.section	.nv.shared._ZN10layer_norm13ln_fwd_kernelINS_13Kernel_traitsI6__halfS2_fS2_fjLj5120ELj1ELj1ELj4ELj16ENS_18Kernel_traits_baseILj5120ES2_S2_fS2_fjLj128EEEEELb1ELb1ELb1ELb0EEEvNS_9FwdParamsE,"aw",@nobits
	.sectionflags	@""
	.align	16


//--------------------- .nv.shared._ZN10layer_norm13ln_fwd_kernelINS_13Kernel_traitsI6__halfS2_fS2_fjLj5120ELj1ELj1ELj4ELj16ENS_18Kernel_traits_baseILj5120ES2_S2_fS2_fjLj128EEEEELb1ELb1ELb1ELb1EEEvNS_9FwdParamsE --------------------------
	.section	.nv.shared._ZN10layer_norm13ln_fwd_kernelINS_13Kernel_traitsI6__halfS2_fS2_fjLj5120ELj1ELj1ELj4ELj16ENS_18Kernel_traits_baseILj5120ES2_S2_fS2_fjLj128EEEEELb1ELb1ELb1ELb1EEEvNS_9FwdParamsE,"aw",@nobits
	.sectionflags	@""
	.align	16


//--------------------- .nv.shared._ZN10layer_norm13ln_fwd_kernelINS_13Kernel_traitsIf6__halffS2_fjLj5120ELj1ELj1ELj4ELj16ENS_18Kernel_traits_baseILj5120EfS2_fS2_fjLj128EEEEELb0ELb0ELb0ELb0EEEvNS_9FwdParamsE --------------------------
	.section	.nv.shared._ZN10layer_norm13ln_fwd_kernelINS_13Kernel_traitsIf6__halffS2_fjLj5120ELj1ELj1ELj4ELj16ENS_18Kernel_traits_baseILj5120EfS2_fS2_fjLj128EEEEELb0ELb0ELb0ELb0EEEvNS_9FwdParamsE,"aw",@nobits
	.sectionflags	@""
	.align	16


//--------------------- .nv.shared._ZN10layer_norm13ln_fwd_kernelINS_13Kernel_traitsIf6__halffS2_fjLj5120ELj1ELj1ELj4ELj16ENS_18Kernel_traits_baseILj5120EfS2_fS2_fjLj128EEEEELb0ELb0ELb0ELb1EEEvNS_9FwdParamsE --------------------------
	.section	.nv.shared._ZN10layer_norm13ln_fwd_kernelINS_13Kernel_traitsIf6__halffS2_fjLj5120ELj1ELj1ELj4ELj16ENS_18Kernel_traits_baseILj5120EfS2_fS2_fjLj128EEEEELb0ELb0ELb0ELb1EEEvNS_9FwdParamsE,"aw",@nobits
	.sectionflags	@""
	.align	16


//--------------------- .nv.shared._ZN10layer_norm13ln_fwd_kernelINS_13Kernel_traitsIf6__halffS2_fjLj5120ELj1ELj1ELj4ELj16ENS_18Kernel_traits_baseILj5120EfS2_fS2_fjLj128EEEEELb0ELb0ELb1ELb0EEEvNS_9FwdParamsE --------------------------
	.section	.nv.shared._ZN10layer_norm13ln_fwd_kernelINS_13Kernel_traitsIf6__halffS2_fjLj5120ELj1ELj1ELj4ELj16ENS_18Kernel_traits_baseILj5120EfS2_fS2_fjLj128EEEEELb0ELb0ELb1ELb0EEEvNS_9FwdParamsE,"aw",@nobits
	.sectionflags	@""
	.align	16


//--------------------- .nv.shared._ZN10layer_norm13ln_fwd_kernelINS_13Kernel_traitsIf6__halffS2_fjLj5120ELj1ELj1ELj4ELj16ENS_18Kernel_traits_baseILj5120EfS2_fS2_fjLj128EEEEELb0ELb0ELb1ELb1EEEvNS_9FwdParamsE --------------------------
	.section	.nv.shared._ZN10layer_norm13ln_fwd_kernelINS_13Kernel_traitsIf6__halffS2_fjLj5120ELj1ELj1ELj4ELj16ENS_18Kernel_traits_baseILj5120EfS2_fS2_fjLj128EEEEELb0ELb0ELb1ELb1EEEvNS_9FwdParamsE,"aw",@nobits
	.sectionflags	@""
	.align	16


//--------------------- .nv.shared._ZN10layer_norm13ln_fwd_kernelINS_13Kernel_traitsIf6__halffS2_fjLj5120ELj1ELj1ELj4ELj16ENS_18Kernel_traits_baseILj5120EfS2_fS2_fjLj128EEEEELb0ELb1ELb0ELb0EEEvNS_9FwdParamsE --------------------------
	.section	.nv.shared._ZN10layer_norm13ln_fwd_kernelINS_13Kernel_traitsIf6__halffS2_fjLj5120ELj1ELj1ELj4ELj16ENS_18Kernel_traits_baseILj5120EfS2_fS2_fjLj128EEEEELb0ELb1ELb0ELb0EEEvNS_9FwdParamsE,"aw",@nobits
	.sectionflags	@""
	.align	16


//--------------------- .nv.shared._ZN10layer_norm13ln_fwd_kernelINS_13Kernel_traitsIf6__halffS2_fjLj5120ELj1ELj1ELj4ELj16ENS_18Kernel_traits_baseILj5120EfS2_fS2_fjLj128EEEEELb0ELb1ELb0ELb1EEEvNS_9FwdParamsE --------------------------
	.section	.nv.shared._ZN10layer_norm13ln_fwd_kernelINS_13Kernel_traitsIf6__halffS2_fjLj5120ELj1ELj1ELj4ELj16ENS_18Kernel_traits_baseILj5120EfS2_fS2_fjLj128EEEEELb0ELb1ELb0ELb1EEEvNS_9FwdParamsE,"aw",@nobits
	.sectionflags	@""
	.align	16


//--------------------- .nv.shared._ZN10layer_norm13ln_fwd_kernelINS_13Kernel_traitsIf6__halffS2_fjLj5120ELj1ELj1ELj4ELj16ENS_18Kernel_traits_baseILj5120EfS2_fS2_fjLj128EEEEELb0ELb1ELb1ELb0EEEvNS_9FwdParamsE --------------------------
	.section	.nv.shared._ZN10layer_norm13ln_fwd_kernelINS_13Kernel_traitsIf6__halffS2_fjLj5120ELj1ELj1ELj4ELj16ENS_18Kernel_traits_baseILj5120EfS2_fS2_fjLj128EEEEELb0ELb1ELb1ELb0EEEvNS_9FwdParamsE,"aw",@nobits
	.sectionflags	@""
	.align	16


//--------------------- .nv.shared._ZN10layer_norm13ln_fwd_kernelINS_13Kernel_traitsIf6__halffS2_fjLj5120ELj1ELj1ELj4ELj16ENS_18Kernel_traits_baseILj5120EfS2_fS2_fjLj128EEEEELb0ELb1ELb1ELb1EEEvNS_9FwdParamsE --------------------------
	.section	.nv.shared._ZN10layer_norm13ln_fwd_kernelINS_13Kernel_traitsIf6__halffS2_fjLj5120ELj1ELj1ELj4ELj16ENS_18Kernel_traits_baseILj5120EfS2_fS2_fjLj128EEEEELb0ELb1ELb1ELb1EEEvNS_9FwdParamsE,"aw",@nobits
	.sectionflags	@""
	.align	16


//--------------------- .nv.shared._ZN10layer_norm13ln_fwd_kernelINS_13Kernel_traitsIf6__halffS2_fjLj5120ELj1ELj1ELj4ELj16ENS_18Kernel_traits_baseILj5120EfS2_fS2_fjLj128EEEEELb1ELb0ELb0ELb0EEEvNS_9FwdParamsE --------------------------
	.section	.nv.shared._ZN10layer_norm13ln_fwd_kernelINS_13Kernel_traitsIf6__halffS2_fjLj5120ELj1ELj1ELj4ELj16ENS_18Kernel_traits_baseILj5120EfS2_fS2_fjLj128EEEEELb1ELb0ELb0ELb0EEEvNS_9FwdParamsE,"aw",@nobits
	.sectionflags	@""
	.align	16


//--------------------- .nv.shared._ZN10layer_norm13ln_fwd_kernelINS_13Kernel_traitsIf6__halffS2_fjLj5120ELj1ELj1ELj4ELj16ENS_18Kernel_traits_baseILj5120EfS2_fS2_fjLj128EEEEELb1ELb0ELb0ELb1EEEvNS_9FwdParamsE --------------------------
	.section	.nv.shared._ZN10layer_norm13ln_fwd_kernelINS_13Kernel_traitsIf6__halffS2_fjLj5120ELj1ELj1ELj4ELj16ENS_18Kernel_traits_baseILj5120EfS2_fS2_fjLj128EEEEELb1ELb0ELb0ELb1EEEvNS_9FwdParamsE,"aw",@nobits
	.sectionflags	@""
	.align	16


//--------------------- .nv.shared._ZN10layer_norm13ln_fwd_kernelINS_13Kernel_traitsIf6__halffS2_fjLj5120ELj1ELj1ELj4ELj16ENS_18Kernel_traits_baseILj5120EfS2_fS2_fjLj128EEEEELb1ELb0ELb1ELb0EEEvNS_9FwdParamsE --------------------------
	.section	.nv.shared._ZN10layer_norm13ln_fwd_kernelINS_13Kernel_traitsIf6__halffS2_fjLj5120ELj1ELj1ELj4ELj16ENS_18Kernel_traits_baseILj5120EfS2_fS2_fjLj128EEEEELb1ELb0ELb1ELb0EEEvNS_9FwdParamsE,"aw",@nobits
	.sectionflags	@""
	.align	16


//--------------------- .nv.shared._ZN10layer_norm13ln_fwd_kernelINS_13Kernel_traitsIf6__halffS2_fjLj5120ELj1ELj1ELj4ELj16ENS_18Kernel_traits_baseILj5120EfS2_fS2_fjLj128EEEEELb1ELb0ELb1ELb1EEEvNS_9FwdParamsE --------------------------
	.section	.nv.shared._ZN10layer_norm13ln_fwd_kernelINS_13Kernel_traitsIf6__halffS2_fjLj5120ELj1ELj1ELj4ELj16ENS_18Kernel_traits_baseILj5120EfS2_fS2_fjLj128EEEEELb1ELb0ELb1ELb1EEEvNS_9FwdParamsE,"aw",@nobits
	.sectionflags	@""
	.align	16


//--------------------- .nv.shared._ZN10layer_norm13ln_fwd_kernelINS_13Kernel_traitsIf6__halffS2_fjLj5120ELj1ELj1ELj4ELj16ENS_18Kernel_traits_baseILj5120EfS2_fS2_fjLj128EEEEELb1ELb1ELb0ELb0EEEvNS_9FwdParamsE --------------------------
	.section	.nv.shared._ZN10layer_norm13ln_fwd_kernelINS_13Kernel_traitsIf6__halffS2_fjLj5120ELj1ELj1ELj4ELj16ENS_18Kernel_traits_baseILj5120EfS2_fS2_fjLj128EEEEELb1ELb1ELb0ELb0EEEvNS_9FwdParamsE,"aw",@nobits
	.sectionflags	@""
	.align	16


//--------------------- .nv.shared._ZN10layer_norm13ln_fwd_kernelINS_13Kernel_traitsIf6__halffS2_fjLj5120ELj1ELj1ELj4ELj16ENS_18Kernel_traits_baseILj5120EfS2_fS2_fjLj128EEEEELb1ELb1ELb0ELb1EEEvNS_9FwdParamsE --------------------------
	.section	.nv.shared._ZN10layer_norm13ln_fwd_kernelINS_13Kernel_traitsIf6__halffS2_fjLj5120ELj1ELj1ELj4ELj16ENS_18Kernel_traits_baseILj5120EfS2_fS2_fjLj128EEEEELb1ELb1ELb0ELb1EEEvNS_9FwdParamsE,"aw",@nobits
	.sectionflags	@""
	.align	16


//--------------------- .nv.shared._ZN10layer_norm13ln_fwd_kernelINS_13Kernel_traitsIf6__halffS2_fjLj5120ELj1ELj1ELj4ELj16ENS_18Kernel_traits_baseILj5120EfS2_fS2_fjLj128EEEEELb1ELb1ELb1ELb0EEEvNS_9FwdParamsE --------------------------
	.section	.nv.shared._ZN10layer_norm13ln_fwd_kernelINS_13Kernel_traitsIf6__halffS2_fjLj5120ELj1ELj1ELj4ELj16ENS_18Kernel_traits_baseILj5120EfS2_fS2_fjLj128EEEEELb1ELb1ELb1ELb0EEEvNS_9FwdParamsE,"aw",@nobits
	.sectionflags	@""
	.align	16


//--------------------- .nv.shared._ZN10layer_norm13ln_fwd_kernelINS_13Kernel_traitsIf6__halffS2_fjLj5120ELj1ELj1ELj4ELj16ENS_18Kernel_traits_baseILj5120EfS2_fS2_fjLj128EEEEELb1ELb1ELb1ELb1EEEvNS_9FwdParamsE --------------------------
	.section	.nv.shared._ZN10layer_norm13ln_fwd_kernelINS_13Kernel_traitsIf6__halffS2_fjLj5120ELj1ELj1ELj4ELj16ENS_18Kernel_traits_baseILj5120EfS2_fS2_fjLj128EEEEELb1ELb1ELb1ELb1EEEvNS_9FwdParamsE,"aw",@nobits
	.sectionflags	@""
	.align	16


//--------------------- .nv.shared._ZN10layer_norm13ln_fwd_kernelINS_13Kernel_traitsI6__halfffffjLj5120ELj1ELj1ELj4ELj16ENS_18Kernel_traits_baseILj5120ES2_ffffjLj128EEEEELb0ELb0ELb0ELb0EEEvNS_9FwdParamsE --------------------------
	.section	.nv.shared._ZN10layer_norm13ln_fwd_kernelINS_13Kernel_traitsI6__halfffffjLj5120ELj1ELj1ELj4ELj16ENS_18Kernel_traits_baseILj5120ES2_ffffjLj128EEEEELb0ELb0ELb0ELb0EEEvNS_9FwdParamsE,"aw",@nobits
	.sectionflags	@""
	.align	16


//--------------------- .nv.shared._ZN10layer_norm13ln_fwd_kernelINS_13Kernel_traitsI6__halfffffjLj5120ELj1ELj1ELj4ELj16ENS_18Kernel_traits_baseILj5120ES2_ffffjLj128EEEEELb0ELb0ELb0ELb1EEEvNS_9FwdParamsE --------------------------
	.section	.nv.shared._ZN10layer_norm13ln_fwd_kernelINS_13Kernel_traitsI6__halfffffjLj5120ELj1ELj1ELj4ELj16ENS_18Kernel_traits_baseILj5120ES2_ffffjLj128EEEEELb0ELb0ELb0ELb1EEEvNS_9FwdParamsE,"aw",@nobits
	.sectionflags	@""
	.align	16


//--------------------- .nv.shared._ZN10layer_norm13ln_fwd_kernelINS_13Kernel_traitsI6__halfffffjLj5120ELj1ELj1ELj4ELj16ENS_18Kernel_traits_baseILj5120ES2_ffffjLj128EEEEELb0ELb0ELb1ELb0EEEvNS_9FwdParamsE --------------------------
	.section	.nv.shared._ZN10layer_norm13ln_fwd_kernelINS_13Kernel_traitsI6__halfffffjLj5120ELj1ELj1ELj4ELj16ENS_18Kernel_traits_baseILj5120ES2_ffffjLj128EEEEELb0ELb0ELb1ELb0EEEvNS_9FwdParamsE,"aw",@nobits
	.sectionflags	@""
	.align	16


//--------------------- .nv.shared._ZN10layer_norm13ln_fwd_kernelINS_13Kernel_traitsI6__halfffffjLj5120ELj1ELj1ELj4ELj16ENS_18Kernel_traits_baseILj5120ES2_ffffjLj128EEEEELb0ELb0ELb1ELb1EEEvNS_9FwdParamsE --------------------------
	.section	.nv.shared._ZN10layer_norm13ln_fwd_kernelINS_13Kernel_traitsI6__halfffffjLj5120ELj1ELj1ELj4ELj16ENS_18Kernel_traits_baseILj5120ES2_ffffjLj128EEEEELb0ELb0ELb1ELb1EEEvNS_9FwdParamsE,"aw",@nobits
	.sectionflags	@""
	.align	16


//--------------------- .nv.shared._ZN10layer_norm13ln_fwd_kernelINS_13Kernel_traitsI6__halfffffjLj5120ELj1ELj1ELj4ELj16ENS_18Kernel_traits_baseILj5120ES2_ffffjLj128EEEEELb0ELb1ELb0ELb0EEEvNS_9FwdParamsE --------------------------
	.section	.nv.shared._ZN10layer_norm13ln_fwd_kernelINS_13Kernel_traitsI6__halfffffjLj5120ELj1ELj1ELj4ELj16ENS_18Kernel_traits_baseILj5120ES2_ffffjLj128EEEEELb0ELb1ELb0ELb0EEEvNS_9FwdParamsE,"aw",@nobits
	.sectionflags	@""
	.align	16


//--------------------- .nv.shared._ZN10layer_norm13ln_fwd_kernelINS_13Kernel_traitsI6__halfffffjLj5120ELj1ELj1ELj4ELj16ENS_18Kernel_traits_baseILj5120ES2_ffffjLj128EEEEELb0ELb1ELb0ELb1EEEvNS_9FwdParamsE --------------------------
	.section	.nv.shared._ZN10layer_norm13ln_fwd_kernelINS_13Kernel_traitsI6__halfffffjLj5120ELj1ELj1ELj4ELj16ENS_18Kernel_traits_baseILj5120ES2_ffffjLj128EEEEELb0ELb1ELb0ELb1EEEvNS_9FwdParamsE,"aw",@nobits
	.sectionflags	@""
	.align	16


//--------------------- .nv.shared._ZN10layer_norm13ln_fwd_kernelINS_13Kernel_traitsI6__halfffffjLj5120ELj1ELj1ELj4ELj16ENS_18Kernel_traits_baseILj5120ES2_ffffjLj128EEEEELb0ELb1ELb1ELb0EEEvNS_9FwdParamsE --------------------------
	.section	.nv.shared._ZN10layer_norm13ln_fwd_kernelINS_13Kernel_traitsI6__halfffffjLj5120ELj1ELj1ELj4ELj16ENS_18Kernel_traits_baseILj5120ES2_ffffjLj128EEEEELb0ELb1ELb1ELb0EEEvNS_9FwdParamsE,"aw",@nobits
	.sectionflags	@""
	.align	16


//--------------------- .nv.shared._ZN10layer_norm13ln_fwd_kernelINS_13Kernel_traitsI6__halfffffjLj5120ELj1ELj1ELj4ELj16ENS_18Kernel_traits_baseILj5120ES2_ffffjLj128EEEEELb0ELb1ELb1ELb1EEEvNS_9FwdParamsE --------------------------
	.section	.nv.shared._ZN10layer_norm13ln_fwd_kernelINS_13Kernel_traitsI6__halfffffjLj5120ELj1ELj1ELj4ELj16ENS_18Kernel_traits_baseILj5120ES2_ffffjLj128EEEEELb0ELb1ELb1ELb1EEEvNS_9FwdParamsE,"aw",@nobits
	.sectionflags	@""
	.align	16


//--------------------- .nv.shared._ZN10layer_norm13ln_fwd_kernelINS_13Kernel_traitsI6__halfffffjLj5120ELj1ELj1ELj4ELj16ENS_18Kernel_traits_baseILj5120ES2_ffffjLj128EEEEELb1ELb0ELb0ELb0EEEvNS_9FwdParamsE --------------------------
	.section	.nv.shared._ZN10layer_norm13ln_fwd_kernelINS_13Kernel_traitsI6__halfffffjLj5120ELj1ELj1ELj4ELj16ENS_18Kernel_traits_baseILj5120ES2_ffffjLj128EEEEELb1ELb0ELb0ELb0EEEvNS_9FwdParamsE,"aw",@nobits
	.sectionflags	@""
	.align	16


//--------------------- .nv.shared._ZN10layer_norm13ln_fwd_kernelINS_13Kernel_traitsI6__halfffffjLj5120ELj1ELj1ELj4ELj16ENS_18Kernel_traits_baseILj5120ES2_ffffjLj128EEEEELb1ELb0ELb0ELb1EEEvNS_9FwdParamsE --------------------------
	.section	.nv.shared._ZN10layer_norm13ln_fwd_kernelINS_13Kernel_traitsI6__halfffffjLj5120ELj1ELj1ELj4ELj16ENS_18Kernel_traits_baseILj5120ES2_ffffjLj128EEEEELb1ELb0ELb0ELb1EEEvNS_9FwdParamsE,"aw",@nobits
	.sectionflags	@""
	.align	16


//--------------------- .nv.shared._ZN10layer_norm13ln_fwd_kernelINS_13Kernel_traitsI6__halfffffjLj5120ELj1ELj1ELj4ELj16ENS_18Kernel_traits_baseILj5120ES2_ffffjLj128EEEEELb1ELb0ELb1ELb0EEEvNS_9FwdParamsE --------------------------
	.section	.nv.shared._ZN10layer_norm13ln_fwd_kernelINS_13Kernel_traitsI6__halfffffjLj5120ELj1ELj1ELj4ELj16ENS_18Kernel_traits_baseILj5120ES2_ffffjLj128EEEEELb1ELb0ELb1ELb0EEEvNS_9FwdParamsE,"aw",@nobits
	.sectionflags	@""
	.align	16


//--------------------- .nv.shared._ZN10layer_norm13ln_fwd_kernelINS_13Kernel_traitsI6__halfffffjLj5120ELj1ELj1ELj4ELj16ENS_18Kernel_traits_baseILj5120ES2_ffffjLj128EEEEELb1ELb0ELb1ELb1EEEvNS_9FwdParamsE --------------------------
	.section	.nv.shared._ZN10layer_norm13ln_fwd_kernelINS_13Kernel_traitsI6__halfffffjLj5120ELj1ELj1ELj4ELj16ENS_18Kernel_traits_baseILj5120ES2_ffffjLj128EEEEELb1ELb0ELb1ELb1EEEvNS_9FwdParamsE,"aw",@nobits
	.sectionflags	@""
	.align	16


//--------------------- .nv.shared._ZN10layer_norm13ln_fwd_kernelINS_13Kernel_traitsI6__halfffffjLj5120ELj1ELj1ELj4ELj16ENS_18Kernel_traits_baseILj5120ES2_ffffjLj128EEEEELb1ELb1ELb0ELb0EEEvNS_9FwdParamsE --------------------------
	.section	.nv.shared._ZN10layer_norm13ln_fwd_kernelINS_13Kernel_traitsI6__halfffffjLj5120ELj1ELj1ELj4ELj16ENS_18Kernel_traits_baseILj5120ES2_ffffjLj128EEEEELb1ELb1ELb0ELb0EEEvNS_9FwdParamsE,"aw",@nobits
	.sectionflags	@""
	.align	16


//--------------------- .nv.shared._ZN10layer_norm13ln_fwd_kernelINS_13Kernel_traitsI6__halfffffjLj5120ELj1ELj1ELj4ELj16ENS_18Kernel_traits_baseILj5120ES2_ffffjLj128EEEEELb1ELb1ELb0ELb1EEEvNS_9FwdParamsE --------------------------
	.section	.nv.shared._ZN10layer_norm13ln_fwd_kernelINS_13Kernel_traitsI6__halfffffjLj5120ELj1ELj1ELj4ELj16ENS_18Kernel_traits_baseILj5120ES2_ffffjLj128EEEEELb1ELb1ELb0ELb1EEEvNS_9FwdParamsE,"aw",@nobits
	.sectionflags	@""
	.align	16


//--------------------- .nv.shared._ZN10layer_norm13ln_fwd_kernelINS_13Kernel_traitsI6__halfffffjLj5120ELj1ELj1ELj4ELj16ENS_18Kernel_traits_baseILj5120ES2_ffffjLj128EEEEELb1ELb1ELb1ELb0EEEvNS_9FwdParamsE --------------------------
	.section	.nv.shared._ZN10layer_norm13ln_fwd_kernelINS_13Kernel_traitsI6__halfffffjLj5120ELj1ELj1ELj4ELj16ENS_18Kernel_traits_baseILj5120ES2_ffffjLj128EEEEELb1ELb1ELb1ELb0EEEvNS_9FwdParamsE,"aw",@nobits
	.sectionflags	@""
	.align	16


//--------------------- .nv.shared._ZN10layer_norm13ln_fwd_kernelINS_13Kernel_traitsI6__halfffffjLj5120ELj1ELj1ELj4ELj16ENS_18Kernel_traits_baseILj5120ES2_ffffjLj128EEEEELb1ELb1ELb1ELb1EEEvNS_9FwdParamsE --------------------------
	.section	.nv.shared._ZN10layer_norm13ln_fwd_kernelINS_13Kernel_traitsI6__halfffffjLj5120ELj1ELj1ELj4ELj16ENS_18Kernel_traits_baseILj5120ES2_ffffjLj128EEEEELb1ELb1ELb1ELb1EEEvNS_9FwdParamsE,"aw",@nobits
	.sectionflags	@""
	.align	16


//--------------------- .nv.shared._ZN10layer_norm13ln_fwd_kernelINS_13Kernel_traitsIfffffjLj5120ELj1ELj1ELj4ELj16ENS_18Kernel_traits_baseILj5120EfffffjLj128EEEEELb0ELb0ELb0ELb0EEEvNS_9FwdParamsE --------------------------
	.section	.nv.shared._ZN10layer_norm13ln_fwd_kernelINS_13Kernel_traitsIfffffjLj5120ELj1ELj1ELj4ELj16ENS_18Kernel_traits_baseILj5120EfffffjLj128EEEEELb0ELb0ELb0ELb0EEEvNS_9FwdParamsE,"aw",@nobits
	.sectionflags	@""
	.align	16


//--------------------- .nv.shared._ZN10layer_norm13ln_fwd_kernelINS_13Kernel_traitsIfffffjLj5120ELj1ELj1ELj4ELj16ENS_18Kernel_traits_baseILj5120EfffffjLj128EEEEELb0ELb0ELb0ELb1EEEvNS_9FwdParamsE --------------------------
	.section	.nv.shared._ZN10layer_norm13ln_fwd_kernelINS_13Kernel_traitsIfffffjLj5120ELj1ELj1ELj4ELj16ENS_18Kernel_traits_baseILj5120EfffffjLj128EEEEELb0ELb0ELb0ELb1EEEvNS_9FwdParamsE,"aw",@nobits
	.sectionflags	@""
	.align	16


//--------------------- .nv.shared._ZN10layer_norm13ln_fwd_kernelINS_13Kernel_traitsIfffffjLj5120ELj1ELj1ELj4ELj16ENS_18Kernel_traits_baseILj5120EfffffjLj128EEEEELb0ELb0ELb1ELb0EEEvNS_9FwdParamsE --------------------------
	.section	.nv.shared._ZN10layer_norm13ln_fwd_kernelINS_13Kernel_traitsIfffffjLj5120ELj1ELj1ELj4ELj16ENS_18Kernel_traits_baseILj5120EfffffjLj128EEEEELb0ELb0ELb1ELb0EEEvNS_9FwdParamsE,"aw",@nobits
	.sectionflags	@""
	.align	16


//--------------------- .nv.shared._ZN10layer_norm13ln_fwd_kernelINS_13Kernel_traitsIfffffjLj5120ELj1ELj1ELj4ELj16ENS_18Kernel_traits_baseILj5120EfffffjLj128EEEEELb0ELb0ELb1ELb1EEEvNS_9FwdParamsE --------------------------
	.section	.nv.shared._ZN10layer_norm13ln_fwd_kernelINS_13Kernel_traitsIfffffjLj5120ELj1ELj1ELj4ELj16ENS_18Kernel_traits_baseILj5120EfffffjLj128EEEEELb0ELb0ELb1ELb1EEEvNS_9FwdParamsE,"aw",@nobits
	.sectionflags	@""
	.align	16


//--------------------- .nv.shared._ZN10layer_norm13ln_fwd_kernelINS_13Kernel_traitsIfffffjLj5120ELj1ELj1ELj4ELj16ENS_18Kernel_traits_baseILj5120EfffffjLj128EEEEELb0ELb1ELb0ELb0EEEvNS_9FwdParamsE --------------------------
	.section	.nv.shared._ZN10layer_norm13ln_fwd_kernelINS_13Kernel_traitsIfffffjLj5120ELj1ELj1ELj4ELj16ENS_18Kernel_traits_baseILj5120EfffffjLj128EEEEELb0ELb1ELb0ELb0EEEvNS_9FwdParamsE,"aw",@nobits
	.sectionflags	@""
	.align	16


//--------------------- .nv.shared._ZN10layer_norm13ln_fwd_kernelINS_13Kernel_traitsIfffffjLj5120ELj1ELj1ELj4ELj16ENS_18Kernel_traits_baseILj5120EfffffjLj128EEEEELb0ELb1ELb0ELb1EEEvNS_9FwdParamsE --------------------------
	.section	.nv.shared._ZN10layer_norm13ln_fwd_kernelINS_13Kernel_traitsIfffffjLj5120ELj1ELj1ELj4ELj16ENS_18Kernel_traits_baseILj5120EfffffjLj128EEEEELb0ELb1ELb0ELb1EEEvNS_9FwdParamsE,"aw",@nobits
	.sectionflags	@""
	.align	16


//--------------------- .nv.shared._ZN10layer_norm13ln_fwd_kernelINS_13Kernel_traitsIfffffjLj5120ELj1ELj1ELj4ELj16ENS_18Kernel_traits_baseILj5120EfffffjLj128EEEEELb0ELb1ELb1ELb0EEEvNS_9FwdParamsE --------------------------
	.section	.nv.shared._ZN10layer_norm13ln_fwd_kernelINS_13Kernel_traitsIfffffjLj5120ELj1ELj1ELj4ELj16ENS_18Kernel_traits_baseILj5120EfffffjLj128EEEEELb0ELb1ELb1ELb0EEEvNS_9FwdParamsE,"aw",@nobits
	.sectionflags	@""
	.align	16


//--------------------- .nv.shared._ZN10layer_norm13ln_fwd_kernelINS_13Kernel_traitsIfffffjLj5120ELj1ELj1ELj4ELj16ENS_18Kernel_traits_baseILj5120EfffffjLj128EEEEELb0ELb1ELb1ELb1EEEvNS_9FwdParamsE --------------------------
	.section	.nv.shared._ZN10layer_norm13ln_fwd_kernelINS_13Kernel_traitsIfffffjLj5120ELj1ELj1ELj4ELj16ENS_18Kernel_traits_baseILj5120EfffffjLj128EEEEELb0ELb1ELb1ELb1EEEvNS_9FwdParamsE,"aw",@nobits
	.sectionflags	@""
	.align	16


//--------------------- .nv.shared._ZN10layer_norm13ln_fwd_kernelINS_13Kernel_traitsIfffffjLj5120ELj1ELj1ELj4ELj16ENS_18Kernel_traits_baseILj5120EfffffjLj128EEEEELb1ELb0ELb0ELb0EEEvNS_9FwdParamsE --------------------------
	.section	.nv.shared._ZN10layer_norm13ln_fwd_kernelINS_13Kernel_traitsIfffffjLj5120ELj1ELj1ELj4ELj16ENS_18Kernel_traits_baseILj5120EfffffjLj128EEEEELb1ELb0ELb0ELb0EEEvNS_9FwdParamsE,"aw",@nobits
	.sectionflags	@""
	.align	16


//--------------------- .nv.shared._ZN10layer_norm13ln_fwd_kernelINS_13Kernel_traitsIfffffjLj5120ELj1ELj1ELj4ELj16ENS_18Kernel_traits_baseILj5120EfffffjLj128EEEEELb1ELb0ELb0ELb1EEEvNS_9FwdParamsE --------------------------
	.section	.nv.shared._ZN10layer_norm13ln_fwd_kernelINS_13Kernel_traitsIfffffjLj5120ELj1ELj1ELj4ELj16ENS_18Kernel_traits_baseILj5120EfffffjLj128EEEEELb1ELb0ELb0ELb1EEEvNS_9FwdParamsE,"aw",@nobits
	.sectionflags	@""
	.align	16


//--------------------- .nv.shared._ZN10layer_norm13ln_fwd_kernelINS_13Kernel_traitsIfffffjLj5120ELj1ELj1ELj4ELj16ENS_18Kernel_traits_baseILj5120EfffffjLj128EEEEELb1ELb0ELb1ELb0EEEvNS_9FwdParamsE --------------------------
	.section	.nv.shared._ZN10layer_norm13ln_fwd_kernelINS_13Kernel_traitsIfffffjLj5120ELj1ELj1ELj4ELj16ENS_18Kernel_traits_baseILj5120EfffffjLj128EEEEELb1ELb0ELb1ELb0EEEvNS_9FwdParamsE,"aw",@nobits
	.sectionflags	@""
	.align	16


//--------------------- .nv.shared._ZN10layer_norm13ln_fwd_kernelINS_13Kernel_traitsIfffffjLj5120ELj1ELj1ELj4ELj16ENS_18Kernel_traits_baseILj5120EfffffjLj128EEEEELb1ELb0ELb1ELb1EEEvNS_9FwdParamsE --------------------------
	.section	.nv.shared._ZN10layer_norm13ln_fwd_kernelINS_13Kernel_traitsIfffffjLj5120ELj1ELj1ELj4ELj16ENS_18Kernel_traits_baseILj5120EfffffjLj128EEEEELb1ELb0ELb1ELb1EEEvNS_9FwdParamsE,"aw",@nobits
	.sectionflags	@""
	.align	16


//--------------------- .nv.shared._ZN10layer_norm13ln_fwd_kernelINS_13Kernel_traitsIfffffjLj5120ELj1ELj1ELj4ELj16ENS_18Kernel_traits_baseILj5120EfffffjLj128EEEEELb1ELb1ELb0ELb0EEEvNS_9FwdParamsE --------------------------
	.section	.nv.shared._ZN10layer_norm13ln_fwd_kernelINS_13Kernel_traitsIfffffjLj5120ELj1ELj1ELj4ELj16ENS_18Kernel_traits_baseILj5120EfffffjLj128EEEEELb1ELb1ELb0ELb0EEEvNS_9FwdParamsE,"aw",@nobits
	.sectionflags	@""
	.align	16


//--------------------- .nv.shared._ZN10layer_norm13ln_fwd_kernelINS_13Kernel_traitsIfffffjLj5120ELj1ELj1ELj4ELj16ENS_18Kernel_traits_baseILj5120EfffffjLj128EEEEELb1ELb1ELb0ELb1EEEvNS_9FwdParamsE --------------------------
	.section	.nv.shared._ZN10layer_norm13ln_fwd_kernelINS_13Kernel_traitsIfffffjLj5120ELj1ELj1ELj4ELj16ENS_18Kernel_traits_baseILj5120EfffffjLj128EEEEELb1ELb1ELb0ELb1EEEvNS_9FwdParamsE,"aw",@nobits
	.sectionflags	@""
	.align	16


//--------------------- .nv.shared._ZN10layer_norm13ln_fwd_kernelINS_13Kernel_traitsIfffffjLj5120ELj1ELj1ELj4ELj16ENS_18Kernel_traits_baseILj5120EfffffjLj128EEEEELb1ELb1ELb1ELb0EEEvNS_9FwdParamsE --------------------------
	.section	.nv.shared._ZN10layer_norm13ln_fwd_kernelINS_13Kernel_traitsIfffffjLj5120ELj1ELj1ELj4ELj16ENS_18Kernel_traits_baseILj5120EfffffjLj128EEEEELb1ELb1ELb1ELb0EEEvNS_9FwdParamsE,"aw",@nobits
	.sectionflags	@""
	.align	16


//--------------------- .nv.shared._ZN10layer_norm13ln_fwd_kernelINS_13Kernel_traitsIfffffjLj5120ELj1ELj1ELj4ELj16ENS_18Kernel_traits_baseILj5120EfffffjLj128EEEEELb1ELb1ELb1ELb1EEEvNS_9FwdParamsE --------------------------
	.section	.nv.shared._ZN10layer_norm13ln_fwd_kernelINS_13Kernel_traitsIfffffjLj5120ELj1ELj1ELj4ELj16ENS_18Kernel_traits_baseILj5120EfffffjLj128EEEEELb1ELb1ELb1ELb1EEEvNS_9FwdParamsE,"aw",@nobits
	.sectionflags	@""
	.align	16
